	.target	sm_80

	.elftype	@"ET_EXEC"


//--------------------- .note.nv.tkinfo           --------------------------
	.section	.note.nv.tkinfo,"",@"SHT_NOTE"
	.sectionflags	@"SHF_NOTE_NV_TKINFO"
	.tkinfo
        /*0018*/ 	.word	0x00000002
        /*0030*/ 	.string	""
        /*0030*/ 	.string	"ptxas"
        /*0030*/ 	.string	"Cuda compilation tools, release 13.0, V13.0.88"
        /*0030*/ 	.string	"Build cuda_13.0.r13.0/compiler.36424714_0"
        /*0030*/ 	.string	"-arch sm_80 -m 64 "



//--------------------- .note.nv.cuinfo           --------------------------
	.section	.note.nv.cuinfo,"",@"SHT_NOTE"
	.sectionflags	@"SHF_NOTE_NV_CUINFO"
        /*0018*/ 	.short	0x0002
        /*001a*/ 	.short	0x0050
        /*001c*/ 	.short	0x0082
	.zero		2


//--------------------- .nv.info                  --------------------------
	.section	.nv.info,"",@"SHT_CUDA_INFO"
	.align	4


	//----- nvinfo : EIATTR_REGCOUNT
	.align		4
        /*0000*/ 	.byte	0x04, 0x2f
        /*0002*/ 	.short	(.L_12 - .L_11)
	.align		4
.L_11:
        /*0004*/ 	.word	index@(_ZN7cutlass13device_kernelIN5flash19enable_sm80_to_sm89INS1_16FlashAttnFwdSm80INS1_25CollectiveMainloopFwdSm80ILi8ELi1ELb0EN4cute5tupleIJNS5_1CILi128EEENS7_ILi48EEENS7_ILi256EEEEEELi256ENS_10bfloat16_tEfNS_4arch4Sm80ELb1ELb0ELb1ELb1ELb0ELb1ELb1ELb1EEENS1_21CollectiveEpilogueFwdINS6_IJS8_SA_S9_EEENS6_IJNS7_ILi1EEESI_SI_EEESC_SE_Li256ELb1ELb1ELb1ELb0EEENS1_36VarlenDynamicPersistentTileSchedulerILi128ELi48ELi256ELi256ELb1ELb1ELb0ELb1ELb1ELb1EEEEEEEEEvNT_6ParamsE)
        /*0008*/ 	.word	0x000000ff


	//----- nvinfo : EIATTR_FRAME_SIZE
	.align		4
.L_12:
        /*000c*/ 	.byte	0x04, 0x11
        /*000e*/ 	.short	(.L_14 - .L_13)
	.align		4
.L_13:
        /*0010*/ 	.word	index@($__internal_51_$__cuda_sm70_votesync_ballot)
        /*0014*/ 	.word	0x00000000


	//----- nvinfo : EIATTR_FRAME_SIZE
	.align		4
.L_14:
        /*0018*/ 	.byte	0x04, 0x11
        /*001a*/ 	.short	(.L_16 - .L_15)
	.align		4
.L_15:
        /*001c*/ 	.word	index@($__internal_50_$__cuda_sm70_shflsync_up_p)
        /*0020*/ 	.word	0x00000000


	//----- nvinfo : EIATTR_FRAME_SIZE
	.align		4
.L_16:
        /*0024*/ 	.byte	0x04, 0x11
        /*0026*/ 	.short	(.L_18 - .L_17)
	.align		4
.L_17:
        /*0028*/ 	.word	index@($__internal_49_$__cuda_sm70_shflsync_idx_p)
        /*002c*/ 	.word	0x00000000


	//----- nvinfo : EIATTR_FRAME_SIZE
	.align		4
.L_18:
        /*0030*/ 	.byte	0x04, 0x11
        /*0032*/ 	.short	(.L_20 - .L_19)
	.align		4
.L_19:
        /*0034*/ 	.word	index@($__internal_48_$__cuda_sm70_shflsync_bfly_p)
        /*0038*/ 	.word	0x00000000


	//----- nvinfo : EIATTR_FRAME_SIZE
	.align		4
.L_20:
        /*003c*/ 	.byte	0x04, 0x11
        /*003e*/ 	.short	(.L_22 - .L_21)
	.align		4
.L_21:
        /*0040*/ 	.word	index@(_ZN7cutlass13device_kernelIN5flash19enable_sm80_to_sm89INS1_16FlashAttnFwdSm80INS1_25CollectiveMainloopFwdSm80ILi8ELi1ELb0EN4cute5tupleIJNS5_1CILi128EEENS7_ILi48EEENS7_ILi256EEEEEELi256ENS_10bfloat16_tEfNS_4arch4Sm80ELb1ELb0ELb1ELb1ELb0ELb1ELb1ELb1EEENS1_21CollectiveEpilogueFwdINS6_IJS8_SA_S9_EEENS6_IJNS7_ILi1EEESI_SI_EEESC_SE_Li256ELb1ELb1ELb1ELb0EEENS1_36VarlenDynamicPersistentTileSchedulerILi128ELi48ELi256ELi256ELb1ELb1ELb0ELb1ELb1ELb1EEEEEEEEEvNT_6ParamsE)
        /*0044*/ 	.word	0x00000060


	//----- nvinfo : EIATTR_REGCOUNT
	.align		4
.L_22:
        /*0048*/ 	.byte	0x04, 0x2f
        /*004a*/ 	.short	(.L_24 - .L_23)
	.align		4
.L_23:
        /*004c*/ 	.word	index@(_ZN7cutlass13device_kernelIN5flash19enable_sm80_to_sm89INS1_16FlashAttnFwdSm80INS1_25CollectiveMainloopFwdSm80ILi8ELi1ELb0EN4cute5tupleIJNS5_1CILi128EEENS7_ILi64EEENS7_ILi256EEEEEELi256ENS_10bfloat16_tEfNS_4arch4Sm80ELb1ELb0ELb1ELb1ELb0ELb0ELb1ELb1EEENS1_21CollectiveEpilogueFwdINS6_IJS8_SA_S9_EEENS6_IJNS7_ILi1EEESI_SI_EEESC_SE_Li256ELb1ELb1ELb1ELb0EEENS1_36VarlenDynamicPersistentTileSchedulerILi128ELi64ELi256ELi256ELb1ELb1ELb0ELb1ELb1ELb1EEEEEEEEEvNT_6ParamsE)
        /*0050*/ 	.word	0x000000ff


	//----- nvinfo : EIATTR_FRAME_SIZE
	.align		4
.L_24:
        /*0054*/ 	.byte	0x04, 0x11
        /*0056*/ 	.short	(.L_26 - .L_25)
	.align		4
.L_25:
        /*0058*/ 	.word	index@($__internal_47_$__cuda_sm70_votesync_ballot)
        /*005c*/ 	.word	0x00000000


	//----- nvinfo : EIATTR_FRAME_SIZE
	.align		4
.L_26:
        /*0060*/ 	.byte	0x04, 0x11
        /*0062*/ 	.short	(.L_28 - .L_27)
	.align		4
.L_27:
        /*0064*/ 	.word	index@($__internal_46_$__cuda_sm70_shflsync_up_p)
        /*0068*/ 	.word	0x00000000


	//----- nvinfo : EIATTR_FRAME_SIZE
	.align		4
.L_28:
        /*006c*/ 	.byte	0x04, 0x11
        /*006e*/ 	.short	(.L_30 - .L_29)
	.align		4
.L_29:
        /*0070*/ 	.word	index@($__internal_45_$__cuda_sm70_shflsync_idx_p)
        /*0074*/ 	.word	0x00000000


	//----- nvinfo : EIATTR_FRAME_SIZE
	.align		4
.L_30:
        /*0078*/ 	.byte	0x04, 0x11
        /*007a*/ 	.short	(.L_32 - .L_31)
	.align		4
.L_31:
        /*007c*/ 	.word	index@($__internal_44_$__cuda_sm70_shflsync_bfly_p)
        /*0080*/ 	.word	0x00000000


	//----- nvinfo : EIATTR_FRAME_SIZE
	.align		4
.L_32:
        /*0084*/ 	.byte	0x04, 0x11
        /*0086*/ 	.short	(.L_34 - .L_33)
	.align		4
.L_33:
        /*0088*/ 	.word	index@(_ZN7cutlass13device_kernelIN5flash19enable_sm80_to_sm89INS1_16FlashAttnFwdSm80INS1_25CollectiveMainloopFwdSm80ILi8ELi1ELb0EN4cute5tupleIJNS5_1CILi128EEENS7_ILi64EEENS7_ILi256EEEEEELi256ENS_10bfloat16_tEfNS_4arch4Sm80ELb1ELb0ELb1ELb1ELb0ELb0ELb1ELb1EEENS1_21CollectiveEpilogueFwdINS6_IJS8_SA_S9_EEENS6_IJNS7_ILi1EEESI_SI_EEESC_SE_Li256ELb1ELb1ELb1ELb0EEENS1_36VarlenDynamicPersistentTileSchedulerILi128ELi64ELi256ELi256ELb1ELb1ELb0ELb1ELb1ELb1EEEEEEEEEvNT_6ParamsE)
        /*008c*/ 	.word	0x000000e8


	//----- nvinfo : EIATTR_REGCOUNT
	.align		4
.L_34:
        /*0090*/ 	.byte	0x04, 0x2f
        /*0092*/ 	.short	(.L_36 - .L_35)
	.align		4
.L_35:
        /*0094*/ 	.word	index@(_ZN7cutlass13device_kernelIN5flash19enable_sm80_to_sm89INS1_16FlashAttnFwdSm80INS1_25CollectiveMainloopFwdSm80ILi8ELi1ELb0EN4cute5tupleIJNS5_1CILi128EEENS7_ILi96EEENS7_ILi256EEEEEELi256ENS_10bfloat16_tEfNS_4arch4Sm80ELb1ELb0ELb1ELb0ELb0ELb0ELb1ELb1EEENS1_21CollectiveEpilogueFwdINS6_IJS8_SA_S9_EEENS6_IJNS7_ILi1EEESI_SI_EEESC_SE_Li256ELb0ELb1ELb1ELb0EEENS1_30DynamicPersistentTileSchedulerILi256ELi256ELb1ELb1ELb0EEEEEEEEEvNT_6ParamsE)
        /*0098*/ 	.word	0x000000ff


	//----- nvinfo : EIATTR_FRAME_SIZE
	.align		4
.L_36:
        /*009c*/ 	.byte	0x04, 0x11
        /*009e*/ 	.short	(.L_38 - .L_37)
	.align		4
.L_37:
        /*00a0*/ 	.word	index@($__internal_43_$__cuda_sm70_shflsync_idx_p)
        /*00a4*/ 	.word	0x00000000


	//----- nvinfo : EIATTR_FRAME_SIZE
	.align		4
.L_38:
        /*00a8*/ 	.byte	0x04, 0x11
        /*00aa*/ 	.short	(.L_40 - .L_39)
	.align		4
.L_39:
        /*00ac*/ 	.word	index@($__internal_42_$__cuda_sm70_shflsync_bfly_p)
        /*00b0*/ 	.word	0x00000000


	//----- nvinfo : EIATTR_FRAME_SIZE
	.align		4
.L_40:
        /*00b4*/ 	.byte	0x04, 0x11
        /*00b6*/ 	.short	(.L_42 - .L_41)
	.align		4
.L_41:
        /*00b8*/ 	.word	index@(_ZN7cutlass13device_kernelIN5flash19enable_sm80_to_sm89INS1_16FlashAttnFwdSm80INS1_25CollectiveMainloopFwdSm80ILi8ELi1ELb0EN4cute5tupleIJNS5_1CILi128EEENS7_ILi96EEENS7_ILi256EEEEEELi256ENS_10bfloat16_tEfNS_4arch4Sm80ELb1ELb0ELb1ELb0ELb0ELb0ELb1ELb1EEENS1_21CollectiveEpilogueFwdINS6_IJS8_SA_S9_EEENS6_IJNS7_ILi1EEESI_SI_EEESC_SE_Li256ELb0ELb1ELb1ELb0EEENS1_30DynamicPersistentTileSchedulerILi256ELi256ELb1ELb1ELb0EEEEEEEEEvNT_6ParamsE)
        /*00bc*/ 	.word	0x000000b0


	//----- nvinfo : EIATTR_REGCOUNT
	.align		4
.L_42:
        /*00c0*/ 	.byte	0x04, 0x2f
        /*00c2*/ 	.short	(.L_44 - .L_43)
	.align		4
.L_43:
        /*00c4*/ 	.word	index@(_ZN7cutlass13device_kernelIN5flash19enable_sm80_to_sm89INS1_16FlashAttnFwdSm80INS1_25CollectiveMainloopFwdSm80ILi8ELi1ELb0EN4cute5tupleIJNS5_1CILi128EEENS7_ILi48EEENS7_ILi256EEEEEELi256ENS_10bfloat16_tEfNS_4arch4Sm80ELb0ELb1ELb1ELb1ELb0ELb1ELb1ELb1EEENS1_21CollectiveEpilogueFwdINS6_IJS8_SA_S9_EEENS6_IJNS7_ILi1EEESI_SI_EEESC_SE_Li256ELb1ELb1ELb1ELb0EEENS1_36VarlenDynamicPersistentTileSchedulerILi128ELi48ELi256ELi256ELb1ELb1ELb0ELb1ELb0ELb1EEEEEEEEEvNT_6ParamsE)
        /*00c8*/ 	.word	0x000000ff


	//----- nvinfo : EIATTR_FRAME_SIZE
	.align		4
.L_44:
        /*00cc*/ 	.byte	0x04, 0x11
        /*00ce*/ 	.short	(.L_46 - .L_45)
	.align		4
.L_45:
        /*00d0*/ 	.word	index@($__internal_41_$__cuda_sm70_votesync_ballot)
        /*00d4*/ 	.word	0x00000000


	//----- nvinfo : EIATTR_FRAME_SIZE
	.align		4
.L_46:
        /*00d8*/ 	.byte	0x04, 0x11
        /*00da*/ 	.short	(.L_48 - .L_47)
	.align		4
.L_47:
        /*00dc*/ 	.word	index@($__internal_40_$__cuda_sm70_shflsync_up_p)
        /*00e0*/ 	.word	0x00000000


	//----- nvinfo : EIATTR_FRAME_SIZE
	.align		4
.L_48:
        /*00e4*/ 	.byte	0x04, 0x11
        /*00e6*/ 	.short	(.L_50 - .L_49)
	.align		4
.L_49:
        /*00e8*/ 	.word	index@($__internal_39_$__cuda_sm70_shflsync_idx_p)
        /*00ec*/ 	.word	0x00000000


	//----- nvinfo : EIATTR_FRAME_SIZE
	.align		4
.L_50:
        /*00f0*/ 	.byte	0x04, 0x11
        /*00f2*/ 	.short	(.L_52 - .L_51)
	.align		4
.L_51:
        /*00f4*/ 	.word	index@($__internal_38_$__cuda_sm70_shflsync_bfly_p)
        /*00f8*/ 	.word	0x00000000


	//----- nvinfo : EIATTR_FRAME_SIZE
	.align		4
.L_52:
        /*00fc*/ 	.byte	0x04, 0x11
        /*00fe*/ 	.short	(.L_54 - .L_53)
	.align		4
.L_53:
        /*0100*/ 	.word	index@($_ZN7cutlass13device_kernelIN5flash19enable_sm80_to_sm89INS1_16FlashAttnFwdSm80INS1_25CollectiveMainloopFwdSm80ILi8ELi1ELb0EN4cute5tupleIJNS5_1CILi128EEENS7_ILi48EEENS7_ILi256EEEEEELi256ENS_10bfloat16_tEfNS_4arch4Sm80ELb0ELb1ELb1ELb1ELb0ELb1ELb1ELb1EEENS1_21CollectiveEpilogueFwdINS6_IJS8_SA_S9_EEENS6_IJNS7_ILi1EEESI_SI_EEESC_SE_Li256ELb1ELb1ELb1ELb0EEENS1_36VarlenDynamicPersistentTileSchedulerILi128ELi48ELi256ELi256ELb1ELb1ELb0ELb1ELb0ELb1EEEEEEEEEvNT_6ParamsE$_ZZN5flash25CollectiveMainloopFwdSm80ILi8ELi1ELb0EN4cute5tupleIJNS1_1CILi128EEENS3_ILi48EEENS3_ILi256EEEEEELi256EN7cutlass10bfloat16_tEfNS8_4arch4Sm80ELb0ELb1ELb1ELb1ELb0ELb1ELb1ELb1EE3mmaINS_16FlashAttnFwdSm80ISC_NS_21CollectiveEpilogueFwdINS2_IJS4_S6_S5_EEENS2_IJNS3_ILi1EEESH_SH_EEES9_SB_Li256ELb1ELb1ELb1ELb0EEENS_36VarlenDynamicPersistentTileSchedulerILi128ELi48ELi256ELi256ELb1ELb1ELb0ELb1ELb0ELb1EEEE13SharedStorageENS1_6TensorINS1_11ArrayEngineIfLm128EEENS1_6LayoutINS2_IJNS2_IJNS3_ILi2EEESS_EEESH_NS3_ILi32EEEEEENS2_IJNS2_IJSH_SS_EEENS3_ILi0EEENS3_ILi4EEEEEEEEEENS_7SoftmaxILi2ELi0EEEEEbRKNSC_6ParamsERT0_RT1_iRKNS_16SeqlenInfoQKNewKILb1ELb1EEENS2_IJiiiiEEERT_ENKUlvE_clEv)
        /*0104*/ 	.word	0x00000000


	//----- nvinfo : EIATTR_FRAME_SIZE
	.align		4
.L_54:
        /*0108*/ 	.byte	0x04, 0x11
        /*010a*/ 	.short	(.L_56 - .L_55)
	.align		4
.L_55:
        /*010c*/ 	.word	index@(_ZN7cutlass13device_kernelIN5flash19enable_sm80_to_sm89INS1_16FlashAttnFwdSm80INS1_25CollectiveMainloopFwdSm80ILi8ELi1ELb0EN4cute5tupleIJNS5_1CILi128EEENS7_ILi48EEENS7_ILi256EEEEEELi256ENS_10bfloat16_tEfNS_4arch4Sm80ELb0ELb1ELb1ELb1ELb0ELb1ELb1ELb1EEENS1_21CollectiveEpilogueFwdINS6_IJS8_SA_S9_EEENS6_IJNS7_ILi1EEESI_SI_EEESC_SE_Li256ELb1ELb1ELb1ELb0EEENS1_36VarlenDynamicPersistentTileSchedulerILi128ELi48ELi256ELi256ELb1ELb1ELb0ELb1ELb0ELb1EEEEEEEEEvNT_6ParamsE)
        /*0110*/ 	.word	0x000001c0


	//----- nvinfo : EIATTR_REGCOUNT
	.align		4
.L_56:
        /*0114*/ 	.byte	0x04, 0x2f
        /*0116*/ 	.short	(.L_58 - .L_57)
	.align		4
.L_57:
        /*0118*/ 	.word	index@(_ZN7cutlass13device_kernelIN5flash19enable_sm80_to_sm89INS1_16FlashAttnFwdSm80INS1_25CollectiveMainloopFwdSm80ILi8ELi1ELb0EN4cute5tupleIJNS5_1CILi128EEENS7_ILi64EEENS7_ILi256EEEEEELi256ENS_10bfloat16_tEfNS_4arch4Sm80ELb0ELb1ELb1ELb1ELb0ELb0ELb1ELb1EEENS1_21CollectiveEpilogueFwdINS6_IJS8_SA_S9_EEENS6_IJNS7_ILi1EEESI_SI_EEESC_SE_Li256ELb1ELb1ELb1ELb0EEENS1_36VarlenDynamicPersistentTileSchedulerILi128ELi64ELi256ELi256ELb1ELb1ELb0ELb1ELb0ELb1EEEEEEEEEvNT_6ParamsE)
        /*011c*/ 	.word	0x000000ff


	//----- nvinfo : EIATTR_FRAME_SIZE
	.align		4
.L_58:
        /*0120*/ 	.byte	0x04, 0x11
        /*0122*/ 	.short	(.L_60 - .L_59)
	.align		4
.L_59:
        /*0124*/ 	.word	index@($__internal_37_$__cuda_sm70_votesync_ballot)
        /*0128*/ 	.word	0x00000000


	//----- nvinfo : EIATTR_FRAME_SIZE
	.align		4
.L_60:
        /*012c*/ 	.byte	0x04, 0x11
        /*012e*/ 	.short	(.L_62 - .L_61)
	.align		4
.L_61:
        /*0130*/ 	.word	index@($__internal_36_$__cuda_sm70_shflsync_up_p)
        /*0134*/ 	.word	0x00000000


	//----- nvinfo : EIATTR_FRAME_SIZE
	.align		4
.L_62:
        /*0138*/ 	.byte	0x04, 0x11
        /*013a*/ 	.short	(.L_64 - .L_63)
	.align		4
.L_63:
        /*013c*/ 	.word	index@($__internal_35_$__cuda_sm70_shflsync_idx_p)
        /*0140*/ 	.word	0x00000000


	//----- nvinfo : EIATTR_FRAME_SIZE
	.align		4
.L_64:
        /*0144*/ 	.byte	0x04, 0x11
        /*0146*/ 	.short	(.L_66 - .L_65)
	.align		4
.L_65:
        /*0148*/ 	.word	index@($__internal_34_$__cuda_sm70_shflsync_bfly_p)
        /*014c*/ 	.word	0x00000000


	//----- nvinfo : EIATTR_FRAME_SIZE
	.align		4
.L_66:
        /*0150*/ 	.byte	0x04, 0x11
        /*0152*/ 	.short	(.L_68 - .L_67)
	.align		4
.L_67:
        /*0154*/ 	.word	index@(_ZN7cutlass13device_kernelIN5flash19enable_sm80_to_sm89INS1_16FlashAttnFwdSm80INS1_25CollectiveMainloopFwdSm80ILi8ELi1ELb0EN4cute5tupleIJNS5_1CILi128EEENS7_ILi64EEENS7_ILi256EEEEEELi256ENS_10bfloat16_tEfNS_4arch4Sm80ELb0ELb1ELb1ELb1ELb0ELb0ELb1ELb1EEENS1_21CollectiveEpilogueFwdINS6_IJS8_SA_S9_EEENS6_IJNS7_ILi1EEESI_SI_EEESC_SE_Li256ELb1ELb1ELb1ELb0EEENS1_36VarlenDynamicPersistentTileSchedulerILi128ELi64ELi256ELi256ELb1ELb1ELb0ELb1ELb0ELb1EEEEEEEEEvNT_6ParamsE)
        /*0158*/ 	.word	0x000000b0


	//----- nvinfo : EIATTR_REGCOUNT
	.align		4
.L_68:
        /*015c*/ 	.byte	0x04, 0x2f
        /*015e*/ 	.short	(.L_70 - .L_69)
	.align		4
.L_69:
        /*0160*/ 	.word	index@(_ZN7cutlass13device_kernelIN5flash19enable_sm80_to_sm89INS1_16FlashAttnFwdSm80INS1_25CollectiveMainloopFwdSm80ILi8ELi1ELb0EN4cute5tupleIJNS5_1CILi128EEENS7_ILi64EEENS7_ILi256EEEEEELi256ENS_10bfloat16_tEfNS_4arch4Sm80ELb0ELb1ELb1ELb0ELb0ELb0ELb1ELb1EEENS1_21CollectiveEpilogueFwdINS6_IJS8_SA_S9_EEENS6_IJNS7_ILi1EEESI_SI_EEESC_SE_Li256ELb0ELb1ELb1ELb0EEENS1_19SingleTileSchedulerILb0ELb1ELb1ELi128EEEEEEEEEvNT_6ParamsE)
        /*0164*/ 	.word	0x000000ff


	//----- nvinfo : EIATTR_FRAME_SIZE
	.align		4
.L_70:
        /*0168*/ 	.byte	0x04, 0x11
        /*016a*/ 	.short	(.L_72 - .L_71)
	.align		4
.L_71:
        /*016c*/ 	.word	index@(_ZN7cutlass13device_kernelIN5flash19enable_sm80_to_sm89INS1_16FlashAttnFwdSm80INS1_25CollectiveMainloopFwdSm80ILi8ELi1ELb0EN4cute5tupleIJNS5_1CILi128EEENS7_ILi64EEENS7_ILi256EEEEEELi256ENS_10bfloat16_tEfNS_4arch4Sm80ELb0ELb1ELb1ELb0ELb0ELb0ELb1ELb1EEENS1_21CollectiveEpilogueFwdINS6_IJS8_SA_S9_EEENS6_IJNS7_ILi1EEESI_SI_EEESC_SE_Li256ELb0ELb1ELb1ELb0EEENS1_19SingleTileSchedulerILb0ELb1ELb1ELi128EEEEEEEEEvNT_6ParamsE)
        /*0170*/ 	.word	0x00000058


	//----- nvinfo : EIATTR_REGCOUNT
	.align		4
.L_72:
        /*0174*/ 	.byte	0x04, 0x2f
        /*0176*/ 	.short	(.L_74 - .L_73)
	.align		4
.L_73:
        /*0178*/ 	.word	index@(_ZN7cutlass13device_kernelIN5flash19enable_sm80_to_sm89INS1_16FlashAttnFwdSm80INS1_25CollectiveMainloopFwdSm80ILi8ELi1ELb0EN4cute5tupleIJNS5_1CILi128EEENS7_ILi48EEENS7_ILi256EEEEEELi256ENS_10bfloat16_tEfNS_4arch4Sm80ELb0ELb0ELb1ELb1ELb0ELb1ELb1ELb1EEENS1_21CollectiveEpilogueFwdINS6_IJS8_SA_S9_EEENS6_IJNS7_ILi1EEESI_SI_EEESC_SE_Li256ELb1ELb1ELb1ELb0EEENS1_36VarlenDynamicPersistentTileSchedulerILi128ELi48ELi256ELi256ELb1ELb1ELb0ELb0ELb1ELb1EEEEEEEEEvNT_6ParamsE)
        /*017c*/ 	.word	0x000000ff


	//----- nvinfo : EIATTR_FRAME_SIZE
	.align		4
.L_74:
        /*0180*/ 	.byte	0x04, 0x11
        /*0182*/ 	.short	(.L_76 - .L_75)
	.align		4
.L_75:
        /*0184*/ 	.word	index@($__internal_33_$__cuda_sm70_votesync_ballot)
        /*0188*/ 	.word	0x00000000


	//----- nvinfo : EIATTR_FRAME_SIZE
	.align		4
.L_76:
        /*018c*/ 	.byte	0x04, 0x11
        /*018e*/ 	.short	(.L_78 - .L_77)
	.align		4
.L_77:
        /*0190*/ 	.word	index@($__internal_32_$__cuda_sm70_shflsync_up_p)
        /*0194*/ 	.word	0x00000000


	//----- nvinfo : EIATTR_FRAME_SIZE
	.align		4
.L_78:
        /*0198*/ 	.byte	0x04, 0x11
        /*019a*/ 	.short	(.L_80 - .L_79)
	.align		4
.L_79:
        /*019c*/ 	.word	index@($__internal_31_$__cuda_sm70_shflsync_idx_p)
        /*01a0*/ 	.word	0x00000000


	//----- nvinfo : EIATTR_FRAME_SIZE
	.align		4
.L_80:
        /*01a4*/ 	.byte	0x04, 0x11
        /*01a6*/ 	.short	(.L_82 - .L_81)
	.align		4
.L_81:
        /*01a8*/ 	.word	index@($__internal_30_$__cuda_sm70_shflsync_bfly_p)
        /*01ac*/ 	.word	0x00000000


	//----- nvinfo : EIATTR_FRAME_SIZE
	.align		4
.L_82:
        /*01b0*/ 	.byte	0x04, 0x11
        /*01b2*/ 	.short	(.L_84 - .L_83)
	.align		4
.L_83:
        /*01b4*/ 	.word	index@(_ZN7cutlass13device_kernelIN5flash19enable_sm80_to_sm89INS1_16FlashAttnFwdSm80INS1_25CollectiveMainloopFwdSm80ILi8ELi1ELb0EN4cute5tupleIJNS5_1CILi128EEENS7_ILi48EEENS7_ILi256EEEEEELi256ENS_10bfloat16_tEfNS_4arch4Sm80ELb0ELb0ELb1ELb1ELb0ELb1ELb1ELb1EEENS1_21CollectiveEpilogueFwdINS6_IJS8_SA_S9_EEENS6_IJNS7_ILi1EEESI_SI_EEESC_SE_Li256ELb1ELb1ELb1ELb0EEENS1_36VarlenDynamicPersistentTileSchedulerILi128ELi48ELi256ELi256ELb1ELb1ELb0ELb0ELb1ELb1EEEEEEEEEvNT_6ParamsE)
        /*01b8*/ 	.word	0x00000060


	//----- nvinfo : EIATTR_REGCOUNT
	.align		4
.L_84:
        /*01bc*/ 	.byte	0x04, 0x2f
        /*01be*/ 	.short	(.L_86 - .L_85)
	.align		4
.L_85:
        /*01c0*/ 	.word	index@(_ZN7cutlass13device_kernelIN5flash19enable_sm80_to_sm89INS1_16FlashAttnFwdSm80INS1_25CollectiveMainloopFwdSm80ILi8ELi1ELb0EN4cute5tupleIJNS5_1CILi128EEENS7_ILi64EEENS7_ILi256EEEEEELi256ENS_10bfloat16_tEfNS_4arch4Sm80ELb0ELb0ELb1ELb1ELb0ELb0ELb1ELb1EEENS1_21CollectiveEpilogueFwdINS6_IJS8_SA_S9_EEENS6_IJNS7_ILi1EEESI_SI_EEESC_SE_Li256ELb1ELb1ELb1ELb0EEENS1_36VarlenDynamicPersistentTileSchedulerILi128ELi64ELi256ELi256ELb1ELb1ELb0ELb0ELb1ELb1EEEEEEEEEvNT_6ParamsE)
        /*01c4*/ 	.word	0x000000ff


	//----- nvinfo : EIATTR_FRAME_SIZE
	.align		4
.L_86:
        /*01c8*/ 	.byte	0x04, 0x11
        /*01ca*/ 	.short	(.L_88 - .L_87)
	.align		4
.L_87:
        /*01cc*/ 	.word	index@($__internal_29_$__cuda_sm70_votesync_ballot)
        /*01d0*/ 	.word	0x00000000


	//----- nvinfo : EIATTR_FRAME_SIZE
	.align		4
.L_88:
        /*01d4*/ 	.byte	0x04, 0x11
        /*01d6*/ 	.short	(.L_90 - .L_89)
	.align		4
.L_89:
        /*01d8*/ 	.word	index@($__internal_28_$__cuda_sm70_shflsync_up_p)
        /*01dc*/ 	.word	0x00000000


	//----- nvinfo : EIATTR_FRAME_SIZE
	.align		4
.L_90:
        /*01e0*/ 	.byte	0x04, 0x11
        /*01e2*/ 	.short	(.L_92 - .L_91)
	.align		4
.L_91:
        /*01e4*/ 	.word	index@($__internal_27_$__cuda_sm70_shflsync_idx_p)
        /*01e8*/ 	.word	0x00000000


	//----- nvinfo : EIATTR_FRAME_SIZE
	.align		4
.L_92:
        /*01ec*/ 	.byte	0x04, 0x11
        /*01ee*/ 	.short	(.L_94 - .L_93)
	.align		4
.L_93:
        /*01f0*/ 	.word	index@($__internal_26_$__cuda_sm70_shflsync_bfly_p)
        /*01f4*/ 	.word	0x00000000


	//----- nvinfo : EIATTR_FRAME_SIZE
	.align		4
.L_94:
        /*01f8*/ 	.byte	0x04, 0x11
        /*01fa*/ 	.short	(.L_96 - .L_95)
	.align		4
.L_95:
        /*01fc*/ 	.word	index@(_ZN7cutlass13device_kernelIN5flash19enable_sm80_to_sm89INS1_16FlashAttnFwdSm80INS1_25CollectiveMainloopFwdSm80ILi8ELi1ELb0EN4cute5tupleIJNS5_1CILi128EEENS7_ILi64EEENS7_ILi256EEEEEELi256ENS_10bfloat16_tEfNS_4arch4Sm80ELb0ELb0ELb1ELb1ELb0ELb0ELb1ELb1EEENS1_21CollectiveEpilogueFwdINS6_IJS8_SA_S9_EEENS6_IJNS7_ILi1EEESI_SI_EEESC_SE_Li256ELb1ELb1ELb1ELb0EEENS1_36VarlenDynamicPersistentTileSchedulerILi128ELi64ELi256ELi256ELb1ELb1ELb0ELb0ELb1ELb1EEEEEEEEEvNT_6ParamsE)
        /*0200*/ 	.word	0x000000f0


	//----- nvinfo : EIATTR_REGCOUNT
	.align		4
.L_96:
        /*0204*/ 	.byte	0x04, 0x2f
        /*0206*/ 	.short	(.L_98 - .L_97)
	.align		4
.L_97:
        /*0208*/ 	.word	index@(_ZN7cutlass13device_kernelIN5flash19enable_sm80_to_sm89INS1_16FlashAttnFwdSm80INS1_25CollectiveMainloopFwdSm80ILi8ELi1ELb0EN4cute5tupleIJNS5_1CILi128EEENS7_ILi96EEENS7_ILi256EEEEEELi256ENS_10bfloat16_tEfNS_4arch4Sm80ELb0ELb0ELb1ELb0ELb0ELb0ELb1ELb1EEENS1_21CollectiveEpilogueFwdINS6_IJS8_SA_S9_EEENS6_IJNS7_ILi1EEESI_SI_EEESC_SE_Li256ELb0ELb1ELb1ELb0EEENS1_19SingleTileSchedulerILb0ELb1ELb1ELi128EEEEEEEEEvNT_6ParamsE)
        /*020c*/ 	.word	0x000000ff


	//----- nvinfo : EIATTR_FRAME_SIZE
	.align		4
.L_98:
        /*0210*/ 	.byte	0x04, 0x11
        /*0212*/ 	.short	(.L_100 - .L_99)
	.align		4
.L_99:
        /*0214*/ 	.word	index@(_ZN7cutlass13device_kernelIN5flash19enable_sm80_to_sm89INS1_16FlashAttnFwdSm80INS1_25CollectiveMainloopFwdSm80ILi8ELi1ELb0EN4cute5tupleIJNS5_1CILi128EEENS7_ILi96EEENS7_ILi256EEEEEELi256ENS_10bfloat16_tEfNS_4arch4Sm80ELb0ELb0ELb1ELb0ELb0ELb0ELb1ELb1EEENS1_21CollectiveEpilogueFwdINS6_IJS8_SA_S9_EEENS6_IJNS7_ILi1EEESI_SI_EEESC_SE_Li256ELb0ELb1ELb1ELb0EEENS1_19SingleTileSchedulerILb0ELb1ELb1ELi128EEEEEEEEEvNT_6ParamsE)
        /*0218*/ 	.word	0x00000040


	//----- nvinfo : EIATTR_REGCOUNT
	.align		4
.L_100:
        /*021c*/ 	.byte	0x04, 0x2f
        /*021e*/ 	.short	(.L_102 - .L_101)
	.align		4
.L_101:
        /*0220*/ 	.word	index@(_ZN7cutlass13device_kernelIN5flash19enable_sm80_to_sm89INS1_16FlashAttnFwdSm80INS1_25CollectiveMainloopFwdSm80ILi8ELi1ELb0EN4cute5tupleIJNS5_1CILi128EEENS7_ILi32EEENS7_ILi256EEEEEELi256ENS_10bfloat16_tEfNS_4arch4Sm80ELb1ELb0ELb1ELb1ELb0ELb1ELb1ELb1EEENS1_21CollectiveEpilogueFwdINS6_IJS8_SA_S9_EEENS6_IJNS7_ILi1EEESI_SI_EEESC_SE_Li256ELb1ELb1ELb1ELb0EEENS1_36VarlenDynamicPersistentTileSchedulerILi128ELi32ELi256ELi256ELb1ELb1ELb0ELb1ELb1ELb1EEEEEEEEEvNT_6ParamsE)
        /*0224*/ 	.word	0x000000ff


	//----- nvinfo : EIATTR_FRAME_SIZE
	.align		4
.L_102:
        /*0228*/ 	.byte	0x04, 0x11
        /*022a*/ 	.short	(.L_104 - .L_103)
	.align		4
.L_103:
        /*022c*/ 	.word	index@($__internal_25_$__cuda_sm70_votesync_ballot)
        /*0230*/ 	.word	0x00000000


	//----- nvinfo : EIATTR_FRAME_SIZE
	.align		4
.L_104:
        /*0234*/ 	.byte	0x04, 0x11
        /*0236*/ 	.short	(.L_106 - .L_105)
	.align		4
.L_105:
        /*0238*/ 	.word	index@($__internal_24_$__cuda_sm70_shflsync_up_p)
        /*023c*/ 	.word	0x00000000


	//----- nvinfo : EIATTR_FRAME_SIZE
	.align		4
.L_106:
        /*0240*/ 	.byte	0x04, 0x11
        /*0242*/ 	.short	(.L_108 - .L_107)
	.align		4
.L_107:
        /*0244*/ 	.word	index@($__internal_23_$__cuda_sm70_shflsync_idx_p)
        /*0248*/ 	.word	0x00000000


	//----- nvinfo : EIATTR_FRAME_SIZE
	.align		4
.L_108:
        /*024c*/ 	.byte	0x04, 0x11
        /*024e*/ 	.short	(.L_110 - .L_109)
	.align		4
.L_109:
        /*0250*/ 	.word	index@($__internal_22_$__cuda_sm70_shflsync_bfly_p)
        /*0254*/ 	.word	0x00000000


	//----- nvinfo : EIATTR_FRAME_SIZE
	.align		4
.L_110:
        /*0258*/ 	.byte	0x04, 0x11
        /*025a*/ 	.short	(.L_112 - .L_111)
	.align		4
.L_111:
        /*025c*/ 	.word	index@(_ZN7cutlass13device_kernelIN5flash19enable_sm80_to_sm89INS1_16FlashAttnFwdSm80INS1_25CollectiveMainloopFwdSm80ILi8ELi1ELb0EN4cute5tupleIJNS5_1CILi128EEENS7_ILi32EEENS7_ILi256EEEEEELi256ENS_10bfloat16_tEfNS_4arch4Sm80ELb1ELb0ELb1ELb1ELb0ELb1ELb1ELb1EEENS1_21CollectiveEpilogueFwdINS6_IJS8_SA_S9_EEENS6_IJNS7_ILi1EEESI_SI_EEESC_SE_Li256ELb1ELb1ELb1ELb0EEENS1_36VarlenDynamicPersistentTileSchedulerILi128ELi32ELi256ELi256ELb1ELb1ELb0ELb1ELb1ELb1EEEEEEEEEvNT_6ParamsE)
        /*0260*/ 	.word	0x00000008


	//----- nvinfo : EIATTR_REGCOUNT
	.align		4
.L_112:
        /*0264*/ 	.byte	0x04, 0x2f
        /*0266*/ 	.short	(.L_114 - .L_113)
	.align		4
.L_113:
        /*0268*/ 	.word	index@(_ZN7cutlass13device_kernelIN5flash19enable_sm80_to_sm89INS1_16FlashAttnFwdSm80INS1_25CollectiveMainloopFwdSm80ILi8ELi1ELb1EN4cute5tupleIJNS5_1CILi128EEENS7_ILi48EEENS7_ILi256EEEEEELi256ENS_10bfloat16_tEfNS_4arch4Sm80ELb1ELb0ELb1ELb1ELb0ELb0ELb1ELb1EEENS1_21CollectiveEpilogueFwdINS6_IJS8_SA_S9_EEENS6_IJNS7_ILi1EEESI_SI_EEESC_SE_Li256ELb1ELb1ELb1ELb0EEENS1_36VarlenDynamicPersistentTileSchedulerILi128ELi48ELi256ELi256ELb1ELb1ELb0ELb1ELb1ELb1EEEEEEEEEvNT_6ParamsE)
        /*026c*/ 	.word	0x000000ff


	//----- nvinfo : EIATTR_FRAME_SIZE
	.align		4
.L_114:
        /*0270*/ 	.byte	0x04, 0x11
        /*0272*/ 	.short	(.L_116 - .L_115)
	.align		4
.L_115:
        /*0274*/ 	.word	index@($__internal_21_$__cuda_sm70_votesync_ballot)
        /*0278*/ 	.word	0x00000000


	//----- nvinfo : EIATTR_FRAME_SIZE
	.align		4
.L_116:
        /*027c*/ 	.byte	0x04, 0x11
        /*027e*/ 	.short	(.L_118 - .L_117)
	.align		4
.L_117:
        /*0280*/ 	.word	index@($__internal_20_$__cuda_sm70_shflsync_up_p)
        /*0284*/ 	.word	0x00000000


	//----- nvinfo : EIATTR_FRAME_SIZE
	.align		4
.L_118:
        /*0288*/ 	.byte	0x04, 0x11
        /*028a*/ 	.short	(.L_120 - .L_119)
	.align		4
.L_119:
        /*028c*/ 	.word	index@($__internal_19_$__cuda_sm70_shflsync_idx_p)
        /*0290*/ 	.word	0x00000000


	//----- nvinfo : EIATTR_FRAME_SIZE
	.align		4
.L_120:
        /*0294*/ 	.byte	0x04, 0x11
        /*0296*/ 	.short	(.L_122 - .L_121)
	.align		4
.L_121:
        /*0298*/ 	.word	index@($__internal_18_$__cuda_sm70_shflsync_bfly_p)
        /*029c*/ 	.word	0x00000000


	//----- nvinfo : EIATTR_FRAME_SIZE
	.align		4
.L_122:
        /*02a0*/ 	.byte	0x04, 0x11
        /*02a2*/ 	.short	(.L_124 - .L_123)
	.align		4
.L_123:
        /*02a4*/ 	.word	index@(_ZN7cutlass13device_kernelIN5flash19enable_sm80_to_sm89INS1_16FlashAttnFwdSm80INS1_25CollectiveMainloopFwdSm80ILi8ELi1ELb1EN4cute5tupleIJNS5_1CILi128EEENS7_ILi48EEENS7_ILi256EEEEEELi256ENS_10bfloat16_tEfNS_4arch4Sm80ELb1ELb0ELb1ELb1ELb0ELb0ELb1ELb1EEENS1_21CollectiveEpilogueFwdINS6_IJS8_SA_S9_EEENS6_IJNS7_ILi1EEESI_SI_EEESC_SE_Li256ELb1ELb1ELb1ELb0EEENS1_36VarlenDynamicPersistentTileSchedulerILi128ELi48ELi256ELi256ELb1ELb1ELb0ELb1ELb1ELb1EEEEEEEEEvNT_6ParamsE)
        /*02a8*/ 	.word	0x000000e8


	//----- nvinfo : EIATTR_REGCOUNT
	.align		4
.L_124:
        /*02ac*/ 	.byte	0x04, 0x2f
        /*02ae*/ 	.short	(.L_126 - .L_125)
	.align		4
.L_125:
        /*02b0*/ 	.word	index@(_ZN7cutlass13device_kernelIN5flash19enable_sm80_to_sm89INS1_16FlashAttnFwdSm80INS1_25CollectiveMainloopFwdSm80ILi8ELi1ELb1EN4cute5tupleIJNS5_1CILi128EEENS7_ILi64EEENS7_ILi256EEEEEELi256ENS_10bfloat16_tEfNS_4arch4Sm80ELb1ELb0ELb1ELb0ELb0ELb0ELb1ELb1EEENS1_21CollectiveEpilogueFwdINS6_IJS8_SA_S9_EEENS6_IJNS7_ILi1EEESI_SI_EEESC_SE_Li256ELb0ELb1ELb1ELb0EEENS1_30DynamicPersistentTileSchedulerILi256ELi256ELb1ELb1ELb0EEEEEEEEEvNT_6ParamsE)
        /*02b4*/ 	.word	0x000000ff


	//----- nvinfo : EIATTR_FRAME_SIZE
	.align		4
.L_126:
        /*02b8*/ 	.byte	0x04, 0x11
        /*02ba*/ 	.short	(.L_128 - .L_127)
	.align		4
.L_127:
        /*02bc*/ 	.word	index@($__internal_17_$__cuda_sm70_shflsync_idx_p)
        /*02c0*/ 	.word	0x00000000


	//----- nvinfo : EIATTR_FRAME_SIZE
	.align		4
.L_128:
        /*02c4*/ 	.byte	0x04, 0x11
        /*02c6*/ 	.short	(.L_130 - .L_129)
	.align		4
.L_129:
        /*02c8*/ 	.word	index@($__internal_16_$__cuda_sm70_shflsync_bfly_p)
        /*02cc*/ 	.word	0x00000000


	//----- nvinfo : EIATTR_FRAME_SIZE
	.align		4
.L_130:
        /*02d0*/ 	.byte	0x04, 0x11
        /*02d2*/ 	.short	(.L_132 - .L_131)
	.align		4
.L_131:
        /*02d4*/ 	.word	index@(_ZN7cutlass13device_kernelIN5flash19enable_sm80_to_sm89INS1_16FlashAttnFwdSm80INS1_25CollectiveMainloopFwdSm80ILi8ELi1ELb1EN4cute5tupleIJNS5_1CILi128EEENS7_ILi64EEENS7_ILi256EEEEEELi256ENS_10bfloat16_tEfNS_4arch4Sm80ELb1ELb0ELb1ELb0ELb0ELb0ELb1ELb1EEENS1_21CollectiveEpilogueFwdINS6_IJS8_SA_S9_EEENS6_IJNS7_ILi1EEESI_SI_EEESC_SE_Li256ELb0ELb1ELb1ELb0EEENS1_30DynamicPersistentTileSchedulerILi256ELi256ELb1ELb1ELb0EEEEEEEEEvNT_6ParamsE)
        /*02d8*/ 	.word	0x00000150


	//----- nvinfo : EIATTR_REGCOUNT
	.align		4
.L_132:
        /*02dc*/ 	.byte	0x04, 0x2f
        /*02de*/ 	.short	(.L_134 - .L_133)
	.align		4
.L_133:
        /*02e0*/ 	.word	index@(_ZN7cutlass13device_kernelIN5flash19enable_sm80_to_sm89INS1_16FlashAttnFwdSm80INS1_25CollectiveMainloopFwdSm80ILi8ELi1ELb0EN4cute5tupleIJNS5_1CILi128EEENS7_ILi32EEENS7_ILi256EEEEEELi256ENS_10bfloat16_tEfNS_4arch4Sm80ELb0ELb1ELb1ELb1ELb0ELb1ELb1ELb1EEENS1_21CollectiveEpilogueFwdINS6_IJS8_SA_S9_EEENS6_IJNS7_ILi1EEESI_SI_EEESC_SE_Li256ELb1ELb1ELb1ELb0EEENS1_36VarlenDynamicPersistentTileSchedulerILi128ELi32ELi256ELi256ELb1ELb1ELb0ELb1ELb0ELb1EEEEEEEEEvNT_6ParamsE)
        /*02e4*/ 	.word	0x000000ff


	//----- nvinfo : EIATTR_FRAME_SIZE
	.align		4
.L_134:
        /*02e8*/ 	.byte	0x04, 0x11
        /*02ea*/ 	.short	(.L_136 - .L_135)
	.align		4
.L_135:
        /*02ec*/ 	.word	index@($__internal_15_$__cuda_sm70_votesync_ballot)
        /*02f0*/ 	.word	0x00000000


	//----- nvinfo : EIATTR_FRAME_SIZE
	.align		4
.L_136:
        /*02f4*/ 	.byte	0x04, 0x11
        /*02f6*/ 	.short	(.L_138 - .L_137)
	.align		4
.L_137:
        /*02f8*/ 	.word	index@($__internal_14_$__cuda_sm70_shflsync_up_p)
        /*02fc*/ 	.word	0x00000000


	//----- nvinfo : EIATTR_FRAME_SIZE
	.align		4
.L_138:
        /*0300*/ 	.byte	0x04, 0x11
        /*0302*/ 	.short	(.L_140 - .L_139)
	.align		4
.L_139:
        /*0304*/ 	.word	index@($__internal_13_$__cuda_sm70_shflsync_idx_p)
        /*0308*/ 	.word	0x00000000


	//----- nvinfo : EIATTR_FRAME_SIZE
	.align		4
.L_140:
        /*030c*/ 	.byte	0x04, 0x11
        /*030e*/ 	.short	(.L_142 - .L_141)
	.align		4
.L_141:
        /*0310*/ 	.word	index@($__internal_12_$__cuda_sm70_shflsync_bfly_p)
        /*0314*/ 	.word	0x00000000


	//----- nvinfo : EIATTR_FRAME_SIZE
	.align		4
.L_142:
        /*0318*/ 	.byte	0x04, 0x11
        /*031a*/ 	.short	(.L_144 - .L_143)
	.align		4
.L_143:
        /*031c*/ 	.word	index@(_ZN7cutlass13device_kernelIN5flash19enable_sm80_to_sm89INS1_16FlashAttnFwdSm80INS1_25CollectiveMainloopFwdSm80ILi8ELi1ELb0EN4cute5tupleIJNS5_1CILi128EEENS7_ILi32EEENS7_ILi256EEEEEELi256ENS_10bfloat16_tEfNS_4arch4Sm80ELb0ELb1ELb1ELb1ELb0ELb1ELb1ELb1EEENS1_21CollectiveEpilogueFwdINS6_IJS8_SA_S9_EEENS6_IJNS7_ILi1EEESI_SI_EEESC_SE_Li256ELb1ELb1ELb1ELb0EEENS1_36VarlenDynamicPersistentTileSchedulerILi128ELi32ELi256ELi256ELb1ELb1ELb0ELb1ELb0ELb1EEEEEEEEEvNT_6ParamsE)
        /*0320*/ 	.word	0x00000008


	//----- nvinfo : EIATTR_REGCOUNT
	.align		4
.L_144:
        /*0324*/ 	.byte	0x04, 0x2f
        /*0326*/ 	.short	(.L_146 - .L_145)
	.align		4
.L_145:
        /*0328*/ 	.word	index@(_ZN7cutlass13device_kernelIN5flash19enable_sm80_to_sm89INS1_16FlashAttnFwdSm80INS1_25CollectiveMainloopFwdSm80ILi8ELi1ELb1EN4cute5tupleIJNS5_1CILi128EEENS7_ILi48EEENS7_ILi256EEEEEELi256ENS_10bfloat16_tEfNS_4arch4Sm80ELb0ELb1ELb1ELb1ELb0ELb0ELb1ELb1EEENS1_21CollectiveEpilogueFwdINS6_IJS8_SA_S9_EEENS6_IJNS7_ILi1EEESI_SI_EEESC_SE_Li256ELb1ELb1ELb1ELb0EEENS1_36VarlenDynamicPersistentTileSchedulerILi128ELi48ELi256ELi256ELb1ELb1ELb0ELb1ELb0ELb1EEEEEEEEEvNT_6ParamsE)
        /*032c*/ 	.word	0x000000ff


	//----- nvinfo : EIATTR_FRAME_SIZE
	.align		4
.L_146:
        /*0330*/ 	.byte	0x04, 0x11
        /*0332*/ 	.short	(.L_148 - .L_147)
	.align		4
.L_147:
        /*0334*/ 	.word	index@($__internal_11_$__cuda_sm70_votesync_ballot)
        /*0338*/ 	.word	0x00000000


	//----- nvinfo : EIATTR_FRAME_SIZE
	.align		4
.L_148:
        /*033c*/ 	.byte	0x04, 0x11
        /*033e*/ 	.short	(.L_150 - .L_149)
	.align		4
.L_149:
        /*0340*/ 	.word	index@($__internal_10_$__cuda_sm70_shflsync_up_p)
        /*0344*/ 	.word	0x00000000


	//----- nvinfo : EIATTR_FRAME_SIZE
	.align		4
.L_150:
        /*0348*/ 	.byte	0x04, 0x11
        /*034a*/ 	.short	(.L_152 - .L_151)
	.align		4
.L_151:
        /*034c*/ 	.word	index@($__internal_9_$__cuda_sm70_shflsync_idx_p)
        /*0350*/ 	.word	0x00000000


	//----- nvinfo : EIATTR_FRAME_SIZE
	.align		4
.L_152:
        /*0354*/ 	.byte	0x04, 0x11
        /*0356*/ 	.short	(.L_154 - .L_153)
	.align		4
.L_153:
        /*0358*/ 	.word	index@($__internal_8_$__cuda_sm70_shflsync_bfly_p)
        /*035c*/ 	.word	0x00000000


	//----- nvinfo : EIATTR_FRAME_SIZE
	.align		4
.L_154:
        /*0360*/ 	.byte	0x04, 0x11
        /*0362*/ 	.short	(.L_156 - .L_155)
	.align		4
.L_155:
        /*0364*/ 	.word	index@(_ZN7cutlass13device_kernelIN5flash19enable_sm80_to_sm89INS1_16FlashAttnFwdSm80INS1_25CollectiveMainloopFwdSm80ILi8ELi1ELb1EN4cute5tupleIJNS5_1CILi128EEENS7_ILi48EEENS7_ILi256EEEEEELi256ENS_10bfloat16_tEfNS_4arch4Sm80ELb0ELb1ELb1ELb1ELb0ELb0ELb1ELb1EEENS1_21CollectiveEpilogueFwdINS6_IJS8_SA_S9_EEENS6_IJNS7_ILi1EEESI_SI_EEESC_SE_Li256ELb1ELb1ELb1ELb0EEENS1_36VarlenDynamicPersistentTileSchedulerILi128ELi48ELi256ELi256ELb1ELb1ELb0ELb1ELb0ELb1EEEEEEEEEvNT_6ParamsE)
        /*0368*/ 	.word	0x000000b0


	//----- nvinfo : EIATTR_REGCOUNT
	.align		4
.L_156:
        /*036c*/ 	.byte	0x04, 0x2f
        /*036e*/ 	.short	(.L_158 - .L_157)
	.align		4
.L_157:
        /*0370*/ 	.word	index@(_ZN7cutlass13device_kernelIN5flash19enable_sm80_to_sm89INS1_16FlashAttnFwdSm80INS1_25CollectiveMainloopFwdSm80ILi8ELi1ELb1EN4cute5tupleIJNS5_1CILi128EEENS7_ILi48EEENS7_ILi256EEEEEELi256ENS_10bfloat16_tEfNS_4arch4Sm80ELb0ELb1ELb1ELb0ELb0ELb0ELb1ELb1EEENS1_21CollectiveEpilogueFwdINS6_IJS8_SA_S9_EEENS6_IJNS7_ILi1EEESI_SI_EEESC_SE_Li256ELb0ELb1ELb1ELb0EEENS1_19SingleTileSchedulerILb0ELb1ELb1ELi128EEEEEEEEEvNT_6ParamsE)
        /*0374*/ 	.word	0x000000ff


	//----- nvinfo : EIATTR_FRAME_SIZE
	.align		4
.L_158:
        /*0378*/ 	.byte	0x04, 0x11
        /*037a*/ 	.short	(.L_160 - .L_159)
	.align		4
.L_159:
        /*037c*/ 	.word	index@(_ZN7cutlass13device_kernelIN5flash19enable_sm80_to_sm89INS1_16FlashAttnFwdSm80INS1_25CollectiveMainloopFwdSm80ILi8ELi1ELb1EN4cute5tupleIJNS5_1CILi128EEENS7_ILi48EEENS7_ILi256EEEEEELi256ENS_10bfloat16_tEfNS_4arch4Sm80ELb0ELb1ELb1ELb0ELb0ELb0ELb1ELb1EEENS1_21CollectiveEpilogueFwdINS6_IJS8_SA_S9_EEENS6_IJNS7_ILi1EEESI_SI_EEESC_SE_Li256ELb0ELb1ELb1ELb0EEENS1_19SingleTileSchedulerILb0ELb1ELb1ELi128EEEEEEEEEvNT_6ParamsE)
        /*0380*/ 	.word	0x000000a0


	//----- nvinfo : EIATTR_REGCOUNT
	.align		4
.L_160:
        /*0384*/ 	.byte	0x04, 0x2f
        /*0386*/ 	.short	(.L_162 - .L_161)
	.align		4
.L_161:
        /*0388*/ 	.word	index@(_ZN7cutlass13device_kernelIN5flash19enable_sm80_to_sm89INS1_16FlashAttnFwdSm80INS1_25CollectiveMainloopFwdSm80ILi8ELi1ELb0EN4cute5tupleIJNS5_1CILi128EEENS7_ILi32EEENS7_ILi256EEEEEELi256ENS_10bfloat16_tEfNS_4arch4Sm80ELb0ELb0ELb1ELb1ELb0ELb1ELb1ELb1EEENS1_21CollectiveEpilogueFwdINS6_IJS8_SA_S9_EEENS6_IJNS7_ILi1EEESI_SI_EEESC_SE_Li256ELb1ELb1ELb1ELb0EEENS1_36VarlenDynamicPersistentTileSchedulerILi128ELi32ELi256ELi256ELb1ELb1ELb0ELb0ELb1ELb1EEEEEEEEEvNT_6ParamsE)
        /*038c*/ 	.word	0x000000ff


	//----- nvinfo : EIATTR_FRAME_SIZE
	.align		4
.L_162:
        /*0390*/ 	.byte	0x04, 0x11
        /*0392*/ 	.short	(.L_164 - .L_163)
	.align		4
.L_163:
        /*0394*/ 	.word	index@($__internal_7_$__cuda_sm70_votesync_ballot)
        /*0398*/ 	.word	0x00000000


	//----- nvinfo : EIATTR_FRAME_SIZE
	.align		4
.L_164:
        /*039c*/ 	.byte	0x04, 0x11
        /*039e*/ 	.short	(.L_166 - .L_165)
	.align		4
.L_165:
        /*03a0*/ 	.word	index@($__internal_6_$__cuda_sm70_shflsync_up_p)
        /*03a4*/ 	.word	0x00000000


	//----- nvinfo : EIATTR_FRAME_SIZE
	.align		4
.L_166:
        /*03a8*/ 	.byte	0x04, 0x11
        /*03aa*/ 	.short	(.L_168 - .L_167)
	.align		4
.L_167:
        /*03ac*/ 	.word	index@($__internal_5_$__cuda_sm70_shflsync_idx_p)
        /*03b0*/ 	.word	0x00000000


	//----- nvinfo : EIATTR_FRAME_SIZE
	.align		4
.L_168:
        /*03b4*/ 	.byte	0x04, 0x11
        /*03b6*/ 	.short	(.L_170 - .L_169)
	.align		4
.L_169:
        /*03b8*/ 	.word	index@($__internal_4_$__cuda_sm70_shflsync_bfly_p)
        /*03bc*/ 	.word	0x00000000


	//----- nvinfo : EIATTR_FRAME_SIZE
	.align		4
.L_170:
        /*03c0*/ 	.byte	0x04, 0x11
        /*03c2*/ 	.short	(.L_172 - .L_171)
	.align		4
.L_171:
        /*03c4*/ 	.word	index@(_ZN7cutlass13device_kernelIN5flash19enable_sm80_to_sm89INS1_16FlashAttnFwdSm80INS1_25CollectiveMainloopFwdSm80ILi8ELi1ELb0EN4cute5tupleIJNS5_1CILi128EEENS7_ILi32EEENS7_ILi256EEEEEELi256ENS_10bfloat16_tEfNS_4arch4Sm80ELb0ELb0ELb1ELb1ELb0ELb1ELb1ELb1EEENS1_21CollectiveEpilogueFwdINS6_IJS8_SA_S9_EEENS6_IJNS7_ILi1EEESI_SI_EEESC_SE_Li256ELb1ELb1ELb1ELb0EEENS1_36VarlenDynamicPersistentTileSchedulerILi128ELi32ELi256ELi256ELb1ELb1ELb0ELb0ELb1ELb1EEEEEEEEEvNT_6ParamsE)
        /*03c8*/ 	.word	0x00000010


	//----- nvinfo : EIATTR_REGCOUNT
	.align		4
.L_172:
        /*03cc*/ 	.byte	0x04, 0x2f
        /*03ce*/ 	.short	(.L_174 - .L_173)
	.align		4
.L_173:
        /*03d0*/ 	.word	index@(_ZN7cutlass13device_kernelIN5flash19enable_sm80_to_sm89INS1_16FlashAttnFwdSm80INS1_25CollectiveMainloopFwdSm80ILi8ELi1ELb1EN4cute5tupleIJNS5_1CILi128EEENS7_ILi48EEENS7_ILi256EEEEEELi256ENS_10bfloat16_tEfNS_4arch4Sm80ELb0ELb0ELb1ELb1ELb0ELb0ELb1ELb1EEENS1_21CollectiveEpilogueFwdINS6_IJS8_SA_S9_EEENS6_IJNS7_ILi1EEESI_SI_EEESC_SE_Li256ELb1ELb1ELb1ELb0EEENS1_36VarlenDynamicPersistentTileSchedulerILi128ELi48ELi256ELi256ELb1ELb1ELb0ELb0ELb1ELb1EEEEEEEEEvNT_6ParamsE)
        /*03d4*/ 	.word	0x000000ff


	//----- nvinfo : EIATTR_FRAME_SIZE
	.align		4
.L_174:
        /*03d8*/ 	.byte	0x04, 0x11
        /*03da*/ 	.short	(.L_176 - .L_175)
	.align		4
.L_175:
        /*03dc*/ 	.word	index@($__internal_3_$__cuda_sm70_votesync_ballot)
        /*03e0*/ 	.word	0x00000000


	//----- nvinfo : EIATTR_FRAME_SIZE
	.align		4
.L_176:
        /*03e4*/ 	.byte	0x04, 0x11
        /*03e6*/ 	.short	(.L_178 - .L_177)
	.align		4
.L_177:
        /*03e8*/ 	.word	index@($__internal_2_$__cuda_sm70_shflsync_up_p)
        /*03ec*/ 	.word	0x00000000


	//----- nvinfo : EIATTR_FRAME_SIZE
	.align		4
.L_178:
        /*03f0*/ 	.byte	0x04, 0x11
        /*03f2*/ 	.short	(.L_180 - .L_179)
	.align		4
.L_179:
        /*03f4*/ 	.word	index@($__internal_1_$__cuda_sm70_shflsync_idx_p)
        /*03f8*/ 	.word	0x00000000


	//----- nvinfo : EIATTR_FRAME_SIZE
	.align		4
.L_180:
        /*03fc*/ 	.byte	0x04, 0x11
        /*03fe*/ 	.short	(.L_182 - .L_181)
	.align		4
.L_181:
        /*0400*/ 	.word	index@($__internal_0_$__cuda_sm70_shflsync_bfly_p)
        /*0404*/ 	.word	0x00000000


	//----- nvinfo : EIATTR_FRAME_SIZE
	.align		4
.L_182:
        /*0408*/ 	.byte	0x04, 0x11
        /*040a*/ 	.short	(.L_184 - .L_183)
	.align		4
.L_183:
        /*040c*/ 	.word	index@(_ZN7cutlass13device_kernelIN5flash19enable_sm80_to_sm89INS1_16FlashAttnFwdSm80INS1_25CollectiveMainloopFwdSm80ILi8ELi1ELb1EN4cute5tupleIJNS5_1CILi128EEENS7_ILi48EEENS7_ILi256EEEEEELi256ENS_10bfloat16_tEfNS_4arch4Sm80ELb0ELb0ELb1ELb1ELb0ELb0ELb1ELb1EEENS1_21CollectiveEpilogueFwdINS6_IJS8_SA_S9_EEENS6_IJNS7_ILi1EEESI_SI_EEESC_SE_Li256ELb1ELb1ELb1ELb0EEENS1_36VarlenDynamicPersistentTileSchedulerILi128ELi48ELi256ELi256ELb1ELb1ELb0ELb0ELb1ELb1EEEEEEEEEvNT_6ParamsE)
        /*0410*/ 	.word	0x000000c0


	//----- nvinfo : EIATTR_REGCOUNT
	.align		4
.L_184:
        /*0414*/ 	.byte	0x04, 0x2f
        /*0416*/ 	.short	(.L_186 - .L_185)
	.align		4
.L_185:
        /*0418*/ 	.word	index@(_ZN7cutlass13device_kernelIN5flash19enable_sm80_to_sm89INS1_16FlashAttnFwdSm80INS1_25CollectiveMainloopFwdSm80ILi8ELi1ELb1EN4cute5tupleIJNS5_1CILi128EEENS7_ILi64EEENS7_ILi256EEEEEELi256ENS_10bfloat16_tEfNS_4arch4Sm80ELb0ELb0ELb1ELb0ELb0ELb0ELb1ELb1EEENS1_21CollectiveEpilogueFwdINS6_IJS8_SA_S9_EEENS6_IJNS7_ILi1EEESI_SI_EEESC_SE_Li256ELb0ELb1ELb1ELb0EEENS1_19SingleTileSchedulerILb0ELb1ELb1ELi128EEEEEEEEEvNT_6ParamsE)
        /*041c*/ 	.word	0x000000ff


	//----- nvinfo : EIATTR_FRAME_SIZE
	.align		4
.L_186:
        /*0420*/ 	.byte	0x04, 0x11
        /*0422*/ 	.short	(.L_188 - .L_187)
	.align		4
.L_187:
        /*0424*/ 	.word	index@(_ZN7cutlass13device_kernelIN5flash19enable_sm80_to_sm89INS1_16FlashAttnFwdSm80INS1_25CollectiveMainloopFwdSm80ILi8ELi1ELb1EN4cute5tupleIJNS5_1CILi128EEENS7_ILi64EEENS7_ILi256EEEEEELi256ENS_10bfloat16_tEfNS_4arch4Sm80ELb0ELb0ELb1ELb0ELb0ELb0ELb1ELb1EEENS1_21CollectiveEpilogueFwdINS6_IJS8_SA_S9_EEENS6_IJNS7_ILi1EEESI_SI_EEESC_SE_Li256ELb0ELb1ELb1ELb0EEENS1_19SingleTileSchedulerILb0ELb1ELb1ELi128EEEEEEEEEvNT_6ParamsE)
        /*0428*/ 	.word	0x000000d0


	//----- nvinfo : EIATTR_MIN_STACK_SIZE
	.align		4
.L_188:
        /*042c*/ 	.byte	0x04, 0x12
        /*042e*/ 	.short	(.L_190 - .L_189)
	.align		4
.L_189:
        /*0430*/ 	.word	index@(_ZN7cutlass13device_kernelIN5flash19enable_sm80_to_sm89INS1_16FlashAttnFwdSm80INS1_25CollectiveMainloopFwdSm80ILi8ELi1ELb1EN4cute5tupleIJNS5_1CILi128EEENS7_ILi64EEENS7_ILi256EEEEEELi256ENS_10bfloat16_tEfNS_4arch4Sm80ELb0ELb0ELb1ELb0ELb0ELb0ELb1ELb1EEENS1_21CollectiveEpilogueFwdINS6_IJS8_SA_S9_EEENS6_IJNS7_ILi1EEESI_SI_EEESC_SE_Li256ELb0ELb1ELb1ELb0EEENS1_19SingleTileSchedulerILb0ELb1ELb1ELi128EEEEEEEEEvNT_6ParamsE)
        /*0434*/ 	.word	0x000000d0


	//----- nvinfo : EIATTR_MIN_STACK_SIZE
	.align		4
.L_190:
        /*0438*/ 	.byte	0x04, 0x12
        /*043a*/ 	.short	(.L_192 - .L_191)
	.align		4
.L_191:
        /*043c*/ 	.word	index@(_ZN7cutlass13device_kernelIN5flash19enable_sm80_to_sm89INS1_16FlashAttnFwdSm80INS1_25CollectiveMainloopFwdSm80ILi8ELi1ELb1EN4cute5tupleIJNS5_1CILi128EEENS7_ILi48EEENS7_ILi256EEEEEELi256ENS_10bfloat16_tEfNS_4arch4Sm80ELb0ELb0ELb1ELb1ELb0ELb0ELb1ELb1EEENS1_21CollectiveEpilogueFwdINS6_IJS8_SA_S9_EEENS6_IJNS7_ILi1EEESI_SI_EEESC_SE_Li256ELb1ELb1ELb1ELb0EEENS1_36VarlenDynamicPersistentTileSchedulerILi128ELi48ELi256ELi256ELb1ELb1ELb0ELb0ELb1ELb1EEEEEEEEEvNT_6ParamsE)
        /*0440*/ 	.word	0x000000c0


	//----- nvinfo : EIATTR_MIN_STACK_SIZE
	.align		4
.L_192:
        /*0444*/ 	.byte	0x04, 0x12
        /*0446*/ 	.short	(.L_194 - .L_193)
	.align		4
.L_193:
        /*0448*/ 	.word	index@(_ZN7cutlass13device_kernelIN5flash19enable_sm80_to_sm89INS1_16FlashAttnFwdSm80INS1_25CollectiveMainloopFwdSm80ILi8ELi1ELb0EN4cute5tupleIJNS5_1CILi128EEENS7_ILi32EEENS7_ILi256EEEEEELi256ENS_10bfloat16_tEfNS_4arch4Sm80ELb0ELb0ELb1ELb1ELb0ELb1ELb1ELb1EEENS1_21CollectiveEpilogueFwdINS6_IJS8_SA_S9_EEENS6_IJNS7_ILi1EEESI_SI_EEESC_SE_Li256ELb1ELb1ELb1ELb0EEENS1_36VarlenDynamicPersistentTileSchedulerILi128ELi32ELi256ELi256ELb1ELb1ELb0ELb0ELb1ELb1EEEEEEEEEvNT_6ParamsE)
        /*044c*/ 	.word	0x00000010


	//----- nvinfo : EIATTR_MIN_STACK_SIZE
	.align		4
.L_194:
        /*0450*/ 	.byte	0x04, 0x12
        /*0452*/ 	.short	(.L_196 - .L_195)
	.align		4
.L_195:
        /*0454*/ 	.word	index@(_ZN7cutlass13device_kernelIN5flash19enable_sm80_to_sm89INS1_16FlashAttnFwdSm80INS1_25CollectiveMainloopFwdSm80ILi8ELi1ELb1EN4cute5tupleIJNS5_1CILi128EEENS7_ILi48EEENS7_ILi256EEEEEELi256ENS_10bfloat16_tEfNS_4arch4Sm80ELb0ELb1ELb1ELb0ELb0ELb0ELb1ELb1EEENS1_21CollectiveEpilogueFwdINS6_IJS8_SA_S9_EEENS6_IJNS7_ILi1EEESI_SI_EEESC_SE_Li256ELb0ELb1ELb1ELb0EEENS1_19SingleTileSchedulerILb0ELb1ELb1ELi128EEEEEEEEEvNT_6ParamsE)
        /*0458*/ 	.word	0x000000a0


	//----- nvinfo : EIATTR_MIN_STACK_SIZE
	.align		4
.L_196:
        /*045c*/ 	.byte	0x04, 0x12
        /*045e*/ 	.short	(.L_198 - .L_197)
	.align		4
.L_197:
        /*0460*/ 	.word	index@(_ZN7cutlass13device_kernelIN5flash19enable_sm80_to_sm89INS1_16FlashAttnFwdSm80INS1_25CollectiveMainloopFwdSm80ILi8ELi1ELb1EN4cute5tupleIJNS5_1CILi128EEENS7_ILi48EEENS7_ILi256EEEEEELi256ENS_10bfloat16_tEfNS_4arch4Sm80ELb0ELb1ELb1ELb1ELb0ELb0ELb1ELb1EEENS1_21CollectiveEpilogueFwdINS6_IJS8_SA_S9_EEENS6_IJNS7_ILi1EEESI_SI_EEESC_SE_Li256ELb1ELb1ELb1ELb0EEENS1_36VarlenDynamicPersistentTileSchedulerILi128ELi48ELi256ELi256ELb1ELb1ELb0ELb1ELb0ELb1EEEEEEEEEvNT_6ParamsE)
        /*0464*/ 	.word	0x000000b0


	//----- nvinfo : EIATTR_MIN_STACK_SIZE
	.align		4
.L_198:
        /*0468*/ 	.byte	0x04, 0x12
        /*046a*/ 	.short	(.L_200 - .L_199)
	.align		4
.L_199:
        /*046c*/ 	.word	index@(_ZN7cutlass13device_kernelIN5flash19enable_sm80_to_sm89INS1_16FlashAttnFwdSm80INS1_25CollectiveMainloopFwdSm80ILi8ELi1ELb0EN4cute5tupleIJNS5_1CILi128EEENS7_ILi32EEENS7_ILi256EEEEEELi256ENS_10bfloat16_tEfNS_4arch4Sm80ELb0ELb1ELb1ELb1ELb0ELb1ELb1ELb1EEENS1_21CollectiveEpilogueFwdINS6_IJS8_SA_S9_EEENS6_IJNS7_ILi1EEESI_SI_EEESC_SE_Li256ELb1ELb1ELb1ELb0EEENS1_36VarlenDynamicPersistentTileSchedulerILi128ELi32ELi256ELi256ELb1ELb1ELb0ELb1ELb0ELb1EEEEEEEEEvNT_6ParamsE)
        /*0470*/ 	.word	0x00000008


	//----- nvinfo : EIATTR_MIN_STACK_SIZE
	.align		4
.L_200:
        /*0474*/ 	.byte	0x04, 0x12
        /*0476*/ 	.short	(.L_202 - .L_201)
	.align		4
.L_201:
        /*0478*/ 	.word	index@(_ZN7cutlass13device_kernelIN5flash19enable_sm80_to_sm89INS1_16FlashAttnFwdSm80INS1_25CollectiveMainloopFwdSm80ILi8ELi1ELb1EN4cute5tupleIJNS5_1CILi128EEENS7_ILi64EEENS7_ILi256EEEEEELi256ENS_10bfloat16_tEfNS_4arch4Sm80ELb1ELb0ELb1ELb0ELb0ELb0ELb1ELb1EEENS1_21CollectiveEpilogueFwdINS6_IJS8_SA_S9_EEENS6_IJNS7_ILi1EEESI_SI_EEESC_SE_Li256ELb0ELb1ELb1ELb0EEENS1_30DynamicPersistentTileSchedulerILi256ELi256ELb1ELb1ELb0EEEEEEEEEvNT_6ParamsE)
        /*047c*/ 	.word	0x00000150


	//----- nvinfo : EIATTR_MIN_STACK_SIZE
	.align		4
.L_202:
        /*0480*/ 	.byte	0x04, 0x12
        /*0482*/ 	.short	(.L_204 - .L_203)
	.align		4
.L_203:
        /*0484*/ 	.word	index@(_ZN7cutlass13device_kernelIN5flash19enable_sm80_to_sm89INS1_16FlashAttnFwdSm80INS1_25CollectiveMainloopFwdSm80ILi8ELi1ELb1EN4cute5tupleIJNS5_1CILi128EEENS7_ILi48EEENS7_ILi256EEEEEELi256ENS_10bfloat16_tEfNS_4arch4Sm80ELb1ELb0ELb1ELb1ELb0ELb0ELb1ELb1EEENS1_21CollectiveEpilogueFwdINS6_IJS8_SA_S9_EEENS6_IJNS7_ILi1EEESI_SI_EEESC_SE_Li256ELb1ELb1ELb1ELb0EEENS1_36VarlenDynamicPersistentTileSchedulerILi128ELi48ELi256ELi256ELb1ELb1ELb0ELb1ELb1ELb1EEEEEEEEEvNT_6ParamsE)
        /*0488*/ 	.word	0x000000e8


	//----- nvinfo : EIATTR_MIN_STACK_SIZE
	.align		4
.L_204:
        /*048c*/ 	.byte	0x04, 0x12
        /*048e*/ 	.short	(.L_206 - .L_205)
	.align		4
.L_205:
        /*0490*/ 	.word	index@(_ZN7cutlass13device_kernelIN5flash19enable_sm80_to_sm89INS1_16FlashAttnFwdSm80INS1_25CollectiveMainloopFwdSm80ILi8ELi1ELb0EN4cute5tupleIJNS5_1CILi128EEENS7_ILi32EEENS7_ILi256EEEEEELi256ENS_10bfloat16_tEfNS_4arch4Sm80ELb1ELb0ELb1ELb1ELb0ELb1ELb1ELb1EEENS1_21CollectiveEpilogueFwdINS6_IJS8_SA_S9_EEENS6_IJNS7_ILi1EEESI_SI_EEESC_SE_Li256ELb1ELb1ELb1ELb0EEENS1_36VarlenDynamicPersistentTileSchedulerILi128ELi32ELi256ELi256ELb1ELb1ELb0ELb1ELb1ELb1EEEEEEEEEvNT_6ParamsE)
        /*0494*/ 	.word	0x00000008


	//----- nvinfo : EIATTR_MIN_STACK_SIZE
	.align		4
.L_206:
        /*0498*/ 	.byte	0x04, 0x12
        /*049a*/ 	.short	(.L_208 - .L_207)
	.align		4
.L_207:
        /*049c*/ 	.word	index@(_ZN7cutlass13device_kernelIN5flash19enable_sm80_to_sm89INS1_16FlashAttnFwdSm80INS1_25CollectiveMainloopFwdSm80ILi8ELi1ELb0EN4cute5tupleIJNS5_1CILi128EEENS7_ILi96EEENS7_ILi256EEEEEELi256ENS_10bfloat16_tEfNS_4arch4Sm80ELb0ELb0ELb1ELb0ELb0ELb0ELb1ELb1EEENS1_21CollectiveEpilogueFwdINS6_IJS8_SA_S9_EEENS6_IJNS7_ILi1EEESI_SI_EEESC_SE_Li256ELb0ELb1ELb1ELb0EEENS1_19SingleTileSchedulerILb0ELb1ELb1ELi128EEEEEEEEEvNT_6ParamsE)
        /*04a0*/ 	.word	0x00000040


	//----- nvinfo : EIATTR_MIN_STACK_SIZE
	.align		4
.L_208:
        /*04a4*/ 	.byte	0x04, 0x12
        /*04a6*/ 	.short	(.L_210 - .L_209)
	.align		4
.L_209:
        /*04a8*/ 	.word	index@(_ZN7cutlass13device_kernelIN5flash19enable_sm80_to_sm89INS1_16FlashAttnFwdSm80INS1_25CollectiveMainloopFwdSm80ILi8ELi1ELb0EN4cute5tupleIJNS5_1CILi128EEENS7_ILi64EEENS7_ILi256EEEEEELi256ENS_10bfloat16_tEfNS_4arch4Sm80ELb0ELb0ELb1ELb1ELb0ELb0ELb1ELb1EEENS1_21CollectiveEpilogueFwdINS6_IJS8_SA_S9_EEENS6_IJNS7_ILi1EEESI_SI_EEESC_SE_Li256ELb1ELb1ELb1ELb0EEENS1_36VarlenDynamicPersistentTileSchedulerILi128ELi64ELi256ELi256ELb1ELb1ELb0ELb0ELb1ELb1EEEEEEEEEvNT_6ParamsE)
        /*04ac*/ 	.word	0x000000f0


	//----- nvinfo : EIATTR_MIN_STACK_SIZE
	.align		4
.L_210:
        /*04b0*/ 	.byte	0x04, 0x12
        /*04b2*/ 	.short	(.L_212 - .L_211)
	.align		4
.L_211:
        /*04b4*/ 	.word	index@(_ZN7cutlass13device_kernelIN5flash19enable_sm80_to_sm89INS1_16FlashAttnFwdSm80INS1_25CollectiveMainloopFwdSm80ILi8ELi1ELb0EN4cute5tupleIJNS5_1CILi128EEENS7_ILi48EEENS7_ILi256EEEEEELi256ENS_10bfloat16_tEfNS_4arch4Sm80ELb0ELb0ELb1ELb1ELb0ELb1ELb1ELb1EEENS1_21CollectiveEpilogueFwdINS6_IJS8_SA_S9_EEENS6_IJNS7_ILi1EEESI_SI_EEESC_SE_Li256ELb1ELb1ELb1ELb0EEENS1_36VarlenDynamicPersistentTileSchedulerILi128ELi48ELi256ELi256ELb1ELb1ELb0ELb0ELb1ELb1EEEEEEEEEvNT_6ParamsE)
        /*04b8*/ 	.word	0x00000060


	//----- nvinfo : EIATTR_MIN_STACK_SIZE
	.align		4
.L_212:
        /*04bc*/ 	.byte	0x04, 0x12
        /*04be*/ 	.short	(.L_214 - .L_213)
	.align		4
.L_213:
        /*04c0*/ 	.word	index@(_ZN7cutlass13device_kernelIN5flash19enable_sm80_to_sm89INS1_16FlashAttnFwdSm80INS1_25CollectiveMainloopFwdSm80ILi8ELi1ELb0EN4cute5tupleIJNS5_1CILi128EEENS7_ILi64EEENS7_ILi256EEEEEELi256ENS_10bfloat16_tEfNS_4arch4Sm80ELb0ELb1ELb1ELb0ELb0ELb0ELb1ELb1EEENS1_21CollectiveEpilogueFwdINS6_IJS8_SA_S9_EEENS6_IJNS7_ILi1EEESI_SI_EEESC_SE_Li256ELb0ELb1ELb1ELb0EEENS1_19SingleTileSchedulerILb0ELb1ELb1ELi128EEEEEEEEEvNT_6ParamsE)
        /*04c4*/ 	.word	0x00000058


	//----- nvinfo : EIATTR_MIN_STACK_SIZE
	.align		4
.L_214:
        /*04c8*/ 	.byte	0x04, 0x12
        /*04ca*/ 	.short	(.L_216 - .L_215)
	.align		4
.L_215:
        /*04cc*/ 	.word	index@(_ZN7cutlass13device_kernelIN5flash19enable_sm80_to_sm89INS1_16FlashAttnFwdSm80INS1_25CollectiveMainloopFwdSm80ILi8ELi1ELb0EN4cute5tupleIJNS5_1CILi128EEENS7_ILi64EEENS7_ILi256EEEEEELi256ENS_10bfloat16_tEfNS_4arch4Sm80ELb0ELb1ELb1ELb1ELb0ELb0ELb1ELb1EEENS1_21CollectiveEpilogueFwdINS6_IJS8_SA_S9_EEENS6_IJNS7_ILi1EEESI_SI_EEESC_SE_Li256ELb1ELb1ELb1ELb0EEENS1_36VarlenDynamicPersistentTileSchedulerILi128ELi64ELi256ELi256ELb1ELb1ELb0ELb1ELb0ELb1EEEEEEEEEvNT_6ParamsE)
        /*04d0*/ 	.word	0x000000b0


	//----- nvinfo : EIATTR_MIN_STACK_SIZE
	.align		4
.L_216:
        /*04d4*/ 	.byte	0x04, 0x12
        /*04d6*/ 	.short	(.L_218 - .L_217)
	.align		4
.L_217:
        /*04d8*/ 	.word	index@(_ZN7cutlass13device_kernelIN5flash19enable_sm80_to_sm89INS1_16FlashAttnFwdSm80INS1_25CollectiveMainloopFwdSm80ILi8ELi1ELb0EN4cute5tupleIJNS5_1CILi128EEENS7_ILi48EEENS7_ILi256EEEEEELi256ENS_10bfloat16_tEfNS_4arch4Sm80ELb0ELb1ELb1ELb1ELb0ELb1ELb1ELb1EEENS1_21CollectiveEpilogueFwdINS6_IJS8_SA_S9_EEENS6_IJNS7_ILi1EEESI_SI_EEESC_SE_Li256ELb1ELb1ELb1ELb0EEENS1_36VarlenDynamicPersistentTileSchedulerILi128ELi48ELi256ELi256ELb1ELb1ELb0ELb1ELb0ELb1EEEEEEEEEvNT_6ParamsE)
        /*04dc*/ 	.word	0x000001c0


	//----- nvinfo : EIATTR_MIN_STACK_SIZE
	.align		4
.L_218:
        /*04e0*/ 	.byte	0x04, 0x12
        /*04e2*/ 	.short	(.L_220 - .L_219)
	.align		4
.L_219:
        /*04e4*/ 	.word	index@(_ZN7cutlass13device_kernelIN5flash19enable_sm80_to_sm89INS1_16FlashAttnFwdSm80INS1_25CollectiveMainloopFwdSm80ILi8ELi1ELb0EN4cute5tupleIJNS5_1CILi128EEENS7_ILi96EEENS7_ILi256EEEEEELi256ENS_10bfloat16_tEfNS_4arch4Sm80ELb1ELb0ELb1ELb0ELb0ELb0ELb1ELb1EEENS1_21CollectiveEpilogueFwdINS6_IJS8_SA_S9_EEENS6_IJNS7_ILi1EEESI_SI_EEESC_SE_Li256ELb0ELb1ELb1ELb0EEENS1_30DynamicPersistentTileSchedulerILi256ELi256ELb1ELb1ELb0EEEEEEEEEvNT_6ParamsE)
        /*04e8*/ 	.word	0x000000b0


	//----- nvinfo : EIATTR_MIN_STACK_SIZE
	.align		4
.L_220:
        /*04ec*/ 	.byte	0x04, 0x12
        /*04ee*/ 	.short	(.L_222 - .L_221)
	.align		4
.L_221:
        /*04f0*/ 	.word	index@(_ZN7cutlass13device_kernelIN5flash19enable_sm80_to_sm89INS1_16FlashAttnFwdSm80INS1_25CollectiveMainloopFwdSm80ILi8ELi1ELb0EN4cute5tupleIJNS5_1CILi128EEENS7_ILi64EEENS7_ILi256EEEEEELi256ENS_10bfloat16_tEfNS_4arch4Sm80ELb1ELb0ELb1ELb1ELb0ELb0ELb1ELb1EEENS1_21CollectiveEpilogueFwdINS6_IJS8_SA_S9_EEENS6_IJNS7_ILi1EEESI_SI_EEESC_SE_Li256ELb1ELb1ELb1ELb0EEENS1_36VarlenDynamicPersistentTileSchedulerILi128ELi64ELi256ELi256ELb1ELb1ELb0ELb1ELb1ELb1EEEEEEEEEvNT_6ParamsE)
        /*04f4*/ 	.word	0x000000e8


	//----- nvinfo : EIATTR_MIN_STACK_SIZE
	.align		4
.L_222:
        /*04f8*/ 	.byte	0x04, 0x12
        /*04fa*/ 	.short	(.L_224 - .L_223)
	.align		4
.L_223:
        /*04fc*/ 	.word	index@(_ZN7cutlass13device_kernelIN5flash19enable_sm80_to_sm89INS1_16FlashAttnFwdSm80INS1_25CollectiveMainloopFwdSm80ILi8ELi1ELb0EN4cute5tupleIJNS5_1CILi128EEENS7_ILi48EEENS7_ILi256EEEEEELi256ENS_10bfloat16_tEfNS_4arch4Sm80ELb1ELb0ELb1ELb1ELb0ELb1ELb1ELb1EEENS1_21CollectiveEpilogueFwdINS6_IJS8_SA_S9_EEENS6_IJNS7_ILi1EEESI_SI_EEESC_SE_Li256ELb1ELb1ELb1ELb0EEENS1_36VarlenDynamicPersistentTileSchedulerILi128ELi48ELi256ELi256ELb1ELb1ELb0ELb1ELb1ELb1EEEEEEEEEvNT_6ParamsE)
        /*0500*/ 	.word	0x00000060
.L_224:


//--------------------- .nv.info._ZN7cutlass13device_kernelIN5flash19enable_sm80_to_sm89INS1_16FlashAttnFwdSm80INS1_25CollectiveMainloopFwdSm80ILi8ELi1ELb1EN4cute5tupleIJNS5_1CILi128EEENS7_ILi64EEENS7_ILi256EEEEEELi256ENS_10bfloat16_tEfNS_4arch4Sm80ELb0ELb0ELb1ELb0ELb0ELb0ELb1ELb1EEENS1_21CollectiveEpilogueFwdINS6_IJS8_SA_S9_EEENS6_IJNS7_ILi1EEESI_SI_EEESC_SE_Li256ELb0ELb1ELb1ELb0EEENS1_19SingleTileSchedulerILb0ELb1ELb1ELi128EEEEEEEEEvNT_6ParamsE --------------------------
	.section	.nv.info._ZN7cutlass13device_kernelIN5flash19enable_sm80_to_sm89INS1_16FlashAttnFwdSm80INS1_25CollectiveMainloopFwdSm80ILi8ELi1ELb1EN4cute5tupleIJNS5_1CILi128EEENS7_ILi64EEENS7_ILi256EEEEEELi256ENS_10bfloat16_tEfNS_4arch4Sm80ELb0ELb0ELb1ELb0ELb0ELb0ELb1ELb1EEENS1_21CollectiveEpilogueFwdINS6_IJS8_SA_S9_EEENS6_IJNS7_ILi1EEESI_SI_EEESC_SE_Li256ELb0ELb1ELb1ELb0EEENS1_19SingleTileSchedulerILb0ELb1ELb1ELi128EEEEEEEEEvNT_6ParamsE,"",@"SHT_CUDA_INFO"
	.sectionflags	@""
	.align	4


	//----- nvinfo : EIATTR_CUDA_API_VERSION
	.align		4
        /*0000*/ 	.byte	0x04, 0x37
        /*0002*/ 	.short	(.L_226 - .L_225)
.L_225:
        /*0004*/ 	.word	0x00000082


	//----- nvinfo : EIATTR_SW2861232_WAR
	.align		4
.L_226:
        /*0008*/ 	.byte	0x01, 0x35
	.zero		2


	//----- nvinfo : EIATTR_PARAM_CBANK
	.align		4
        /*000c*/ 	.byte	0x04, 0x0a
        /*000e*/ 	.short	(.L_228 - .L_227)
	.align		4
.L_227:
        /*0010*/ 	.word	index@(.nv.constant0._ZN7cutlass13device_kernelIN5flash19enable_sm80_to_sm89INS1_16FlashAttnFwdSm80INS1_25CollectiveMainloopFwdSm80ILi8ELi1ELb1EN4cute5tupleIJNS5_1CILi128EEENS7_ILi64EEENS7_ILi256EEEEEELi256ENS_10bfloat16_tEfNS_4arch4Sm80ELb0ELb0ELb1ELb0ELb0ELb0ELb1ELb1EEENS1_21CollectiveEpilogueFwdINS6_IJS8_SA_S9_EEENS6_IJNS7_ILi1EEESI_SI_EEESC_SE_Li256ELb0ELb1ELb1ELb0EEENS1_19SingleTileSchedulerILb0ELb1ELb1ELi128EEEEEEEEEvNT_6ParamsE)
        /*0014*/ 	.short	0x0160
        /*0016*/ 	.short	0x0418


	//----- nvinfo : EIATTR_CBANK_PARAM_SIZE
	.align		4
.L_228:
        /*0018*/ 	.byte	0x03, 0x19
        /*001a*/ 	.short	0x0418


	//----- nvinfo : EIATTR_KPARAM_INFO
	.align		4
        /*001c*/ 	.byte	0x04, 0x17
        /*001e*/ 	.short	(.L_230 - .L_229)
.L_229:
        /*0020*/ 	.word	0x00000000
        /*0024*/ 	.short	0x0000
        /*0026*/ 	.short	0x0000
        /*0028*/ 	.byte	0x00, 0xf0, 0x61, 0x10


	//----- nvinfo : EIATTR_MAXREG_COUNT
	.align		4
.L_230:
        /*002c*/ 	.byte	0x03, 0x1b
        /*002e*/ 	.short	0x00ff


	//----- nvinfo : EIATTR_NUM_BARRIERS
	.align		4
        /*0030*/ 	.byte	0x02, 0x4c
        /*0032*/ 	.byte	0x02
	.zero		1


	//----- nvinfo : EIATTR_ANNOTATIONS
	.align		4
        /*0034*/ 	.byte	0x04, 0x55
        /*0036*/ 	.short	(.L_232 - .L_231)


	//   ....[0]....
.L_231:
        /*0038*/ 	.word	0x00000001
        /*003c*/ 	.byte	0x70, 0x0e, 0x00, 0x00, 0x01, 0x00, 0x00, 0x00, 0x00, 0x15, 0x00, 0x00, 0x01, 0x00, 0x00, 0x00
        /* <DEDUP_REMOVED lines=50> */
        /*036c*/ 	.byte	0xa0, 0x95, 0x00, 0x00, 0x01, 0x00, 0x00, 0x00, 0xb0, 0x95, 0x00, 0x00


	//----- nvinfo : EIATTR_MERCURY_ISA_VERSION
	.align		4
.L_232:
        /*0378*/ 	.byte	0x03, 0x5f
        /*037a*/ 	.short	0x0000


	//----- nvinfo : EIATTR_COOP_GROUP_MASK_REGIDS
	.align		4
        /*037c*/ 	.byte	0x04, 0x29
        /*037e*/ 	.short	(.L_234 - .L_233)


	//   ....[0]....
.L_233:
        /*0380*/ 	.word	0xffffffff


	//   ....[1]....
        /*0384*/ 	.word	0xffffffff


	//   ....[2]....
        /*0388*/ 	.word	0xffffffff


	//   ....[3]....
        /*038c*/ 	.word	0xffffffff


	//   ....[4]....
        /*0390*/ 	.word	0xffffffff


	//   ....[5]....
        /*0394*/ 	.word	0xffffffff


	//   ....[6]....
        /*0398*/ 	.word	0xffffffff


	//   ....[7]....
        /*039c*/ 	.word	0xffffffff


	//   ....[8]....
        /*03a0*/ 	.word	0xffffffff


	//   ....[9]....
        /*03a4*/ 	.word	0xffffffff


	//   ....[10]....
        /*03a8*/ 	.word	0xffffffff


	//   ....[11]....
        /*03ac*/ 	.word	0xffffffff


	//   ....[12]....
        /*03b0*/ 	.word	0xffffffff


	//   ....[13]....
        /*03b4*/ 	.word	0xffffffff


	//   ....[14]....
        /*03b8*/ 	.word	0xffffffff


	//   ....[15]....
        /*03bc*/ 	.word	0xffffffff


	//   ....[16]....
        /*03c0*/ 	.word	0xffffffff


	//   ....[17]....
        /*03c4*/ 	.word	0xffffffff


	//   ....[18]....
        /*03c8*/ 	.word	0xffffffff


	//   ....[19]....
        /*03cc*/ 	.word	0xffffffff


	//   ....[20]....
        /*03d0*/ 	.word	0xffffffff


	//   ....[21]....
        /*03d4*/ 	.word	0xffffffff


	//   ....[22]....
        /*03d8*/ 	.word	0xffffffff


	//   ....[23]....
        /*03dc*/ 	.word	0xffffffff


	//   ....[24]....
        /*03e0*/ 	.word	0xffffffff


	//   ....[25]....
        /*03e4*/ 	.word	0xffffffff


	//   ....[26]....
        /*03e8*/ 	.word	0xffffffff


	//   ....[27]....
        /*03ec*/ 	.word	0xffffffff


	//   ....[28]....
        /*03f0*/ 	.word	0xffffffff


	//----- nvinfo : EIATTR_COOP_GROUP_INSTR_OFFSETS
	.align		4
.L_234:
        /*03f4*/ 	.byte	0x04, 0x28
        /*03f6*/ 	.short	(.L_236 - .L_235)


	//   ....[0]....
.L_235:
        /*03f8*/ 	.word	0x00000060


	//   ....[1]....
        /*03fc*/ 	.word	0x00000da0


	//   ....[2]....
        /*0400*/ 	.word	0x00000dd0


	//   ....[3]....
        /*0404*/ 	.word	0x00000e00


	//   ....[4]....
        /*0408*/ 	.word	0x00000ea0


	//   ....[5]....
        /*040c*/ 	.word	0x00001130


	//   ....[6]....
        /*0410*/ 	.word	0x00001160


	//   ....[7]....
        /*0414*/ 	.word	0x000011d0


	//   ....[8]....
        /*0418*/ 	.word	0x000011e0


	//   ....[9]....
        /*041c*/ 	.word	0x000034f0


	//   ....[10]....
        /*0420*/ 	.word	0x000035c0


	//   ....[11]....
        /*0424*/ 	.word	0x000035d0


	//   ....[12]....
        /*0428*/ 	.word	0x00003630


	//   ....[13]....
        /*042c*/ 	.word	0x00007170


	//   ....[14]....
        /*0430*/ 	.word	0x000071c0


	//   ....[15]....
        /*0434*/ 	.word	0x00007940


	//   ....[16]....
        /*0438*/ 	.word	0x00007960


	//   ....[17]....
        /*043c*/ 	.word	0x000095f0


	//   ....[18]....
        /*0440*/ 	.word	0x00009600


	//   ....[19]....
        /*0444*/ 	.word	0x00009630


	//   ....[20]....
        /*0448*/ 	.word	0x00009640


	//   ....[21]....
        /*044c*/ 	.word	0x0000a530


	//   ....[22]....
        /*0450*/ 	.word	0x0000a570


	//   ....[23]....
        /*0454*/ 	.word	0x0000a5a0


	//   ....[24]....
        /*0458*/ 	.word	0x0000a5d0


	//   ....[25]....
        /*045c*/ 	.word	0x0000a6c0


	//   ....[26]....
        /*0460*/ 	.word	0x0000a6d0


	//   ....[27]....
        /*0464*/ 	.word	0x0000b2e0


	//   ....[28]....
        /*0468*/ 	.word	0x0000b2f0


	//----- nvinfo : EIATTR_EXIT_INSTR_OFFSETS
	.align		4
.L_236:
        /*046c*/ 	.byte	0x04, 0x1c
        /*046e*/ 	.short	(.L_238 - .L_237)


	//   ....[0]....
.L_237:
        /*0470*/ 	.word	0x000001c0


	//   ....[1]....
        /*0474*/ 	.word	0x0000b300


	//   ....[2]....
        /*0478*/ 	.word	0x0000bea0


	//   ....[3]....
        /*047c*/ 	.word	0x0000bef0


	//   ....[4]....
        /*0480*/ 	.word	0x0000bf20


	//   ....[5]....
        /*0484*/ 	.word	0x0000bf80


	//   ....[6]....
        /*0488*/ 	.word	0x0000c210


	//----- nvinfo : EIATTR_CTAIDZ_USED
	.align		4
.L_238:
        /*048c*/ 	.byte	0x01, 0x04
	.zero		2


	//----- nvinfo : EIATTR_MAX_THREADS
	.align		4
        /*0490*/ 	.byte	0x04, 0x05
        /*0492*/ 	.short	(.L_240 - .L_239)
.L_239:
        /*0494*/ 	.word	0x00000100
        /*0498*/ 	.word	0x00000001
        /*049c*/ 	.word	0x00000001


	//----- nvinfo : EIATTR_CRS_STACK_SIZE
	.align		4
.L_240:
        /*04a0*/ 	.byte	0x04, 0x1e
        /*04a2*/ 	.short	(.L_242 - .L_241)
.L_241:
        /*04a4*/ 	.word	0x00000000
.L_242:


//--------------------- .nv.info._ZN7cutlass13device_kernelIN5flash19enable_sm80_to_sm89INS1_16FlashAttnFwdSm80INS1_25CollectiveMainloopFwdSm80ILi8ELi1ELb1EN4cute5tupleIJNS5_1CILi128EEENS7_ILi48EEENS7_ILi256EEEEEELi256ENS_10bfloat16_tEfNS_4arch4Sm80ELb0ELb0ELb1ELb1ELb0ELb0ELb1ELb1EEENS1_21CollectiveEpilogueFwdINS6_IJS8_SA_S9_EEENS6_IJNS7_ILi1EEESI_SI_EEESC_SE_Li256ELb1ELb1ELb1ELb0EEENS1_36VarlenDynamicPersistentTileSchedulerILi128ELi48ELi256ELi256ELb1ELb1ELb0ELb0ELb1ELb1EEEEEEEEEvNT_6ParamsE --------------------------
	.section	.nv.info._ZN7cutlass13device_kernelIN5flash19enable_sm80_to_sm89INS1_16FlashAttnFwdSm80INS1_25CollectiveMainloopFwdSm80ILi8ELi1ELb1EN4cute5tupleIJNS5_1CILi128EEENS7_ILi48EEENS7_ILi256EEEEEELi256ENS_10bfloat16_tEfNS_4arch4Sm80ELb0ELb0ELb1ELb1ELb0ELb0ELb1ELb1EEENS1_21CollectiveEpilogueFwdINS6_IJS8_SA_S9_EEENS6_IJNS7_ILi1EEESI_SI_EEESC_SE_Li256ELb1ELb1ELb1ELb0EEENS1_36VarlenDynamicPersistentTileSchedulerILi128ELi48ELi256ELi256ELb1ELb1ELb0ELb0ELb1ELb1EEEEEEEEEvNT_6ParamsE,"",@"SHT_CUDA_INFO"
	.sectionflags	@""
	.align	4


	//----- nvinfo : EIATTR_CUDA_API_VERSION
	.align		4
        /*0000*/ 	.byte	0x04, 0x37
        /*0002*/ 	.short	(.L_244 - .L_243)
.L_243:
        /*0004*/ 	.word	0x00000082


	//----- nvinfo : EIATTR_SW2861232_WAR
	.align		4
.L_244:
        /*0008*/ 	.byte	0x01, 0x35
	.zero		2


	//----- nvinfo : EIATTR_PARAM_CBANK
	.align		4
        /*000c*/ 	.byte	0x04, 0x0a
        /*000e*/ 	.short	(.L_246 - .L_245)
	.align		4
.L_245:
        /*0010*/ 	.word	index@(.nv.constant0._ZN7cutlass13device_kernelIN5flash19enable_sm80_to_sm89INS1_16FlashAttnFwdSm80INS1_25CollectiveMainloopFwdSm80ILi8ELi1ELb1EN4cute5tupleIJNS5_1CILi128EEENS7_ILi48EEENS7_ILi256EEEEEELi256ENS_10bfloat16_tEfNS_4arch4Sm80ELb0ELb0ELb1ELb1ELb0ELb0ELb1ELb1EEENS1_21CollectiveEpilogueFwdINS6_IJS8_SA_S9_EEENS6_IJNS7_ILi1EEESI_SI_EEESC_SE_Li256ELb1ELb1ELb1ELb0EEENS1_36VarlenDynamicPersistentTileSchedulerILi128ELi48ELi256ELi256ELb1ELb1ELb0ELb0ELb1ELb1EEEEEEEEEvNT_6ParamsE)
        /*0014*/ 	.short	0x0160
        /*0016*/ 	.short	0x0438


	//----- nvinfo : EIATTR_CBANK_PARAM_SIZE
	.align		4
.L_246:
        /*0018*/ 	.byte	0x03, 0x19
        /*001a*/ 	.short	0x0438


	//----- nvinfo : EIATTR_KPARAM_INFO
	.align		4
        /*001c*/ 	.byte	0x04, 0x17
        /*001e*/ 	.short	(.L_248 - .L_247)
.L_247:
        /*0020*/ 	.word	0x00000000
        /*0024*/ 	.short	0x0000
        /*0026*/ 	.short	0x0000
        /*0028*/ 	.byte	0x00, 0xf0, 0xe1, 0x10


	//----- nvinfo : EIATTR_MAXREG_COUNT
	.align		4
.L_248:
        /*002c*/ 	.byte	0x03, 0x1b
        /*002e*/ 	.short	0x00ff


	//----- nvinfo : EIATTR_NUM_BARRIERS
	.align		4
        /*0030*/ 	.byte	0x02, 0x4c
        /*0032*/ 	.byte	0x06
	.zero		1


	//----- nvinfo : EIATTR_ANNOTATIONS
	.align		4
        /*0034*/ 	.byte	0x04, 0x55
        /*0036*/ 	.short	(.L_250 - .L_249)


	//   ....[0]....
.L_249:
        /* <DEDUP_REMOVED lines=97> */
        /*063c*/ 	.byte	0x20, 0xe5, 0x00, 0x00


	//----- nvinfo : EIATTR_MERCURY_ISA_VERSION
	.align		4
.L_250:
        /*0640*/ 	.byte	0x03, 0x5f
        /*0642*/ 	.short	0x0000


	//----- nvinfo : EIATTR_INT_WARP_WIDE_INSTR_OFFSETS
	.align		4
        /*0644*/ 	.byte	0x04, 0x31
        /*0646*/ 	.short	(.L_252 - .L_251)


	//   ....[0]....
.L_251:
        /*0648*/ 	.word	0x00009230


	//   ....[1]....
        /*064c*/ 	.word	0x000092b0


	//----- nvinfo : EIATTR_COOP_GROUP_MASK_REGIDS
	.align		4
.L_252:
        /*0650*/ 	.byte	0x04, 0x29
        /*0652*/ 	.short	(.L_254 - .L_253)


	//   ....[0]....
.L_253:
        /*0654*/ 	.word	0xffffffff


	//   ....[1]....
        /*0658*/ 	.word	0xffffffff


	//   ....[2]....
        /*065c*/ 	.word	0xffffffff


	//   ....[3]....
        /*0660*/ 	.word	0xffffffff


	//   ....[4]....
        /*0664*/ 	.word	0xffffffff


	//   ....[5]....
        /*0668*/ 	.word	0xffffffff


	//   ....[6]....
        /*066c*/ 	.word	0xffffffff


	//   ....[7]....
        /*0670*/ 	.word	0xffffffff


	//   ....[8]....
        /*0674*/ 	.word	0xffffffff


	//   ....[9]....
        /*0678*/ 	.word	0xffffffff


	//   ....[10]....
        /*067c*/ 	.word	0xffffffff


	//   ....[11]....
        /*0680*/ 	.word	0xffffffff


	//   ....[12]....
        /*0684*/ 	.word	0xffffffff


	//   ....[13]....
        /*0688*/ 	.word	0xffffffff


	//   ....[14]....
        /*068c*/ 	.word	0xffffffff


	//   ....[15]....
        /*0690*/ 	.word	0xffffffff


	//   ....[16]....
        /*0694*/ 	.word	0xffffffff


	//   ....[17]....
        /*0698*/ 	.word	0xffffffff


	//   ....[18]....
        /*069c*/ 	.word	0xffffffff


	//   ....[19]....
        /*06a0*/ 	.word	0xffffffff


	//   ....[20]....
        /*06a4*/ 	.word	0xffffffff


	//   ....[21]....
        /*06a8*/ 	.word	0xffffffff


	//   ....[22]....
        /*06ac*/ 	.word	0xffffffff


	//   ....[23]....
        /*06b0*/ 	.word	0xffffffff


	//   ....[24]....
        /*06b4*/ 	.word	0xffffffff


	//   ....[25]....
        /*06b8*/ 	.word	0xffffffff


	//   ....[26]....
        /*06bc*/ 	.word	0xffffffff


	//   ....[27]....
        /*06c0*/ 	.word	0xffffffff


	//   ....[28]....
        /*06c4*/ 	.word	0xffffffff


	//   ....[29]....
        /*06c8*/ 	.word	0xffffffff


	//   ....[30]....
        /*06cc*/ 	.word	0xffffffff


	//   ....[31]....
        /*06d0*/ 	.word	0xffffffff


	//   ....[32]....
        /*06d4*/ 	.word	0xffffffff


	//   ....[33]....
        /*06d8*/ 	.word	0xffffffff


	//   ....[34]....
        /*06dc*/ 	.word	0xffffffff


	//   ....[35]....
        /*06e0*/ 	.word	0xffffffff


	//   ....[36]....
        /*06e4*/ 	.word	0xffffffff


	//   ....[37]....
        /*06e8*/ 	.word	0xffffffff


	//   ....[38]....
        /*06ec*/ 	.word	0xffffffff


	//   ....[39]....
        /*06f0*/ 	.word	0xffffffff


	//   ....[40]....
        /*06f4*/ 	.word	0xffffffff


	//   ....[41]....
        /*06f8*/ 	.word	0xffffffff


	//   ....[42]....
        /*06fc*/ 	.word	0xffffffff


	//   ....[43]....
        /*0700*/ 	.word	0xffffffff


	//   ....[44]....
        /*0704*/ 	.word	0xffffffff


	//   ....[45]....
        /*0708*/ 	.word	0xffffffff


	//   ....[46]....
        /*070c*/ 	.word	0xffffffff


	//   ....[47]....
        /*0710*/ 	.word	0xffffffff


	//   ....[48]....
        /*0714*/ 	.word	0xffffffff


	//   ....[49]....
        /*0718*/ 	.word	0xffffffff


	//   ....[50]....
        /*071c*/ 	.word	0xffffffff


	//   ....[51]....
        /*0720*/ 	.word	0xffffffff


	//   ....[52]....
        /*0724*/ 	.word	0xffffffff


	//   ....[53]....
        /*0728*/ 	.word	0xffffffff


	//   ....[54]....
        /*072c*/ 	.word	0xffffffff


	//   ....[55]....
        /*0730*/ 	.word	0xffffffff


	//   ....[56]....
        /*0734*/ 	.word	0xffffffff


	//   ....[57]....
        /*0738*/ 	.word	0xffffffff


	//   ....[58]....
        /*073c*/ 	.word	0xffffffff


	//   ....[59]....
        /*0740*/ 	.word	0xffffffff


	//   ....[60]....
        /*0744*/ 	.word	0xffffffff


	//   ....[61]....
        /*0748*/ 	.word	0xffffffff


	//   ....[62]....
        /*074c*/ 	.word	0xffffffff


	//   ....[63]....
        /*0750*/ 	.word	0xffffffff


	//   ....[64]....
        /*0754*/ 	.word	0xffffffff


	//   ....[65]....
        /*0758*/ 	.word	0xffffffff


	//   ....[66]....
        /*075c*/ 	.word	0xffffffff


	//   ....[67]....
        /*0760*/ 	.word	0xffffffff


	//   ....[68]....
        /*0764*/ 	.word	0xffffffff


	//   ....[69]....
        /*0768*/ 	.word	0xffffffff


	//   ....[70]....
        /*076c*/ 	.word	0xffffffff


	//   ....[71]....
        /*0770*/ 	.word	0xffffffff


	//   ....[72]....
        /*0774*/ 	.word	0xffffffff


	//   ....[73]....
        /*0778*/ 	.word	0xffffffff


	//   ....[74]....
        /*077c*/ 	.word	0xffffffff


	//   ....[75]....
        /*0780*/ 	.word	0xffffffff


	//   ....[76]....
        /*0784*/ 	.word	0xffffffff


	//   ....[77]....
        /*0788*/ 	.word	0xffffffff


	//   ....[78]....
        /*078c*/ 	.word	0xffffffff


	//   ....[79]....
        /*0790*/ 	.word	0xffffffff


	//   ....[80]....
        /*0794*/ 	.word	0xffffffff


	//   ....[81]....
        /*0798*/ 	.word	0xffffffff


	//   ....[82]....
        /*079c*/ 	.word	0xffffffff


	//   ....[83]....
        /*07a0*/ 	.word	0xffffffff


	//   ....[84]....
        /*07a4*/ 	.word	0xffffffff


	//   ....[85]....
        /*07a8*/ 	.word	0xffffffff


	//   ....[86]....
        /*07ac*/ 	.word	0xffffffff


	//   ....[87]....
        /*07b0*/ 	.word	0xffffffff


	//   ....[88]....
        /*07b4*/ 	.word	0xffffffff


	//   ....[89]....
        /*07b8*/ 	.word	0xffffffff


	//   ....[90]....
        /*07bc*/ 	.word	0xffffffff


	//   ....[91]....
        /*07c0*/ 	.word	0xffffffff


	//   ....[92]....
        /*07c4*/ 	.word	0xffffffff


	//   ....[93]....
        /*07c8*/ 	.word	0xffffffff


	//   ....[94]....
        /*07cc*/ 	.word	0xffffffff


	//   ....[95]....
        /*07d0*/ 	.word	0xffffffff


	//   ....[96]....
        /*07d4*/ 	.word	0xffffffff


	//   ....[97]....
        /*07d8*/ 	.word	0xffffffff


	//   ....[98]....
        /*07dc*/ 	.word	0xffffffff


	//   ....[99]....
        /*07e0*/ 	.word	0xffffffff


	//   ....[100]....
        /*07e4*/ 	.word	0xffffffff


	//   ....[101]....
        /*07e8*/ 	.word	0xffffffff


	//   ....[102]....
        /*07ec*/ 	.word	0xffffffff


	//   ....[103]....
        /*07f0*/ 	.word	0xffffffff


	//   ....[104]....
        /*07f4*/ 	.word	0xffffffff


	//   ....[105]....
        /*07f8*/ 	.word	0xffffffff


	//   ....[106]....
        /*07fc*/ 	.word	0xffffffff


	//   ....[107]....
        /*0800*/ 	.word	0xffffffff


	//   ....[108]....
        /*0804*/ 	.word	0xffffffff


	//   ....[109]....
        /*0808*/ 	.word	0xffffffff


	//   ....[110]....
        /*080c*/ 	.word	0xffffffff


	//   ....[111]....
        /*0810*/ 	.word	0xffffffff


	//   ....[112]....
        /*0814*/ 	.word	0xffffffff


	//   ....[113]....
        /*0818*/ 	.word	0xffffffff


	//   ....[114]....
        /*081c*/ 	.word	0xffffffff


	//   ....[115]....
        /*0820*/ 	.word	0xffffffff


	//   ....[116]....
        /*0824*/ 	.word	0xffffffff


	//   ....[117]....
        /*0828*/ 	.word	0xffffffff


	//   ....[118]....
        /*082c*/ 	.word	0xffffffff


	//   ....[119]....
        /*0830*/ 	.word	0xffffffff


	//   ....[120]....
        /*0834*/ 	.word	0xffffffff


	//   ....[121]....
        /*0838*/ 	.word	0xffffffff


	//   ....[122]....
        /*083c*/ 	.word	0xffffffff


	//   ....[123]....
        /*0840*/ 	.word	0xffffffff


	//   ....[124]....
        /*0844*/ 	.word	0xffffffff


	//   ....[125]....
        /*0848*/ 	.word	0xffffffff


	//   ....[126]....
        /*084c*/ 	.word	0xffffffff


	//   ....[127]....
        /*0850*/ 	.word	0xffffffff


	//   ....[128]....
        /*0854*/ 	.word	0xffffffff


	//   ....[129]....
        /*0858*/ 	.word	0xffffffff


	//   ....[130]....
        /*085c*/ 	.word	0xffffffff


	//----- nvinfo : EIATTR_COOP_GROUP_INSTR_OFFSETS
	.align		4
.L_254:
        /*0860*/ 	.byte	0x04, 0x28
        /*0862*/ 	.short	(.L_256 - .L_255)


	//   ....[0]....
.L_255:
        /*0864*/ 	.word	0x00000050


	//   ....[1]....
        /*0868*/ 	.word	0x00000200


	//   ....[2]....
        /*086c*/ 	.word	0x00000230


	//   ....[3]....
        /*0870*/ 	.word	0x00000260


	//   ....[4]....
        /*0874*/ 	.word	0x00000290


	//   ....[5]....
        /*0878*/ 	.word	0x000002c0


	//   ....[6]....
        /*087c*/ 	.word	0x000002f0


	//   ....[7]....
        /*0880*/ 	.word	0x00000460


	//   ....[8]....
        /*0884*/ 	.word	0x000004a0


	//   ....[9]....
        /*0888*/ 	.word	0x000004d0


	//   ....[10]....
        /*088c*/ 	.word	0x00000500


	//   ....[11]....
        /*0890*/ 	.word	0x00000530


	//   ....[12]....
        /*0894*/ 	.word	0x00000560


	//   ....[13]....
        /*0898*/ 	.word	0x000005f0


	//   ....[14]....
        /*089c*/ 	.word	0x00000620


	//   ....[15]....
        /*08a0*/ 	.word	0x00000630


	//   ....[16]....
        /*08a4*/ 	.word	0x000006a0


	//   ....[17]....
        /*08a8*/ 	.word	0x000022d0


	//   ....[18]....
        /*08ac*/ 	.word	0x00002300


	//   ....[19]....
        /*08b0*/ 	.word	0x00002330


	//   ....[20]....
        /*08b4*/ 	.word	0x000023a0


	//   ....[21]....
        /*08b8*/ 	.word	0x00002550


	//   ....[22]....
        /*08bc*/ 	.word	0x00002570


	//   ....[23]....
        /*08c0*/ 	.word	0x000025b0


	//   ....[24]....
        /*08c4*/ 	.word	0x000025e0


	//   ....[25]....
        /*08c8*/ 	.word	0x000043a0


	//   ....[26]....
        /*08cc*/ 	.word	0x000044f0


	//   ....[27]....
        /*08d0*/ 	.word	0x00004530


	//   ....[28]....
        /*08d4*/ 	.word	0x000045b0


	//   ....[29]....
        /*08d8*/ 	.word	0x00006f30


	//   ....[30]....
        /*08dc*/ 	.word	0x00006f50


	//   ....[31]....
        /*08e0*/ 	.word	0x00007590


	//   ....[32]....
        /*08e4*/ 	.word	0x000075b0


	//   ....[33]....
        /*08e8*/ 	.word	0x00008810


	//   ....[34]....
        /*08ec*/ 	.word	0x00008820


	//   ....[35]....
        /*08f0*/ 	.word	0x00008850


	//   ....[36]....
        /*08f4*/ 	.word	0x00008860


	//   ....[37]....
        /*08f8*/ 	.word	0x0000a0f0


	//   ....[38]....
        /*08fc*/ 	.word	0x0000a100


	//   ....[39]....
        /*0900*/ 	.word	0x0000a120


	//   ....[40]....
        /*0904*/ 	.word	0x0000a140


	//   ....[41]....
        /*0908*/ 	.word	0x0000a580


	//   ....[42]....
        /*090c*/ 	.word	0x0000a5a0


	//   ....[43]....
        /*0910*/ 	.word	0x0000a770


	//   ....[44]....
        /*0914*/ 	.word	0x0000a780


	//   ....[45]....
        /*0918*/ 	.word	0x0000a960


	//   ....[46]....
        /*091c*/ 	.word	0x0000a980


	//   ....[47]....
        /*0920*/ 	.word	0x0000ab60


	//   ....[48]....
        /*0924*/ 	.word	0x0000ab70


	//   ....[49]....
        /*0928*/ 	.word	0x0000af50


	//   ....[50]....
        /*092c*/ 	.word	0x0000af70


	//   ....[51]....
        /*0930*/ 	.word	0x0000bbc0


	//   ....[52]....
        /*0934*/ 	.word	0x0000bbd0


	//   ....[53]....
        /*0938*/ 	.word	0x0000cc40


	//   ....[54]....
        /*093c*/ 	.word	0x0000cc60


	//   ....[55]....
        /*0940*/ 	.word	0x0000ce40


	//   ....[56]....
        /*0944*/ 	.word	0x0000ce50


	//   ....[57]....
        /*0948*/ 	.word	0x0000d030


	//   ....[58]....
        /*094c*/ 	.word	0x0000d050


	//   ....[59]....
        /*0950*/ 	.word	0x0000d230


	//   ....[60]....
        /*0954*/ 	.word	0x0000d240


	//   ....[61]....
        /*0958*/ 	.word	0x0000d4e0


	//   ....[62]....
        /*095c*/ 	.word	0x0000d500


	//   ....[63]....
        /*0960*/ 	.word	0x0000d630


	//   ....[64]....
        /*0964*/ 	.word	0x0000d670


	//   ....[65]....
        /*0968*/ 	.word	0x0000d6a0


	//   ....[66]....
        /*096c*/ 	.word	0x0000d6d0


	//   ....[67]....
        /*0970*/ 	.word	0x0000d700


	//   ....[68]....
        /*0974*/ 	.word	0x0000d730


	//   ....[69]....
        /*0978*/ 	.word	0x0000d890


	//   ....[70]....
        /*097c*/ 	.word	0x0000d8d0


	//   ....[71]....
        /*0980*/ 	.word	0x0000d900


	//   ....[72]....
        /*0984*/ 	.word	0x0000d930


	//   ....[73]....
        /*0988*/ 	.word	0x0000d960


	//   ....[74]....
        /*098c*/ 	.word	0x0000d990


	//   ....[75]....
        /*0990*/ 	.word	0x0000da20


	//   ....[76]....
        /*0994*/ 	.word	0x0000da50


	//   ....[77]....
        /*0998*/ 	.word	0x0000da60


	//   ....[78]....
        /*099c*/ 	.word	0x0000dac0


	//   ....[79]....
        /*09a0*/ 	.word	0x0000e0a0


	//   ....[80]....
        /*09a4*/ 	.word	0x0000e100


	//   ....[81]....
        /*09a8*/ 	.word	0x0000e150


	//   ....[82]....
        /*09ac*/ 	.word	0x0000e1a0


	//   ....[83]....
        /*09b0*/ 	.word	0x0000e1f0


	//   ....[84]....
        /*09b4*/ 	.word	0x0000e260


	//   ....[85]....
        /*09b8*/ 	.word	0x0000e2a0


	//   ....[86]....
        /*09bc*/ 	.word	0x0000e310


	//   ....[87]....
        /*09c0*/ 	.word	0x0000e380


	//   ....[88]....
        /*09c4*/ 	.word	0x0000e3e0


	//   ....[89]....
        /*09c8*/ 	.word	0x0000e460


	//   ....[90]....
        /*09cc*/ 	.word	0x0000e4c0


	//   ....[91]....
        /*09d0*/ 	.word	0x0000e510


	//   ....[92]....
        /*09d4*/ 	.word	0x0000e570


	//   ....[93]....
        /*09d8*/ 	.word	0x0000e5e0


	//   ....[94]....
        /*09dc*/ 	.word	0x0000e650


	//   ....[95]....
        /*09e0*/ 	.word	0x0000e6b0


	//   ....[96]....
        /*09e4*/ 	.word	0x0000e710


	//   ....[97]....
        /*09e8*/ 	.word	0x0000e770


	//   ....[98]....
        /*09ec*/ 	.word	0x0000e7e0


	//   ....[99]....
        /*09f0*/ 	.word	0x0000e840


	//   ....[100]....
        /*09f4*/ 	.word	0x0000e8a0


	//   ....[101]....
        /*09f8*/ 	.word	0x0000e900


	//   ....[102]....
        /*09fc*/ 	.word	0x0000e970


	//   ....[103]....
        /*0a00*/ 	.word	0x0000e9d0


	//   ....[104]....
        /*0a04*/ 	.word	0x0000ea30


	//   ....[105]....
        /*0a08*/ 	.word	0x0000ea90


	//   ....[106]....
        /*0a0c*/ 	.word	0x0000eb00


	//   ....[107]....
        /*0a10*/ 	.word	0x0000eb60


	//   ....[108]....
        /*0a14*/ 	.word	0x0000ebc0


	//   ....[109]....
        /*0a18*/ 	.word	0x0000ec20


	//   ....[110]....
        /*0a1c*/ 	.word	0x0000ec90


	//   ....[111]....
        /*0a20*/ 	.word	0x0000ecf0


	//   ....[112]....
        /*0a24*/ 	.word	0x0000ed50


	//   ....[113]....
        /*0a28*/ 	.word	0x0000edb0


	//   ....[114]....
        /*0a2c*/ 	.word	0x0000ee20


	//   ....[115]....
        /*0a30*/ 	.word	0x0000ee70


	//   ....[116]....
        /*0a34*/ 	.word	0x0000eeb0


	//   ....[117]....
        /*0a38*/ 	.word	0x0000ef00


	//   ....[118]....
        /*0a3c*/ 	.word	0x0000ef50


	//   ....[119]....
        /*0a40*/ 	.word	0x0000efa0


	//   ....[120]....
        /*0a44*/ 	.word	0x0000f010


	//   ....[121]....
        /*0a48*/ 	.word	0x0000f050


	//   ....[122]....
        /*0a4c*/ 	.word	0x0000f0a0


	//   ....[123]....
        /*0a50*/ 	.word	0x0000f0f0


	//   ....[124]....
        /*0a54*/ 	.word	0x0000f140


	//   ....[125]....
        /*0a58*/ 	.word	0x0000f190


	//   ....[126]....
        /*0a5c*/ 	.word	0x0000f200


	//   ....[127]....
        /*0a60*/ 	.word	0x0000f240


	//   ....[128]....
        /*0a64*/ 	.word	0x0000f2b0


	//   ....[129]....
        /*0a68*/ 	.word	0x0000f310


	//   ....[130]....
        /*0a6c*/ 	.word	0x0000f370


	//----- nvinfo : EIATTR_EXIT_INSTR_OFFSETS
	.align		4
.L_256:
        /*0a70*/ 	.byte	0x04, 0x1c
        /*0a72*/ 	.short	(.L_258 - .L_257)


	//   ....[0]....
.L_257:
        /*0a74*/ 	.word	0x00000c10


	//   ....[1]....
        /*0a78*/ 	.word	0x0000e060


	//----- nvinfo : EIATTR_MAX_THREADS
	.align		4
.L_258:
        /*0a7c*/ 	.byte	0x04, 0x05
        /*0a7e*/ 	.short	(.L_260 - .L_259)
.L_259:
        /*0a80*/ 	.word	0x00000100
        /*0a84*/ 	.word	0x00000001
        /*0a88*/ 	.word	0x00000001


	//----- nvinfo : EIATTR_CRS_STACK_SIZE
	.align		4
.L_260:
        /*0a8c*/ 	.byte	0x04, 0x1e
        /*0a8e*/ 	.short	(.L_262 - .L_261)
.L_261:
        /*0a90*/ 	.word	0x00000000
.L_262:


//--------------------- .nv.info._ZN7cutlass13device_kernelIN5flash19enable_sm80_to_sm89INS1_16FlashAttnFwdSm80INS1_25CollectiveMainloopFwdSm80ILi8ELi1ELb0EN4cute5tupleIJNS5_1CILi128EEENS7_ILi32EEENS7_ILi256EEEEEELi256ENS_10bfloat16_tEfNS_4arch4Sm80ELb0ELb0ELb1ELb1ELb0ELb1ELb1ELb1EEENS1_21CollectiveEpilogueFwdINS6_IJS8_SA_S9_EEENS6_IJNS7_ILi1EEESI_SI_EEESC_SE_Li256ELb1ELb1ELb1ELb0EEENS1_36VarlenDynamicPersistentTileSchedulerILi128ELi32ELi256ELi256ELb1ELb1ELb0ELb0ELb1ELb1EEEEEEEEEvNT_6ParamsE --------------------------
	.section	.nv.info._ZN7cutlass13device_kernelIN5flash19enable_sm80_to_sm89INS1_16FlashAttnFwdSm80INS1_25CollectiveMainloopFwdSm80ILi8ELi1ELb0EN4cute5tupleIJNS5_1CILi128EEENS7_ILi32EEENS7_ILi256EEEEEELi256ENS_10bfloat16_tEfNS_4arch4Sm80ELb0ELb0ELb1ELb1ELb0ELb1ELb1ELb1EEENS1_21CollectiveEpilogueFwdINS6_IJS8_SA_S9_EEENS6_IJNS7_ILi1EEESI_SI_EEESC_SE_Li256ELb1ELb1ELb1ELb0EEENS1_36VarlenDynamicPersistentTileSchedulerILi128ELi32ELi256ELi256ELb1ELb1ELb0ELb0ELb1ELb1EEEEEEEEEvNT_6ParamsE,"",@"SHT_CUDA_INFO"
	.sectionflags	@""
	.align	4


	//----- nvinfo : EIATTR_CUDA_API_VERSION
	.align		4
        /*0000*/ 	.byte	0x04, 0x37
        /*0002*/ 	.short	(.L_264 - .L_263)
.L_263:
        /*0004*/ 	.word	0x00000082


	//----- nvinfo : EIATTR_SW2861232_WAR
	.align		4
.L_264:
        /*0008*/ 	.byte	0x01, 0x35
	.zero		2


	//----- nvinfo : EIATTR_PARAM_CBANK
	.align		4
        /*000c*/ 	.byte	0x04, 0x0a
        /*000e*/ 	.short	(.L_266 - .L_265)
	.align		4
.L_265:
        /*0010*/ 	.word	index@(.nv.constant0._ZN7cutlass13device_kernelIN5flash19enable_sm80_to_sm89INS1_16FlashAttnFwdSm80INS1_25CollectiveMainloopFwdSm80ILi8ELi1ELb0EN4cute5tupleIJNS5_1CILi128EEENS7_ILi32EEENS7_ILi256EEEEEELi256ENS_10bfloat16_tEfNS_4arch4Sm80ELb0ELb0ELb1ELb1ELb0ELb1ELb1ELb1EEENS1_21CollectiveEpilogueFwdINS6_IJS8_SA_S9_EEENS6_IJNS7_ILi1EEESI_SI_EEESC_SE_Li256ELb1ELb1ELb1ELb0EEENS1_36VarlenDynamicPersistentTileSchedulerILi128ELi32ELi256ELi256ELb1ELb1ELb0ELb0ELb1ELb1EEEEEEEEEvNT_6ParamsE)
        /*0014*/ 	.short	0x0160
        /*0016*/ 	.short	0x0438


	//----- nvinfo : EIATTR_CBANK_PARAM_SIZE
	.align		4
.L_266:
        /*0018*/ 	.byte	0x03, 0x19
        /*001a*/ 	.short	0x0438


	//----- nvinfo : EIATTR_KPARAM_INFO
	.align		4
        /*001c*/ 	.byte	0x04, 0x17
        /*001e*/ 	.short	(.L_268 - .L_267)
.L_267:
        /*0020*/ 	.word	0x00000000
        /*0024*/ 	.short	0x0000
        /*0026*/ 	.short	0x0000
        /*0028*/ 	.byte	0x00, 0xf0, 0xe1, 0x10


	//----- nvinfo : EIATTR_MAXREG_COUNT
	.align		4
.L_268:
        /*002c*/ 	.byte	0x03, 0x1b
        /*002e*/ 	.short	0x00ff


	//----- nvinfo : EIATTR_NUM_BARRIERS
	.align		4
        /*0030*/ 	.byte	0x02, 0x4c
        /*0032*/ 	.byte	0x06
	.zero		1


	//----- nvinfo : EIATTR_ANNOTATIONS
	.align		4
        /*0034*/ 	.byte	0x04, 0x55
        /*0036*/ 	.short	(.L_270 - .L_269)


	//   ....[0]....
.L_269:
        /*0038*/ 	.word	0x00000001
        /*003c*/ 	.byte	0x70, 0x00, 0x00, 0x00, 0x01, 0x00, 0x00, 0x00, 0xb0, 0x0e, 0x00, 0x00, 0x01, 0x00, 0x00, 0x00
        /*004c*/ 	.byte	0x20, 0x12, 0x00, 0x00, 0x01, 0x00, 0x00, 0x00, 0xa0, 0x21, 0x01, 0x00, 0x01, 0x00, 0x00, 0x00
        /*005c*/ 	.byte	0xe0, 0x21, 0x01, 0x00, 0x01, 0x00, 0x00, 0x00, 0x00, 0x56, 0x01, 0x00


	//----- nvinfo : EIATTR_MERCURY_ISA_VERSION
	.align		4
.L_270:
        /*0068*/ 	.byte	0x03, 0x5f
        /*006a*/ 	.short	0x0000


	//----- nvinfo : EIATTR_INT_WARP_WIDE_INSTR_OFFSETS
	.align		4
        /*006c*/ 	.byte	0x04, 0x31
        /*006e*/ 	.short	(.L_272 - .L_271)


	//   ....[0]....
.L_271:
        /*0070*/ 	.word	0x00011720


	//   ....[1]....
        /*0074*/ 	.word	0x000117a0


	//----- nvinfo : EIATTR_COOP_GROUP_MASK_REGIDS
	.align		4
.L_272:
        /*0078*/ 	.byte	0x04, 0x29
        /*007a*/ 	.short	(.L_274 - .L_273)


	//   ....[0]....
.L_273:
        /*007c*/ 	.word	0xffffffff


	//   ....[1]....
        /*0080*/ 	.word	0xffffffff


	//   ....[2]....
        /*0084*/ 	.word	0xffffffff


	//   ....[3]....
        /*0088*/ 	.word	0xffffffff


	//   ....[4]....
        /*008c*/ 	.word	0xffffffff


	//   ....[5]....
        /*0090*/ 	.word	0xffffffff


	//   ....[6]....
        /*0094*/ 	.word	0xffffffff


	//   ....[7]....
        /*0098*/ 	.word	0xffffffff


	//   ....[8]....
        /*009c*/ 	.word	0xffffffff


	//   ....[9]....
        /*00a0*/ 	.word	0xffffffff


	//   ....[10]....
        /*00a4*/ 	.word	0xffffffff


	//   ....[11]....
        /*00a8*/ 	.word	0xffffffff


	//   ....[12]....
        /*00ac*/ 	.word	0xffffffff


	//   ....[13]....
        /*00b0*/ 	.word	0xffffffff


	//   ....[14]....
        /*00b4*/ 	.word	0xffffffff


	//   ....[15]....
        /*00b8*/ 	.word	0xffffffff


	//   ....[16]....
        /*00bc*/ 	.word	0xffffffff


	//   ....[17]....
        /*00c0*/ 	.word	0xffffffff


	//   ....[18]....
        /*00c4*/ 	.word	0xffffffff


	//   ....[19]....
        /*00c8*/ 	.word	0xffffffff


	//   ....[20]....
        /*00cc*/ 	.word	0xffffffff


	//   ....[21]....
        /*00d0*/ 	.word	0xffffffff


	//   ....[22]....
        /*00d4*/ 	.word	0xffffffff


	//   ....[23]....
        /*00d8*/ 	.word	0xffffffff


	//   ....[24]....
        /*00dc*/ 	.word	0xffffffff


	//   ....[25]....
        /*00e0*/ 	.word	0xffffffff


	//   ....[26]....
        /*00e4*/ 	.word	0xffffffff


	//   ....[27]....
        /*00e8*/ 	.word	0xffffffff


	//   ....[28]....
        /*00ec*/ 	.word	0xffffffff


	//   ....[29]....
        /*00f0*/ 	.word	0xffffffff


	//   ....[30]....
        /*00f4*/ 	.word	0xffffffff


	//   ....[31]....
        /*00f8*/ 	.word	0xffffffff


	//   ....[32]....
        /*00fc*/ 	.word	0xffffffff


	//   ....[33]....
        /*0100*/ 	.word	0xffffffff


	//   ....[34]....
        /*0104*/ 	.word	0xffffffff


	//   ....[35]....
        /*0108*/ 	.word	0xffffffff


	//   ....[36]....
        /*010c*/ 	.word	0xffffffff


	//   ....[37]....
        /*0110*/ 	.word	0xffffffff


	//   ....[38]....
        /*0114*/ 	.word	0xffffffff


	//   ....[39]....
        /*0118*/ 	.word	0xffffffff


	//   ....[40]....
        /*011c*/ 	.word	0xffffffff


	//   ....[41]....
        /*0120*/ 	.word	0xffffffff


	//   ....[42]....
        /*0124*/ 	.word	0xffffffff


	//   ....[43]....
        /*0128*/ 	.word	0xffffffff


	//   ....[44]....
        /*012c*/ 	.word	0xffffffff


	//   ....[45]....
        /*0130*/ 	.word	0xffffffff


	//   ....[46]....
        /*0134*/ 	.word	0xffffffff


	//   ....[47]....
        /*0138*/ 	.word	0xffffffff


	//   ....[48]....
        /*013c*/ 	.word	0xffffffff


	//   ....[49]....
        /*0140*/ 	.word	0xffffffff


	//   ....[50]....
        /*0144*/ 	.word	0xffffffff


	//   ....[51]....
        /*0148*/ 	.word	0xffffffff


	//   ....[52]....
        /*014c*/ 	.word	0xffffffff


	//   ....[53]....
        /*0150*/ 	.word	0xffffffff


	//   ....[54]....
        /*0154*/ 	.word	0xffffffff


	//   ....[55]....
        /*0158*/ 	.word	0xffffffff


	//   ....[56]....
        /*015c*/ 	.word	0xffffffff


	//   ....[57]....
        /*0160*/ 	.word	0xffffffff


	//   ....[58]....
        /*0164*/ 	.word	0xffffffff


	//   ....[59]....
        /*0168*/ 	.word	0xffffffff


	//   ....[60]....
        /*016c*/ 	.word	0xffffffff


	//   ....[61]....
        /*0170*/ 	.word	0xffffffff


	//   ....[62]....
        /*0174*/ 	.word	0xffffffff


	//   ....[63]....
        /*0178*/ 	.word	0xffffffff


	//   ....[64]....
        /*017c*/ 	.word	0xffffffff


	//   ....[65]....
        /*0180*/ 	.word	0xffffffff


	//   ....[66]....
        /*0184*/ 	.word	0xffffffff


	//   ....[67]....
        /*0188*/ 	.word	0xffffffff


	//   ....[68]....
        /*018c*/ 	.word	0xffffffff


	//   ....[69]....
        /*0190*/ 	.word	0xffffffff


	//   ....[70]....
        /*0194*/ 	.word	0xffffffff


	//   ....[71]....
        /*0198*/ 	.word	0xffffffff


	//   ....[72]....
        /*019c*/ 	.word	0xffffffff


	//   ....[73]....
        /*01a0*/ 	.word	0xffffffff


	//   ....[74]....
        /*01a4*/ 	.word	0xffffffff


	//   ....[75]....
        /*01a8*/ 	.word	0xffffffff


	//   ....[76]....
        /*01ac*/ 	.word	0xffffffff


	//   ....[77]....
        /*01b0*/ 	.word	0xffffffff


	//   ....[78]....
        /*01b4*/ 	.word	0xffffffff


	//   ....[79]....
        /*01b8*/ 	.word	0xffffffff


	//   ....[80]....
        /*01bc*/ 	.word	0xffffffff


	//   ....[81]....
        /*01c0*/ 	.word	0xffffffff


	//   ....[82]....
        /*01c4*/ 	.word	0xffffffff


	//   ....[83]....
        /*01c8*/ 	.word	0xffffffff


	//   ....[84]....
        /*01cc*/ 	.word	0xffffffff


	//   ....[85]....
        /*01d0*/ 	.word	0xffffffff


	//   ....[86]....
        /*01d4*/ 	.word	0xffffffff


	//   ....[87]....
        /*01d8*/ 	.word	0xffffffff


	//   ....[88]....
        /*01dc*/ 	.word	0xffffffff


	//   ....[89]....
        /*01e0*/ 	.word	0xffffffff


	//   ....[90]....
        /*01e4*/ 	.word	0xffffffff


	//   ....[91]....
        /*01e8*/ 	.word	0xffffffff


	//   ....[92]....
        /*01ec*/ 	.word	0xffffffff


	//   ....[93]....
        /*01f0*/ 	.word	0xffffffff


	//   ....[94]....
        /*01f4*/ 	.word	0xffffffff


	//   ....[95]....
        /*01f8*/ 	.word	0xffffffff


	//   ....[96]....
        /*01fc*/ 	.word	0xffffffff


	//   ....[97]....
        /*0200*/ 	.word	0xffffffff


	//   ....[98]....
        /*0204*/ 	.word	0xffffffff


	//   ....[99]....
        /*0208*/ 	.word	0xffffffff


	//   ....[100]....
        /*020c*/ 	.word	0xffffffff


	//   ....[101]....
        /*0210*/ 	.word	0xffffffff


	//   ....[102]....
        /*0214*/ 	.word	0xffffffff


	//   ....[103]....
        /*0218*/ 	.word	0xffffffff


	//   ....[104]....
        /*021c*/ 	.word	0xffffffff


	//   ....[105]....
        /*0220*/ 	.word	0xffffffff


	//   ....[106]....
        /*0224*/ 	.word	0xffffffff


	//   ....[107]....
        /*0228*/ 	.word	0xffffffff


	//   ....[108]....
        /*022c*/ 	.word	0xffffffff


	//   ....[109]....
        /*0230*/ 	.word	0xffffffff


	//   ....[110]....
        /*0234*/ 	.word	0xffffffff


	//   ....[111]....
        /*0238*/ 	.word	0xffffffff


	//   ....[112]....
        /*023c*/ 	.word	0xffffffff


	//   ....[113]....
        /*0240*/ 	.word	0xffffffff


	//   ....[114]....
        /*0244*/ 	.word	0xffffffff


	//   ....[115]....
        /*0248*/ 	.word	0xffffffff


	//   ....[116]....
        /*024c*/ 	.word	0xffffffff


	//   ....[117]....
        /*0250*/ 	.word	0xffffffff


	//   ....[118]....
        /*0254*/ 	.word	0xffffffff


	//   ....[119]....
        /*0258*/ 	.word	0xffffffff


	//   ....[120]....
        /*025c*/ 	.word	0xffffffff


	//   ....[121]....
        /*0260*/ 	.word	0xffffffff


	//   ....[122]....
        /*0264*/ 	.word	0xffffffff


	//   ....[123]....
        /*0268*/ 	.word	0xffffffff


	//   ....[124]....
        /*026c*/ 	.word	0xffffffff


	//   ....[125]....
        /*0270*/ 	.word	0xffffffff


	//   ....[126]....
        /*0274*/ 	.word	0xffffffff


	//   ....[127]....
        /*0278*/ 	.word	0xffffffff


	//   ....[128]....
        /*027c*/ 	.word	0xffffffff


	//   ....[129]....
        /*0280*/ 	.word	0xffffffff


	//   ....[130]....
        /*0284*/ 	.word	0xffffffff


	//   ....[131]....
        /*0288*/ 	.word	0xffffffff


	//   ....[132]....
        /*028c*/ 	.word	0xffffffff


	//   ....[133]....
        /*0290*/ 	.word	0xffffffff


	//   ....[134]....
        /*0294*/ 	.word	0xffffffff


	//   ....[135]....
        /*0298*/ 	.word	0xffffffff


	//   ....[136]....
        /*029c*/ 	.word	0xffffffff


	//   ....[137]....
        /*02a0*/ 	.word	0xffffffff


	//   ....[138]....
        /*02a4*/ 	.word	0xffffffff


	//   ....[139]....
        /*02a8*/ 	.word	0xffffffff


	//   ....[140]....
        /*02ac*/ 	.word	0xffffffff


	//   ....[141]....
        /*02b0*/ 	.word	0xffffffff


	//   ....[142]....
        /*02b4*/ 	.word	0xffffffff


	//   ....[143]....
        /*02b8*/ 	.word	0xffffffff


	//   ....[144]....
        /*02bc*/ 	.word	0xffffffff


	//   ....[145]....
        /*02c0*/ 	.word	0xffffffff


	//   ....[146]....
        /*02c4*/ 	.word	0xffffffff


	//----- nvinfo : EIATTR_COOP_GROUP_INSTR_OFFSETS
	.align		4
.L_274:
        /*02c8*/ 	.byte	0x04, 0x28
        /*02ca*/ 	.short	(.L_276 - .L_275)


	//   ....[0]....
.L_275:
        /*02cc*/ 	.word	0x00000050


	//   ....[1]....
        /*02d0*/ 	.word	0x000001e0


	//   ....[2]....
        /*02d4*/ 	.word	0x00000210


	//   ....[3]....
        /*02d8*/ 	.word	0x00000240


	//   ....[4]....
        /*02dc*/ 	.word	0x00000270


	//   ....[5]....
        /*02e0*/ 	.word	0x000002a0


	//   ....[6]....
        /*02e4*/ 	.word	0x000002d0


	//   ....[7]....
        /*02e8*/ 	.word	0x00000440


	//   ....[8]....
        /*02ec*/ 	.word	0x00000480


	//   ....[9]....
        /*02f0*/ 	.word	0x000004b0


	//   ....[10]....
        /*02f4*/ 	.word	0x000004e0


	//   ....[11]....
        /*02f8*/ 	.word	0x00000510


	//   ....[12]....
        /*02fc*/ 	.word	0x00000540


	//   ....[13]....
        /*0300*/ 	.word	0x000005d0


	//   ....[14]....
        /*0304*/ 	.word	0x00000600


	//   ....[15]....
        /*0308*/ 	.word	0x00000610


	//   ....[16]....
        /*030c*/ 	.word	0x00000680


	//   ....[17]....
        /*0310*/ 	.word	0x00006300


	//   ....[18]....
        /*0314*/ 	.word	0x00006320


	//   ....[19]....
        /*0318*/ 	.word	0x000064e0


	//   ....[20]....
        /*031c*/ 	.word	0x000064f0


	//   ....[21]....
        /*0320*/ 	.word	0x00006670


	//   ....[22]....
        /*0324*/ 	.word	0x00006690


	//   ....[23]....
        /*0328*/ 	.word	0x000067f0


	//   ....[24]....
        /*032c*/ 	.word	0x00006800


	//   ....[25]....
        /*0330*/ 	.word	0x00006c50


	//   ....[26]....
        /*0334*/ 	.word	0x00006c90


	//   ....[27]....
        /*0338*/ 	.word	0x00006cd0


	//   ....[28]....
        /*033c*/ 	.word	0x00006d00


	//   ....[29]....
        /*0340*/ 	.word	0x00009dd0


	//   ....[30]....
        /*0344*/ 	.word	0x00009e10


	//   ....[31]....
        /*0348*/ 	.word	0x00009e50


	//   ....[32]....
        /*034c*/ 	.word	0x00009e80


	//   ....[33]....
        /*0350*/ 	.word	0x0000e0d0


	//   ....[34]....
        /*0354*/ 	.word	0x0000e140


	//   ....[35]....
        /*0358*/ 	.word	0x0000e210


	//   ....[36]....
        /*035c*/ 	.word	0x0000e280


	//   ....[37]....
        /*0360*/ 	.word	0x0000f940


	//   ....[38]....
        /*0364*/ 	.word	0x0000f960


	//   ....[39]....
        /*0368*/ 	.word	0x0000f980


	//   ....[40]....
        /*036c*/ 	.word	0x0000f9a0


	//   ....[41]....
        /*0370*/ 	.word	0x00010d10


	//   ....[42]....
        /*0374*/ 	.word	0x00010d20


	//   ....[43]....
        /*0378*/ 	.word	0x00010d50


	//   ....[44]....
        /*037c*/ 	.word	0x00010d60


	//   ....[45]....
        /*0380*/ 	.word	0x00012520


	//   ....[46]....
        /*0384*/ 	.word	0x00012530


	//   ....[47]....
        /*0388*/ 	.word	0x00012550


	//   ....[48]....
        /*038c*/ 	.word	0x00012560


	//   ....[49]....
        /*0390*/ 	.word	0x00012920


	//   ....[50]....
        /*0394*/ 	.word	0x00012940


	//   ....[51]....
        /*0398*/ 	.word	0x00012b10


	//   ....[52]....
        /*039c*/ 	.word	0x00012b20


	//   ....[53]....
        /*03a0*/ 	.word	0x00012c90


	//   ....[54]....
        /*03a4*/ 	.word	0x00012cb0


	//   ....[55]....
        /*03a8*/ 	.word	0x00012e20


	//   ....[56]....
        /*03ac*/ 	.word	0x00012e30


	//   ....[57]....
        /*03b0*/ 	.word	0x00013190


	//   ....[58]....
        /*03b4*/ 	.word	0x000131b0


	//   ....[59]....
        /*03b8*/ 	.word	0x00013d10


	//   ....[60]....
        /*03bc*/ 	.word	0x00013d20


	//   ....[61]....
        /*03c0*/ 	.word	0x00014f90


	//   ....[62]....
        /*03c4*/ 	.word	0x00014fb0


	//   ....[63]....
        /*03c8*/ 	.word	0x00015190


	//   ....[64]....
        /*03cc*/ 	.word	0x000151a0


	//   ....[65]....
        /*03d0*/ 	.word	0x00015310


	//   ....[66]....
        /*03d4*/ 	.word	0x00015330


	//   ....[67]....
        /*03d8*/ 	.word	0x000154a0


	//   ....[68]....
        /*03dc*/ 	.word	0x000154b0


	//   ....[69]....
        /*03e0*/ 	.word	0x000156c0


	//   ....[70]....
        /*03e4*/ 	.word	0x000156e0


	//   ....[71]....
        /*03e8*/ 	.word	0x00015800


	//   ....[72]....
        /*03ec*/ 	.word	0x00015840


	//   ....[73]....
        /*03f0*/ 	.word	0x00015870


	//   ....[74]....
        /*03f4*/ 	.word	0x000158a0


	//   ....[75]....
        /*03f8*/ 	.word	0x000158d0


	//   ....[76]....
        /*03fc*/ 	.word	0x00015900


	//   ....[77]....
        /*0400*/ 	.word	0x00015a50


	//   ....[78]....
        /*0404*/ 	.word	0x00015a90


	//   ....[79]....
        /*0408*/ 	.word	0x00015ac0


	//   ....[80]....
        /*040c*/ 	.word	0x00015af0


	//   ....[81]....
        /*0410*/ 	.word	0x00015b20


	//   ....[82]....
        /*0414*/ 	.word	0x00015b50


	//   ....[83]....
        /*0418*/ 	.word	0x00015be0


	//   ....[84]....
        /*041c*/ 	.word	0x00015c10


	//   ....[85]....
        /*0420*/ 	.word	0x00015c20


	//   ....[86]....
        /*0424*/ 	.word	0x00015c80


	//   ....[87]....
        /*0428*/ 	.word	0x000161c0


	//   ....[88]....
        /*042c*/ 	.word	0x00016220


	//   ....[89]....
        /*0430*/ 	.word	0x00016270


	//   ....[90]....
        /*0434*/ 	.word	0x000162c0


	//   ....[91]....
        /*0438*/ 	.word	0x00016310


	//   ....[92]....
        /*043c*/ 	.word	0x00016380


	//   ....[93]....
        /*0440*/ 	.word	0x000163c0


	//   ....[94]....
        /*0444*/ 	.word	0x00016430


	//   ....[95]....
        /*0448*/ 	.word	0x000164a0


	//   ....[96]....
        /*044c*/ 	.word	0x00016500


	//   ....[97]....
        /*0450*/ 	.word	0x00016570


	//   ....[98]....
        /*0454*/ 	.word	0x000165e0


	//   ....[99]....
        /*0458*/ 	.word	0x00016640


	//   ....[100]....
        /*045c*/ 	.word	0x000166a0


	//   ....[101]....
        /*0460*/ 	.word	0x00016700


	//   ....[102]....
        /*0464*/ 	.word	0x00016770


	//   ....[103]....
        /*0468*/ 	.word	0x000167d0


	//   ....[104]....
        /*046c*/ 	.word	0x00016830


	//   ....[105]....
        /*0470*/ 	.word	0x000168a0


	//   ....[106]....
        /*0474*/ 	.word	0x000168f0


	//   ....[107]....
        /*0478*/ 	.word	0x00016940


	//   ....[108]....
        /*047c*/ 	.word	0x00016990


	//   ....[109]....
        /*0480*/ 	.word	0x00016a00


	//   ....[110]....
        /*0484*/ 	.word	0x00016a70


	//   ....[111]....
        /*0488*/ 	.word	0x00016ad0


	//   ....[112]....
        /*048c*/ 	.word	0x00016b30


	//   ....[113]....
        /*0490*/ 	.word	0x00016b90


	//   ....[114]....
        /*0494*/ 	.word	0x00016c00


	//   ....[115]....
        /*0498*/ 	.word	0x00016c60


	//   ....[116]....
        /*049c*/ 	.word	0x00016cc0


	//   ....[117]....
        /*04a0*/ 	.word	0x00016d20


	//   ....[118]....
        /*04a4*/ 	.word	0x00016d90


	//   ....[119]....
        /*04a8*/ 	.word	0x00016df0


	//   ....[120]....
        /*04ac*/ 	.word	0x00016e50


	//   ....[121]....
        /*04b0*/ 	.word	0x00016eb0


	//   ....[122]....
        /*04b4*/ 	.word	0x00016f20


	//   ....[123]....
        /*04b8*/ 	.word	0x00016f80


	//   ....[124]....
        /*04bc*/ 	.word	0x00016fe0


	//   ....[125]....
        /*04c0*/ 	.word	0x00017040


	//   ....[126]....
        /*04c4*/ 	.word	0x000170b0


	//   ....[127]....
        /*04c8*/ 	.word	0x00017110


	//   ....[128]....
        /*04cc*/ 	.word	0x00017170


	//   ....[129]....
        /*04d0*/ 	.word	0x000171d0


	//   ....[130]....
        /*04d4*/ 	.word	0x00017240


	//   ....[131]....
        /*04d8*/ 	.word	0x00017290


	//   ....[132]....
        /*04dc*/ 	.word	0x000172d0


	//   ....[133]....
        /*04e0*/ 	.word	0x00017320


	//   ....[134]....
        /*04e4*/ 	.word	0x00017370


	//   ....[135]....
        /*04e8*/ 	.word	0x000173c0


	//   ....[136]....
        /*04ec*/ 	.word	0x00017430


	//   ....[137]....
        /*04f0*/ 	.word	0x00017470


	//   ....[138]....
        /*04f4*/ 	.word	0x000174c0


	//   ....[139]....
        /*04f8*/ 	.word	0x00017510


	//   ....[140]....
        /*04fc*/ 	.word	0x00017560


	//   ....[141]....
        /*0500*/ 	.word	0x000175b0


	//   ....[142]....
        /*0504*/ 	.word	0x00017620


	//   ....[143]....
        /*0508*/ 	.word	0x00017660


	//   ....[144]....
        /*050c*/ 	.word	0x000176d0


	//   ....[145]....
        /*0510*/ 	.word	0x00017730


	//   ....[146]....
        /*0514*/ 	.word	0x00017790


	//----- nvinfo : EIATTR_EXIT_INSTR_OFFSETS
	.align		4
.L_276:
        /*0518*/ 	.byte	0x04, 0x1c
        /*051a*/ 	.short	(.L_278 - .L_277)


	//   ....[0]....
.L_277:
        /*051c*/ 	.word	0x00000b40


	//   ....[1]....
        /*0520*/ 	.word	0x00016180


	//----- nvinfo : EIATTR_MAX_THREADS
	.align		4
.L_278:
        /*0524*/ 	.byte	0x04, 0x05
        /*0526*/ 	.short	(.L_280 - .L_279)
.L_279:
        /*0528*/ 	.word	0x00000100
        /*052c*/ 	.word	0x00000001
        /*0530*/ 	.word	0x00000001


	//----- nvinfo : EIATTR_CRS_STACK_SIZE
	.align		4
.L_280:
        /*0534*/ 	.byte	0x04, 0x1e
        /*0536*/ 	.short	(.L_282 - .L_281)
.L_281:
        /*0538*/ 	.word	0x00000000
.L_282:


//--------------------- .nv.info._ZN7cutlass13device_kernelIN5flash19enable_sm80_to_sm89INS1_16FlashAttnFwdSm80INS1_25CollectiveMainloopFwdSm80ILi8ELi1ELb1EN4cute5tupleIJNS5_1CILi128EEENS7_ILi48EEENS7_ILi256EEEEEELi256ENS_10bfloat16_tEfNS_4arch4Sm80ELb0ELb1ELb1ELb0ELb0ELb0ELb1ELb1EEENS1_21CollectiveEpilogueFwdINS6_IJS8_SA_S9_EEENS6_IJNS7_ILi1EEESI_SI_EEESC_SE_Li256ELb0ELb1ELb1ELb0EEENS1_19SingleTileSchedulerILb0ELb1ELb1ELi128EEEEEEEEEvNT_6ParamsE --------------------------
	.section	.nv.info._ZN7cutlass13device_kernelIN5flash19enable_sm80_to_sm89INS1_16FlashAttnFwdSm80INS1_25CollectiveMainloopFwdSm80ILi8ELi1ELb1EN4cute5tupleIJNS5_1CILi128EEENS7_ILi48EEENS7_ILi256EEEEEELi256ENS_10bfloat16_tEfNS_4arch4Sm80ELb0ELb1ELb1ELb0ELb0ELb0ELb1ELb1EEENS1_21CollectiveEpilogueFwdINS6_IJS8_SA_S9_EEENS6_IJNS7_ILi1EEESI_SI_EEESC_SE_Li256ELb0ELb1ELb1ELb0EEENS1_19SingleTileSchedulerILb0ELb1ELb1ELi128EEEEEEEEEvNT_6ParamsE,"",@"SHT_CUDA_INFO"
	.sectionflags	@""
	.align	4


	//----- nvinfo : EIATTR_CUDA_API_VERSION
	.align		4
        /*0000*/ 	.byte	0x04, 0x37
        /*0002*/ 	.short	(.L_284 - .L_283)
.L_283:
        /*0004*/ 	.word	0x00000082


	//----- nvinfo : EIATTR_SW2861232_WAR
	.align		4
.L_284:
        /*0008*/ 	.byte	0x01, 0x35
	.zero		2


	//----- nvinfo : EIATTR_PARAM_CBANK
	.align		4
        /*000c*/ 	.byte	0x04, 0x0a
        /*000e*/ 	.short	(.L_286 - .L_285)
	.align		4
.L_285:
        /*0010*/ 	.word	index@(.nv.constant0._ZN7cutlass13device_kernelIN5flash19enable_sm80_to_sm89INS1_16FlashAttnFwdSm80INS1_25CollectiveMainloopFwdSm80ILi8ELi1ELb1EN4cute5tupleIJNS5_1CILi128EEENS7_ILi48EEENS7_ILi256EEEEEELi256ENS_10bfloat16_tEfNS_4arch4Sm80ELb0ELb1ELb1ELb0ELb0ELb0ELb1ELb1EEENS1_21CollectiveEpilogueFwdINS6_IJS8_SA_S9_EEENS6_IJNS7_ILi1EEESI_SI_EEESC_SE_Li256ELb0ELb1ELb1ELb0EEENS1_19SingleTileSchedulerILb0ELb1ELb1ELi128EEEEEEEEEvNT_6ParamsE)
        /*0014*/ 	.short	0x0160
        /*0016*/ 	.short	0x0418


	//----- nvinfo : EIATTR_CBANK_PARAM_SIZE
	.align		4
.L_286:
        /*0018*/ 	.byte	0x03, 0x19
        /*001a*/ 	.short	0x0418


	//----- nvinfo : EIATTR_KPARAM_INFO
	.align		4
        /*001c*/ 	.byte	0x04, 0x17
        /*001e*/ 	.short	(.L_288 - .L_287)
.L_287:
        /*0020*/ 	.word	0x00000000
        /*0024*/ 	.short	0x0000
        /*0026*/ 	.short	0x0000
        /*0028*/ 	.byte	0x00, 0xf0, 0x61, 0x10


	//----- nvinfo : EIATTR_MAXREG_COUNT
	.align		4
.L_288:
        /*002c*/ 	.byte	0x03, 0x1b
        /*002e*/ 	.short	0x00ff


	//----- nvinfo : EIATTR_NUM_BARRIERS
	.align		4
        /*0030*/ 	.byte	0x02, 0x4c
        /*0032*/ 	.byte	0x02
	.zero		1


	//----- nvinfo : EIATTR_ANNOTATIONS
	.align		4
        /*0034*/ 	.byte	0x04, 0x55
        /*0036*/ 	.short	(.L_290 - .L_289)


	//   ....[0]....
.L_289:
        /* <DEDUP_REMOVED lines=82> */


	//----- nvinfo : EIATTR_MERCURY_ISA_VERSION
	.align		4
.L_290:
        /*0548*/ 	.byte	0x03, 0x5f
        /*054a*/ 	.short	0x0000


	//----- nvinfo : EIATTR_INT_WARP_WIDE_INSTR_OFFSETS
	.align		4
        /*054c*/ 	.byte	0x04, 0x31
        /*054e*/ 	.short	(.L_292 - .L_291)


	//   ....[0]....
.L_291:
        /*0550*/ 	.word	0x00007300


	//   ....[1]....
        /*0554*/ 	.word	0x0000b510


	//   ....[2]....
        /*0558*/ 	.word	0x0000e8e0


	//----- nvinfo : EIATTR_COOP_GROUP_MASK_REGIDS
	.align		4
.L_292:
        /*055c*/ 	.byte	0x04, 0x29
        /*055e*/ 	.short	(.L_294 - .L_293)


	//   ....[0]....
.L_293:
        /*0560*/ 	.word	0xffffffff


	//   ....[1]....
        /*0564*/ 	.word	0xffffffff


	//   ....[2]....
        /*0568*/ 	.word	0xffffffff


	//   ....[3]....
        /*056c*/ 	.word	0xffffffff


	//   ....[4]....
        /*0570*/ 	.word	0xffffffff


	//   ....[5]....
        /*0574*/ 	.word	0xffffffff


	//   ....[6]....
        /*0578*/ 	.word	0xffffffff


	//   ....[7]....
        /*057c*/ 	.word	0xffffffff


	//   ....[8]....
        /*0580*/ 	.word	0xffffffff


	//   ....[9]....
        /*0584*/ 	.word	0xffffffff


	//   ....[10]....
        /*0588*/ 	.word	0xffffffff


	//   ....[11]....
        /*058c*/ 	.word	0xffffffff


	//   ....[12]....
        /*0590*/ 	.word	0xffffffff


	//   ....[13]....
        /*0594*/ 	.word	0xffffffff


	//   ....[14]....
        /*0598*/ 	.word	0xffffffff


	//   ....[15]....
        /*059c*/ 	.word	0xffffffff


	//   ....[16]....
        /*05a0*/ 	.word	0xffffffff


	//   ....[17]....
        /*05a4*/ 	.word	0xffffffff


	//   ....[18]....
        /*05a8*/ 	.word	0xffffffff


	//   ....[19]....
        /*05ac*/ 	.word	0xffffffff


	//   ....[20]....
        /*05b0*/ 	.word	0xffffffff


	//   ....[21]....
        /*05b4*/ 	.word	0xffffffff


	//   ....[22]....
        /*05b8*/ 	.word	0xffffffff


	//   ....[23]....
        /*05bc*/ 	.word	0xffffffff


	//   ....[24]....
        /*05c0*/ 	.word	0xffffffff


	//   ....[25]....
        /*05c4*/ 	.word	0xffffffff


	//   ....[26]....
        /*05c8*/ 	.word	0xffffffff


	//   ....[27]....
        /*05cc*/ 	.word	0xffffffff


	//   ....[28]....
        /*05d0*/ 	.word	0xffffffff


	//   ....[29]....
        /*05d4*/ 	.word	0xffffffff


	//   ....[30]....
        /*05d8*/ 	.word	0xffffffff


	//   ....[31]....
        /*05dc*/ 	.word	0xffffffff


	//   ....[32]....
        /*05e0*/ 	.word	0xffffffff


	//   ....[33]....
        /*05e4*/ 	.word	0xffffffff


	//   ....[34]....
        /*05e8*/ 	.word	0xffffffff


	//   ....[35]....
        /*05ec*/ 	.word	0xffffffff


	//   ....[36]....
        /*05f0*/ 	.word	0xffffffff


	//   ....[37]....
        /*05f4*/ 	.word	0xffffffff


	//   ....[38]....
        /*05f8*/ 	.word	0xffffffff


	//   ....[39]....
        /*05fc*/ 	.word	0xffffffff


	//   ....[40]....
        /*0600*/ 	.word	0xffffffff


	//   ....[41]....
        /*0604*/ 	.word	0xffffffff


	//   ....[42]....
        /*0608*/ 	.word	0xffffffff


	//----- nvinfo : EIATTR_COOP_GROUP_INSTR_OFFSETS
	.align		4
.L_294:
        /*060c*/ 	.byte	0x04, 0x28
        /*060e*/ 	.short	(.L_296 - .L_295)


	//   ....[0]....
.L_295:
        /*0610*/ 	.word	0x00000060


	//   ....[1]....
        /*0614*/ 	.word	0x00001310


	//   ....[2]....
        /*0618*/ 	.word	0x00001360


	//   ....[3]....
        /*061c*/ 	.word	0x000014b0


	//   ....[4]....
        /*0620*/ 	.word	0x00001510


	//   ....[5]....
        /*0624*/ 	.word	0x000016a0


	//   ....[6]....
        /*0628*/ 	.word	0x000016d0


	//   ....[7]....
        /*062c*/ 	.word	0x00001840


	//   ....[8]....
        /*0630*/ 	.word	0x00001860


	//   ....[9]....
        /*0634*/ 	.word	0x00003570


	//   ....[10]....
        /*0638*/ 	.word	0x00003d80


	//   ....[11]....
        /*063c*/ 	.word	0x00004560


	//   ....[12]....
        /*0640*/ 	.word	0x000045e0


	//   ....[13]....
        /*0644*/ 	.word	0x00004620


	//   ....[14]....
        /*0648*/ 	.word	0x00004650


	//   ....[15]....
        /*064c*/ 	.word	0x000076e0


	//   ....[16]....
        /*0650*/ 	.word	0x00007910


	//   ....[17]....
        /*0654*/ 	.word	0x000080d0


	//   ....[18]....
        /*0658*/ 	.word	0x000080f0


	//   ....[19]....
        /*065c*/ 	.word	0x00008b10


	//   ....[20]....
        /*0660*/ 	.word	0x00008b30


	//   ....[21]....
        /*0664*/ 	.word	0x0000b920


	//   ....[22]....
        /*0668*/ 	.word	0x0000b940


	//   ....[23]....
        /*066c*/ 	.word	0x0000bf90


	//   ....[24]....
        /*0670*/ 	.word	0x0000bfb0


	//   ....[25]....
        /*0674*/ 	.word	0x0000eb30


	//   ....[26]....
        /*0678*/ 	.word	0x0000ed50


	//   ....[27]....
        /*067c*/ 	.word	0x0000f500


	//   ....[28]....
        /*0680*/ 	.word	0x0000f520


	//   ....[29]....
        /*0684*/ 	.word	0x0000ff80


	//   ....[30]....
        /*0688*/ 	.word	0x0000ffa0


	//   ....[31]....
        /*068c*/ 	.word	0x00011250


	//   ....[32]....
        /*0690*/ 	.word	0x00011260


	//   ....[33]....
        /*0694*/ 	.word	0x00011290


	//   ....[34]....
        /*0698*/ 	.word	0x000112a0


	//   ....[35]....
        /*069c*/ 	.word	0x00012180


	//   ....[36]....
        /*06a0*/ 	.word	0x000121c0


	//   ....[37]....
        /*06a4*/ 	.word	0x00012200


	//   ....[38]....
        /*06a8*/ 	.word	0x00012230


	//   ....[39]....
        /*06ac*/ 	.word	0x00012320


	//   ....[40]....
        /*06b0*/ 	.word	0x00012340


	//   ....[41]....
        /*06b4*/ 	.word	0x00012f60


	//   ....[42]....
        /*06b8*/ 	.word	0x00012f70


	//----- nvinfo : EIATTR_EXIT_INSTR_OFFSETS
	.align		4
.L_296:
        /*06bc*/ 	.byte	0x04, 0x1c
        /*06be*/ 	.short	(.L_298 - .L_297)


	//   ....[0]....
.L_297:
        /*06c0*/ 	.word	0x000001c0


	//   ....[1]....
        /*06c4*/ 	.word	0x00012f80


	//   ....[2]....
        /*06c8*/ 	.word	0x00013b20


	//   ....[3]....
        /*06cc*/ 	.word	0x00013b70


	//   ....[4]....
        /*06d0*/ 	.word	0x00013ba0


	//   ....[5]....
        /*06d4*/ 	.word	0x00013c00


	//   ....[6]....
        /*06d8*/ 	.word	0x00013e90


	//----- nvinfo : EIATTR_CTAIDZ_USED
	.align		4
.L_298:
        /*06dc*/ 	.byte	0x01, 0x04
	.zero		2


	//----- nvinfo : EIATTR_MAX_THREADS
	.align		4
        /*06e0*/ 	.byte	0x04, 0x05
        /*06e2*/ 	.short	(.L_300 - .L_299)
.L_299:
        /*06e4*/ 	.word	0x00000100
        /*06e8*/ 	.word	0x00000001
        /*06ec*/ 	.word	0x00000001


	//----- nvinfo : EIATTR_CRS_STACK_SIZE
	.align		4
.L_300:
        /*06f0*/ 	.byte	0x04, 0x1e
        /*06f2*/ 	.short	(.L_302 - .L_301)
.L_301:
        /*06f4*/ 	.word	0x00000000
.L_302:


//--------------------- .nv.info._ZN7cutlass13device_kernelIN5flash19enable_sm80_to_sm89INS1_16FlashAttnFwdSm80INS1_25CollectiveMainloopFwdSm80ILi8ELi1ELb1EN4cute5tupleIJNS5_1CILi128EEENS7_ILi48EEENS7_ILi256EEEEEELi256ENS_10bfloat16_tEfNS_4arch4Sm80ELb0ELb1ELb1ELb1ELb0ELb0ELb1ELb1EEENS1_21CollectiveEpilogueFwdINS6_IJS8_SA_S9_EEENS6_IJNS7_ILi1EEESI_SI_EEESC_SE_Li256ELb1ELb1ELb1ELb0EEENS1_36VarlenDynamicPersistentTileSchedulerILi128ELi48ELi256ELi256ELb1ELb1ELb0ELb1ELb0ELb1EEEEEEEEEvNT_6ParamsE --------------------------
	.section	.nv.info._ZN7cutlass13device_kernelIN5flash19enable_sm80_to_sm89INS1_16FlashAttnFwdSm80INS1_25CollectiveMainloopFwdSm80ILi8ELi1ELb1EN4cute5tupleIJNS5_1CILi128EEENS7_ILi48EEENS7_ILi256EEEEEELi256ENS_10bfloat16_tEfNS_4arch4Sm80ELb0ELb1ELb1ELb1ELb0ELb0ELb1ELb1EEENS1_21CollectiveEpilogueFwdINS6_IJS8_SA_S9_EEENS6_IJNS7_ILi1EEESI_SI_EEESC_SE_Li256ELb1ELb1ELb1ELb0EEENS1_36VarlenDynamicPersistentTileSchedulerILi128ELi48ELi256ELi256ELb1ELb1ELb0ELb1ELb0ELb1EEEEEEEEEvNT_6ParamsE,"",@"SHT_CUDA_INFO"
	.sectionflags	@""
	.align	4


	//----- nvinfo : EIATTR_CUDA_API_VERSION
	.align		4
        /*0000*/ 	.byte	0x04, 0x37
        /*0002*/ 	.short	(.L_304 - .L_303)
.L_303:
        /*0004*/ 	.word	0x00000082


	//----- nvinfo : EIATTR_SW2861232_WAR
	.align		4
.L_304:
        /*0008*/ 	.byte	0x01, 0x35
	.zero		2


	//----- nvinfo : EIATTR_PARAM_CBANK
	.align		4
        /*000c*/ 	.byte	0x04, 0x0a
        /*000e*/ 	.short	(.L_306 - .L_305)
	.align		4
.L_305:
        /*0010*/ 	.word	index@(.nv.constant0._ZN7cutlass13device_kernelIN5flash19enable_sm80_to_sm89INS1_16FlashAttnFwdSm80INS1_25CollectiveMainloopFwdSm80ILi8ELi1ELb1EN4cute5tupleIJNS5_1CILi128EEENS7_ILi48EEENS7_ILi256EEEEEELi256ENS_10bfloat16_tEfNS_4arch4Sm80ELb0ELb1ELb1ELb1ELb0ELb0ELb1ELb1EEENS1_21CollectiveEpilogueFwdINS6_IJS8_SA_S9_EEENS6_IJNS7_ILi1EEESI_SI_EEESC_SE_Li256ELb1ELb1ELb1ELb0EEENS1_36VarlenDynamicPersistentTileSchedulerILi128ELi48ELi256ELi256ELb1ELb1ELb0ELb1ELb0ELb1EEEEEEEEEvNT_6ParamsE)
        /*0014*/ 	.short	0x0160
        /*0016*/ 	.short	0x0438


	//----- nvinfo : EIATTR_CBANK_PARAM_SIZE
	.align		4
.L_306:
        /*0018*/ 	.byte	0x03, 0x19
        /*001a*/ 	.short	0x0438


	//----- nvinfo : EIATTR_KPARAM_INFO
	.align		4
        /*001c*/ 	.byte	0x04, 0x17
        /*001e*/ 	.short	(.L_308 - .L_307)
.L_307:
        /*0020*/ 	.word	0x00000000
        /*0024*/ 	.short	0x0000
        /*0026*/ 	.short	0x0000
        /*0028*/ 	.byte	0x00, 0xf0, 0xe1, 0x10


	//----- nvinfo : EIATTR_MAXREG_COUNT
	.align		4
.L_308:
        /*002c*/ 	.byte	0x03, 0x1b
        /*002e*/ 	.short	0x00ff


	//----- nvinfo : EIATTR_NUM_BARRIERS
	.align		4
        /*0030*/ 	.byte	0x02, 0x4c
        /*0032*/ 	.byte	0x06
	.zero		1


	//----- nvinfo : EIATTR_ANNOTATIONS
	.align		4
        /*0034*/ 	.byte	0x04, 0x55
        /*0036*/ 	.short	(.L_310 - .L_309)


	//   ....[0]....
.L_309:
        /* <DEDUP_REMOVED lines=105> */


	//----- nvinfo : EIATTR_MERCURY_ISA_VERSION
	.align		4
.L_310:
        /*06b8*/ 	.byte	0x03, 0x5f
        /*06ba*/ 	.short	0x0000


	//----- nvinfo : EIATTR_INT_WARP_WIDE_INSTR_OFFSETS
	.align		4
        /*06bc*/ 	.byte	0x04, 0x31
        /*06be*/ 	.short	(.L_312 - .L_311)


	//   ....[0]....
.L_311:
        /*06c0*/ 	.word	0x00011ab0


	//   ....[1]....
        /*06c4*/ 	.word	0x00011b30


	//----- nvinfo : EIATTR_COOP_GROUP_MASK_REGIDS
	.align		4
.L_312:
        /*06c8*/ 	.byte	0x04, 0x29
        /*06ca*/ 	.short	(.L_314 - .L_313)


	//   ....[0]....
.L_313:
        /*06cc*/ 	.word	0xffffffff


	//   ....[1]....
        /*06d0*/ 	.word	0xffffffff


	//   ....[2]....
        /*06d4*/ 	.word	0xffffffff


	//   ....[3]....
        /*06d8*/ 	.word	0xffffffff


	//   ....[4]....
        /*06dc*/ 	.word	0xffffffff


	//   ....[5]....
        /*06e0*/ 	.word	0xffffffff


	//   ....[6]....
        /*06e4*/ 	.word	0xffffffff


	//   ....[7]....
        /*06e8*/ 	.word	0xffffffff


	//   ....[8]....
        /*06ec*/ 	.word	0xffffffff


	//   ....[9]....
        /*06f0*/ 	.word	0xffffffff


	//   ....[10]....
        /*06f4*/ 	.word	0xffffffff


	//   ....[11]....
        /*06f8*/ 	.word	0xffffffff


	//   ....[12]....
        /*06fc*/ 	.word	0xffffffff


	//   ....[13]....
        /*0700*/ 	.word	0xffffffff


	//   ....[14]....
        /*0704*/ 	.word	0xffffffff


	//   ....[15]....
        /*0708*/ 	.word	0xffffffff


	//   ....[16]....
        /*070c*/ 	.word	0xffffffff


	//   ....[17]....
        /*0710*/ 	.word	0xffffffff


	//   ....[18]....
        /*0714*/ 	.word	0xffffffff


	//   ....[19]....
        /*0718*/ 	.word	0xffffffff


	//   ....[20]....
        /*071c*/ 	.word	0xffffffff


	//   ....[21]....
        /*0720*/ 	.word	0xffffffff


	//   ....[22]....
        /*0724*/ 	.word	0xffffffff


	//   ....[23]....
        /*0728*/ 	.word	0xffffffff


	//   ....[24]....
        /*072c*/ 	.word	0xffffffff


	//   ....[25]....
        /*0730*/ 	.word	0xffffffff


	//   ....[26]....
        /*0734*/ 	.word	0xffffffff


	//   ....[27]....
        /*0738*/ 	.word	0xffffffff


	//   ....[28]....
        /*073c*/ 	.word	0xffffffff


	//   ....[29]....
        /*0740*/ 	.word	0xffffffff


	//   ....[30]....
        /*0744*/ 	.word	0xffffffff


	//   ....[31]....
        /*0748*/ 	.word	0xffffffff


	//   ....[32]....
        /*074c*/ 	.word	0xffffffff


	//   ....[33]....
        /*0750*/ 	.word	0xffffffff


	//   ....[34]....
        /*0754*/ 	.word	0xffffffff


	//   ....[35]....
        /*0758*/ 	.word	0xffffffff


	//   ....[36]....
        /*075c*/ 	.word	0xffffffff


	//   ....[37]....
        /*0760*/ 	.word	0xffffffff


	//   ....[38]....
        /*0764*/ 	.word	0xffffffff


	//   ....[39]....
        /*0768*/ 	.word	0xffffffff


	//   ....[40]....
        /*076c*/ 	.word	0xffffffff


	//   ....[41]....
        /*0770*/ 	.word	0xffffffff


	//   ....[42]....
        /*0774*/ 	.word	0xffffffff


	//   ....[43]....
        /*0778*/ 	.word	0xffffffff


	//   ....[44]....
        /*077c*/ 	.word	0xffffffff


	//   ....[45]....
        /*0780*/ 	.word	0xffffffff


	//   ....[46]....
        /*0784*/ 	.word	0xffffffff


	//   ....[47]....
        /*0788*/ 	.word	0xffffffff


	//   ....[48]....
        /*078c*/ 	.word	0xffffffff


	//   ....[49]....
        /*0790*/ 	.word	0xffffffff


	//   ....[50]....
        /*0794*/ 	.word	0xffffffff


	//   ....[51]....
        /*0798*/ 	.word	0xffffffff


	//   ....[52]....
        /*079c*/ 	.word	0xffffffff


	//   ....[53]....
        /*07a0*/ 	.word	0xffffffff


	//   ....[54]....
        /*07a4*/ 	.word	0xffffffff


	//   ....[55]....
        /*07a8*/ 	.word	0xffffffff


	//   ....[56]....
        /*07ac*/ 	.word	0xffffffff


	//   ....[57]....
        /*07b0*/ 	.word	0xffffffff


	//   ....[58]....
        /*07b4*/ 	.word	0xffffffff


	//   ....[59]....
        /*07b8*/ 	.word	0xffffffff


	//   ....[60]....
        /*07bc*/ 	.word	0xffffffff


	//   ....[61]....
        /*07c0*/ 	.word	0xffffffff


	//   ....[62]....
        /*07c4*/ 	.word	0xffffffff


	//   ....[63]....
        /*07c8*/ 	.word	0xffffffff


	//   ....[64]....
        /*07cc*/ 	.word	0xffffffff


	//   ....[65]....
        /*07d0*/ 	.word	0xffffffff


	//   ....[66]....
        /*07d4*/ 	.word	0xffffffff


	//   ....[67]....
        /*07d8*/ 	.word	0xffffffff


	//   ....[68]....
        /*07dc*/ 	.word	0xffffffff


	//   ....[69]....
        /*07e0*/ 	.word	0xffffffff


	//   ....[70]....
        /*07e4*/ 	.word	0xffffffff


	//   ....[71]....
        /*07e8*/ 	.word	0xffffffff


	//   ....[72]....
        /*07ec*/ 	.word	0xffffffff


	//   ....[73]....
        /*07f0*/ 	.word	0xffffffff


	//   ....[74]....
        /*07f4*/ 	.word	0xffffffff


	//   ....[75]....
        /*07f8*/ 	.word	0xffffffff


	//   ....[76]....
        /*07fc*/ 	.word	0xffffffff


	//   ....[77]....
        /*0800*/ 	.word	0xffffffff


	//   ....[78]....
        /*0804*/ 	.word	0xffffffff


	//   ....[79]....
        /*0808*/ 	.word	0xffffffff


	//   ....[80]....
        /*080c*/ 	.word	0xffffffff


	//   ....[81]....
        /*0810*/ 	.word	0xffffffff


	//   ....[82]....
        /*0814*/ 	.word	0xffffffff


	//   ....[83]....
        /*0818*/ 	.word	0xffffffff


	//   ....[84]....
        /*081c*/ 	.word	0xffffffff


	//   ....[85]....
        /*0820*/ 	.word	0xffffffff


	//   ....[86]....
        /*0824*/ 	.word	0xffffffff


	//   ....[87]....
        /*0828*/ 	.word	0xffffffff


	//   ....[88]....
        /*082c*/ 	.word	0xffffffff


	//   ....[89]....
        /*0830*/ 	.word	0xffffffff


	//   ....[90]....
        /*0834*/ 	.word	0xffffffff


	//   ....[91]....
        /*0838*/ 	.word	0xffffffff


	//   ....[92]....
        /*083c*/ 	.word	0xffffffff


	//   ....[93]....
        /*0840*/ 	.word	0xffffffff


	//   ....[94]....
        /*0844*/ 	.word	0xffffffff


	//   ....[95]....
        /*0848*/ 	.word	0xffffffff


	//   ....[96]....
        /*084c*/ 	.word	0xffffffff


	//   ....[97]....
        /*0850*/ 	.word	0xffffffff


	//   ....[98]....
        /*0854*/ 	.word	0xffffffff


	//   ....[99]....
        /*0858*/ 	.word	0xffffffff


	//   ....[100]....
        /*085c*/ 	.word	0xffffffff


	//   ....[101]....
        /*0860*/ 	.word	0xffffffff


	//   ....[102]....
        /*0864*/ 	.word	0xffffffff


	//   ....[103]....
        /*0868*/ 	.word	0xffffffff


	//   ....[104]....
        /*086c*/ 	.word	0xffffffff


	//   ....[105]....
        /*0870*/ 	.word	0xffffffff


	//   ....[106]....
        /*0874*/ 	.word	0xffffffff


	//   ....[107]....
        /*0878*/ 	.word	0xffffffff


	//   ....[108]....
        /*087c*/ 	.word	0xffffffff


	//   ....[109]....
        /*0880*/ 	.word	0xffffffff


	//   ....[110]....
        /*0884*/ 	.word	0xffffffff


	//   ....[111]....
        /*0888*/ 	.word	0xffffffff


	//   ....[112]....
        /*088c*/ 	.word	0xffffffff


	//   ....[113]....
        /*0890*/ 	.word	0xffffffff


	//   ....[114]....
        /*0894*/ 	.word	0xffffffff


	//   ....[115]....
        /*0898*/ 	.word	0xffffffff


	//   ....[116]....
        /*089c*/ 	.word	0xffffffff


	//   ....[117]....
        /*08a0*/ 	.word	0xffffffff


	//   ....[118]....
        /*08a4*/ 	.word	0xffffffff


	//   ....[119]....
        /*08a8*/ 	.word	0xffffffff


	//   ....[120]....
        /*08ac*/ 	.word	0xffffffff


	//   ....[121]....
        /*08b0*/ 	.word	0xffffffff


	//   ....[122]....
        /*08b4*/ 	.word	0xffffffff


	//   ....[123]....
        /*08b8*/ 	.word	0xffffffff


	//   ....[124]....
        /*08bc*/ 	.word	0xffffffff


	//   ....[125]....
        /*08c0*/ 	.word	0xffffffff


	//   ....[126]....
        /*08c4*/ 	.word	0xffffffff


	//   ....[127]....
        /*08c8*/ 	.word	0xffffffff


	//   ....[128]....
        /*08cc*/ 	.word	0xffffffff


	//   ....[129]....
        /*08d0*/ 	.word	0xffffffff


	//   ....[130]....
        /*08d4*/ 	.word	0xffffffff


	//   ....[131]....
        /*08d8*/ 	.word	0xffffffff


	//   ....[132]....
        /*08dc*/ 	.word	0xffffffff


	//   ....[133]....
        /*08e0*/ 	.word	0xffffffff


	//   ....[134]....
        /*08e4*/ 	.word	0xffffffff


	//   ....[135]....
        /*08e8*/ 	.word	0xffffffff


	//   ....[136]....
        /*08ec*/ 	.word	0xffffffff


	//   ....[137]....
        /*08f0*/ 	.word	0xffffffff


	//   ....[138]....
        /*08f4*/ 	.word	0xffffffff


	//   ....[139]....
        /*08f8*/ 	.word	0xffffffff


	//   ....[140]....
        /*08fc*/ 	.word	0xffffffff


	//   ....[141]....
        /*0900*/ 	.word	0xffffffff


	//   ....[142]....
        /*0904*/ 	.word	0xffffffff


	//   ....[143]....
        /*0908*/ 	.word	0xffffffff


	//   ....[144]....
        /*090c*/ 	.word	0xffffffff


	//----- nvinfo : EIATTR_COOP_GROUP_INSTR_OFFSETS
	.align		4
.L_314:
        /*0910*/ 	.byte	0x04, 0x28
        /*0912*/ 	.short	(.L_316 - .L_315)


	//   ....[0]....
.L_315:
        /*0914*/ 	.word	0x00000050


	//   ....[1]....
        /*0918*/ 	.word	0x00000200


	//   ....[2]....
        /*091c*/ 	.word	0x00000230


	//   ....[3]....
        /*0920*/ 	.word	0x00000260


	//   ....[4]....
        /*0924*/ 	.word	0x00000290


	//   ....[5]....
        /*0928*/ 	.word	0x000002c0


	//   ....[6]....
        /*092c*/ 	.word	0x000002f0


	//   ....[7]....
        /*0930*/ 	.word	0x00000450


	//   ....[8]....
        /*0934*/ 	.word	0x00000490


	//   ....[9]....
        /*0938*/ 	.word	0x000004c0


	//   ....[10]....
        /*093c*/ 	.word	0x000004f0


	//   ....[11]....
        /*0940*/ 	.word	0x00000520


	//   ....[12]....
        /*0944*/ 	.word	0x00000550


	//   ....[13]....
        /*0948*/ 	.word	0x000005e0


	//   ....[14]....
        /*094c*/ 	.word	0x00000630


	//   ....[15]....
        /*0950*/ 	.word	0x00000650


	//   ....[16]....
        /*0954*/ 	.word	0x000006b0


	//   ....[17]....
        /*0958*/ 	.word	0x00002aa0


	//   ....[18]....
        /*095c*/ 	.word	0x00002ae0


	//   ....[19]....
        /*0960*/ 	.word	0x00002c20


	//   ....[20]....
        /*0964*/ 	.word	0x00002c50


	//   ....[21]....
        /*0968*/ 	.word	0x00002c80


	//   ....[22]....
        /*096c*/ 	.word	0x00002da0


	//   ....[23]....
        /*0970*/ 	.word	0x00002dc0


	//   ....[24]....
        /*0974*/ 	.word	0x00002e00


	//   ....[25]....
        /*0978*/ 	.word	0x00004a70


	//   ....[26]....
        /*097c*/ 	.word	0x00004c20


	//   ....[27]....
        /*0980*/ 	.word	0x00005510


	//   ....[28]....
        /*0984*/ 	.word	0x00005530


	//   ....[29]....
        /*0988*/ 	.word	0x00005690


	//   ....[30]....
        /*098c*/ 	.word	0x000056e0


	//   ....[31]....
        /*0990*/ 	.word	0x00007f90


	//   ....[32]....
        /*0994*/ 	.word	0x000085b0


	//   ....[33]....
        /*0998*/ 	.word	0x00008850


	//   ....[34]....
        /*099c*/ 	.word	0x00008870


	//   ....[35]....
        /*09a0*/ 	.word	0x00009280


	//   ....[36]....
        /*09a4*/ 	.word	0x000092a0


	//   ....[37]....
        /*09a8*/ 	.word	0x0000bc10


	//   ....[38]....
        /*09ac*/ 	.word	0x0000bc30


	//   ....[39]....
        /*09b0*/ 	.word	0x0000c260


	//   ....[40]....
        /*09b4*/ 	.word	0x0000c280


	//   ....[41]....
        /*09b8*/ 	.word	0x0000e9e0


	//   ....[42]....
        /*09bc*/ 	.word	0x0000f000


	//   ....[43]....
        /*09c0*/ 	.word	0x0000f2c0


	//   ....[44]....
        /*09c4*/ 	.word	0x0000f2e0


	//   ....[45]....
        /*09c8*/ 	.word	0x0000fd10


	//   ....[46]....
        /*09cc*/ 	.word	0x0000fd30


	//   ....[47]....
        /*09d0*/ 	.word	0x00011060


	//   ....[48]....
        /*09d4*/ 	.word	0x000110b0


	//   ....[49]....
        /*09d8*/ 	.word	0x000110d0


	//   ....[50]....
        /*09dc*/ 	.word	0x000110f0


	//   ....[51]....
        /*09e0*/ 	.word	0x000129d0


	//   ....[52]....
        /*09e4*/ 	.word	0x000129e0


	//   ....[53]....
        /*09e8*/ 	.word	0x00012a00


	//   ....[54]....
        /*09ec*/ 	.word	0x00012a20


	//   ....[55]....
        /*09f0*/ 	.word	0x00012e30


	//   ....[56]....
        /*09f4*/ 	.word	0x00012e50


	//   ....[57]....
        /*09f8*/ 	.word	0x00012ff0


	//   ....[58]....
        /*09fc*/ 	.word	0x00013000


	//   ....[59]....
        /*0a00*/ 	.word	0x00013170


	//   ....[60]....
        /*0a04*/ 	.word	0x00013190


	//   ....[61]....
        /*0a08*/ 	.word	0x00013300


	//   ....[62]....
        /*0a0c*/ 	.word	0x00013310


	//   ....[63]....
        /*0a10*/ 	.word	0x00013690


	//   ....[64]....
        /*0a14*/ 	.word	0x000136b0


	//   ....[65]....
        /*0a18*/ 	.word	0x00014300


	//   ....[66]....
        /*0a1c*/ 	.word	0x00014310


	//   ....[67]....
        /*0a20*/ 	.word	0x00015370


	//   ....[68]....
        /*0a24*/ 	.word	0x00015390


	//   ....[69]....
        /*0a28*/ 	.word	0x00015540


	//   ....[70]....
        /*0a2c*/ 	.word	0x00015550


	//   ....[71]....
        /*0a30*/ 	.word	0x000156c0


	//   ....[72]....
        /*0a34*/ 	.word	0x000156e0


	//   ....[73]....
        /*0a38*/ 	.word	0x00015850


	//   ....[74]....
        /*0a3c*/ 	.word	0x00015860


	//   ....[75]....
        /*0a40*/ 	.word	0x00015a90


	//   ....[76]....
        /*0a44*/ 	.word	0x00015ab0


	//   ....[77]....
        /*0a48*/ 	.word	0x00015be0


	//   ....[78]....
        /*0a4c*/ 	.word	0x00015c20


	//   ....[79]....
        /*0a50*/ 	.word	0x00015c50


	//   ....[80]....
        /*0a54*/ 	.word	0x00015c80


	//   ....[81]....
        /*0a58*/ 	.word	0x00015cb0


	//   ....[82]....
        /*0a5c*/ 	.word	0x00015ce0


	//   ....[83]....
        /*0a60*/ 	.word	0x00015e40


	//   ....[84]....
        /*0a64*/ 	.word	0x00015e80


	//   ....[85]....
        /*0a68*/ 	.word	0x00015eb0


	//   ....[86]....
        /*0a6c*/ 	.word	0x00015ee0


	//   ....[87]....
        /*0a70*/ 	.word	0x00015f10


	//   ....[88]....
        /*0a74*/ 	.word	0x00015f40


	//   ....[89]....
        /*0a78*/ 	.word	0x00015fd0


	//   ....[90]....
        /*0a7c*/ 	.word	0x00016030


	//   ....[91]....
        /*0a80*/ 	.word	0x00016040


	//   ....[92]....
        /*0a84*/ 	.word	0x000160a0


	//   ....[93]....
        /*0a88*/ 	.word	0x00016b10


	//   ....[94]....
        /*0a8c*/ 	.word	0x00016b70


	//   ....[95]....
        /*0a90*/ 	.word	0x00016bc0


	//   ....[96]....
        /*0a94*/ 	.word	0x00016c10


	//   ....[97]....
        /*0a98*/ 	.word	0x00016c60


	//   ....[98]....
        /*0a9c*/ 	.word	0x00016cd0


	//   ....[99]....
        /*0aa0*/ 	.word	0x00016d10


	//   ....[100]....
        /*0aa4*/ 	.word	0x00016d80


	//   ....[101]....
        /*0aa8*/ 	.word	0x00016df0


	//   ....[102]....
        /*0aac*/ 	.word	0x00016e50


	//   ....[103]....
        /*0ab0*/ 	.word	0x00016eb0


	//   ....[104]....
        /*0ab4*/ 	.word	0x00016f10


	//   ....[105]....
        /*0ab8*/ 	.word	0x00016f60


	//   ....[106]....
        /*0abc*/ 	.word	0x00016fc0


	//   ....[107]....
        /*0ac0*/ 	.word	0x00017030


	//   ....[108]....
        /*0ac4*/ 	.word	0x000170a0


	//   ....[109]....
        /*0ac8*/ 	.word	0x00017100


	//   ....[110]....
        /*0acc*/ 	.word	0x00017160


	//   ....[111]....
        /*0ad0*/ 	.word	0x000171c0


	//   ....[112]....
        /*0ad4*/ 	.word	0x00017230


	//   ....[113]....
        /*0ad8*/ 	.word	0x00017290


	//   ....[114]....
        /*0adc*/ 	.word	0x000172f0


	//   ....[115]....
        /*0ae0*/ 	.word	0x00017350


	//   ....[116]....
        /*0ae4*/ 	.word	0x000173c0


	//   ....[117]....
        /*0ae8*/ 	.word	0x00017420


	//   ....[118]....
        /*0aec*/ 	.word	0x00017480


	//   ....[119]....
        /*0af0*/ 	.word	0x000174e0


	//   ....[120]....
        /*0af4*/ 	.word	0x00017550


	//   ....[121]....
        /*0af8*/ 	.word	0x000175b0


	//   ....[122]....
        /*0afc*/ 	.word	0x00017610


	//   ....[123]....
        /*0b00*/ 	.word	0x00017670


	//   ....[124]....
        /*0b04*/ 	.word	0x000176e0


	//   ....[125]....
        /*0b08*/ 	.word	0x00017740


	//   ....[126]....
        /*0b0c*/ 	.word	0x000177a0


	//   ....[127]....
        /*0b10*/ 	.word	0x00017800


	//   ....[128]....
        /*0b14*/ 	.word	0x00017870


	//   ....[129]....
        /*0b18*/ 	.word	0x000178c0


	//   ....[130]....
        /*0b1c*/ 	.word	0x00017900


	//   ....[131]....
        /*0b20*/ 	.word	0x00017950


	//   ....[132]....
        /*0b24*/ 	.word	0x000179a0


	//   ....[133]....
        /*0b28*/ 	.word	0x000179f0


	//   ....[134]....
        /*0b2c*/ 	.word	0x00017a60


	//   ....[135]....
        /*0b30*/ 	.word	0x00017aa0


	//   ....[136]....
        /*0b34*/ 	.word	0x00017af0


	//   ....[137]....
        /*0b38*/ 	.word	0x00017b40


	//   ....[138]....
        /*0b3c*/ 	.word	0x00017b90


	//   ....[139]....
        /*0b40*/ 	.word	0x00017be0


	//   ....[140]....
        /*0b44*/ 	.word	0x00017c50


	//   ....[141]....
        /*0b48*/ 	.word	0x00017c90


	//   ....[142]....
        /*0b4c*/ 	.word	0x00017d00


	//   ....[143]....
        /*0b50*/ 	.word	0x00017d60


	//   ....[144]....
        /*0b54*/ 	.word	0x00017dc0


	//----- nvinfo : EIATTR_EXIT_INSTR_OFFSETS
	.align		4
.L_316:
        /*0b58*/ 	.byte	0x04, 0x1c
        /*0b5a*/ 	.short	(.L_318 - .L_317)


	//   ....[0]....
.L_317:
        /*0b5c*/ 	.word	0x000010d0


	//   ....[1]....
        /*0b60*/ 	.word	0x00016ad0


	//----- nvinfo : EIATTR_MAX_THREADS
	.align		4
.L_318:
        /*0b64*/ 	.byte	0x04, 0x05
        /*0b66*/ 	.short	(.L_320 - .L_319)
.L_319:
        /*0b68*/ 	.word	0x00000100
        /*0b6c*/ 	.word	0x00000001
        /*0b70*/ 	.word	0x00000001


	//----- nvinfo : EIATTR_CRS_STACK_SIZE
	.align		4
.L_320:
        /*0b74*/ 	.byte	0x04, 0x1e
        /*0b76*/ 	.short	(.L_322 - .L_321)
.L_321:
        /*0b78*/ 	.word	0x00000000
.L_322:


//--------------------- .nv.info._ZN7cutlass13device_kernelIN5flash19enable_sm80_to_sm89INS1_16FlashAttnFwdSm80INS1_25CollectiveMainloopFwdSm80ILi8ELi1ELb0EN4cute5tupleIJNS5_1CILi128EEENS7_ILi32EEENS7_ILi256EEEEEELi256ENS_10bfloat16_tEfNS_4arch4Sm80ELb0ELb1ELb1ELb1ELb0ELb1ELb1ELb1EEENS1_21CollectiveEpilogueFwdINS6_IJS8_SA_S9_EEENS6_IJNS7_ILi1EEESI_SI_EEESC_SE_Li256ELb1ELb1ELb1ELb0EEENS1_36VarlenDynamicPersistentTileSchedulerILi128ELi32ELi256ELi256ELb1ELb1ELb0ELb1ELb0ELb1EEEEEEEEEvNT_6ParamsE --------------------------
	.section	.nv.info._ZN7cutlass13device_kernelIN5flash19enable_sm80_to_sm89INS1_16FlashAttnFwdSm80INS1_25CollectiveMainloopFwdSm80ILi8ELi1ELb0EN4cute5tupleIJNS5_1CILi128EEENS7_ILi32EEENS7_ILi256EEEEEELi256ENS_10bfloat16_tEfNS_4arch4Sm80ELb0ELb1ELb1ELb1ELb0ELb1ELb1ELb1EEENS1_21CollectiveEpilogueFwdINS6_IJS8_SA_S9_EEENS6_IJNS7_ILi1EEESI_SI_EEESC_SE_Li256ELb1ELb1ELb1ELb0EEENS1_36VarlenDynamicPersistentTileSchedulerILi128ELi32ELi256ELi256ELb1ELb1ELb0ELb1ELb0ELb1EEEEEEEEEvNT_6ParamsE,"",@"SHT_CUDA_INFO"
	.sectionflags	@""
	.align	4


	//----- nvinfo : EIATTR_CUDA_API_VERSION
	.align		4
        /*0000*/ 	.byte	0x04, 0x37
        /*0002*/ 	.short	(.L_324 - .L_323)
.L_323:
        /*0004*/ 	.word	0x00000082


	//----- nvinfo : EIATTR_SW2861232_WAR
	.align		4
.L_324:
        /*0008*/ 	.byte	0x01, 0x35
	.zero		2


	//----- nvinfo : EIATTR_PARAM_CBANK
	.align		4
        /*000c*/ 	.byte	0x04, 0x0a
        /*000e*/ 	.short	(.L_326 - .L_325)
	.align		4
.L_325:
        /*0010*/ 	.word	index@(.nv.constant0._ZN7cutlass13device_kernelIN5flash19enable_sm80_to_sm89INS1_16FlashAttnFwdSm80INS1_25CollectiveMainloopFwdSm80ILi8ELi1ELb0EN4cute5tupleIJNS5_1CILi128EEENS7_ILi32EEENS7_ILi256EEEEEELi256ENS_10bfloat16_tEfNS_4arch4Sm80ELb0ELb1ELb1ELb1ELb0ELb1ELb1ELb1EEENS1_21CollectiveEpilogueFwdINS6_IJS8_SA_S9_EEENS6_IJNS7_ILi1EEESI_SI_EEESC_SE_Li256ELb1ELb1ELb1ELb0EEENS1_36VarlenDynamicPersistentTileSchedulerILi128ELi32ELi256ELi256ELb1ELb1ELb0ELb1ELb0ELb1EEEEEEEEEvNT_6ParamsE)
        /*0014*/ 	.short	0x0160
        /*0016*/ 	.short	0x0438


	//----- nvinfo : EIATTR_CBANK_PARAM_SIZE
	.align		4
.L_326:
        /*0018*/ 	.byte	0x03, 0x19
        /*001a*/ 	.short	0x0438


	//----- nvinfo : EIATTR_KPARAM_INFO
	.align		4
        /*001c*/ 	.byte	0x04, 0x17
        /*001e*/ 	.short	(.L_328 - .L_327)
.L_327:
        /*0020*/ 	.word	0x00000000
        /*0024*/ 	.short	0x0000
        /*0026*/ 	.short	0x0000
        /*0028*/ 	.byte	0x00, 0xf0, 0xe1, 0x10


	//----- nvinfo : EIATTR_MAXREG_COUNT
	.align		4
.L_328:
        /*002c*/ 	.byte	0x03, 0x1b
        /*002e*/ 	.short	0x00ff


	//----- nvinfo : EIATTR_NUM_BARRIERS
	.align		4
        /*0030*/ 	.byte	0x02, 0x4c
        /*0032*/ 	.byte	0x06
	.zero		1


	//----- nvinfo : EIATTR_ANNOTATIONS
	.align		4
        /*0034*/ 	.byte	0x04, 0x55
        /*0036*/ 	.short	(.L_330 - .L_329)


	//   ....[0]....
.L_329:
        /*0038*/ 	.word	0x00000001
        /*003c*/ 	.byte	0x70, 0x00, 0x00, 0x00, 0x01, 0x00, 0x00, 0x00, 0xc0, 0x14, 0x00, 0x00, 0x01, 0x00, 0x00, 0x00
        /*004c*/ 	.byte	0xf0, 0xb3, 0x01, 0x00, 0x01, 0x00, 0x00, 0x00, 0xf0, 0xe9, 0x01, 0x00


	//----- nvinfo : EIATTR_MERCURY_ISA_VERSION
	.align		4
.L_330:
        /*0058*/ 	.byte	0x03, 0x5f
        /*005a*/ 	.short	0x0000


	//----- nvinfo : EIATTR_INT_WARP_WIDE_INSTR_OFFSETS
	.align		4
        /*005c*/ 	.byte	0x04, 0x31
        /*005e*/ 	.short	(.L_332 - .L_331)


	//   ....[0]....
.L_331:
        /*0060*/ 	.word	0x0001a980


	//   ....[1]....
        /*0064*/ 	.word	0x0001aa00


	//----- nvinfo : EIATTR_COOP_GROUP_MASK_REGIDS
	.align		4
.L_332:
        /*0068*/ 	.byte	0x04, 0x29
        /*006a*/ 	.short	(.L_334 - .L_333)


	//   ....[0]....
.L_333:
        /*006c*/ 	.word	0xffffffff


	//   ....[1]....
        /*0070*/ 	.word	0xffffffff


	//   ....[2]....
        /*0074*/ 	.word	0xffffffff


	//   ....[3]....
        /*0078*/ 	.word	0xffffffff


	//   ....[4]....
        /*007c*/ 	.word	0xffffffff


	//   ....[5]....
        /*0080*/ 	.word	0xffffffff


	//   ....[6]....
        /*0084*/ 	.word	0xffffffff


	//   ....[7]....
        /*0088*/ 	.word	0xffffffff


	//   ....[8]....
        /*008c*/ 	.word	0xffffffff


	//   ....[9]....
        /*0090*/ 	.word	0xffffffff


	//   ....[10]....
        /*0094*/ 	.word	0xffffffff


	//   ....[11]....
        /*0098*/ 	.word	0xffffffff


	//   ....[12]....
        /*009c*/ 	.word	0xffffffff


	//   ....[13]....
        /*00a0*/ 	.word	0xffffffff


	//   ....[14]....
        /*00a4*/ 	.word	0xffffffff


	//   ....[15]....
        /*00a8*/ 	.word	0xffffffff


	//   ....[16]....
        /*00ac*/ 	.word	0xffffffff


	//   ....[17]....
        /*00b0*/ 	.word	0xffffffff


	//   ....[18]....
        /*00b4*/ 	.word	0xffffffff


	//   ....[19]....
        /*00b8*/ 	.word	0xffffffff


	//   ....[20]....
        /*00bc*/ 	.word	0xffffffff


	//   ....[21]....
        /*00c0*/ 	.word	0xffffffff


	//   ....[22]....
        /*00c4*/ 	.word	0xffffffff


	//   ....[23]....
        /*00c8*/ 	.word	0xffffffff


	//   ....[24]....
        /*00cc*/ 	.word	0xffffffff


	//   ....[25]....
        /*00d0*/ 	.word	0xffffffff


	//   ....[26]....
        /*00d4*/ 	.word	0xffffffff


	//   ....[27]....
        /*00d8*/ 	.word	0xffffffff


	//   ....[28]....
        /*00dc*/ 	.word	0xffffffff


	//   ....[29]....
        /*00e0*/ 	.word	0xffffffff


	//   ....[30]....
        /*00e4*/ 	.word	0xffffffff


	//   ....[31]....
        /*00e8*/ 	.word	0xffffffff


	//   ....[32]....
        /*00ec*/ 	.word	0xffffffff


	//   ....[33]....
        /*00f0*/ 	.word	0xffffffff


	//   ....[34]....
        /*00f4*/ 	.word	0xffffffff


	//   ....[35]....
        /*00f8*/ 	.word	0xffffffff


	//   ....[36]....
        /*00fc*/ 	.word	0xffffffff


	//   ....[37]....
        /*0100*/ 	.word	0xffffffff


	//   ....[38]....
        /*0104*/ 	.word	0xffffffff


	//   ....[39]....
        /*0108*/ 	.word	0xffffffff


	//   ....[40]....
        /*010c*/ 	.word	0xffffffff


	//   ....[41]....
        /*0110*/ 	.word	0xffffffff


	//   ....[42]....
        /*0114*/ 	.word	0xffffffff


	//   ....[43]....
        /*0118*/ 	.word	0xffffffff


	//   ....[44]....
        /*011c*/ 	.word	0xffffffff


	//   ....[45]....
        /*0120*/ 	.word	0xffffffff


	//   ....[46]....
        /*0124*/ 	.word	0xffffffff


	//   ....[47]....
        /*0128*/ 	.word	0xffffffff


	//   ....[48]....
        /*012c*/ 	.word	0xffffffff


	//   ....[49]....
        /*0130*/ 	.word	0xffffffff


	//   ....[50]....
        /*0134*/ 	.word	0xffffffff


	//   ....[51]....
        /*0138*/ 	.word	0xffffffff


	//   ....[52]....
        /*013c*/ 	.word	0xffffffff


	//   ....[53]....
        /*0140*/ 	.word	0xffffffff


	//   ....[54]....
        /*0144*/ 	.word	0xffffffff


	//   ....[55]....
        /*0148*/ 	.word	0xffffffff


	//   ....[56]....
        /*014c*/ 	.word	0xffffffff


	//   ....[57]....
        /*0150*/ 	.word	0xffffffff


	//   ....[58]....
        /*0154*/ 	.word	0xffffffff


	//   ....[59]....
        /*0158*/ 	.word	0xffffffff


	//   ....[60]....
        /*015c*/ 	.word	0xffffffff


	//   ....[61]....
        /*0160*/ 	.word	0xffffffff


	//   ....[62]....
        /*0164*/ 	.word	0xffffffff


	//   ....[63]....
        /*0168*/ 	.word	0xffffffff


	//   ....[64]....
        /*016c*/ 	.word	0xffffffff


	//   ....[65]....
        /*0170*/ 	.word	0xffffffff


	//   ....[66]....
        /*0174*/ 	.word	0xffffffff


	//   ....[67]....
        /*0178*/ 	.word	0xffffffff


	//   ....[68]....
        /*017c*/ 	.word	0xffffffff


	//   ....[69]....
        /*0180*/ 	.word	0xffffffff


	//   ....[70]....
        /*0184*/ 	.word	0xffffffff


	//   ....[71]....
        /*0188*/ 	.word	0xffffffff


	//   ....[72]....
        /*018c*/ 	.word	0xffffffff


	//   ....[73]....
        /*0190*/ 	.word	0xffffffff


	//   ....[74]....
        /*0194*/ 	.word	0xffffffff


	//   ....[75]....
        /*0198*/ 	.word	0xffffffff


	//   ....[76]....
        /*019c*/ 	.word	0xffffffff


	//   ....[77]....
        /*01a0*/ 	.word	0xffffffff


	//   ....[78]....
        /*01a4*/ 	.word	0xffffffff


	//   ....[79]....
        /*01a8*/ 	.word	0xffffffff


	//   ....[80]....
        /*01ac*/ 	.word	0xffffffff


	//   ....[81]....
        /*01b0*/ 	.word	0xffffffff


	//   ....[82]....
        /*01b4*/ 	.word	0xffffffff


	//   ....[83]....
        /*01b8*/ 	.word	0xffffffff


	//   ....[84]....
        /*01bc*/ 	.word	0xffffffff


	//   ....[85]....
        /*01c0*/ 	.word	0xffffffff


	//   ....[86]....
        /*01c4*/ 	.word	0xffffffff


	//   ....[87]....
        /*01c8*/ 	.word	0xffffffff


	//   ....[88]....
        /*01cc*/ 	.word	0xffffffff


	//   ....[89]....
        /*01d0*/ 	.word	0xffffffff


	//   ....[90]....
        /*01d4*/ 	.word	0xffffffff


	//   ....[91]....
        /*01d8*/ 	.word	0xffffffff


	//   ....[92]....
        /*01dc*/ 	.word	0xffffffff


	//   ....[93]....
        /*01e0*/ 	.word	0xffffffff


	//   ....[94]....
        /*01e4*/ 	.word	0xffffffff


	//   ....[95]....
        /*01e8*/ 	.word	0xffffffff


	//   ....[96]....
        /*01ec*/ 	.word	0xffffffff


	//   ....[97]....
        /*01f0*/ 	.word	0xffffffff


	//   ....[98]....
        /*01f4*/ 	.word	0xffffffff


	//   ....[99]....
        /*01f8*/ 	.word	0xffffffff


	//   ....[100]....
        /*01fc*/ 	.word	0xffffffff


	//   ....[101]....
        /*0200*/ 	.word	0xffffffff


	//   ....[102]....
        /*0204*/ 	.word	0xffffffff


	//   ....[103]....
        /*0208*/ 	.word	0xffffffff


	//   ....[104]....
        /*020c*/ 	.word	0xffffffff


	//   ....[105]....
        /*0210*/ 	.word	0xffffffff


	//   ....[106]....
        /*0214*/ 	.word	0xffffffff


	//   ....[107]....
        /*0218*/ 	.word	0xffffffff


	//   ....[108]....
        /*021c*/ 	.word	0xffffffff


	//   ....[109]....
        /*0220*/ 	.word	0xffffffff


	//   ....[110]....
        /*0224*/ 	.word	0xffffffff


	//   ....[111]....
        /*0228*/ 	.word	0xffffffff


	//   ....[112]....
        /*022c*/ 	.word	0xffffffff


	//   ....[113]....
        /*0230*/ 	.word	0xffffffff


	//   ....[114]....
        /*0234*/ 	.word	0xffffffff


	//   ....[115]....
        /*0238*/ 	.word	0xffffffff


	//   ....[116]....
        /*023c*/ 	.word	0xffffffff


	//   ....[117]....
        /*0240*/ 	.word	0xffffffff


	//   ....[118]....
        /*0244*/ 	.word	0xffffffff


	//   ....[119]....
        /*0248*/ 	.word	0xffffffff


	//   ....[120]....
        /*024c*/ 	.word	0xffffffff


	//   ....[121]....
        /*0250*/ 	.word	0xffffffff


	//   ....[122]....
        /*0254*/ 	.word	0xffffffff


	//   ....[123]....
        /*0258*/ 	.word	0xffffffff


	//   ....[124]....
        /*025c*/ 	.word	0xffffffff


	//   ....[125]....
        /*0260*/ 	.word	0xffffffff


	//   ....[126]....
        /*0264*/ 	.word	0xffffffff


	//   ....[127]....
        /*0268*/ 	.word	0xffffffff


	//   ....[128]....
        /*026c*/ 	.word	0xffffffff


	//   ....[129]....
        /*0270*/ 	.word	0xffffffff


	//   ....[130]....
        /*0274*/ 	.word	0xffffffff


	//   ....[131]....
        /*0278*/ 	.word	0xffffffff


	//   ....[132]....
        /*027c*/ 	.word	0xffffffff


	//   ....[133]....
        /*0280*/ 	.word	0xffffffff


	//   ....[134]....
        /*0284*/ 	.word	0xffffffff


	//   ....[135]....
        /*0288*/ 	.word	0xffffffff


	//   ....[136]....
        /*028c*/ 	.word	0xffffffff


	//   ....[137]....
        /*0290*/ 	.word	0xffffffff


	//   ....[138]....
        /*0294*/ 	.word	0xffffffff


	//   ....[139]....
        /*0298*/ 	.word	0xffffffff


	//   ....[140]....
        /*029c*/ 	.word	0xffffffff


	//   ....[141]....
        /*02a0*/ 	.word	0xffffffff


	//   ....[142]....
        /*02a4*/ 	.word	0xffffffff


	//   ....[143]....
        /*02a8*/ 	.word	0xffffffff


	//   ....[144]....
        /*02ac*/ 	.word	0xffffffff


	//   ....[145]....
        /*02b0*/ 	.word	0xffffffff


	//   ....[146]....
        /*02b4*/ 	.word	0xffffffff


	//   ....[147]....
        /*02b8*/ 	.word	0xffffffff


	//   ....[148]....
        /*02bc*/ 	.word	0xffffffff


	//   ....[149]....
        /*02c0*/ 	.word	0xffffffff


	//   ....[150]....
        /*02c4*/ 	.word	0xffffffff


	//   ....[151]....
        /*02c8*/ 	.word	0xffffffff


	//   ....[152]....
        /*02cc*/ 	.word	0xffffffff


	//   ....[153]....
        /*02d0*/ 	.word	0xffffffff


	//   ....[154]....
        /*02d4*/ 	.word	0xffffffff


	//   ....[155]....
        /*02d8*/ 	.word	0xffffffff


	//   ....[156]....
        /*02dc*/ 	.word	0xffffffff


	//   ....[157]....
        /*02e0*/ 	.word	0xffffffff


	//   ....[158]....
        /*02e4*/ 	.word	0xffffffff


	//   ....[159]....
        /*02e8*/ 	.word	0xffffffff


	//   ....[160]....
        /*02ec*/ 	.word	0xffffffff


	//   ....[161]....
        /*02f0*/ 	.word	0xffffffff


	//   ....[162]....
        /*02f4*/ 	.word	0xffffffff


	//   ....[163]....
        /*02f8*/ 	.word	0xffffffff


	//   ....[164]....
        /*02fc*/ 	.word	0xffffffff


	//   ....[165]....
        /*0300*/ 	.word	0xffffffff


	//   ....[166]....
        /*0304*/ 	.word	0xffffffff


	//   ....[167]....
        /*0308*/ 	.word	0xffffffff


	//   ....[168]....
        /*030c*/ 	.word	0xffffffff


	//   ....[169]....
        /*0310*/ 	.word	0xffffffff


	//   ....[170]....
        /*0314*/ 	.word	0xffffffff


	//   ....[171]....
        /*0318*/ 	.word	0xffffffff


	//   ....[172]....
        /*031c*/ 	.word	0xffffffff


	//   ....[173]....
        /*0320*/ 	.word	0xffffffff


	//   ....[174]....
        /*0324*/ 	.word	0xffffffff


	//   ....[175]....
        /*0328*/ 	.word	0xffffffff


	//   ....[176]....
        /*032c*/ 	.word	0xffffffff


	//   ....[177]....
        /*0330*/ 	.word	0xffffffff


	//   ....[178]....
        /*0334*/ 	.word	0xffffffff


	//   ....[179]....
        /*0338*/ 	.word	0xffffffff


	//   ....[180]....
        /*033c*/ 	.word	0xffffffff


	//   ....[181]....
        /*0340*/ 	.word	0xffffffff


	//   ....[182]....
        /*0344*/ 	.word	0xffffffff


	//   ....[183]....
        /*0348*/ 	.word	0xffffffff


	//   ....[184]....
        /*034c*/ 	.word	0xffffffff


	//----- nvinfo : EIATTR_COOP_GROUP_INSTR_OFFSETS
	.align		4
.L_334:
        /*0350*/ 	.byte	0x04, 0x28
        /*0352*/ 	.short	(.L_336 - .L_335)


	//   ....[0]....
.L_335:
        /*0354*/ 	.word	0x00000050


	//   ....[1]....
        /*0358*/ 	.word	0x000001f0


	//   ....[2]....
        /*035c*/ 	.word	0x00000220


	//   ....[3]....
        /*0360*/ 	.word	0x00000250


	//   ....[4]....
        /*0364*/ 	.word	0x00000280


	//   ....[5]....
        /*0368*/ 	.word	0x000002b0


	//   ....[6]....
        /*036c*/ 	.word	0x000002e0


	//   ....[7]....
        /*0370*/ 	.word	0x00000450


	//   ....[8]....
        /*0374*/ 	.word	0x00000490


	//   ....[9]....
        /*0378*/ 	.word	0x000004c0


	//   ....[10]....
        /*037c*/ 	.word	0x000004f0


	//   ....[11]....
        /*0380*/ 	.word	0x00000520


	//   ....[12]....
        /*0384*/ 	.word	0x00000550


	//   ....[13]....
        /*0388*/ 	.word	0x000005e0


	//   ....[14]....
        /*038c*/ 	.word	0x00000620


	//   ....[15]....
        /*0390*/ 	.word	0x00000640


	//   ....[16]....
        /*0394*/ 	.word	0x000006a0


	//   ....[17]....
        /*0398*/ 	.word	0x00006d50


	//   ....[18]....
        /*039c*/ 	.word	0x00006d70


	//   ....[19]....
        /*03a0*/ 	.word	0x00006f60


	//   ....[20]....
        /*03a4*/ 	.word	0x00006f70


	//   ....[21]....
        /*03a8*/ 	.word	0x00007100


	//   ....[22]....
        /*03ac*/ 	.word	0x00007120


	//   ....[23]....
        /*03b0*/ 	.word	0x000072b0


	//   ....[24]....
        /*03b4*/ 	.word	0x000072c0


	//   ....[25]....
        /*03b8*/ 	.word	0x00007910


	//   ....[26]....
        /*03bc*/ 	.word	0x00007930


	//   ....[27]....
        /*03c0*/ 	.word	0x00007950


	//   ....[28]....
        /*03c4*/ 	.word	0x00007960


	//   ....[29]....
        /*03c8*/ 	.word	0x00007df0


	//   ....[30]....
        /*03cc*/ 	.word	0x00007e30


	//   ....[31]....
        /*03d0*/ 	.word	0x00007e70


	//   ....[32]....
        /*03d4*/ 	.word	0x00007eb0


	//   ....[33]....
        /*03d8*/ 	.word	0x00008370


	//   ....[34]....
        /*03dc*/ 	.word	0x000083b0


	//   ....[35]....
        /*03e0*/ 	.word	0x000083f0


	//   ....[36]....
        /*03e4*/ 	.word	0x00008420


	//   ....[37]....
        /*03e8*/ 	.word	0x00008880


	//   ....[38]....
        /*03ec*/ 	.word	0x000088c0


	//   ....[39]....
        /*03f0*/ 	.word	0x00008900


	//   ....[40]....
        /*03f4*/ 	.word	0x00008920


	//   ....[41]....
        /*03f8*/ 	.word	0x0000c2a0


	//   ....[42]....
        /*03fc*/ 	.word	0x0000c2c0


	//   ....[43]....
        /*0400*/ 	.word	0x0000c2e0


	//   ....[44]....
        /*0404*/ 	.word	0x0000c2f0


	//   ....[45]....
        /*0408*/ 	.word	0x0000c520


	//   ....[46]....
        /*040c*/ 	.word	0x0000c590


	//   ....[47]....
        /*0410*/ 	.word	0x0000c5e0


	//   ....[48]....
        /*0414*/ 	.word	0x0000c630


	//   ....[49]....
        /*0418*/ 	.word	0x0000c9c0


	//   ....[50]....
        /*041c*/ 	.word	0x0000ca10


	//   ....[51]....
        /*0420*/ 	.word	0x0000ca70


	//   ....[52]....
        /*0424*/ 	.word	0x0000cab0


	//   ....[53]....
        /*0428*/ 	.word	0x0000cd60


	//   ....[54]....
        /*042c*/ 	.word	0x0000cdd0


	//   ....[55]....
        /*0430*/ 	.word	0x0000ce20


	//   ....[56]....
        /*0434*/ 	.word	0x0000ce70


	//   ....[57]....
        /*0438*/ 	.word	0x00011a00


	//   ....[58]....
        /*043c*/ 	.word	0x00011c50


	//   ....[59]....
        /*0440*/ 	.word	0x00012130


	//   ....[60]....
        /*0444*/ 	.word	0x000122e0


	//   ....[61]....
        /*0448*/ 	.word	0x00012340


	//   ....[62]....
        /*044c*/ 	.word	0x000123e0


	//   ....[63]....
        /*0450*/ 	.word	0x00013a80


	//   ....[64]....
        /*0454*/ 	.word	0x00013c90


	//   ....[65]....
        /*0458*/ 	.word	0x00014100


	//   ....[66]....
        /*045c*/ 	.word	0x00014280


	//   ....[67]....
        /*0460*/ 	.word	0x00014290


	//   ....[68]....
        /*0464*/ 	.word	0x00014300


	//   ....[69]....
        /*0468*/ 	.word	0x000164e0


	//   ....[70]....
        /*046c*/ 	.word	0x00016500


	//   ....[71]....
        /*0470*/ 	.word	0x00016520


	//   ....[72]....
        /*0474*/ 	.word	0x00016540


	//   ....[73]....
        /*0478*/ 	.word	0x00018410


	//   ....[74]....
        /*047c*/ 	.word	0x00018620


	//   ....[75]....
        /*0480*/ 	.word	0x00018aa0


	//   ....[76]....
        /*0484*/ 	.word	0x00018bc0


	//   ....[77]....
        /*0488*/ 	.word	0x00018c20


	//   ....[78]....
        /*048c*/ 	.word	0x00018cc0


	//   ....[79]....
        /*0490*/ 	.word	0x00019f60


	//   ....[80]....
        /*0494*/ 	.word	0x00019f90


	//   ....[81]....
        /*0498*/ 	.word	0x00019fa0


	//   ....[82]....
        /*049c*/ 	.word	0x00019fd0


	//   ....[83]....
        /*04a0*/ 	.word	0x0001b750


	//   ....[84]....
        /*04a4*/ 	.word	0x0001b780


	//   ....[85]....
        /*04a8*/ 	.word	0x0001b790


	//   ....[86]....
        /*04ac*/ 	.word	0x0001b7a0


	//   ....[87]....
        /*04b0*/ 	.word	0x0001bb60


	//   ....[88]....
        /*04b4*/ 	.word	0x0001bb80


	//   ....[89]....
        /*04b8*/ 	.word	0x0001bd50


	//   ....[90]....
        /*04bc*/ 	.word	0x0001bd60


	//   ....[91]....
        /*04c0*/ 	.word	0x0001bed0


	//   ....[92]....
        /*04c4*/ 	.word	0x0001bef0


	//   ....[93]....
        /*04c8*/ 	.word	0x0001c060


	//   ....[94]....
        /*04cc*/ 	.word	0x0001c070


	//   ....[95]....
        /*04d0*/ 	.word	0x0001c3d0


	//   ....[96]....
        /*04d4*/ 	.word	0x0001c3f0


	//   ....[97]....
        /*04d8*/ 	.word	0x0001d020


	//   ....[98]....
        /*04dc*/ 	.word	0x0001d030


	//   ....[99]....
        /*04e0*/ 	.word	0x0001e380


	//   ....[100]....
        /*04e4*/ 	.word	0x0001e3a0


	//   ....[101]....
        /*04e8*/ 	.word	0x0001e580


	//   ....[102]....
        /*04ec*/ 	.word	0x0001e590


	//   ....[103]....
        /*04f0*/ 	.word	0x0001e700


	//   ....[104]....
        /*04f4*/ 	.word	0x0001e720


	//   ....[105]....
        /*04f8*/ 	.word	0x0001e890


	//   ....[106]....
        /*04fc*/ 	.word	0x0001e8a0


	//   ....[107]....
        /*0500*/ 	.word	0x0001eab0


	//   ....[108]....
        /*0504*/ 	.word	0x0001ead0


	//   ....[109]....
        /*0508*/ 	.word	0x0001ebf0


	//   ....[110]....
        /*050c*/ 	.word	0x0001ec30


	//   ....[111]....
        /*0510*/ 	.word	0x0001ec60


	//   ....[112]....
        /*0514*/ 	.word	0x0001ec90


	//   ....[113]....
        /*0518*/ 	.word	0x0001ecc0


	//   ....[114]....
        /*051c*/ 	.word	0x0001ecf0


	//   ....[115]....
        /*0520*/ 	.word	0x0001ee40


	//   ....[116]....
        /*0524*/ 	.word	0x0001ee80


	//   ....[117]....
        /*0528*/ 	.word	0x0001eeb0


	//   ....[118]....
        /*052c*/ 	.word	0x0001eee0


	//   ....[119]....
        /*0530*/ 	.word	0x0001ef10


	//   ....[120]....
        /*0534*/ 	.word	0x0001ef40


	//   ....[121]....
        /*0538*/ 	.word	0x0001efd0


	//   ....[122]....
        /*053c*/ 	.word	0x0001f010


	//   ....[123]....
        /*0540*/ 	.word	0x0001f020


	//   ....[124]....
        /*0544*/ 	.word	0x0001f080


	//   ....[125]....
        /*0548*/ 	.word	0x0001fa50


	//   ....[126]....
        /*054c*/ 	.word	0x0001fab0


	//   ....[127]....
        /*0550*/ 	.word	0x0001fb00


	//   ....[128]....
        /*0554*/ 	.word	0x0001fb50


	//   ....[129]....
        /*0558*/ 	.word	0x0001fba0


	//   ....[130]....
        /*055c*/ 	.word	0x0001fc10


	//   ....[131]....
        /*0560*/ 	.word	0x0001fc60


	//   ....[132]....
        /*0564*/ 	.word	0x0001fcd0


	//   ....[133]....
        /*0568*/ 	.word	0x0001fd40


	//   ....[134]....
        /*056c*/ 	.word	0x0001fda0


	//   ....[135]....
        /*0570*/ 	.word	0x0001fe10


	//   ....[136]....
        /*0574*/ 	.word	0x0001fe80


	//   ....[137]....
        /*0578*/ 	.word	0x0001fef0


	//   ....[138]....
        /*057c*/ 	.word	0x0001ff50


	//   ....[139]....
        /*0580*/ 	.word	0x0001ffc0


	//   ....[140]....
        /*0584*/ 	.word	0x00020030


	//   ....[141]....
        /*0588*/ 	.word	0x000200a0


	//   ....[142]....
        /*058c*/ 	.word	0x00020100


	//   ....[143]....
        /*0590*/ 	.word	0x00020160


	//   ....[144]....
        /*0594*/ 	.word	0x000201c0


	//   ....[145]....
        /*0598*/ 	.word	0x00020210


	//   ....[146]....
        /*059c*/ 	.word	0x00020260


	//   ....[147]....
        /*05a0*/ 	.word	0x000202d0


	//   ....[148]....
        /*05a4*/ 	.word	0x00020340


	//   ....[149]....
        /*05a8*/ 	.word	0x000203b0


	//   ....[150]....
        /*05ac*/ 	.word	0x00020410


	//   ....[151]....
        /*05b0*/ 	.word	0x00020480


	//   ....[152]....
        /*05b4*/ 	.word	0x000204f0


	//   ....[153]....
        /*05b8*/ 	.word	0x00020560


	//   ....[154]....
        /*05bc*/ 	.word	0x000205c0


	//   ....[155]....
        /*05c0*/ 	.word	0x00020630


	//   ....[156]....
        /*05c4*/ 	.word	0x000206a0


	//   ....[157]....
        /*05c8*/ 	.word	0x00020710


	//   ....[158]....
        /*05cc*/ 	.word	0x00020770


	//   ....[159]....
        /*05d0*/ 	.word	0x000207e0


	//   ....[160]....
        /*05d4*/ 	.word	0x00020850


	//   ....[161]....
        /*05d8*/ 	.word	0x000208c0


	//   ....[162]....
        /*05dc*/ 	.word	0x00020920


	//   ....[163]....
        /*05e0*/ 	.word	0x00020990


	//   ....[164]....
        /*05e4*/ 	.word	0x00020a00


	//   ....[165]....
        /*05e8*/ 	.word	0x00020a70


	//   ....[166]....
        /*05ec*/ 	.word	0x00020ad0


	//   ....[167]....
        /*05f0*/ 	.word	0x00020b40


	//   ....[168]....
        /*05f4*/ 	.word	0x00020bb0


	//   ....[169]....
        /*05f8*/ 	.word	0x00020c00


	//   ....[170]....
        /*05fc*/ 	.word	0x00020c40


	//   ....[171]....
        /*0600*/ 	.word	0x00020c90


	//   ....[172]....
        /*0604*/ 	.word	0x00020ce0


	//   ....[173]....
        /*0608*/ 	.word	0x00020d30


	//   ....[174]....
        /*060c*/ 	.word	0x00020da0


	//   ....[175]....
        /*0610*/ 	.word	0x00020df0


	//   ....[176]....
        /*0614*/ 	.word	0x00020e40


	//   ....[177]....
        /*0618*/ 	.word	0x00020e90


	//   ....[178]....
        /*061c*/ 	.word	0x00020ee0


	//   ....[179]....
        /*0620*/ 	.word	0x00020f30


	//   ....[180]....
        /*0624*/ 	.word	0x00020fa0


	//   ....[181]....
        /*0628*/ 	.word	0x00020ff0


	//   ....[182]....
        /*062c*/ 	.word	0x00021060


	//   ....[183]....
        /*0630*/ 	.word	0x000210c0


	//   ....[184]....
        /*0634*/ 	.word	0x00021130


	//----- nvinfo : EIATTR_EXIT_INSTR_OFFSETS
	.align		4
.L_336:
        /*0638*/ 	.byte	0x04, 0x1c
        /*063a*/ 	.short	(.L_338 - .L_337)


	//   ....[0]....
.L_337:
        /*063c*/ 	.word	0x00001000


	//   ....[1]....
        /*0640*/ 	.word	0x0001fa10


	//----- nvinfo : EIATTR_MAX_THREADS
	.align		4
.L_338:
        /*0644*/ 	.byte	0x04, 0x05
        /*0646*/ 	.short	(.L_340 - .L_339)
.L_339:
        /*0648*/ 	.word	0x00000100
        /*064c*/ 	.word	0x00000001
        /*0650*/ 	.word	0x00000001


	//----- nvinfo : EIATTR_CRS_STACK_SIZE
	.align		4
.L_340:
        /*0654*/ 	.byte	0x04, 0x1e
        /*0656*/ 	.short	(.L_342 - .L_341)
.L_341:
        /*0658*/ 	.word	0x00000000
.L_342:


//--------------------- .nv.info._ZN7cutlass13device_kernelIN5flash19enable_sm80_to_sm89INS1_16FlashAttnFwdSm80INS1_25CollectiveMainloopFwdSm80ILi8ELi1ELb1EN4cute5tupleIJNS5_1CILi128EEENS7_ILi64EEENS7_ILi256EEEEEELi256ENS_10bfloat16_tEfNS_4arch4Sm80ELb1ELb0ELb1ELb0ELb0ELb0ELb1ELb1EEENS1_21CollectiveEpilogueFwdINS6_IJS8_SA_S9_EEENS6_IJNS7_ILi1EEESI_SI_EEESC_SE_Li256ELb0ELb1ELb1ELb0EEENS1_30DynamicPersistentTileSchedulerILi256ELi256ELb1ELb1ELb0EEEEEEEEEvNT_6ParamsE --------------------------
	.section	.nv.info._ZN7cutlass13device_kernelIN5flash19enable_sm80_to_sm89INS1_16FlashAttnFwdSm80INS1_25CollectiveMainloopFwdSm80ILi8ELi1ELb1EN4cute5tupleIJNS5_1CILi128EEENS7_ILi64EEENS7_ILi256EEEEEELi256ENS_10bfloat16_tEfNS_4arch4Sm80ELb1ELb0ELb1ELb0ELb0ELb0ELb1ELb1EEENS1_21CollectiveEpilogueFwdINS6_IJS8_SA_S9_EEENS6_IJNS7_ILi1EEESI_SI_EEESC_SE_Li256ELb0ELb1ELb1ELb0EEENS1_30DynamicPersistentTileSchedulerILi256ELi256ELb1ELb1ELb0EEEEEEEEEvNT_6ParamsE,"",@"SHT_CUDA_INFO"
	.sectionflags	@""
	.align	4


	//----- nvinfo : EIATTR_CUDA_API_VERSION
	.align		4
        /*0000*/ 	.byte	0x04, 0x37
        /*0002*/ 	.short	(.L_344 - .L_343)
.L_343:
        /*0004*/ 	.word	0x00000082


	//----- nvinfo : EIATTR_SW2861232_WAR
	.align		4
.L_344:
        /*0008*/ 	.byte	0x01, 0x35
	.zero		2


	//----- nvinfo : EIATTR_PARAM_CBANK
	.align		4
        /*000c*/ 	.byte	0x04, 0x0a
        /*000e*/ 	.short	(.L_346 - .L_345)
	.align		4
.L_345:
        /*0010*/ 	.word	index@(.nv.constant0._ZN7cutlass13device_kernelIN5flash19enable_sm80_to_sm89INS1_16FlashAttnFwdSm80INS1_25CollectiveMainloopFwdSm80ILi8ELi1ELb1EN4cute5tupleIJNS5_1CILi128EEENS7_ILi64EEENS7_ILi256EEEEEELi256ENS_10bfloat16_tEfNS_4arch4Sm80ELb1ELb0ELb1ELb0ELb0ELb0ELb1ELb1EEENS1_21CollectiveEpilogueFwdINS6_IJS8_SA_S9_EEENS6_IJNS7_ILi1EEESI_SI_EEESC_SE_Li256ELb0ELb1ELb1ELb0EEENS1_30DynamicPersistentTileSchedulerILi256ELi256ELb1ELb1ELb0EEEEEEEEEvNT_6ParamsE)
        /*0014*/ 	.short	0x0160
        /*0016*/ 	.short	0x0428


	//----- nvinfo : EIATTR_CBANK_PARAM_SIZE
	.align		4
.L_346:
        /*0018*/ 	.byte	0x03, 0x19
        /*001a*/ 	.short	0x0428


	//----- nvinfo : EIATTR_KPARAM_INFO
	.align		4
        /*001c*/ 	.byte	0x04, 0x17
        /*001e*/ 	.short	(.L_348 - .L_347)
.L_347:
        /*0020*/ 	.word	0x00000000
        /*0024*/ 	.short	0x0000
        /*0026*/ 	.short	0x0000
        /*0028*/ 	.byte	0x00, 0xf0, 0xa1, 0x10


	//----- nvinfo : EIATTR_MAXREG_COUNT
	.align		4
.L_348:
        /*002c*/ 	.byte	0x03, 0x1b
        /*002e*/ 	.short	0x00ff


	//----- nvinfo : EIATTR_NUM_BARRIERS
	.align		4
        /*0030*/ 	.byte	0x02, 0x4c
        /*0032*/ 	.byte	0x06
	.zero		1


	//----- nvinfo : EIATTR_ANNOTATIONS
	.align		4
        /*0034*/ 	.byte	0x04, 0x55
        /*0036*/ 	.short	(.L_350 - .L_349)


	//   ....[0]....
.L_349:
        /* <DEDUP_REMOVED lines=129> */


	//----- nvinfo : EIATTR_MERCURY_ISA_VERSION
	.align		4
.L_350:
        /*0830*/ 	.byte	0x03, 0x5f
        /*0832*/ 	.short	0x0000


	//----- nvinfo : EIATTR_INT_WARP_WIDE_INSTR_OFFSETS
	.align		4
        /*0834*/ 	.byte	0x04, 0x31
        /*0836*/ 	.short	(.L_352 - .L_351)


	//   ....[0]....
.L_351:
        /*0838*/ 	.word	0x0000e840


	//   ....[1]....
        /*083c*/ 	.word	0x0000e8c0


	//----- nvinfo : EIATTR_COOP_GROUP_MASK_REGIDS
	.align		4
.L_352:
        /*0840*/ 	.byte	0x04, 0x29
        /*0842*/ 	.short	(.L_354 - .L_353)


	//   ....[0]....
.L_353:
        /*0844*/ 	.word	0xffffffff


	//   ....[1]....
        /*0848*/ 	.word	0xffffffff


	//   ....[2]....
        /*084c*/ 	.word	0xffffffff


	//   ....[3]....
        /*0850*/ 	.word	0xffffffff


	//   ....[4]....
        /*0854*/ 	.word	0xffffffff


	//   ....[5]....
        /*0858*/ 	.word	0xffffffff


	//   ....[6]....
        /*085c*/ 	.word	0xffffffff


	//   ....[7]....
        /*0860*/ 	.word	0xffffffff


	//   ....[8]....
        /*0864*/ 	.word	0xffffffff


	//   ....[9]....
        /*0868*/ 	.word	0xffffffff


	//   ....[10]....
        /*086c*/ 	.word	0xffffffff


	//   ....[11]....
        /*0870*/ 	.word	0xffffffff


	//   ....[12]....
        /*0874*/ 	.word	0xffffffff


	//   ....[13]....
        /*0878*/ 	.word	0xffffffff


	//   ....[14]....
        /*087c*/ 	.word	0xffffffff


	//   ....[15]....
        /*0880*/ 	.word	0xffffffff


	//   ....[16]....
        /*0884*/ 	.word	0xffffffff


	//   ....[17]....
        /*0888*/ 	.word	0xffffffff


	//   ....[18]....
        /*088c*/ 	.word	0xffffffff


	//   ....[19]....
        /*0890*/ 	.word	0xffffffff


	//   ....[20]....
        /*0894*/ 	.word	0xffffffff


	//   ....[21]....
        /*0898*/ 	.word	0xffffffff


	//   ....[22]....
        /*089c*/ 	.word	0xffffffff


	//   ....[23]....
        /*08a0*/ 	.word	0xffffffff


	//   ....[24]....
        /*08a4*/ 	.word	0xffffffff


	//   ....[25]....
        /*08a8*/ 	.word	0xffffffff


	//   ....[26]....
        /*08ac*/ 	.word	0xffffffff


	//   ....[27]....
        /*08b0*/ 	.word	0xffffffff


	//   ....[28]....
        /*08b4*/ 	.word	0xffffffff


	//   ....[29]....
        /*08b8*/ 	.word	0xffffffff


	//   ....[30]....
        /*08bc*/ 	.word	0xffffffff


	//   ....[31]....
        /*08c0*/ 	.word	0xffffffff


	//   ....[32]....
        /*08c4*/ 	.word	0xffffffff


	//   ....[33]....
        /*08c8*/ 	.word	0xffffffff


	//   ....[34]....
        /*08cc*/ 	.word	0xffffffff


	//   ....[35]....
        /*08d0*/ 	.word	0xffffffff


	//   ....[36]....
        /*08d4*/ 	.word	0xffffffff


	//   ....[37]....
        /*08d8*/ 	.word	0xffffffff


	//   ....[38]....
        /*08dc*/ 	.word	0xffffffff


	//   ....[39]....
        /*08e0*/ 	.word	0xffffffff


	//   ....[40]....
        /*08e4*/ 	.word	0xffffffff


	//   ....[41]....
        /*08e8*/ 	.word	0xffffffff


	//   ....[42]....
        /*08ec*/ 	.word	0xffffffff


	//   ....[43]....
        /*08f0*/ 	.word	0xffffffff


	//----- nvinfo : EIATTR_COOP_GROUP_INSTR_OFFSETS
	.align		4
.L_354:
        /*08f4*/ 	.byte	0x04, 0x28
        /*08f6*/ 	.short	(.L_356 - .L_355)


	//   ....[0]....
.L_355:
        /*08f8*/ 	.word	0x00000050


	//   ....[1]....
        /*08fc*/ 	.word	0x00001d80


	//   ....[2]....
        /*0900*/ 	.word	0x00001d90


	//   ....[3]....
        /*0904*/ 	.word	0x00001dc0


	//   ....[4]....
        /*0908*/ 	.word	0x00001de0


	//   ....[5]....
        /*090c*/ 	.word	0x00001df0


	//   ....[6]....
        /*0910*/ 	.word	0x00001e10


	//   ....[7]....
        /*0914*/ 	.word	0x00001f40


	//   ....[8]....
        /*0918*/ 	.word	0x00001f50


	//   ....[9]....
        /*091c*/ 	.word	0x00003c30


	//   ....[10]....
        /*0920*/ 	.word	0x00003c40


	//   ....[11]....
        /*0924*/ 	.word	0x00004200


	//   ....[12]....
        /*0928*/ 	.word	0x00004330


	//   ....[13]....
        /*092c*/ 	.word	0x00004340


	//   ....[14]....
        /*0930*/ 	.word	0x00004370


	//   ....[15]....
        /*0934*/ 	.word	0x00007420


	//   ....[16]....
        /*0938*/ 	.word	0x00007440


	//   ....[17]....
        /*093c*/ 	.word	0x00007b80


	//   ....[18]....
        /*0940*/ 	.word	0x00007c80


	//   ....[19]....
        /*0944*/ 	.word	0x00007d40


	//   ....[20]....
        /*0948*/ 	.word	0x00007e40


	//   ....[21]....
        /*094c*/ 	.word	0x0000b890


	//   ....[22]....
        /*0950*/ 	.word	0x0000b8b0


	//   ....[23]....
        /*0954*/ 	.word	0x0000b8d0


	//   ....[24]....
        /*0958*/ 	.word	0x0000b8f0


	//   ....[25]....
        /*095c*/ 	.word	0x0000ddf0


	//   ....[26]....
        /*0960*/ 	.word	0x0000de40


	//   ....[27]....
        /*0964*/ 	.word	0x0000de60


	//   ....[28]....
        /*0968*/ 	.word	0x0000de80


	//   ....[29]....
        /*096c*/ 	.word	0x0000ea10


	//   ....[30]....
        /*0970*/ 	.word	0x0000ef40


	//   ....[31]....
        /*0974*/ 	.word	0x0000ef50


	//   ....[32]....
        /*0978*/ 	.word	0x0000ef80


	//   ....[33]....
        /*097c*/ 	.word	0x0000efa0


	//   ....[34]....
        /*0980*/ 	.word	0x0000f090


	//   ....[35]....
        /*0984*/ 	.word	0x0000f0f0


	//   ....[36]....
        /*0988*/ 	.word	0x0000fbd0


	//   ....[37]....
        /*098c*/ 	.word	0x0000fbe0


	//   ....[38]....
        /*0990*/ 	.word	0x00010770


	//   ....[39]....
        /*0994*/ 	.word	0x00010850


	//   ....[40]....
        /*0998*/ 	.word	0x000108b0


	//   ....[41]....
        /*099c*/ 	.word	0x00010900


	//   ....[42]....
        /*09a0*/ 	.word	0x00010960


	//   ....[43]....
        /*09a4*/ 	.word	0x000109b0


	//----- nvinfo : EIATTR_EXIT_INSTR_OFFSETS
	.align		4
.L_356:
        /*09a8*/ 	.byte	0x04, 0x1c
        /*09aa*/ 	.short	(.L_358 - .L_357)


	//   ....[0]....
.L_357:
        /*09ac*/ 	.word	0x000000a0


	//   ....[1]....
        /*09b0*/ 	.word	0x00010810


	//----- nvinfo : EIATTR_MAX_THREADS
	.align		4
.L_358:
        /*09b4*/ 	.byte	0x04, 0x05
        /*09b6*/ 	.short	(.L_360 - .L_359)
.L_359:
        /*09b8*/ 	.word	0x00000100
        /*09bc*/ 	.word	0x00000001
        /*09c0*/ 	.word	0x00000001


	//----- nvinfo : EIATTR_CRS_STACK_SIZE
	.align		4
.L_360:
        /*09c4*/ 	.byte	0x04, 0x1e
        /*09c6*/ 	.short	(.L_362 - .L_361)
.L_361:
        /*09c8*/ 	.word	0x00000000
.L_362:


//--------------------- .nv.info._ZN7cutlass13device_kernelIN5flash19enable_sm80_to_sm89INS1_16FlashAttnFwdSm80INS1_25CollectiveMainloopFwdSm80ILi8ELi1ELb1EN4cute5tupleIJNS5_1CILi128EEENS7_ILi48EEENS7_ILi256EEEEEELi256ENS_10bfloat16_tEfNS_4arch4Sm80ELb1ELb0ELb1ELb1ELb0ELb0ELb1ELb1EEENS1_21CollectiveEpilogueFwdINS6_IJS8_SA_S9_EEENS6_IJNS7_ILi1EEESI_SI_EEESC_SE_Li256ELb1ELb1ELb1ELb0EEENS1_36VarlenDynamicPersistentTileSchedulerILi128ELi48ELi256ELi256ELb1ELb1ELb0ELb1ELb1ELb1EEEEEEEEEvNT_6ParamsE --------------------------
	.section	.nv.info._ZN7cutlass13device_kernelIN5flash19enable_sm80_to_sm89INS1_16FlashAttnFwdSm80INS1_25CollectiveMainloopFwdSm80ILi8ELi1ELb1EN4cute5tupleIJNS5_1CILi128EEENS7_ILi48EEENS7_ILi256EEEEEELi256ENS_10bfloat16_tEfNS_4arch4Sm80ELb1ELb0ELb1ELb1ELb0ELb0ELb1ELb1EEENS1_21CollectiveEpilogueFwdINS6_IJS8_SA_S9_EEENS6_IJNS7_ILi1EEESI_SI_EEESC_SE_Li256ELb1ELb1ELb1ELb0EEENS1_36VarlenDynamicPersistentTileSchedulerILi128ELi48ELi256ELi256ELb1ELb1ELb0ELb1ELb1ELb1EEEEEEEEEvNT_6ParamsE,"",@"SHT_CUDA_INFO"
	.sectionflags	@""
	.align	4


	//----- nvinfo : EIATTR_CUDA_API_VERSION
	.align		4
        /*0000*/ 	.byte	0x04, 0x37
        /*0002*/ 	.short	(.L_364 - .L_363)
.L_363:
        /*0004*/ 	.word	0x00000082


	//----- nvinfo : EIATTR_SW2861232_WAR
	.align		4
.L_364:
        /*0008*/ 	.byte	0x01, 0x35
	.zero		2


	//----- nvinfo : EIATTR_PARAM_CBANK
	.align		4
        /*000c*/ 	.byte	0x04, 0x0a
        /*000e*/ 	.short	(.L_366 - .L_365)
	.align		4
.L_365:
        /*0010*/ 	.word	index@(.nv.constant0._ZN7cutlass13device_kernelIN5flash19enable_sm80_to_sm89INS1_16FlashAttnFwdSm80INS1_25CollectiveMainloopFwdSm80ILi8ELi1ELb1EN4cute5tupleIJNS5_1CILi128EEENS7_ILi48EEENS7_ILi256EEEEEELi256ENS_10bfloat16_tEfNS_4arch4Sm80ELb1ELb0ELb1ELb1ELb0ELb0ELb1ELb1EEENS1_21CollectiveEpilogueFwdINS6_IJS8_SA_S9_EEENS6_IJNS7_ILi1EEESI_SI_EEESC_SE_Li256ELb1ELb1ELb1ELb0EEENS1_36VarlenDynamicPersistentTileSchedulerILi128ELi48ELi256ELi256ELb1ELb1ELb0ELb1ELb1ELb1EEEEEEEEEvNT_6ParamsE)
        /*0014*/ 	.short	0x0160
        /*0016*/ 	.short	0x0438


	//----- nvinfo : EIATTR_CBANK_PARAM_SIZE
	.align		4
.L_366:
        /*0018*/ 	.byte	0x03, 0x19
        /*001a*/ 	.short	0x0438


	//----- nvinfo : EIATTR_KPARAM_INFO
	.align		4
        /*001c*/ 	.byte	0x04, 0x17
        /*001e*/ 	.short	(.L_368 - .L_367)
.L_367:
        /*0020*/ 	.word	0x00000000
        /*0024*/ 	.short	0x0000
        /*0026*/ 	.short	0x0000
        /*0028*/ 	.byte	0x00, 0xf0, 0xe1, 0x10


	//----- nvinfo : EIATTR_MAXREG_COUNT
	.align		4
.L_368:
        /*002c*/ 	.byte	0x03, 0x1b
        /*002e*/ 	.short	0x00ff


	//----- nvinfo : EIATTR_NUM_BARRIERS
	.align		4
        /*0030*/ 	.byte	0x02, 0x4c
        /*0032*/ 	.byte	0x06
	.zero		1


	//----- nvinfo : EIATTR_ANNOTATIONS
	.align		4
        /*0034*/ 	.byte	0x04, 0x55
        /*0036*/ 	.short	(.L_370 - .L_369)


	//   ....[0]....
.L_369:
        /* <DEDUP_REMOVED lines=122> */


	//----- nvinfo : EIATTR_MERCURY_ISA_VERSION
	.align		4
.L_370:
        /*07c0*/ 	.byte	0x03, 0x5f
        /*07c2*/ 	.short	0x0000


	//----- nvinfo : EIATTR_INT_WARP_WIDE_INSTR_OFFSETS
	.align		4
        /*07c4*/ 	.byte	0x04, 0x31
        /*07c6*/ 	.short	(.L_372 - .L_371)


	//   ....[0]....
.L_371:
        /*07c8*/ 	.word	0x0000cf00


	//   ....[1]....
        /*07cc*/ 	.word	0x0000cf80


	//----- nvinfo : EIATTR_COOP_GROUP_MASK_REGIDS
	.align		4
.L_372:
        /*07d0*/ 	.byte	0x04, 0x29
        /*07d2*/ 	.short	(.L_374 - .L_373)


	//   ....[0]....
.L_373:
        /*07d4*/ 	.word	0xffffffff


	//   ....[1]....
        /*07d8*/ 	.word	0xffffffff


	//   ....[2]....
        /*07dc*/ 	.word	0xffffffff


	//   ....[3]....
        /*07e0*/ 	.word	0xffffffff


	//   ....[4]....
        /*07e4*/ 	.word	0xffffffff


	//   ....[5]....
        /*07e8*/ 	.word	0xffffffff


	//   ....[6]....
        /*07ec*/ 	.word	0xffffffff


	//   ....[7]....
        /*07f0*/ 	.word	0xffffffff


	//   ....[8]....
        /*07f4*/ 	.word	0xffffffff


	//   ....[9]....
        /*07f8*/ 	.word	0xffffffff


	//   ....[10]....
        /*07fc*/ 	.word	0xffffffff


	//   ....[11]....
        /*0800*/ 	.word	0xffffffff


	//   ....[12]....
        /*0804*/ 	.word	0xffffffff


	//   ....[13]....
        /*0808*/ 	.word	0xffffffff


	//   ....[14]....
        /*080c*/ 	.word	0xffffffff


	//   ....[15]....
        /*0810*/ 	.word	0xffffffff


	//   ....[16]....
        /*0814*/ 	.word	0xffffffff


	//   ....[17]....
        /*0818*/ 	.word	0xffffffff


	//   ....[18]....
        /*081c*/ 	.word	0xffffffff


	//   ....[19]....
        /*0820*/ 	.word	0xffffffff


	//   ....[20]....
        /*0824*/ 	.word	0xffffffff


	//   ....[21]....
        /*0828*/ 	.word	0xffffffff


	//   ....[22]....
        /*082c*/ 	.word	0xffffffff


	//   ....[23]....
        /*0830*/ 	.word	0xffffffff


	//   ....[24]....
        /*0834*/ 	.word	0xffffffff


	//   ....[25]....
        /*0838*/ 	.word	0xffffffff


	//   ....[26]....
        /*083c*/ 	.word	0xffffffff


	//   ....[27]....
        /*0840*/ 	.word	0xffffffff


	//   ....[28]....
        /*0844*/ 	.word	0xffffffff


	//   ....[29]....
        /*0848*/ 	.word	0xffffffff


	//   ....[30]....
        /*084c*/ 	.word	0xffffffff


	//   ....[31]....
        /*0850*/ 	.word	0xffffffff


	//   ....[32]....
        /*0854*/ 	.word	0xffffffff


	//   ....[33]....
        /*0858*/ 	.word	0xffffffff


	//   ....[34]....
        /*085c*/ 	.word	0xffffffff


	//   ....[35]....
        /*0860*/ 	.word	0xffffffff


	//   ....[36]....
        /*0864*/ 	.word	0xffffffff


	//   ....[37]....
        /*0868*/ 	.word	0xffffffff


	//   ....[38]....
        /*086c*/ 	.word	0xffffffff


	//   ....[39]....
        /*0870*/ 	.word	0xffffffff


	//   ....[40]....
        /*0874*/ 	.word	0xffffffff


	//   ....[41]....
        /*0878*/ 	.word	0xffffffff


	//   ....[42]....
        /*087c*/ 	.word	0xffffffff


	//   ....[43]....
        /*0880*/ 	.word	0xffffffff


	//   ....[44]....
        /*0884*/ 	.word	0xffffffff


	//   ....[45]....
        /*0888*/ 	.word	0xffffffff


	//   ....[46]....
        /*088c*/ 	.word	0xffffffff


	//   ....[47]....
        /*0890*/ 	.word	0xffffffff


	//   ....[48]....
        /*0894*/ 	.word	0xffffffff


	//   ....[49]....
        /*0898*/ 	.word	0xffffffff


	//   ....[50]....
        /*089c*/ 	.word	0xffffffff


	//   ....[51]....
        /*08a0*/ 	.word	0xffffffff


	//   ....[52]....
        /*08a4*/ 	.word	0xffffffff


	//   ....[53]....
        /*08a8*/ 	.word	0xffffffff


	//   ....[54]....
        /*08ac*/ 	.word	0xffffffff


	//   ....[55]....
        /*08b0*/ 	.word	0xffffffff


	//   ....[56]....
        /*08b4*/ 	.word	0xffffffff


	//   ....[57]....
        /*08b8*/ 	.word	0xffffffff


	//   ....[58]....
        /*08bc*/ 	.word	0xffffffff


	//   ....[59]....
        /*08c0*/ 	.word	0xffffffff


	//   ....[60]....
        /*08c4*/ 	.word	0xffffffff


	//   ....[61]....
        /*08c8*/ 	.word	0xffffffff


	//   ....[62]....
        /*08cc*/ 	.word	0xffffffff


	//   ....[63]....
        /*08d0*/ 	.word	0xffffffff


	//   ....[64]....
        /*08d4*/ 	.word	0xffffffff


	//   ....[65]....
        /*08d8*/ 	.word	0xffffffff


	//   ....[66]....
        /*08dc*/ 	.word	0xffffffff


	//   ....[67]....
        /*08e0*/ 	.word	0xffffffff


	//   ....[68]....
        /*08e4*/ 	.word	0xffffffff


	//   ....[69]....
        /*08e8*/ 	.word	0xffffffff


	//   ....[70]....
        /*08ec*/ 	.word	0xffffffff


	//   ....[71]....
        /*08f0*/ 	.word	0xffffffff


	//   ....[72]....
        /*08f4*/ 	.word	0xffffffff


	//   ....[73]....
        /*08f8*/ 	.word	0xffffffff


	//   ....[74]....
        /*08fc*/ 	.word	0xffffffff


	//   ....[75]....
        /*0900*/ 	.word	0xffffffff


	//   ....[76]....
        /*0904*/ 	.word	0xffffffff


	//   ....[77]....
        /*0908*/ 	.word	0xffffffff


	//   ....[78]....
        /*090c*/ 	.word	0xffffffff


	//   ....[79]....
        /*0910*/ 	.word	0xffffffff


	//   ....[80]....
        /*0914*/ 	.word	0xffffffff


	//   ....[81]....
        /*0918*/ 	.word	0xffffffff


	//   ....[82]....
        /*091c*/ 	.word	0xffffffff


	//   ....[83]....
        /*0920*/ 	.word	0xffffffff


	//   ....[84]....
        /*0924*/ 	.word	0xffffffff


	//   ....[85]....
        /*0928*/ 	.word	0xffffffff


	//   ....[86]....
        /*092c*/ 	.word	0xffffffff


	//   ....[87]....
        /*0930*/ 	.word	0xffffffff


	//   ....[88]....
        /*0934*/ 	.word	0xffffffff


	//   ....[89]....
        /*0938*/ 	.word	0xffffffff


	//   ....[90]....
        /*093c*/ 	.word	0xffffffff


	//   ....[91]....
        /*0940*/ 	.word	0xffffffff


	//   ....[92]....
        /*0944*/ 	.word	0xffffffff


	//   ....[93]....
        /*0948*/ 	.word	0xffffffff


	//   ....[94]....
        /*094c*/ 	.word	0xffffffff


	//   ....[95]....
        /*0950*/ 	.word	0xffffffff


	//   ....[96]....
        /*0954*/ 	.word	0xffffffff


	//   ....[97]....
        /*0958*/ 	.word	0xffffffff


	//   ....[98]....
        /*095c*/ 	.word	0xffffffff


	//   ....[99]....
        /*0960*/ 	.word	0xffffffff


	//   ....[100]....
        /*0964*/ 	.word	0xffffffff


	//   ....[101]....
        /*0968*/ 	.word	0xffffffff


	//   ....[102]....
        /*096c*/ 	.word	0xffffffff


	//   ....[103]....
        /*0970*/ 	.word	0xffffffff


	//   ....[104]....
        /*0974*/ 	.word	0xffffffff


	//   ....[105]....
        /*0978*/ 	.word	0xffffffff


	//   ....[106]....
        /*097c*/ 	.word	0xffffffff


	//   ....[107]....
        /*0980*/ 	.word	0xffffffff


	//   ....[108]....
        /*0984*/ 	.word	0xffffffff


	//   ....[109]....
        /*0988*/ 	.word	0xffffffff


	//   ....[110]....
        /*098c*/ 	.word	0xffffffff


	//   ....[111]....
        /*0990*/ 	.word	0xffffffff


	//   ....[112]....
        /*0994*/ 	.word	0xffffffff


	//   ....[113]....
        /*0998*/ 	.word	0xffffffff


	//   ....[114]....
        /*099c*/ 	.word	0xffffffff


	//   ....[115]....
        /*09a0*/ 	.word	0xffffffff


	//   ....[116]....
        /*09a4*/ 	.word	0xffffffff


	//   ....[117]....
        /*09a8*/ 	.word	0xffffffff


	//   ....[118]....
        /*09ac*/ 	.word	0xffffffff


	//   ....[119]....
        /*09b0*/ 	.word	0xffffffff


	//   ....[120]....
        /*09b4*/ 	.word	0xffffffff


	//   ....[121]....
        /*09b8*/ 	.word	0xffffffff


	//   ....[122]....
        /*09bc*/ 	.word	0xffffffff


	//   ....[123]....
        /*09c0*/ 	.word	0xffffffff


	//   ....[124]....
        /*09c4*/ 	.word	0xffffffff


	//   ....[125]....
        /*09c8*/ 	.word	0xffffffff


	//   ....[126]....
        /*09cc*/ 	.word	0xffffffff


	//   ....[127]....
        /*09d0*/ 	.word	0xffffffff


	//   ....[128]....
        /*09d4*/ 	.word	0xffffffff


	//   ....[129]....
        /*09d8*/ 	.word	0xffffffff


	//   ....[130]....
        /*09dc*/ 	.word	0xffffffff


	//   ....[131]....
        /*09e0*/ 	.word	0xffffffff


	//   ....[132]....
        /*09e4*/ 	.word	0xffffffff


	//   ....[133]....
        /*09e8*/ 	.word	0xffffffff


	//   ....[134]....
        /*09ec*/ 	.word	0xffffffff


	//   ....[135]....
        /*09f0*/ 	.word	0xffffffff


	//   ....[136]....
        /*09f4*/ 	.word	0xffffffff


	//   ....[137]....
        /*09f8*/ 	.word	0xffffffff


	//   ....[138]....
        /*09fc*/ 	.word	0xffffffff


	//----- nvinfo : EIATTR_COOP_GROUP_INSTR_OFFSETS
	.align		4
.L_374:
        /*0a00*/ 	.byte	0x04, 0x28
        /*0a02*/ 	.short	(.L_376 - .L_375)


	//   ....[0]....
.L_375:
        /*0a04*/ 	.word	0x00000050


	//   ....[1]....
        /*0a08*/ 	.word	0x00000200


	//   ....[2]....
        /*0a0c*/ 	.word	0x00000230


	//   ....[3]....
        /*0a10*/ 	.word	0x00000260


	//   ....[4]....
        /*0a14*/ 	.word	0x00000290


	//   ....[5]....
        /*0a18*/ 	.word	0x000002c0


	//   ....[6]....
        /*0a1c*/ 	.word	0x000002f0


	//   ....[7]....
        /*0a20*/ 	.word	0x00000450


	//   ....[8]....
        /*0a24*/ 	.word	0x00000490


	//   ....[9]....
        /*0a28*/ 	.word	0x000004c0


	//   ....[10]....
        /*0a2c*/ 	.word	0x000004f0


	//   ....[11]....
        /*0a30*/ 	.word	0x00000520


	//   ....[12]....
        /*0a34*/ 	.word	0x00000550


	//   ....[13]....
        /*0a38*/ 	.word	0x000005e0


	//   ....[14]....
        /*0a3c*/ 	.word	0x00000630


	//   ....[15]....
        /*0a40*/ 	.word	0x00000650


	//   ....[16]....
        /*0a44*/ 	.word	0x000006b0


	//   ....[17]....
        /*0a48*/ 	.word	0x00002900


	//   ....[18]....
        /*0a4c*/ 	.word	0x00002920


	//   ....[19]....
        /*0a50*/ 	.word	0x00002aa0


	//   ....[20]....
        /*0a54*/ 	.word	0x00002ae0


	//   ....[21]....
        /*0a58*/ 	.word	0x00002bc0


	//   ....[22]....
        /*0a5c*/ 	.word	0x00002be0


	//   ....[23]....
        /*0a60*/ 	.word	0x00002c60


	//   ....[24]....
        /*0a64*/ 	.word	0x00002cd0


	//   ....[25]....
        /*0a68*/ 	.word	0x000048d0


	//   ....[26]....
        /*0a6c*/ 	.word	0x00004910


	//   ....[27]....
        /*0a70*/ 	.word	0x00004d10


	//   ....[28]....
        /*0a74*/ 	.word	0x00004e40


	//   ....[29]....
        /*0a78*/ 	.word	0x00004e50


	//   ....[30]....
        /*0a7c*/ 	.word	0x00004e80


	//   ....[31]....
        /*0a80*/ 	.word	0x00007860


	//   ....[32]....
        /*0a84*/ 	.word	0x00007870


	//   ....[33]....
        /*0a88*/ 	.word	0x00007cc0


	//   ....[34]....
        /*0a8c*/ 	.word	0x00007ce0


	//   ....[35]....
        /*0a90*/ 	.word	0x00008310


	//   ....[36]....
        /*0a94*/ 	.word	0x00008330


	//   ....[37]....
        /*0a98*/ 	.word	0x0000aac0


	//   ....[38]....
        /*0a9c*/ 	.word	0x0000aae0


	//   ....[39]....
        /*0aa0*/ 	.word	0x0000b100


	//   ....[40]....
        /*0aa4*/ 	.word	0x0000b120


	//   ....[41]....
        /*0aa8*/ 	.word	0x0000c4b0


	//   ....[42]....
        /*0aac*/ 	.word	0x0000c500


	//   ....[43]....
        /*0ab0*/ 	.word	0x0000c520


	//   ....[44]....
        /*0ab4*/ 	.word	0x0000c540


	//   ....[45]....
        /*0ab8*/ 	.word	0x0000dde0


	//   ....[46]....
        /*0abc*/ 	.word	0x0000ddf0


	//   ....[47]....
        /*0ac0*/ 	.word	0x0000de10


	//   ....[48]....
        /*0ac4*/ 	.word	0x0000de30


	//   ....[49]....
        /*0ac8*/ 	.word	0x0000e280


	//   ....[50]....
        /*0acc*/ 	.word	0x0000e2a0


	//   ....[51]....
        /*0ad0*/ 	.word	0x0000e470


	//   ....[52]....
        /*0ad4*/ 	.word	0x0000e480


	//   ....[53]....
        /*0ad8*/ 	.word	0x0000e640


	//   ....[54]....
        /*0adc*/ 	.word	0x0000e660


	//   ....[55]....
        /*0ae0*/ 	.word	0x0000e820


	//   ....[56]....
        /*0ae4*/ 	.word	0x0000e830


	//   ....[57]....
        /*0ae8*/ 	.word	0x0000ebf0


	//   ....[58]....
        /*0aec*/ 	.word	0x0000ec10


	//   ....[59]....
        /*0af0*/ 	.word	0x0000f860


	//   ....[60]....
        /*0af4*/ 	.word	0x0000f870


	//   ....[61]....
        /*0af8*/ 	.word	0x000108e0


	//   ....[62]....
        /*0afc*/ 	.word	0x00010900


	//   ....[63]....
        /*0b00*/ 	.word	0x00010ae0


	//   ....[64]....
        /*0b04*/ 	.word	0x00010af0


	//   ....[65]....
        /*0b08*/ 	.word	0x00010cb0


	//   ....[66]....
        /*0b0c*/ 	.word	0x00010cd0


	//   ....[67]....
        /*0b10*/ 	.word	0x00010e90


	//   ....[68]....
        /*0b14*/ 	.word	0x00010ea0


	//   ....[69]....
        /*0b18*/ 	.word	0x00011120


	//   ....[70]....
        /*0b1c*/ 	.word	0x00011140


	//   ....[71]....
        /*0b20*/ 	.word	0x00011270


	//   ....[72]....
        /*0b24*/ 	.word	0x000112b0


	//   ....[73]....
        /*0b28*/ 	.word	0x000112e0


	//   ....[74]....
        /*0b2c*/ 	.word	0x00011310


	//   ....[75]....
        /*0b30*/ 	.word	0x00011340


	//   ....[76]....
        /*0b34*/ 	.word	0x00011370


	//   ....[77]....
        /*0b38*/ 	.word	0x000114d0


	//   ....[78]....
        /*0b3c*/ 	.word	0x00011510


	//   ....[79]....
        /*0b40*/ 	.word	0x00011540


	//   ....[80]....
        /*0b44*/ 	.word	0x00011570


	//   ....[81]....
        /*0b48*/ 	.word	0x000115a0


	//   ....[82]....
        /*0b4c*/ 	.word	0x000115d0


	//   ....[83]....
        /*0b50*/ 	.word	0x00011660


	//   ....[84]....
        /*0b54*/ 	.word	0x000116c0


	//   ....[85]....
        /*0b58*/ 	.word	0x000116d0


	//   ....[86]....
        /*0b5c*/ 	.word	0x00011730


	//   ....[87]....
        /*0b60*/ 	.word	0x000121a0


	//   ....[88]....
        /*0b64*/ 	.word	0x00012200


	//   ....[89]....
        /*0b68*/ 	.word	0x00012250


	//   ....[90]....
        /*0b6c*/ 	.word	0x000122a0


	//   ....[91]....
        /*0b70*/ 	.word	0x000122f0


	//   ....[92]....
        /*0b74*/ 	.word	0x00012360


	//   ....[93]....
        /*0b78*/ 	.word	0x000123a0


	//   ....[94]....
        /*0b7c*/ 	.word	0x00012410


	//   ....[95]....
        /*0b80*/ 	.word	0x00012480


	//   ....[96]....
        /*0b84*/ 	.word	0x000124e0


	//   ....[97]....
        /*0b88*/ 	.word	0x00012540


	//   ....[98]....
        /*0b8c*/ 	.word	0x000125a0


	//   ....[99]....
        /*0b90*/ 	.word	0x000125f0


	//   ....[100]....
        /*0b94*/ 	.word	0x00012650


	//   ....[101]....
        /*0b98*/ 	.word	0x000126c0


	//   ....[102]....
        /*0b9c*/ 	.word	0x00012730


	//   ....[103]....
        /*0ba0*/ 	.word	0x00012790


	//   ....[104]....
        /*0ba4*/ 	.word	0x000127f0


	//   ....[105]....
        /*0ba8*/ 	.word	0x00012850


	//   ....[106]....
        /*0bac*/ 	.word	0x000128c0


	//   ....[107]....
        /*0bb0*/ 	.word	0x00012920


	//   ....[108]....
        /*0bb4*/ 	.word	0x00012980


	//   ....[109]....
        /*0bb8*/ 	.word	0x000129e0


	//   ....[110]....
        /*0bbc*/ 	.word	0x00012a50


	//   ....[111]....
        /*0bc0*/ 	.word	0x00012ab0


	//   ....[112]....
        /*0bc4*/ 	.word	0x00012b10


	//   ....[113]....
        /*0bc8*/ 	.word	0x00012b70


	//   ....[114]....
        /*0bcc*/ 	.word	0x00012be0


	//   ....[115]....
        /*0bd0*/ 	.word	0x00012c40


	//   ....[116]....
        /*0bd4*/ 	.word	0x00012ca0


	//   ....[117]....
        /*0bd8*/ 	.word	0x00012d00


	//   ....[118]....
        /*0bdc*/ 	.word	0x00012d70


	//   ....[119]....
        /*0be0*/ 	.word	0x00012dd0


	//   ....[120]....
        /*0be4*/ 	.word	0x00012e30


	//   ....[121]....
        /*0be8*/ 	.word	0x00012e90


	//   ....[122]....
        /*0bec*/ 	.word	0x00012f00


	//   ....[123]....
        /*0bf0*/ 	.word	0x00012f50


	//   ....[124]....
        /*0bf4*/ 	.word	0x00012f90


	//   ....[125]....
        /*0bf8*/ 	.word	0x00012fe0


	//   ....[126]....
        /*0bfc*/ 	.word	0x00013030


	//   ....[127]....
        /*0c00*/ 	.word	0x00013080


	//   ....[128]....
        /*0c04*/ 	.word	0x000130f0


	//   ....[129]....
        /*0c08*/ 	.word	0x00013130


	//   ....[130]....
        /*0c0c*/ 	.word	0x00013180


	//   ....[131]....
        /*0c10*/ 	.word	0x000131d0


	//   ....[132]....
        /*0c14*/ 	.word	0x00013220


	//   ....[133]....
        /*0c18*/ 	.word	0x00013270


	//   ....[134]....
        /*0c1c*/ 	.word	0x000132e0


	//   ....[135]....
        /*0c20*/ 	.word	0x00013320


	//   ....[136]....
        /*0c24*/ 	.word	0x00013390


	//   ....[137]....
        /*0c28*/ 	.word	0x000133f0


	//   ....[138]....
        /*0c2c*/ 	.word	0x00013450


	//----- nvinfo : EIATTR_EXIT_INSTR_OFFSETS
	.align		4
.L_376:
        /*0c30*/ 	.byte	0x04, 0x1c
        /*0c32*/ 	.short	(.L_378 - .L_377)


	//   ....[0]....
.L_377:
        /*0c34*/ 	.word	0x000010d0


	//   ....[1]....
        /*0c38*/ 	.word	0x00012160


	//----- nvinfo : EIATTR_MAX_THREADS
	.align		4
.L_378:
        /*0c3c*/ 	.byte	0x04, 0x05
        /*0c3e*/ 	.short	(.L_380 - .L_379)
.L_379:
        /*0c40*/ 	.word	0x00000100
        /*0c44*/ 	.word	0x00000001
        /*0c48*/ 	.word	0x00000001


	//----- nvinfo : EIATTR_CRS_STACK_SIZE
	.align		4
.L_380:
        /*0c4c*/ 	.byte	0x04, 0x1e
        /*0c4e*/ 	.short	(.L_382 - .L_381)
.L_381:
        /*0c50*/ 	.word	0x00000000
.L_382:


//--------------------- .nv.info._ZN7cutlass13device_kernelIN5flash19enable_sm80_to_sm89INS1_16FlashAttnFwdSm80INS1_25CollectiveMainloopFwdSm80ILi8ELi1ELb0EN4cute5tupleIJNS5_1CILi128EEENS7_ILi32EEENS7_ILi256EEEEEELi256ENS_10bfloat16_tEfNS_4arch4Sm80ELb1ELb0ELb1ELb1ELb0ELb1ELb1ELb1EEENS1_21CollectiveEpilogueFwdINS6_IJS8_SA_S9_EEENS6_IJNS7_ILi1EEESI_SI_EEESC_SE_Li256ELb1ELb1ELb1ELb0EEENS1_36VarlenDynamicPersistentTileSchedulerILi128ELi32ELi256ELi256ELb1ELb1ELb0ELb1ELb1ELb1EEEEEEEEEvNT_6ParamsE --------------------------
	.section	.nv.info._ZN7cutlass13device_kernelIN5flash19enable_sm80_to_sm89INS1_16FlashAttnFwdSm80INS1_25CollectiveMainloopFwdSm80ILi8ELi1ELb0EN4cute5tupleIJNS5_1CILi128EEENS7_ILi32EEENS7_ILi256EEEEEELi256ENS_10bfloat16_tEfNS_4arch4Sm80ELb1ELb0ELb1ELb1ELb0ELb1ELb1ELb1EEENS1_21CollectiveEpilogueFwdINS6_IJS8_SA_S9_EEENS6_IJNS7_ILi1EEESI_SI_EEESC_SE_Li256ELb1ELb1ELb1ELb0EEENS1_36VarlenDynamicPersistentTileSchedulerILi128ELi32ELi256ELi256ELb1ELb1ELb0ELb1ELb1ELb1EEEEEEEEEvNT_6ParamsE,"",@"SHT_CUDA_INFO"
	.sectionflags	@""
	.align	4


	//----- nvinfo : EIATTR_CUDA_API_VERSION
	.align		4
        /*0000*/ 	.byte	0x04, 0x37
        /*0002*/ 	.short	(.L_384 - .L_383)
.L_383:
        /*0004*/ 	.word	0x00000082


	//----- nvinfo : EIATTR_SW2861232_WAR
	.align		4
.L_384:
        /*0008*/ 	.byte	0x01, 0x35
	.zero		2


	//----- nvinfo : EIATTR_PARAM_CBANK
	.align		4
        /*000c*/ 	.byte	0x04, 0x0a
        /*000e*/ 	.short	(.L_386 - .L_385)
	.align		4
.L_385:
        /*0010*/ 	.word	index@(.nv.constant0._ZN7cutlass13device_kernelIN5flash19enable_sm80_to_sm89INS1_16FlashAttnFwdSm80INS1_25CollectiveMainloopFwdSm80ILi8ELi1ELb0EN4cute5tupleIJNS5_1CILi128EEENS7_ILi32EEENS7_ILi256EEEEEELi256ENS_10bfloat16_tEfNS_4arch4Sm80ELb1ELb0ELb1ELb1ELb0ELb1ELb1ELb1EEENS1_21CollectiveEpilogueFwdINS6_IJS8_SA_S9_EEENS6_IJNS7_ILi1EEESI_SI_EEESC_SE_Li256ELb1ELb1ELb1ELb0EEENS1_36VarlenDynamicPersistentTileSchedulerILi128ELi32ELi256ELi256ELb1ELb1ELb0ELb1ELb1ELb1EEEEEEEEEvNT_6ParamsE)
        /*0014*/ 	.short	0x0160
        /*0016*/ 	.short	0x0438


	//----- nvinfo : EIATTR_CBANK_PARAM_SIZE
	.align		4
.L_386:
        /*0018*/ 	.byte	0x03, 0x19
        /*001a*/ 	.short	0x0438


	//----- nvinfo : EIATTR_KPARAM_INFO
	.align		4
        /*001c*/ 	.byte	0x04, 0x17
        /*001e*/ 	.short	(.L_388 - .L_387)
.L_387:
        /*0020*/ 	.word	0x00000000
        /*0024*/ 	.short	0x0000
        /*0026*/ 	.short	0x0000
        /*0028*/ 	.byte	0x00, 0xf0, 0xe1, 0x10


	//----- nvinfo : EIATTR_MAXREG_COUNT
	.align		4
.L_388:
        /*002c*/ 	.byte	0x03, 0x1b
        /*002e*/ 	.short	0x00ff


	//----- nvinfo : EIATTR_NUM_BARRIERS
	.align		4
        /*0030*/ 	.byte	0x02, 0x4c
        /*0032*/ 	.byte	0x06
	.zero		1


	//----- nvinfo : EIATTR_ANNOTATIONS
	.align		4
        /*0034*/ 	.byte	0x04, 0x55
        /*0036*/ 	.short	(.L_390 - .L_389)


	//   ....[0]....
.L_389:
        /*0038*/ 	.word	0x00000001
        /*003c*/ 	.byte	0x70, 0x00, 0x00, 0x00, 0x01, 0x00, 0x00, 0x00, 0x10, 0x15, 0x00, 0x00, 0x01, 0x00, 0x00, 0x00
        /*004c*/ 	.byte	0x70, 0x79, 0x01, 0x00, 0x01, 0x00, 0x00, 0x00, 0xb0, 0xb0, 0x01, 0x00


	//----- nvinfo : EIATTR_MERCURY_ISA_VERSION
	.align		4
.L_390:
        /*0058*/ 	.byte	0x03, 0x5f
        /*005a*/ 	.short	0x0000


	//----- nvinfo : EIATTR_INT_WARP_WIDE_INSTR_OFFSETS
	.align		4
        /*005c*/ 	.byte	0x04, 0x31
        /*005e*/ 	.short	(.L_392 - .L_391)


	//   ....[0]....
.L_391:
        /*0060*/ 	.word	0x00016ef0


	//   ....[1]....
        /*0064*/ 	.word	0x00016f70


	//----- nvinfo : EIATTR_COOP_GROUP_MASK_REGIDS
	.align		4
.L_392:
        /*0068*/ 	.byte	0x04, 0x29
        /*006a*/ 	.short	(.L_394 - .L_393)


	//   ....[0]....
.L_393:
        /*006c*/ 	.word	0xffffffff


	//   ....[1]....
        /*0070*/ 	.word	0xffffffff


	//   ....[2]....
        /*0074*/ 	.word	0xffffffff


	//   ....[3]....
        /*0078*/ 	.word	0xffffffff


	//   ....[4]....
        /*007c*/ 	.word	0xffffffff


	//   ....[5]....
        /*0080*/ 	.word	0xffffffff


	//   ....[6]....
        /*0084*/ 	.word	0xffffffff


	//   ....[7]....
        /*0088*/ 	.word	0xffffffff


	//   ....[8]....
        /*008c*/ 	.word	0xffffffff


	//   ....[9]....
        /*0090*/ 	.word	0xffffffff


	//   ....[10]....
        /*0094*/ 	.word	0xffffffff


	//   ....[11]....
        /*0098*/ 	.word	0xffffffff


	//   ....[12]....
        /*009c*/ 	.word	0xffffffff


	//   ....[13]....
        /*00a0*/ 	.word	0xffffffff


	//   ....[14]....
        /*00a4*/ 	.word	0xffffffff


	//   ....[15]....
        /*00a8*/ 	.word	0xffffffff


	//   ....[16]....
        /*00ac*/ 	.word	0xffffffff


	//   ....[17]....
        /*00b0*/ 	.word	0xffffffff


	//   ....[18]....
        /*00b4*/ 	.word	0xffffffff


	//   ....[19]....
        /*00b8*/ 	.word	0xffffffff


	//   ....[20]....
        /*00bc*/ 	.word	0xffffffff


	//   ....[21]....
        /*00c0*/ 	.word	0xffffffff


	//   ....[22]....
        /*00c4*/ 	.word	0xffffffff


	//   ....[23]....
        /*00c8*/ 	.word	0xffffffff


	//   ....[24]....
        /*00cc*/ 	.word	0xffffffff


	//   ....[25]....
        /*00d0*/ 	.word	0xffffffff


	//   ....[26]....
        /*00d4*/ 	.word	0xffffffff


	//   ....[27]....
        /*00d8*/ 	.word	0xffffffff


	//   ....[28]....
        /*00dc*/ 	.word	0xffffffff


	//   ....[29]....
        /*00e0*/ 	.word	0xffffffff


	//   ....[30]....
        /*00e4*/ 	.word	0xffffffff


	//   ....[31]....
        /*00e8*/ 	.word	0xffffffff


	//   ....[32]....
        /*00ec*/ 	.word	0xffffffff


	//   ....[33]....
        /*00f0*/ 	.word	0xffffffff


	//   ....[34]....
        /*00f4*/ 	.word	0xffffffff


	//   ....[35]....
        /*00f8*/ 	.word	0xffffffff


	//   ....[36]....
        /*00fc*/ 	.word	0xffffffff


	//   ....[37]....
        /*0100*/ 	.word	0xffffffff


	//   ....[38]....
        /*0104*/ 	.word	0xffffffff


	//   ....[39]....
        /*0108*/ 	.word	0xffffffff


	//   ....[40]....
        /*010c*/ 	.word	0xffffffff


	//   ....[41]....
        /*0110*/ 	.word	0xffffffff


	//   ....[42]....
        /*0114*/ 	.word	0xffffffff


	//   ....[43]....
        /*0118*/ 	.word	0xffffffff


	//   ....[44]....
        /*011c*/ 	.word	0xffffffff


	//   ....[45]....
        /*0120*/ 	.word	0xffffffff


	//   ....[46]....
        /*0124*/ 	.word	0xffffffff


	//   ....[47]....
        /*0128*/ 	.word	0xffffffff


	//   ....[48]....
        /*012c*/ 	.word	0xffffffff


	//   ....[49]....
        /*0130*/ 	.word	0xffffffff


	//   ....[50]....
        /*0134*/ 	.word	0xffffffff


	//   ....[51]....
        /*0138*/ 	.word	0xffffffff


	//   ....[52]....
        /*013c*/ 	.word	0xffffffff


	//   ....[53]....
        /*0140*/ 	.word	0xffffffff


	//   ....[54]....
        /*0144*/ 	.word	0xffffffff


	//   ....[55]....
        /*0148*/ 	.word	0xffffffff


	//   ....[56]....
        /*014c*/ 	.word	0xffffffff


	//   ....[57]....
        /*0150*/ 	.word	0xffffffff


	//   ....[58]....
        /*0154*/ 	.word	0xffffffff


	//   ....[59]....
        /*0158*/ 	.word	0xffffffff


	//   ....[60]....
        /*015c*/ 	.word	0xffffffff


	//   ....[61]....
        /*0160*/ 	.word	0xffffffff


	//   ....[62]....
        /*0164*/ 	.word	0xffffffff


	//   ....[63]....
        /*0168*/ 	.word	0xffffffff


	//   ....[64]....
        /*016c*/ 	.word	0xffffffff


	//   ....[65]....
        /*0170*/ 	.word	0xffffffff


	//   ....[66]....
        /*0174*/ 	.word	0xffffffff


	//   ....[67]....
        /*0178*/ 	.word	0xffffffff


	//   ....[68]....
        /*017c*/ 	.word	0xffffffff


	//   ....[69]....
        /*0180*/ 	.word	0xffffffff


	//   ....[70]....
        /*0184*/ 	.word	0xffffffff


	//   ....[71]....
        /*0188*/ 	.word	0xffffffff


	//   ....[72]....
        /*018c*/ 	.word	0xffffffff


	//   ....[73]....
        /*0190*/ 	.word	0xffffffff


	//   ....[74]....
        /*0194*/ 	.word	0xffffffff


	//   ....[75]....
        /*0198*/ 	.word	0xffffffff


	//   ....[76]....
        /*019c*/ 	.word	0xffffffff


	//   ....[77]....
        /*01a0*/ 	.word	0xffffffff


	//   ....[78]....
        /*01a4*/ 	.word	0xffffffff


	//   ....[79]....
        /*01a8*/ 	.word	0xffffffff


	//   ....[80]....
        /*01ac*/ 	.word	0xffffffff


	//   ....[81]....
        /*01b0*/ 	.word	0xffffffff


	//   ....[82]....
        /*01b4*/ 	.word	0xffffffff


	//   ....[83]....
        /*01b8*/ 	.word	0xffffffff


	//   ....[84]....
        /*01bc*/ 	.word	0xffffffff


	//   ....[85]....
        /*01c0*/ 	.word	0xffffffff


	//   ....[86]....
        /*01c4*/ 	.word	0xffffffff


	//   ....[87]....
        /*01c8*/ 	.word	0xffffffff


	//   ....[88]....
        /*01cc*/ 	.word	0xffffffff


	//   ....[89]....
        /*01d0*/ 	.word	0xffffffff


	//   ....[90]....
        /*01d4*/ 	.word	0xffffffff


	//   ....[91]....
        /*01d8*/ 	.word	0xffffffff


	//   ....[92]....
        /*01dc*/ 	.word	0xffffffff


	//   ....[93]....
        /*01e0*/ 	.word	0xffffffff


	//   ....[94]....
        /*01e4*/ 	.word	0xffffffff


	//   ....[95]....
        /*01e8*/ 	.word	0xffffffff


	//   ....[96]....
        /*01ec*/ 	.word	0xffffffff


	//   ....[97]....
        /*01f0*/ 	.word	0xffffffff


	//   ....[98]....
        /*01f4*/ 	.word	0xffffffff


	//   ....[99]....
        /*01f8*/ 	.word	0xffffffff


	//   ....[100]....
        /*01fc*/ 	.word	0xffffffff


	//   ....[101]....
        /*0200*/ 	.word	0xffffffff


	//   ....[102]....
        /*0204*/ 	.word	0xffffffff


	//   ....[103]....
        /*0208*/ 	.word	0xffffffff


	//   ....[104]....
        /*020c*/ 	.word	0xffffffff


	//   ....[105]....
        /*0210*/ 	.word	0xffffffff


	//   ....[106]....
        /*0214*/ 	.word	0xffffffff


	//   ....[107]....
        /*0218*/ 	.word	0xffffffff


	//   ....[108]....
        /*021c*/ 	.word	0xffffffff


	//   ....[109]....
        /*0220*/ 	.word	0xffffffff


	//   ....[110]....
        /*0224*/ 	.word	0xffffffff


	//   ....[111]....
        /*0228*/ 	.word	0xffffffff


	//   ....[112]....
        /*022c*/ 	.word	0xffffffff


	//   ....[113]....
        /*0230*/ 	.word	0xffffffff


	//   ....[114]....
        /*0234*/ 	.word	0xffffffff


	//   ....[115]....
        /*0238*/ 	.word	0xffffffff


	//   ....[116]....
        /*023c*/ 	.word	0xffffffff


	//   ....[117]....
        /*0240*/ 	.word	0xffffffff


	//   ....[118]....
        /*0244*/ 	.word	0xffffffff


	//   ....[119]....
        /*0248*/ 	.word	0xffffffff


	//   ....[120]....
        /*024c*/ 	.word	0xffffffff


	//   ....[121]....
        /*0250*/ 	.word	0xffffffff


	//   ....[122]....
        /*0254*/ 	.word	0xffffffff


	//   ....[123]....
        /*0258*/ 	.word	0xffffffff


	//   ....[124]....
        /*025c*/ 	.word	0xffffffff


	//   ....[125]....
        /*0260*/ 	.word	0xffffffff


	//   ....[126]....
        /*0264*/ 	.word	0xffffffff


	//   ....[127]....
        /*0268*/ 	.word	0xffffffff


	//   ....[128]....
        /*026c*/ 	.word	0xffffffff


	//   ....[129]....
        /*0270*/ 	.word	0xffffffff


	//   ....[130]....
        /*0274*/ 	.word	0xffffffff


	//   ....[131]....
        /*0278*/ 	.word	0xffffffff


	//   ....[132]....
        /*027c*/ 	.word	0xffffffff


	//   ....[133]....
        /*0280*/ 	.word	0xffffffff


	//   ....[134]....
        /*0284*/ 	.word	0xffffffff


	//   ....[135]....
        /*0288*/ 	.word	0xffffffff


	//   ....[136]....
        /*028c*/ 	.word	0xffffffff


	//   ....[137]....
        /*0290*/ 	.word	0xffffffff


	//   ....[138]....
        /*0294*/ 	.word	0xffffffff


	//   ....[139]....
        /*0298*/ 	.word	0xffffffff


	//   ....[140]....
        /*029c*/ 	.word	0xffffffff


	//   ....[141]....
        /*02a0*/ 	.word	0xffffffff


	//   ....[142]....
        /*02a4*/ 	.word	0xffffffff


	//   ....[143]....
        /*02a8*/ 	.word	0xffffffff


	//   ....[144]....
        /*02ac*/ 	.word	0xffffffff


	//   ....[145]....
        /*02b0*/ 	.word	0xffffffff


	//   ....[146]....
        /*02b4*/ 	.word	0xffffffff


	//   ....[147]....
        /*02b8*/ 	.word	0xffffffff


	//   ....[148]....
        /*02bc*/ 	.word	0xffffffff


	//   ....[149]....
        /*02c0*/ 	.word	0xffffffff


	//   ....[150]....
        /*02c4*/ 	.word	0xffffffff


	//   ....[151]....
        /*02c8*/ 	.word	0xffffffff


	//   ....[152]....
        /*02cc*/ 	.word	0xffffffff


	//   ....[153]....
        /*02d0*/ 	.word	0xffffffff


	//   ....[154]....
        /*02d4*/ 	.word	0xffffffff


	//   ....[155]....
        /*02d8*/ 	.word	0xffffffff


	//   ....[156]....
        /*02dc*/ 	.word	0xffffffff


	//   ....[157]....
        /*02e0*/ 	.word	0xffffffff


	//   ....[158]....
        /*02e4*/ 	.word	0xffffffff


	//   ....[159]....
        /*02e8*/ 	.word	0xffffffff


	//   ....[160]....
        /*02ec*/ 	.word	0xffffffff


	//   ....[161]....
        /*02f0*/ 	.word	0xffffffff


	//   ....[162]....
        /*02f4*/ 	.word	0xffffffff


	//   ....[163]....
        /*02f8*/ 	.word	0xffffffff


	//   ....[164]....
        /*02fc*/ 	.word	0xffffffff


	//   ....[165]....
        /*0300*/ 	.word	0xffffffff


	//   ....[166]....
        /*0304*/ 	.word	0xffffffff


	//   ....[167]....
        /*0308*/ 	.word	0xffffffff


	//   ....[168]....
        /*030c*/ 	.word	0xffffffff


	//   ....[169]....
        /*0310*/ 	.word	0xffffffff


	//   ....[170]....
        /*0314*/ 	.word	0xffffffff


	//   ....[171]....
        /*0318*/ 	.word	0xffffffff


	//   ....[172]....
        /*031c*/ 	.word	0xffffffff


	//   ....[173]....
        /*0320*/ 	.word	0xffffffff


	//   ....[174]....
        /*0324*/ 	.word	0xffffffff


	//   ....[175]....
        /*0328*/ 	.word	0xffffffff


	//   ....[176]....
        /*032c*/ 	.word	0xffffffff


	//   ....[177]....
        /*0330*/ 	.word	0xffffffff


	//   ....[178]....
        /*0334*/ 	.word	0xffffffff


	//----- nvinfo : EIATTR_COOP_GROUP_INSTR_OFFSETS
	.align		4
.L_394:
        /*0338*/ 	.byte	0x04, 0x28
        /*033a*/ 	.short	(.L_396 - .L_395)


	//   ....[0]....
.L_395:
        /*033c*/ 	.word	0x00000050


	//   ....[1]....
        /*0340*/ 	.word	0x000001e0


	//   ....[2]....
        /*0344*/ 	.word	0x00000210


	//   ....[3]....
        /*0348*/ 	.word	0x00000240


	//   ....[4]....
        /*034c*/ 	.word	0x00000270


	//   ....[5]....
        /*0350*/ 	.word	0x000002a0


	//   ....[6]....
        /*0354*/ 	.word	0x000002d0


	//   ....[7]....
        /*0358*/ 	.word	0x00000430


	//   ....[8]....
        /*035c*/ 	.word	0x00000470


	//   ....[9]....
        /*0360*/ 	.word	0x000004a0


	//   ....[10]....
        /*0364*/ 	.word	0x000004d0


	//   ....[11]....
        /*0368*/ 	.word	0x00000500


	//   ....[12]....
        /*036c*/ 	.word	0x00000530


	//   ....[13]....
        /*0370*/ 	.word	0x000005c0


	//   ....[14]....
        /*0374*/ 	.word	0x00000600


	//   ....[15]....
        /*0378*/ 	.word	0x00000620


	//   ....[16]....
        /*037c*/ 	.word	0x00000680


	//   ....[17]....
        /*0380*/ 	.word	0x00006790


	//   ....[18]....
        /*0384*/ 	.word	0x000067b0


	//   ....[19]....
        /*0388*/ 	.word	0x000069a0


	//   ....[20]....
        /*038c*/ 	.word	0x000069b0


	//   ....[21]....
        /*0390*/ 	.word	0x00006b40


	//   ....[22]....
        /*0394*/ 	.word	0x00006b60


	//   ....[23]....
        /*0398*/ 	.word	0x00006cf0


	//   ....[24]....
        /*039c*/ 	.word	0x00006d00


	//   ....[25]....
        /*03a0*/ 	.word	0x00007380


	//   ....[26]....
        /*03a4*/ 	.word	0x000073a0


	//   ....[27]....
        /*03a8*/ 	.word	0x000073c0


	//   ....[28]....
        /*03ac*/ 	.word	0x000073d0


	//   ....[29]....
        /*03b0*/ 	.word	0x00007860


	//   ....[30]....
        /*03b4*/ 	.word	0x000078a0


	//   ....[31]....
        /*03b8*/ 	.word	0x000078e0


	//   ....[32]....
        /*03bc*/ 	.word	0x00007920


	//   ....[33]....
        /*03c0*/ 	.word	0x00007de0


	//   ....[34]....
        /*03c4*/ 	.word	0x00007e20


	//   ....[35]....
        /*03c8*/ 	.word	0x00007e60


	//   ....[36]....
        /*03cc*/ 	.word	0x00007e90


	//   ....[37]....
        /*03d0*/ 	.word	0x000081f0


	//   ....[38]....
        /*03d4*/ 	.word	0x00008280


	//   ....[39]....
        /*03d8*/ 	.word	0x000082d0


	//   ....[40]....
        /*03dc*/ 	.word	0x00008320


	//   ....[41]....
        /*03e0*/ 	.word	0x0000bca0


	//   ....[42]....
        /*03e4*/ 	.word	0x0000bcf0


	//   ....[43]....
        /*03e8*/ 	.word	0x0000bd10


	//   ....[44]....
        /*03ec*/ 	.word	0x0000bd20


	//   ....[45]....
        /*03f0*/ 	.word	0x0000bf50


	//   ....[46]....
        /*03f4*/ 	.word	0x0000bfc0


	//   ....[47]....
        /*03f8*/ 	.word	0x0000c010


	//   ....[48]....
        /*03fc*/ 	.word	0x0000c060


	//   ....[49]....
        /*0400*/ 	.word	0x0000c3f0


	//   ....[50]....
        /*0404*/ 	.word	0x0000c440


	//   ....[51]....
        /*0408*/ 	.word	0x0000c4a0


	//   ....[52]....
        /*040c*/ 	.word	0x0000c4e0


	//   ....[53]....
        /*0410*/ 	.word	0x0000c790


	//   ....[54]....
        /*0414*/ 	.word	0x0000c800


	//   ....[55]....
        /*0418*/ 	.word	0x0000c850


	//   ....[56]....
        /*041c*/ 	.word	0x0000c8a0


	//   ....[57]....
        /*0420*/ 	.word	0x00011160


	//   ....[58]....
        /*0424*/ 	.word	0x000111a0


	//   ....[59]....
        /*0428*/ 	.word	0x00011590


	//   ....[60]....
        /*042c*/ 	.word	0x00011640


	//   ....[61]....
        /*0430*/ 	.word	0x00011650


	//   ....[62]....
        /*0434*/ 	.word	0x000116a0


	//   ....[63]....
        /*0438*/ 	.word	0x00012cb0


	//   ....[64]....
        /*043c*/ 	.word	0x00012cc0


	//   ....[65]....
        /*0440*/ 	.word	0x00013060


	//   ....[66]....
        /*0444*/ 	.word	0x00013120


	//   ....[67]....
        /*0448*/ 	.word	0x00013150


	//   ....[68]....
        /*044c*/ 	.word	0x000131c0


	//   ....[69]....
        /*0450*/ 	.word	0x000150f0


	//   ....[70]....
        /*0454*/ 	.word	0x00015110


	//   ....[71]....
        /*0458*/ 	.word	0x00015130


	//   ....[72]....
        /*045c*/ 	.word	0x00015150


	//   ....[73]....
        /*0460*/ 	.word	0x000164d0


	//   ....[74]....
        /*0464*/ 	.word	0x00016500


	//   ....[75]....
        /*0468*/ 	.word	0x00016510


	//   ....[76]....
        /*046c*/ 	.word	0x00016540


	//   ....[77]....
        /*0470*/ 	.word	0x00017cd0


	//   ....[78]....
        /*0474*/ 	.word	0x00017d00


	//   ....[79]....
        /*0478*/ 	.word	0x00017d10


	//   ....[80]....
        /*047c*/ 	.word	0x00017d20


	//   ....[81]....
        /*0480*/ 	.word	0x00018130


	//   ....[82]....
        /*0484*/ 	.word	0x00018150


	//   ....[83]....
        /*0488*/ 	.word	0x00018320


	//   ....[84]....
        /*048c*/ 	.word	0x00018330


	//   ....[85]....
        /*0490*/ 	.word	0x000184a0


	//   ....[86]....
        /*0494*/ 	.word	0x000184c0


	//   ....[87]....
        /*0498*/ 	.word	0x00018630


	//   ....[88]....
        /*049c*/ 	.word	0x00018640


	//   ....[89]....
        /*04a0*/ 	.word	0x000189a0


	//   ....[90]....
        /*04a4*/ 	.word	0x000189c0


	//   ....[91]....
        /*04a8*/ 	.word	0x00019650


	//   ....[92]....
        /*04ac*/ 	.word	0x00019660


	//   ....[93]....
        /*04b0*/ 	.word	0x0001aa40


	//   ....[94]....
        /*04b4*/ 	.word	0x0001aa60


	//   ....[95]....
        /*04b8*/ 	.word	0x0001ac40


	//   ....[96]....
        /*04bc*/ 	.word	0x0001ac50


	//   ....[97]....
        /*04c0*/ 	.word	0x0001adc0


	//   ....[98]....
        /*04c4*/ 	.word	0x0001ade0


	//   ....[99]....
        /*04c8*/ 	.word	0x0001af50


	//   ....[100]....
        /*04cc*/ 	.word	0x0001af60


	//   ....[101]....
        /*04d0*/ 	.word	0x0001b170


	//   ....[102]....
        /*04d4*/ 	.word	0x0001b190


	//   ....[103]....
        /*04d8*/ 	.word	0x0001b2b0


	//   ....[104]....
        /*04dc*/ 	.word	0x0001b2f0


	//   ....[105]....
        /*04e0*/ 	.word	0x0001b320


	//   ....[106]....
        /*04e4*/ 	.word	0x0001b350


	//   ....[107]....
        /*04e8*/ 	.word	0x0001b380


	//   ....[108]....
        /*04ec*/ 	.word	0x0001b3b0


	//   ....[109]....
        /*04f0*/ 	.word	0x0001b500


	//   ....[110]....
        /*04f4*/ 	.word	0x0001b540


	//   ....[111]....
        /*04f8*/ 	.word	0x0001b570


	//   ....[112]....
        /*04fc*/ 	.word	0x0001b5a0


	//   ....[113]....
        /*0500*/ 	.word	0x0001b5d0


	//   ....[114]....
        /*0504*/ 	.word	0x0001b600


	//   ....[115]....
        /*0508*/ 	.word	0x0001b690


	//   ....[116]....
        /*050c*/ 	.word	0x0001b6d0


	//   ....[117]....
        /*0510*/ 	.word	0x0001b6e0


	//   ....[118]....
        /*0514*/ 	.word	0x0001b740


	//   ....[119]....
        /*0518*/ 	.word	0x0001c110


	//   ....[120]....
        /*051c*/ 	.word	0x0001c170


	//   ....[121]....
        /*0520*/ 	.word	0x0001c1c0


	//   ....[122]....
        /*0524*/ 	.word	0x0001c210


	//   ....[123]....
        /*0528*/ 	.word	0x0001c260


	//   ....[124]....
        /*052c*/ 	.word	0x0001c2d0


	//   ....[125]....
        /*0530*/ 	.word	0x0001c310


	//   ....[126]....
        /*0534*/ 	.word	0x0001c380


	//   ....[127]....
        /*0538*/ 	.word	0x0001c3f0


	//   ....[128]....
        /*053c*/ 	.word	0x0001c450


	//   ....[129]....
        /*0540*/ 	.word	0x0001c4c0


	//   ....[130]....
        /*0544*/ 	.word	0x0001c530


	//   ....[131]....
        /*0548*/ 	.word	0x0001c590


	//   ....[132]....
        /*054c*/ 	.word	0x0001c5f0


	//   ....[133]....
        /*0550*/ 	.word	0x0001c650


	//   ....[134]....
        /*0554*/ 	.word	0x0001c6c0


	//   ....[135]....
        /*0558*/ 	.word	0x0001c720


	//   ....[136]....
        /*055c*/ 	.word	0x0001c780


	//   ....[137]....
        /*0560*/ 	.word	0x0001c7d0


	//   ....[138]....
        /*0564*/ 	.word	0x0001c830


	//   ....[139]....
        /*0568*/ 	.word	0x0001c880


	//   ....[140]....
        /*056c*/ 	.word	0x0001c8d0


	//   ....[141]....
        /*0570*/ 	.word	0x0001c940


	//   ....[142]....
        /*0574*/ 	.word	0x0001c9b0


	//   ....[143]....
        /*0578*/ 	.word	0x0001ca10


	//   ....[144]....
        /*057c*/ 	.word	0x0001ca70


	//   ....[145]....
        /*0580*/ 	.word	0x0001cad0


	//   ....[146]....
        /*0584*/ 	.word	0x0001cb40


	//   ....[147]....
        /*0588*/ 	.word	0x0001cba0


	//   ....[148]....
        /*058c*/ 	.word	0x0001cc00


	//   ....[149]....
        /*0590*/ 	.word	0x0001cc60


	//   ....[150]....
        /*0594*/ 	.word	0x0001ccd0


	//   ....[151]....
        /*0598*/ 	.word	0x0001cd30


	//   ....[152]....
        /*059c*/ 	.word	0x0001cd90


	//   ....[153]....
        /*05a0*/ 	.word	0x0001cdf0


	//   ....[154]....
        /*05a4*/ 	.word	0x0001ce60


	//   ....[155]....
        /*05a8*/ 	.word	0x0001cec0


	//   ....[156]....
        /*05ac*/ 	.word	0x0001cf20


	//   ....[157]....
        /*05b0*/ 	.word	0x0001cf80


	//   ....[158]....
        /*05b4*/ 	.word	0x0001cff0


	//   ....[159]....
        /*05b8*/ 	.word	0x0001d050


	//   ....[160]....
        /*05bc*/ 	.word	0x0001d0b0


	//   ....[161]....
        /*05c0*/ 	.word	0x0001d110


	//   ....[162]....
        /*05c4*/ 	.word	0x0001d180


	//   ....[163]....
        /*05c8*/ 	.word	0x0001d1d0


	//   ....[164]....
        /*05cc*/ 	.word	0x0001d210


	//   ....[165]....
        /*05d0*/ 	.word	0x0001d260


	//   ....[166]....
        /*05d4*/ 	.word	0x0001d2b0


	//   ....[167]....
        /*05d8*/ 	.word	0x0001d300


	//   ....[168]....
        /*05dc*/ 	.word	0x0001d370


	//   ....[169]....
        /*05e0*/ 	.word	0x0001d3b0


	//   ....[170]....
        /*05e4*/ 	.word	0x0001d400


	//   ....[171]....
        /*05e8*/ 	.word	0x0001d450


	//   ....[172]....
        /*05ec*/ 	.word	0x0001d4a0


	//   ....[173]....
        /*05f0*/ 	.word	0x0001d4f0


	//   ....[174]....
        /*05f4*/ 	.word	0x0001d560


	//   ....[175]....
        /*05f8*/ 	.word	0x0001d5a0


	//   ....[176]....
        /*05fc*/ 	.word	0x0001d610


	//   ....[177]....
        /*0600*/ 	.word	0x0001d670


	//   ....[178]....
        /*0604*/ 	.word	0x0001d6d0


	//----- nvinfo : EIATTR_EXIT_INSTR_OFFSETS
	.align		4
.L_396:
        /*0608*/ 	.byte	0x04, 0x1c
        /*060a*/ 	.short	(.L_398 - .L_397)


	//   ....[0]....
.L_397:
        /*060c*/ 	.word	0x00000fe0


	//   ....[1]....
        /*0610*/ 	.word	0x0001c0d0


	//----- nvinfo : EIATTR_MAX_THREADS
	.align		4
.L_398:
        /*0614*/ 	.byte	0x04, 0x05
        /*0616*/ 	.short	(.L_400 - .L_399)
.L_399:
        /*0618*/ 	.word	0x00000100
        /*061c*/ 	.word	0x00000001
        /*0620*/ 	.word	0x00000001


	//----- nvinfo : EIATTR_CRS_STACK_SIZE
	.align		4
.L_400:
        /*0624*/ 	.byte	0x04, 0x1e
        /*0626*/ 	.short	(.L_402 - .L_401)
.L_401:
        /*0628*/ 	.word	0x00000000
.L_402:


//--------------------- .nv.info._ZN7cutlass13device_kernelIN5flash19enable_sm80_to_sm89INS1_16FlashAttnFwdSm80INS1_25CollectiveMainloopFwdSm80ILi8ELi1ELb0EN4cute5tupleIJNS5_1CILi128EEENS7_ILi96EEENS7_ILi256EEEEEELi256ENS_10bfloat16_tEfNS_4arch4Sm80ELb0ELb0ELb1ELb0ELb0ELb0ELb1ELb1EEENS1_21CollectiveEpilogueFwdINS6_IJS8_SA_S9_EEENS6_IJNS7_ILi1EEESI_SI_EEESC_SE_Li256ELb0ELb1ELb1ELb0EEENS1_19SingleTileSchedulerILb0ELb1ELb1ELi128EEEEEEEEEvNT_6ParamsE --------------------------
	.section	.nv.info._ZN7cutlass13device_kernelIN5flash19enable_sm80_to_sm89INS1_16FlashAttnFwdSm80INS1_25CollectiveMainloopFwdSm80ILi8ELi1ELb0EN4cute5tupleIJNS5_1CILi128EEENS7_ILi96EEENS7_ILi256EEEEEELi256ENS_10bfloat16_tEfNS_4arch4Sm80ELb0ELb0ELb1ELb0ELb0ELb0ELb1ELb1EEENS1_21CollectiveEpilogueFwdINS6_IJS8_SA_S9_EEENS6_IJNS7_ILi1EEESI_SI_EEESC_SE_Li256ELb0ELb1ELb1ELb0EEENS1_19SingleTileSchedulerILb0ELb1ELb1ELi128EEEEEEEEEvNT_6ParamsE,"",@"SHT_CUDA_INFO"
	.sectionflags	@""
	.align	4


	//----- nvinfo : EIATTR_CUDA_API_VERSION
	.align		4
        /*0000*/ 	.byte	0x04, 0x37
        /*0002*/ 	.short	(.L_404 - .L_403)
.L_403:
        /*0004*/ 	.word	0x00000082


	//----- nvinfo : EIATTR_SW2861232_WAR
	.align		4
.L_404:
        /*0008*/ 	.byte	0x01, 0x35
	.zero		2


	//----- nvinfo : EIATTR_PARAM_CBANK
	.align		4
        /*000c*/ 	.byte	0x04, 0x0a
        /*000e*/ 	.short	(.L_406 - .L_405)
	.align		4
.L_405:
        /*0010*/ 	.word	index@(.nv.constant0._ZN7cutlass13device_kernelIN5flash19enable_sm80_to_sm89INS1_16FlashAttnFwdSm80INS1_25CollectiveMainloopFwdSm80ILi8ELi1ELb0EN4cute5tupleIJNS5_1CILi128EEENS7_ILi96EEENS7_ILi256EEEEEELi256ENS_10bfloat16_tEfNS_4arch4Sm80ELb0ELb0ELb1ELb0ELb0ELb0ELb1ELb1EEENS1_21CollectiveEpilogueFwdINS6_IJS8_SA_S9_EEENS6_IJNS7_ILi1EEESI_SI_EEESC_SE_Li256ELb0ELb1ELb1ELb0EEENS1_19SingleTileSchedulerILb0ELb1ELb1ELi128EEEEEEEEEvNT_6ParamsE)
        /*0014*/ 	.short	0x0160
        /*0016*/ 	.short	0x0418


	//----- nvinfo : EIATTR_CBANK_PARAM_SIZE
	.align		4
.L_406:
        /*0018*/ 	.byte	0x03, 0x19
        /*001a*/ 	.short	0x0418


	//----- nvinfo : EIATTR_KPARAM_INFO
	.align		4
        /*001c*/ 	.byte	0x04, 0x17
        /*001e*/ 	.short	(.L_408 - .L_407)
.L_407:
        /*0020*/ 	.word	0x00000000
        /*0024*/ 	.short	0x0000
        /*0026*/ 	.short	0x0000
        /*0028*/ 	.byte	0x00, 0xf0, 0x61, 0x10


	//----- nvinfo : EIATTR_MAXREG_COUNT
	.align		4
.L_408:
        /*002c*/ 	.byte	0x03, 0x1b
        /*002e*/ 	.short	0x00ff


	//----- nvinfo : EIATTR_NUM_BARRIERS
	.align		4
        /*0030*/ 	.byte	0x02, 0x4c
        /*0032*/ 	.byte	0x02
	.zero		1


	//----- nvinfo : EIATTR_ANNOTATIONS
	.align		4
        /*0034*/ 	.byte	0x04, 0x55
        /*0036*/ 	.short	(.L_410 - .L_409)


	//   ....[0]....
.L_409:
        /* <DEDUP_REMOVED lines=17> */


	//----- nvinfo : EIATTR_MERCURY_ISA_VERSION
	.align		4
.L_410:
        /*0130*/ 	.byte	0x03, 0x5f
        /*0132*/ 	.short	0x0000


	//----- nvinfo : EIATTR_COOP_GROUP_MASK_REGIDS
	.align		4
        /*0134*/ 	.byte	0x04, 0x29
        /*0136*/ 	.short	(.L_412 - .L_411)


	//   ....[0]....
.L_411:
        /*0138*/ 	.word	0xffffffff


	//   ....[1]....
        /*013c*/ 	.word	0xffffffff


	//   ....[2]....
        /*0140*/ 	.word	0xffffffff


	//   ....[3]....
        /*0144*/ 	.word	0xffffffff


	//   ....[4]....
        /*0148*/ 	.word	0xffffffff


	//   ....[5]....
        /*014c*/ 	.word	0xffffffff


	//   ....[6]....
        /*0150*/ 	.word	0xffffffff


	//   ....[7]....
        /*0154*/ 	.word	0xffffffff


	//   ....[8]....
        /*0158*/ 	.word	0xffffffff


	//   ....[9]....
        /*015c*/ 	.word	0xffffffff


	//   ....[10]....
        /*0160*/ 	.word	0xffffffff


	//   ....[11]....
        /*0164*/ 	.word	0xffffffff


	//   ....[12]....
        /*0168*/ 	.word	0xffffffff


	//   ....[13]....
        /*016c*/ 	.word	0xffffffff


	//   ....[14]....
        /*0170*/ 	.word	0xffffffff


	//   ....[15]....
        /*0174*/ 	.word	0xffffffff


	//   ....[16]....
        /*0178*/ 	.word	0xffffffff


	//   ....[17]....
        /*017c*/ 	.word	0xffffffff


	//   ....[18]....
        /*0180*/ 	.word	0xffffffff


	//   ....[19]....
        /*0184*/ 	.word	0xffffffff


	//   ....[20]....
        /*0188*/ 	.word	0xffffffff


	//   ....[21]....
        /*018c*/ 	.word	0xffffffff


	//   ....[22]....
        /*0190*/ 	.word	0xffffffff


	//   ....[23]....
        /*0194*/ 	.word	0xffffffff


	//   ....[24]....
        /*0198*/ 	.word	0xffffffff


	//   ....[25]....
        /*019c*/ 	.word	0xffffffff


	//   ....[26]....
        /*01a0*/ 	.word	0xffffffff


	//   ....[27]....
        /*01a4*/ 	.word	0xffffffff


	//   ....[28]....
        /*01a8*/ 	.word	0xffffffff


	//----- nvinfo : EIATTR_COOP_GROUP_INSTR_OFFSETS
	.align		4
.L_412:
        /*01ac*/ 	.byte	0x04, 0x28
        /*01ae*/ 	.short	(.L_414 - .L_413)


	//   ....[0]....
.L_413:
        /*01b0*/ 	.word	0x00000060


	//   ....[1]....
        /*01b4*/ 	.word	0x00000fd0


	//   ....[2]....
        /*01b8*/ 	.word	0x00000ff0


	//   ....[3]....
        /*01bc*/ 	.word	0x00001300


	//   ....[4]....
        /*01c0*/ 	.word	0x000013b0


	//   ....[5]....
        /*01c4*/ 	.word	0x000015a0


	//   ....[6]....
        /*01c8*/ 	.word	0x000015d0


	//   ....[7]....
        /*01cc*/ 	.word	0x00001790


	//   ....[8]....
        /*01d0*/ 	.word	0x000017d0


	//   ....[9]....
        /*01d4*/ 	.word	0x00004900


	//   ....[10]....
        /*01d8*/ 	.word	0x000049e0


	//   ....[11]....
        /*01dc*/ 	.word	0x00004a10


	//   ....[12]....
        /*01e0*/ 	.word	0x00004a80


	//   ....[13]....
        /*01e4*/ 	.word	0x000099b0


	//   ....[14]....
        /*01e8*/ 	.word	0x00009a10


	//   ....[15]....
        /*01ec*/ 	.word	0x00009a40


	//   ....[16]....
        /*01f0*/ 	.word	0x00009b00


	//   ....[17]....
        /*01f4*/ 	.word	0x0000c7b0


	//   ....[18]....
        /*01f8*/ 	.word	0x0000c7c0


	//   ....[19]....
        /*01fc*/ 	.word	0x0000c7f0


	//   ....[20]....
        /*0200*/ 	.word	0x0000c810


	//   ....[21]....
        /*0204*/ 	.word	0x0000d6e0


	//   ....[22]....
        /*0208*/ 	.word	0x0000d720


	//   ....[23]....
        /*020c*/ 	.word	0x0000d760


	//   ....[24]....
        /*0210*/ 	.word	0x0000d790


	//   ....[25]....
        /*0214*/ 	.word	0x0000d880


	//   ....[26]....
        /*0218*/ 	.word	0x0000d8a0


	//   ....[27]....
        /*021c*/ 	.word	0x0000e4c0


	//   ....[28]....
        /*0220*/ 	.word	0x0000e4d0


	//----- nvinfo : EIATTR_EXIT_INSTR_OFFSETS
	.align		4
.L_414:
        /*0224*/ 	.byte	0x04, 0x1c
        /*0226*/ 	.short	(.L_416 - .L_415)


	//   ....[0]....
.L_415:
        /*0228*/ 	.word	0x000001c0


	//   ....[1]....
        /*022c*/ 	.word	0x0000e4e0


	//   ....[2]....
        /*0230*/ 	.word	0x0000f080


	//   ....[3]....
        /*0234*/ 	.word	0x0000f0d0


	//   ....[4]....
        /*0238*/ 	.word	0x0000f100


	//   ....[5]....
        /*023c*/ 	.word	0x0000f160


	//   ....[6]....
        /*0240*/ 	.word	0x0000f3f0


	//----- nvinfo : EIATTR_CTAIDZ_USED
	.align		4
.L_416:
        /*0244*/ 	.byte	0x01, 0x04
	.zero		2


	//----- nvinfo : EIATTR_MAX_THREADS
	.align		4
        /*0248*/ 	.byte	0x04, 0x05
        /*024a*/ 	.short	(.L_418 - .L_417)
.L_417:
        /*024c*/ 	.word	0x00000100
        /*0250*/ 	.word	0x00000001
        /*0254*/ 	.word	0x00000001


	//----- nvinfo : EIATTR_CRS_STACK_SIZE
	.align		4
.L_418:
        /*0258*/ 	.byte	0x04, 0x1e
        /*025a*/ 	.short	(.L_420 - .L_419)
.L_419:
        /*025c*/ 	.word	0x00000000
.L_420:


//--------------------- .nv.info._ZN7cutlass13device_kernelIN5flash19enable_sm80_to_sm89INS1_16FlashAttnFwdSm80INS1_25CollectiveMainloopFwdSm80ILi8ELi1ELb0EN4cute5tupleIJNS5_1CILi128EEENS7_ILi64EEENS7_ILi256EEEEEELi256ENS_10bfloat16_tEfNS_4arch4Sm80ELb0ELb0ELb1ELb1ELb0ELb0ELb1ELb1EEENS1_21CollectiveEpilogueFwdINS6_IJS8_SA_S9_EEENS6_IJNS7_ILi1EEESI_SI_EEESC_SE_Li256ELb1ELb1ELb1ELb0EEENS1_36VarlenDynamicPersistentTileSchedulerILi128ELi64ELi256ELi256ELb1ELb1ELb0ELb0ELb1ELb1EEEEEEEEEvNT_6ParamsE --------------------------
	.section	.nv.info._ZN7cutlass13device_kernelIN5flash19enable_sm80_to_sm89INS1_16FlashAttnFwdSm80INS1_25CollectiveMainloopFwdSm80ILi8ELi1ELb0EN4cute5tupleIJNS5_1CILi128EEENS7_ILi64EEENS7_ILi256EEEEEELi256ENS_10bfloat16_tEfNS_4arch4Sm80ELb0ELb0ELb1ELb1ELb0ELb0ELb1ELb1EEENS1_21CollectiveEpilogueFwdINS6_IJS8_SA_S9_EEENS6_IJNS7_ILi1EEESI_SI_EEESC_SE_Li256ELb1ELb1ELb1ELb0EEENS1_36VarlenDynamicPersistentTileSchedulerILi128ELi64ELi256ELi256ELb1ELb1ELb0ELb0ELb1ELb1EEEEEEEEEvNT_6ParamsE,"",@"SHT_CUDA_INFO"
	.sectionflags	@""
	.align	4


	//----- nvinfo : EIATTR_CUDA_API_VERSION
	.align		4
        /*0000*/ 	.byte	0x04, 0x37
        /*0002*/ 	.short	(.L_422 - .L_421)
.L_421:
        /*0004*/ 	.word	0x00000082


	//----- nvinfo : EIATTR_SW2861232_WAR
	.align		4
.L_422:
        /*0008*/ 	.byte	0x01, 0x35
	.zero		2


	//----- nvinfo : EIATTR_PARAM_CBANK
	.align		4
        /*000c*/ 	.byte	0x04, 0x0a
        /*000e*/ 	.short	(.L_424 - .L_423)
	.align		4
.L_423:
        /*0010*/ 	.word	index@(.nv.constant0._ZN7cutlass13device_kernelIN5flash19enable_sm80_to_sm89INS1_16FlashAttnFwdSm80INS1_25CollectiveMainloopFwdSm80ILi8ELi1ELb0EN4cute5tupleIJNS5_1CILi128EEENS7_ILi64EEENS7_ILi256EEEEEELi256ENS_10bfloat16_tEfNS_4arch4Sm80ELb0ELb0ELb1ELb1ELb0ELb0ELb1ELb1EEENS1_21CollectiveEpilogueFwdINS6_IJS8_SA_S9_EEENS6_IJNS7_ILi1EEESI_SI_EEESC_SE_Li256ELb1ELb1ELb1ELb0EEENS1_36VarlenDynamicPersistentTileSchedulerILi128ELi64ELi256ELi256ELb1ELb1ELb0ELb0ELb1ELb1EEEEEEEEEvNT_6ParamsE)
        /*0014*/ 	.short	0x0160
        /*0016*/ 	.short	0x0438


	//----- nvinfo : EIATTR_CBANK_PARAM_SIZE
	.align		4
.L_424:
        /*0018*/ 	.byte	0x03, 0x19
        /*001a*/ 	.short	0x0438


	//----- nvinfo : EIATTR_KPARAM_INFO
	.align		4
        /*001c*/ 	.byte	0x04, 0x17
        /*001e*/ 	.short	(.L_426 - .L_425)
.L_425:
        /*0020*/ 	.word	0x00000000
        /*0024*/ 	.short	0x0000
        /*0026*/ 	.short	0x0000
        /*0028*/ 	.byte	0x00, 0xf0, 0xe1, 0x10


	//----- nvinfo : EIATTR_MAXREG_COUNT
	.align		4
.L_426:
        /*002c*/ 	.byte	0x03, 0x1b
        /*002e*/ 	.short	0x00ff


	//----- nvinfo : EIATTR_NUM_BARRIERS
	.align		4
        /*0030*/ 	.byte	0x02, 0x4c
        /*0032*/ 	.byte	0x06
	.zero		1


	//----- nvinfo : EIATTR_ANNOTATIONS
	.align		4
        /*0034*/ 	.byte	0x04, 0x55
        /*0036*/ 	.short	(.L_428 - .L_427)


	//   ....[0]....
.L_427:
        /* <DEDUP_REMOVED lines=135> */


	//----- nvinfo : EIATTR_MERCURY_ISA_VERSION
	.align		4
.L_428:
        /*0890*/ 	.byte	0x03, 0x5f
        /*0892*/ 	.short	0x0000


	//----- nvinfo : EIATTR_INT_WARP_WIDE_INSTR_OFFSETS
	.align		4
        /*0894*/ 	.byte	0x04, 0x31
        /*0896*/ 	.short	(.L_430 - .L_429)


	//   ....[0]....
.L_429:
        /*0898*/ 	.word	0x0000a850


	//   ....[1]....
        /*089c*/ 	.word	0x0000a8d0


	//----- nvinfo : EIATTR_COOP_GROUP_MASK_REGIDS
	.align		4
.L_430:
        /*08a0*/ 	.byte	0x04, 0x29
        /*08a2*/ 	.short	(.L_432 - .L_431)


	//   ....[0]....
.L_431:
        /*08a4*/ 	.word	0xffffffff


	//   ....[1]....
        /*08a8*/ 	.word	0xffffffff


	//   ....[2]....
        /*08ac*/ 	.word	0xffffffff


	//   ....[3]....
        /*08b0*/ 	.word	0xffffffff


	//   ....[4]....
        /*08b4*/ 	.word	0xffffffff


	//   ....[5]....
        /*08b8*/ 	.word	0xffffffff


	//   ....[6]....
        /*08bc*/ 	.word	0xffffffff


	//   ....[7]....
        /*08c0*/ 	.word	0xffffffff


	//   ....[8]....
        /*08c4*/ 	.word	0xffffffff


	//   ....[9]....
        /*08c8*/ 	.word	0xffffffff


	//   ....[10]....
        /*08cc*/ 	.word	0xffffffff


	//   ....[11]....
        /*08d0*/ 	.word	0xffffffff


	//   ....[12]....
        /*08d4*/ 	.word	0xffffffff


	//   ....[13]....
        /*08d8*/ 	.word	0xffffffff


	//   ....[14]....
        /*08dc*/ 	.word	0xffffffff


	//   ....[15]....
        /*08e0*/ 	.word	0xffffffff


	//   ....[16]....
        /*08e4*/ 	.word	0xffffffff


	//   ....[17]....
        /*08e8*/ 	.word	0xffffffff


	//   ....[18]....
        /*08ec*/ 	.word	0xffffffff


	//   ....[19]....
        /*08f0*/ 	.word	0xffffffff


	//   ....[20]....
        /*08f4*/ 	.word	0xffffffff


	//   ....[21]....
        /*08f8*/ 	.word	0xffffffff


	//   ....[22]....
        /*08fc*/ 	.word	0xffffffff


	//   ....[23]....
        /*0900*/ 	.word	0xffffffff


	//   ....[24]....
        /*0904*/ 	.word	0xffffffff


	//   ....[25]....
        /*0908*/ 	.word	0xffffffff


	//   ....[26]....
        /*090c*/ 	.word	0xffffffff


	//   ....[27]....
        /*0910*/ 	.word	0xffffffff


	//   ....[28]....
        /*0914*/ 	.word	0xffffffff


	//   ....[29]....
        /*0918*/ 	.word	0xffffffff


	//   ....[30]....
        /*091c*/ 	.word	0xffffffff


	//   ....[31]....
        /*0920*/ 	.word	0xffffffff


	//   ....[32]....
        /*0924*/ 	.word	0xffffffff


	//   ....[33]....
        /*0928*/ 	.word	0xffffffff


	//   ....[34]....
        /*092c*/ 	.word	0xffffffff


	//   ....[35]....
        /*0930*/ 	.word	0xffffffff


	//   ....[36]....
        /*0934*/ 	.word	0xffffffff


	//   ....[37]....
        /*0938*/ 	.word	0xffffffff


	//   ....[38]....
        /*093c*/ 	.word	0xffffffff


	//   ....[39]....
        /*0940*/ 	.word	0xffffffff


	//   ....[40]....
        /*0944*/ 	.word	0xffffffff


	//   ....[41]....
        /*0948*/ 	.word	0xffffffff


	//   ....[42]....
        /*094c*/ 	.word	0xffffffff


	//   ....[43]....
        /*0950*/ 	.word	0xffffffff


	//   ....[44]....
        /*0954*/ 	.word	0xffffffff


	//   ....[45]....
        /*0958*/ 	.word	0xffffffff


	//   ....[46]....
        /*095c*/ 	.word	0xffffffff


	//   ....[47]....
        /*0960*/ 	.word	0xffffffff


	//   ....[48]....
        /*0964*/ 	.word	0xffffffff


	//   ....[49]....
        /*0968*/ 	.word	0xffffffff


	//   ....[50]....
        /*096c*/ 	.word	0xffffffff


	//   ....[51]....
        /*0970*/ 	.word	0xffffffff


	//   ....[52]....
        /*0974*/ 	.word	0xffffffff


	//   ....[53]....
        /*0978*/ 	.word	0xffffffff


	//   ....[54]....
        /*097c*/ 	.word	0xffffffff


	//   ....[55]....
        /*0980*/ 	.word	0xffffffff


	//   ....[56]....
        /*0984*/ 	.word	0xffffffff


	//   ....[57]....
        /*0988*/ 	.word	0xffffffff


	//   ....[58]....
        /*098c*/ 	.word	0xffffffff


	//   ....[59]....
        /*0990*/ 	.word	0xffffffff


	//   ....[60]....
        /*0994*/ 	.word	0xffffffff


	//   ....[61]....
        /*0998*/ 	.word	0xffffffff


	//   ....[62]....
        /*099c*/ 	.word	0xffffffff


	//   ....[63]....
        /*09a0*/ 	.word	0xffffffff


	//   ....[64]....
        /*09a4*/ 	.word	0xffffffff


	//   ....[65]....
        /*09a8*/ 	.word	0xffffffff


	//   ....[66]....
        /*09ac*/ 	.word	0xffffffff


	//   ....[67]....
        /*09b0*/ 	.word	0xffffffff


	//   ....[68]....
        /*09b4*/ 	.word	0xffffffff


	//   ....[69]....
        /*09b8*/ 	.word	0xffffffff


	//   ....[70]....
        /*09bc*/ 	.word	0xffffffff


	//   ....[71]....
        /*09c0*/ 	.word	0xffffffff


	//   ....[72]....
        /*09c4*/ 	.word	0xffffffff


	//   ....[73]....
        /*09c8*/ 	.word	0xffffffff


	//   ....[74]....
        /*09cc*/ 	.word	0xffffffff


	//   ....[75]....
        /*09d0*/ 	.word	0xffffffff


	//   ....[76]....
        /*09d4*/ 	.word	0xffffffff


	//   ....[77]....
        /*09d8*/ 	.word	0xffffffff


	//   ....[78]....
        /*09dc*/ 	.word	0xffffffff


	//   ....[79]....
        /*09e0*/ 	.word	0xffffffff


	//   ....[80]....
        /*09e4*/ 	.word	0xffffffff


	//   ....[81]....
        /*09e8*/ 	.word	0xffffffff


	//   ....[82]....
        /*09ec*/ 	.word	0xffffffff


	//   ....[83]....
        /*09f0*/ 	.word	0xffffffff


	//   ....[84]....
        /*09f4*/ 	.word	0xffffffff


	//   ....[85]....
        /*09f8*/ 	.word	0xffffffff


	//   ....[86]....
        /*09fc*/ 	.word	0xffffffff


	//   ....[87]....
        /*0a00*/ 	.word	0xffffffff


	//   ....[88]....
        /*0a04*/ 	.word	0xffffffff


	//   ....[89]....
        /*0a08*/ 	.word	0xffffffff


	//   ....[90]....
        /*0a0c*/ 	.word	0xffffffff


	//   ....[91]....
        /*0a10*/ 	.word	0xffffffff


	//   ....[92]....
        /*0a14*/ 	.word	0xffffffff


	//   ....[93]....
        /*0a18*/ 	.word	0xffffffff


	//   ....[94]....
        /*0a1c*/ 	.word	0xffffffff


	//   ....[95]....
        /*0a20*/ 	.word	0xffffffff


	//   ....[96]....
        /*0a24*/ 	.word	0xffffffff


	//   ....[97]....
        /*0a28*/ 	.word	0xffffffff


	//   ....[98]....
        /*0a2c*/ 	.word	0xffffffff


	//   ....[99]....
        /*0a30*/ 	.word	0xffffffff


	//   ....[100]....
        /*0a34*/ 	.word	0xffffffff


	//   ....[101]....
        /*0a38*/ 	.word	0xffffffff


	//   ....[102]....
        /*0a3c*/ 	.word	0xffffffff


	//   ....[103]....
        /*0a40*/ 	.word	0xffffffff


	//   ....[104]....
        /*0a44*/ 	.word	0xffffffff


	//   ....[105]....
        /*0a48*/ 	.word	0xffffffff


	//   ....[106]....
        /*0a4c*/ 	.word	0xffffffff


	//   ....[107]....
        /*0a50*/ 	.word	0xffffffff


	//   ....[108]....
        /*0a54*/ 	.word	0xffffffff


	//   ....[109]....
        /*0a58*/ 	.word	0xffffffff


	//   ....[110]....
        /*0a5c*/ 	.word	0xffffffff


	//   ....[111]....
        /*0a60*/ 	.word	0xffffffff


	//   ....[112]....
        /*0a64*/ 	.word	0xffffffff


	//   ....[113]....
        /*0a68*/ 	.word	0xffffffff


	//   ....[114]....
        /*0a6c*/ 	.word	0xffffffff


	//   ....[115]....
        /*0a70*/ 	.word	0xffffffff


	//   ....[116]....
        /*0a74*/ 	.word	0xffffffff


	//   ....[117]....
        /*0a78*/ 	.word	0xffffffff


	//   ....[118]....
        /*0a7c*/ 	.word	0xffffffff


	//   ....[119]....
        /*0a80*/ 	.word	0xffffffff


	//   ....[120]....
        /*0a84*/ 	.word	0xffffffff


	//   ....[121]....
        /*0a88*/ 	.word	0xffffffff


	//   ....[122]....
        /*0a8c*/ 	.word	0xffffffff


	//   ....[123]....
        /*0a90*/ 	.word	0xffffffff


	//   ....[124]....
        /*0a94*/ 	.word	0xffffffff


	//   ....[125]....
        /*0a98*/ 	.word	0xffffffff


	//   ....[126]....
        /*0a9c*/ 	.word	0xffffffff


	//   ....[127]....
        /*0aa0*/ 	.word	0xffffffff


	//   ....[128]....
        /*0aa4*/ 	.word	0xffffffff


	//   ....[129]....
        /*0aa8*/ 	.word	0xffffffff


	//   ....[130]....
        /*0aac*/ 	.word	0xffffffff


	//   ....[131]....
        /*0ab0*/ 	.word	0xffffffff


	//   ....[132]....
        /*0ab4*/ 	.word	0xffffffff


	//   ....[133]....
        /*0ab8*/ 	.word	0xffffffff


	//   ....[134]....
        /*0abc*/ 	.word	0xffffffff


	//   ....[135]....
        /*0ac0*/ 	.word	0xffffffff


	//   ....[136]....
        /*0ac4*/ 	.word	0xffffffff


	//   ....[137]....
        /*0ac8*/ 	.word	0xffffffff


	//   ....[138]....
        /*0acc*/ 	.word	0xffffffff


	//----- nvinfo : EIATTR_COOP_GROUP_INSTR_OFFSETS
	.align		4
.L_432:
        /*0ad0*/ 	.byte	0x04, 0x28
        /*0ad2*/ 	.short	(.L_434 - .L_433)


	//   ....[0]....
.L_433:
        /*0ad4*/ 	.word	0x00000050


	//   ....[1]....
        /*0ad8*/ 	.word	0x00000200


	//   ....[2]....
        /*0adc*/ 	.word	0x00000230


	//   ....[3]....
        /*0ae0*/ 	.word	0x00000260


	//   ....[4]....
        /*0ae4*/ 	.word	0x00000290


	//   ....[5]....
        /*0ae8*/ 	.word	0x000002c0


	//   ....[6]....
        /*0aec*/ 	.word	0x000002f0


	//   ....[7]....
        /*0af0*/ 	.word	0x00000460


	//   ....[8]....
        /*0af4*/ 	.word	0x000004a0


	//   ....[9]....
        /*0af8*/ 	.word	0x000004d0


	//   ....[10]....
        /*0afc*/ 	.word	0x00000500


	//   ....[11]....
        /*0b00*/ 	.word	0x00000530


	//   ....[12]....
        /*0b04*/ 	.word	0x00000560


	//   ....[13]....
        /*0b08*/ 	.word	0x000005f0


	//   ....[14]....
        /*0b0c*/ 	.word	0x00000620


	//   ....[15]....
        /*0b10*/ 	.word	0x00000630


	//   ....[16]....
        /*0b14*/ 	.word	0x000006a0


	//   ....[17]....
        /*0b18*/ 	.word	0x00002a60


	//   ....[18]....
        /*0b1c*/ 	.word	0x00002a80


	//   ....[19]....
        /*0b20*/ 	.word	0x00002c40


	//   ....[20]....
        /*0b24*/ 	.word	0x00002c50


	//   ....[21]....
        /*0b28*/ 	.word	0x00002e10


	//   ....[22]....
        /*0b2c*/ 	.word	0x00002e30


	//   ....[23]....
        /*0b30*/ 	.word	0x00002ff0


	//   ....[24]....
        /*0b34*/ 	.word	0x00003000


	//   ....[25]....
        /*0b38*/ 	.word	0x00004ea0


	//   ....[26]....
        /*0b3c*/ 	.word	0x00004fa0


	//   ....[27]....
        /*0b40*/ 	.word	0x00004fb0


	//   ....[28]....
        /*0b44*/ 	.word	0x00005000


	//   ....[29]....
        /*0b48*/ 	.word	0x00008010


	//   ....[30]....
        /*0b4c*/ 	.word	0x000080c0


	//   ....[31]....
        /*0b50*/ 	.word	0x000080d0


	//   ....[32]....
        /*0b54*/ 	.word	0x000081d0


	//   ....[33]....
        /*0b58*/ 	.word	0x00009e30


	//   ....[34]....
        /*0b5c*/ 	.word	0x00009e40


	//   ....[35]....
        /*0b60*/ 	.word	0x00009e70


	//   ....[36]....
        /*0b64*/ 	.word	0x00009e80


	//   ....[37]....
        /*0b68*/ 	.word	0x0000b710


	//   ....[38]....
        /*0b6c*/ 	.word	0x0000b720


	//   ....[39]....
        /*0b70*/ 	.word	0x0000b740


	//   ....[40]....
        /*0b74*/ 	.word	0x0000b750


	//   ....[41]....
        /*0b78*/ 	.word	0x0000bb60


	//   ....[42]....
        /*0b7c*/ 	.word	0x0000bb80


	//   ....[43]....
        /*0b80*/ 	.word	0x0000bd40


	//   ....[44]....
        /*0b84*/ 	.word	0x0000bd50


	//   ....[45]....
        /*0b88*/ 	.word	0x0000bf20


	//   ....[46]....
        /*0b8c*/ 	.word	0x0000bf40


	//   ....[47]....
        /*0b90*/ 	.word	0x0000c110


	//   ....[48]....
        /*0b94*/ 	.word	0x0000c120


	//   ....[49]....
        /*0b98*/ 	.word	0x0000c4f0


	//   ....[50]....
        /*0b9c*/ 	.word	0x0000c510


	//   ....[51]....
        /*0ba0*/ 	.word	0x0000d160


	//   ....[52]....
        /*0ba4*/ 	.word	0x0000d170


	//   ....[53]....
        /*0ba8*/ 	.word	0x0000e570


	//   ....[54]....
        /*0bac*/ 	.word	0x0000e590


	//   ....[55]....
        /*0bb0*/ 	.word	0x0000e760


	//   ....[56]....
        /*0bb4*/ 	.word	0x0000e770


	//   ....[57]....
        /*0bb8*/ 	.word	0x0000e940


	//   ....[58]....
        /*0bbc*/ 	.word	0x0000e960


	//   ....[59]....
        /*0bc0*/ 	.word	0x0000eb30


	//   ....[60]....
        /*0bc4*/ 	.word	0x0000eb40


	//   ....[61]....
        /*0bc8*/ 	.word	0x0000edd0


	//   ....[62]....
        /*0bcc*/ 	.word	0x0000edf0


	//   ....[63]....
        /*0bd0*/ 	.word	0x0000ef20


	//   ....[64]....
        /*0bd4*/ 	.word	0x0000ef60


	//   ....[65]....
        /*0bd8*/ 	.word	0x0000ef90


	//   ....[66]....
        /*0bdc*/ 	.word	0x0000efc0


	//   ....[67]....
        /*0be0*/ 	.word	0x0000eff0


	//   ....[68]....
        /*0be4*/ 	.word	0x0000f020


	//   ....[69]....
        /*0be8*/ 	.word	0x0000f180


	//   ....[70]....
        /*0bec*/ 	.word	0x0000f1c0


	//   ....[71]....
        /*0bf0*/ 	.word	0x0000f1f0


	//   ....[72]....
        /*0bf4*/ 	.word	0x0000f220


	//   ....[73]....
        /*0bf8*/ 	.word	0x0000f250


	//   ....[74]....
        /*0bfc*/ 	.word	0x0000f280


	//   ....[75]....
        /*0c00*/ 	.word	0x0000f310


	//   ....[76]....
        /*0c04*/ 	.word	0x0000f340


	//   ....[77]....
        /*0c08*/ 	.word	0x0000f350


	//   ....[78]....
        /*0c0c*/ 	.word	0x0000f3b0


	//   ....[79]....
        /*0c10*/ 	.word	0x0000f9a0


	//   ....[80]....
        /*0c14*/ 	.word	0x0000fa00


	//   ....[81]....
        /*0c18*/ 	.word	0x0000fa50


	//   ....[82]....
        /*0c1c*/ 	.word	0x0000faa0


	//   ....[83]....
        /*0c20*/ 	.word	0x0000faf0


	//   ....[84]....
        /*0c24*/ 	.word	0x0000fb60


	//   ....[85]....
        /*0c28*/ 	.word	0x0000fba0


	//   ....[86]....
        /*0c2c*/ 	.word	0x0000fc10


	//   ....[87]....
        /*0c30*/ 	.word	0x0000fc80


	//   ....[88]....
        /*0c34*/ 	.word	0x0000fce0


	//   ....[89]....
        /*0c38*/ 	.word	0x0000fd50


	//   ....[90]....
        /*0c3c*/ 	.word	0x0000fdc0


	//   ....[91]....
        /*0c40*/ 	.word	0x0000fe20


	//   ....[92]....
        /*0c44*/ 	.word	0x0000fe80


	//   ....[93]....
        /*0c48*/ 	.word	0x0000fee0


	//   ....[94]....
        /*0c4c*/ 	.word	0x0000ff50


	//   ....[95]....
        /*0c50*/ 	.word	0x0000ffb0


	//   ....[96]....
        /*0c54*/ 	.word	0x00010010


	//   ....[97]....
        /*0c58*/ 	.word	0x00010080


	//   ....[98]....
        /*0c5c*/ 	.word	0x000100d0


	//   ....[99]....
        /*0c60*/ 	.word	0x00010120


	//   ....[100]....
        /*0c64*/ 	.word	0x00010170


	//   ....[101]....
        /*0c68*/ 	.word	0x000101e0


	//   ....[102]....
        /*0c6c*/ 	.word	0x00010250


	//   ....[103]....
        /*0c70*/ 	.word	0x000102b0


	//   ....[104]....
        /*0c74*/ 	.word	0x00010310


	//   ....[105]....
        /*0c78*/ 	.word	0x00010370


	//   ....[106]....
        /*0c7c*/ 	.word	0x000103e0


	//   ....[107]....
        /*0c80*/ 	.word	0x00010440


	//   ....[108]....
        /*0c84*/ 	.word	0x000104a0


	//   ....[109]....
        /*0c88*/ 	.word	0x00010500


	//   ....[110]....
        /*0c8c*/ 	.word	0x00010570


	//   ....[111]....
        /*0c90*/ 	.word	0x000105d0


	//   ....[112]....
        /*0c94*/ 	.word	0x00010630


	//   ....[113]....
        /*0c98*/ 	.word	0x00010690


	//   ....[114]....
        /*0c9c*/ 	.word	0x00010700


	//   ....[115]....
        /*0ca0*/ 	.word	0x00010760


	//   ....[116]....
        /*0ca4*/ 	.word	0x000107c0


	//   ....[117]....
        /*0ca8*/ 	.word	0x00010820


	//   ....[118]....
        /*0cac*/ 	.word	0x00010890


	//   ....[119]....
        /*0cb0*/ 	.word	0x000108f0


	//   ....[120]....
        /*0cb4*/ 	.word	0x00010950


	//   ....[121]....
        /*0cb8*/ 	.word	0x000109b0


	//   ....[122]....
        /*0cbc*/ 	.word	0x00010a20


	//   ....[123]....
        /*0cc0*/ 	.word	0x00010a70


	//   ....[124]....
        /*0cc4*/ 	.word	0x00010ab0


	//   ....[125]....
        /*0cc8*/ 	.word	0x00010b00


	//   ....[126]....
        /*0ccc*/ 	.word	0x00010b50


	//   ....[127]....
        /*0cd0*/ 	.word	0x00010ba0


	//   ....[128]....
        /*0cd4*/ 	.word	0x00010c10


	//   ....[129]....
        /*0cd8*/ 	.word	0x00010c50


	//   ....[130]....
        /*0cdc*/ 	.word	0x00010ca0


	//   ....[131]....
        /*0ce0*/ 	.word	0x00010cf0


	//   ....[132]....
        /*0ce4*/ 	.word	0x00010d40


	//   ....[133]....
        /*0ce8*/ 	.word	0x00010d90


	//   ....[134]....
        /*0cec*/ 	.word	0x00010e00


	//   ....[135]....
        /*0cf0*/ 	.word	0x00010e40


	//   ....[136]....
        /*0cf4*/ 	.word	0x00010eb0


	//   ....[137]....
        /*0cf8*/ 	.word	0x00010f10


	//   ....[138]....
        /*0cfc*/ 	.word	0x00010f70


	//----- nvinfo : EIATTR_EXIT_INSTR_OFFSETS
	.align		4
.L_434:
        /*0d00*/ 	.byte	0x04, 0x1c
        /*0d02*/ 	.short	(.L_436 - .L_435)


	//   ....[0]....
.L_435:
        /*0d04*/ 	.word	0x00000c10


	//   ....[1]....
        /*0d08*/ 	.word	0x0000f960


	//----- nvinfo : EIATTR_MAX_THREADS
	.align		4
.L_436:
        /*0d0c*/ 	.byte	0x04, 0x05
        /*0d0e*/ 	.short	(.L_438 - .L_437)
.L_437:
        /*0d10*/ 	.word	0x00000100
        /*0d14*/ 	.word	0x00000001
        /*0d18*/ 	.word	0x00000001


	//----- nvinfo : EIATTR_CRS_STACK_SIZE
	.align		4
.L_438:
        /*0d1c*/ 	.byte	0x04, 0x1e
        /*0d1e*/ 	.short	(.L_440 - .L_439)
.L_439:
        /*0d20*/ 	.word	0x00000000
.L_440:


//--------------------- .nv.info._ZN7cutlass13device_kernelIN5flash19enable_sm80_to_sm89INS1_16FlashAttnFwdSm80INS1_25CollectiveMainloopFwdSm80ILi8ELi1ELb0EN4cute5tupleIJNS5_1CILi128EEENS7_ILi48EEENS7_ILi256EEEEEELi256ENS_10bfloat16_tEfNS_4arch4Sm80ELb0ELb0ELb1ELb1ELb0ELb1ELb1ELb1EEENS1_21CollectiveEpilogueFwdINS6_IJS8_SA_S9_EEENS6_IJNS7_ILi1EEESI_SI_EEESC_SE_Li256ELb1ELb1ELb1ELb0EEENS1_36VarlenDynamicPersistentTileSchedulerILi128ELi48ELi256ELi256ELb1ELb1ELb0ELb0ELb1ELb1EEEEEEEEEvNT_6ParamsE --------------------------
	.section	.nv.info._ZN7cutlass13device_kernelIN5flash19enable_sm80_to_sm89INS1_16FlashAttnFwdSm80INS1_25CollectiveMainloopFwdSm80ILi8ELi1ELb0EN4cute5tupleIJNS5_1CILi128EEENS7_ILi48EEENS7_ILi256EEEEEELi256ENS_10bfloat16_tEfNS_4arch4Sm80ELb0ELb0ELb1ELb1ELb0ELb1ELb1ELb1EEENS1_21CollectiveEpilogueFwdINS6_IJS8_SA_S9_EEENS6_IJNS7_ILi1EEESI_SI_EEESC_SE_Li256ELb1ELb1ELb1ELb0EEENS1_36VarlenDynamicPersistentTileSchedulerILi128ELi48ELi256ELi256ELb1ELb1ELb0ELb0ELb1ELb1EEEEEEEEEvNT_6ParamsE,"",@"SHT_CUDA_INFO"
	.sectionflags	@""
	.align	4


	//----- nvinfo : EIATTR_CUDA_API_VERSION
	.align		4
        /*0000*/ 	.byte	0x04, 0x37
        /*0002*/ 	.short	(.L_442 - .L_441)
.L_441:
        /*0004*/ 	.word	0x00000082


	//----- nvinfo : EIATTR_SW2861232_WAR
	.align		4
.L_442:
        /*0008*/ 	.byte	0x01, 0x35
	.zero		2


	//----- nvinfo : EIATTR_PARAM_CBANK
	.align		4
        /*000c*/ 	.byte	0x04, 0x0a
        /*000e*/ 	.short	(.L_444 - .L_443)
	.align		4
.L_443:
        /*0010*/ 	.word	index@(.nv.constant0._ZN7cutlass13device_kernelIN5flash19enable_sm80_to_sm89INS1_16FlashAttnFwdSm80INS1_25CollectiveMainloopFwdSm80ILi8ELi1ELb0EN4cute5tupleIJNS5_1CILi128EEENS7_ILi48EEENS7_ILi256EEEEEELi256ENS_10bfloat16_tEfNS_4arch4Sm80ELb0ELb0ELb1ELb1ELb0ELb1ELb1ELb1EEENS1_21CollectiveEpilogueFwdINS6_IJS8_SA_S9_EEENS6_IJNS7_ILi1EEESI_SI_EEESC_SE_Li256ELb1ELb1ELb1ELb0EEENS1_36VarlenDynamicPersistentTileSchedulerILi128ELi48ELi256ELi256ELb1ELb1ELb0ELb0ELb1ELb1EEEEEEEEEvNT_6ParamsE)
        /*0014*/ 	.short	0x0160
        /*0016*/ 	.short	0x0438


	//----- nvinfo : EIATTR_CBANK_PARAM_SIZE
	.align		4
.L_444:
        /*0018*/ 	.byte	0x03, 0x19
        /*001a*/ 	.short	0x0438


	//----- nvinfo : EIATTR_KPARAM_INFO
	.align		4
        /*001c*/ 	.byte	0x04, 0x17
        /*001e*/ 	.short	(.L_446 - .L_445)
.L_445:
        /*0020*/ 	.word	0x00000000
        /*0024*/ 	.short	0x0000
        /*0026*/ 	.short	0x0000
        /*0028*/ 	.byte	0x00, 0xf0, 0xe1, 0x10


	//----- nvinfo : EIATTR_MAXREG_COUNT
	.align		4
.L_446:
        /*002c*/ 	.byte	0x03, 0x1b
        /*002e*/ 	.short	0x00ff


	//----- nvinfo : EIATTR_NUM_BARRIERS
	.align		4
        /*0030*/ 	.byte	0x02, 0x4c
        /*0032*/ 	.byte	0x06
	.zero		1


	//----- nvinfo : EIATTR_ANNOTATIONS
	.align		4
        /*0034*/ 	.byte	0x04, 0x55
        /*0036*/ 	.short	(.L_448 - .L_447)


	//   ....[0]....
.L_447:
        /* <DEDUP_REMOVED lines=48> */


	//----- nvinfo : EIATTR_MERCURY_ISA_VERSION
	.align		4
.L_448:
        /*0328*/ 	.byte	0x03, 0x5f
        /*032a*/ 	.short	0x0000


	//----- nvinfo : EIATTR_INT_WARP_WIDE_INSTR_OFFSETS
	.align		4
        /*032c*/ 	.byte	0x04, 0x31
        /*032e*/ 	.short	(.L_450 - .L_449)


	//   ....[0]....
.L_449:
        /*0330*/ 	.word	0x00016660


	//   ....[1]....
        /*0334*/ 	.word	0x000166e0


	//----- nvinfo : EIATTR_COOP_GROUP_MASK_REGIDS
	.align		4
.L_450:
        /*0338*/ 	.byte	0x04, 0x29
        /*033a*/ 	.short	(.L_452 - .L_451)


	//   ....[0]....
.L_451:
        /*033c*/ 	.word	0xffffffff


	//   ....[1]....
        /*0340*/ 	.word	0xffffffff


	//   ....[2]....
        /*0344*/ 	.word	0xffffffff


	//   ....[3]....
        /*0348*/ 	.word	0xffffffff


	//   ....[4]....
        /*034c*/ 	.word	0xffffffff


	//   ....[5]....
        /*0350*/ 	.word	0xffffffff


	//   ....[6]....
        /*0354*/ 	.word	0xffffffff


	//   ....[7]....
        /*0358*/ 	.word	0xffffffff


	//   ....[8]....
        /*035c*/ 	.word	0xffffffff


	//   ....[9]....
        /*0360*/ 	.word	0xffffffff


	//   ....[10]....
        /*0364*/ 	.word	0xffffffff


	//   ....[11]....
        /*0368*/ 	.word	0xffffffff


	//   ....[12]....
        /*036c*/ 	.word	0xffffffff


	//   ....[13]....
        /*0370*/ 	.word	0xffffffff


	//   ....[14]....
        /*0374*/ 	.word	0xffffffff


	//   ....[15]....
        /*0378*/ 	.word	0xffffffff


	//   ....[16]....
        /*037c*/ 	.word	0xffffffff


	//   ....[17]....
        /*0380*/ 	.word	0xffffffff


	//   ....[18]....
        /*0384*/ 	.word	0xffffffff


	//   ....[19]....
        /*0388*/ 	.word	0xffffffff


	//   ....[20]....
        /*038c*/ 	.word	0xffffffff


	//   ....[21]....
        /*0390*/ 	.word	0xffffffff


	//   ....[22]....
        /*0394*/ 	.word	0xffffffff


	//   ....[23]....
        /*0398*/ 	.word	0xffffffff


	//   ....[24]....
        /*039c*/ 	.word	0xffffffff


	//   ....[25]....
        /*03a0*/ 	.word	0xffffffff


	//   ....[26]....
        /*03a4*/ 	.word	0xffffffff


	//   ....[27]....
        /*03a8*/ 	.word	0xffffffff


	//   ....[28]....
        /*03ac*/ 	.word	0xffffffff


	//   ....[29]....
        /*03b0*/ 	.word	0xffffffff


	//   ....[30]....
        /*03b4*/ 	.word	0xffffffff


	//   ....[31]....
        /*03b8*/ 	.word	0xffffffff


	//   ....[32]....
        /*03bc*/ 	.word	0xffffffff


	//   ....[33]....
        /*03c0*/ 	.word	0xffffffff


	//   ....[34]....
        /*03c4*/ 	.word	0xffffffff


	//   ....[35]....
        /*03c8*/ 	.word	0xffffffff


	//   ....[36]....
        /*03cc*/ 	.word	0xffffffff


	//   ....[37]....
        /*03d0*/ 	.word	0xffffffff


	//   ....[38]....
        /*03d4*/ 	.word	0xffffffff


	//   ....[39]....
        /*03d8*/ 	.word	0xffffffff


	//   ....[40]....
        /*03dc*/ 	.word	0xffffffff


	//   ....[41]....
        /*03e0*/ 	.word	0xffffffff


	//   ....[42]....
        /*03e4*/ 	.word	0xffffffff


	//   ....[43]....
        /*03e8*/ 	.word	0xffffffff


	//   ....[44]....
        /*03ec*/ 	.word	0xffffffff


	//   ....[45]....
        /*03f0*/ 	.word	0xffffffff


	//   ....[46]....
        /*03f4*/ 	.word	0xffffffff


	//   ....[47]....
        /*03f8*/ 	.word	0xffffffff


	//   ....[48]....
        /*03fc*/ 	.word	0xffffffff


	//   ....[49]....
        /*0400*/ 	.word	0xffffffff


	//   ....[50]....
        /*0404*/ 	.word	0xffffffff


	//   ....[51]....
        /*0408*/ 	.word	0xffffffff


	//   ....[52]....
        /*040c*/ 	.word	0xffffffff


	//   ....[53]....
        /*0410*/ 	.word	0xffffffff


	//   ....[54]....
        /*0414*/ 	.word	0xffffffff


	//   ....[55]....
        /*0418*/ 	.word	0xffffffff


	//   ....[56]....
        /*041c*/ 	.word	0xffffffff


	//   ....[57]....
        /*0420*/ 	.word	0xffffffff


	//   ....[58]....
        /*0424*/ 	.word	0xffffffff


	//   ....[59]....
        /*0428*/ 	.word	0xffffffff


	//   ....[60]....
        /*042c*/ 	.word	0xffffffff


	//   ....[61]....
        /*0430*/ 	.word	0xffffffff


	//   ....[62]....
        /*0434*/ 	.word	0xffffffff


	//   ....[63]....
        /*0438*/ 	.word	0xffffffff


	//   ....[64]....
        /*043c*/ 	.word	0xffffffff


	//   ....[65]....
        /*0440*/ 	.word	0xffffffff


	//   ....[66]....
        /*0444*/ 	.word	0xffffffff


	//   ....[67]....
        /*0448*/ 	.word	0xffffffff


	//   ....[68]....
        /*044c*/ 	.word	0xffffffff


	//   ....[69]....
        /*0450*/ 	.word	0xffffffff


	//   ....[70]....
        /*0454*/ 	.word	0xffffffff


	//   ....[71]....
        /*0458*/ 	.word	0xffffffff


	//   ....[72]....
        /*045c*/ 	.word	0xffffffff


	//   ....[73]....
        /*0460*/ 	.word	0xffffffff


	//   ....[74]....
        /*0464*/ 	.word	0xffffffff


	//   ....[75]....
        /*0468*/ 	.word	0xffffffff


	//   ....[76]....
        /*046c*/ 	.word	0xffffffff


	//   ....[77]....
        /*0470*/ 	.word	0xffffffff


	//   ....[78]....
        /*0474*/ 	.word	0xffffffff


	//   ....[79]....
        /*0478*/ 	.word	0xffffffff


	//   ....[80]....
        /*047c*/ 	.word	0xffffffff


	//   ....[81]....
        /*0480*/ 	.word	0xffffffff


	//   ....[82]....
        /*0484*/ 	.word	0xffffffff


	//   ....[83]....
        /*0488*/ 	.word	0xffffffff


	//   ....[84]....
        /*048c*/ 	.word	0xffffffff


	//   ....[85]....
        /*0490*/ 	.word	0xffffffff


	//   ....[86]....
        /*0494*/ 	.word	0xffffffff


	//   ....[87]....
        /*0498*/ 	.word	0xffffffff


	//   ....[88]....
        /*049c*/ 	.word	0xffffffff


	//   ....[89]....
        /*04a0*/ 	.word	0xffffffff


	//   ....[90]....
        /*04a4*/ 	.word	0xffffffff


	//   ....[91]....
        /*04a8*/ 	.word	0xffffffff


	//   ....[92]....
        /*04ac*/ 	.word	0xffffffff


	//   ....[93]....
        /*04b0*/ 	.word	0xffffffff


	//   ....[94]....
        /*04b4*/ 	.word	0xffffffff


	//   ....[95]....
        /*04b8*/ 	.word	0xffffffff


	//   ....[96]....
        /*04bc*/ 	.word	0xffffffff


	//   ....[97]....
        /*04c0*/ 	.word	0xffffffff


	//   ....[98]....
        /*04c4*/ 	.word	0xffffffff


	//   ....[99]....
        /*04c8*/ 	.word	0xffffffff


	//   ....[100]....
        /*04cc*/ 	.word	0xffffffff


	//   ....[101]....
        /*04d0*/ 	.word	0xffffffff


	//   ....[102]....
        /*04d4*/ 	.word	0xffffffff


	//   ....[103]....
        /*04d8*/ 	.word	0xffffffff


	//   ....[104]....
        /*04dc*/ 	.word	0xffffffff


	//   ....[105]....
        /*04e0*/ 	.word	0xffffffff


	//   ....[106]....
        /*04e4*/ 	.word	0xffffffff


	//   ....[107]....
        /*04e8*/ 	.word	0xffffffff


	//   ....[108]....
        /*04ec*/ 	.word	0xffffffff


	//   ....[109]....
        /*04f0*/ 	.word	0xffffffff


	//   ....[110]....
        /*04f4*/ 	.word	0xffffffff


	//   ....[111]....
        /*04f8*/ 	.word	0xffffffff


	//   ....[112]....
        /*04fc*/ 	.word	0xffffffff


	//   ....[113]....
        /*0500*/ 	.word	0xffffffff


	//   ....[114]....
        /*0504*/ 	.word	0xffffffff


	//   ....[115]....
        /*0508*/ 	.word	0xffffffff


	//   ....[116]....
        /*050c*/ 	.word	0xffffffff


	//   ....[117]....
        /*0510*/ 	.word	0xffffffff


	//   ....[118]....
        /*0514*/ 	.word	0xffffffff


	//   ....[119]....
        /*0518*/ 	.word	0xffffffff


	//   ....[120]....
        /*051c*/ 	.word	0xffffffff


	//   ....[121]....
        /*0520*/ 	.word	0xffffffff


	//   ....[122]....
        /*0524*/ 	.word	0xffffffff


	//   ....[123]....
        /*0528*/ 	.word	0xffffffff


	//   ....[124]....
        /*052c*/ 	.word	0xffffffff


	//   ....[125]....
        /*0530*/ 	.word	0xffffffff


	//   ....[126]....
        /*0534*/ 	.word	0xffffffff


	//   ....[127]....
        /*0538*/ 	.word	0xffffffff


	//   ....[128]....
        /*053c*/ 	.word	0xffffffff


	//   ....[129]....
        /*0540*/ 	.word	0xffffffff


	//   ....[130]....
        /*0544*/ 	.word	0xffffffff


	//   ....[131]....
        /*0548*/ 	.word	0xffffffff


	//   ....[132]....
        /*054c*/ 	.word	0xffffffff


	//   ....[133]....
        /*0550*/ 	.word	0xffffffff


	//   ....[134]....
        /*0554*/ 	.word	0xffffffff


	//   ....[135]....
        /*0558*/ 	.word	0xffffffff


	//   ....[136]....
        /*055c*/ 	.word	0xffffffff


	//   ....[137]....
        /*0560*/ 	.word	0xffffffff


	//   ....[138]....
        /*0564*/ 	.word	0xffffffff


	//   ....[139]....
        /*0568*/ 	.word	0xffffffff


	//   ....[140]....
        /*056c*/ 	.word	0xffffffff


	//   ....[141]....
        /*0570*/ 	.word	0xffffffff


	//   ....[142]....
        /*0574*/ 	.word	0xffffffff


	//   ....[143]....
        /*0578*/ 	.word	0xffffffff


	//   ....[144]....
        /*057c*/ 	.word	0xffffffff


	//   ....[145]....
        /*0580*/ 	.word	0xffffffff


	//   ....[146]....
        /*0584*/ 	.word	0xffffffff


	//----- nvinfo : EIATTR_COOP_GROUP_INSTR_OFFSETS
	.align		4
.L_452:
        /*0588*/ 	.byte	0x04, 0x28
        /*058a*/ 	.short	(.L_454 - .L_453)


	//   ....[0]....
.L_453:
        /*058c*/ 	.word	0x00000050


	//   ....[1]....
        /*0590*/ 	.word	0x00000200


	//   ....[2]....
        /*0594*/ 	.word	0x00000230


	//   ....[3]....
        /*0598*/ 	.word	0x00000260


	//   ....[4]....
        /*059c*/ 	.word	0x00000290


	//   ....[5]....
        /*05a0*/ 	.word	0x000002c0


	//   ....[6]....
        /*05a4*/ 	.word	0x000002f0


	//   ....[7]....
        /*05a8*/ 	.word	0x00000460


	//   ....[8]....
        /*05ac*/ 	.word	0x000004a0


	//   ....[9]....
        /*05b0*/ 	.word	0x000004d0


	//   ....[10]....
        /*05b4*/ 	.word	0x00000500


	//   ....[11]....
        /*05b8*/ 	.word	0x00000530


	//   ....[12]....
        /*05bc*/ 	.word	0x00000560


	//   ....[13]....
        /*05c0*/ 	.word	0x000005f0


	//   ....[14]....
        /*05c4*/ 	.word	0x00000620


	//   ....[15]....
        /*05c8*/ 	.word	0x00000630


	//   ....[16]....
        /*05cc*/ 	.word	0x000006a0


	//   ....[17]....
        /*05d0*/ 	.word	0x00009560


	//   ....[18]....
        /*05d4*/ 	.word	0x00009580


	//   ....[19]....
        /*05d8*/ 	.word	0x00009740


	//   ....[20]....
        /*05dc*/ 	.word	0x00009750


	//   ....[21]....
        /*05e0*/ 	.word	0x000098b0


	//   ....[22]....
        /*05e4*/ 	.word	0x000098d0


	//   ....[23]....
        /*05e8*/ 	.word	0x00009a30


	//   ....[24]....
        /*05ec*/ 	.word	0x00009a40


	//   ....[25]....
        /*05f0*/ 	.word	0x00009f90


	//   ....[26]....
        /*05f4*/ 	.word	0x00009fd0


	//   ....[27]....
        /*05f8*/ 	.word	0x0000a010


	//   ....[28]....
        /*05fc*/ 	.word	0x0000a040


	//   ....[29]....
        /*0600*/ 	.word	0x0000d120


	//   ....[30]....
        /*0604*/ 	.word	0x0000d160


	//   ....[31]....
        /*0608*/ 	.word	0x0000d1a0


	//   ....[32]....
        /*060c*/ 	.word	0x0000d1d0


	//   ....[33]....
        /*0610*/ 	.word	0x00011ea0


	//   ....[34]....
        /*0614*/ 	.word	0x00011fd0


	//   ....[35]....
        /*0618*/ 	.word	0x00011ff0


	//   ....[36]....
        /*061c*/ 	.word	0x00012050


	//   ....[37]....
        /*0620*/ 	.word	0x000144d0


	//   ....[38]....
        /*0624*/ 	.word	0x000144f0


	//   ....[39]....
        /*0628*/ 	.word	0x00014500


	//   ....[40]....
        /*062c*/ 	.word	0x00014530


	//   ....[41]....
        /*0630*/ 	.word	0x00015c40


	//   ....[42]....
        /*0634*/ 	.word	0x00015c50


	//   ....[43]....
        /*0638*/ 	.word	0x00015c80


	//   ....[44]....
        /*063c*/ 	.word	0x00015c90


	//   ....[45]....
        /*0640*/ 	.word	0x00017530


	//   ....[46]....
        /*0644*/ 	.word	0x00017540


	//   ....[47]....
        /*0648*/ 	.word	0x00017560


	//   ....[48]....
        /*064c*/ 	.word	0x00017580


	//   ....[49]....
        /*0650*/ 	.word	0x00017940


	//   ....[50]....
        /*0654*/ 	.word	0x00017960


	//   ....[51]....
        /*0658*/ 	.word	0x00017b20


	//   ....[52]....
        /*065c*/ 	.word	0x00017b30


	//   ....[53]....
        /*0660*/ 	.word	0x00017ca0


	//   ....[54]....
        /*0664*/ 	.word	0x00017cc0


	//   ....[55]....
        /*0668*/ 	.word	0x00017e30


	//   ....[56]....
        /*066c*/ 	.word	0x00017e40


	//   ....[57]....
        /*0670*/ 	.word	0x000181c0


	//   ....[58]....
        /*0674*/ 	.word	0x000181e0


	//   ....[59]....
        /*0678*/ 	.word	0x00018ec0


	//   ....[60]....
        /*067c*/ 	.word	0x00018ed0


	//   ....[61]....
        /*0680*/ 	.word	0x0001a330


	//   ....[62]....
        /*0684*/ 	.word	0x0001a350


	//   ....[63]....
        /*0688*/ 	.word	0x0001a520


	//   ....[64]....
        /*068c*/ 	.word	0x0001a530


	//   ....[65]....
        /*0690*/ 	.word	0x0001a6a0


	//   ....[66]....
        /*0694*/ 	.word	0x0001a6c0


	//   ....[67]....
        /*0698*/ 	.word	0x0001a830


	//   ....[68]....
        /*069c*/ 	.word	0x0001a840


	//   ....[69]....
        /*06a0*/ 	.word	0x0001aa70


	//   ....[70]....
        /*06a4*/ 	.word	0x0001aa90


	//   ....[71]....
        /*06a8*/ 	.word	0x0001abc0


	//   ....[72]....
        /*06ac*/ 	.word	0x0001ac00


	//   ....[73]....
        /*06b0*/ 	.word	0x0001ac30


	//   ....[74]....
        /*06b4*/ 	.word	0x0001ac60


	//   ....[75]....
        /*06b8*/ 	.word	0x0001ac90


	//   ....[76]....
        /*06bc*/ 	.word	0x0001acc0


	//   ....[77]....
        /*06c0*/ 	.word	0x0001ae20


	//   ....[78]....
        /*06c4*/ 	.word	0x0001ae60


	//   ....[79]....
        /*06c8*/ 	.word	0x0001ae90


	//   ....[80]....
        /*06cc*/ 	.word	0x0001aec0


	//   ....[81]....
        /*06d0*/ 	.word	0x0001aef0


	//   ....[82]....
        /*06d4*/ 	.word	0x0001af20


	//   ....[83]....
        /*06d8*/ 	.word	0x0001afb0


	//   ....[84]....
        /*06dc*/ 	.word	0x0001afe0


	//   ....[85]....
        /*06e0*/ 	.word	0x0001aff0


	//   ....[86]....
        /*06e4*/ 	.word	0x0001b050


	//   ....[87]....
        /*06e8*/ 	.word	0x0001b640


	//   ....[88]....
        /*06ec*/ 	.word	0x0001b6a0


	//   ....[89]....
        /*06f0*/ 	.word	0x0001b6f0


	//   ....[90]....
        /*06f4*/ 	.word	0x0001b740


	//   ....[91]....
        /*06f8*/ 	.word	0x0001b790


	//   ....[92]....
        /*06fc*/ 	.word	0x0001b800


	//   ....[93]....
        /*0700*/ 	.word	0x0001b840


	//   ....[94]....
        /*0704*/ 	.word	0x0001b8b0


	//   ....[95]....
        /*0708*/ 	.word	0x0001b920


	//   ....[96]....
        /*070c*/ 	.word	0x0001b980


	//   ....[97]....
        /*0710*/ 	.word	0x0001b9f0


	//   ....[98]....
        /*0714*/ 	.word	0x0001ba60


	//   ....[99]....
        /*0718*/ 	.word	0x0001bac0


	//   ....[100]....
        /*071c*/ 	.word	0x0001bb20


	//   ....[101]....
        /*0720*/ 	.word	0x0001bb80


	//   ....[102]....
        /*0724*/ 	.word	0x0001bbf0


	//   ....[103]....
        /*0728*/ 	.word	0x0001bc50


	//   ....[104]....
        /*072c*/ 	.word	0x0001bcb0


	//   ....[105]....
        /*0730*/ 	.word	0x0001bd20


	//   ....[106]....
        /*0734*/ 	.word	0x0001bd70


	//   ....[107]....
        /*0738*/ 	.word	0x0001bdc0


	//   ....[108]....
        /*073c*/ 	.word	0x0001be10


	//   ....[109]....
        /*0740*/ 	.word	0x0001be80


	//   ....[110]....
        /*0744*/ 	.word	0x0001bef0


	//   ....[111]....
        /*0748*/ 	.word	0x0001bf50


	//   ....[112]....
        /*074c*/ 	.word	0x0001bfb0


	//   ....[113]....
        /*0750*/ 	.word	0x0001c010


	//   ....[114]....
        /*0754*/ 	.word	0x0001c080


	//   ....[115]....
        /*0758*/ 	.word	0x0001c0e0


	//   ....[116]....
        /*075c*/ 	.word	0x0001c140


	//   ....[117]....
        /*0760*/ 	.word	0x0001c1a0


	//   ....[118]....
        /*0764*/ 	.word	0x0001c210


	//   ....[119]....
        /*0768*/ 	.word	0x0001c270


	//   ....[120]....
        /*076c*/ 	.word	0x0001c2d0


	//   ....[121]....
        /*0770*/ 	.word	0x0001c330


	//   ....[122]....
        /*0774*/ 	.word	0x0001c3a0


	//   ....[123]....
        /*0778*/ 	.word	0x0001c400


	//   ....[124]....
        /*077c*/ 	.word	0x0001c460


	//   ....[125]....
        /*0780*/ 	.word	0x0001c4c0


	//   ....[126]....
        /*0784*/ 	.word	0x0001c530


	//   ....[127]....
        /*0788*/ 	.word	0x0001c590


	//   ....[128]....
        /*078c*/ 	.word	0x0001c5f0


	//   ....[129]....
        /*0790*/ 	.word	0x0001c650


	//   ....[130]....
        /*0794*/ 	.word	0x0001c6c0


	//   ....[131]....
        /*0798*/ 	.word	0x0001c710


	//   ....[132]....
        /*079c*/ 	.word	0x0001c750


	//   ....[133]....
        /*07a0*/ 	.word	0x0001c7a0


	//   ....[134]....
        /*07a4*/ 	.word	0x0001c7f0


	//   ....[135]....
        /*07a8*/ 	.word	0x0001c840


	//   ....[136]....
        /*07ac*/ 	.word	0x0001c8b0


	//   ....[137]....
        /*07b0*/ 	.word	0x0001c8f0


	//   ....[138]....
        /*07b4*/ 	.word	0x0001c940


	//   ....[139]....
        /*07b8*/ 	.word	0x0001c990


	//   ....[140]....
        /*07bc*/ 	.word	0x0001c9e0


	//   ....[141]....
        /*07c0*/ 	.word	0x0001ca30


	//   ....[142]....
        /*07c4*/ 	.word	0x0001caa0


	//   ....[143]....
        /*07c8*/ 	.word	0x0001cae0


	//   ....[144]....
        /*07cc*/ 	.word	0x0001cb50


	//   ....[145]....
        /*07d0*/ 	.word	0x0001cbb0


	//   ....[146]....
        /*07d4*/ 	.word	0x0001cc10


	//----- nvinfo : EIATTR_EXIT_INSTR_OFFSETS
	.align		4
.L_454:
        /*07d8*/ 	.byte	0x04, 0x1c
        /*07da*/ 	.short	(.L_456 - .L_455)


	//   ....[0]....
.L_455:
        /*07dc*/ 	.word	0x00000c10


	//   ....[1]....
        /*07e0*/ 	.word	0x0001b600


	//----- nvinfo : EIATTR_MAX_THREADS
	.align		4
.L_456:
        /*07e4*/ 	.byte	0x04, 0x05
        /*07e6*/ 	.short	(.L_458 - .L_457)
.L_457:
        /*07e8*/ 	.word	0x00000100
        /*07ec*/ 	.word	0x00000001
        /*07f0*/ 	.word	0x00000001


	//----- nvinfo : EIATTR_CRS_STACK_SIZE
	.align		4
.L_458:
        /*07f4*/ 	.byte	0x04, 0x1e
        /*07f6*/ 	.short	(.L_460 - .L_459)
.L_459:
        /*07f8*/ 	.word	0x00000000
.L_460:


//--------------------- .nv.info._ZN7cutlass13device_kernelIN5flash19enable_sm80_to_sm89INS1_16FlashAttnFwdSm80INS1_25CollectiveMainloopFwdSm80ILi8ELi1ELb0EN4cute5tupleIJNS5_1CILi128EEENS7_ILi64EEENS7_ILi256EEEEEELi256ENS_10bfloat16_tEfNS_4arch4Sm80ELb0ELb1ELb1ELb0ELb0ELb0ELb1ELb1EEENS1_21CollectiveEpilogueFwdINS6_IJS8_SA_S9_EEENS6_IJNS7_ILi1EEESI_SI_EEESC_SE_Li256ELb0ELb1ELb1ELb0EEENS1_19SingleTileSchedulerILb0ELb1ELb1ELi128EEEEEEEEEvNT_6ParamsE --------------------------
	.section	.nv.info._ZN7cutlass13device_kernelIN5flash19enable_sm80_to_sm89INS1_16FlashAttnFwdSm80INS1_25CollectiveMainloopFwdSm80ILi8ELi1ELb0EN4cute5tupleIJNS5_1CILi128EEENS7_ILi64EEENS7_ILi256EEEEEELi256ENS_10bfloat16_tEfNS_4arch4Sm80ELb0ELb1ELb1ELb0ELb0ELb0ELb1ELb1EEENS1_21CollectiveEpilogueFwdINS6_IJS8_SA_S9_EEENS6_IJNS7_ILi1EEESI_SI_EEESC_SE_Li256ELb0ELb1ELb1ELb0EEENS1_19SingleTileSchedulerILb0ELb1ELb1ELi128EEEEEEEEEvNT_6ParamsE,"",@"SHT_CUDA_INFO"
	.sectionflags	@""
	.align	4


	//----- nvinfo : EIATTR_CUDA_API_VERSION
	.align		4
        /*0000*/ 	.byte	0x04, 0x37
        /*0002*/ 	.short	(.L_462 - .L_461)
.L_461:
        /*0004*/ 	.word	0x00000082


	//----- nvinfo : EIATTR_SW2861232_WAR
	.align		4
.L_462:
        /*0008*/ 	.byte	0x01, 0x35
	.zero		2


	//----- nvinfo : EIATTR_PARAM_CBANK
	.align		4
        /*000c*/ 	.byte	0x04, 0x0a
        /*000e*/ 	.short	(.L_464 - .L_463)
	.align		4
.L_463:
        /*0010*/ 	.word	index@(.nv.constant0._ZN7cutlass13device_kernelIN5flash19enable_sm80_to_sm89INS1_16FlashAttnFwdSm80INS1_25CollectiveMainloopFwdSm80ILi8ELi1ELb0EN4cute5tupleIJNS5_1CILi128EEENS7_ILi64EEENS7_ILi256EEEEEELi256ENS_10bfloat16_tEfNS_4arch4Sm80ELb0ELb1ELb1ELb0ELb0ELb0ELb1ELb1EEENS1_21CollectiveEpilogueFwdINS6_IJS8_SA_S9_EEENS6_IJNS7_ILi1EEESI_SI_EEESC_SE_Li256ELb0ELb1ELb1ELb0EEENS1_19SingleTileSchedulerILb0ELb1ELb1ELi128EEEEEEEEEvNT_6ParamsE)
        /*0014*/ 	.short	0x0160
        /*0016*/ 	.short	0x0418


	//----- nvinfo : EIATTR_CBANK_PARAM_SIZE
	.align		4
.L_464:
        /*0018*/ 	.byte	0x03, 0x19
        /*001a*/ 	.short	0x0418


	//----- nvinfo : EIATTR_KPARAM_INFO
	.align		4
        /*001c*/ 	.byte	0x04, 0x17
        /*001e*/ 	.short	(.L_466 - .L_465)
.L_465:
        /*0020*/ 	.word	0x00000000
        /*0024*/ 	.short	0x0000
        /*0026*/ 	.short	0x0000
        /*0028*/ 	.byte	0x00, 0xf0, 0x61, 0x10


	//----- nvinfo : EIATTR_MAXREG_COUNT
	.align		4
.L_466:
        /*002c*/ 	.byte	0x03, 0x1b
        /*002e*/ 	.short	0x00ff


	//----- nvinfo : EIATTR_NUM_BARRIERS
	.align		4
        /*0030*/ 	.byte	0x02, 0x4c
        /*0032*/ 	.byte	0x02
	.zero		1


	//----- nvinfo : EIATTR_ANNOTATIONS
	.align		4
        /*0034*/ 	.byte	0x04, 0x55
        /*0036*/ 	.short	(.L_468 - .L_467)


	//   ....[0]....
.L_467:
        /* <DEDUP_REMOVED lines=36> */


	//----- nvinfo : EIATTR_MERCURY_ISA_VERSION
	.align		4
.L_468:
        /*0260*/ 	.byte	0x03, 0x5f
        /*0262*/ 	.short	0x0000


	//----- nvinfo : EIATTR_COOP_GROUP_MASK_REGIDS
	.align		4
        /*0264*/ 	.byte	0x04, 0x29
        /*0266*/ 	.short	(.L_470 - .L_469)


	//   ....[0]....
.L_469:
        /*0268*/ 	.word	0xffffffff


	//   ....[1]....
        /*026c*/ 	.word	0xffffffff


	//   ....[2]....
        /*0270*/ 	.word	0xffffffff


	//   ....[3]....
        /*0274*/ 	.word	0xffffffff


	//   ....[4]....
        /*0278*/ 	.word	0xffffffff


	//   ....[5]....
        /*027c*/ 	.word	0xffffffff


	//   ....[6]....
        /*0280*/ 	.word	0xffffffff


	//   ....[7]....
        /*0284*/ 	.word	0xffffffff


	//   ....[8]....
        /*0288*/ 	.word	0xffffffff


	//   ....[9]....
        /*028c*/ 	.word	0xffffffff


	//   ....[10]....
        /*0290*/ 	.word	0xffffffff


	//   ....[11]....
        /*0294*/ 	.word	0xffffffff


	//   ....[12]....
        /*0298*/ 	.word	0xffffffff


	//   ....[13]....
        /*029c*/ 	.word	0xffffffff


	//   ....[14]....
        /*02a0*/ 	.word	0xffffffff


	//   ....[15]....
        /*02a4*/ 	.word	0xffffffff


	//   ....[16]....
        /*02a8*/ 	.word	0xffffffff


	//   ....[17]....
        /*02ac*/ 	.word	0xffffffff


	//   ....[18]....
        /*02b0*/ 	.word	0xffffffff


	//   ....[19]....
        /*02b4*/ 	.word	0xffffffff


	//   ....[20]....
        /*02b8*/ 	.word	0xffffffff


	//   ....[21]....
        /*02bc*/ 	.word	0xffffffff


	//   ....[22]....
        /*02c0*/ 	.word	0xffffffff


	//   ....[23]....
        /*02c4*/ 	.word	0xffffffff


	//   ....[24]....
        /*02c8*/ 	.word	0xffffffff


	//   ....[25]....
        /*02cc*/ 	.word	0xffffffff


	//   ....[26]....
        /*02d0*/ 	.word	0xffffffff


	//   ....[27]....
        /*02d4*/ 	.word	0xffffffff


	//   ....[28]....
        /*02d8*/ 	.word	0xffffffff


	//   ....[29]....
        /*02dc*/ 	.word	0xffffffff


	//   ....[30]....
        /*02e0*/ 	.word	0xffffffff


	//   ....[31]....
        /*02e4*/ 	.word	0xffffffff


	//   ....[32]....
        /*02e8*/ 	.word	0xffffffff


	//   ....[33]....
        /*02ec*/ 	.word	0xffffffff


	//   ....[34]....
        /*02f0*/ 	.word	0xffffffff


	//   ....[35]....
        /*02f4*/ 	.word	0xffffffff


	//   ....[36]....
        /*02f8*/ 	.word	0xffffffff


	//   ....[37]....
        /*02fc*/ 	.word	0xffffffff


	//   ....[38]....
        /*0300*/ 	.word	0xffffffff


	//   ....[39]....
        /*0304*/ 	.word	0xffffffff


	//   ....[40]....
        /*0308*/ 	.word	0xffffffff


	//   ....[41]....
        /*030c*/ 	.word	0xffffffff


	//   ....[42]....
        /*0310*/ 	.word	0xffffffff


	//----- nvinfo : EIATTR_COOP_GROUP_INSTR_OFFSETS
	.align		4
.L_470:
        /*0314*/ 	.byte	0x04, 0x28
        /*0316*/ 	.short	(.L_472 - .L_471)


	//   ....[0]....
.L_471:
        /*0318*/ 	.word	0x00000060


	//   ....[1]....
        /*031c*/ 	.word	0x000013a0


	//   ....[2]....
        /*0320*/ 	.word	0x00001410


	//   ....[3]....
        /*0324*/ 	.word	0x00001760


	//   ....[4]....
        /*0328*/ 	.word	0x00001810


	//   ....[5]....
        /*032c*/ 	.word	0x00001a40


	//   ....[6]....
        /*0330*/ 	.word	0x00001a70


	//   ....[7]....
        /*0334*/ 	.word	0x00001c60


	//   ....[8]....
        /*0338*/ 	.word	0x00001ca0


	//   ....[9]....
        /*033c*/ 	.word	0x00003800


	//   ....[10]....
        /*0340*/ 	.word	0x00003fe0


	//   ....[11]....
        /*0344*/ 	.word	0x00004620


	//   ....[12]....
        /*0348*/ 	.word	0x00004770


	//   ....[13]....
        /*034c*/ 	.word	0x00004790


	//   ....[14]....
        /*0350*/ 	.word	0x00004820


	//   ....[15]....
        /*0354*/ 	.word	0x00008380


	//   ....[16]....
        /*0358*/ 	.word	0x00008560


	//   ....[17]....
        /*035c*/ 	.word	0x00008e20


	//   ....[18]....
        /*0360*/ 	.word	0x00008f90


	//   ....[19]....
        /*0364*/ 	.word	0x00008fa0


	//   ....[20]....
        /*0368*/ 	.word	0x00008fd0


	//   ....[21]....
        /*036c*/ 	.word	0x0000c7f0


	//   ....[22]....
        /*0370*/ 	.word	0x0000c860


	//   ....[23]....
        /*0374*/ 	.word	0x0000c890


	//   ....[24]....
        /*0378*/ 	.word	0x0000c910


	//   ....[25]....
        /*037c*/ 	.word	0x000101b0


	//   ....[26]....
        /*0380*/ 	.word	0x000104d0


	//   ....[27]....
        /*0384*/ 	.word	0x00010d90


	//   ....[28]....
        /*0388*/ 	.word	0x00010f00


	//   ....[29]....
        /*038c*/ 	.word	0x00010f10


	//   ....[30]....
        /*0390*/ 	.word	0x00010f40


	//   ....[31]....
        /*0394*/ 	.word	0x00012b70


	//   ....[32]....
        /*0398*/ 	.word	0x00012ba0


	//   ....[33]....
        /*039c*/ 	.word	0x00012be0


	//   ....[34]....
        /*03a0*/ 	.word	0x00012bf0


	//   ....[35]....
        /*03a4*/ 	.word	0x00013ae0


	//   ....[36]....
        /*03a8*/ 	.word	0x00013b20


	//   ....[37]....
        /*03ac*/ 	.word	0x00013b50


	//   ....[38]....
        /*03b0*/ 	.word	0x00013b80


	//   ....[39]....
        /*03b4*/ 	.word	0x00013c70


	//   ....[40]....
        /*03b8*/ 	.word	0x00013c80


	//   ....[41]....
        /*03bc*/ 	.word	0x00014890


	//   ....[42]....
        /*03c0*/ 	.word	0x000148a0


	//----- nvinfo : EIATTR_EXIT_INSTR_OFFSETS
	.align		4
.L_472:
        /*03c4*/ 	.byte	0x04, 0x1c
        /*03c6*/ 	.short	(.L_474 - .L_473)


	//   ....[0]....
.L_473:
        /*03c8*/ 	.word	0x000001c0


	//   ....[1]....
        /*03cc*/ 	.word	0x000148b0


	//   ....[2]....
        /*03d0*/ 	.word	0x00015450


	//   ....[3]....
        /*03d4*/ 	.word	0x000154a0


	//   ....[4]....
        /*03d8*/ 	.word	0x000154d0


	//   ....[5]....
        /*03dc*/ 	.word	0x00015530


	//   ....[6]....
        /*03e0*/ 	.word	0x000157c0


	//----- nvinfo : EIATTR_CTAIDZ_USED
	.align		4
.L_474:
        /*03e4*/ 	.byte	0x01, 0x04
	.zero		2


	//----- nvinfo : EIATTR_MAX_THREADS
	.align		4
        /*03e8*/ 	.byte	0x04, 0x05
        /*03ea*/ 	.short	(.L_476 - .L_475)
.L_475:
        /*03ec*/ 	.word	0x00000100
        /*03f0*/ 	.word	0x00000001
        /*03f4*/ 	.word	0x00000001


	//----- nvinfo : EIATTR_CRS_STACK_SIZE
	.align		4
.L_476:
        /*03f8*/ 	.byte	0x04, 0x1e
        /*03fa*/ 	.short	(.L_478 - .L_477)
.L_477:
        /*03fc*/ 	.word	0x00000000
.L_478:


//--------------------- .nv.info._ZN7cutlass13device_kernelIN5flash19enable_sm80_to_sm89INS1_16FlashAttnFwdSm80INS1_25CollectiveMainloopFwdSm80ILi8ELi1ELb0EN4cute5tupleIJNS5_1CILi128EEENS7_ILi64EEENS7_ILi256EEEEEELi256ENS_10bfloat16_tEfNS_4arch4Sm80ELb0ELb1ELb1ELb1ELb0ELb0ELb1ELb1EEENS1_21CollectiveEpilogueFwdINS6_IJS8_SA_S9_EEENS6_IJNS7_ILi1EEESI_SI_EEESC_SE_Li256ELb1ELb1ELb1ELb0EEENS1_36VarlenDynamicPersistentTileSchedulerILi128ELi64ELi256ELi256ELb1ELb1ELb0ELb1ELb0ELb1EEEEEEEEEvNT_6ParamsE --------------------------
	.section	.nv.info._ZN7cutlass13device_kernelIN5flash19enable_sm80_to_sm89INS1_16FlashAttnFwdSm80INS1_25CollectiveMainloopFwdSm80ILi8ELi1ELb0EN4cute5tupleIJNS5_1CILi128EEENS7_ILi64EEENS7_ILi256EEEEEELi256ENS_10bfloat16_tEfNS_4arch4Sm80ELb0ELb1ELb1ELb1ELb0ELb0ELb1ELb1EEENS1_21CollectiveEpilogueFwdINS6_IJS8_SA_S9_EEENS6_IJNS7_ILi1EEESI_SI_EEESC_SE_Li256ELb1ELb1ELb1ELb0EEENS1_36VarlenDynamicPersistentTileSchedulerILi128ELi64ELi256ELi256ELb1ELb1ELb0ELb1ELb0ELb1EEEEEEEEEvNT_6ParamsE,"",@"SHT_CUDA_INFO"
	.sectionflags	@""
	.align	4


	//----- nvinfo : EIATTR_CUDA_API_VERSION
	.align		4
        /*0000*/ 	.byte	0x04, 0x37
        /*0002*/ 	.short	(.L_480 - .L_479)
.L_479:
        /*0004*/ 	.word	0x00000082


	//----- nvinfo : EIATTR_SW2861232_WAR
	.align		4
.L_480:
        /*0008*/ 	.byte	0x01, 0x35
	.zero		2


	//----- nvinfo : EIATTR_PARAM_CBANK
	.align		4
        /*000c*/ 	.byte	0x04, 0x0a
        /*000e*/ 	.short	(.L_482 - .L_481)
	.align		4
.L_481:
        /*0010*/ 	.word	index@(.nv.constant0._ZN7cutlass13device_kernelIN5flash19enable_sm80_to_sm89INS1_16FlashAttnFwdSm80INS1_25CollectiveMainloopFwdSm80ILi8ELi1ELb0EN4cute5tupleIJNS5_1CILi128EEENS7_ILi64EEENS7_ILi256EEEEEELi256ENS_10bfloat16_tEfNS_4arch4Sm80ELb0ELb1ELb1ELb1ELb0ELb0ELb1ELb1EEENS1_21CollectiveEpilogueFwdINS6_IJS8_SA_S9_EEENS6_IJNS7_ILi1EEESI_SI_EEESC_SE_Li256ELb1ELb1ELb1ELb0EEENS1_36VarlenDynamicPersistentTileSchedulerILi128ELi64ELi256ELi256ELb1ELb1ELb0ELb1ELb0ELb1EEEEEEEEEvNT_6ParamsE)
        /*0014*/ 	.short	0x0160
        /*0016*/ 	.short	0x0438


	//----- nvinfo : EIATTR_CBANK_PARAM_SIZE
	.align		4
.L_482:
        /*0018*/ 	.byte	0x03, 0x19
        /*001a*/ 	.short	0x0438


	//----- nvinfo : EIATTR_KPARAM_INFO
	.align		4
        /*001c*/ 	.byte	0x04, 0x17
        /*001e*/ 	.short	(.L_484 - .L_483)
.L_483:
        /*0020*/ 	.word	0x00000000
        /*0024*/ 	.short	0x0000
        /*0026*/ 	.short	0x0000
        /*0028*/ 	.byte	0x00, 0xf0, 0xe1, 0x10


	//----- nvinfo : EIATTR_MAXREG_COUNT
	.align		4
.L_484:
        /*002c*/ 	.byte	0x03, 0x1b
        /*002e*/ 	.short	0x00ff


	//----- nvinfo : EIATTR_NUM_BARRIERS
	.align		4
        /*0030*/ 	.byte	0x02, 0x4c
        /*0032*/ 	.byte	0x06
	.zero		1


	//----- nvinfo : EIATTR_ANNOTATIONS
	.align		4
        /*0034*/ 	.byte	0x04, 0x55
        /*0036*/ 	.short	(.L_486 - .L_485)


	//   ....[0]....
.L_485:
        /* <DEDUP_REMOVED lines=139> */


	//----- nvinfo : EIATTR_MERCURY_ISA_VERSION
	.align		4
.L_486:
        /*08d0*/ 	.byte	0x03, 0x5f
        /*08d2*/ 	.short	0x0000


	//----- nvinfo : EIATTR_INT_WARP_WIDE_INSTR_OFFSETS
	.align		4
        /*08d4*/ 	.byte	0x04, 0x31
        /*08d6*/ 	.short	(.L_488 - .L_487)


	//   ....[0]....
.L_487:
        /*08d8*/ 	.word	0x00014180


	//   ....[1]....
        /*08dc*/ 	.word	0x00014200


	//----- nvinfo : EIATTR_COOP_GROUP_MASK_REGIDS
	.align		4
.L_488:
        /*08e0*/ 	.byte	0x04, 0x29
        /*08e2*/ 	.short	(.L_490 - .L_489)


	//   ....[0]....
.L_489:
        /*08e4*/ 	.word	0xffffffff


	//   ....[1]....
        /*08e8*/ 	.word	0xffffffff


	//   ....[2]....
        /*08ec*/ 	.word	0xffffffff


	//   ....[3]....
        /*08f0*/ 	.word	0xffffffff


	//   ....[4]....
        /*08f4*/ 	.word	0xffffffff


	//   ....[5]....
        /*08f8*/ 	.word	0xffffffff


	//   ....[6]....
        /*08fc*/ 	.word	0xffffffff


	//   ....[7]....
        /*0900*/ 	.word	0xffffffff


	//   ....[8]....
        /*0904*/ 	.word	0xffffffff


	//   ....[9]....
        /*0908*/ 	.word	0xffffffff


	//   ....[10]....
        /*090c*/ 	.word	0xffffffff


	//   ....[11]....
        /*0910*/ 	.word	0xffffffff


	//   ....[12]....
        /*0914*/ 	.word	0xffffffff


	//   ....[13]....
        /*0918*/ 	.word	0xffffffff


	//   ....[14]....
        /*091c*/ 	.word	0xffffffff


	//   ....[15]....
        /*0920*/ 	.word	0xffffffff


	//   ....[16]....
        /*0924*/ 	.word	0xffffffff


	//   ....[17]....
        /*0928*/ 	.word	0xffffffff


	//   ....[18]....
        /*092c*/ 	.word	0xffffffff


	//   ....[19]....
        /*0930*/ 	.word	0xffffffff


	//   ....[20]....
        /*0934*/ 	.word	0xffffffff


	//   ....[21]....
        /*0938*/ 	.word	0xffffffff


	//   ....[22]....
        /*093c*/ 	.word	0xffffffff


	//   ....[23]....
        /*0940*/ 	.word	0xffffffff


	//   ....[24]....
        /*0944*/ 	.word	0xffffffff


	//   ....[25]....
        /*0948*/ 	.word	0xffffffff


	//   ....[26]....
        /*094c*/ 	.word	0xffffffff


	//   ....[27]....
        /*0950*/ 	.word	0xffffffff


	//   ....[28]....
        /*0954*/ 	.word	0xffffffff


	//   ....[29]....
        /*0958*/ 	.word	0xffffffff


	//   ....[30]....
        /*095c*/ 	.word	0xffffffff


	//   ....[31]....
        /*0960*/ 	.word	0xffffffff


	//   ....[32]....
        /*0964*/ 	.word	0xffffffff


	//   ....[33]....
        /*0968*/ 	.word	0xffffffff


	//   ....[34]....
        /*096c*/ 	.word	0xffffffff


	//   ....[35]....
        /*0970*/ 	.word	0xffffffff


	//   ....[36]....
        /*0974*/ 	.word	0xffffffff


	//   ....[37]....
        /*0978*/ 	.word	0xffffffff


	//   ....[38]....
        /*097c*/ 	.word	0xffffffff


	//   ....[39]....
        /*0980*/ 	.word	0xffffffff


	//   ....[40]....
        /*0984*/ 	.word	0xffffffff


	//   ....[41]....
        /*0988*/ 	.word	0xffffffff


	//   ....[42]....
        /*098c*/ 	.word	0xffffffff


	//   ....[43]....
        /*0990*/ 	.word	0xffffffff


	//   ....[44]....
        /*0994*/ 	.word	0xffffffff


	//   ....[45]....
        /*0998*/ 	.word	0xffffffff


	//   ....[46]....
        /*099c*/ 	.word	0xffffffff


	//   ....[47]....
        /*09a0*/ 	.word	0xffffffff


	//   ....[48]....
        /*09a4*/ 	.word	0xffffffff


	//   ....[49]....
        /*09a8*/ 	.word	0xffffffff


	//   ....[50]....
        /*09ac*/ 	.word	0xffffffff


	//   ....[51]....
        /*09b0*/ 	.word	0xffffffff


	//   ....[52]....
        /*09b4*/ 	.word	0xffffffff


	//   ....[53]....
        /*09b8*/ 	.word	0xffffffff


	//   ....[54]....
        /*09bc*/ 	.word	0xffffffff


	//   ....[55]....
        /*09c0*/ 	.word	0xffffffff


	//   ....[56]....
        /*09c4*/ 	.word	0xffffffff


	//   ....[57]....
        /*09c8*/ 	.word	0xffffffff


	//   ....[58]....
        /*09cc*/ 	.word	0xffffffff


	//   ....[59]....
        /*09d0*/ 	.word	0xffffffff


	//   ....[60]....
        /*09d4*/ 	.word	0xffffffff


	//   ....[61]....
        /*09d8*/ 	.word	0xffffffff


	//   ....[62]....
        /*09dc*/ 	.word	0xffffffff


	//   ....[63]....
        /*09e0*/ 	.word	0xffffffff


	//   ....[64]....
        /*09e4*/ 	.word	0xffffffff


	//   ....[65]....
        /*09e8*/ 	.word	0xffffffff


	//   ....[66]....
        /*09ec*/ 	.word	0xffffffff


	//   ....[67]....
        /*09f0*/ 	.word	0xffffffff


	//   ....[68]....
        /*09f4*/ 	.word	0xffffffff


	//   ....[69]....
        /*09f8*/ 	.word	0xffffffff


	//   ....[70]....
        /*09fc*/ 	.word	0xffffffff


	//   ....[71]....
        /*0a00*/ 	.word	0xffffffff


	//   ....[72]....
        /*0a04*/ 	.word	0xffffffff


	//   ....[73]....
        /*0a08*/ 	.word	0xffffffff


	//   ....[74]....
        /*0a0c*/ 	.word	0xffffffff


	//   ....[75]....
        /*0a10*/ 	.word	0xffffffff


	//   ....[76]....
        /*0a14*/ 	.word	0xffffffff


	//   ....[77]....
        /*0a18*/ 	.word	0xffffffff


	//   ....[78]....
        /*0a1c*/ 	.word	0xffffffff


	//   ....[79]....
        /*0a20*/ 	.word	0xffffffff


	//   ....[80]....
        /*0a24*/ 	.word	0xffffffff


	//   ....[81]....
        /*0a28*/ 	.word	0xffffffff


	//   ....[82]....
        /*0a2c*/ 	.word	0xffffffff


	//   ....[83]....
        /*0a30*/ 	.word	0xffffffff


	//   ....[84]....
        /*0a34*/ 	.word	0xffffffff


	//   ....[85]....
        /*0a38*/ 	.word	0xffffffff


	//   ....[86]....
        /*0a3c*/ 	.word	0xffffffff


	//   ....[87]....
        /*0a40*/ 	.word	0xffffffff


	//   ....[88]....
        /*0a44*/ 	.word	0xffffffff


	//   ....[89]....
        /*0a48*/ 	.word	0xffffffff


	//   ....[90]....
        /*0a4c*/ 	.word	0xffffffff


	//   ....[91]....
        /*0a50*/ 	.word	0xffffffff


	//   ....[92]....
        /*0a54*/ 	.word	0xffffffff


	//   ....[93]....
        /*0a58*/ 	.word	0xffffffff


	//   ....[94]....
        /*0a5c*/ 	.word	0xffffffff


	//   ....[95]....
        /*0a60*/ 	.word	0xffffffff


	//   ....[96]....
        /*0a64*/ 	.word	0xffffffff


	//   ....[97]....
        /*0a68*/ 	.word	0xffffffff


	//   ....[98]....
        /*0a6c*/ 	.word	0xffffffff


	//   ....[99]....
        /*0a70*/ 	.word	0xffffffff


	//   ....[100]....
        /*0a74*/ 	.word	0xffffffff


	//   ....[101]....
        /*0a78*/ 	.word	0xffffffff


	//   ....[102]....
        /*0a7c*/ 	.word	0xffffffff


	//   ....[103]....
        /*0a80*/ 	.word	0xffffffff


	//   ....[104]....
        /*0a84*/ 	.word	0xffffffff


	//   ....[105]....
        /*0a88*/ 	.word	0xffffffff


	//   ....[106]....
        /*0a8c*/ 	.word	0xffffffff


	//   ....[107]....
        /*0a90*/ 	.word	0xffffffff


	//   ....[108]....
        /*0a94*/ 	.word	0xffffffff


	//   ....[109]....
        /*0a98*/ 	.word	0xffffffff


	//   ....[110]....
        /*0a9c*/ 	.word	0xffffffff


	//   ....[111]....
        /*0aa0*/ 	.word	0xffffffff


	//   ....[112]....
        /*0aa4*/ 	.word	0xffffffff


	//   ....[113]....
        /*0aa8*/ 	.word	0xffffffff


	//   ....[114]....
        /*0aac*/ 	.word	0xffffffff


	//   ....[115]....
        /*0ab0*/ 	.word	0xffffffff


	//   ....[116]....
        /*0ab4*/ 	.word	0xffffffff


	//   ....[117]....
        /*0ab8*/ 	.word	0xffffffff


	//   ....[118]....
        /*0abc*/ 	.word	0xffffffff


	//   ....[119]....
        /*0ac0*/ 	.word	0xffffffff


	//   ....[120]....
        /*0ac4*/ 	.word	0xffffffff


	//   ....[121]....
        /*0ac8*/ 	.word	0xffffffff


	//   ....[122]....
        /*0acc*/ 	.word	0xffffffff


	//   ....[123]....
        /*0ad0*/ 	.word	0xffffffff


	//   ....[124]....
        /*0ad4*/ 	.word	0xffffffff


	//   ....[125]....
        /*0ad8*/ 	.word	0xffffffff


	//   ....[126]....
        /*0adc*/ 	.word	0xffffffff


	//   ....[127]....
        /*0ae0*/ 	.word	0xffffffff


	//   ....[128]....
        /*0ae4*/ 	.word	0xffffffff


	//   ....[129]....
        /*0ae8*/ 	.word	0xffffffff


	//   ....[130]....
        /*0aec*/ 	.word	0xffffffff


	//   ....[131]....
        /*0af0*/ 	.word	0xffffffff


	//   ....[132]....
        /*0af4*/ 	.word	0xffffffff


	//   ....[133]....
        /*0af8*/ 	.word	0xffffffff


	//   ....[134]....
        /*0afc*/ 	.word	0xffffffff


	//   ....[135]....
        /*0b00*/ 	.word	0xffffffff


	//   ....[136]....
        /*0b04*/ 	.word	0xffffffff


	//   ....[137]....
        /*0b08*/ 	.word	0xffffffff


	//   ....[138]....
        /*0b0c*/ 	.word	0xffffffff


	//   ....[139]....
        /*0b10*/ 	.word	0xffffffff


	//   ....[140]....
        /*0b14*/ 	.word	0xffffffff


	//   ....[141]....
        /*0b18*/ 	.word	0xffffffff


	//   ....[142]....
        /*0b1c*/ 	.word	0xffffffff


	//   ....[143]....
        /*0b20*/ 	.word	0xffffffff


	//   ....[144]....
        /*0b24*/ 	.word	0xffffffff


	//   ....[145]....
        /*0b28*/ 	.word	0xffffffff


	//   ....[146]....
        /*0b2c*/ 	.word	0xffffffff


	//   ....[147]....
        /*0b30*/ 	.word	0xffffffff


	//   ....[148]....
        /*0b34*/ 	.word	0xffffffff


	//   ....[149]....
        /*0b38*/ 	.word	0xffffffff


	//   ....[150]....
        /*0b3c*/ 	.word	0xffffffff


	//   ....[151]....
        /*0b40*/ 	.word	0xffffffff


	//   ....[152]....
        /*0b44*/ 	.word	0xffffffff


	//----- nvinfo : EIATTR_COOP_GROUP_INSTR_OFFSETS
	.align		4
.L_490:
        /*0b48*/ 	.byte	0x04, 0x28
        /*0b4a*/ 	.short	(.L_492 - .L_491)


	//   ....[0]....
.L_491:
        /*0b4c*/ 	.word	0x00000050


	//   ....[1]....
        /*0b50*/ 	.word	0x00000200


	//   ....[2]....
        /*0b54*/ 	.word	0x00000230


	//   ....[3]....
        /*0b58*/ 	.word	0x00000260


	//   ....[4]....
        /*0b5c*/ 	.word	0x00000290


	//   ....[5]....
        /*0b60*/ 	.word	0x000002c0


	//   ....[6]....
        /*0b64*/ 	.word	0x000002f0


	//   ....[7]....
        /*0b68*/ 	.word	0x00000450


	//   ....[8]....
        /*0b6c*/ 	.word	0x00000490


	//   ....[9]....
        /*0b70*/ 	.word	0x000004c0


	//   ....[10]....
        /*0b74*/ 	.word	0x000004f0


	//   ....[11]....
        /*0b78*/ 	.word	0x00000520


	//   ....[12]....
        /*0b7c*/ 	.word	0x00000550


	//   ....[13]....
        /*0b80*/ 	.word	0x000005e0


	//   ....[14]....
        /*0b84*/ 	.word	0x00000630


	//   ....[15]....
        /*0b88*/ 	.word	0x00000650


	//   ....[16]....
        /*0b8c*/ 	.word	0x000006b0


	//   ....[17]....
        /*0b90*/ 	.word	0x00003140


	//   ....[18]....
        /*0b94*/ 	.word	0x00003160


	//   ....[19]....
        /*0b98*/ 	.word	0x000033a0


	//   ....[20]....
        /*0b9c*/ 	.word	0x000033b0


	//   ....[21]....
        /*0ba0*/ 	.word	0x000035e0


	//   ....[22]....
        /*0ba4*/ 	.word	0x00003600


	//   ....[23]....
        /*0ba8*/ 	.word	0x00003830


	//   ....[24]....
        /*0bac*/ 	.word	0x00003840


	//   ....[25]....
        /*0bb0*/ 	.word	0x00005370


	//   ....[26]....
        /*0bb4*/ 	.word	0x00005570


	//   ....[27]....
        /*0bb8*/ 	.word	0x00005e10


	//   ....[28]....
        /*0bbc*/ 	.word	0x00005fb0


	//   ....[29]....
        /*0bc0*/ 	.word	0x00005fc0


	//   ....[30]....
        /*0bc4*/ 	.word	0x00006010


	//   ....[31]....
        /*0bc8*/ 	.word	0x00008fe0


	//   ....[32]....
        /*0bcc*/ 	.word	0x00009510


	//   ....[33]....
        /*0bd0*/ 	.word	0x00009810


	//   ....[34]....
        /*0bd4*/ 	.word	0x00009830


	//   ....[35]....
        /*0bd8*/ 	.word	0x0000a270


	//   ....[36]....
        /*0bdc*/ 	.word	0x0000a290


	//   ....[37]....
        /*0be0*/ 	.word	0x0000d720


	//   ....[38]....
        /*0be4*/ 	.word	0x0000d740


	//   ....[39]....
        /*0be8*/ 	.word	0x0000d760


	//   ....[40]....
        /*0bec*/ 	.word	0x0000d780


	//   ....[41]....
        /*0bf0*/ 	.word	0x00010dc0


	//   ....[42]....
        /*0bf4*/ 	.word	0x000112f0


	//   ....[43]....
        /*0bf8*/ 	.word	0x00011700


	//   ....[44]....
        /*0bfc*/ 	.word	0x000118f0


	//   ....[45]....
        /*0c00*/ 	.word	0x00011c00


	//   ....[46]....
        /*0c04*/ 	.word	0x00011c30


	//   ....[47]....
        /*0c08*/ 	.word	0x00013730


	//   ....[48]....
        /*0c0c*/ 	.word	0x00013780


	//   ....[49]....
        /*0c10*/ 	.word	0x000137a0


	//   ....[50]....
        /*0c14*/ 	.word	0x000137c0


	//   ....[51]....
        /*0c18*/ 	.word	0x00015040


	//   ....[52]....
        /*0c1c*/ 	.word	0x00015050


	//   ....[53]....
        /*0c20*/ 	.word	0x00015080


	//   ....[54]....
        /*0c24*/ 	.word	0x000150f0


	//   ....[55]....
        /*0c28*/ 	.word	0x000154c0


	//   ....[56]....
        /*0c2c*/ 	.word	0x000154e0


	//   ....[57]....
        /*0c30*/ 	.word	0x000156b0


	//   ....[58]....
        /*0c34*/ 	.word	0x000156c0


	//   ....[59]....
        /*0c38*/ 	.word	0x000158a0


	//   ....[60]....
        /*0c3c*/ 	.word	0x000158c0


	//   ....[61]....
        /*0c40*/ 	.word	0x00015aa0


	//   ....[62]....
        /*0c44*/ 	.word	0x00015ab0


	//   ....[63]....
        /*0c48*/ 	.word	0x00015e90


	//   ....[64]....
        /*0c4c*/ 	.word	0x00015eb0


	//   ....[65]....
        /*0c50*/ 	.word	0x00016b10


	//   ....[66]....
        /*0c54*/ 	.word	0x00016b20


	//   ....[67]....
        /*0c58*/ 	.word	0x00017fa0


	//   ....[68]....
        /*0c5c*/ 	.word	0x00017fc0


	//   ....[69]....
        /*0c60*/ 	.word	0x000181a0


	//   ....[70]....
        /*0c64*/ 	.word	0x000181b0


	//   ....[71]....
        /*0c68*/ 	.word	0x00018390


	//   ....[72]....
        /*0c6c*/ 	.word	0x000183b0


	//   ....[73]....
        /*0c70*/ 	.word	0x00018590


	//   ....[74]....
        /*0c74*/ 	.word	0x000185a0


	//   ....[75]....
        /*0c78*/ 	.word	0x00018830


	//   ....[76]....
        /*0c7c*/ 	.word	0x00018850


	//   ....[77]....
        /*0c80*/ 	.word	0x00018980


	//   ....[78]....
        /*0c84*/ 	.word	0x000189c0


	//   ....[79]....
        /*0c88*/ 	.word	0x000189f0


	//   ....[80]....
        /*0c8c*/ 	.word	0x00018a20


	//   ....[81]....
        /*0c90*/ 	.word	0x00018a50


	//   ....[82]....
        /*0c94*/ 	.word	0x00018a80


	//   ....[83]....
        /*0c98*/ 	.word	0x00018be0


	//   ....[84]....
        /*0c9c*/ 	.word	0x00018c20


	//   ....[85]....
        /*0ca0*/ 	.word	0x00018c50


	//   ....[86]....
        /*0ca4*/ 	.word	0x00018c80


	//   ....[87]....
        /*0ca8*/ 	.word	0x00018cb0


	//   ....[88]....
        /*0cac*/ 	.word	0x00018ce0


	//   ....[89]....
        /*0cb0*/ 	.word	0x00018d70


	//   ....[90]....
        /*0cb4*/ 	.word	0x00018dd0


	//   ....[91]....
        /*0cb8*/ 	.word	0x00018de0


	//   ....[92]....
        /*0cbc*/ 	.word	0x00018e40


	//   ....[93]....
        /*0cc0*/ 	.word	0x000198a0


	//   ....[94]....
        /*0cc4*/ 	.word	0x00019900


	//   ....[95]....
        /*0cc8*/ 	.word	0x00019950


	//   ....[96]....
        /*0ccc*/ 	.word	0x000199a0


	//   ....[97]....
        /*0cd0*/ 	.word	0x000199f0


	//   ....[98]....
        /*0cd4*/ 	.word	0x00019a60


	//   ....[99]....
        /*0cd8*/ 	.word	0x00019aa0


	//   ....[100]....
        /*0cdc*/ 	.word	0x00019b10


	//   ....[101]....
        /*0ce0*/ 	.word	0x00019b80


	//   ....[102]....
        /*0ce4*/ 	.word	0x00019be0


	//   ....[103]....
        /*0ce8*/ 	.word	0x00019c50


	//   ....[104]....
        /*0cec*/ 	.word	0x00019cc0


	//   ....[105]....
        /*0cf0*/ 	.word	0x00019d20


	//   ....[106]....
        /*0cf4*/ 	.word	0x00019d80


	//   ....[107]....
        /*0cf8*/ 	.word	0x00019de0


	//   ....[108]....
        /*0cfc*/ 	.word	0x00019e50


	//   ....[109]....
        /*0d00*/ 	.word	0x00019eb0


	//   ....[110]....
        /*0d04*/ 	.word	0x00019f10


	//   ....[111]....
        /*0d08*/ 	.word	0x00019f60


	//   ....[112]....
        /*0d0c*/ 	.word	0x00019fc0


	//   ....[113]....
        /*0d10*/ 	.word	0x0001a010


	//   ....[114]....
        /*0d14*/ 	.word	0x0001a070


	//   ....[115]....
        /*0d18*/ 	.word	0x0001a0e0


	//   ....[116]....
        /*0d1c*/ 	.word	0x0001a150


	//   ....[117]....
        /*0d20*/ 	.word	0x0001a1b0


	//   ....[118]....
        /*0d24*/ 	.word	0x0001a210


	//   ....[119]....
        /*0d28*/ 	.word	0x0001a270


	//   ....[120]....
        /*0d2c*/ 	.word	0x0001a2e0


	//   ....[121]....
        /*0d30*/ 	.word	0x0001a340


	//   ....[122]....
        /*0d34*/ 	.word	0x0001a3a0


	//   ....[123]....
        /*0d38*/ 	.word	0x0001a400


	//   ....[124]....
        /*0d3c*/ 	.word	0x0001a470


	//   ....[125]....
        /*0d40*/ 	.word	0x0001a4d0


	//   ....[126]....
        /*0d44*/ 	.word	0x0001a530


	//   ....[127]....
        /*0d48*/ 	.word	0x0001a590


	//   ....[128]....
        /*0d4c*/ 	.word	0x0001a600


	//   ....[129]....
        /*0d50*/ 	.word	0x0001a660


	//   ....[130]....
        /*0d54*/ 	.word	0x0001a6c0


	//   ....[131]....
        /*0d58*/ 	.word	0x0001a720


	//   ....[132]....
        /*0d5c*/ 	.word	0x0001a790


	//   ....[133]....
        /*0d60*/ 	.word	0x0001a7f0


	//   ....[134]....
        /*0d64*/ 	.word	0x0001a850


	//   ....[135]....
        /*0d68*/ 	.word	0x0001a8b0


	//   ....[136]....
        /*0d6c*/ 	.word	0x0001a920


	//   ....[137]....
        /*0d70*/ 	.word	0x0001a970


	//   ....[138]....
        /*0d74*/ 	.word	0x0001a9b0


	//   ....[139]....
        /*0d78*/ 	.word	0x0001aa00


	//   ....[140]....
        /*0d7c*/ 	.word	0x0001aa50


	//   ....[141]....
        /*0d80*/ 	.word	0x0001aaa0


	//   ....[142]....
        /*0d84*/ 	.word	0x0001ab10


	//   ....[143]....
        /*0d88*/ 	.word	0x0001ab50


	//   ....[144]....
        /*0d8c*/ 	.word	0x0001aba0


	//   ....[145]....
        /*0d90*/ 	.word	0x0001abf0


	//   ....[146]....
        /*0d94*/ 	.word	0x0001ac40


	//   ....[147]....
        /*0d98*/ 	.word	0x0001ac90


	//   ....[148]....
        /*0d9c*/ 	.word	0x0001ad00


	//   ....[149]....
        /*0da0*/ 	.word	0x0001ad40


	//   ....[150]....
        /*0da4*/ 	.word	0x0001adb0


	//   ....[151]....
        /*0da8*/ 	.word	0x0001ae10


	//   ....[152]....
        /*0dac*/ 	.word	0x0001ae70


	//----- nvinfo : EIATTR_EXIT_INSTR_OFFSETS
	.align		4
.L_492:
        /*0db0*/ 	.byte	0x04, 0x1c
        /*0db2*/ 	.short	(.L_494 - .L_493)


	//   ....[0]....
.L_493:
        /*0db4*/ 	.word	0x000010d0


	//   ....[1]....
        /*0db8*/ 	.word	0x00019860


	//----- nvinfo : EIATTR_MAX_THREADS
	.align		4
.L_494:
        /*0dbc*/ 	.byte	0x04, 0x05
        /*0dbe*/ 	.short	(.L_496 - .L_495)
.L_495:
        /*0dc0*/ 	.word	0x00000100
        /*0dc4*/ 	.word	0x00000001
        /*0dc8*/ 	.word	0x00000001


	//----- nvinfo : EIATTR_CRS_STACK_SIZE
	.align		4
.L_496:
        /*0dcc*/ 	.byte	0x04, 0x1e
        /*0dce*/ 	.short	(.L_498 - .L_497)
.L_497:
        /*0dd0*/ 	.word	0x00000000
.L_498:


//--------------------- .nv.info._ZN7cutlass13device_kernelIN5flash19enable_sm80_to_sm89INS1_16FlashAttnFwdSm80INS1_25CollectiveMainloopFwdSm80ILi8ELi1ELb0EN4cute5tupleIJNS5_1CILi128EEENS7_ILi48EEENS7_ILi256EEEEEELi256ENS_10bfloat16_tEfNS_4arch4Sm80ELb0ELb1ELb1ELb1ELb0ELb1ELb1ELb1EEENS1_21CollectiveEpilogueFwdINS6_IJS8_SA_S9_EEENS6_IJNS7_ILi1EEESI_SI_EEESC_SE_Li256ELb1ELb1ELb1ELb0EEENS1_36VarlenDynamicPersistentTileSchedulerILi128ELi48ELi256ELi256ELb1ELb1ELb0ELb1ELb0ELb1EEEEEEEEEvNT_6ParamsE --------------------------
	.section	.nv.info._ZN7cutlass13device_kernelIN5flash19enable_sm80_to_sm89INS1_16FlashAttnFwdSm80INS1_25CollectiveMainloopFwdSm80ILi8ELi1ELb0EN4cute5tupleIJNS5_1CILi128EEENS7_ILi48EEENS7_ILi256EEEEEELi256ENS_10bfloat16_tEfNS_4arch4Sm80ELb0ELb1ELb1ELb1ELb0ELb1ELb1ELb1EEENS1_21CollectiveEpilogueFwdINS6_IJS8_SA_S9_EEENS6_IJNS7_ILi1EEESI_SI_EEESC_SE_Li256ELb1ELb1ELb1ELb0EEENS1_36VarlenDynamicPersistentTileSchedulerILi128ELi48ELi256ELi256ELb1ELb1ELb0ELb1ELb0ELb1EEEEEEEEEvNT_6ParamsE,"",@"SHT_CUDA_INFO"
	.sectionflags	@""
	.align	4


	//----- nvinfo : EIATTR_CUDA_API_VERSION
	.align		4
        /*0000*/ 	.byte	0x04, 0x37
        /*0002*/ 	.short	(.L_500 - .L_499)
.L_499:
        /*0004*/ 	.word	0x00000082


	//----- nvinfo : EIATTR_SW2861232_WAR
	.align		4
.L_500:
        /*0008*/ 	.byte	0x01, 0x35
	.zero		2


	//----- nvinfo : EIATTR_PARAM_CBANK
	.align		4
        /*000c*/ 	.byte	0x04, 0x0a
        /*000e*/ 	.short	(.L_502 - .L_501)
	.align		4
.L_501:
        /*0010*/ 	.word	index@(.nv.constant0._ZN7cutlass13device_kernelIN5flash19enable_sm80_to_sm89INS1_16FlashAttnFwdSm80INS1_25CollectiveMainloopFwdSm80ILi8ELi1ELb0EN4cute5tupleIJNS5_1CILi128EEENS7_ILi48EEENS7_ILi256EEEEEELi256ENS_10bfloat16_tEfNS_4arch4Sm80ELb0ELb1ELb1ELb1ELb0ELb1ELb1ELb1EEENS1_21CollectiveEpilogueFwdINS6_IJS8_SA_S9_EEENS6_IJNS7_ILi1EEESI_SI_EEESC_SE_Li256ELb1ELb1ELb1ELb0EEENS1_36VarlenDynamicPersistentTileSchedulerILi128ELi48ELi256ELi256ELb1ELb1ELb0ELb1ELb0ELb1EEEEEEEEEvNT_6ParamsE)
        /*0014*/ 	.short	0x0160
        /*0016*/ 	.short	0x0438


	//----- nvinfo : EIATTR_CBANK_PARAM_SIZE
	.align		4
.L_502:
        /*0018*/ 	.byte	0x03, 0x19
        /*001a*/ 	.short	0x0438


	//----- nvinfo : EIATTR_KPARAM_INFO
	.align		4
        /*001c*/ 	.byte	0x04, 0x17
        /*001e*/ 	.short	(.L_504 - .L_503)
.L_503:
        /*0020*/ 	.word	0x00000000
        /*0024*/ 	.short	0x0000
        /*0026*/ 	.short	0x0000
        /*0028*/ 	.byte	0x00, 0xf0, 0xe1, 0x10


	//----- nvinfo : EIATTR_MAXREG_COUNT
	.align		4
.L_504:
        /*002c*/ 	.byte	0x03, 0x1b
        /*002e*/ 	.short	0x00ff


	//----- nvinfo : EIATTR_NUM_BARRIERS
	.align		4
        /*0030*/ 	.byte	0x02, 0x4c
        /*0032*/ 	.byte	0x06
	.zero		1


	//----- nvinfo : EIATTR_ANNOTATIONS
	.align		4
        /*0034*/ 	.byte	0x04, 0x55
        /*0036*/ 	.short	(.L_506 - .L_505)


	//   ....[0]....
.L_505:
        /* <DEDUP_REMOVED lines=145> */


	//----- nvinfo : EIATTR_MERCURY_ISA_VERSION
	.align		4
.L_506:
        /*0930*/ 	.byte	0x03, 0x5f
        /*0932*/ 	.short	0x0000


	//----- nvinfo : EIATTR_INT_WARP_WIDE_INSTR_OFFSETS
	.align		4
        /*0934*/ 	.byte	0x04, 0x31
        /*0936*/ 	.short	(.L_508 - .L_507)


	//   ....[0]....
.L_507:
        /*0938*/ 	.word	0x00019b70


	//   ....[1]....
        /*093c*/ 	.word	0x00019bf0


	//----- nvinfo : EIATTR_COOP_GROUP_MASK_REGIDS
	.align		4
.L_508:
        /*0940*/ 	.byte	0x04, 0x29
        /*0942*/ 	.short	(.L_510 - .L_509)


	//   ....[0]....
.L_509:
        /*0944*/ 	.word	0xffffffff


	//   ....[1]....
        /*0948*/ 	.word	0xffffffff


	//   ....[2]....
        /*094c*/ 	.word	0xffffffff


	//   ....[3]....
        /*0950*/ 	.word	0xffffffff


	//   ....[4]....
        /*0954*/ 	.word	0xffffffff


	//   ....[5]....
        /*0958*/ 	.word	0xffffffff


	//   ....[6]....
        /*095c*/ 	.word	0xffffffff


	//   ....[7]....
        /*0960*/ 	.word	0xffffffff


	//   ....[8]....
        /*0964*/ 	.word	0xffffffff


	//   ....[9]....
        /*0968*/ 	.word	0xffffffff


	//   ....[10]....
        /*096c*/ 	.word	0xffffffff


	//   ....[11]....
        /*0970*/ 	.word	0xffffffff


	//   ....[12]....
        /*0974*/ 	.word	0xffffffff


	//   ....[13]....
        /*0978*/ 	.word	0xffffffff


	//   ....[14]....
        /*097c*/ 	.word	0xffffffff


	//   ....[15]....
        /*0980*/ 	.word	0xffffffff


	//   ....[16]....
        /*0984*/ 	.word	0xffffffff


	//   ....[17]....
        /*0988*/ 	.word	0xffffffff


	//   ....[18]....
        /*098c*/ 	.word	0xffffffff


	//   ....[19]....
        /*0990*/ 	.word	0xffffffff


	//   ....[20]....
        /*0994*/ 	.word	0xffffffff


	//   ....[21]....
        /*0998*/ 	.word	0xffffffff


	//   ....[22]....
        /*099c*/ 	.word	0xffffffff


	//   ....[23]....
        /*09a0*/ 	.word	0xffffffff


	//   ....[24]....
        /*09a4*/ 	.word	0xffffffff


	//   ....[25]....
        /*09a8*/ 	.word	0xffffffff


	//   ....[26]....
        /*09ac*/ 	.word	0xffffffff


	//   ....[27]....
        /*09b0*/ 	.word	0xffffffff


	//   ....[28]....
        /*09b4*/ 	.word	0xffffffff


	//   ....[29]....
        /*09b8*/ 	.word	0xffffffff


	//   ....[30]....
        /*09bc*/ 	.word	0xffffffff


	//   ....[31]....
        /*09c0*/ 	.word	0xffffffff


	//   ....[32]....
        /*09c4*/ 	.word	0xffffffff


	//   ....[33]....
        /*09c8*/ 	.word	0xffffffff


	//   ....[34]....
        /*09cc*/ 	.word	0xffffffff


	//   ....[35]....
        /*09d0*/ 	.word	0xffffffff


	//   ....[36]....
        /*09d4*/ 	.word	0xffffffff


	//   ....[37]....
        /*09d8*/ 	.word	0xffffffff


	//   ....[38]....
        /*09dc*/ 	.word	0xffffffff


	//   ....[39]....
        /*09e0*/ 	.word	0xffffffff


	//   ....[40]....
        /*09e4*/ 	.word	0xffffffff


	//   ....[41]....
        /*09e8*/ 	.word	0xffffffff


	//   ....[42]....
        /*09ec*/ 	.word	0xffffffff


	//   ....[43]....
        /*09f0*/ 	.word	0xffffffff


	//   ....[44]....
        /*09f4*/ 	.word	0xffffffff


	//   ....[45]....
        /*09f8*/ 	.word	0xffffffff


	//   ....[46]....
        /*09fc*/ 	.word	0xffffffff


	//   ....[47]....
        /*0a00*/ 	.word	0xffffffff


	//   ....[48]....
        /*0a04*/ 	.word	0xffffffff


	//   ....[49]....
        /*0a08*/ 	.word	0xffffffff


	//   ....[50]....
        /*0a0c*/ 	.word	0xffffffff


	//   ....[51]....
        /*0a10*/ 	.word	0xffffffff


	//   ....[52]....
        /*0a14*/ 	.word	0xffffffff


	//   ....[53]....
        /*0a18*/ 	.word	0xffffffff


	//   ....[54]....
        /*0a1c*/ 	.word	0xffffffff


	//   ....[55]....
        /*0a20*/ 	.word	0xffffffff


	//   ....[56]....
        /*0a24*/ 	.word	0xffffffff


	//   ....[57]....
        /*0a28*/ 	.word	0xffffffff


	//   ....[58]....
        /*0a2c*/ 	.word	0xffffffff


	//   ....[59]....
        /*0a30*/ 	.word	0xffffffff


	//   ....[60]....
        /*0a34*/ 	.word	0xffffffff


	//   ....[61]....
        /*0a38*/ 	.word	0xffffffff


	//   ....[62]....
        /*0a3c*/ 	.word	0xffffffff


	//   ....[63]....
        /*0a40*/ 	.word	0xffffffff


	//   ....[64]....
        /*0a44*/ 	.word	0xffffffff


	//   ....[65]....
        /*0a48*/ 	.word	0xffffffff


	//   ....[66]....
        /*0a4c*/ 	.word	0xffffffff


	//   ....[67]....
        /*0a50*/ 	.word	0xffffffff


	//   ....[68]....
        /*0a54*/ 	.word	0xffffffff


	//   ....[69]....
        /*0a58*/ 	.word	0xffffffff


	//   ....[70]....
        /*0a5c*/ 	.word	0xffffffff


	//   ....[71]....
        /*0a60*/ 	.word	0xffffffff


	//   ....[72]....
        /*0a64*/ 	.word	0xffffffff


	//   ....[73]....
        /*0a68*/ 	.word	0xffffffff


	//   ....[74]....
        /*0a6c*/ 	.word	0xffffffff


	//   ....[75]....
        /*0a70*/ 	.word	0xffffffff


	//   ....[76]....
        /*0a74*/ 	.word	0xffffffff


	//   ....[77]....
        /*0a78*/ 	.word	0xffffffff


	//   ....[78]....
        /*0a7c*/ 	.word	0xffffffff


	//   ....[79]....
        /*0a80*/ 	.word	0xffffffff


	//   ....[80]....
        /*0a84*/ 	.word	0xffffffff


	//   ....[81]....
        /*0a88*/ 	.word	0xffffffff


	//   ....[82]....
        /*0a8c*/ 	.word	0xffffffff


	//   ....[83]....
        /*0a90*/ 	.word	0xffffffff


	//   ....[84]....
        /*0a94*/ 	.word	0xffffffff


	//   ....[85]....
        /*0a98*/ 	.word	0xffffffff


	//   ....[86]....
        /*0a9c*/ 	.word	0xffffffff


	//   ....[87]....
        /*0aa0*/ 	.word	0xffffffff


	//   ....[88]....
        /*0aa4*/ 	.word	0xffffffff


	//   ....[89]....
        /*0aa8*/ 	.word	0xffffffff


	//   ....[90]....
        /*0aac*/ 	.word	0xffffffff


	//   ....[91]....
        /*0ab0*/ 	.word	0xffffffff


	//   ....[92]....
        /*0ab4*/ 	.word	0xffffffff


	//   ....[93]....
        /*0ab8*/ 	.word	0xffffffff


	//   ....[94]....
        /*0abc*/ 	.word	0xffffffff


	//   ....[95]....
        /*0ac0*/ 	.word	0xffffffff


	//   ....[96]....
        /*0ac4*/ 	.word	0xffffffff


	//   ....[97]....
        /*0ac8*/ 	.word	0xffffffff


	//   ....[98]....
        /*0acc*/ 	.word	0xffffffff


	//   ....[99]....
        /*0ad0*/ 	.word	0xffffffff


	//   ....[100]....
        /*0ad4*/ 	.word	0xffffffff


	//   ....[101]....
        /*0ad8*/ 	.word	0xffffffff


	//   ....[102]....
        /*0adc*/ 	.word	0xffffffff


	//   ....[103]....
        /*0ae0*/ 	.word	0xffffffff


	//   ....[104]....
        /*0ae4*/ 	.word	0xffffffff


	//   ....[105]....
        /*0ae8*/ 	.word	0xffffffff


	//   ....[106]....
        /*0aec*/ 	.word	0xffffffff


	//   ....[107]....
        /*0af0*/ 	.word	0xffffffff


	//   ....[108]....
        /*0af4*/ 	.word	0xffffffff


	//   ....[109]....
        /*0af8*/ 	.word	0xffffffff


	//   ....[110]....
        /*0afc*/ 	.word	0xffffffff


	//   ....[111]....
        /*0b00*/ 	.word	0xffffffff


	//   ....[112]....
        /*0b04*/ 	.word	0xffffffff


	//   ....[113]....
        /*0b08*/ 	.word	0xffffffff


	//   ....[114]....
        /*0b0c*/ 	.word	0xffffffff


	//   ....[115]....
        /*0b10*/ 	.word	0xffffffff


	//   ....[116]....
        /*0b14*/ 	.word	0xffffffff


	//   ....[117]....
        /*0b18*/ 	.word	0xffffffff


	//   ....[118]....
        /*0b1c*/ 	.word	0xffffffff


	//   ....[119]....
        /*0b20*/ 	.word	0xffffffff


	//   ....[120]....
        /*0b24*/ 	.word	0xffffffff


	//   ....[121]....
        /*0b28*/ 	.word	0xffffffff


	//   ....[122]....
        /*0b2c*/ 	.word	0xffffffff


	//   ....[123]....
        /*0b30*/ 	.word	0xffffffff


	//   ....[124]....
        /*0b34*/ 	.word	0xffffffff


	//   ....[125]....
        /*0b38*/ 	.word	0xffffffff


	//   ....[126]....
        /*0b3c*/ 	.word	0xffffffff


	//   ....[127]....
        /*0b40*/ 	.word	0xffffffff


	//   ....[128]....
        /*0b44*/ 	.word	0xffffffff


	//   ....[129]....
        /*0b48*/ 	.word	0xffffffff


	//   ....[130]....
        /*0b4c*/ 	.word	0xffffffff


	//   ....[131]....
        /*0b50*/ 	.word	0xffffffff


	//   ....[132]....
        /*0b54*/ 	.word	0xffffffff


	//   ....[133]....
        /*0b58*/ 	.word	0xffffffff


	//   ....[134]....
        /*0b5c*/ 	.word	0xffffffff


	//   ....[135]....
        /*0b60*/ 	.word	0xffffffff


	//   ....[136]....
        /*0b64*/ 	.word	0xffffffff


	//   ....[137]....
        /*0b68*/ 	.word	0xffffffff


	//   ....[138]....
        /*0b6c*/ 	.word	0xffffffff


	//   ....[139]....
        /*0b70*/ 	.word	0xffffffff


	//   ....[140]....
        /*0b74*/ 	.word	0xffffffff


	//   ....[141]....
        /*0b78*/ 	.word	0xffffffff


	//   ....[142]....
        /*0b7c*/ 	.word	0xffffffff


	//   ....[143]....
        /*0b80*/ 	.word	0xffffffff


	//   ....[144]....
        /*0b84*/ 	.word	0xffffffff


	//   ....[145]....
        /*0b88*/ 	.word	0xffffffff


	//   ....[146]....
        /*0b8c*/ 	.word	0xffffffff


	//   ....[147]....
        /*0b90*/ 	.word	0xffffffff


	//   ....[148]....
        /*0b94*/ 	.word	0xffffffff


	//   ....[149]....
        /*0b98*/ 	.word	0xffffffff


	//   ....[150]....
        /*0b9c*/ 	.word	0xffffffff


	//   ....[151]....
        /*0ba0*/ 	.word	0xffffffff


	//   ....[152]....
        /*0ba4*/ 	.word	0xffffffff


	//   ....[153]....
        /*0ba8*/ 	.word	0xffffffff


	//   ....[154]....
        /*0bac*/ 	.word	0xffffffff


	//   ....[155]....
        /*0bb0*/ 	.word	0xffffffff


	//   ....[156]....
        /*0bb4*/ 	.word	0xffffffff


	//   ....[157]....
        /*0bb8*/ 	.word	0xffffffff


	//   ....[158]....
        /*0bbc*/ 	.word	0xffffffff


	//   ....[159]....
        /*0bc0*/ 	.word	0xffffffff


	//   ....[160]....
        /*0bc4*/ 	.word	0xffffffff


	//   ....[161]....
        /*0bc8*/ 	.word	0xffffffff


	//   ....[162]....
        /*0bcc*/ 	.word	0xffffffff


	//   ....[163]....
        /*0bd0*/ 	.word	0xffffffff


	//   ....[164]....
        /*0bd4*/ 	.word	0xffffffff


	//   ....[165]....
        /*0bd8*/ 	.word	0xffffffff


	//   ....[166]....
        /*0bdc*/ 	.word	0xffffffff


	//   ....[167]....
        /*0be0*/ 	.word	0xffffffff


	//   ....[168]....
        /*0be4*/ 	.word	0xffffffff


	//   ....[169]....
        /*0be8*/ 	.word	0xffffffff


	//   ....[170]....
        /*0bec*/ 	.word	0xffffffff


	//   ....[171]....
        /*0bf0*/ 	.word	0xffffffff


	//   ....[172]....
        /*0bf4*/ 	.word	0xffffffff


	//   ....[173]....
        /*0bf8*/ 	.word	0xffffffff


	//   ....[174]....
        /*0bfc*/ 	.word	0xffffffff


	//   ....[175]....
        /*0c00*/ 	.word	0xffffffff


	//   ....[176]....
        /*0c04*/ 	.word	0xffffffff


	//   ....[177]....
        /*0c08*/ 	.word	0xffffffff


	//   ....[178]....
        /*0c0c*/ 	.word	0xffffffff


	//   ....[179]....
        /*0c10*/ 	.word	0xffffffff


	//   ....[180]....
        /*0c14*/ 	.word	0xffffffff


	//   ....[181]....
        /*0c18*/ 	.word	0xffffffff


	//   ....[182]....
        /*0c1c*/ 	.word	0xffffffff


	//   ....[183]....
        /*0c20*/ 	.word	0xffffffff


	//   ....[184]....
        /*0c24*/ 	.word	0xffffffff


	//   ....[185]....
        /*0c28*/ 	.word	0xffffffff


	//   ....[186]....
        /*0c2c*/ 	.word	0xffffffff


	//   ....[187]....
        /*0c30*/ 	.word	0xffffffff


	//   ....[188]....
        /*0c34*/ 	.word	0xffffffff


	//   ....[189]....
        /*0c38*/ 	.word	0xffffffff


	//   ....[190]....
        /*0c3c*/ 	.word	0xffffffff


	//   ....[191]....
        /*0c40*/ 	.word	0xffffffff


	//   ....[192]....
        /*0c44*/ 	.word	0xffffffff


	//   ....[193]....
        /*0c48*/ 	.word	0xffffffff


	//   ....[194]....
        /*0c4c*/ 	.word	0xffffffff


	//   ....[195]....
        /*0c50*/ 	.word	0xffffffff


	//   ....[196]....
        /*0c54*/ 	.word	0xffffffff


	//   ....[197]....
        /*0c58*/ 	.word	0xffffffff


	//   ....[198]....
        /*0c5c*/ 	.word	0xffffffff


	//   ....[199]....
        /*0c60*/ 	.word	0xffffffff


	//   ....[200]....
        /*0c64*/ 	.word	0xffffffff


	//   ....[201]....
        /*0c68*/ 	.word	0xffffffff


	//   ....[202]....
        /*0c6c*/ 	.word	0xffffffff


	//   ....[203]....
        /*0c70*/ 	.word	0xffffffff


	//   ....[204]....
        /*0c74*/ 	.word	0xffffffff


	//   ....[205]....
        /*0c78*/ 	.word	0xffffffff


	//   ....[206]....
        /*0c7c*/ 	.word	0xffffffff


	//   ....[207]....
        /*0c80*/ 	.word	0xffffffff


	//   ....[208]....
        /*0c84*/ 	.word	0xffffffff


	//   ....[209]....
        /*0c88*/ 	.word	0xffffffff


	//   ....[210]....
        /*0c8c*/ 	.word	0xffffffff


	//   ....[211]....
        /*0c90*/ 	.word	0xffffffff


	//   ....[212]....
        /*0c94*/ 	.word	0xffffffff


	//   ....[213]....
        /*0c98*/ 	.word	0xffffffff


	//   ....[214]....
        /*0c9c*/ 	.word	0xffffffff


	//   ....[215]....
        /*0ca0*/ 	.word	0xffffffff


	//   ....[216]....
        /*0ca4*/ 	.word	0xffffffff


	//----- nvinfo : EIATTR_COOP_GROUP_INSTR_OFFSETS
	.align		4
.L_510:
        /*0ca8*/ 	.byte	0x04, 0x28
        /*0caa*/ 	.short	(.L_512 - .L_511)


	//   ....[0]....
.L_511:
        /*0cac*/ 	.word	0x00000060


	//   ....[1]....
        /*0cb0*/ 	.word	0x00000260


	//   ....[2]....
        /*0cb4*/ 	.word	0x00000290


	//   ....[3]....
        /*0cb8*/ 	.word	0x000002c0


	//   ....[4]....
        /*0cbc*/ 	.word	0x000002f0


	//   ....[5]....
        /*0cc0*/ 	.word	0x00000320


	//   ....[6]....
        /*0cc4*/ 	.word	0x00000350


	//   ....[7]....
        /*0cc8*/ 	.word	0x000004c0


	//   ....[8]....
        /*0ccc*/ 	.word	0x00000500


	//   ....[9]....
        /*0cd0*/ 	.word	0x00000530


	//   ....[10]....
        /*0cd4*/ 	.word	0x00000560


	//   ....[11]....
        /*0cd8*/ 	.word	0x00000590


	//   ....[12]....
        /*0cdc*/ 	.word	0x000005c0


	//   ....[13]....
        /*0ce0*/ 	.word	0x00000650


	//   ....[14]....
        /*0ce4*/ 	.word	0x00000690


	//   ....[15]....
        /*0ce8*/ 	.word	0x000006b0


	//   ....[16]....
        /*0cec*/ 	.word	0x00000710


	//   ....[17]....
        /*0cf0*/ 	.word	0x0000aab0


	//   ....[18]....
        /*0cf4*/ 	.word	0x0000aad0


	//   ....[19]....
        /*0cf8*/ 	.word	0x0000ac60


	//   ....[20]....
        /*0cfc*/ 	.word	0x0000ac70


	//   ....[21]....
        /*0d00*/ 	.word	0x0000ae00


	//   ....[22]....
        /*0d04*/ 	.word	0x0000ae20


	//   ....[23]....
        /*0d08*/ 	.word	0x0000afb0


	//   ....[24]....
        /*0d0c*/ 	.word	0x0000afc0


	//   ....[25]....
        /*0d10*/ 	.word	0x0000ccb0


	//   ....[26]....
        /*0d14*/ 	.word	0x0000ced0


	//   ....[27]....
        /*0d18*/ 	.word	0x0000d790


	//   ....[28]....
        /*0d1c*/ 	.word	0x0000d7c0


	//   ....[29]....
        /*0d20*/ 	.word	0x0000d900


	//   ....[30]....
        /*0d24*/ 	.word	0x0000d950


	//   ....[31]....
        /*0d28*/ 	.word	0x00010260


	//   ....[32]....
        /*0d2c*/ 	.word	0x000107f0


	//   ....[33]....
        /*0d30*/ 	.word	0x00010a90


	//   ....[34]....
        /*0d34*/ 	.word	0x00010ab0


	//   ....[35]....
        /*0d38*/ 	.word	0x00011430


	//   ....[36]....
        /*0d3c*/ 	.word	0x00011450


	//   ....[37]....
        /*0d40*/ 	.word	0x00013f10


	//   ....[38]....
        /*0d44*/ 	.word	0x00013f30


	//   ....[39]....
        /*0d48*/ 	.word	0x00014450


	//   ....[40]....
        /*0d4c*/ 	.word	0x00014550


	//   ....[41]....
        /*0d50*/ 	.word	0x00016d70


	//   ....[42]....
        /*0d54*/ 	.word	0x00017300


	//   ....[43]....
        /*0d58*/ 	.word	0x000175a0


	//   ....[44]....
        /*0d5c*/ 	.word	0x000175c0


	//   ....[45]....
        /*0d60*/ 	.word	0x00017e60


	//   ....[46]....
        /*0d64*/ 	.word	0x00017f00


	//   ....[47]....
        /*0d68*/ 	.word	0x00019150


	//   ....[48]....
        /*0d6c*/ 	.word	0x00019180


	//   ....[49]....
        /*0d70*/ 	.word	0x000191a0


	//   ....[50]....
        /*0d74*/ 	.word	0x000191b0


	//   ....[51]....
        /*0d78*/ 	.word	0x0001aa00


	//   ....[52]....
        /*0d7c*/ 	.word	0x0001aa20


	//   ....[53]....
        /*0d80*/ 	.word	0x0001aa40


	//   ....[54]....
        /*0d84*/ 	.word	0x0001aa50


	//   ....[55]....
        /*0d88*/ 	.word	0x0001ae40


	//   ....[56]....
        /*0d8c*/ 	.word	0x0001ae60


	//   ....[57]....
        /*0d90*/ 	.word	0x0001b000


	//   ....[58]....
        /*0d94*/ 	.word	0x0001b010


	//   ....[59]....
        /*0d98*/ 	.word	0x0001b1b0


	//   ....[60]....
        /*0d9c*/ 	.word	0x0001b1d0


	//   ....[61]....
        /*0da0*/ 	.word	0x0001b370


	//   ....[62]....
        /*0da4*/ 	.word	0x0001b380


	//   ....[63]....
        /*0da8*/ 	.word	0x0001b710


	//   ....[64]....
        /*0dac*/ 	.word	0x0001b730


	//   ....[65]....
        /*0db0*/ 	.word	0x0001c420


	//   ....[66]....
        /*0db4*/ 	.word	0x0001c430


	//   ....[67]....
        /*0db8*/ 	.word	0x0001d8f0


	//   ....[68]....
        /*0dbc*/ 	.word	0x0001d910


	//   ....[69]....
        /*0dc0*/ 	.word	0x0001dab0


	//   ....[70]....
        /*0dc4*/ 	.word	0x0001dac0


	//   ....[71]....
        /*0dc8*/ 	.word	0x0001dc60


	//   ....[72]....
        /*0dcc*/ 	.word	0x0001dc80


	//   ....[73]....
        /*0dd0*/ 	.word	0x0001de20


	//   ....[74]....
        /*0dd4*/ 	.word	0x0001de30


	//   ....[75]....
        /*0dd8*/ 	.word	0x0001e0a0


	//   ....[76]....
        /*0ddc*/ 	.word	0x0001e0c0


	//   ....[77]....
        /*0de0*/ 	.word	0x0001e1e0


	//   ....[78]....
        /*0de4*/ 	.word	0x0001e220


	//   ....[79]....
        /*0de8*/ 	.word	0x0001e250


	//   ....[80]....
        /*0dec*/ 	.word	0x0001e280


	//   ....[81]....
        /*0df0*/ 	.word	0x0001e2b0


	//   ....[82]....
        /*0df4*/ 	.word	0x0001e2e0


	//   ....[83]....
        /*0df8*/ 	.word	0x0001e440


	//   ....[84]....
        /*0dfc*/ 	.word	0x0001e480


	//   ....[85]....
        /*0e00*/ 	.word	0x0001e4b0


	//   ....[86]....
        /*0e04*/ 	.word	0x0001e4e0


	//   ....[87]....
        /*0e08*/ 	.word	0x0001e510


	//   ....[88]....
        /*0e0c*/ 	.word	0x0001e540


	//   ....[89]....
        /*0e10*/ 	.word	0x0001e5d0


	//   ....[90]....
        /*0e14*/ 	.word	0x0001e610


	//   ....[91]....
        /*0e18*/ 	.word	0x0001e620


	//   ....[92]....
        /*0e1c*/ 	.word	0x0001e680


	//   ....[93]....
        /*0e20*/ 	.word	0x0001f090


	//   ....[94]....
        /*0e24*/ 	.word	0x0001f0f0


	//   ....[95]....
        /*0e28*/ 	.word	0x0001f140


	//   ....[96]....
        /*0e2c*/ 	.word	0x0001f190


	//   ....[97]....
        /*0e30*/ 	.word	0x0001f1e0


	//   ....[98]....
        /*0e34*/ 	.word	0x0001f260


	//   ....[99]....
        /*0e38*/ 	.word	0x0001f2b0


	//   ....[100]....
        /*0e3c*/ 	.word	0x0001f320


	//   ....[101]....
        /*0e40*/ 	.word	0x0001f390


	//   ....[102]....
        /*0e44*/ 	.word	0x0001f400


	//   ....[103]....
        /*0e48*/ 	.word	0x0001f480


	//   ....[104]....
        /*0e4c*/ 	.word	0x0001f500


	//   ....[105]....
        /*0e50*/ 	.word	0x0001f580


	//   ....[106]....
        /*0e54*/ 	.word	0x0001f5f0


	//   ....[107]....
        /*0e58*/ 	.word	0x0001f670


	//   ....[108]....
        /*0e5c*/ 	.word	0x0001f6f0


	//   ....[109]....
        /*0e60*/ 	.word	0x0001f770


	//   ....[110]....
        /*0e64*/ 	.word	0x0001f7e0


	//   ....[111]....
        /*0e68*/ 	.word	0x0001f840


	//   ....[112]....
        /*0e6c*/ 	.word	0x0001f8a0


	//   ....[113]....
        /*0e70*/ 	.word	0x0001f8f0


	//   ....[114]....
        /*0e74*/ 	.word	0x0001f940


	//   ....[115]....
        /*0e78*/ 	.word	0x0001f9c0


	//   ....[116]....
        /*0e7c*/ 	.word	0x0001fa40


	//   ....[117]....
        /*0e80*/ 	.word	0x0001fac0


	//   ....[118]....
        /*0e84*/ 	.word	0x0001fb30


	//   ....[119]....
        /*0e88*/ 	.word	0x0001fbb0


	//   ....[120]....
        /*0e8c*/ 	.word	0x0001fc30


	//   ....[121]....
        /*0e90*/ 	.word	0x0001fcb0


	//   ....[122]....
        /*0e94*/ 	.word	0x0001fd20


	//   ....[123]....
        /*0e98*/ 	.word	0x0001fda0


	//   ....[124]....
        /*0e9c*/ 	.word	0x0001fe20


	//   ....[125]....
        /*0ea0*/ 	.word	0x0001fea0


	//   ....[126]....
        /*0ea4*/ 	.word	0x0001ff10


	//   ....[127]....
        /*0ea8*/ 	.word	0x0001ff90


	//   ....[128]....
        /*0eac*/ 	.word	0x00020010


	//   ....[129]....
        /*0eb0*/ 	.word	0x00020090


	//   ....[130]....
        /*0eb4*/ 	.word	0x00020100


	//   ....[131]....
        /*0eb8*/ 	.word	0x00020180


	//   ....[132]....
        /*0ebc*/ 	.word	0x00020200


	//   ....[133]....
        /*0ec0*/ 	.word	0x00020280


	//   ....[134]....
        /*0ec4*/ 	.word	0x000202f0


	//   ....[135]....
        /*0ec8*/ 	.word	0x00020370


	//   ....[136]....
        /*0ecc*/ 	.word	0x000203f0


	//   ....[137]....
        /*0ed0*/ 	.word	0x00020440


	//   ....[138]....
        /*0ed4*/ 	.word	0x00020480


	//   ....[139]....
        /*0ed8*/ 	.word	0x000204d0


	//   ....[140]....
        /*0edc*/ 	.word	0x00020520


	//   ....[141]....
        /*0ee0*/ 	.word	0x00020570


	//   ....[142]....
        /*0ee4*/ 	.word	0x000205f0


	//   ....[143]....
        /*0ee8*/ 	.word	0x00020640


	//   ....[144]....
        /*0eec*/ 	.word	0x00020690


	//   ....[145]....
        /*0ef0*/ 	.word	0x000206e0


	//   ....[146]....
        /*0ef4*/ 	.word	0x00020730


	//   ....[147]....
        /*0ef8*/ 	.word	0x00020780


	//   ....[148]....
        /*0efc*/ 	.word	0x00020800


	//   ....[149]....
        /*0f00*/ 	.word	0x00020850


	//   ....[150]....
        /*0f04*/ 	.word	0x000208d0


	//   ....[151]....
        /*0f08*/ 	.word	0x00020940


	//   ....[152]....
        /*0f0c*/ 	.word	0x000209c0


	//   ....[153]....
        /*0f10*/ 	.word	0x00020df0


	//   ....[154]....
        /*0f14*/ 	.word	0x00020e10


	//   ....[155]....
        /*0f18*/ 	.word	0x00020e30


	//   ....[156]....
        /*0f1c*/ 	.word	0x00020e40


	//   ....[157]....
        /*0f20*/ 	.word	0x00021390


	//   ....[158]....
        /*0f24*/ 	.word	0x000213a0


	//   ....[159]....
        /*0f28*/ 	.word	0x000213b0


	//   ....[160]....
        /*0f2c*/ 	.word	0x000213c0


	//   ....[161]....
        /*0f30*/ 	.word	0x000218b0


	//   ....[162]....
        /*0f34*/ 	.word	0x000218d0


	//   ....[163]....
        /*0f38*/ 	.word	0x000218f0


	//   ....[164]....
        /*0f3c*/ 	.word	0x00021900


	//   ....[165]....
        /*0f40*/ 	.word	0x00021e80


	//   ....[166]....
        /*0f44*/ 	.word	0x00021ea0


	//   ....[167]....
        /*0f48*/ 	.word	0x00021eb0


	//   ....[168]....
        /*0f4c*/ 	.word	0x00021ec0


	//   ....[169]....
        /*0f50*/ 	.word	0x00025aa0


	//   ....[170]....
        /*0f54*/ 	.word	0x00025ac0


	//   ....[171]....
        /*0f58*/ 	.word	0x00025ae0


	//   ....[172]....
        /*0f5c*/ 	.word	0x00025af0


	//   ....[173]....
        /*0f60*/ 	.word	0x00025f40


	//   ....[174]....
        /*0f64*/ 	.word	0x00025f50


	//   ....[175]....
        /*0f68*/ 	.word	0x00025f60


	//   ....[176]....
        /*0f6c*/ 	.word	0x00025f70


	//   ....[177]....
        /*0f70*/ 	.word	0x00026340


	//   ....[178]....
        /*0f74*/ 	.word	0x00026360


	//   ....[179]....
        /*0f78*/ 	.word	0x00026380


	//   ....[180]....
        /*0f7c*/ 	.word	0x00026390


	//   ....[181]....
        /*0f80*/ 	.word	0x000267f0


	//   ....[182]....
        /*0f84*/ 	.word	0x00026810


	//   ....[183]....
        /*0f88*/ 	.word	0x00026830


	//   ....[184]....
        /*0f8c*/ 	.word	0x00026840


	//   ....[185]....
        /*0f90*/ 	.word	0x0002a9f0


	//   ....[186]....
        /*0f94*/ 	.word	0x0002aa70


	//   ....[187]....
        /*0f98*/ 	.word	0x0002aaf0


	//   ....[188]....
        /*0f9c*/ 	.word	0x0002ab60


	//   ....[189]....
        /*0fa0*/ 	.word	0x0002abe0


	//   ....[190]....
        /*0fa4*/ 	.word	0x0002ac50


	//   ....[191]....
        /*0fa8*/ 	.word	0x0002acd0


	//   ....[192]....
        /*0fac*/ 	.word	0x0002ad40


	//   ....[193]....
        /*0fb0*/ 	.word	0x0002adc0


	//   ....[194]....
        /*0fb4*/ 	.word	0x0002ae40


	//   ....[195]....
        /*0fb8*/ 	.word	0x0002aec0


	//   ....[196]....
        /*0fbc*/ 	.word	0x0002af30


	//   ....[197]....
        /*0fc0*/ 	.word	0x0002afb0


	//   ....[198]....
        /*0fc4*/ 	.word	0x0002b030


	//   ....[199]....
        /*0fc8*/ 	.word	0x0002b0a0


	//   ....[200]....
        /*0fcc*/ 	.word	0x0002b110


	//   ....[201]....
        /*0fd0*/ 	.word	0x0002b190


	//   ....[202]....
        /*0fd4*/ 	.word	0x0002b210


	//   ....[203]....
        /*0fd8*/ 	.word	0x0002b290


	//   ....[204]....
        /*0fdc*/ 	.word	0x0002b300


	//   ....[205]....
        /*0fe0*/ 	.word	0x0002b380


	//   ....[206]....
        /*0fe4*/ 	.word	0x0002b3f0


	//   ....[207]....
        /*0fe8*/ 	.word	0x0002b460


	//   ....[208]....
        /*0fec*/ 	.word	0x0002b4d0


	//   ....[209]....
        /*0ff0*/ 	.word	0x0002b550


	//   ....[210]....
        /*0ff4*/ 	.word	0x0002b5d0


	//   ....[211]....
        /*0ff8*/ 	.word	0x0002b650


	//   ....[212]....
        /*0ffc*/ 	.word	0x0002b6c0


	//   ....[213]....
        /*1000*/ 	.word	0x0002b740


	//   ....[214]....
        /*1004*/ 	.word	0x0002b7c0


	//   ....[215]....
        /*1008*/ 	.word	0x0002b840


	//   ....[216]....
        /*100c*/ 	.word	0x0002b8b0


	//----- nvinfo : EIATTR_EXIT_INSTR_OFFSETS
	.align		4
.L_512:
        /*1010*/ 	.byte	0x04, 0x1c
        /*1012*/ 	.short	(.L_514 - .L_513)


	//   ....[0]....
.L_513:
        /*1014*/ 	.word	0x00001100


	//   ....[1]....
        /*1018*/ 	.word	0x0001f050


	//----- nvinfo : EIATTR_MAX_THREADS
	.align		4
.L_514:
        /*101c*/ 	.byte	0x04, 0x05
        /*101e*/ 	.short	(.L_516 - .L_515)
.L_515:
        /*1020*/ 	.word	0x00000100
        /*1024*/ 	.word	0x00000001
        /*1028*/ 	.word	0x00000001


	//----- nvinfo : EIATTR_CRS_STACK_SIZE
	.align		4
.L_516:
        /*102c*/ 	.byte	0x04, 0x1e
        /*102e*/ 	.short	(.L_518 - .L_517)
.L_517:
        /*1030*/ 	.word	0x00000000
.L_518:


//--------------------- .nv.info._ZN7cutlass13device_kernelIN5flash19enable_sm80_to_sm89INS1_16FlashAttnFwdSm80INS1_25CollectiveMainloopFwdSm80ILi8ELi1ELb0EN4cute5tupleIJNS5_1CILi128EEENS7_ILi96EEENS7_ILi256EEEEEELi256ENS_10bfloat16_tEfNS_4arch4Sm80ELb1ELb0ELb1ELb0ELb0ELb0ELb1ELb1EEENS1_21CollectiveEpilogueFwdINS6_IJS8_SA_S9_EEENS6_IJNS7_ILi1EEESI_SI_EEESC_SE_Li256ELb0ELb1ELb1ELb0EEENS1_30DynamicPersistentTileSchedulerILi256ELi256ELb1ELb1ELb0EEEEEEEEEvNT_6ParamsE --------------------------
	.section	.nv.info._ZN7cutlass13device_kernelIN5flash19enable_sm80_to_sm89INS1_16FlashAttnFwdSm80INS1_25CollectiveMainloopFwdSm80ILi8ELi1ELb0EN4cute5tupleIJNS5_1CILi128EEENS7_ILi96EEENS7_ILi256EEEEEELi256ENS_10bfloat16_tEfNS_4arch4Sm80ELb1ELb0ELb1ELb0ELb0ELb0ELb1ELb1EEENS1_21CollectiveEpilogueFwdINS6_IJS8_SA_S9_EEENS6_IJNS7_ILi1EEESI_SI_EEESC_SE_Li256ELb0ELb1ELb1ELb0EEENS1_30DynamicPersistentTileSchedulerILi256ELi256ELb1ELb1ELb0EEEEEEEEEvNT_6ParamsE,"",@"SHT_CUDA_INFO"
	.sectionflags	@""
	.align	4


	//----- nvinfo : EIATTR_CUDA_API_VERSION
	.align		4
        /*0000*/ 	.byte	0x04, 0x37
        /*0002*/ 	.short	(.L_520 - .L_519)
.L_519:
        /*0004*/ 	.word	0x00000082


	//----- nvinfo : EIATTR_SW2861232_WAR
	.align		4
.L_520:
        /*0008*/ 	.byte	0x01, 0x35
	.zero		2


	//----- nvinfo : EIATTR_PARAM_CBANK
	.align		4
        /*000c*/ 	.byte	0x04, 0x0a
        /*000e*/ 	.short	(.L_522 - .L_521)
	.align		4
.L_521:
        /*0010*/ 	.word	index@(.nv.constant0._ZN7cutlass13device_kernelIN5flash19enable_sm80_to_sm89INS1_16FlashAttnFwdSm80INS1_25CollectiveMainloopFwdSm80ILi8ELi1ELb0EN4cute5tupleIJNS5_1CILi128EEENS7_ILi96EEENS7_ILi256EEEEEELi256ENS_10bfloat16_tEfNS_4arch4Sm80ELb1ELb0ELb1ELb0ELb0ELb0ELb1ELb1EEENS1_21CollectiveEpilogueFwdINS6_IJS8_SA_S9_EEENS6_IJNS7_ILi1EEESI_SI_EEESC_SE_Li256ELb0ELb1ELb1ELb0EEENS1_30DynamicPersistentTileSchedulerILi256ELi256ELb1ELb1ELb0EEEEEEEEEvNT_6ParamsE)
        /*0014*/ 	.short	0x0160
        /*0016*/ 	.short	0x0428


	//----- nvinfo : EIATTR_CBANK_PARAM_SIZE
	.align		4
.L_522:
        /*0018*/ 	.byte	0x03, 0x19
        /*001a*/ 	.short	0x0428


	//----- nvinfo : EIATTR_KPARAM_INFO
	.align		4
        /*001c*/ 	.byte	0x04, 0x17
        /*001e*/ 	.short	(.L_524 - .L_523)
.L_523:
        /*0020*/ 	.word	0x00000000
        /*0024*/ 	.short	0x0000
        /*0026*/ 	.short	0x0000
        /*0028*/ 	.byte	0x00, 0xf0, 0xa1, 0x10


	//----- nvinfo : EIATTR_MAXREG_COUNT
	.align		4
.L_524:
        /*002c*/ 	.byte	0x03, 0x1b
        /*002e*/ 	.short	0x00ff


	//----- nvinfo : EIATTR_NUM_BARRIERS
	.align		4
        /*0030*/ 	.byte	0x02, 0x4c
        /*0032*/ 	.byte	0x06
	.zero		1


	//----- nvinfo : EIATTR_ANNOTATIONS
	.align		4
        /*0034*/ 	.byte	0x04, 0x55
        /*0036*/ 	.short	(.L_526 - .L_525)


	//   ....[0]....
.L_525:
        /* <DEDUP_REMOVED lines=72> */


	//----- nvinfo : EIATTR_MERCURY_ISA_VERSION
	.align		4
.L_526:
        /*04a0*/ 	.byte	0x03, 0x5f
        /*04a2*/ 	.short	0x0000


	//----- nvinfo : EIATTR_INT_WARP_WIDE_INSTR_OFFSETS
	.align		4
        /*04a4*/ 	.byte	0x04, 0x31
        /*04a6*/ 	.short	(.L_528 - .L_527)


	//   ....[0]....
.L_527:
        /*04a8*/ 	.word	0x000134a0


	//   ....[1]....
        /*04ac*/ 	.word	0x00013520


	//----- nvinfo : EIATTR_COOP_GROUP_MASK_REGIDS
	.align		4
.L_528:
        /*04b0*/ 	.byte	0x04, 0x29
        /*04b2*/ 	.short	(.L_530 - .L_529)


	//   ....[0]....
.L_529:
        /*04b4*/ 	.word	0xffffffff


	//   ....[1]....
        /*04b8*/ 	.word	0xffffffff


	//   ....[2]....
        /*04bc*/ 	.word	0xffffffff


	//   ....[3]....
        /*04c0*/ 	.word	0xffffffff


	//   ....[4]....
        /*04c4*/ 	.word	0xffffffff


	//   ....[5]....
        /*04c8*/ 	.word	0xffffffff


	//   ....[6]....
        /*04cc*/ 	.word	0xffffffff


	//   ....[7]....
        /*04d0*/ 	.word	0xffffffff


	//   ....[8]....
        /*04d4*/ 	.word	0xffffffff


	//   ....[9]....
        /*04d8*/ 	.word	0xffffffff


	//   ....[10]....
        /*04dc*/ 	.word	0xffffffff


	//   ....[11]....
        /*04e0*/ 	.word	0xffffffff


	//   ....[12]....
        /*04e4*/ 	.word	0xffffffff


	//   ....[13]....
        /*04e8*/ 	.word	0xffffffff


	//   ....[14]....
        /*04ec*/ 	.word	0xffffffff


	//   ....[15]....
        /*04f0*/ 	.word	0xffffffff


	//   ....[16]....
        /*04f4*/ 	.word	0xffffffff


	//   ....[17]....
        /*04f8*/ 	.word	0xffffffff


	//   ....[18]....
        /*04fc*/ 	.word	0xffffffff


	//   ....[19]....
        /*0500*/ 	.word	0xffffffff


	//   ....[20]....
        /*0504*/ 	.word	0xffffffff


	//   ....[21]....
        /*0508*/ 	.word	0xffffffff


	//   ....[22]....
        /*050c*/ 	.word	0xffffffff


	//   ....[23]....
        /*0510*/ 	.word	0xffffffff


	//   ....[24]....
        /*0514*/ 	.word	0xffffffff


	//   ....[25]....
        /*0518*/ 	.word	0xffffffff


	//   ....[26]....
        /*051c*/ 	.word	0xffffffff


	//   ....[27]....
        /*0520*/ 	.word	0xffffffff


	//   ....[28]....
        /*0524*/ 	.word	0xffffffff


	//   ....[29]....
        /*0528*/ 	.word	0xffffffff


	//   ....[30]....
        /*052c*/ 	.word	0xffffffff


	//   ....[31]....
        /*0530*/ 	.word	0xffffffff


	//   ....[32]....
        /*0534*/ 	.word	0xffffffff


	//   ....[33]....
        /*0538*/ 	.word	0xffffffff


	//   ....[34]....
        /*053c*/ 	.word	0xffffffff


	//   ....[35]....
        /*0540*/ 	.word	0xffffffff


	//   ....[36]....
        /*0544*/ 	.word	0xffffffff


	//   ....[37]....
        /*0548*/ 	.word	0xffffffff


	//   ....[38]....
        /*054c*/ 	.word	0xffffffff


	//   ....[39]....
        /*0550*/ 	.word	0xffffffff


	//   ....[40]....
        /*0554*/ 	.word	0xffffffff


	//   ....[41]....
        /*0558*/ 	.word	0xffffffff


	//   ....[42]....
        /*055c*/ 	.word	0xffffffff


	//   ....[43]....
        /*0560*/ 	.word	0xffffffff


	//   ....[44]....
        /*0564*/ 	.word	0xffffffff


	//   ....[45]....
        /*0568*/ 	.word	0xffffffff


	//   ....[46]....
        /*056c*/ 	.word	0xffffffff


	//   ....[47]....
        /*0570*/ 	.word	0xffffffff


	//   ....[48]....
        /*0574*/ 	.word	0xffffffff


	//   ....[49]....
        /*0578*/ 	.word	0xffffffff


	//   ....[50]....
        /*057c*/ 	.word	0xffffffff


	//   ....[51]....
        /*0580*/ 	.word	0xffffffff


	//----- nvinfo : EIATTR_COOP_GROUP_INSTR_OFFSETS
	.align		4
.L_530:
        /*0584*/ 	.byte	0x04, 0x28
        /*0586*/ 	.short	(.L_532 - .L_531)


	//   ....[0]....
.L_531:
        /*0588*/ 	.word	0x00000050


	//   ....[1]....
        /*058c*/ 	.word	0x00001ad0


	//   ....[2]....
        /*0590*/ 	.word	0x00001af0


	//   ....[3]....
        /*0594*/ 	.word	0x00001cb0


	//   ....[4]....
        /*0598*/ 	.word	0x00001cc0


	//   ....[5]....
        /*059c*/ 	.word	0x00001e70


	//   ....[6]....
        /*05a0*/ 	.word	0x00001e90


	//   ....[7]....
        /*05a4*/ 	.word	0x00002040


	//   ....[8]....
        /*05a8*/ 	.word	0x00002050


	//   ....[9]....
        /*05ac*/ 	.word	0x000046f0


	//   ....[10]....
        /*05b0*/ 	.word	0x000048b0


	//   ....[11]....
        /*05b4*/ 	.word	0x00005050


	//   ....[12]....
        /*05b8*/ 	.word	0x00005100


	//   ....[13]....
        /*05bc*/ 	.word	0x00005120


	//   ....[14]....
        /*05c0*/ 	.word	0x00005140


	//   ....[15]....
        /*05c4*/ 	.word	0x00008ff0


	//   ....[16]....
        /*05c8*/ 	.word	0x00009f70


	//   ....[17]....
        /*05cc*/ 	.word	0x0000af10


	//   ....[18]....
        /*05d0*/ 	.word	0x0000af30


	//   ....[19]....
        /*05d4*/ 	.word	0x0000af90


	//   ....[20]....
        /*05d8*/ 	.word	0x0000afa0


	//   ....[21]....
        /*05dc*/ 	.word	0x0000fb30


	//   ....[22]....
        /*05e0*/ 	.word	0x0000fb80


	//   ....[23]....
        /*05e4*/ 	.word	0x0000fba0


	//   ....[24]....
        /*05e8*/ 	.word	0x0000fbc0


	//   ....[25]....
        /*05ec*/ 	.word	0x00012a10


	//   ....[26]....
        /*05f0*/ 	.word	0x00012a60


	//   ....[27]....
        /*05f4*/ 	.word	0x00012a80


	//   ....[28]....
        /*05f8*/ 	.word	0x00012aa0


	//   ....[29]....
        /*05fc*/ 	.word	0x00013660


	//   ....[30]....
        /*0600*/ 	.word	0x00013af0


	//   ....[31]....
        /*0604*/ 	.word	0x00013b00


	//   ....[32]....
        /*0608*/ 	.word	0x00013b30


	//   ....[33]....
        /*060c*/ 	.word	0x00013b50


	//   ....[34]....
        /*0610*/ 	.word	0x00013c50


	//   ....[35]....
        /*0614*/ 	.word	0x00013cb0


	//   ....[36]....
        /*0618*/ 	.word	0x00014820


	//   ....[37]....
        /*061c*/ 	.word	0x00014830


	//   ....[38]....
        /*0620*/ 	.word	0x000153e0


	//   ....[39]....
        /*0624*/ 	.word	0x000154f0


	//   ....[40]....
        /*0628*/ 	.word	0x00015560


	//   ....[41]....
        /*062c*/ 	.word	0x000155d0


	//   ....[42]....
        /*0630*/ 	.word	0x00015630


	//   ....[43]....
        /*0634*/ 	.word	0x000156a0


	//   ....[44]....
        /*0638*/ 	.word	0x00015710


	//   ....[45]....
        /*063c*/ 	.word	0x00015780


	//   ....[46]....
        /*0640*/ 	.word	0x000157e0


	//   ....[47]....
        /*0644*/ 	.word	0x00015840


	//   ....[48]....
        /*0648*/ 	.word	0x000158a0


	//   ....[49]....
        /*064c*/ 	.word	0x000158f0


	//   ....[50]....
        /*0650*/ 	.word	0x00015950


	//   ....[51]....
        /*0654*/ 	.word	0x000159c0


	//----- nvinfo : EIATTR_EXIT_INSTR_OFFSETS
	.align		4
.L_532:
        /*0658*/ 	.byte	0x04, 0x1c
        /*065a*/ 	.short	(.L_534 - .L_533)


	//   ....[0]....
.L_533:
        /*065c*/ 	.word	0x000000a0


	//   ....[1]....
        /*0660*/ 	.word	0x000154a0


	//----- nvinfo : EIATTR_MAX_THREADS
	.align		4
.L_534:
        /*0664*/ 	.byte	0x04, 0x05
        /*0666*/ 	.short	(.L_536 - .L_535)
.L_535:
        /*0668*/ 	.word	0x00000100
        /*066c*/ 	.word	0x00000001
        /*0670*/ 	.word	0x00000001


	//----- nvinfo : EIATTR_CRS_STACK_SIZE
	.align		4
.L_536:
        /*0674*/ 	.byte	0x04, 0x1e
        /*0676*/ 	.short	(.L_538 - .L_537)
.L_537:
        /*0678*/ 	.word	0x00000000
.L_538:


//--------------------- .nv.info._ZN7cutlass13device_kernelIN5flash19enable_sm80_to_sm89INS1_16FlashAttnFwdSm80INS1_25CollectiveMainloopFwdSm80ILi8ELi1ELb0EN4cute5tupleIJNS5_1CILi128EEENS7_ILi64EEENS7_ILi256EEEEEELi256ENS_10bfloat16_tEfNS_4arch4Sm80ELb1ELb0ELb1ELb1ELb0ELb0ELb1ELb1EEENS1_21CollectiveEpilogueFwdINS6_IJS8_SA_S9_EEENS6_IJNS7_ILi1EEESI_SI_EEESC_SE_Li256ELb1ELb1ELb1ELb0EEENS1_36VarlenDynamicPersistentTileSchedulerILi128ELi64ELi256ELi256ELb1ELb1ELb0ELb1ELb1ELb1EEEEEEEEEvNT_6ParamsE --------------------------
	.section	.nv.info._ZN7cutlass13device_kernelIN5flash19enable_sm80_to_sm89INS1_16FlashAttnFwdSm80INS1_25CollectiveMainloopFwdSm80ILi8ELi1ELb0EN4cute5tupleIJNS5_1CILi128EEENS7_ILi64EEENS7_ILi256EEEEEELi256ENS_10bfloat16_tEfNS_4arch4Sm80ELb1ELb0ELb1ELb1ELb0ELb0ELb1ELb1EEENS1_21CollectiveEpilogueFwdINS6_IJS8_SA_S9_EEENS6_IJNS7_ILi1EEESI_SI_EEESC_SE_Li256ELb1ELb1ELb1ELb0EEENS1_36VarlenDynamicPersistentTileSchedulerILi128ELi64ELi256ELi256ELb1ELb1ELb0ELb1ELb1ELb1EEEEEEEEEvNT_6ParamsE,"",@"SHT_CUDA_INFO"
	.sectionflags	@""
	.align	4


	//----- nvinfo : EIATTR_CUDA_API_VERSION
	.align		4
        /*0000*/ 	.byte	0x04, 0x37
        /*0002*/ 	.short	(.L_540 - .L_539)
.L_539:
        /*0004*/ 	.word	0x00000082


	//----- nvinfo : EIATTR_SW2861232_WAR
	.align		4
.L_540:
        /*0008*/ 	.byte	0x01, 0x35
	.zero		2


	//----- nvinfo : EIATTR_PARAM_CBANK
	.align		4
        /*000c*/ 	.byte	0x04, 0x0a
        /*000e*/ 	.short	(.L_542 - .L_541)
	.align		4
.L_541:
        /*0010*/ 	.word	index@(.nv.constant0._ZN7cutlass13device_kernelIN5flash19enable_sm80_to_sm89INS1_16FlashAttnFwdSm80INS1_25CollectiveMainloopFwdSm80ILi8ELi1ELb0EN4cute5tupleIJNS5_1CILi128EEENS7_ILi64EEENS7_ILi256EEEEEELi256ENS_10bfloat16_tEfNS_4arch4Sm80ELb1ELb0ELb1ELb1ELb0ELb0ELb1ELb1EEENS1_21CollectiveEpilogueFwdINS6_IJS8_SA_S9_EEENS6_IJNS7_ILi1EEESI_SI_EEESC_SE_Li256ELb1ELb1ELb1ELb0EEENS1_36VarlenDynamicPersistentTileSchedulerILi128ELi64ELi256ELi256ELb1ELb1ELb0ELb1ELb1ELb1EEEEEEEEEvNT_6ParamsE)
        /*0014*/ 	.short	0x0160
        /*0016*/ 	.short	0x0438


	//----- nvinfo : EIATTR_CBANK_PARAM_SIZE
	.align		4
.L_542:
        /*0018*/ 	.byte	0x03, 0x19
        /*001a*/ 	.short	0x0438


	//----- nvinfo : EIATTR_KPARAM_INFO
	.align		4
        /*001c*/ 	.byte	0x04, 0x17
        /*001e*/ 	.short	(.L_544 - .L_543)
.L_543:
        /*0020*/ 	.word	0x00000000
        /*0024*/ 	.short	0x0000
        /*0026*/ 	.short	0x0000
        /*0028*/ 	.byte	0x00, 0xf0, 0xe1, 0x10


	//----- nvinfo : EIATTR_MAXREG_COUNT
	.align		4
.L_544:
        /*002c*/ 	.byte	0x03, 0x1b
        /*002e*/ 	.short	0x00ff


	//----- nvinfo : EIATTR_NUM_BARRIERS
	.align		4
        /*0030*/ 	.byte	0x02, 0x4c
        /*0032*/ 	.byte	0x06
	.zero		1


	//----- nvinfo : EIATTR_ANNOTATIONS
	.align		4
        /*0034*/ 	.byte	0x04, 0x55
        /*0036*/ 	.short	(.L_546 - .L_545)


	//   ....[0]....
.L_545:
        /* <DEDUP_REMOVED lines=152> */


	//----- nvinfo : EIATTR_MERCURY_ISA_VERSION
	.align		4
.L_546:
        /*09a0*/ 	.byte	0x03, 0x5f
        /*09a2*/ 	.short	0x0000


	//----- nvinfo : EIATTR_INT_WARP_WIDE_INSTR_OFFSETS
	.align		4
        /*09a4*/ 	.byte	0x04, 0x31
        /*09a6*/ 	.short	(.L_548 - .L_547)


	//   ....[0]....
.L_547:
        /*09a8*/ 	.word	0x0000ee20


	//   ....[1]....
        /*09ac*/ 	.word	0x0000eea0


	//----- nvinfo : EIATTR_COOP_GROUP_MASK_REGIDS
	.align		4
.L_548:
        /*09b0*/ 	.byte	0x04, 0x29
        /*09b2*/ 	.short	(.L_550 - .L_549)


	//   ....[0]....
.L_549:
        /*09b4*/ 	.word	0xffffffff


	//   ....[1]....
        /*09b8*/ 	.word	0xffffffff


	//   ....[2]....
        /*09bc*/ 	.word	0xffffffff


	//   ....[3]....
        /*09c0*/ 	.word	0xffffffff


	//   ....[4]....
        /*09c4*/ 	.word	0xffffffff


	//   ....[5]....
        /*09c8*/ 	.word	0xffffffff


	//   ....[6]....
        /*09cc*/ 	.word	0xffffffff


	//   ....[7]....
        /*09d0*/ 	.word	0xffffffff


	//   ....[8]....
        /*09d4*/ 	.word	0xffffffff


	//   ....[9]....
        /*09d8*/ 	.word	0xffffffff


	//   ....[10]....
        /*09dc*/ 	.word	0xffffffff


	//   ....[11]....
        /*09e0*/ 	.word	0xffffffff


	//   ....[12]....
        /*09e4*/ 	.word	0xffffffff


	//   ....[13]....
        /*09e8*/ 	.word	0xffffffff


	//   ....[14]....
        /*09ec*/ 	.word	0xffffffff


	//   ....[15]....
        /*09f0*/ 	.word	0xffffffff


	//   ....[16]....
        /*09f4*/ 	.word	0xffffffff


	//   ....[17]....
        /*09f8*/ 	.word	0xffffffff


	//   ....[18]....
        /*09fc*/ 	.word	0xffffffff


	//   ....[19]....
        /*0a00*/ 	.word	0xffffffff


	//   ....[20]....
        /*0a04*/ 	.word	0xffffffff


	//   ....[21]....
        /*0a08*/ 	.word	0xffffffff


	//   ....[22]....
        /*0a0c*/ 	.word	0xffffffff


	//   ....[23]....
        /*0a10*/ 	.word	0xffffffff


	//   ....[24]....
        /*0a14*/ 	.word	0xffffffff


	//   ....[25]....
        /*0a18*/ 	.word	0xffffffff


	//   ....[26]....
        /*0a1c*/ 	.word	0xffffffff


	//   ....[27]....
        /*0a20*/ 	.word	0xffffffff


	//   ....[28]....
        /*0a24*/ 	.word	0xffffffff


	//   ....[29]....
        /*0a28*/ 	.word	0xffffffff


	//   ....[30]....
        /*0a2c*/ 	.word	0xffffffff


	//   ....[31]....
        /*0a30*/ 	.word	0xffffffff


	//   ....[32]....
        /*0a34*/ 	.word	0xffffffff


	//   ....[33]....
        /*0a38*/ 	.word	0xffffffff


	//   ....[34]....
        /*0a3c*/ 	.word	0xffffffff


	//   ....[35]....
        /*0a40*/ 	.word	0xffffffff


	//   ....[36]....
        /*0a44*/ 	.word	0xffffffff


	//   ....[37]....
        /*0a48*/ 	.word	0xffffffff


	//   ....[38]....
        /*0a4c*/ 	.word	0xffffffff


	//   ....[39]....
        /*0a50*/ 	.word	0xffffffff


	//   ....[40]....
        /*0a54*/ 	.word	0xffffffff


	//   ....[41]....
        /*0a58*/ 	.word	0xffffffff


	//   ....[42]....
        /*0a5c*/ 	.word	0xffffffff


	//   ....[43]....
        /*0a60*/ 	.word	0xffffffff


	//   ....[44]....
        /*0a64*/ 	.word	0xffffffff


	//   ....[45]....
        /*0a68*/ 	.word	0xffffffff


	//   ....[46]....
        /*0a6c*/ 	.word	0xffffffff


	//   ....[47]....
        /*0a70*/ 	.word	0xffffffff


	//   ....[48]....
        /*0a74*/ 	.word	0xffffffff


	//   ....[49]....
        /*0a78*/ 	.word	0xffffffff


	//   ....[50]....
        /*0a7c*/ 	.word	0xffffffff


	//   ....[51]....
        /*0a80*/ 	.word	0xffffffff


	//   ....[52]....
        /*0a84*/ 	.word	0xffffffff


	//   ....[53]....
        /*0a88*/ 	.word	0xffffffff


	//   ....[54]....
        /*0a8c*/ 	.word	0xffffffff


	//   ....[55]....
        /*0a90*/ 	.word	0xffffffff


	//   ....[56]....
        /*0a94*/ 	.word	0xffffffff


	//   ....[57]....
        /*0a98*/ 	.word	0xffffffff


	//   ....[58]....
        /*0a9c*/ 	.word	0xffffffff


	//   ....[59]....
        /*0aa0*/ 	.word	0xffffffff


	//   ....[60]....
        /*0aa4*/ 	.word	0xffffffff


	//   ....[61]....
        /*0aa8*/ 	.word	0xffffffff


	//   ....[62]....
        /*0aac*/ 	.word	0xffffffff


	//   ....[63]....
        /*0ab0*/ 	.word	0xffffffff


	//   ....[64]....
        /*0ab4*/ 	.word	0xffffffff


	//   ....[65]....
        /*0ab8*/ 	.word	0xffffffff


	//   ....[66]....
        /*0abc*/ 	.word	0xffffffff


	//   ....[67]....
        /*0ac0*/ 	.word	0xffffffff


	//   ....[68]....
        /*0ac4*/ 	.word	0xffffffff


	//   ....[69]....
        /*0ac8*/ 	.word	0xffffffff


	//   ....[70]....
        /*0acc*/ 	.word	0xffffffff


	//   ....[71]....
        /*0ad0*/ 	.word	0xffffffff


	//   ....[72]....
        /*0ad4*/ 	.word	0xffffffff


	//   ....[73]....
        /*0ad8*/ 	.word	0xffffffff


	//   ....[74]....
        /*0adc*/ 	.word	0xffffffff


	//   ....[75]....
        /*0ae0*/ 	.word	0xffffffff


	//   ....[76]....
        /*0ae4*/ 	.word	0xffffffff


	//   ....[77]....
        /*0ae8*/ 	.word	0xffffffff


	//   ....[78]....
        /*0aec*/ 	.word	0xffffffff


	//   ....[79]....
        /*0af0*/ 	.word	0xffffffff


	//   ....[80]....
        /*0af4*/ 	.word	0xffffffff


	//   ....[81]....
        /*0af8*/ 	.word	0xffffffff


	//   ....[82]....
        /*0afc*/ 	.word	0xffffffff


	//   ....[83]....
        /*0b00*/ 	.word	0xffffffff


	//   ....[84]....
        /*0b04*/ 	.word	0xffffffff


	//   ....[85]....
        /*0b08*/ 	.word	0xffffffff


	//   ....[86]....
        /*0b0c*/ 	.word	0xffffffff


	//   ....[87]....
        /*0b10*/ 	.word	0xffffffff


	//   ....[88]....
        /*0b14*/ 	.word	0xffffffff


	//   ....[89]....
        /*0b18*/ 	.word	0xffffffff


	//   ....[90]....
        /*0b1c*/ 	.word	0xffffffff


	//   ....[91]....
        /*0b20*/ 	.word	0xffffffff


	//   ....[92]....
        /*0b24*/ 	.word	0xffffffff


	//   ....[93]....
        /*0b28*/ 	.word	0xffffffff


	//   ....[94]....
        /*0b2c*/ 	.word	0xffffffff


	//   ....[95]....
        /*0b30*/ 	.word	0xffffffff


	//   ....[96]....
        /*0b34*/ 	.word	0xffffffff


	//   ....[97]....
        /*0b38*/ 	.word	0xffffffff


	//   ....[98]....
        /*0b3c*/ 	.word	0xffffffff


	//   ....[99]....
        /*0b40*/ 	.word	0xffffffff


	//   ....[100]....
        /*0b44*/ 	.word	0xffffffff


	//   ....[101]....
        /*0b48*/ 	.word	0xffffffff


	//   ....[102]....
        /*0b4c*/ 	.word	0xffffffff


	//   ....[103]....
        /*0b50*/ 	.word	0xffffffff


	//   ....[104]....
        /*0b54*/ 	.word	0xffffffff


	//   ....[105]....
        /*0b58*/ 	.word	0xffffffff


	//   ....[106]....
        /*0b5c*/ 	.word	0xffffffff


	//   ....[107]....
        /*0b60*/ 	.word	0xffffffff


	//   ....[108]....
        /*0b64*/ 	.word	0xffffffff


	//   ....[109]....
        /*0b68*/ 	.word	0xffffffff


	//   ....[110]....
        /*0b6c*/ 	.word	0xffffffff


	//   ....[111]....
        /*0b70*/ 	.word	0xffffffff


	//   ....[112]....
        /*0b74*/ 	.word	0xffffffff


	//   ....[113]....
        /*0b78*/ 	.word	0xffffffff


	//   ....[114]....
        /*0b7c*/ 	.word	0xffffffff


	//   ....[115]....
        /*0b80*/ 	.word	0xffffffff


	//   ....[116]....
        /*0b84*/ 	.word	0xffffffff


	//   ....[117]....
        /*0b88*/ 	.word	0xffffffff


	//   ....[118]....
        /*0b8c*/ 	.word	0xffffffff


	//   ....[119]....
        /*0b90*/ 	.word	0xffffffff


	//   ....[120]....
        /*0b94*/ 	.word	0xffffffff


	//   ....[121]....
        /*0b98*/ 	.word	0xffffffff


	//   ....[122]....
        /*0b9c*/ 	.word	0xffffffff


	//   ....[123]....
        /*0ba0*/ 	.word	0xffffffff


	//   ....[124]....
        /*0ba4*/ 	.word	0xffffffff


	//   ....[125]....
        /*0ba8*/ 	.word	0xffffffff


	//   ....[126]....
        /*0bac*/ 	.word	0xffffffff


	//   ....[127]....
        /*0bb0*/ 	.word	0xffffffff


	//   ....[128]....
        /*0bb4*/ 	.word	0xffffffff


	//   ....[129]....
        /*0bb8*/ 	.word	0xffffffff


	//   ....[130]....
        /*0bbc*/ 	.word	0xffffffff


	//   ....[131]....
        /*0bc0*/ 	.word	0xffffffff


	//   ....[132]....
        /*0bc4*/ 	.word	0xffffffff


	//   ....[133]....
        /*0bc8*/ 	.word	0xffffffff


	//   ....[134]....
        /*0bcc*/ 	.word	0xffffffff


	//   ....[135]....
        /*0bd0*/ 	.word	0xffffffff


	//   ....[136]....
        /*0bd4*/ 	.word	0xffffffff


	//   ....[137]....
        /*0bd8*/ 	.word	0xffffffff


	//   ....[138]....
        /*0bdc*/ 	.word	0xffffffff


	//   ....[139]....
        /*0be0*/ 	.word	0xffffffff


	//   ....[140]....
        /*0be4*/ 	.word	0xffffffff


	//   ....[141]....
        /*0be8*/ 	.word	0xffffffff


	//   ....[142]....
        /*0bec*/ 	.word	0xffffffff


	//   ....[143]....
        /*0bf0*/ 	.word	0xffffffff


	//   ....[144]....
        /*0bf4*/ 	.word	0xffffffff


	//   ....[145]....
        /*0bf8*/ 	.word	0xffffffff


	//   ....[146]....
        /*0bfc*/ 	.word	0xffffffff


	//----- nvinfo : EIATTR_COOP_GROUP_INSTR_OFFSETS
	.align		4
.L_550:
        /*0c00*/ 	.byte	0x04, 0x28
        /*0c02*/ 	.short	(.L_552 - .L_551)


	//   ....[0]....
.L_551:
        /*0c04*/ 	.word	0x00000050


	//   ....[1]....
        /*0c08*/ 	.word	0x00000200


	//   ....[2]....
        /*0c0c*/ 	.word	0x00000230


	//   ....[3]....
        /*0c10*/ 	.word	0x00000260


	//   ....[4]....
        /*0c14*/ 	.word	0x00000290


	//   ....[5]....
        /*0c18*/ 	.word	0x000002c0


	//   ....[6]....
        /*0c1c*/ 	.word	0x000002f0


	//   ....[7]....
        /*0c20*/ 	.word	0x00000450


	//   ....[8]....
        /*0c24*/ 	.word	0x00000490


	//   ....[9]....
        /*0c28*/ 	.word	0x000004c0


	//   ....[10]....
        /*0c2c*/ 	.word	0x000004f0


	//   ....[11]....
        /*0c30*/ 	.word	0x00000520


	//   ....[12]....
        /*0c34*/ 	.word	0x00000550


	//   ....[13]....
        /*0c38*/ 	.word	0x000005e0


	//   ....[14]....
        /*0c3c*/ 	.word	0x00000630


	//   ....[15]....
        /*0c40*/ 	.word	0x00000650


	//   ....[16]....
        /*0c44*/ 	.word	0x000006b0


	//   ....[17]....
        /*0c48*/ 	.word	0x00002fb0


	//   ....[18]....
        /*0c4c*/ 	.word	0x00002fd0


	//   ....[19]....
        /*0c50*/ 	.word	0x00003240


	//   ....[20]....
        /*0c54*/ 	.word	0x00003250


	//   ....[21]....
        /*0c58*/ 	.word	0x000034b0


	//   ....[22]....
        /*0c5c*/ 	.word	0x000034d0


	//   ....[23]....
        /*0c60*/ 	.word	0x00003730


	//   ....[24]....
        /*0c64*/ 	.word	0x00003740


	//   ....[25]....
        /*0c68*/ 	.word	0x000052b0


	//   ....[26]....
        /*0c6c*/ 	.word	0x000052e0


	//   ....[27]....
        /*0c70*/ 	.word	0x00005820


	//   ....[28]....
        /*0c74*/ 	.word	0x000059a0


	//   ....[29]....
        /*0c78*/ 	.word	0x000059c0


	//   ....[30]....
        /*0c7c*/ 	.word	0x00005a20


	//   ....[31]....
        /*0c80*/ 	.word	0x000083d0


	//   ....[32]....
        /*0c84*/ 	.word	0x00008420


	//   ....[33]....
        /*0c88*/ 	.word	0x00008d10


	//   ....[34]....
        /*0c8c*/ 	.word	0x00008db0


	//   ....[35]....
        /*0c90*/ 	.word	0x00008de0


	//   ....[36]....
        /*0c94*/ 	.word	0x00008ee0


	//   ....[37]....
        /*0c98*/ 	.word	0x0000c3b0


	//   ....[38]....
        /*0c9c*/ 	.word	0x0000c3d0


	//   ....[39]....
        /*0ca0*/ 	.word	0x0000c410


	//   ....[40]....
        /*0ca4*/ 	.word	0x0000c450


	//   ....[41]....
        /*0ca8*/ 	.word	0x0000e3d0


	//   ....[42]....
        /*0cac*/ 	.word	0x0000e420


	//   ....[43]....
        /*0cb0*/ 	.word	0x0000e440


	//   ....[44]....
        /*0cb4*/ 	.word	0x0000e460


	//   ....[45]....
        /*0cb8*/ 	.word	0x0000fce0


	//   ....[46]....
        /*0cbc*/ 	.word	0x0000fd00


	//   ....[47]....
        /*0cc0*/ 	.word	0x0000fd20


	//   ....[48]....
        /*0cc4*/ 	.word	0x0000fd30


	//   ....[49]....
        /*0cc8*/ 	.word	0x00010130


	//   ....[50]....
        /*0ccc*/ 	.word	0x00010150


	//   ....[51]....
        /*0cd0*/ 	.word	0x00010320


	//   ....[52]....
        /*0cd4*/ 	.word	0x00010330


	//   ....[53]....
        /*0cd8*/ 	.word	0x00010510


	//   ....[54]....
        /*0cdc*/ 	.word	0x00010530


	//   ....[55]....
        /*0ce0*/ 	.word	0x00010710


	//   ....[56]....
        /*0ce4*/ 	.word	0x00010720


	//   ....[57]....
        /*0ce8*/ 	.word	0x00010b00


	//   ....[58]....
        /*0cec*/ 	.word	0x00010b20


	//   ....[59]....
        /*0cf0*/ 	.word	0x00011770


	//   ....[60]....
        /*0cf4*/ 	.word	0x00011780


	//   ....[61]....
        /*0cf8*/ 	.word	0x00012b80


	//   ....[62]....
        /*0cfc*/ 	.word	0x00012ba0


	//   ....[63]....
        /*0d00*/ 	.word	0x00012d80


	//   ....[64]....
        /*0d04*/ 	.word	0x00012d90


	//   ....[65]....
        /*0d08*/ 	.word	0x00012f70


	//   ....[66]....
        /*0d0c*/ 	.word	0x00012f90


	//   ....[67]....
        /*0d10*/ 	.word	0x00013170


	//   ....[68]....
        /*0d14*/ 	.word	0x00013180


	//   ....[69]....
        /*0d18*/ 	.word	0x00013420


	//   ....[70]....
        /*0d1c*/ 	.word	0x00013440


	//   ....[71]....
        /*0d20*/ 	.word	0x00013570


	//   ....[72]....
        /*0d24*/ 	.word	0x000135b0


	//   ....[73]....
        /*0d28*/ 	.word	0x000135e0


	//   ....[74]....
        /*0d2c*/ 	.word	0x00013610


	//   ....[75]....
        /*0d30*/ 	.word	0x00013640


	//   ....[76]....
        /*0d34*/ 	.word	0x00013670


	//   ....[77]....
        /*0d38*/ 	.word	0x000137d0


	//   ....[78]....
        /*0d3c*/ 	.word	0x00013810


	//   ....[79]....
        /*0d40*/ 	.word	0x00013840


	//   ....[80]....
        /*0d44*/ 	.word	0x00013870


	//   ....[81]....
        /*0d48*/ 	.word	0x000138a0


	//   ....[82]....
        /*0d4c*/ 	.word	0x000138d0


	//   ....[83]....
        /*0d50*/ 	.word	0x00013960


	//   ....[84]....
        /*0d54*/ 	.word	0x000139c0


	//   ....[85]....
        /*0d58*/ 	.word	0x000139d0


	//   ....[86]....
        /*0d5c*/ 	.word	0x00013a30


	//   ....[87]....
        /*0d60*/ 	.word	0x00014490


	//   ....[88]....
        /*0d64*/ 	.word	0x000144f0


	//   ....[89]....
        /*0d68*/ 	.word	0x00014540


	//   ....[90]....
        /*0d6c*/ 	.word	0x00014590


	//   ....[91]....
        /*0d70*/ 	.word	0x000145e0


	//   ....[92]....
        /*0d74*/ 	.word	0x00014650


	//   ....[93]....
        /*0d78*/ 	.word	0x00014690


	//   ....[94]....
        /*0d7c*/ 	.word	0x00014700


	//   ....[95]....
        /*0d80*/ 	.word	0x00014770


	//   ....[96]....
        /*0d84*/ 	.word	0x000147d0


	//   ....[97]....
        /*0d88*/ 	.word	0x00014840


	//   ....[98]....
        /*0d8c*/ 	.word	0x000148b0


	//   ....[99]....
        /*0d90*/ 	.word	0x00014910


	//   ....[100]....
        /*0d94*/ 	.word	0x00014970


	//   ....[101]....
        /*0d98*/ 	.word	0x000149d0


	//   ....[102]....
        /*0d9c*/ 	.word	0x00014a40


	//   ....[103]....
        /*0da0*/ 	.word	0x00014aa0


	//   ....[104]....
        /*0da4*/ 	.word	0x00014b00


	//   ....[105]....
        /*0da8*/ 	.word	0x00014b50


	//   ....[106]....
        /*0dac*/ 	.word	0x00014bb0


	//   ....[107]....
        /*0db0*/ 	.word	0x00014c00


	//   ....[108]....
        /*0db4*/ 	.word	0x00014c60


	//   ....[109]....
        /*0db8*/ 	.word	0x00014cd0


	//   ....[110]....
        /*0dbc*/ 	.word	0x00014d40


	//   ....[111]....
        /*0dc0*/ 	.word	0x00014da0


	//   ....[112]....
        /*0dc4*/ 	.word	0x00014e00


	//   ....[113]....
        /*0dc8*/ 	.word	0x00014e60


	//   ....[114]....
        /*0dcc*/ 	.word	0x00014ed0


	//   ....[115]....
        /*0dd0*/ 	.word	0x00014f30


	//   ....[116]....
        /*0dd4*/ 	.word	0x00014f90


	//   ....[117]....
        /*0dd8*/ 	.word	0x00014ff0


	//   ....[118]....
        /*0ddc*/ 	.word	0x00015060


	//   ....[119]....
        /*0de0*/ 	.word	0x000150c0


	//   ....[120]....
        /*0de4*/ 	.word	0x00015120


	//   ....[121]....
        /*0de8*/ 	.word	0x00015180


	//   ....[122]....
        /*0dec*/ 	.word	0x000151f0


	//   ....[123]....
        /*0df0*/ 	.word	0x00015250


	//   ....[124]....
        /*0df4*/ 	.word	0x000152b0


	//   ....[125]....
        /*0df8*/ 	.word	0x00015310


	//   ....[126]....
        /*0dfc*/ 	.word	0x00015380


	//   ....[127]....
        /*0e00*/ 	.word	0x000153e0


	//   ....[128]....
        /*0e04*/ 	.word	0x00015440


	//   ....[129]....
        /*0e08*/ 	.word	0x000154a0


	//   ....[130]....
        /*0e0c*/ 	.word	0x00015510


	//   ....[131]....
        /*0e10*/ 	.word	0x00015560


	//   ....[132]....
        /*0e14*/ 	.word	0x000155a0


	//   ....[133]....
        /*0e18*/ 	.word	0x000155f0


	//   ....[134]....
        /*0e1c*/ 	.word	0x00015640


	//   ....[135]....
        /*0e20*/ 	.word	0x00015690


	//   ....[136]....
        /*0e24*/ 	.word	0x00015700


	//   ....[137]....
        /*0e28*/ 	.word	0x00015740


	//   ....[138]....
        /*0e2c*/ 	.word	0x00015790


	//   ....[139]....
        /*0e30*/ 	.word	0x000157e0


	//   ....[140]....
        /*0e34*/ 	.word	0x00015830


	//   ....[141]....
        /*0e38*/ 	.word	0x00015880


	//   ....[142]....
        /*0e3c*/ 	.word	0x000158f0


	//   ....[143]....
        /*0e40*/ 	.word	0x00015930


	//   ....[144]....
        /*0e44*/ 	.word	0x000159a0


	//   ....[145]....
        /*0e48*/ 	.word	0x00015a00


	//   ....[146]....
        /*0e4c*/ 	.word	0x00015a60


	//----- nvinfo : EIATTR_EXIT_INSTR_OFFSETS
	.align		4
.L_552:
        /*0e50*/ 	.byte	0x04, 0x1c
        /*0e52*/ 	.short	(.L_554 - .L_553)


	//   ....[0]....
.L_553:
        /*0e54*/ 	.word	0x000010d0


	//   ....[1]....
        /*0e58*/ 	.word	0x00014450


	//----- nvinfo : EIATTR_MAX_THREADS
	.align		4
.L_554:
        /*0e5c*/ 	.byte	0x04, 0x05
        /*0e5e*/ 	.short	(.L_556 - .L_555)
.L_555:
        /*0e60*/ 	.word	0x00000100
        /*0e64*/ 	.word	0x00000001
        /*0e68*/ 	.word	0x00000001


	//----- nvinfo : EIATTR_CRS_STACK_SIZE
	.align		4
.L_556:
        /*0e6c*/ 	.byte	0x04, 0x1e
        /*0e6e*/ 	.short	(.L_558 - .L_557)
.L_557:
        /*0e70*/ 	.word	0x00000000
.L_558:


//--------------------- .nv.info._ZN7cutlass13device_kernelIN5flash19enable_sm80_to_sm89INS1_16FlashAttnFwdSm80INS1_25CollectiveMainloopFwdSm80ILi8ELi1ELb0EN4cute5tupleIJNS5_1CILi128EEENS7_ILi48EEENS7_ILi256EEEEEELi256ENS_10bfloat16_tEfNS_4arch4Sm80ELb1ELb0ELb1ELb1ELb0ELb1ELb1ELb1EEENS1_21CollectiveEpilogueFwdINS6_IJS8_SA_S9_EEENS6_IJNS7_ILi1EEESI_SI_EEESC_SE_Li256ELb1ELb1ELb1ELb0EEENS1_36VarlenDynamicPersistentTileSchedulerILi128ELi48ELi256ELi256ELb1ELb1ELb0ELb1ELb1ELb1EEEEEEEEEvNT_6ParamsE --------------------------
	.section	.nv.info._ZN7cutlass13device_kernelIN5flash19enable_sm80_to_sm89INS1_16FlashAttnFwdSm80INS1_25CollectiveMainloopFwdSm80ILi8ELi1ELb0EN4cute5tupleIJNS5_1CILi128EEENS7_ILi48EEENS7_ILi256EEEEEELi256ENS_10bfloat16_tEfNS_4arch4Sm80ELb1ELb0ELb1ELb1ELb0ELb1ELb1ELb1EEENS1_21CollectiveEpilogueFwdINS6_IJS8_SA_S9_EEENS6_IJNS7_ILi1EEESI_SI_EEESC_SE_Li256ELb1ELb1ELb1ELb0EEENS1_36VarlenDynamicPersistentTileSchedulerILi128ELi48ELi256ELi256ELb1ELb1ELb0ELb1ELb1ELb1EEEEEEEEEvNT_6ParamsE,"",@"SHT_CUDA_INFO"
	.sectionflags	@""
	.align	4


	//----- nvinfo : EIATTR_CUDA_API_VERSION
	.align		4
        /*0000*/ 	.byte	0x04, 0x37
        /*0002*/ 	.short	(.L_560 - .L_559)
.L_559:
        /*0004*/ 	.word	0x00000082


	//----- nvinfo : EIATTR_SW2861232_WAR
	.align		4
.L_560:
        /*0008*/ 	.byte	0x01, 0x35
	.zero		2


	//----- nvinfo : EIATTR_PARAM_CBANK
	.align		4
        /*000c*/ 	.byte	0x04, 0x0a
        /*000e*/ 	.short	(.L_562 - .L_561)
	.align		4
.L_561:
        /*0010*/ 	.word	index@(.nv.constant0._ZN7cutlass13device_kernelIN5flash19enable_sm80_to_sm89INS1_16FlashAttnFwdSm80INS1_25CollectiveMainloopFwdSm80ILi8ELi1ELb0EN4cute5tupleIJNS5_1CILi128EEENS7_ILi48EEENS7_ILi256EEEEEELi256ENS_10bfloat16_tEfNS_4arch4Sm80ELb1ELb0ELb1ELb1ELb0ELb1ELb1ELb1EEENS1_21CollectiveEpilogueFwdINS6_IJS8_SA_S9_EEENS6_IJNS7_ILi1EEESI_SI_EEESC_SE_Li256ELb1ELb1ELb1ELb0EEENS1_36VarlenDynamicPersistentTileSchedulerILi128ELi48ELi256ELi256ELb1ELb1ELb0ELb1ELb1ELb1EEEEEEEEEvNT_6ParamsE)
        /*0014*/ 	.short	0x0160
        /*0016*/ 	.short	0x0438


	//----- nvinfo : EIATTR_CBANK_PARAM_SIZE
	.align		4
.L_562:
        /*0018*/ 	.byte	0x03, 0x19
        /*001a*/ 	.short	0x0438


	//----- nvinfo : EIATTR_KPARAM_INFO
	.align		4
        /*001c*/ 	.byte	0x04, 0x17
        /*001e*/ 	.short	(.L_564 - .L_563)
.L_563:
        /*0020*/ 	.word	0x00000000
        /*0024*/ 	.short	0x0000
        /*0026*/ 	.short	0x0000
        /*0028*/ 	.byte	0x00, 0xf0, 0xe1, 0x10


	//----- nvinfo : EIATTR_MAXREG_COUNT
	.align		4
.L_564:
        /*002c*/ 	.byte	0x03, 0x1b
        /*002e*/ 	.short	0x00ff


	//----- nvinfo : EIATTR_NUM_BARRIERS
	.align		4
        /*0030*/ 	.byte	0x02, 0x4c
        /*0032*/ 	.byte	0x06
	.zero		1


	//----- nvinfo : EIATTR_ANNOTATIONS
	.align		4
        /*0034*/ 	.byte	0x04, 0x55
        /*0036*/ 	.short	(.L_566 - .L_565)


	//   ....[0]....
.L_565:
        /* <DEDUP_REMOVED lines=55> */


	//----- nvinfo : EIATTR_MERCURY_ISA_VERSION
	.align		4
.L_566:
        /*0398*/ 	.byte	0x03, 0x5f
        /*039a*/ 	.short	0x0000


	//----- nvinfo : EIATTR_INT_WARP_WIDE_INSTR_OFFSETS
	.align		4
        /*039c*/ 	.byte	0x04, 0x31
        /*039e*/ 	.short	(.L_568 - .L_567)


	//   ....[0]....
.L_567:
        /*03a0*/ 	.word	0x0001cbc0


	//   ....[1]....
        /*03a4*/ 	.word	0x0001cc40


	//----- nvinfo : EIATTR_COOP_GROUP_MASK_REGIDS
	.align		4
.L_568:
        /*03a8*/ 	.byte	0x04, 0x29
        /*03aa*/ 	.short	(.L_570 - .L_569)


	//   ....[0]....
.L_569:
        /*03ac*/ 	.word	0xffffffff


	//   ....[1]....
        /*03b0*/ 	.word	0xffffffff


	//   ....[2]....
        /*03b4*/ 	.word	0xffffffff


	//   ....[3]....
        /*03b8*/ 	.word	0xffffffff


	//   ....[4]....
        /*03bc*/ 	.word	0xffffffff


	//   ....[5]....
        /*03c0*/ 	.word	0xffffffff


	//   ....[6]....
        /*03c4*/ 	.word	0xffffffff


	//   ....[7]....
        /*03c8*/ 	.word	0xffffffff


	//   ....[8]....
        /*03cc*/ 	.word	0xffffffff


	//   ....[9]....
        /*03d0*/ 	.word	0xffffffff


	//   ....[10]....
        /*03d4*/ 	.word	0xffffffff


	//   ....[11]....
        /*03d8*/ 	.word	0xffffffff


	//   ....[12]....
        /*03dc*/ 	.word	0xffffffff


	//   ....[13]....
        /*03e0*/ 	.word	0xffffffff


	//   ....[14]....
        /*03e4*/ 	.word	0xffffffff


	//   ....[15]....
        /*03e8*/ 	.word	0xffffffff


	//   ....[16]....
        /*03ec*/ 	.word	0xffffffff


	//   ....[17]....
        /*03f0*/ 	.word	0xffffffff


	//   ....[18]....
        /*03f4*/ 	.word	0xffffffff


	//   ....[19]....
        /*03f8*/ 	.word	0xffffffff


	//   ....[20]....
        /*03fc*/ 	.word	0xffffffff


	//   ....[21]....
        /*0400*/ 	.word	0xffffffff


	//   ....[22]....
        /*0404*/ 	.word	0xffffffff


	//   ....[23]....
        /*0408*/ 	.word	0xffffffff


	//   ....[24]....
        /*040c*/ 	.word	0xffffffff


	//   ....[25]....
        /*0410*/ 	.word	0xffffffff


	//   ....[26]....
        /*0414*/ 	.word	0xffffffff


	//   ....[27]....
        /*0418*/ 	.word	0xffffffff


	//   ....[28]....
        /*041c*/ 	.word	0xffffffff


	//   ....[29]....
        /*0420*/ 	.word	0xffffffff


	//   ....[30]....
        /*0424*/ 	.word	0xffffffff


	//   ....[31]....
        /*0428*/ 	.word	0xffffffff


	//   ....[32]....
        /*042c*/ 	.word	0xffffffff


	//   ....[33]....
        /*0430*/ 	.word	0xffffffff


	//   ....[34]....
        /*0434*/ 	.word	0xffffffff


	//   ....[35]....
        /*0438*/ 	.word	0xffffffff


	//   ....[36]....
        /*043c*/ 	.word	0xffffffff


	//   ....[37]....
        /*0440*/ 	.word	0xffffffff


	//   ....[38]....
        /*0444*/ 	.word	0xffffffff


	//   ....[39]....
        /*0448*/ 	.word	0xffffffff


	//   ....[40]....
        /*044c*/ 	.word	0xffffffff


	//   ....[41]....
        /*0450*/ 	.word	0xffffffff


	//   ....[42]....
        /*0454*/ 	.word	0xffffffff


	//   ....[43]....
        /*0458*/ 	.word	0xffffffff


	//   ....[44]....
        /*045c*/ 	.word	0xffffffff


	//   ....[45]....
        /*0460*/ 	.word	0xffffffff


	//   ....[46]....
        /*0464*/ 	.word	0xffffffff


	//   ....[47]....
        /*0468*/ 	.word	0xffffffff


	//   ....[48]....
        /*046c*/ 	.word	0xffffffff


	//   ....[49]....
        /*0470*/ 	.word	0xffffffff


	//   ....[50]....
        /*0474*/ 	.word	0xffffffff


	//   ....[51]....
        /*0478*/ 	.word	0xffffffff


	//   ....[52]....
        /*047c*/ 	.word	0xffffffff


	//   ....[53]....
        /*0480*/ 	.word	0xffffffff


	//   ....[54]....
        /*0484*/ 	.word	0xffffffff


	//   ....[55]....
        /*0488*/ 	.word	0xffffffff


	//   ....[56]....
        /*048c*/ 	.word	0xffffffff


	//   ....[57]....
        /*0490*/ 	.word	0xffffffff


	//   ....[58]....
        /*0494*/ 	.word	0xffffffff


	//   ....[59]....
        /*0498*/ 	.word	0xffffffff


	//   ....[60]....
        /*049c*/ 	.word	0xffffffff


	//   ....[61]....
        /*04a0*/ 	.word	0xffffffff


	//   ....[62]....
        /*04a4*/ 	.word	0xffffffff


	//   ....[63]....
        /*04a8*/ 	.word	0xffffffff


	//   ....[64]....
        /*04ac*/ 	.word	0xffffffff


	//   ....[65]....
        /*04b0*/ 	.word	0xffffffff


	//   ....[66]....
        /*04b4*/ 	.word	0xffffffff


	//   ....[67]....
        /*04b8*/ 	.word	0xffffffff


	//   ....[68]....
        /*04bc*/ 	.word	0xffffffff


	//   ....[69]....
        /*04c0*/ 	.word	0xffffffff


	//   ....[70]....
        /*04c4*/ 	.word	0xffffffff


	//   ....[71]....
        /*04c8*/ 	.word	0xffffffff


	//   ....[72]....
        /*04cc*/ 	.word	0xffffffff


	//   ....[73]....
        /*04d0*/ 	.word	0xffffffff


	//   ....[74]....
        /*04d4*/ 	.word	0xffffffff


	//   ....[75]....
        /*04d8*/ 	.word	0xffffffff


	//   ....[76]....
        /*04dc*/ 	.word	0xffffffff


	//   ....[77]....
        /*04e0*/ 	.word	0xffffffff


	//   ....[78]....
        /*04e4*/ 	.word	0xffffffff


	//   ....[79]....
        /*04e8*/ 	.word	0xffffffff


	//   ....[80]....
        /*04ec*/ 	.word	0xffffffff


	//   ....[81]....
        /*04f0*/ 	.word	0xffffffff


	//   ....[82]....
        /*04f4*/ 	.word	0xffffffff


	//   ....[83]....
        /*04f8*/ 	.word	0xffffffff


	//   ....[84]....
        /*04fc*/ 	.word	0xffffffff


	//   ....[85]....
        /*0500*/ 	.word	0xffffffff


	//   ....[86]....
        /*0504*/ 	.word	0xffffffff


	//   ....[87]....
        /*0508*/ 	.word	0xffffffff


	//   ....[88]....
        /*050c*/ 	.word	0xffffffff


	//   ....[89]....
        /*0510*/ 	.word	0xffffffff


	//   ....[90]....
        /*0514*/ 	.word	0xffffffff


	//   ....[91]....
        /*0518*/ 	.word	0xffffffff


	//   ....[92]....
        /*051c*/ 	.word	0xffffffff


	//   ....[93]....
        /*0520*/ 	.word	0xffffffff


	//   ....[94]....
        /*0524*/ 	.word	0xffffffff


	//   ....[95]....
        /*0528*/ 	.word	0xffffffff


	//   ....[96]....
        /*052c*/ 	.word	0xffffffff


	//   ....[97]....
        /*0530*/ 	.word	0xffffffff


	//   ....[98]....
        /*0534*/ 	.word	0xffffffff


	//   ....[99]....
        /*0538*/ 	.word	0xffffffff


	//   ....[100]....
        /*053c*/ 	.word	0xffffffff


	//   ....[101]....
        /*0540*/ 	.word	0xffffffff


	//   ....[102]....
        /*0544*/ 	.word	0xffffffff


	//   ....[103]....
        /*0548*/ 	.word	0xffffffff


	//   ....[104]....
        /*054c*/ 	.word	0xffffffff


	//   ....[105]....
        /*0550*/ 	.word	0xffffffff


	//   ....[106]....
        /*0554*/ 	.word	0xffffffff


	//   ....[107]....
        /*0558*/ 	.word	0xffffffff


	//   ....[108]....
        /*055c*/ 	.word	0xffffffff


	//   ....[109]....
        /*0560*/ 	.word	0xffffffff


	//   ....[110]....
        /*0564*/ 	.word	0xffffffff


	//   ....[111]....
        /*0568*/ 	.word	0xffffffff


	//   ....[112]....
        /*056c*/ 	.word	0xffffffff


	//   ....[113]....
        /*0570*/ 	.word	0xffffffff


	//   ....[114]....
        /*0574*/ 	.word	0xffffffff


	//   ....[115]....
        /*0578*/ 	.word	0xffffffff


	//   ....[116]....
        /*057c*/ 	.word	0xffffffff


	//   ....[117]....
        /*0580*/ 	.word	0xffffffff


	//   ....[118]....
        /*0584*/ 	.word	0xffffffff


	//   ....[119]....
        /*0588*/ 	.word	0xffffffff


	//   ....[120]....
        /*058c*/ 	.word	0xffffffff


	//   ....[121]....
        /*0590*/ 	.word	0xffffffff


	//   ....[122]....
        /*0594*/ 	.word	0xffffffff


	//   ....[123]....
        /*0598*/ 	.word	0xffffffff


	//   ....[124]....
        /*059c*/ 	.word	0xffffffff


	//   ....[125]....
        /*05a0*/ 	.word	0xffffffff


	//   ....[126]....
        /*05a4*/ 	.word	0xffffffff


	//   ....[127]....
        /*05a8*/ 	.word	0xffffffff


	//   ....[128]....
        /*05ac*/ 	.word	0xffffffff


	//   ....[129]....
        /*05b0*/ 	.word	0xffffffff


	//   ....[130]....
        /*05b4*/ 	.word	0xffffffff


	//   ....[131]....
        /*05b8*/ 	.word	0xffffffff


	//   ....[132]....
        /*05bc*/ 	.word	0xffffffff


	//   ....[133]....
        /*05c0*/ 	.word	0xffffffff


	//   ....[134]....
        /*05c4*/ 	.word	0xffffffff


	//   ....[135]....
        /*05c8*/ 	.word	0xffffffff


	//   ....[136]....
        /*05cc*/ 	.word	0xffffffff


	//   ....[137]....
        /*05d0*/ 	.word	0xffffffff


	//   ....[138]....
        /*05d4*/ 	.word	0xffffffff


	//   ....[139]....
        /*05d8*/ 	.word	0xffffffff


	//   ....[140]....
        /*05dc*/ 	.word	0xffffffff


	//   ....[141]....
        /*05e0*/ 	.word	0xffffffff


	//   ....[142]....
        /*05e4*/ 	.word	0xffffffff


	//   ....[143]....
        /*05e8*/ 	.word	0xffffffff


	//   ....[144]....
        /*05ec*/ 	.word	0xffffffff


	//   ....[145]....
        /*05f0*/ 	.word	0xffffffff


	//   ....[146]....
        /*05f4*/ 	.word	0xffffffff


	//   ....[147]....
        /*05f8*/ 	.word	0xffffffff


	//   ....[148]....
        /*05fc*/ 	.word	0xffffffff


	//   ....[149]....
        /*0600*/ 	.word	0xffffffff


	//   ....[150]....
        /*0604*/ 	.word	0xffffffff


	//   ....[151]....
        /*0608*/ 	.word	0xffffffff


	//   ....[152]....
        /*060c*/ 	.word	0xffffffff


	//   ....[153]....
        /*0610*/ 	.word	0xffffffff


	//   ....[154]....
        /*0614*/ 	.word	0xffffffff


	//   ....[155]....
        /*0618*/ 	.word	0xffffffff


	//   ....[156]....
        /*061c*/ 	.word	0xffffffff


	//   ....[157]....
        /*0620*/ 	.word	0xffffffff


	//   ....[158]....
        /*0624*/ 	.word	0xffffffff


	//   ....[159]....
        /*0628*/ 	.word	0xffffffff


	//   ....[160]....
        /*062c*/ 	.word	0xffffffff


	//   ....[161]....
        /*0630*/ 	.word	0xffffffff


	//   ....[162]....
        /*0634*/ 	.word	0xffffffff


	//   ....[163]....
        /*0638*/ 	.word	0xffffffff


	//   ....[164]....
        /*063c*/ 	.word	0xffffffff


	//   ....[165]....
        /*0640*/ 	.word	0xffffffff


	//   ....[166]....
        /*0644*/ 	.word	0xffffffff


	//   ....[167]....
        /*0648*/ 	.word	0xffffffff


	//   ....[168]....
        /*064c*/ 	.word	0xffffffff


	//   ....[169]....
        /*0650*/ 	.word	0xffffffff


	//   ....[170]....
        /*0654*/ 	.word	0xffffffff


	//   ....[171]....
        /*0658*/ 	.word	0xffffffff


	//   ....[172]....
        /*065c*/ 	.word	0xffffffff


	//   ....[173]....
        /*0660*/ 	.word	0xffffffff


	//   ....[174]....
        /*0664*/ 	.word	0xffffffff


	//   ....[175]....
        /*0668*/ 	.word	0xffffffff


	//   ....[176]....
        /*066c*/ 	.word	0xffffffff


	//   ....[177]....
        /*0670*/ 	.word	0xffffffff


	//   ....[178]....
        /*0674*/ 	.word	0xffffffff


	//----- nvinfo : EIATTR_COOP_GROUP_INSTR_OFFSETS
	.align		4
.L_570:
        /*0678*/ 	.byte	0x04, 0x28
        /*067a*/ 	.short	(.L_572 - .L_571)


	//   ....[0]....
.L_571:
        /*067c*/ 	.word	0x00000050


	//   ....[1]....
        /*0680*/ 	.word	0x00000210


	//   ....[2]....
        /*0684*/ 	.word	0x00000240


	//   ....[3]....
        /*0688*/ 	.word	0x00000270


	//   ....[4]....
        /*068c*/ 	.word	0x000002a0


	//   ....[5]....
        /*0690*/ 	.word	0x000002d0


	//   ....[6]....
        /*0694*/ 	.word	0x00000300


	//   ....[7]....
        /*0698*/ 	.word	0x00000470


	//   ....[8]....
        /*069c*/ 	.word	0x000004b0


	//   ....[9]....
        /*06a0*/ 	.word	0x000004e0


	//   ....[10]....
        /*06a4*/ 	.word	0x00000510


	//   ....[11]....
        /*06a8*/ 	.word	0x00000540


	//   ....[12]....
        /*06ac*/ 	.word	0x00000570


	//   ....[13]....
        /*06b0*/ 	.word	0x00000600


	//   ....[14]....
        /*06b4*/ 	.word	0x00000650


	//   ....[15]....
        /*06b8*/ 	.word	0x00000670


	//   ....[16]....
        /*06bc*/ 	.word	0x000006d0


	//   ....[17]....
        /*06c0*/ 	.word	0x00009a30


	//   ....[18]....
        /*06c4*/ 	.word	0x00009a50


	//   ....[19]....
        /*06c8*/ 	.word	0x00009c20


	//   ....[20]....
        /*06cc*/ 	.word	0x00009c30


	//   ....[21]....
        /*06d0*/ 	.word	0x00009db0


	//   ....[22]....
        /*06d4*/ 	.word	0x00009dd0


	//   ....[23]....
        /*06d8*/ 	.word	0x00009f50


	//   ....[24]....
        /*06dc*/ 	.word	0x00009f60


	//   ....[25]....
        /*06e0*/ 	.word	0x0000a6c0


	//   ....[26]....
        /*06e4*/ 	.word	0x0000a6e0


	//   ....[27]....
        /*06e8*/ 	.word	0x0000a700


	//   ....[28]....
        /*06ec*/ 	.word	0x0000a710


	//   ....[29]....
        /*06f0*/ 	.word	0x0000ab80


	//   ....[30]....
        /*06f4*/ 	.word	0x0000abc0


	//   ....[31]....
        /*06f8*/ 	.word	0x0000ac00


	//   ....[32]....
        /*06fc*/ 	.word	0x0000ac40


	//   ....[33]....
        /*0700*/ 	.word	0x0000b0e0


	//   ....[34]....
        /*0704*/ 	.word	0x0000b120


	//   ....[35]....
        /*0708*/ 	.word	0x0000b160


	//   ....[36]....
        /*070c*/ 	.word	0x0000b190


	//   ....[37]....
        /*0710*/ 	.word	0x0000b550


	//   ....[38]....
        /*0714*/ 	.word	0x0000b5c0


	//   ....[39]....
        /*0718*/ 	.word	0x0000b620


	//   ....[40]....
        /*071c*/ 	.word	0x0000b660


	//   ....[41]....
        /*0720*/ 	.word	0x0000efc0


	//   ....[42]....
        /*0724*/ 	.word	0x0000efe0


	//   ....[43]....
        /*0728*/ 	.word	0x0000f000


	//   ....[44]....
        /*072c*/ 	.word	0x0000f010


	//   ....[45]....
        /*0730*/ 	.word	0x0000f2b0


	//   ....[46]....
        /*0734*/ 	.word	0x0000f300


	//   ....[47]....
        /*0738*/ 	.word	0x0000f350


	//   ....[48]....
        /*073c*/ 	.word	0x0000f390


	//   ....[49]....
        /*0740*/ 	.word	0x0000f6e0


	//   ....[50]....
        /*0744*/ 	.word	0x0000f730


	//   ....[51]....
        /*0748*/ 	.word	0x0000f790


	//   ....[52]....
        /*074c*/ 	.word	0x0000f7d0


	//   ....[53]....
        /*0750*/ 	.word	0x0000fa70


	//   ....[54]....
        /*0754*/ 	.word	0x0000faf0


	//   ....[55]....
        /*0758*/ 	.word	0x0000fb90


	//   ....[56]....
        /*075c*/ 	.word	0x0000fbd0


	//   ....[57]....
        /*0760*/ 	.word	0x00014eb0


	//   ....[58]....
        /*0764*/ 	.word	0x00014ec0


	//   ....[59]....
        /*0768*/ 	.word	0x00015250


	//   ....[60]....
        /*076c*/ 	.word	0x000153e0


	//   ....[61]....
        /*0770*/ 	.word	0x00015400


	//   ....[62]....
        /*0774*/ 	.word	0x00015460


	//   ....[63]....
        /*0778*/ 	.word	0x000178e0


	//   ....[64]....
        /*077c*/ 	.word	0x000178f0


	//   ....[65]....
        /*0780*/ 	.word	0x00017c40


	//   ....[66]....
        /*0784*/ 	.word	0x00017d20


	//   ....[67]....
        /*0788*/ 	.word	0x00018100


	//   ....[68]....
        /*078c*/ 	.word	0x00018200


	//   ....[69]....
        /*0790*/ 	.word	0x0001aa10


	//   ....[70]....
        /*0794*/ 	.word	0x0001aa20


	//   ....[71]....
        /*0798*/ 	.word	0x0001aa50


	//   ....[72]....
        /*079c*/ 	.word	0x0001aa60


	//   ....[73]....
        /*07a0*/ 	.word	0x0001c190


	//   ....[74]....
        /*07a4*/ 	.word	0x0001c1c0


	//   ....[75]....
        /*07a8*/ 	.word	0x0001c1d0


	//   ....[76]....
        /*07ac*/ 	.word	0x0001c200


	//   ....[77]....
        /*07b0*/ 	.word	0x0001da90


	//   ....[78]....
        /*07b4*/ 	.word	0x0001daa0


	//   ....[79]....
        /*07b8*/ 	.word	0x0001dad0


	//   ....[80]....
        /*07bc*/ 	.word	0x0001daf0


	//   ....[81]....
        /*07c0*/ 	.word	0x0001df00


	//   ....[82]....
        /*07c4*/ 	.word	0x0001df20


	//   ....[83]....
        /*07c8*/ 	.word	0x0001e0f0


	//   ....[84]....
        /*07cc*/ 	.word	0x0001e100


	//   ....[85]....
        /*07d0*/ 	.word	0x0001e270


	//   ....[86]....
        /*07d4*/ 	.word	0x0001e290


	//   ....[87]....
        /*07d8*/ 	.word	0x0001e400


	//   ....[88]....
        /*07dc*/ 	.word	0x0001e410


	//   ....[89]....
        /*07e0*/ 	.word	0x0001e790


	//   ....[90]....
        /*07e4*/ 	.word	0x0001e7b0


	//   ....[91]....
        /*07e8*/ 	.word	0x0001f470


	//   ....[92]....
        /*07ec*/ 	.word	0x0001f480


	//   ....[93]....
        /*07f0*/ 	.word	0x00020910


	//   ....[94]....
        /*07f4*/ 	.word	0x00020930


	//   ....[95]....
        /*07f8*/ 	.word	0x00020b10


	//   ....[96]....
        /*07fc*/ 	.word	0x00020b20


	//   ....[97]....
        /*0800*/ 	.word	0x00020c90


	//   ....[98]....
        /*0804*/ 	.word	0x00020cb0


	//   ....[99]....
        /*0808*/ 	.word	0x00020e20


	//   ....[100]....
        /*080c*/ 	.word	0x00020e30


	//   ....[101]....
        /*0810*/ 	.word	0x00021060


	//   ....[102]....
        /*0814*/ 	.word	0x00021080


	//   ....[103]....
        /*0818*/ 	.word	0x000211b0


	//   ....[104]....
        /*081c*/ 	.word	0x000211f0


	//   ....[105]....
        /*0820*/ 	.word	0x00021220


	//   ....[106]....
        /*0824*/ 	.word	0x00021250


	//   ....[107]....
        /*0828*/ 	.word	0x00021280


	//   ....[108]....
        /*082c*/ 	.word	0x000212b0


	//   ....[109]....
        /*0830*/ 	.word	0x00021410


	//   ....[110]....
        /*0834*/ 	.word	0x00021450


	//   ....[111]....
        /*0838*/ 	.word	0x00021480


	//   ....[112]....
        /*083c*/ 	.word	0x000214b0


	//   ....[113]....
        /*0840*/ 	.word	0x000214e0


	//   ....[114]....
        /*0844*/ 	.word	0x00021510


	//   ....[115]....
        /*0848*/ 	.word	0x000215a0


	//   ....[116]....
        /*084c*/ 	.word	0x00021600


	//   ....[117]....
        /*0850*/ 	.word	0x00021610


	//   ....[118]....
        /*0854*/ 	.word	0x00021670


	//   ....[119]....
        /*0858*/ 	.word	0x000220f0


	//   ....[120]....
        /*085c*/ 	.word	0x00022150


	//   ....[121]....
        /*0860*/ 	.word	0x000221a0


	//   ....[122]....
        /*0864*/ 	.word	0x000221f0


	//   ....[123]....
        /*0868*/ 	.word	0x00022240


	//   ....[124]....
        /*086c*/ 	.word	0x000222b0


	//   ....[125]....
        /*0870*/ 	.word	0x00022300


	//   ....[126]....
        /*0874*/ 	.word	0x00022370


	//   ....[127]....
        /*0878*/ 	.word	0x000223e0


	//   ....[128]....
        /*087c*/ 	.word	0x00022440


	//   ....[129]....
        /*0880*/ 	.word	0x000224b0


	//   ....[130]....
        /*0884*/ 	.word	0x00022520


	//   ....[131]....
        /*0888*/ 	.word	0x00022590


	//   ....[132]....
        /*088c*/ 	.word	0x000225f0


	//   ....[133]....
        /*0890*/ 	.word	0x00022660


	//   ....[134]....
        /*0894*/ 	.word	0x000226d0


	//   ....[135]....
        /*0898*/ 	.word	0x00022740


	//   ....[136]....
        /*089c*/ 	.word	0x000227a0


	//   ....[137]....
        /*08a0*/ 	.word	0x00022800


	//   ....[138]....
        /*08a4*/ 	.word	0x00022860


	//   ....[139]....
        /*08a8*/ 	.word	0x000228b0


	//   ....[140]....
        /*08ac*/ 	.word	0x00022900


	//   ....[141]....
        /*08b0*/ 	.word	0x00022970


	//   ....[142]....
        /*08b4*/ 	.word	0x000229e0


	//   ....[143]....
        /*08b8*/ 	.word	0x00022a50


	//   ....[144]....
        /*08bc*/ 	.word	0x00022ab0


	//   ....[145]....
        /*08c0*/ 	.word	0x00022b20


	//   ....[146]....
        /*08c4*/ 	.word	0x00022b90


	//   ....[147]....
        /*08c8*/ 	.word	0x00022c00


	//   ....[148]....
        /*08cc*/ 	.word	0x00022c60


	//   ....[149]....
        /*08d0*/ 	.word	0x00022cd0


	//   ....[150]....
        /*08d4*/ 	.word	0x00022d40


	//   ....[151]....
        /*08d8*/ 	.word	0x00022db0


	//   ....[152]....
        /*08dc*/ 	.word	0x00022e10


	//   ....[153]....
        /*08e0*/ 	.word	0x00022e80


	//   ....[154]....
        /*08e4*/ 	.word	0x00022ef0


	//   ....[155]....
        /*08e8*/ 	.word	0x00022f60


	//   ....[156]....
        /*08ec*/ 	.word	0x00022fc0


	//   ....[157]....
        /*08f0*/ 	.word	0x00023030


	//   ....[158]....
        /*08f4*/ 	.word	0x000230a0


	//   ....[159]....
        /*08f8*/ 	.word	0x00023110


	//   ....[160]....
        /*08fc*/ 	.word	0x00023170


	//   ....[161]....
        /*0900*/ 	.word	0x000231e0


	//   ....[162]....
        /*0904*/ 	.word	0x00023250


	//   ....[163]....
        /*0908*/ 	.word	0x000232a0


	//   ....[164]....
        /*090c*/ 	.word	0x000232e0


	//   ....[165]....
        /*0910*/ 	.word	0x00023330


	//   ....[166]....
        /*0914*/ 	.word	0x00023380


	//   ....[167]....
        /*0918*/ 	.word	0x000233d0


	//   ....[168]....
        /*091c*/ 	.word	0x00023440


	//   ....[169]....
        /*0920*/ 	.word	0x00023490


	//   ....[170]....
        /*0924*/ 	.word	0x000234e0


	//   ....[171]....
        /*0928*/ 	.word	0x00023530


	//   ....[172]....
        /*092c*/ 	.word	0x00023580


	//   ....[173]....
        /*0930*/ 	.word	0x000235d0


	//   ....[174]....
        /*0934*/ 	.word	0x00023640


	//   ....[175]....
        /*0938*/ 	.word	0x00023690


	//   ....[176]....
        /*093c*/ 	.word	0x00023700


	//   ....[177]....
        /*0940*/ 	.word	0x00023760


	//   ....[178]....
        /*0944*/ 	.word	0x000237d0


	//----- nvinfo : EIATTR_EXIT_INSTR_OFFSETS
	.align		4
.L_572:
        /*0948*/ 	.byte	0x04, 0x1c
        /*094a*/ 	.short	(.L_574 - .L_573)


	//   ....[0]....
.L_573:
        /*094c*/ 	.word	0x000010f0


	//   ....[1]....
        /*0950*/ 	.word	0x000220b0


	//----- nvinfo : EIATTR_MAX_THREADS
	.align		4
.L_574:
        /*0954*/ 	.byte	0x04, 0x05
        /*0956*/ 	.short	(.L_576 - .L_575)
.L_575:
        /*0958*/ 	.word	0x00000100
        /*095c*/ 	.word	0x00000001
        /*0960*/ 	.word	0x00000001


	//----- nvinfo : EIATTR_CRS_STACK_SIZE
	.align		4
.L_576:
        /*0964*/ 	.byte	0x04, 0x1e
        /*0966*/ 	.short	(.L_578 - .L_577)
.L_577:
        /*0968*/ 	.word	0x00000000
.L_578:


//--------------------- .nv.callgraph             --------------------------
	.section	.nv.callgraph,"",@"SHT_CUDA_CALLGRAPH"
	.align	4
	.sectionentsize	8
	.align		4
        /*0000*/ 	.word	0x00000000
	.align		4
        /*0004*/ 	.word	0xffffffff
	.align		4
        /*0008*/ 	.word	0x00000000
	.align		4
        /*000c*/ 	.word	0xfffffffe
	.align		4
        /*0010*/ 	.word	0x00000000
	.align		4
        /*0014*/ 	.word	0xfffffffd
	.align		4
        /*0018*/ 	.word	0x00000000
	.align		4
        /*001c*/ 	.word	0xfffffffc


//--------------------- .nv.rel.action            --------------------------
	.section	.nv.rel.action,"",@"SHT_CUDA_RELOCINFO"
	.align	8
	.sectionentsize	8
        /*0000*/ 	.byte	0x73, 0x00, 0x00, 0x00, 0x00, 0x00, 0x00, 0x00, 0x00, 0x00, 0x00, 0x11, 0x25, 0x00, 0x05, 0x36


//--------------------- .nv.constant4             --------------------------
	.section	.nv.constant4,"a",@progbits
	.align	8
	.align		8
.nv.constant4:
        /*0000*/ 	.dword	_ZN80_INTERNAL_8f865af5_44_flash_fwd_hdim256_bf16_split_softcap_sm80_cu_9949e2e8_49484cuda3std3__45__cpo5beginE
	.align		8
        /*0008*/ 	.dword	_ZN80_INTERNAL_8f865af5_44_flash_fwd_hdim256_bf16_split_softcap_sm80_cu_9949e2e8_49484cuda3std3__45__cpo3endE
	.align		8
        /*0010*/ 	.dword	_ZN80_INTERNAL_8f865af5_44_flash_fwd_hdim256_bf16_split_softcap_sm80_cu_9949e2e8_49484cuda3std3__45__cpo6cbeginE
	.align		8
        /*0018*/ 	.dword	_ZN80_INTERNAL_8f865af5_44_flash_fwd_hdim256_bf16_split_softcap_sm80_cu_9949e2e8_49484cuda3std3__45__cpo4cendE
	.align		8
        /*0020*/ 	.dword	_ZN80_INTERNAL_8f865af5_44_flash_fwd_hdim256_bf16_split_softcap_sm80_cu_9949e2e8_49484cuda3std3__482_GLOBAL__N__8f865af5_44_flash_fwd_hdim256_bf16_split_softcap_sm80_cu_9949e2e8_49486ignoreE
	.align		8
        /*0028*/ 	.dword	_ZN80_INTERNAL_8f865af5_44_flash_fwd_hdim256_bf16_split_softcap_sm80_cu_9949e2e8_49484cuda3std3__419piecewise_constructE
	.align		8
        /*0030*/ 	.dword	_ZN80_INTERNAL_8f865af5_44_flash_fwd_hdim256_bf16_split_softcap_sm80_cu_9949e2e8_49484cuda3std3__48in_placeE
	.align		8
        /*0038*/ 	.dword	_ZN80_INTERNAL_8f865af5_44_flash_fwd_hdim256_bf16_split_softcap_sm80_cu_9949e2e8_49484cuda3std6ranges3__45__cpo4swapE
	.align		8
        /*0040*/ 	.dword	_ZN80_INTERNAL_8f865af5_44_flash_fwd_hdim256_bf16_split_softcap_sm80_cu_9949e2e8_49484cuda3std6ranges3__45__cpo9iter_moveE
	.align		8
        /*0048*/ 	.dword	_ZN80_INTERNAL_8f865af5_44_flash_fwd_hdim256_bf16_split_softcap_sm80_cu_9949e2e8_49484cute7productE
	.align		8
        /*0050*/ 	.dword	_ZN80_INTERNAL_8f865af5_44_flash_fwd_hdim256_bf16_split_softcap_sm80_cu_9949e2e8_49484cute1_E


//--------------------- .nv.constant0._ZN7cutlass13device_kernelIN5flash19enable_sm80_to_sm89INS1_16FlashAttnFwdSm80INS1_25CollectiveMainloopFwdSm80ILi8ELi1ELb1EN4cute5tupleIJNS5_1CILi128EEENS7_ILi64EEENS7_ILi256EEEEEELi256ENS_10bfloat16_tEfNS_4arch4Sm80ELb0ELb0ELb1ELb0ELb0ELb0ELb1ELb1EEENS1_21CollectiveEpilogueFwdINS6_IJS8_SA_S9_EEENS6_IJNS7_ILi1EEESI_SI_EEESC_SE_Li256ELb0ELb1ELb1ELb0EEENS1_19SingleTileSchedulerILb0ELb1ELb1ELi128EEEEEEEEEvNT_6ParamsE --------------------------
	.section	.nv.constant0._ZN7cutlass13device_kernelIN5flash19enable_sm80_to_sm89INS1_16FlashAttnFwdSm80INS1_25CollectiveMainloopFwdSm80ILi8ELi1ELb1EN4cute5tupleIJNS5_1CILi128EEENS7_ILi64EEENS7_ILi256EEEEEELi256ENS_10bfloat16_tEfNS_4arch4Sm80ELb0ELb0ELb1ELb0ELb0ELb0ELb1ELb1EEENS1_21CollectiveEpilogueFwdINS6_IJS8_SA_S9_EEENS6_IJNS7_ILi1EEESI_SI_EEESC_SE_Li256ELb0ELb1ELb1ELb0EEENS1_19SingleTileSchedulerILb0ELb1ELb1ELi128EEEEEEEEEvNT_6ParamsE,"a",@progbits
	.sectionflags	@""
	.align	4
.nv.constant0._ZN7cutlass13device_kernelIN5flash19enable_sm80_to_sm89INS1_16FlashAttnFwdSm80INS1_25CollectiveMainloopFwdSm80ILi8ELi1ELb1EN4cute5tupleIJNS5_1CILi128EEENS7_ILi64EEENS7_ILi256EEEEEELi256ENS_10bfloat16_tEfNS_4arch4Sm80ELb0ELb0ELb1ELb0ELb0ELb0ELb1ELb1EEENS1_21CollectiveEpilogueFwdINS6_IJS8_SA_S9_EEENS6_IJNS7_ILi1EEESI_SI_EEESC_SE_Li256ELb0ELb1ELb1ELb0EEENS1_19SingleTileSchedulerILb0ELb1ELb1ELi128EEEEEEEEEvNT_6ParamsE:
	.zero		1400


//--------------------- .nv.constant0._ZN7cutlass13device_kernelIN5flash19enable_sm80_to_sm89INS1_16FlashAttnFwdSm80INS1_25CollectiveMainloopFwdSm80ILi8ELi1ELb1EN4cute5tupleIJNS5_1CILi128EEENS7_ILi48EEENS7_ILi256EEEEEELi256ENS_10bfloat16_tEfNS_4arch4Sm80ELb0ELb0ELb1ELb1ELb0ELb0ELb1ELb1EEENS1_21CollectiveEpilogueFwdINS6_IJS8_SA_S9_EEENS6_IJNS7_ILi1EEESI_SI_EEESC_SE_Li256ELb1ELb1ELb1ELb0EEENS1_36VarlenDynamicPersistentTileSchedulerILi128ELi48ELi256ELi256ELb1ELb1ELb0ELb0ELb1ELb1EEEEEEEEEvNT_6ParamsE --------------------------
	.section	.nv.constant0._ZN7cutlass13device_kernelIN5flash19enable_sm80_to_sm89INS1_16FlashAttnFwdSm80INS1_25CollectiveMainloopFwdSm80ILi8ELi1ELb1EN4cute5tupleIJNS5_1CILi128EEENS7_ILi48EEENS7_ILi256EEEEEELi256ENS_10bfloat16_tEfNS_4arch4Sm80ELb0ELb0ELb1ELb1ELb0ELb0ELb1ELb1EEENS1_21CollectiveEpilogueFwdINS6_IJS8_SA_S9_EEENS6_IJNS7_ILi1EEESI_SI_EEESC_SE_Li256ELb1ELb1ELb1ELb0EEENS1_36VarlenDynamicPersistentTileSchedulerILi128ELi48ELi256ELi256ELb1ELb1ELb0ELb0ELb1ELb1EEEEEEEEEvNT_6ParamsE,"a",@progbits
	.sectionflags	@""
	.align	4
.nv.constant0._ZN7cutlass13device_kernelIN5flash19enable_sm80_to_sm89INS1_16FlashAttnFwdSm80INS1_25CollectiveMainloopFwdSm80ILi8ELi1ELb1EN4cute5tupleIJNS5_1CILi128EEENS7_ILi48EEENS7_ILi256EEEEEELi256ENS_10bfloat16_tEfNS_4arch4Sm80ELb0ELb0ELb1ELb1ELb0ELb0ELb1ELb1EEENS1_21CollectiveEpilogueFwdINS6_IJS8_SA_S9_EEENS6_IJNS7_ILi1EEESI_SI_EEESC_SE_Li256ELb1ELb1ELb1ELb0EEENS1_36VarlenDynamicPersistentTileSchedulerILi128ELi48ELi256ELi256ELb1ELb1ELb0ELb0ELb1ELb1EEEEEEEEEvNT_6ParamsE:
	.zero		1432


//--------------------- .nv.constant0._ZN7cutlass13device_kernelIN5flash19enable_sm80_to_sm89INS1_16FlashAttnFwdSm80INS1_25CollectiveMainloopFwdSm80ILi8ELi1ELb0EN4cute5tupleIJNS5_1CILi128EEENS7_ILi32EEENS7_ILi256EEEEEELi256ENS_10bfloat16_tEfNS_4arch4Sm80ELb0ELb0ELb1ELb1ELb0ELb1ELb1ELb1EEENS1_21CollectiveEpilogueFwdINS6_IJS8_SA_S9_EEENS6_IJNS7_ILi1EEESI_SI_EEESC_SE_Li256ELb1ELb1ELb1ELb0EEENS1_36VarlenDynamicPersistentTileSchedulerILi128ELi32ELi256ELi256ELb1ELb1ELb0ELb0ELb1ELb1EEEEEEEEEvNT_6ParamsE --------------------------
	.section	.nv.constant0._ZN7cutlass13device_kernelIN5flash19enable_sm80_to_sm89INS1_16FlashAttnFwdSm80INS1_25CollectiveMainloopFwdSm80ILi8ELi1ELb0EN4cute5tupleIJNS5_1CILi128EEENS7_ILi32EEENS7_ILi256EEEEEELi256ENS_10bfloat16_tEfNS_4arch4Sm80ELb0ELb0ELb1ELb1ELb0ELb1ELb1ELb1EEENS1_21CollectiveEpilogueFwdINS6_IJS8_SA_S9_EEENS6_IJNS7_ILi1EEESI_SI_EEESC_SE_Li256ELb1ELb1ELb1ELb0EEENS1_36VarlenDynamicPersistentTileSchedulerILi128ELi32ELi256ELi256ELb1ELb1ELb0ELb0ELb1ELb1EEEEEEEEEvNT_6ParamsE,"a",@progbits
	.sectionflags	@""
	.align	4
.nv.constant0._ZN7cutlass13device_kernelIN5flash19enable_sm80_to_sm89INS1_16FlashAttnFwdSm80INS1_25CollectiveMainloopFwdSm80ILi8ELi1ELb0EN4cute5tupleIJNS5_1CILi128EEENS7_ILi32EEENS7_ILi256EEEEEELi256ENS_10bfloat16_tEfNS_4arch4Sm80ELb0ELb0ELb1ELb1ELb0ELb1ELb1ELb1EEENS1_21CollectiveEpilogueFwdINS6_IJS8_SA_S9_EEENS6_IJNS7_ILi1EEESI_SI_EEESC_SE_Li256ELb1ELb1ELb1ELb0EEENS1_36VarlenDynamicPersistentTileSchedulerILi128ELi32ELi256ELi256ELb1ELb1ELb0ELb0ELb1ELb1EEEEEEEEEvNT_6ParamsE:
	.zero		1432


//--------------------- .nv.constant0._ZN7cutlass13device_kernelIN5flash19enable_sm80_to_sm89INS1_16FlashAttnFwdSm80INS1_25CollectiveMainloopFwdSm80ILi8ELi1ELb1EN4cute5tupleIJNS5_1CILi128EEENS7_ILi48EEENS7_ILi256EEEEEELi256ENS_10bfloat16_tEfNS_4arch4Sm80ELb0ELb1ELb1ELb0ELb0ELb0ELb1ELb1EEENS1_21CollectiveEpilogueFwdINS6_IJS8_SA_S9_EEENS6_IJNS7_ILi1EEESI_SI_EEESC_SE_Li256ELb0ELb1ELb1ELb0EEENS1_19SingleTileSchedulerILb0ELb1ELb1ELi128EEEEEEEEEvNT_6ParamsE --------------------------
	.section	.nv.constant0._ZN7cutlass13device_kernelIN5flash19enable_sm80_to_sm89INS1_16FlashAttnFwdSm80INS1_25CollectiveMainloopFwdSm80ILi8ELi1ELb1EN4cute5tupleIJNS5_1CILi128EEENS7_ILi48EEENS7_ILi256EEEEEELi256ENS_10bfloat16_tEfNS_4arch4Sm80ELb0ELb1ELb1ELb0ELb0ELb0ELb1ELb1EEENS1_21CollectiveEpilogueFwdINS6_IJS8_SA_S9_EEENS6_IJNS7_ILi1EEESI_SI_EEESC_SE_Li256ELb0ELb1ELb1ELb0EEENS1_19SingleTileSchedulerILb0ELb1ELb1ELi128EEEEEEEEEvNT_6ParamsE,"a",@progbits
	.sectionflags	@""
	.align	4
.nv.constant0._ZN7cutlass13device_kernelIN5flash19enable_sm80_to_sm89INS1_16FlashAttnFwdSm80INS1_25CollectiveMainloopFwdSm80ILi8ELi1ELb1EN4cute5tupleIJNS5_1CILi128EEENS7_ILi48EEENS7_ILi256EEEEEELi256ENS_10bfloat16_tEfNS_4arch4Sm80ELb0ELb1ELb1ELb0ELb0ELb0ELb1ELb1EEENS1_21CollectiveEpilogueFwdINS6_IJS8_SA_S9_EEENS6_IJNS7_ILi1EEESI_SI_EEESC_SE_Li256ELb0ELb1ELb1ELb0EEENS1_19SingleTileSchedulerILb0ELb1ELb1ELi128EEEEEEEEEvNT_6ParamsE:
	.zero		1400


//--------------------- .nv.constant0._ZN7cutlass13device_kernelIN5flash19enable_sm80_to_sm89INS1_16FlashAttnFwdSm80INS1_25CollectiveMainloopFwdSm80ILi8ELi1ELb1EN4cute5tupleIJNS5_1CILi128EEENS7_ILi48EEENS7_ILi256EEEEEELi256ENS_10bfloat16_tEfNS_4arch4Sm80ELb0ELb1ELb1ELb1ELb0ELb0ELb1ELb1EEENS1_21CollectiveEpilogueFwdINS6_IJS8_SA_S9_EEENS6_IJNS7_ILi1EEESI_SI_EEESC_SE_Li256ELb1ELb1ELb1ELb0EEENS1_36VarlenDynamicPersistentTileSchedulerILi128ELi48ELi256ELi256ELb1ELb1ELb0ELb1ELb0ELb1EEEEEEEEEvNT_6ParamsE --------------------------
	.section	.nv.constant0._ZN7cutlass13device_kernelIN5flash19enable_sm80_to_sm89INS1_16FlashAttnFwdSm80INS1_25CollectiveMainloopFwdSm80ILi8ELi1ELb1EN4cute5tupleIJNS5_1CILi128EEENS7_ILi48EEENS7_ILi256EEEEEELi256ENS_10bfloat16_tEfNS_4arch4Sm80ELb0ELb1ELb1ELb1ELb0ELb0ELb1ELb1EEENS1_21CollectiveEpilogueFwdINS6_IJS8_SA_S9_EEENS6_IJNS7_ILi1EEESI_SI_EEESC_SE_Li256ELb1ELb1ELb1ELb0EEENS1_36VarlenDynamicPersistentTileSchedulerILi128ELi48ELi256ELi256ELb1ELb1ELb0ELb1ELb0ELb1EEEEEEEEEvNT_6ParamsE,"a",@progbits
	.sectionflags	@""
	.align	4
.nv.constant0._ZN7cutlass13device_kernelIN5flash19enable_sm80_to_sm89INS1_16FlashAttnFwdSm80INS1_25CollectiveMainloopFwdSm80ILi8ELi1ELb1EN4cute5tupleIJNS5_1CILi128EEENS7_ILi48EEENS7_ILi256EEEEEELi256ENS_10bfloat16_tEfNS_4arch4Sm80ELb0ELb1ELb1ELb1ELb0ELb0ELb1ELb1EEENS1_21CollectiveEpilogueFwdINS6_IJS8_SA_S9_EEENS6_IJNS7_ILi1EEESI_SI_EEESC_SE_Li256ELb1ELb1ELb1ELb0EEENS1_36VarlenDynamicPersistentTileSchedulerILi128ELi48ELi256ELi256ELb1ELb1ELb0ELb1ELb0ELb1EEEEEEEEEvNT_6ParamsE:
	.zero		1432


//--------------------- .nv.constant0._ZN7cutlass13device_kernelIN5flash19enable_sm80_to_sm89INS1_16FlashAttnFwdSm80INS1_25CollectiveMainloopFwdSm80ILi8ELi1ELb0EN4cute5tupleIJNS5_1CILi128EEENS7_ILi32EEENS7_ILi256EEEEEELi256ENS_10bfloat16_tEfNS_4arch4Sm80ELb0ELb1ELb1ELb1ELb0ELb1ELb1ELb1EEENS1_21CollectiveEpilogueFwdINS6_IJS8_SA_S9_EEENS6_IJNS7_ILi1EEESI_SI_EEESC_SE_Li256ELb1ELb1ELb1ELb0EEENS1_36VarlenDynamicPersistentTileSchedulerILi128ELi32ELi256ELi256ELb1ELb1ELb0ELb1ELb0ELb1EEEEEEEEEvNT_6ParamsE --------------------------
	.section	.nv.constant0._ZN7cutlass13device_kernelIN5flash19enable_sm80_to_sm89INS1_16FlashAttnFwdSm80INS1_25CollectiveMainloopFwdSm80ILi8ELi1ELb0EN4cute5tupleIJNS5_1CILi128EEENS7_ILi32EEENS7_ILi256EEEEEELi256ENS_10bfloat16_tEfNS_4arch4Sm80ELb0ELb1ELb1ELb1ELb0ELb1ELb1ELb1EEENS1_21CollectiveEpilogueFwdINS6_IJS8_SA_S9_EEENS6_IJNS7_ILi1EEESI_SI_EEESC_SE_Li256ELb1ELb1ELb1ELb0EEENS1_36VarlenDynamicPersistentTileSchedulerILi128ELi32ELi256ELi256ELb1ELb1ELb0ELb1ELb0ELb1EEEEEEEEEvNT_6ParamsE,"a",@progbits
	.sectionflags	@""
	.align	4
.nv.constant0._ZN7cutlass13device_kernelIN5flash19enable_sm80_to_sm89INS1_16FlashAttnFwdSm80INS1_25CollectiveMainloopFwdSm80ILi8ELi1ELb0EN4cute5tupleIJNS5_1CILi128EEENS7_ILi32EEENS7_ILi256EEEEEELi256ENS_10bfloat16_tEfNS_4arch4Sm80ELb0ELb1ELb1ELb1ELb0ELb1ELb1ELb1EEENS1_21CollectiveEpilogueFwdINS6_IJS8_SA_S9_EEENS6_IJNS7_ILi1EEESI_SI_EEESC_SE_Li256ELb1ELb1ELb1ELb0EEENS1_36VarlenDynamicPersistentTileSchedulerILi128ELi32ELi256ELi256ELb1ELb1ELb0ELb1ELb0ELb1EEEEEEEEEvNT_6ParamsE:
	.zero		1432


//--------------------- .nv.constant0._ZN7cutlass13device_kernelIN5flash19enable_sm80_to_sm89INS1_16FlashAttnFwdSm80INS1_25CollectiveMainloopFwdSm80ILi8ELi1ELb1EN4cute5tupleIJNS5_1CILi128EEENS7_ILi64EEENS7_ILi256EEEEEELi256ENS_10bfloat16_tEfNS_4arch4Sm80ELb1ELb0ELb1ELb0ELb0ELb0ELb1ELb1EEENS1_21CollectiveEpilogueFwdINS6_IJS8_SA_S9_EEENS6_IJNS7_ILi1EEESI_SI_EEESC_SE_Li256ELb0ELb1ELb1ELb0EEENS1_30DynamicPersistentTileSchedulerILi256ELi256ELb1ELb1ELb0EEEEEEEEEvNT_6ParamsE --------------------------
	.section	.nv.constant0._ZN7cutlass13device_kernelIN5flash19enable_sm80_to_sm89INS1_16FlashAttnFwdSm80INS1_25CollectiveMainloopFwdSm80ILi8ELi1ELb1EN4cute5tupleIJNS5_1CILi128EEENS7_ILi64EEENS7_ILi256EEEEEELi256ENS_10bfloat16_tEfNS_4arch4Sm80ELb1ELb0ELb1ELb0ELb0ELb0ELb1ELb1EEENS1_21CollectiveEpilogueFwdINS6_IJS8_SA_S9_EEENS6_IJNS7_ILi1EEESI_SI_EEESC_SE_Li256ELb0ELb1ELb1ELb0EEENS1_30DynamicPersistentTileSchedulerILi256ELi256ELb1ELb1ELb0EEEEEEEEEvNT_6ParamsE,"a",@progbits
	.sectionflags	@""
	.align	4
.nv.constant0._ZN7cutlass13device_kernelIN5flash19enable_sm80_to_sm89INS1_16FlashAttnFwdSm80INS1_25CollectiveMainloopFwdSm80ILi8ELi1ELb1EN4cute5tupleIJNS5_1CILi128EEENS7_ILi64EEENS7_ILi256EEEEEELi256ENS_10bfloat16_tEfNS_4arch4Sm80ELb1ELb0ELb1ELb0ELb0ELb0ELb1ELb1EEENS1_21CollectiveEpilogueFwdINS6_IJS8_SA_S9_EEENS6_IJNS7_ILi1EEESI_SI_EEESC_SE_Li256ELb0ELb1ELb1ELb0EEENS1_30DynamicPersistentTileSchedulerILi256ELi256ELb1ELb1ELb0EEEEEEEEEvNT_6ParamsE:
	.zero		1416


//--------------------- .nv.constant0._ZN7cutlass13device_kernelIN5flash19enable_sm80_to_sm89INS1_16FlashAttnFwdSm80INS1_25CollectiveMainloopFwdSm80ILi8ELi1ELb1EN4cute5tupleIJNS5_1CILi128EEENS7_ILi48EEENS7_ILi256EEEEEELi256ENS_10bfloat16_tEfNS_4arch4Sm80ELb1ELb0ELb1ELb1ELb0ELb0ELb1ELb1EEENS1_21CollectiveEpilogueFwdINS6_IJS8_SA_S9_EEENS6_IJNS7_ILi1EEESI_SI_EEESC_SE_Li256ELb1ELb1ELb1ELb0EEENS1_36VarlenDynamicPersistentTileSchedulerILi128ELi48ELi256ELi256ELb1ELb1ELb0ELb1ELb1ELb1EEEEEEEEEvNT_6ParamsE --------------------------
	.section	.nv.constant0._ZN7cutlass13device_kernelIN5flash19enable_sm80_to_sm89INS1_16FlashAttnFwdSm80INS1_25CollectiveMainloopFwdSm80ILi8ELi1ELb1EN4cute5tupleIJNS5_1CILi128EEENS7_ILi48EEENS7_ILi256EEEEEELi256ENS_10bfloat16_tEfNS_4arch4Sm80ELb1ELb0ELb1ELb1ELb0ELb0ELb1ELb1EEENS1_21CollectiveEpilogueFwdINS6_IJS8_SA_S9_EEENS6_IJNS7_ILi1EEESI_SI_EEESC_SE_Li256ELb1ELb1ELb1ELb0EEENS1_36VarlenDynamicPersistentTileSchedulerILi128ELi48ELi256ELi256ELb1ELb1ELb0ELb1ELb1ELb1EEEEEEEEEvNT_6ParamsE,"a",@progbits
	.sectionflags	@""
	.align	4
.nv.constant0._ZN7cutlass13device_kernelIN5flash19enable_sm80_to_sm89INS1_16FlashAttnFwdSm80INS1_25CollectiveMainloopFwdSm80ILi8ELi1ELb1EN4cute5tupleIJNS5_1CILi128EEENS7_ILi48EEENS7_ILi256EEEEEELi256ENS_10bfloat16_tEfNS_4arch4Sm80ELb1ELb0ELb1ELb1ELb0ELb0ELb1ELb1EEENS1_21CollectiveEpilogueFwdINS6_IJS8_SA_S9_EEENS6_IJNS7_ILi1EEESI_SI_EEESC_SE_Li256ELb1ELb1ELb1ELb0EEENS1_36VarlenDynamicPersistentTileSchedulerILi128ELi48ELi256ELi256ELb1ELb1ELb0ELb1ELb1ELb1EEEEEEEEEvNT_6ParamsE:
	.zero		1432


//--------------------- .nv.constant0._ZN7cutlass13device_kernelIN5flash19enable_sm80_to_sm89INS1_16FlashAttnFwdSm80INS1_25CollectiveMainloopFwdSm80ILi8ELi1ELb0EN4cute5tupleIJNS5_1CILi128EEENS7_ILi32EEENS7_ILi256EEEEEELi256ENS_10bfloat16_tEfNS_4arch4Sm80ELb1ELb0ELb1ELb1ELb0ELb1ELb1ELb1EEENS1_21CollectiveEpilogueFwdINS6_IJS8_SA_S9_EEENS6_IJNS7_ILi1EEESI_SI_EEESC_SE_Li256ELb1ELb1ELb1ELb0EEENS1_36VarlenDynamicPersistentTileSchedulerILi128ELi32ELi256ELi256ELb1ELb1ELb0ELb1ELb1ELb1EEEEEEEEEvNT_6ParamsE --------------------------
	.section	.nv.constant0._ZN7cutlass13device_kernelIN5flash19enable_sm80_to_sm89INS1_16FlashAttnFwdSm80INS1_25CollectiveMainloopFwdSm80ILi8ELi1ELb0EN4cute5tupleIJNS5_1CILi128EEENS7_ILi32EEENS7_ILi256EEEEEELi256ENS_10bfloat16_tEfNS_4arch4Sm80ELb1ELb0ELb1ELb1ELb0ELb1ELb1ELb1EEENS1_21CollectiveEpilogueFwdINS6_IJS8_SA_S9_EEENS6_IJNS7_ILi1EEESI_SI_EEESC_SE_Li256ELb1ELb1ELb1ELb0EEENS1_36VarlenDynamicPersistentTileSchedulerILi128ELi32ELi256ELi256ELb1ELb1ELb0ELb1ELb1ELb1EEEEEEEEEvNT_6ParamsE,"a",@progbits
	.sectionflags	@""
	.align	4
.nv.constant0._ZN7cutlass13device_kernelIN5flash19enable_sm80_to_sm89INS1_16FlashAttnFwdSm80INS1_25CollectiveMainloopFwdSm80ILi8ELi1ELb0EN4cute5tupleIJNS5_1CILi128EEENS7_ILi32EEENS7_ILi256EEEEEELi256ENS_10bfloat16_tEfNS_4arch4Sm80ELb1ELb0ELb1ELb1ELb0ELb1ELb1ELb1EEENS1_21CollectiveEpilogueFwdINS6_IJS8_SA_S9_EEENS6_IJNS7_ILi1EEESI_SI_EEESC_SE_Li256ELb1ELb1ELb1ELb0EEENS1_36VarlenDynamicPersistentTileSchedulerILi128ELi32ELi256ELi256ELb1ELb1ELb0ELb1ELb1ELb1EEEEEEEEEvNT_6ParamsE:
	.zero		1432


//--------------------- .nv.constant0._ZN7cutlass13device_kernelIN5flash19enable_sm80_to_sm89INS1_16FlashAttnFwdSm80INS1_25CollectiveMainloopFwdSm80ILi8ELi1ELb0EN4cute5tupleIJNS5_1CILi128EEENS7_ILi96EEENS7_ILi256EEEEEELi256ENS_10bfloat16_tEfNS_4arch4Sm80ELb0ELb0ELb1ELb0ELb0ELb0ELb1ELb1EEENS1_21CollectiveEpilogueFwdINS6_IJS8_SA_S9_EEENS6_IJNS7_ILi1EEESI_SI_EEESC_SE_Li256ELb0ELb1ELb1ELb0EEENS1_19SingleTileSchedulerILb0ELb1ELb1ELi128EEEEEEEEEvNT_6ParamsE --------------------------
	.section	.nv.constant0._ZN7cutlass13device_kernelIN5flash19enable_sm80_to_sm89INS1_16FlashAttnFwdSm80INS1_25CollectiveMainloopFwdSm80ILi8ELi1ELb0EN4cute5tupleIJNS5_1CILi128EEENS7_ILi96EEENS7_ILi256EEEEEELi256ENS_10bfloat16_tEfNS_4arch4Sm80ELb0ELb0ELb1ELb0ELb0ELb0ELb1ELb1EEENS1_21CollectiveEpilogueFwdINS6_IJS8_SA_S9_EEENS6_IJNS7_ILi1EEESI_SI_EEESC_SE_Li256ELb0ELb1ELb1ELb0EEENS1_19SingleTileSchedulerILb0ELb1ELb1ELi128EEEEEEEEEvNT_6ParamsE,"a",@progbits
	.sectionflags	@""
	.align	4
.nv.constant0._ZN7cutlass13device_kernelIN5flash19enable_sm80_to_sm89INS1_16FlashAttnFwdSm80INS1_25CollectiveMainloopFwdSm80ILi8ELi1ELb0EN4cute5tupleIJNS5_1CILi128EEENS7_ILi96EEENS7_ILi256EEEEEELi256ENS_10bfloat16_tEfNS_4arch4Sm80ELb0ELb0ELb1ELb0ELb0ELb0ELb1ELb1EEENS1_21CollectiveEpilogueFwdINS6_IJS8_SA_S9_EEENS6_IJNS7_ILi1EEESI_SI_EEESC_SE_Li256ELb0ELb1ELb1ELb0EEENS1_19SingleTileSchedulerILb0ELb1ELb1ELi128EEEEEEEEEvNT_6ParamsE:
	.zero		1400


//--------------------- .nv.constant0._ZN7cutlass13device_kernelIN5flash19enable_sm80_to_sm89INS1_16FlashAttnFwdSm80INS1_25CollectiveMainloopFwdSm80ILi8ELi1ELb0EN4cute5tupleIJNS5_1CILi128EEENS7_ILi64EEENS7_ILi256EEEEEELi256ENS_10bfloat16_tEfNS_4arch4Sm80ELb0ELb0ELb1ELb1ELb0ELb0ELb1ELb1EEENS1_21CollectiveEpilogueFwdINS6_IJS8_SA_S9_EEENS6_IJNS7_ILi1EEESI_SI_EEESC_SE_Li256ELb1ELb1ELb1ELb0EEENS1_36VarlenDynamicPersistentTileSchedulerILi128ELi64ELi256ELi256ELb1ELb1ELb0ELb0ELb1ELb1EEEEEEEEEvNT_6ParamsE --------------------------
	.section	.nv.constant0._ZN7cutlass13device_kernelIN5flash19enable_sm80_to_sm89INS1_16FlashAttnFwdSm80INS1_25CollectiveMainloopFwdSm80ILi8ELi1ELb0EN4cute5tupleIJNS5_1CILi128EEENS7_ILi64EEENS7_ILi256EEEEEELi256ENS_10bfloat16_tEfNS_4arch4Sm80ELb0ELb0ELb1ELb1ELb0ELb0ELb1ELb1EEENS1_21CollectiveEpilogueFwdINS6_IJS8_SA_S9_EEENS6_IJNS7_ILi1EEESI_SI_EEESC_SE_Li256ELb1ELb1ELb1ELb0EEENS1_36VarlenDynamicPersistentTileSchedulerILi128ELi64ELi256ELi256ELb1ELb1ELb0ELb0ELb1ELb1EEEEEEEEEvNT_6ParamsE,"a",@progbits
	.sectionflags	@""
	.align	4
.nv.constant0._ZN7cutlass13device_kernelIN5flash19enable_sm80_to_sm89INS1_16FlashAttnFwdSm80INS1_25CollectiveMainloopFwdSm80ILi8ELi1ELb0EN4cute5tupleIJNS5_1CILi128EEENS7_ILi64EEENS7_ILi256EEEEEELi256ENS_10bfloat16_tEfNS_4arch4Sm80ELb0ELb0ELb1ELb1ELb0ELb0ELb1ELb1EEENS1_21CollectiveEpilogueFwdINS6_IJS8_SA_S9_EEENS6_IJNS7_ILi1EEESI_SI_EEESC_SE_Li256ELb1ELb1ELb1ELb0EEENS1_36VarlenDynamicPersistentTileSchedulerILi128ELi64ELi256ELi256ELb1ELb1ELb0ELb0ELb1ELb1EEEEEEEEEvNT_6ParamsE:
	.zero		1432


//--------------------- .nv.constant0._ZN7cutlass13device_kernelIN5flash19enable_sm80_to_sm89INS1_16FlashAttnFwdSm80INS1_25CollectiveMainloopFwdSm80ILi8ELi1ELb0EN4cute5tupleIJNS5_1CILi128EEENS7_ILi48EEENS7_ILi256EEEEEELi256ENS_10bfloat16_tEfNS_4arch4Sm80ELb0ELb0ELb1ELb1ELb0ELb1ELb1ELb1EEENS1_21CollectiveEpilogueFwdINS6_IJS8_SA_S9_EEENS6_IJNS7_ILi1EEESI_SI_EEESC_SE_Li256ELb1ELb1ELb1ELb0EEENS1_36VarlenDynamicPersistentTileSchedulerILi128ELi48ELi256ELi256ELb1ELb1ELb0ELb0ELb1ELb1EEEEEEEEEvNT_6ParamsE --------------------------
	.section	.nv.constant0._ZN7cutlass13device_kernelIN5flash19enable_sm80_to_sm89INS1_16FlashAttnFwdSm80INS1_25CollectiveMainloopFwdSm80ILi8ELi1ELb0EN4cute5tupleIJNS5_1CILi128EEENS7_ILi48EEENS7_ILi256EEEEEELi256ENS_10bfloat16_tEfNS_4arch4Sm80ELb0ELb0ELb1ELb1ELb0ELb1ELb1ELb1EEENS1_21CollectiveEpilogueFwdINS6_IJS8_SA_S9_EEENS6_IJNS7_ILi1EEESI_SI_EEESC_SE_Li256ELb1ELb1ELb1ELb0EEENS1_36VarlenDynamicPersistentTileSchedulerILi128ELi48ELi256ELi256ELb1ELb1ELb0ELb0ELb1ELb1EEEEEEEEEvNT_6ParamsE,"a",@progbits
	.sectionflags	@""
	.align	4
.nv.constant0._ZN7cutlass13device_kernelIN5flash19enable_sm80_to_sm89INS1_16FlashAttnFwdSm80INS1_25CollectiveMainloopFwdSm80ILi8ELi1ELb0EN4cute5tupleIJNS5_1CILi128EEENS7_ILi48EEENS7_ILi256EEEEEELi256ENS_10bfloat16_tEfNS_4arch4Sm80ELb0ELb0ELb1ELb1ELb0ELb1ELb1ELb1EEENS1_21CollectiveEpilogueFwdINS6_IJS8_SA_S9_EEENS6_IJNS7_ILi1EEESI_SI_EEESC_SE_Li256ELb1ELb1ELb1ELb0EEENS1_36VarlenDynamicPersistentTileSchedulerILi128ELi48ELi256ELi256ELb1ELb1ELb0ELb0ELb1ELb1EEEEEEEEEvNT_6ParamsE:
	.zero		1432


//--------------------- .nv.constant0._ZN7cutlass13device_kernelIN5flash19enable_sm80_to_sm89INS1_16FlashAttnFwdSm80INS1_25CollectiveMainloopFwdSm80ILi8ELi1ELb0EN4cute5tupleIJNS5_1CILi128EEENS7_ILi64EEENS7_ILi256EEEEEELi256ENS_10bfloat16_tEfNS_4arch4Sm80ELb0ELb1ELb1ELb0ELb0ELb0ELb1ELb1EEENS1_21CollectiveEpilogueFwdINS6_IJS8_SA_S9_EEENS6_IJNS7_ILi1EEESI_SI_EEESC_SE_Li256ELb0ELb1ELb1ELb0EEENS1_19SingleTileSchedulerILb0ELb1ELb1ELi128EEEEEEEEEvNT_6ParamsE --------------------------
	.section	.nv.constant0._ZN7cutlass13device_kernelIN5flash19enable_sm80_to_sm89INS1_16FlashAttnFwdSm80INS1_25CollectiveMainloopFwdSm80ILi8ELi1ELb0EN4cute5tupleIJNS5_1CILi128EEENS7_ILi64EEENS7_ILi256EEEEEELi256ENS_10bfloat16_tEfNS_4arch4Sm80ELb0ELb1ELb1ELb0ELb0ELb0ELb1ELb1EEENS1_21CollectiveEpilogueFwdINS6_IJS8_SA_S9_EEENS6_IJNS7_ILi1EEESI_SI_EEESC_SE_Li256ELb0ELb1ELb1ELb0EEENS1_19SingleTileSchedulerILb0ELb1ELb1ELi128EEEEEEEEEvNT_6ParamsE,"a",@progbits
	.sectionflags	@""
	.align	4
.nv.constant0._ZN7cutlass13device_kernelIN5flash19enable_sm80_to_sm89INS1_16FlashAttnFwdSm80INS1_25CollectiveMainloopFwdSm80ILi8ELi1ELb0EN4cute5tupleIJNS5_1CILi128EEENS7_ILi64EEENS7_ILi256EEEEEELi256ENS_10bfloat16_tEfNS_4arch4Sm80ELb0ELb1ELb1ELb0ELb0ELb0ELb1ELb1EEENS1_21CollectiveEpilogueFwdINS6_IJS8_SA_S9_EEENS6_IJNS7_ILi1EEESI_SI_EEESC_SE_Li256ELb0ELb1ELb1ELb0EEENS1_19SingleTileSchedulerILb0ELb1ELb1ELi128EEEEEEEEEvNT_6ParamsE:
	.zero		1400


//--------------------- .nv.constant0._ZN7cutlass13device_kernelIN5flash19enable_sm80_to_sm89INS1_16FlashAttnFwdSm80INS1_25CollectiveMainloopFwdSm80ILi8ELi1ELb0EN4cute5tupleIJNS5_1CILi128EEENS7_ILi64EEENS7_ILi256EEEEEELi256ENS_10bfloat16_tEfNS_4arch4Sm80ELb0ELb1ELb1ELb1ELb0ELb0ELb1ELb1EEENS1_21CollectiveEpilogueFwdINS6_IJS8_SA_S9_EEENS6_IJNS7_ILi1EEESI_SI_EEESC_SE_Li256ELb1ELb1ELb1ELb0EEENS1_36VarlenDynamicPersistentTileSchedulerILi128ELi64ELi256ELi256ELb1ELb1ELb0ELb1ELb0ELb1EEEEEEEEEvNT_6ParamsE --------------------------
	.section	.nv.constant0._ZN7cutlass13device_kernelIN5flash19enable_sm80_to_sm89INS1_16FlashAttnFwdSm80INS1_25CollectiveMainloopFwdSm80ILi8ELi1ELb0EN4cute5tupleIJNS5_1CILi128EEENS7_ILi64EEENS7_ILi256EEEEEELi256ENS_10bfloat16_tEfNS_4arch4Sm80ELb0ELb1ELb1ELb1ELb0ELb0ELb1ELb1EEENS1_21CollectiveEpilogueFwdINS6_IJS8_SA_S9_EEENS6_IJNS7_ILi1EEESI_SI_EEESC_SE_Li256ELb1ELb1ELb1ELb0EEENS1_36VarlenDynamicPersistentTileSchedulerILi128ELi64ELi256ELi256ELb1ELb1ELb0ELb1ELb0ELb1EEEEEEEEEvNT_6ParamsE,"a",@progbits
	.sectionflags	@""
	.align	4
.nv.constant0._ZN7cutlass13device_kernelIN5flash19enable_sm80_to_sm89INS1_16FlashAttnFwdSm80INS1_25CollectiveMainloopFwdSm80ILi8ELi1ELb0EN4cute5tupleIJNS5_1CILi128EEENS7_ILi64EEENS7_ILi256EEEEEELi256ENS_10bfloat16_tEfNS_4arch4Sm80ELb0ELb1ELb1ELb1ELb0ELb0ELb1ELb1EEENS1_21CollectiveEpilogueFwdINS6_IJS8_SA_S9_EEENS6_IJNS7_ILi1EEESI_SI_EEESC_SE_Li256ELb1ELb1ELb1ELb0EEENS1_36VarlenDynamicPersistentTileSchedulerILi128ELi64ELi256ELi256ELb1ELb1ELb0ELb1ELb0ELb1EEEEEEEEEvNT_6ParamsE:
	.zero		1432


//--------------------- .nv.constant0._ZN7cutlass13device_kernelIN5flash19enable_sm80_to_sm89INS1_16FlashAttnFwdSm80INS1_25CollectiveMainloopFwdSm80ILi8ELi1ELb0EN4cute5tupleIJNS5_1CILi128EEENS7_ILi48EEENS7_ILi256EEEEEELi256ENS_10bfloat16_tEfNS_4arch4Sm80ELb0ELb1ELb1ELb1ELb0ELb1ELb1ELb1EEENS1_21CollectiveEpilogueFwdINS6_IJS8_SA_S9_EEENS6_IJNS7_ILi1EEESI_SI_EEESC_SE_Li256ELb1ELb1ELb1ELb0EEENS1_36VarlenDynamicPersistentTileSchedulerILi128ELi48ELi256ELi256ELb1ELb1ELb0ELb1ELb0ELb1EEEEEEEEEvNT_6ParamsE --------------------------
	.section	.nv.constant0._ZN7cutlass13device_kernelIN5flash19enable_sm80_to_sm89INS1_16FlashAttnFwdSm80INS1_25CollectiveMainloopFwdSm80ILi8ELi1ELb0EN4cute5tupleIJNS5_1CILi128EEENS7_ILi48EEENS7_ILi256EEEEEELi256ENS_10bfloat16_tEfNS_4arch4Sm80ELb0ELb1ELb1ELb1ELb0ELb1ELb1ELb1EEENS1_21CollectiveEpilogueFwdINS6_IJS8_SA_S9_EEENS6_IJNS7_ILi1EEESI_SI_EEESC_SE_Li256ELb1ELb1ELb1ELb0EEENS1_36VarlenDynamicPersistentTileSchedulerILi128ELi48ELi256ELi256ELb1ELb1ELb0ELb1ELb0ELb1EEEEEEEEEvNT_6ParamsE,"a",@progbits
	.sectionflags	@""
	.align	4
.nv.constant0._ZN7cutlass13device_kernelIN5flash19enable_sm80_to_sm89INS1_16FlashAttnFwdSm80INS1_25CollectiveMainloopFwdSm80ILi8ELi1ELb0EN4cute5tupleIJNS5_1CILi128EEENS7_ILi48EEENS7_ILi256EEEEEELi256ENS_10bfloat16_tEfNS_4arch4Sm80ELb0ELb1ELb1ELb1ELb0ELb1ELb1ELb1EEENS1_21CollectiveEpilogueFwdINS6_IJS8_SA_S9_EEENS6_IJNS7_ILi1EEESI_SI_EEESC_SE_Li256ELb1ELb1ELb1ELb0EEENS1_36VarlenDynamicPersistentTileSchedulerILi128ELi48ELi256ELi256ELb1ELb1ELb0ELb1ELb0ELb1EEEEEEEEEvNT_6ParamsE:
	.zero		1432


//--------------------- .nv.constant0._ZN7cutlass13device_kernelIN5flash19enable_sm80_to_sm89INS1_16FlashAttnFwdSm80INS1_25CollectiveMainloopFwdSm80ILi8ELi1ELb0EN4cute5tupleIJNS5_1CILi128EEENS7_ILi96EEENS7_ILi256EEEEEELi256ENS_10bfloat16_tEfNS_4arch4Sm80ELb1ELb0ELb1ELb0ELb0ELb0ELb1ELb1EEENS1_21CollectiveEpilogueFwdINS6_IJS8_SA_S9_EEENS6_IJNS7_ILi1EEESI_SI_EEESC_SE_Li256ELb0ELb1ELb1ELb0EEENS1_30DynamicPersistentTileSchedulerILi256ELi256ELb1ELb1ELb0EEEEEEEEEvNT_6ParamsE --------------------------
	.section	.nv.constant0._ZN7cutlass13device_kernelIN5flash19enable_sm80_to_sm89INS1_16FlashAttnFwdSm80INS1_25CollectiveMainloopFwdSm80ILi8ELi1ELb0EN4cute5tupleIJNS5_1CILi128EEENS7_ILi96EEENS7_ILi256EEEEEELi256ENS_10bfloat16_tEfNS_4arch4Sm80ELb1ELb0ELb1ELb0ELb0ELb0ELb1ELb1EEENS1_21CollectiveEpilogueFwdINS6_IJS8_SA_S9_EEENS6_IJNS7_ILi1EEESI_SI_EEESC_SE_Li256ELb0ELb1ELb1ELb0EEENS1_30DynamicPersistentTileSchedulerILi256ELi256ELb1ELb1ELb0EEEEEEEEEvNT_6ParamsE,"a",@progbits
	.sectionflags	@""
	.align	4
.nv.constant0._ZN7cutlass13device_kernelIN5flash19enable_sm80_to_sm89INS1_16FlashAttnFwdSm80INS1_25CollectiveMainloopFwdSm80ILi8ELi1ELb0EN4cute5tupleIJNS5_1CILi128EEENS7_ILi96EEENS7_ILi256EEEEEELi256ENS_10bfloat16_tEfNS_4arch4Sm80ELb1ELb0ELb1ELb0ELb0ELb0ELb1ELb1EEENS1_21CollectiveEpilogueFwdINS6_IJS8_SA_S9_EEENS6_IJNS7_ILi1EEESI_SI_EEESC_SE_Li256ELb0ELb1ELb1ELb0EEENS1_30DynamicPersistentTileSchedulerILi256ELi256ELb1ELb1ELb0EEEEEEEEEvNT_6ParamsE:
	.zero		1416


//--------------------- .nv.constant0._ZN7cutlass13device_kernelIN5flash19enable_sm80_to_sm89INS1_16FlashAttnFwdSm80INS1_25CollectiveMainloopFwdSm80ILi8ELi1ELb0EN4cute5tupleIJNS5_1CILi128EEENS7_ILi64EEENS7_ILi256EEEEEELi256ENS_10bfloat16_tEfNS_4arch4Sm80ELb1ELb0ELb1ELb1ELb0ELb0ELb1ELb1EEENS1_21CollectiveEpilogueFwdINS6_IJS8_SA_S9_EEENS6_IJNS7_ILi1EEESI_SI_EEESC_SE_Li256ELb1ELb1ELb1ELb0EEENS1_36VarlenDynamicPersistentTileSchedulerILi128ELi64ELi256ELi256ELb1ELb1ELb0ELb1ELb1ELb1EEEEEEEEEvNT_6ParamsE --------------------------
	.section	.nv.constant0._ZN7cutlass13device_kernelIN5flash19enable_sm80_to_sm89INS1_16FlashAttnFwdSm80INS1_25CollectiveMainloopFwdSm80ILi8ELi1ELb0EN4cute5tupleIJNS5_1CILi128EEENS7_ILi64EEENS7_ILi256EEEEEELi256ENS_10bfloat16_tEfNS_4arch4Sm80ELb1ELb0ELb1ELb1ELb0ELb0ELb1ELb1EEENS1_21CollectiveEpilogueFwdINS6_IJS8_SA_S9_EEENS6_IJNS7_ILi1EEESI_SI_EEESC_SE_Li256ELb1ELb1ELb1ELb0EEENS1_36VarlenDynamicPersistentTileSchedulerILi128ELi64ELi256ELi256ELb1ELb1ELb0ELb1ELb1ELb1EEEEEEEEEvNT_6ParamsE,"a",@progbits
	.sectionflags	@""
	.align	4
.nv.constant0._ZN7cutlass13device_kernelIN5flash19enable_sm80_to_sm89INS1_16FlashAttnFwdSm80INS1_25CollectiveMainloopFwdSm80ILi8ELi1ELb0EN4cute5tupleIJNS5_1CILi128EEENS7_ILi64EEENS7_ILi256EEEEEELi256ENS_10bfloat16_tEfNS_4arch4Sm80ELb1ELb0ELb1ELb1ELb0ELb0ELb1ELb1EEENS1_21CollectiveEpilogueFwdINS6_IJS8_SA_S9_EEENS6_IJNS7_ILi1EEESI_SI_EEESC_SE_Li256ELb1ELb1ELb1ELb0EEENS1_36VarlenDynamicPersistentTileSchedulerILi128ELi64ELi256ELi256ELb1ELb1ELb0ELb1ELb1ELb1EEEEEEEEEvNT_6ParamsE:
	.zero		1432


//--------------------- .nv.constant0._ZN7cutlass13device_kernelIN5flash19enable_sm80_to_sm89INS1_16FlashAttnFwdSm80INS1_25CollectiveMainloopFwdSm80ILi8ELi1ELb0EN4cute5tupleIJNS5_1CILi128EEENS7_ILi48EEENS7_ILi256EEEEEELi256ENS_10bfloat16_tEfNS_4arch4Sm80ELb1ELb0ELb1ELb1ELb0ELb1ELb1ELb1EEENS1_21CollectiveEpilogueFwdINS6_IJS8_SA_S9_EEENS6_IJNS7_ILi1EEESI_SI_EEESC_SE_Li256ELb1ELb1ELb1ELb0EEENS1_36VarlenDynamicPersistentTileSchedulerILi128ELi48ELi256ELi256ELb1ELb1ELb0ELb1ELb1ELb1EEEEEEEEEvNT_6ParamsE --------------------------
	.section	.nv.constant0._ZN7cutlass13device_kernelIN5flash19enable_sm80_to_sm89INS1_16FlashAttnFwdSm80INS1_25CollectiveMainloopFwdSm80ILi8ELi1ELb0EN4cute5tupleIJNS5_1CILi128EEENS7_ILi48EEENS7_ILi256EEEEEELi256ENS_10bfloat16_tEfNS_4arch4Sm80ELb1ELb0ELb1ELb1ELb0ELb1ELb1ELb1EEENS1_21CollectiveEpilogueFwdINS6_IJS8_SA_S9_EEENS6_IJNS7_ILi1EEESI_SI_EEESC_SE_Li256ELb1ELb1ELb1ELb0EEENS1_36VarlenDynamicPersistentTileSchedulerILi128ELi48ELi256ELi256ELb1ELb1ELb0ELb1ELb1ELb1EEEEEEEEEvNT_6ParamsE,"a",@progbits
	.sectionflags	@""
	.align	4
.nv.constant0._ZN7cutlass13device_kernelIN5flash19enable_sm80_to_sm89INS1_16FlashAttnFwdSm80INS1_25CollectiveMainloopFwdSm80ILi8ELi1ELb0EN4cute5tupleIJNS5_1CILi128EEENS7_ILi48EEENS7_ILi256EEEEEELi256ENS_10bfloat16_tEfNS_4arch4Sm80ELb1ELb0ELb1ELb1ELb0ELb1ELb1ELb1EEENS1_21CollectiveEpilogueFwdINS6_IJS8_SA_S9_EEENS6_IJNS7_ILi1EEESI_SI_EEESC_SE_Li256ELb1ELb1ELb1ELb0EEENS1_36VarlenDynamicPersistentTileSchedulerILi128ELi48ELi256ELi256ELb1ELb1ELb0ELb1ELb1ELb1EEEEEEEEEvNT_6ParamsE:
	.zero		1432


//--------------------- .text._ZN7cutlass13device_kernelIN5flash19enable_sm80_to_sm89INS1_16FlashAttnFwdSm80INS1_25CollectiveMainloopFwdSm80ILi8ELi1ELb1EN4cute5tupleIJNS5_1CILi128EEENS7_ILi64EEENS7_ILi256EEEEEELi256ENS_10bfloat16_tEfNS_4arch4Sm80ELb0ELb0ELb1ELb0ELb0ELb0ELb1ELb1EEENS1_21CollectiveEpilogueFwdINS6_IJS8_SA_S9_EEENS6_IJNS7_ILi1EEESI_SI_EEESC_SE_Li256ELb0ELb1ELb1ELb0EEENS1_19SingleTileSchedulerILb0ELb1ELb1ELi128EEEEEEEEEvNT_6ParamsE --------------------------
	.section	.text._ZN7cutlass13device_kernelIN5flash19enable_sm80_to_sm89INS1_16FlashAttnFwdSm80INS1_25CollectiveMainloopFwdSm80ILi8ELi1ELb1EN4cute5tupleIJNS5_1CILi128EEENS7_ILi64EEENS7_ILi256EEEEEELi256ENS_10bfloat16_tEfNS_4arch4Sm80ELb0ELb0ELb1ELb0ELb0ELb0ELb1ELb1EEENS1_21CollectiveEpilogueFwdINS6_IJS8_SA_S9_EEENS6_IJNS7_ILi1EEESI_SI_EEESC_SE_Li256ELb0ELb1ELb1ELb0EEENS1_19SingleTileSchedulerILb0ELb1ELb1ELi128EEEEEEEEEvNT_6ParamsE,"ax",@progbits
	.sectioninfo	@"SHI_REGISTERS=255"
	.align	128
.text._ZN7cutlass13device_kernelIN5flash19enable_sm80_to_sm89INS1_16FlashAttnFwdSm80INS1_25CollectiveMainloopFwdSm80ILi8ELi1ELb1EN4cute5tupleIJNS5_1CILi128EEENS7_ILi64EEENS7_ILi256EEEEEELi256ENS_10bfloat16_tEfNS_4arch4Sm80ELb0ELb0ELb1ELb0ELb0ELb0ELb1ELb1EEENS1_21CollectiveEpilogueFwdINS6_IJS8_SA_S9_EEENS6_IJNS7_ILi1EEESI_SI_EEESC_SE_Li256ELb0ELb1ELb1ELb0EEENS1_19SingleTileSchedulerILb0ELb1ELb1ELi128EEEEEEEEEvNT_6ParamsE:
        .type           _ZN7cutlass13device_kernelIN5flash19enable_sm80_to_sm89INS1_16FlashAttnFwdSm80INS1_25CollectiveMainloopFwdSm80ILi8ELi1ELb1EN4cute5tupleIJNS5_1CILi128EEENS7_ILi64EEENS7_ILi256EEEEEELi256ENS_10bfloat16_tEfNS_4arch4Sm80ELb0ELb0ELb1ELb0ELb0ELb0ELb1ELb1EEENS1_21CollectiveEpilogueFwdINS6_IJS8_SA_S9_EEENS6_IJNS7_ILi1EEESI_SI_EEESC_SE_Li256ELb0ELb1ELb1ELb0EEENS1_19SingleTileSchedulerILb0ELb1ELb1ELi128EEEEEEEEEvNT_6ParamsE,@function
        .size           _ZN7cutlass13device_kernelIN5flash19enable_sm80_to_sm89INS1_16FlashAttnFwdSm80INS1_25CollectiveMainloopFwdSm80ILi8ELi1ELb1EN4cute5tupleIJNS5_1CILi128EEENS7_ILi64EEENS7_ILi256EEEEEELi256ENS_10bfloat16_tEfNS_4arch4Sm80ELb0ELb0ELb1ELb0ELb0ELb0ELb1ELb1EEENS1_21CollectiveEpilogueFwdINS6_IJS8_SA_S9_EEENS6_IJNS7_ILi1EEESI_SI_EEESC_SE_Li256ELb0ELb1ELb1ELb0EEENS1_19SingleTileSchedulerILb0ELb1ELb1ELi128EEEEEEEEEvNT_6ParamsE,(.L_x_2584 - _ZN7cutlass13device_kernelIN5flash19enable_sm80_to_sm89INS1_16FlashAttnFwdSm80INS1_25CollectiveMainloopFwdSm80ILi8ELi1ELb1EN4cute5tupleIJNS5_1CILi128EEENS7_ILi64EEENS7_ILi256EEEEEELi256ENS_10bfloat16_tEfNS_4arch4Sm80ELb0ELb0ELb1ELb0ELb0ELb0ELb1ELb1EEENS1_21CollectiveEpilogueFwdINS6_IJS8_SA_S9_EEENS6_IJNS7_ILi1EEESI_SI_EEESC_SE_Li256ELb0ELb1ELb1ELb0EEENS1_19SingleTileSchedulerILb0ELb1ELb1ELi128EEEEEEEEEvNT_6ParamsE)
        .other          _ZN7cutlass13device_kernelIN5flash19enable_sm80_to_sm89INS1_16FlashAttnFwdSm80INS1_25CollectiveMainloopFwdSm80ILi8ELi1ELb1EN4cute5tupleIJNS5_1CILi128EEENS7_ILi64EEENS7_ILi256EEEEEELi256ENS_10bfloat16_tEfNS_4arch4Sm80ELb0ELb0ELb1ELb0ELb0ELb0ELb1ELb1EEENS1_21CollectiveEpilogueFwdINS6_IJS8_SA_S9_EEENS6_IJNS7_ILi1EEESI_SI_EEESC_SE_Li256ELb0ELb1ELb1ELb0EEENS1_19SingleTileSchedulerILb0ELb1ELb1ELi128EEEEEEEEEvNT_6ParamsE,@"STO_CUDA_ENTRY STV_DEFAULT"
_ZN7cutlass13device_kernelIN5flash19enable_sm80_to_sm89INS1_16FlashAttnFwdSm80INS1_25CollectiveMainloopFwdSm80ILi8ELi1ELb1EN4cute5tupleIJNS5_1CILi128EEENS7_ILi64EEENS7_ILi256EEEEEELi256ENS_10bfloat16_tEfNS_4arch4Sm80ELb0ELb0ELb1ELb0ELb0ELb0ELb1ELb1EEENS1_21CollectiveEpilogueFwdINS6_IJS8_SA_S9_EEENS6_IJNS7_ILi1EEESI_SI_EEESC_SE_Li256ELb0ELb1ELb1ELb0EEENS1_19SingleTileSchedulerILb0ELb1ELb1ELi128EEEEEEEEEvNT_6ParamsE:
[----:B------:R-:W-:Y:S02]  /*0000*/  MOV R1, c[0x0][0x28] ;  /* 0x00000a0000017a02 */ /* 0x000fe40000000f00 */
[----:B------:R-:W1:Y:S01]  /*0010*/  S2R R132, SR_TID.X ;  /* 0x0000000000847919 */ /* 0x000e620000002100 */
[----:B------:R-:W2:Y:S01]  /*0020*/  S2UR UR6, SR_CTAID.Y ;  /* 0x00000000000679c3 */ /* 0x000ea20000002600 */
[----:B------:R-:W-:Y:S02]  /*0030*/  IADD3 R1, R1, -0xd0, RZ ;  /* 0xffffff3001017810 */ /* 0x000fe40007ffe0ff */
[----:B------:R-:W3:Y:S01]  /*0040*/  S2R R12, SR_CTAID.Z ;  /* 0x00000000000c7919 */ /* 0x000ee20000002700 */
[----:B-1----:R-:W-:-:S06]  /*0050*/  SHF.R.U32.HI R0, RZ, 0x5, R132 ;  /* 0x00000005ff007819 */ /* 0x002fcc0000011684 */
[----:B------:R-:W1:Y:S02]  /*0060*/  SHFL.IDX PT, R0, R0, RZ, 0x1f ;  /* 0x00001fff00007589 */ /* 0x000e6400000e0000 */
[----:B-1----:R-:W-:-:S13]  /*0070*/  ISETP.NE.AND P0, PT, R0, RZ, PT ;  /* 0x000000ff0000720c */ /* 0x002fda0003f05270 */
[----:B--2---:R-:W-:Y:S05]  /*0080*/  @!P0 BRA `(.L_x_0) ;  /* 0x0000009000008947 */ /* 0x004fea0003800000 */
[----:B---3--:R-:W-:Y:S01]  /*0090*/  MOV R0, c[0x0][0x550] ;  /* 0x0001540000007a02 */ /* 0x008fe20000000f00 */
[----:B------:R-:W-:-:S03]  /*00a0*/  UMOV UR11, UR6 ;  /* 0x00000006000b7c82 */ /* 0x000fc60008000000 */
[----:B------:R-:W-:-:S13]  /*00b0*/  ISETP.NE.AND P0, PT, R0, 0x1, PT ;  /* 0x000000010000780c */ /* 0x000fda0003f05270 */
[----:B------:R-:W-:Y:S05]  /*00c0*/  @!P0 BRA `(.L_x_1) ;  /* 0x000000b000008947 */ /* 0x000fea0003800000 */
[----:B------:R-:W-:Y:S02]  /*00d0*/  ULDC UR4, c[0x0][0x554] ;  /* 0x0001550000047ab9 */ /* 0x000fe40000000800 */
[----:B------:R-:W-:Y:S02]  /*00e0*/  UIMAD.WIDE.U32 UR4, UR6, UR4, URZ ;  /* 0x00000004060472a5 */ /* 0x000fe4000f8e003f */
[----:B------:R-:W-:Y:S02]  /*00f0*/  ULDC UR11, c[0x0][0x558] ;  /* 0x00015600000b7ab9 */ /* 0x000fe40000000800 */
[----:B------:R-:W-:Y:S01]  /*0100*/  USHF.R.U32.HI UR11, URZ, UR11, UR5 ;  /* 0x0000000b3f0b7299 */ /* 0x000fe20008011605 */
[----:B------:R-:W-:Y:S05]  /*0110*/  BRA `(.L_x_1) ;  /* 0x0000006000007947 */ /* 0x000fea0003800000 */
.L_x_0:
[----:B---3--:R-:W-:Y:S02]  /*0120*/  ULDC.64 UR4, c[0x0][0x550] ;  /* 0x0001540000047ab9 */ /* 0x008fe40000000a00 */
[----:B------:R-:W-:Y:S02]  /*0130*/  UISETP.NE.AND UP0, UPT, UR4, 0x1, UPT ;  /* 0x000000010400788c */ /* 0x000fe4000bf05270 */
[----:B------:R-:W-:-:S02]  /*0140*/  UIMAD.WIDE.U32 UR8, UR6, UR5, URZ ;  /* 0x00000005060872a5 */ /* 0x000fc4000f8e003f */
[----:B------:R-:W-:Y:S02]  /*0150*/  ULDC UR4, c[0x0][0x558] ;  /* 0x0001560000047ab9 */ /* 0x000fe40000000800 */
[----:B------:R-:W-:-:S05]  /*0160*/  UMOV UR11, UR6 ;  /* 0x00000006000b7c82 */ /* 0x000fca0008000000 */
[----:B------:R-:W-:-:S03]  /*0170*/  @UP0 USHF.R.U32.HI UR11, URZ, UR4, UR9 ;  /* 0x000000043f0b0299 */ /* 0x000fc60008011609 */
.L_x_1:
[----:B------:R-:W-:Y:S01]  /*0180*/  ISETP.GE.AND P0, PT, R12, RZ, PT ;  /* 0x000000ff0c00720c */ /* 0x000fe20003f06270 */
[----:B------:R-:W-:Y:S02]  /*0190*/  UIADD3 UR5, -UR11, URZ, URZ ;  /* 0x0000003f0b057290 */ /* 0x000fe4000fffe13f */
[----:B------:R-:W-:Y:S02]  /*01a0*/  ULDC UR4, c[0x0][0x550] ;  /* 0x0001540000047ab9 */ /* 0x000fe40000000800 */
[----:B------:R-:W-:-:S08]  /*01b0*/  UIMAD UR6, UR5, UR4, UR6 ;  /* 0x00000004050672a4 */ /* 0x000fd0000f8e0206 */
[----:B------:R-:W-:Y:S05]  /*01c0*/  @!P0 EXIT ;  /* 0x000000000000894d */ /* 0x000fea0003800000 */
[----:B------:R-:W-:Y:S02]  /*01d0*/  ULDC UR4, c[0x0][0x1d0] ;  /* 0x0000740000047ab9 */ /* 0x000fe40000000800 */
[----:B------:R-:W-:Y:S02]  /*01e0*/  UISETP.GE.AND UP0, UPT, UR4, 0x1, UPT ;  /* 0x000000010400788c */ /* 0x000fe4000bf06270 */
[----:B------:R-:W-:Y:S02]  /*01f0*/  UIADD3 UR7, UR4, 0x3f, URZ ;  /* 0x0000003f04077890 */ /* 0x000fe4000fffe03f */
[----:B------:R-:W-:Y:S02]  /*0200*/  UMOV UR13, URZ ;  /* 0x0000003f000d7c82 */ /* 0x000fe40008000000 */
[----:B------:R-:W-:Y:S01]  /*0210*/  PLOP3.LUT P0, PT, PT, PT, UP0, 0x80, 0x0 ;  /* 0x000000000000781c */ /* 0x000fe20003f0f008 */
[----:B------:R-:W-:-:S04]  /*0220*/  USHF.R.S32.HI UR5, URZ, 0x1f, UR7 ;  /* 0x0000001f3f057899 */ /* 0x000fc80008011407 */
[----:B------:R-:W-:-:S04]  /*0230*/  ULEA.HI UR5, UR5, UR7, URZ, 0x6 ;  /* 0x0000000705057291 */ /* 0x000fc8000f8f303f */
[----:B------:R-:W-:-:S04]  /*0240*/  USHF.R.S32.HI UR14, URZ, 0x6, UR5 ;  /* 0x000000063f0e7899 */ /* 0x000fc80008011405 */
[----:B------:R-:W-:Y:S05]  /*0250*/  @!P0 BRA `(.L_x_2) ;  /* 0x0000023000008947 */ /* 0x000fea0003800000 */
[----:B------:R-:W-:Y:S02]  /*0260*/  USHF.R.U32.HI UR4, URZ, 0x10, UR6 ;  /* 0x000000103f047899 */ /* 0x000fe40008011606 */
[----:B------:R-:W-:Y:S02]  /*0270*/  ULDC UR5, c[0x0][0x338] ;  /* 0x0000ce0000057ab9 */ /* 0x000fe40000000800 */
[----:B------:R-:W-:Y:S02]  /*0280*/  UISETP.NE.AND UP0, UPT, UR4, URZ, UPT ;  /* 0x0000003f0400728c */ /* 0x000fe4000bf05270 */
[----:B------:R-:W-:Y:S02]  /*0290*/  UMOV UR12, URZ ;  /* 0x0000003f000c7c82 */ /* 0x000fe40008000000 */
[----:B------:R-:W-:-:S04]  /*02a0*/  USEL UR5, UR4, UR5, UP0 ;  /* 0x0000000504057287 */ /* 0x000fc80008000000 */
[----:B------:R-:W-:Y:S02]  /*02b0*/  UIADD3 UR10, UR14, -0x1, UR5 ;  /* 0xffffffff0e0a7890 */ /* 0x000fe4000fffe005 */
[----:B------:R-:W-:-:S05]  /*02c0*/  IMAD.U32 R3, RZ, RZ, UR5 ;  /* 0x00000005ff037e24 */ /* 0x000fca000f8e00ff */
[----:B------:R-:W-:-:S04]  /*02d0*/  IABS R0, R3 ;  /* 0x0000000300007213 */ /* 0x000fc80000000000 */
[----:B------:R-:W1:Y:S02]  /*02e0*/  R2UR UR9, R0 ;  /* 0x00000000000973c2 */ /* 0x000e6400000e0000 */
[----:B-1----:R-:W1:Y:S08]  /*02f0*/  I2F.RP R0, UR9 ;  /* 0x0000000900007d06 */ /* 0x002e700008209400 */
[----:B-1----:R-:W1:Y:S02]  /*0300*/  MUFU.RCP R0, R0 ;  /* 0x0000000000007308 */ /* 0x002e640000001000 */
[----:B-1----:R-:W-:-:S06]  /*0310*/  IADD3 R0, R0, 0xffffffe, RZ ;  /* 0x0ffffffe00007810 */ /* 0x002fcc0007ffe0ff */
[----:B------:R-:W1:Y:S02]  /*0320*/  F2I.FTZ.U32.TRUNC.NTZ R0, R0 ;  /* 0x0000000000007305 */ /* 0x000e64000021f000 */
[----:B-1----:R1:W2:Y:S02]  /*0330*/  R2UR UR13, R0 ;  /* 0x00000000000d73c2 */ /* 0x0022a400000e0000 */
[----:B-1----:R-:W-:Y:S01]  /*0340*/  IMAD.U32 R0, RZ, RZ, UR10 ;  /* 0x0000000aff007e24 */ /* 0x002fe2000f8e00ff */
[----:B--2---:R-:W-:Y:S02]  /*0350*/  UIADD3 UR4, URZ, -UR13, URZ ;  /* 0x8000000d3f047290 */ /* 0x004fe4000fffe03f */
[----:B------:R-:W-:Y:S02]  /*0360*/  ULOP3.LUT UR10, UR10, UR5, URZ, 0x3c, !UPT ;  /* 0x000000050a0a7292 */ /* 0x000fe4000f8e3c3f */
[----:B------:R-:W-:Y:S01]  /*0370*/  IABS R2, R0 ;  /* 0x0000000000027213 */ /* 0x000fe20000000000 */
[----:B------:R-:W-:Y:S01]  /*0380*/  UIMAD UR4, UR4, UR9, URZ ;  /* 0x00000009040472a4 */ /* 0x000fe2000f8e023f */
[----:B------:R-:W-:-:S02]  /*0390*/  IABS R0, R3 ;  /* 0x0000000300007213 */ /* 0x000fc40000000000 */
[----:B------:R-:W1:Y:S01]  /*03a0*/  R2UR UR8, R2 ;  /* 0x00000000020873c2 */ /* 0x000e6200000e0000 */
[----:B------:R-:W-:Y:S02]  /*03b0*/  UIMAD.WIDE.U32 UR12, UR13, UR4, UR12 ;  /* 0x000000040d0c72a5 */ /* 0x000fe4000f8e000c */
[----:B------:R-:W-:-:S05]  /*03c0*/  IMAD.MOV R0, RZ, RZ, -R0 ;  /* 0x000000ffff007224 */ /* 0x000fca00078e0a00 */
[----:B------:R-:W2:Y:S01]  /*03d0*/  R2UR UR7, R0 ;  /* 0x00000000000773c2 */ /* 0x000ea200000e0000 */
[----:B-1----:R-:W-:-:S04]  /*03e0*/  UIMAD.WIDE.U32 UR12, UR13, UR8, URZ ;  /* 0x000000080d0c72a5 */ /* 0x002fc8000f8e003f */
[----:B--2---:R-:W-:-:S04]  /*03f0*/  UIMAD UR7, UR13, UR7, UR8 ;  /* 0x000000070d0772a4 */ /* 0x004fc8000f8e0208 */
[----:B------:R-:W-:-:S11]  /*0400*/  UISETP.GT.U32.AND UP0, UPT, UR9, UR7, UPT ;  /* 0x000000070900728c */ /* 0x000fd6000bf04070 */
[----:B------:R-:W-:Y:S02]  /*0410*/  @!UP0 UIADD3 UR7, UR7, -UR9, URZ ;  /* 0x8000000907078290 */ /* 0x000fe4000fffe03f */
[----:B------:R-:W-:Y:S02]  /*0420*/  @!UP0 UIADD3 UR13, UR13, 0x1, URZ ;  /* 0x000000010d0d8890 */ /* 0x000fe4000fffe03f */
[----:B------:R-:W-:Y:S02]  /*0430*/  UISETP.GE.U32.AND UP1, UPT, UR7, UR9, UPT ;  /* 0x000000090700728c */ /* 0x000fe4000bf26070 */
[----:B------:R-:W-:-:S09]  /*0440*/  UISETP.GE.AND UP0, UPT, UR10, URZ, UPT ;  /* 0x0000003f0a00728c */ /* 0x000fd2000bf06270 */
[----:B------:R-:W-:Y:S02]  /*0450*/  @UP1 UIADD3 UR13, UR13, 0x1, URZ ;  /* 0x000000010d0d1890 */ /* 0x000fe4000fffe03f */
[----:B------:R-:W-:Y:S02]  /*0460*/  UISETP.NE.AND UP1, UPT, UR5, URZ, UPT ;  /* 0x0000003f0500728c */ /* 0x000fe4000bf25270 */
[----:B------:R-:W-:-:S09]  /*0470*/  @!UP0 UIADD3 UR13, -UR13, URZ, URZ ;  /* 0x0000003f0d0d8290 */ /* 0x000fd2000fffe13f */
[----:B------:R-:W-:Y:S02]  /*0480*/  @!UP1 ULOP3.LUT UR13, URZ, UR5, URZ, 0x33, !UPT ;  /* 0x000000053f0d9292 */ /* 0x000fe4000f8e333f */
.L_x_2:
[----:B------:R-:W-:Y:S01]  /*0490*/  ULOP3.LUT UR8, UR6, 0xffff, URZ, 0xc0, !UPT ;  /* 0x0000ffff06087892 */ /* 0x000fe2000f8ec03f */
[----:B------:R-:W-:Y:S01]  /*04a0*/  PLOP3.LUT P2, PT, PT, PT, PT, 0x80, 0x0 ;  /* 0x000000000000781c */ /* 0x000fe20003f4f070 */
[----:B------:R-:W-:Y:S01]  /*04b0*/  CS2R R16, SRZ ;  /* 0x0000000000107805 */ /* 0x000fe2000001ff00 */
[----:B------:R-:W-:Y:S01]  /*04c0*/  CS2R R130, SRZ ;  /* 0x0000000000827805 */ /* 0x000fe2000001ff00 */
[----:B------:R-:W-:Y:S01]  /*04d0*/  UIMAD UR8, UR8, UR13, URZ ;  /* 0x0000000d080872a4 */ /* 0x000fe2000f8e023f */
[----:B------:R-:W-:Y:S01]  /*04e0*/  CS2R R128, SRZ ;  /* 0x0000000000807805 */ /* 0x000fe2000001ff00 */
[----:B------:R-:W-:Y:S01]  /*04f0*/  CS2R R126, SRZ ;  /* 0x00000000007e7805 */ /* 0x000fe2000001ff00 */
[----:B------:R-:W-:Y:S01]  /*0500*/  CS2R R124, SRZ ;  /* 0x00000000007c7805 */ /* 0x000fe2000001ff00 */
[----:B------:R-:W-:Y:S01]  /*0510*/  UIADD3 UR13, UR8, UR13, URZ ;  /* 0x0000000d080d7290 */ /* 0x000fe2000fffe03f */
[----:B------:R-:W-:Y:S01]  /*0520*/  CS2R R122, SRZ ;  /* 0x00000000007a7805 */ /* 0x000fe2000001ff00 */
[----:B------:R-:W-:Y:S01]  /*0530*/  CS2R R120, SRZ ;  /* 0x0000000000787805 */ /* 0x000fe2000001ff00 */
[----:B------:R-:W-:Y:S01]  /*0540*/  CS2R R118, SRZ ;  /* 0x0000000000767805 */ /* 0x000fe2000001ff00 */
[----:B------:R-:W-:Y:S01]  /*0550*/  UISETP.LT.AND UP0, UPT, UR14, UR13, UPT ;  /* 0x0000000d0e00728c */ /* 0x000fe2000bf01270 */
[----:B------:R-:W-:Y:S01]  /*0560*/  CS2R R116, SRZ ;  /* 0x0000000000747805 */ /* 0x000fe2000001ff00 */
[----:B------:R-:W-:Y:S01]  /*0570*/  CS2R R114, SRZ ;  /* 0x0000000000727805 */ /* 0x000fe2000001ff00 */
[----:B------:R-:W-:Y:S01]  /*0580*/  CS2R R112, SRZ ;  /* 0x0000000000707805 */ /* 0x000fe2000001ff00 */
[----:B------:R-:W-:Y:S01]  /*0590*/  USEL UR14, UR14, UR13, UP0 ;  /* 0x0000000d0e0e7287 */ /* 0x000fe20008000000 */
[----:B------:R-:W-:Y:S01]  /*05a0*/  CS2R R110, SRZ ;  /* 0x00000000006e7805 */ /* 0x000fe2000001ff00 */
[----:B------:R-:W-:Y:S01]  /*05b0*/  CS2R R108, SRZ ;  /* 0x00000000006c7805 */ /* 0x000fe2000001ff00 */
[----:B------:R-:W-:Y:S01]  /*05c0*/  ULDC.64 UR12, c[0x0][0x118] ;  /* 0x00004600000c7ab9 */ /* 0x000fe20000000a00 */
[----:B------:R-:W-:Y:S01]  /*05d0*/  CS2R R106, SRZ ;  /* 0x00000000006a7805 */ /* 0x000fe2000001ff00 */
[----:B------:R-:W-:Y:S01]  /*05e0*/  UISETP.GT.AND UP0, UPT, UR14, UR8, UPT ;  /* 0x000000080e00728c */ /* 0x000fe2000bf04270 */
[----:B------:R-:W-:Y:S01]  /*05f0*/  CS2R R104, SRZ ;  /* 0x0000000000687805 */ /* 0x000fe2000001ff00 */
[----:B------:R-:W-:Y:S01]  /*0600*/  CS2R R102, SRZ ;  /* 0x0000000000667805 */ /* 0x000fe2000001ff00 */
[----:B------:R-:W-:Y:S01]  /*0610*/  CS2R R100, SRZ ;  /* 0x0000000000647805 */ /* 0x000fe2000001ff00 */
[----:B------:R-:W-:Y:S01]  /*0620*/  CS2R R98, SRZ ;  /* 0x0000000000627805 */ /* 0x000fe2000001ff00 */
[----:B------:R-:W-:Y:S01]  /*0630*/  CS2R R96, SRZ ;  /* 0x0000000000607805 */ /* 0x000fe2000001ff00 */
[----:B------:R-:W-:Y:S01]  /*0640*/  PLOP3.LUT P0, PT, PT, PT, UP0, 0x80, 0x0 ;  /* 0x000000000000781c */ /* 0x000fe20003f0f008 */
[----:B------:R-:W-:Y:S01]  /*0650*/  CS2R R94, SRZ ;  /* 0x00000000005e7805 */ /* 0x000fe2000001ff00 */
        /* <DEDUP_REMOVED lines=45> */
[----:B------:R-:W-:Y:S05]  /*0930*/  @!P0 BRA `(.L_x_3) ;  /* 0x0000963000008947 */ /* 0x000fea0003800000 */
[----:B------:R-:W-:Y:S01]  /*0940*/  ISETP.NE.U32.AND P0, PT, RZ, c[0x0][0x340], PT ;  /* 0x0000d000ff007a0c */ /* 0x000fe20003f05070 */
[----:B------:R-:W1:Y:S01]  /*0950*/  S2R R8, SR_CTAID.X ;  /* 0x0000000000087919 */ /* 0x000e620000002500 */
[----:B------:R-:W-:Y:S01]  /*0960*/  SHF.R.S32.HI R27, RZ, 0x1f, R132 ;  /* 0x0000001fff1b7819 */ /* 0x000fe20000011484 */
[----:B------:R-:W-:Y:S01]  /*0970*/  USHF.R.S32.HI UR17, URZ, 0x1f, UR11 ;  /* 0x0000001f3f117899 */ /* 0x000fe2000801140b */
[----:B------:R-:W-:Y:S01]  /*0980*/  ISETP.NE.AND.EX P0, PT, RZ, c[0x0][0x344], PT, P0 ;  /* 0x0000d100ff007a0c */ /* 0x000fe20003f05300 */
[----:B------:R-:W-:-:S12]  /*0990*/  ULDC.64 UR4, c[0x0][0x1b8] ;  /* 0x00006e0000047ab9 */ /* 0x000fd80000000a00 */
[----:B------:R-:W-:-:S04]  /*09a0*/  @P0 IMAD.MOV.U32 R0, RZ, RZ, 0x4 ;  /* 0x00000004ff000424 */ /* 0x000fc800078e00ff */
[----:B------:R-:W-:-:S05]  /*09b0*/  @P0 IMAD.WIDE R2, R12, R0, c[0x0][0x340] ;  /* 0x0000d0000c020625 */ /* 0x000fca00078e0200 */
[----:B------:R2:W3:Y:S01]  /*09c0*/  @P0 LDG.E R14, [R2.64] ;  /* 0x0000000c020e0981 */ /* 0x0004e2000c1e1900 */
[----:B------:R-:W-:Y:S01]  /*09d0*/  IMAD.MOV.U32 R10, RZ, RZ, c[0x0][0x2c4] ;  /* 0x0000b100ff0a7624 */ /* 0x000fe200078e00ff */
[----:B------:R-:W-:Y:S01]  /*09e0*/  UIMAD.WIDE.U32 UR6, UR11, UR4, URZ ;  /* 0x000000040b0672a5 */ /* 0x000fe2000f8e003f */
[----:B------:R-:W-:Y:S01]  /*09f0*/  SHF.R.S32.HI R11, RZ, 0x1f, R12 ;  /* 0x0000001fff0b7819 */ /* 0x000fe2000001140c */
[----:B------:R-:W-:Y:S01]  /*0a00*/  UIMAD UR4, UR17, UR4, URZ ;  /* 0x00000004110472a4 */ /* 0x000fe2000f8e023f */
[----:B------:R-:W-:Y:S01]  /*0a10*/  LEA.HI R92, R27, R132, RZ, 0x5 ;  /* 0x000000841b5c7211 */ /* 0x000fe200078f28ff */
[----:B------:R-:W-:Y:S01]  /*0a20*/  UMOV UR15, 0x6 ;  /* 0x00000006000f7882 */ /* 0x000fe20000000000 */
[----:B------:R-:W-:Y:S01]  /*0a30*/  BAR.SYNC.DEFER_BLOCKING 0x0 ;  /* 0x0000000000007b1d */ /* 0x000fe20000010000 */
[----:B------:R-:W-:Y:S01]  /*0a40*/  ISETP.NE.AND P1, PT, R10, 0x1, PT ;  /* 0x000000010a00780c */ /* 0x000fe20003f25270 */
[----:B------:R-:W-:Y:S01]  /*0a50*/  UIMAD UR4, UR11, UR5, UR4 ;  /* 0x000000050b0472a4 */ /* 0x000fe2000f8e0204 */
[----:B------:R-:W-:-:S03]  /*0a60*/  IMAD R6, R11, c[0x0][0x1c0], RZ ;  /* 0x000070000b067a24 */ /* 0x000fc600078e02ff */
[----:B------:R-:W-:Y:S02]  /*0a70*/  UIADD3 UR4, UR7, UR4, URZ ;  /* 0x0000000407047290 */ /* 0x000fe4000fffe03f */
[----:B------:R-:W-:Y:S01]  /*0a80*/  UMOV UR9, 0x5 ;  /* 0x0000000500097882 */ /* 0x000fe20000000000 */
[----:B--2---:R-:W-:Y:S01]  /*0a90*/  LEA.HI R2, R27, R132, RZ, 0x3 ;  /* 0x000000841b027211 */ /* 0x004fe200078f18ff */
[----:B------:R-:W-:Y:S02]  /*0aa0*/  IMAD.U32 R3, RZ, RZ, UR7 ;  /* 0x00000007ff037e24 */ /* 0x000fe4000f8e00ff */
[----:B------:R-:W-:Y:S01]  /*0ab0*/  MOV R3, UR4 ;  /* 0x0000000400037c02 */ /* 0x000fe20008000f00 */
[----:B------:R-:W-:Y:S01]  /*0ac0*/  UIADD3 UR7, UR14, -0x1, URZ ;  /* 0xffffffff0e077890 */ /* 0x000fe2000fffe03f */
[----:B------:R-:W-:Y:S01]  /*0ad0*/  LOP3.LUT R0, R2, 0xfffffff8, RZ, 0xc0, !PT ;  /* 0xfffffff802007812 */ /* 0x000fe200078ec0ff */
[----:B------:R-:W-:Y:S01]  /*0ae0*/  ULDC.64 UR4, c[0x0][0x1e8] ;  /* 0x00007a0000047ab9 */ /* 0x000fe20000000a00 */
[----:B------:R-:W-:Y:S01]  /*0af0*/  SHF.R.S32.HI R23, RZ, 0x3, R2 ;  /* 0x00000003ff177819 */ /* 0x000fe20000011402 */
[----:B------:R-:W-:Y:S01]  /*0b00*/  IMAD.U32 R2, RZ, RZ, UR6 ;  /* 0x00000006ff027e24 */ /* 0x000fe2000f8e00ff */
[----:B------:R-:W-:Y:S01]  /*0b10*/  UIMAD UR4, UR17, UR4, URZ ;  /* 0x00000004110472a4 */ /* 0x000fe2000f8e023f */
[----:B------:R-:W-:Y:S01]  /*0b20*/  IMAD.IADD R25, R132, 0x1, -R0 ;  /* 0x0000000184197824 */ /* 0x000fe200078e0a00 */
[----:B------:R-:W-:Y:S01]  /*0b30*/  IADD3 R7, -R23, c[0x0][0x1d0], RZ ;  /* 0x0000740017077a10 */ /* 0x000fe20007ffe1ff */
[----:B------:R-:W-:Y:S01]  /*0b40*/  IMAD.WIDE.U32 R2, R12, c[0x0][0x1c0], R2 ;  /* 0x000070000c027a25 */ /* 0x000fe200078e0002 */
[----:B------:R-:W-:Y:S01]  /*0b50*/  SHF.R.S32.HI R26, RZ, 0x1f, R23 ;  /* 0x0000001fff1a7819 */ /* 0x000fe20000011417 */
[----:B------:R-:W-:Y:S01]  /*0b60*/  UIMAD UR4, UR11, UR5, UR4 ;  /* 0x000000050b0472a4 */ /* 0x000fe2000f8e0204 */
[----:B------:R-:W-:Y:S01]  /*0b70*/  LEA R0, R25, R23, 0x5 ;  /* 0x0000001719007211 */ /* 0x000fe200078e28ff */
[----:B------:R-:W-:-:S02]  /*0b80*/  USHF.R.S32.HI UR6, URZ, 0x1f, UR7 ;  /* 0x0000001f3f067899 */ /* 0x000fc40008011407 */
[----:B------:R-:W-:Y:S02]  /*0b90*/  UISETP.GT.AND UP0, UPT, UR7, UR8, UPT ;  /* 0x000000080700728c */ /* 0x000fe4000bf04270 */
[----:B-1----:R-:W-:Y:S01]  /*0ba0*/  IMAD R4, R8, 0x80, R0 ;  /* 0x0000008008047824 */ /* 0x002fe200078e0200 */
[----:B------:R-:W-:-:S03]  /*0bb0*/  UIADD3 UR14, UR14, -0x2, URZ ;  /* 0xfffffffe0e0e7890 */ /* 0x000fc6000fffe03f */
[----:B------:R-:W-:-:S04]  /*0bc0*/  @P1 IMAD.HI.U32 R5, R4, c[0x0][0x2c8], RZ ;  /* 0x0000b20004051a27 */ /* 0x000fc800078e00ff */
[----:B------:R-:W-:Y:S01]  /*0bd0*/  IMAD.MOV.U32 R0, RZ, RZ, R4 ;  /* 0x000000ffff007224 */ /* 0x000fe200078e0004 */
[----:B------:R-:W-:Y:S01]  /*0be0*/  @P1 SHF.R.U32.HI R0, RZ, c[0x0][0x2cc], R5 ;  /* 0x0000b300ff001a19 */ /* 0x000fe20000011605 */
[----:B------:R-:W-:-:S03]  /*0bf0*/  IMAD R5, R12, c[0x0][0x1c4], R6 ;  /* 0x000071000c057a24 */ /* 0x000fc600078e0206 */
[--C-:B------:R-:W-:Y:S01]  /*0c00*/  SHF.R.S32.HI R6, RZ, 0x1f, R0.reuse ;  /* 0x0000001fff067819 */ /* 0x100fe20000011400 */
[----:B------:R-:W-:Y:S02]  /*0c10*/  IMAD.IADD R3, R3, 0x1, R5 ;  /* 0x0000000103037824 */ /* 0x000fe400078e0205 */
[----:B------:R-:W-:Y:S02]  /*0c20*/  IMAD.MOV R5, RZ, RZ, -R0 ;  /* 0x000000ffff057224 */ /* 0x000fe400078e0a00 */
[----:B------:R-:W-:Y:S02]  /*0c30*/  IMAD R6, R6, c[0x0][0x1b0], RZ ;  /* 0x00006c0006067a24 */ /* 0x000fe400078e02ff */
[----:B------:R-:W-:Y:S02]  /*0c40*/  IMAD R4, R5, c[0x0][0x2c4], R4 ;  /* 0x0000b10005047a24 */ /* 0x000fe400078e0204 */
[----:B------:R-:W-:-:S03]  /*0c50*/  IMAD.WIDE.U32 R2, R0, c[0x0][0x1b0], R2 ;  /* 0x00006c0000027a25 */ /* 0x000fc600078e0002 */
[----:B------:R-:W-:Y:S01]  /*0c60*/  SHF.R.S32.HI R5, RZ, 0x1f, R4 ;  /* 0x0000001fff057819 */ /* 0x000fe20000011404 */
[----:B------:R-:W-:Y:S01]  /*0c70*/  IMAD R0, R0, c[0x0][0x1b4], R6 ;  /* 0x00006d0000007a24 */ /* 0x000fe200078e0206 */
[----:B------:R-:W-:-:S03]  /*0c80*/  MOV R6, UR7 ;  /* 0x0000000700067c02 */ /* 0x000fc60008000f00 */
[----:B------:R-:W-:Y:S02]  /*0c90*/  IMAD.IADD R3, R3, 0x1, R0 ;  /* 0x0000000103037824 */ /* 0x000fe400078e0200 */
[----:B------:R-:W-:Y:S02]  /*0ca0*/  IMAD R0, R5, c[0x0][0x1a8], RZ ;  /* 0x00006a0005007a24 */ /* 0x000fe400078e02ff */
[----:B------:R-:W-:Y:S02]  /*0cb0*/  IMAD R24, R6, -0x40, R7 ;  /* 0xffffffc006187824 */ /* 0x000fe400078e0207 */
[----:B------:R-:W-:Y:S02]  /*0cc0*/  IMAD.SHL.U32 R7, R23, 0x40, RZ ;  /* 0x0000004017077824 */ /* 0x000fe400078e00ff */
[C---:B------:R-:W-:Y:S02]  /*0cd0*/  IMAD R9, R4.reuse, c[0x0][0x1ac], R0 ;  /* 0x00006b0004097a24 */ /* 0x040fe400078e0200 */
[----:B------:R-:W-:Y:S01]  /*0ce0*/  IMAD.WIDE.U32 R4, R4, c[0x0][0x1a8], R2 ;  /* 0x00006a0004047a25 */ /* 0x000fe200078e0002 */
[----:B------:R-:W-:-:S02]  /*0cf0*/  LOP3.LUT R0, R7, 0x1c0, RZ, 0xc0, !PT ;  /* 0x000001c007007812 */ /* 0x000fc400078ec0ff */
[----:B------:R-:W-:Y:S01]  /*0d00*/  SHF.L.U32 R2, R25, 0x3, RZ ;  /* 0x0000000319027819 */ /* 0x000fe200000006ff */
[----:B------:R-:W-:Y:S01]  /*0d10*/  IMAD R6, R8, 0x80, R23 ;  /* 0x0000008008067824 */ /* 0x000fe200078e0217 */
[----:B------:R-:W-:Y:S01]  /*0d20*/  SHF.R.U32.HI R8, RZ, 0x3, R0 ;  /* 0x00000003ff087819 */ /* 0x000fe20000011600 */
[----:B------:R-:W-:Y:S01]  /*0d30*/  IMAD R7, R10, c[0x0][0x168], RZ ;  /* 0x00005a000a077a24 */ /* 0x000fe200078e02ff */
[----:B------:R-:W-:Y:S01]  /*0d40*/  LOP3.LUT R3, R0, 0x38, R2, 0xf8, !PT ;  /* 0x0000003800037812 */ /* 0x000fe200078ef802 */
[----:B------:R-:W-:Y:S01]  /*0d50*/  IMAD.IADD R0, R5, 0x1, R9 ;  /* 0x0000000105007824 */ /* 0x000fe200078e0209 */
[C---:B------:R-:W-:Y:S02]  /*0d60*/  LEA R22, P2, R4.reuse, c[0x0][0x160], 0x1 ;  /* 0x0000580004167a11 */ /* 0x040fe400078408ff */
[----:B------:R-:W-:Y:S02]  /*0d70*/  LEA.HI R5, R27, R132, RZ, 0x6 ;  /* 0x000000841b057211 */ /* 0x000fe400078f30ff */
[----:B------:R-:W-:-:S02]  /*0d80*/  LEA.HI.X R21, R4, c[0x0][0x164], R0, 0x1, P2 ;  /* 0x0000590004157a11 */ /* 0x000fc400010f0c00 */
[C---:B------:R-:W-:Y:S01]  /*0d90*/  ISETP.GE.AND P6, PT, R6.reuse, R7, PT ;  /* 0x000000070600720c */ /* 0x040fe20003fc6270 */
[----:B------:R-:W-:Y:S01]  /*0da0*/  SHFL.IDX PT, R4, R22, RZ, 0x181f ;  /* 0x00181fff16047589 */ /* 0x000fe200000e0000 */
[----:B------:R-:W-:Y:S01]  /*0db0*/  IMAD.SHL.U32 R0, R5, 0x8, RZ ;  /* 0x0000000805007824 */ /* 0x000fe200078e00ff */
[----:B------:R-:W-:Y:S02]  /*0dc0*/  LOP3.LUT R3, R3, R8, RZ, 0x3c, !PT ;  /* 0x0000000803037212 */ /* 0x000fe400078e3cff */
[----:B------:R-:W1:Y:S01]  /*0dd0*/  SHFL.IDX PT, R5, R21, RZ, 0x181f ;  /* 0x00181fff15057589 */ /* 0x000e6200000e0000 */
[----:B------:R-:W-:Y:S02]  /*0de0*/  IADD3 R10, R6, 0x20, RZ ;  /* 0x00000020060a7810 */ /* 0x000fe40007ffe0ff */
[----:B------:R-:W-:Y:S01]  /*0df0*/  LOP3.LUT R16, R3, 0xfffffe00, R0, 0xf8, !PT ;  /* 0xfffffe0003107812 */ /* 0x000fe200078ef800 */
[----:B------:R-:W2:Y:S01]  /*0e00*/  SHFL.IDX PT, R8, R22, 0x1, 0x181f ;  /* 0x00381f0016087f89 */ /* 0x000ea200000e0000 */
[----:B------:R-:W-:-:S02]  /*0e10*/  IADD3 R0, R2, 0x80, RZ ;  /* 0x0000008002007810 */ /* 0x000fc40007ffe0ff */
[----:B------:R-:W-:Y:S01]  /*0e20*/  ISETP.GE.AND P1, PT, R10, R7, PT ;  /* 0x000000070a00720c */ /* 0x000fe20003f26270 */
[----:B------:R-:W-:Y:S01]  /*0e30*/  IMAD.SHL.U32 R100, R16, 0x2, RZ ;  /* 0x0000000210647824 */ /* 0x000fe200078e00ff */
[C---:B------:R-:W-:Y:S02]  /*0e40*/  IADD3 R10, R2.reuse, 0x40, RZ ;  /* 0x00000040020a7810 */ /* 0x040fe40007ffe0ff */
[----:B------:R-:W-:Y:S02]  /*0e50*/  @!P6 SHF.R.S32.HI R9, RZ, 0x1f, R0 ;  /* 0x0000001fff09e819 */ /* 0x000fe40000011400 */
[----:B------:R-:W-:Y:S01]  /*0e60*/  @!P6 SHF.R.S32.HI R13, RZ, 0x1f, R10 ;  /* 0x0000001fff0de819 */ /* 0x000fe2000001140a */
[----:B------:R-:W-:Y:S01]  /*0e70*/  STL [R1+0x18], R100 ;  /* 0x0000186401007387 */ /* 0x000fe20000100800 */
[----:B------:R-:W-:Y:S02]  /*0e80*/  @!P6 LEA.HI R19, R9, R0, RZ, 0x3 ;  /* 0x000000000913e211 */ /* 0x000fe400078f18ff */
[----:B------:R-:W-:Y:S01]  /*0e90*/  ISETP.GE.AND P2, PT, R2, c[0x0][0x198], PT ;  /* 0x0000660002007a0c */ /* 0x000fe20003f46270 */
[----:B------:R-:W4:Y:S01]  /*0ea0*/  SHFL.IDX PT, R9, R21, 0x1, 0x181f ;  /* 0x00381f0015097f89 */ /* 0x000f2200000e0000 */
[----:B------:R-:W-:-:S02]  /*0eb0*/  @!P6 LEA.HI R13, R13, R10, RZ, 0x3 ;  /* 0x0000000a0d0de211 */ /* 0x000fc400078f18ff */
[----:B------:R-:W-:Y:S02]  /*0ec0*/  ISETP.GE.AND P5, PT, R10, c[0x0][0x198], PT ;  /* 0x000066000a007a0c */ /* 0x000fe40003fa6270 */
[----:B------:R-:W-:Y:S02]  /*0ed0*/  ISETP.GE.AND P4, PT, R0, c[0x0][0x198], PT ;  /* 0x0000660000007a0c */ /* 0x000fe40003f86270 */
[----:B------:R-:W-:Y:S02]  /*0ee0*/  SHF.R.S32.HI R3, RZ, 0x1f, R2 ;  /* 0x0000001fff037819 */ /* 0x000fe40000011402 */
[----:B------:R-:W-:Y:S02]  /*0ef0*/  @!P6 LOP3.LUT R18, R13, 0xfffffff8, RZ, 0xc0, !PT ;  /* 0xfffffff80d12e812 */ /* 0x000fe400078ec0ff */
[----:B------:R-:W-:-:S03]  /*0f00*/  @!P6 LOP3.LUT R16, R19, 0xfffffff8, RZ, 0xc0, !PT ;  /* 0xfffffff81310e812 */ /* 0x000fc600078ec0ff */
[----:B-1----:R-:W-:Y:S01]  /*0f10*/  @!P6 IMAD.WIDE R18, R18, 0x2, R4 ;  /* 0x000000021212e825 */ /* 0x002fe200078e0204 */
[----:B---3--:R-:W-:-:S03]  /*0f20*/  @P0 SHF.R.S32.HI R15, RZ, 0x1f, R14 ;  /* 0x0000001fff0f0819 */ /* 0x008fc6000001140e */
[----:B------:R-:W-:Y:S01]  /*0f30*/  @!P0 IMAD.MOV.U32 R14, RZ, RZ, R12 ;  /* 0x000000ffff0e8224 */ /* 0x000fe200078e000c */
[----:B------:R-:W-:Y:S02]  /*0f40*/  @!P0 MOV R15, R11 ;  /* 0x0000000b000f8202 */ /* 0x000fe40000000f00 */
[----:B------:R-:W-:-:S04]  /*0f50*/  IADD3 R11, R2, 0xc0, RZ ;  /* 0x000000c0020b7810 */ /* 0x000fc80007ffe0ff */
[----:B------:R-:W-:Y:S02]  /*0f60*/  @!P6 SHF.R.S32.HI R12, RZ, 0x1f, R11 ;  /* 0x0000001fff0ce819 */ /* 0x000fe4000001140b */
[----:B------:R-:W-:Y:S02]  /*0f70*/  ISETP.GE.AND P3, PT, R11, c[0x0][0x198], PT ;  /* 0x000066000b007a0c */ /* 0x000fe40003f66270 */
[----:B------:R-:W-:Y:S02]  /*0f80*/  @!P6 LEA.HI R17, R12, R11, RZ, 0x3 ;  /* 0x0000000b0c11e211 */ /* 0x000fe400078f18ff */
[----:B------:R-:W-:Y:S02]  /*0f90*/  @!P6 LEA R12, P0, R2, R4, 0x1 ;  /* 0x00000004020ce211 */ /* 0x000fe400078008ff */
[----:B------:R-:W-:Y:S01]  /*0fa0*/  @!P6 LOP3.LUT R20, R17, 0xfffffff8, RZ, 0xc0, !PT ;  /* 0xfffffff81114e812 */ /* 0x000fe200078ec0ff */
[----:B------:R-:W-:Y:S01]  /*0fb0*/  @!P6 IMAD.WIDE R16, R16, 0x2, R4 ;  /* 0x000000021010e825 */ /* 0x000fe200078e0204 */
[----:B------:R-:W-:-:S03]  /*0fc0*/  @!P6 LEA.HI.X R13, R2, R5, R3, 0x1, P0 ;  /* 0x00000005020de211 */ /* 0x000fc600000f0c03 */
[----:B------:R-:W-:Y:S02]  /*0fd0*/  @!P6 IMAD.WIDE R4, R20, 0x2, R4 ;  /* 0x000000021404e825 */ /* 0x000fe400078e0204 */
[----:B------:R1:W-:Y:S04]  /*0fe0*/  @!P6 LDGSTS.E.BYPASS.LTC128B.128 [R100+0x100], [R12.64], !P2 ;  /* 0x001000000c64efae */ /* 0x0003e8000d101d4c */
[----:B------:R3:W-:Y:S04]  /*0ff0*/  @!P6 LDGSTS.E.BYPASS.LTC128B.128 [R100+0x4100], [R18.64], !P5 ;  /* 0x041000001264efae */ /* 0x0007e8000e901d4c */
[----:B------:R5:W-:Y:S04]  /*1000*/  @!P6 LDGSTS.E.BYPASS.LTC128B.128 [R100+0x8100], [R16.64], !P4 ;  /* 0x081000001064efae */ /* 0x000be8000e101d4c */
[----:B------:R2:W-:Y:S01]  /*1010*/  @!P6 LDGSTS.E.BYPASS.LTC128B.128 [R100+0xc100], [R4.64], !P3 ;  /* 0x0c1000000464efae */ /* 0x0005e2000d901d4c */
[----:B-1----:R-:W-:-:S04]  /*1020*/  IMAD.WIDE.U32 R12, R23, c[0x0][0x1e0], R2 ;  /* 0x00007800170c7a25 */ /* 0x002fc800078e0002 */
[----:B-----5:R-:W-:Y:S01]  /*1030*/  IMAD R17, R26, c[0x0][0x1e0], RZ ;  /* 0x000078001a117a24 */ /* 0x020fe200078e02ff */
[----:B------:R-:W-:Y:S02]  /*1040*/  @!P1 SHF.R.S32.HI R16, RZ, 0x1f, R10 ;  /* 0x0000001fff109819 */ /* 0x000fe4000001140a */
[----:B--2---:R-:W-:Y:S01]  /*1050*/  IADD3 R5, R6, 0x40, RZ ;  /* 0x0000004006057810 */ /* 0x004fe20007ffe0ff */
[----:B------:R-:W-:Y:S01]  /*1060*/  IMAD R17, R23, c[0x0][0x1e4], R17 ;  /* 0x0000790017117a24 */ /* 0x000fe200078e0211 */
[----:B------:R-:W-:Y:S02]  /*1070*/  @!P1 LEA R4, P0, R2, R8, 0x1 ;  /* 0x0000000802049211 */ /* 0x000fe400078008ff */
[----:B------:R-:W-:Y:S01]  /*1080*/  IADD3 R6, R6, 0x60, RZ ;  /* 0x0000006006067810 */ /* 0x000fe20007ffe0ff */
[----:B------:R-:W-:Y:S01]  /*1090*/  IMAD.IADD R13, R13, 0x1, R17 ;  /* 0x000000010d0d7824 */ /* 0x000fe200078e0211 */
[----:B------:R-:W-:Y:S02]  /*10a0*/  ISETP.GE.AND P6, PT, R5, R7, PT ;  /* 0x000000070500720c */ /* 0x000fe40003fc6270 */
[----:B----4-:R-:W-:-:S02]  /*10b0*/  @!P1 LEA.HI.X R5, R2, R9, R3, 0x1, P0 ;  /* 0x0000000902059211 */ /* 0x010fc400000f0c03 */
[----:B------:R-:W-:Y:S02]  /*10c0*/  ISETP.GE.AND P0, PT, R6, R7, PT ;  /* 0x000000070600720c */ /* 0x000fe40003f06270 */
[----:B------:R-:W-:Y:S01]  /*10d0*/  @!P1 SHF.R.S32.HI R7, RZ, 0x1f, R0 ;  /* 0x0000001fff079819 */ /* 0x000fe20000011400 */
[----:B------:R1:W-:Y:S01]  /*10e0*/  @!P1 LDGSTS.E.BYPASS.LTC128B.128 [R100+0x1100], [R4.64], !P2 ;  /* 0x0110000004649fae */ /* 0x0003e2000d101d4c */
[----:B------:R-:W-:Y:S02]  /*10f0*/  @!P1 SHF.R.S32.HI R6, RZ, 0x1f, R11 ;  /* 0x0000001fff069819 */ /* 0x000fe4000001140b */
[----:B---3--:R-:W-:Y:S02]  /*1100*/  @!P1 LEA.HI R18, R16, R10, RZ, 0x3 ;  /* 0x0000000a10129211 */ /* 0x008fe400078f18ff */
[----:B------:R-:W-:Y:S02]  /*1110*/  @!P1 LEA.HI R7, R7, R0, RZ, 0x3 ;  /* 0x0000000007079211 */ /* 0x000fe400078f18ff */
[----:B------:R-:W-:-:S02]  /*1120*/  @!P1 LEA.HI R16, R6, R11, RZ, 0x3 ;  /* 0x0000000b06109211 */ /* 0x000fc400078f18ff */
[----:B------:R-:W-:Y:S01]  /*1130*/  SHFL.IDX PT, R6, R22, 0x2, 0x181f ;  /* 0x00581f0016067f89 */ /* 0x000fe200000e0000 */
[----:B------:R-:W-:Y:S02]  /*1140*/  @!P1 LOP3.LUT R17, R7, 0xfffffff8, RZ, 0xc0, !PT ;  /* 0xfffffff807119812 */ /* 0x000fe400078ec0ff */
[----:B------:R-:W-:Y:S01]  /*1150*/  @!P1 LOP3.LUT R18, R18, 0xfffffff8, RZ, 0xc0, !PT ;  /* 0xfffffff812129812 */ /* 0x000fe200078ec0ff */
[----:B------:R-:W2:Y:S01]  /*1160*/  SHFL.IDX PT, R7, R21, 0x2, 0x181f ;  /* 0x00581f0015077f89 */ /* 0x000ea200000e0000 */
[----:B------:R-:W-:Y:S01]  /*1170*/  @!P1 LOP3.LUT R20, R16, 0xfffffff8, RZ, 0xc0, !PT ;  /* 0xfffffff810149812 */ /* 0x000fe200078ec0ff */
[----:B------:R-:W-:-:S04]  /*1180*/  @!P1 IMAD.WIDE R16, R17, 0x2, R8 ;  /* 0x0000000211109825 */ /* 0x000fc800078e0208 */
[----:B------:R-:W-:-:S04]  /*1190*/  @!P1 IMAD.WIDE R18, R18, 0x2, R8 ;  /* 0x0000000212129825 */ /* 0x000fc800078e0208 */
[----:B------:R-:W-:Y:S01]  /*11a0*/  @!P1 IMAD.WIDE R8, R20, 0x2, R8 ;  /* 0x0000000214089825 */ /* 0x000fe200078e0208 */
[----:B------:R3:W-:Y:S04]  /*11b0*/  @!P1 LDGSTS.E.BYPASS.LTC128B.128 [R100+0x5100], [R18.64], !P5 ;  /* 0x0510000012649fae */ /* 0x0007e8000e901d4c */
[----:B------:R4:W-:Y:S04]  /*11c0*/  @!P1 LDGSTS.E.BYPASS.LTC128B.128 [R100+0x9100], [R16.64], !P4 ;  /* 0x0910000010649fae */ /* 0x0009e8000e101d4c */
[----:B-1----:R-:W1:Y:S04]  /*11d0*/  SHFL.IDX PT, R4, R22, 0x3, 0x181f ;  /* 0x00781f0016047f89 */ /* 0x002e6800000e0000 */
[----:B------:R-:W5:Y:S04]  /*11e0*/  SHFL.IDX PT, R5, R21, 0x3, 0x181f ;  /* 0x00781f0015057f89 */ /* 0x000f6800000e0000 */
[----:B------:R1:W-:Y:S01]  /*11f0*/  @!P1 LDGSTS.E.BYPASS.LTC128B.128 [R100+0xd100], [R8.64], !P3 ;  /* 0x0d10000008649fae */ /* 0x0003e2000d901d4c */
[----:B---3--:R-:W-:-:S02]  /*1200*/  @!P6 SHF.R.S32.HI R18, RZ, 0x1f, R10 ;  /* 0x0000001fff12e819 */ /* 0x008fc4000001140a */
[----:B----4-:R-:W-:Y:S02]  /*1210*/  @!P6 SHF.R.S32.HI R17, RZ, 0x1f, R0 ;  /* 0x0000001fff11e819 */ /* 0x010fe40000011400 */
[----:B------:R-:W-:Y:S02]  /*1220*/  @!P6 SHF.R.S32.HI R16, RZ, 0x1f, R11 ;  /* 0x0000001fff10e819 */ /* 0x000fe4000001140b */
[----:B------:R-:W-:Y:S02]  /*1230*/  @!P6 LEA.HI R18, R18, R10, RZ, 0x3 ;  /* 0x0000000a1212e211 */ /* 0x000fe400078f18ff */
[----:B------:R-:W-:Y:S02]  /*1240*/  @!P6 LEA.HI R17, R17, R0, RZ, 0x3 ;  /* 0x000000001111e211 */ /* 0x000fe400078f18ff */
[----:B------:R-:W-:Y:S02]  /*1250*/  @!P6 LOP3.LUT R18, R18, 0xfffffff8, RZ, 0xc0, !PT ;  /* 0xfffffff81212e812 */ /* 0x000fe400078ec0ff */
[----:B------:R-:W-:-:S02]  /*1260*/  @!P6 LOP3.LUT R17, R17, 0xfffffff8, RZ, 0xc0, !PT ;  /* 0xfffffff81111e812 */ /* 0x000fc400078ec0ff */
[----:B-1----:R-:W-:Y:S01]  /*1270*/  @!P6 LEA.HI R9, R16, R11, RZ, 0x3 ;  /* 0x0000000b1009e211 */ /* 0x002fe200078f18ff */
[--C-:B--2---:R-:W-:Y:S01]  /*1280*/  @!P6 IMAD.WIDE R18, R18, 0x2, R6.reuse ;  /* 0x000000021212e825 */ /* 0x104fe200078e0206 */
[C---:B------:R-:W-:Y:S02]  /*1290*/  @!P6 LEA R8, P1, R2.reuse, R6, 0x1 ;  /* 0x000000060208e211 */ /* 0x040fe400078208ff */
        /* <DEDUP_REMOVED lines=8> */
[----:B------:R-:W-:-:S02]  /*1320*/  ISETP.GE.AND P6, PT, R2, c[0x0][0x1d4], PT ;  /* 0x0000750002007a0c */ /* 0x000fc40003fc6270 */
[----:B-1----:R-:W-:-:S04]  /*1330*/  @!P0 LEA R8, P1, R2, R4, 0x1 ;  /* 0x0000000402088211 */ /* 0x002fc800078208ff */
[--C-:B-----5:R-:W-:Y:S01]  /*1340*/  @!P0 LEA.HI.X R9, R2, R5, R3.reuse, 0x1, P1 ;  /* 0x0000000502098211 */ /* 0x120fe200008f0c03 */
[----:B------:R-:W-:Y:S01]  /*1350*/  IMAD.WIDE.U32 R2, R23, c[0x0][0x208], R2 ;  /* 0x0000820017027a25 */ /* 0x000fe200078e0002 */
[C---:B------:R-:W-:Y:S02]  /*1360*/  ISETP.GE.AND P1, PT, R24.reuse, 0x21, PT ;  /* 0x000000211800780c */ /* 0x040fe40003f26270 */
[----:B--2---:R-:W-:Y:S01]  /*1370*/  LEA.HI R18, R27, R132, RZ, 0x4 ;  /* 0x000000841b127211 */ /* 0x004fe200078f20ff */
[----:B------:R1:W-:Y:S01]  /*1380*/  @!P0 LDGSTS.E.BYPASS.LTC128B.128 [R100+0x3100], [R8.64], !P2 ;  /* 0x0310000008648fae */ /* 0x0003e2000d101d4c */
[----:B------:R-:W-:Y:S02]  /*1390*/  ISETP.GE.AND P2, PT, R24, 0x1, PT ;  /* 0x000000011800780c */ /* 0x000fe40003f46270 */
[----:B----4-:R-:W-:Y:S01]  /*13a0*/  @!P0 SHF.R.S32.HI R7, RZ, 0x1f, R10 ;  /* 0x0000001fff078819 */ /* 0x010fe2000001140a */
[----:B------:R-:W-:Y:S01]  /*13b0*/  IMAD.U32 R6, RZ, RZ, UR11 ;  /* 0x0000000bff067e24 */ /* 0x000fe2000f8e00ff */
[----:B---3--:R-:W-:-:S02]  /*13c0*/  SHF.R.S32.HI R17, RZ, 0x4, R18 ;  /* 0x00000004ff117819 */ /* 0x008fc40000011412 */
[----:B------:R-:W-:Y:S01]  /*13d0*/  @!P0 LEA.HI R16, R7, R10, RZ, 0x3 ;  /* 0x0000000a07108211 */ /* 0x000fe200078f18ff */
[----:B------:R-:W-:Y:S01]  /*13e0*/  IMAD.WIDE.U32 R6, R6, c[0x0][0x1e8], R12 ;  /* 0x00007a0006067a25 */ /* 0x000fe200078e000c */
[----:B------:R-:W-:Y:S02]  /*13f0*/  LEA.HI R13, R18, R17, RZ, 0x1 ;  /* 0x00000011120d7211 */ /* 0x000fe400078f08ff */
[----:B------:R-:W-:Y:S02]  /*1400*/  @!P0 LOP3.LUT R12, R16, 0xfffffff8, RZ, 0xc0, !PT ;  /* 0xfffffff8100c8812 */ /* 0x000fe400078ec0ff */
[----:B------:R-:W-:Y:S01]  /*1410*/  IADD3 R7, R7, UR4, RZ ;  /* 0x0000000407077c10 */ /* 0x000fe2000fffe0ff */
[----:B------:R-:W-:Y:S01]  /*1420*/  ULDC.64 UR4, c[0x0][0x1e0] ;  /* 0x0000780000047ab9 */ /* 0x000fe20000000a00 */
[----:B------:R-:W-:Y:S01]  /*1430*/  LOP3.LUT R13, R13, 0xfffffffe, RZ, 0xc0, !PT ;  /* 0xfffffffe0d0d7812 */ /* 0x000fe200078ec0ff */
[----:B------:R-:W-:Y:S02]  /*1440*/  USHF.L.U32 UR16, UR4, 0x6, URZ ;  /* 0x0000000604107899 */ /* 0x000fe4000800063f */
[----:B------:R-:W-:Y:S01]  /*1450*/  USHF.L.U64.HI UR15, UR4, UR15, UR5 ;  /* 0x0000000f040f7299 */ /* 0x000fe20008010205 */
[----:B------:R-:W-:Y:S01]  /*1460*/  IMAD.WIDE.U32 R28, R14, c[0x0][0x1f0], R6 ;  /* 0x00007c000e1c7a25 */ /* 0x000fe200078e0006 */
[----:B------:R-:W-:Y:S01]  /*1470*/  USHF.L.U32 UR10, UR4, 0x5, URZ ;  /* 0x00000005040a7899 */ /* 0x000fe2000800063f */
[----:B------:R-:W-:Y:S01]  /*1480*/  IADD3 R17, R17, -R13, RZ ;  /* 0x8000000d11117210 */ /* 0x000fe20007ffe0ff */
[----:B------:R-:W-:Y:S01]  /*1490*/  UIMAD UR18, UR15, UR7, URZ ;  /* 0x000000070f1272a4 */ /* 0x000fe2000f8e023f */
[----:B------:R-:W-:Y:S01]  /*14a0*/  IMAD.U32 R96, RZ, RZ, UR16 ;  /* 0x00000010ff607e24 */ /* 0x000fe2000f8e00ff */
[----:B------:R-:W-:Y:S01]  /*14b0*/  USHF.L.U64.HI UR9, UR4, UR9, UR5 ;  /* 0x0000000904097299 */ /* 0x000fe20008010205 */
[----:B------:R-:W-:Y:S01]  /*14c0*/  IMAD.MOV.U32 R98, RZ, RZ, R28 ;  /* 0x000000ffff627224 */ /* 0x000fe200078e001c */
[----:B------:R-:W-:Y:S01]  /*14d0*/  UIMAD UR18, UR6, UR16, UR18 ;  /* 0x00000010061272a4 */ /* 0x000fe2000f8e0212 */
[----:B-1----:R-:W-:Y:S01]  /*14e0*/  @!P0 IMAD.WIDE R8, R12, 0x2, R4 ;  /* 0x000000020c088825 */ /* 0x002fe200078e0204 */
[----:B------:R-:W-:Y:S01]  /*14f0*/  ULDC.64 UR4, c[0x0][0x210] ;  /* 0x0000840000047ab9 */ /* 0x000fe20000000a00 */
[----:B------:R-:W-:Y:S01]  /*1500*/  STL.64 [R1+0x68], R28 ;  /* 0x0000681c01007387 */ /* 0x000fe20000100a00 */
[----:B------:R-:W-:Y:S01]  /*1510*/  UIMAD UR17, UR17, UR4, URZ ;  /* 0x00000004111172a4 */ /* 0x000fe2000f8e023f */
[----:B------:R-:W-:Y:S01]  /*1520*/  IMAD R12, R15, c[0x0][0x1f0], RZ ;  /* 0x00007c000f0c7a24 */ /* 0x000fe200078e02ff */
[----:B------:R-:W-:Y:S01]  /*1530*/  @UP0 UIMAD UR15, UR15, UR14, URZ ;  /* 0x0000000e0f0f02a4 */ /* 0x000fe2000f8e023f */
[----:B------:R1:W-:Y:S01]  /*1540*/  @!P0 LDGSTS.E.BYPASS.LTC128B.128 [R100+0x7100], [R8.64], !P5 ;  /* 0x0710000008648fae */ /* 0x0003e2000e901d4c */
[----:B------:R-:W-:Y:S01]  /*1550*/  ISETP.GE.AND P5, PT, R10, c[0x0][0x1d4], PT ;  /* 0x000075000a007a0c */ /* 0x000fe20003fa6270 */
[----:B------:R-:W-:Y:S01]  /*1560*/  IMAD R12, R14, c[0x0][0x1f4], R12 ;  /* 0x00007d000e0c7a24 */ /* 0x000fe200078e020c */
[----:B------:R-:W-:-:S03]  /*1570*/  UIMAD UR17, UR11, UR5, UR17 ;  /* 0x000000050b1172a4 */ /* 0x000fc6000f8e0211 */
[----:B------:R-:W-:Y:S01]  /*1580*/  IMAD.IADD R99, R29, 0x1, R12 ;  /* 0x000000011d637824 */ /* 0x000fe200078e020c */
[----:B------:R-:W-:Y:S01]  /*1590*/  ULDC.64 UR4, c[0x0][0x208] ;  /* 0x0000820000047ab9 */ /* 0x000fe20000000a00 */
[----:B------:R-:W-:-:S03]  /*15a0*/  SEL R12, RZ, 0x1, P6 ;  /* 0x00000001ff0c7807 */ /* 0x000fc60003000000 */
[----:B------:R-:W-:Y:S01]  /*15b0*/  STL.64 [R1+0x58], R98 ;  /* 0x0000586201007387 */ /* 0x000fe20000100a00 */
[----:B-1----:R-:W-:Y:S02]  /*15c0*/  @!P0 SHF.R.S32.HI R9, RZ, 0x1f, R0 ;  /* 0x0000001fff098819 */ /* 0x002fe40000011400 */
[----:B------:R-:W-:Y:S02]  /*15d0*/  @!P0 SHF.R.S32.HI R8, RZ, 0x1f, R11 ;  /* 0x0000001fff088819 */ /* 0x000fe4000001140b */
[----:B------:R-:W-:Y:S02]  /*15e0*/  @!P0 LEA.HI R9, R9, R0, RZ, 0x3 ;  /* 0x0000000009098211 */ /* 0x000fe400078f18ff */
[----:B------:R-:W-:Y:S02]  /*15f0*/  @!P0 LEA.HI R8, R8, R11, RZ, 0x3 ;  /* 0x0000000b08088211 */ /* 0x000fe400078f18ff */
[----:B------:R-:W-:Y:S02]  /*1600*/  @!P0 LOP3.LUT R9, R9, 0xfffffff8, RZ, 0xc0, !PT ;  /* 0xfffffff809098812 */ /* 0x000fe400078ec0ff */
[----:B------:R-:W-:-:S03]  /*1610*/  @!P0 LOP3.LUT R10, R8, 0xfffffff8, RZ, 0xc0, !PT ;  /* 0xfffffff8080a8812 */ /* 0x000fc600078ec0ff */
[----:B------:R-:W-:-:S04]  /*1620*/  @!P0 IMAD.WIDE R8, R9, 0x2, R4 ;  /* 0x0000000209088825 */ /* 0x000fc800078e0204 */
[----:B------:R-:W-:Y:S01]  /*1630*/  @!P0 IMAD.WIDE R6, R10, 0x2, R4 ;  /* 0x000000020a068825 */ /* 0x000fe200078e0204 */
[----:B------:R1:W-:Y:S01]  /*1640*/  @!P0 LDGSTS.E.BYPASS.LTC128B.128 [R100+0xb100], [R8.64], !P4 ;  /* 0x0b10000008648fae */ /* 0x0003e2000e101d4c */
[----:B------:R-:W-:Y:S02]  /*1650*/  ISETP.GE.AND P4, PT, R0, c[0x0][0x1d4], PT ;  /* 0x0000750000007a0c */ /* 0x000fe40003f86270 */
[----:B------:R-:W-:Y:S01]  /*1660*/  IMAD.WIDE.U32 R4, R96, UR7, R98 ;  /* 0x0000000760047c25 */ /* 0x000fe2000f8e0062 */
[----:B------:R2:W-:Y:S03]  /*1670*/  @!P0 LDGSTS.E.BYPASS.LTC128B.128 [R100+0xf100], [R6.64], !P3 ;  /* 0x0f10000006648fae */ /* 0x0005e6000d901d4c */
[----:B------:R-:W-:Y:S01]  /*1680*/  IMAD.SHL.U32 R10, R23, 0x8, RZ ;  /* 0x00000008170a7824 */ /* 0x000fe200078e00ff */
[----:B------:R-:W-:Y:S01]  /*1690*/  IADD3 R0, R5, UR18, RZ ;  /* 0x0000001205007c10 */ /* 0x000fe2000fffe0ff */
[----:B------:R-:W0:Y:S01]  /*16a0*/  LDGDEPBAR ;  /* 0x00000000000079af */ /* 0x000e220000000000 */
[----:B------:R-:W-:-:S02]  /*16b0*/  UIMAD.WIDE.U32 UR18, UR7, UR4, URZ ;  /* 0x00000004071272a5 */ /* 0x000fc4000f8e003f */
[----:B------:R-:W-:-:S04]  /*16c0*/  UIMAD UR4, UR6, UR4, URZ ;  /* 0x00000004060472a4 */ /* 0x000fc8000f8e023f */
[----:B------:R-:W-:-:S03]  /*16d0*/  UIMAD UR4, UR7, UR5, UR4 ;  /* 0x00000005070472a4 */ /* 0x000fc6000f8e0204 */
[----:B------:R-:W-:Y:S02]  /*16e0*/  UMOV UR5, 0xffffffc0 ;  /* 0xffffffc000057882 */ /* 0x000fe40000000000 */
[----:B------:R-:W-:Y:S01]  /*16f0*/  UIADD3 UR4, UR19, UR4, URZ ;  /* 0x0000000413047290 */ /* 0x000fe2000fffe03f */
[----:B-1----:R-:W-:-:S05]  /*1700*/  @P1 IADD3 R8, P0, R4, UR10, RZ ;  /* 0x0000000a04081c10 */ /* 0x002fca000ff1e0ff */
[----:B------:R-:W-:Y:S01]  /*1710*/  IMAD.U32 R13, RZ, RZ, UR4 ;  /* 0x00000004ff0d7e24 */ /* 0x000fe2000f8e00ff */
[----:B------:R-:W-:Y:S01]  /*1720*/  ULDC UR4, c[0x0][0x1d0] ;  /* 0x0000740000047ab9 */ /* 0x000fe20000000800 */
[----:B--2---:R-:W-:Y:S01]  /*1730*/  SHF.L.U32 R7, R25, 0x6, RZ ;  /* 0x0000000619077819 */ /* 0x004fe200000006ff */
[----:B------:R-:W-:Y:S01]  /*1740*/  UIMAD UR4, UR7, UR5, UR4 ;  /* 0x00000005070472a4 */ /* 0x000fe2000f8e0204 */
[C---:B------:R-:W-:Y:S02]  /*1750*/  @P2 LEA R6, P3, R4.reuse, c[0x0][0x1c8], 0x1 ;  /* 0x0000720004062a11 */ /* 0x040fe400078608ff */
[----:B------:R-:W-:Y:S02]  /*1760*/  LOP3.LUT R5, R7, 0x1c0, RZ, 0xc0, !PT ;  /* 0x000001c007057812 */ /* 0x000fe400078ec0ff */
[----:B------:R-:W-:Y:S02]  /*1770*/  @P2 LEA.HI.X R7, R4, c[0x0][0x1cc], R0, 0x1, P3 ;  /* 0x0000730004072a11 */ /* 0x000fe400018f0c00 */
[----:B------:R-:W-:-:S02]  /*1780*/  LOP3.LUT R10, R5, 0x8, R10, 0xf8, !PT ;  /* 0x00000008050a7812 */ /* 0x000fc400078ef80a */
[----:B------:R-:W-:Y:S01]  /*1790*/  SHF.R.U32.HI R9, RZ, 0x3, R5 ;  /* 0x00000003ff097819 */ /* 0x000fe20000011605 */
[----:B------:R1:W-:Y:S01]  /*17a0*/  @P2 LDGSTS.E.BYPASS.LTC128B.128 [R100+0x10100], [R6.64], !P6 ;  /* 0x1010000006642fae */ /* 0x0003e2000f101d4c */
[----:B------:R-:W-:Y:S01]  /*17b0*/  @P1 IADD3.X R5, R0, UR9, RZ, P0, !PT ;  /* 0x0000000900051c10 */ /* 0x000fe200087fe4ff */
[----:B------:R-:W-:Y:S01]  /*17c0*/  IMAD R0, R26, c[0x0][0x208], RZ ;  /* 0x000082001a007a24 */ /* 0x000fe200078e02ff */
[----:B------:R-:W-:Y:S01]  /*17d0*/  @P1 LEA R4, P0, R8, c[0x0][0x1c8], 0x1 ;  /* 0x0000720008041a11 */ /* 0x000fe200078008ff */
[----:B------:R1:W-:Y:S01]  /*17e0*/  @P2 LDGSTS.E.BYPASS.LTC128B.128 [R100+0x12100], [R6.64+0x80], !P5 ;  /* 0x1210008006642fae */ /* 0x0003e2000e901d4c */
[----:B------:R-:W-:Y:S01]  /*17f0*/  LOP3.LUT R10, R10, R9, RZ, 0x3c, !PT ;  /* 0x000000090a0a7212 */ /* 0x000fe200078e3cff */
[----:B------:R-:W-:Y:S01]  /*1800*/  IMAD R0, R23, c[0x0][0x20c], R0 ;  /* 0x0000830017007a24 */ /* 0x000fe200078e0200 */
[----:B------:R-:W-:Y:S01]  /*1810*/  @P1 LEA.HI.X R5, R8, c[0x0][0x1cc], R5, 0x1, P0 ;  /* 0x0000730008051a11 */ /* 0x000fe200000f0c05 */
[----:B------:R-:W-:Y:S01]  /*1820*/  IMAD.U32 R9, RZ, RZ, UR11 ;  /* 0x0000000bff097e24 */ /* 0x000fe2000f8e00ff */
[----:B------:R-:W-:Y:S01]  /*1830*/  LOP3.LUT R8, R18, 0xfffffff0, RZ, 0xc0, !PT ;  /* 0xfffffff012087812 */ /* 0x000fe200078ec0ff */
[----:B------:R1:W-:Y:S01]  /*1840*/  @P2 LDGSTS.E.BYPASS.LTC128B.128 [R100+0x14100], [R6.64+0x100], !P4 ;  /* 0x1410010006642fae */ /* 0x0003e2000e101d4c */
[----:B------:R-:W-:-:S02]  /*1850*/  ISETP.GE.AND P3, PT, R11, c[0x0][0x1d4], PT ;  /* 0x000075000b007a0c */ /* 0x000fc40003f66270 */
[----:B------:R-:W-:Y:S01]  /*1860*/  IADD3 R3, R3, R0, RZ ;  /* 0x0000000003037210 */ /* 0x000fe20007ffe0ff */
[----:B------:R-:W-:Y:S01]  /*1870*/  IMAD.IADD R8, R132, 0x1, -R8 ;  /* 0x0000000184087824 */ /* 0x000fe200078e0a08 */
[----:B------:R-:W-:Y:S01]  /*1880*/  LOP3.LUT P0, RZ, R25, 0x2, RZ, 0xc0, !PT ;  /* 0x0000000219ff7812 */ /* 0x000fe2000780c0ff */
[----:B------:R-:W-:Y:S01]  /*1890*/  IMAD R0, R17, 0x200, R10 ;  /* 0x0000020011007824 */ /* 0x000fe200078e020a */
[----:B------:R-:W-:Y:S01]  /*18a0*/  SEL R11, RZ, 0x2, P5 ;  /* 0x00000002ff0b7807 */ /* 0x000fe20002800000 */
[----:B------:R-:W-:Y:S01]  /*18b0*/  IMAD.WIDE.U32 R2, R9, c[0x0][0x210], R2 ;  /* 0x0000840009027a25 */ /* 0x000fe200078e0002 */
[----:B------:R-:W-:Y:S02]  /*18c0*/  SHF.R.S32.HI R16, RZ, 0x1f, R8 ;  /* 0x0000001fff107819 */ /* 0x000fe40000011408 */
[----:B------:R-:W-:Y:S01]  /*18d0*/  SEL R10, RZ, 0x4, P4 ;  /* 0x00000004ff0a7807 */ /* 0x000fe20002000000 */
[----:B------:R-:W-:Y:S01]  /*18e0*/  IMAD.SHL.U32 R236, R0, 0x2, RZ ;  /* 0x0000000200ec7824 */ /* 0x000fe200078e00ff */
[----:B------:R-:W-:Y:S01]  /*18f0*/  LEA.HI R16, R16, R8, RZ, 0x3 ;  /* 0x0000000810107211 */ /* 0x000fe200078f18ff */
[----:B------:R1:W-:Y:S01]  /*1900*/  @P2 LDGSTS.E.BYPASS.LTC128B.128 [R100+0x16100], [R6.64+0x180], !P3 ;  /* 0x1610018006642fae */ /* 0x0003e2000d901d4c */
[----:B------:R-:W-:-:S02]  /*1910*/  IADD3 R3, R3, UR17, RZ ;  /* 0x0000001103037c10 */ /* 0x000fc4000fffe0ff */
[----:B------:R-:W-:Y:S01]  /*1920*/  LOP3.LUT R0, R16, 0xfffffff8, RZ, 0xc0, !PT ;  /* 0xfffffff810007812 */ /* 0x000fe200078ec0ff */
[----:B------:R2:W-:Y:S01]  /*1930*/  @P1 LDGSTS.E.BYPASS.LTC128B.128 [R100+0x11100], [R4.64], !P6 ;  /* 0x1110000004641fae */ /* 0x0005e2000f101d4c */
[----:B------:R-:W-:Y:S01]  /*1940*/  IADD3 R9, R236, 0x10100, RZ ;  /* 0x00010100ec097810 */ /* 0x000fe20007ffe0ff */
[----:B------:R-:W-:Y:S01]  /*1950*/  IMAD.WIDE.U32 R20, R14, c[0x0][0x218], R2 ;  /* 0x000086000e147a25 */ /* 0x000fe200078e0002 */
[----:B------:R-:W-:Y:S01]  /*1960*/  IADD3 R243, R236, 0x10120, RZ ;  /* 0x00010120ecf37810 */ /* 0x000fe20007ffe0ff */
[----:B------:R2:W-:Y:S01]  /*1970*/  @P1 LDGSTS.E.BYPASS.LTC128B.128 [R100+0x13100], [R4.64+0x80], !P5 ;  /* 0x1310008004641fae */ /* 0x0005e2000e901d4c */
[----:B------:R-:W-:Y:S01]  /*1980*/  @P0 IADD3 R243, R9, -0x20, RZ ;  /* 0xffffffe009f30810 */ /* 0x000fe20007ffe0ff */
[----:B------:R-:W-:Y:S01]  /*1990*/  IMAD.IADD R8, R8, 0x1, -R0 ;  /* 0x0000000108087824 */ /* 0x000fe200078e0a00 */
[----:B------:R-:W-:Y:S01]  /*19a0*/  IADD3 R10, R10, R11, R12 ;  /* 0x0000000b0a0a7210 */ /* 0x000fe20007ffe00c */
[----:B------:R-:W-:Y:S01]  /*19b0*/  IMAD R0, R15, c[0x0][0x218], RZ ;  /* 0x000086000f007a24 */ /* 0x000fe200078e02ff */
[----:B------:R2:W-:Y:S01]  /*19c0*/  @P1 LDGSTS.E.BYPASS.LTC128B.128 [R100+0x15100], [R4.64+0x100], !P4 ;  /* 0x1510010004641fae */ /* 0x0005e2000e101d4c */
[----:B------:R-:W-:Y:S01]  /*19d0*/  IMAD.U32 R3, RZ, RZ, UR19 ;  /* 0x00000013ff037e24 */ /* 0x000fe2000f8e00ff */
[----:B------:R-:W-:Y:S01]  /*19e0*/  SHF.L.U32 R3, R17, 0x3, RZ ;  /* 0x0000000311037819 */ /* 0x000fe200000006ff */
[----:B------:R-:W-:Y:S01]  /*19f0*/  IMAD R15, R14, c[0x0][0x21c], R0 ;  /* 0x000087000e0f7a24 */ /* 0x000fe200078e0200 */
[----:B------:R2:W-:Y:S01]  /*1a00*/  @P1 LDGSTS.E.BYPASS.LTC128B.128 [R100+0x17100], [R4.64+0x180], !P3 ;  /* 0x1710018004641fae */ /* 0x0005e2000d901d4c */
[C---:B------:R-:W-:Y:S01]  /*1a10*/  SHF.L.U32 R0, R8.reuse, 0x6, RZ ;  /* 0x0000000608007819 */ /* 0x040fe200000006ff */
[----:B------:R-:W-:Y:S01]  /*1a20*/  IMAD.U32 R2, RZ, RZ, UR18 ;  /* 0x00000012ff027e24 */ /* 0x000fe2000f8e00ff */
[----:B------:R-:W-:Y:S01]  /*1a30*/  LOP3.LUT P2, RZ, R8, 0x2, RZ, 0xc0, !PT ;  /* 0x0000000208ff7812 */ /* 0x000fe2000784c0ff */
[----:B------:R-:W0:Y:S01]  /*1a40*/  LDGDEPBAR ;  /* 0x00000000000079af */ /* 0x000e220000000000 */
[----:B------:R-:W-:Y:S01]  /*1a50*/  LOP3.LUT R0, R0, 0x1c0, RZ, 0xc0, !PT ;  /* 0x000001c000007812 */ /* 0x000fe200078ec0ff */
[----:B------:R-:W-:Y:S01]  /*1a60*/  IMAD.IADD R19, R21, 0x1, R15 ;  /* 0x0000000115137824 */ /* 0x000fe200078e020f */
[----:B------:R-:W-:Y:S01]  /*1a70*/  P2R R11, PR, RZ, 0x20 ;  /* 0x00000020ff0b7803 */ /* 0x000fe20000000000 */
[----:B------:R-:W-:Y:S01]  /*1a80*/  STL.64 [R1+0x60], R20 ;  /* 0x0000601401007387 */ /* 0x000fe20000100a00 */
[----:B------:R-:W-:-:S02]  /*1a90*/  LOP3.LUT R9, R0, 0x8, R3, 0xf8, !PT ;  /* 0x0000000800097812 */ /* 0x000fc400078ef803 */
[----:B------:R-:W-:Y:S01]  /*1aa0*/  SHF.R.U32.HI R3, RZ, 0x3, R0 ;  /* 0x00000003ff037819 */ /* 0x000fe20000011600 */
[----:B------:R-:W-:Y:S01]  /*1ab0*/  STL [R1+0x54], R19 ;  /* 0x0000541301007387 */ /* 0x000fe20000100800 */
[C---:B------:R-:W-:Y:S02]  /*1ac0*/  LEA R0, P0, R2.reuse, R20, 0x6 ;  /* 0x0000001402007211 */ /* 0x040fe400078030ff */
[----:B------:R-:W-:Y:S02]  /*1ad0*/  LOP3.LUT R3, R9, R3, RZ, 0x3c, !PT ;  /* 0x0000000309037212 */ /* 0x000fe400078e3cff */
[----:B------:R-:W-:Y:S02]  /*1ae0*/  LEA.HI.X R2, R2, R19, R13, 0x6, P0 ;  /* 0x0000001302027211 */ /* 0x000fe400000f340d */
[----:B-1----:R-:W-:Y:S02]  /*1af0*/  LEA R6, P1, R0, c[0x0][0x1f8], 0x1 ;  /* 0x00007e0000067a11 */ /* 0x002fe400078208ff */
[----:B------:R-:W-:-:S02]  /*1b00*/  LOP3.LUT P0, RZ, R8, 0x4, RZ, 0xc0, !PT ;  /* 0x0000000408ff7812 */ /* 0x000fc4000780c0ff */
[----:B------:R-:W-:Y:S01]  /*1b10*/  LEA.HI.X R7, R0, c[0x0][0x1fc], R2, 0x1, P1 ;  /* 0x00007f0000077a11 */ /* 0x000fe200008f0c02 */
[----:B------:R-:W-:Y:S01]  /*1b20*/  IMAD.SHL.U32 R0, R92, 0x20, RZ ;  /* 0x000000205c007824 */ /* 0x000fe200078e00ff */
[----:B------:R-:W-:Y:S01]  /*1b30*/  SEL R2, RZ, 0x8, P3 ;  /* 0x00000008ff027807 */ /* 0x000fe20001800000 */
[----:B--2---:R-:W-:Y:S01]  /*1b40*/  IMAD.SHL.U32 R4, R16, 0x40, RZ ;  /* 0x0000004010047824 */ /* 0x004fe200078e00ff */
[----:B------:R-:W-:-:S04]  /*1b50*/  DEPBAR.LE SB0, 0x1 ;  /* 0x000080400000791a */ /* 0x000fc80000000000 */
[----:B------:R-:W-:Y:S01]  /*1b60*/  LOP3.LUT R4, R3, 0xfffffe00, R4, 0xf8, !PT ;  /* 0xfffffe0003047812 */ /* 0x000fe200078ef804 */
[----:B------:R-:W-:Y:S01]  /*1b70*/  IMAD.MOV.U32 R3, RZ, RZ, c[0x0][0x208] ;  /* 0x00008200ff037624 */ /* 0x000fe200078e00ff */
[----:B------:R-:W-:Y:S01]  /*1b80*/  MOV R5, c[0x0][0x20c] ;  /* 0x0000830000057a02 */ /* 0x000fe20000000f00 */
[----:B------:R-:W-:Y:S01]  /*1b90*/  IMAD.IADD R10, R10, 0x1, R2 ;  /* 0x000000010a0a7824 */ /* 0x000fe200078e0202 */
[----:B------:R-:W-:Y:S01]  /*1ba0*/  LOP3.LUT R0, R0, 0x7ffffc00, RZ, 0xc0, !PT ;  /* 0x7ffffc0000007812 */ /* 0x000fe200078ec0ff */
[----:B------:R-:W-:Y:S01]  /*1bb0*/  IMAD.MOV.U32 R2, RZ, RZ, -0x40 ;  /* 0xffffffc0ff027424 */ /* 0x000fe200078e00ff */
[----:B------:R-:W-:Y:S01]  /*1bc0*/  BAR.SYNC.DEFER_BLOCKING 0x0 ;  /* 0x0000000000007b1d */ /* 0x000fe20000010000 */
[C---:B------:R-:W-:Y:S01]  /*1bd0*/  LEA R8, P1, R3.reuse, R6, 0x6 ;  /* 0x0000000603087211 */ /* 0x040fe200078230ff */
[C---:B------:R-:W-:Y:S01]  /*1be0*/  IMAD.SHL.U32 R237, R4.reuse, 0x2, RZ ;  /* 0x0000000204ed7824 */ /* 0x040fe200078e00ff */
[----:B------:R-:W-:Y:S01]  /*1bf0*/  IADD3 R220, R4, R0, RZ ;  /* 0x0000000004dc7210 */ /* 0x000fe20007ffe0ff */
[----:B------:R-:W-:Y:S01]  /*1c00*/  IMAD.MOV.U32 R0, RZ, RZ, 0x20 ;  /* 0x00000020ff007424 */ /* 0x000fe200078e00ff */
[----:B------:R-:W-:Y:S01]  /*1c10*/  LEA.HI.X R9, R3, R7, R5, 0x6, P1 ;  /* 0x0000000703097211 */ /* 0x000fe200008f3405 */
[----:B------:R-:W-:Y:S01]  /*1c20*/  IMAD.MOV.U32 R5, RZ, RZ, 0x10 ;  /* 0x00000010ff057424 */ /* 0x000fe200078e00ff */
[C---:B------:R-:W-:Y:S01]  /*1c30*/  LEA R228, R220.reuse, 0x100, 0x1 ;  /* 0x00000100dce47811 */ /* 0x040fe200078e08ff */
[----:B------:R-:W-:Y:S01]  /*1c40*/  IMAD.SHL.U32 R220, R220, 0x2, RZ ;  /* 0x00000002dcdc7824 */ /* 0x000fe200078e00ff */
[----:B------:R-:W-:-:S02]  /*1c50*/  SEL R0, R0, 0xffffffe0, !P0 ;  /* 0xffffffe000007807 */ /* 0x000fc40004000000 */
[----:B------:R-:W-:Y:S02]  /*1c60*/  SEL R5, R5, 0xfffffff0, !P2 ;  /* 0xfffffff005057807 */ /* 0x000fe40005000000 */
[----:B------:R-:W-:Y:S01]  /*1c70*/  IADD3 R3, -R23, UR4, RZ ;  /* 0x0000000417037c10 */ /* 0x000fe2000fffe1ff */
[----:B------:R-:W-:Y:S01]  /*1c80*/  IMAD R241, R0, 0x2, R237 ;  /* 0x0000000200f17824 */ /* 0x000fe200078e02ed */
[----:B------:R-:W-:Y:S01]  /*1c90*/  LOP3.LUT P2, RZ, R10, 0x2, RZ, 0xc0, !PT ;  /* 0x000000020aff7812 */ /* 0x000fe2000784c0ff */
[----:B------:R-:W-:Y:S01]  /*1ca0*/  IMAD R224, R5, 0x2, R228 ;  /* 0x0000000205e07824 */ /* 0x000fe200078e02e4 */
[C---:B------:R-:W-:Y:S02]  /*1cb0*/  LEA R228, R0.reuse, R228, 0x1 ;  /* 0x000000e400e47211 */ /* 0x040fe400078e08ff */
[C---:B------:R-:W-:Y:S01]  /*1cc0*/  ISETP.LT.OR P1, PT, R3.reuse, 0x1, P6 ;  /* 0x000000010300780c */ /* 0x040fe20003721670 */
[----:B------:R-:W-:Y:S01]  /*1cd0*/  IMAD R232, R0, 0x2, R224 ;  /* 0x0000000200e87824 */ /* 0x000fe200078e02e0 */
[----:B------:R-:W-:-:S02]  /*1ce0*/  ISETP.LT.OR P0, PT, R3, 0x1, !P2 ;  /* 0x000000010300780c */ /* 0x000fc40005701670 */
[----:B------:R-:W-:Y:S01]  /*1cf0*/  ISETP.LT.OR P2, PT, R3, 0x21, !P2 ;  /* 0x000000210300780c */ /* 0x000fe20005741670 */
[----:B------:R-:W-:Y:S01]  /*1d00*/  LDSM.16.M88.4 R168, [R220+0x100] ;  /* 0x00010000dca8783b */ /* 0x000fe20000000200 */
[----:B------:R-:W-:-:S03]  /*1d10*/  LEA R238, R5, R237, 0x1 ;  /* 0x000000ed05ee7211 */ /* 0x000fc600078e08ff */
[----:B------:R-:W-:Y:S02]  /*1d20*/  LDSM.16.M88.4 R188, [R220+0x4100] ;  /* 0x00410000dcbc783b */ /* 0x000fe40000000200 */
[----:B------:R-:W-:Y:S02]  /*1d30*/  IMAD R240, R0, 0x2, R238 ;  /* 0x0000000200f07824 */ /* 0x000fe400078e02ee */
[----:B------:R-:W-:Y:S04]  /*1d40*/  LDSM.16.M88.4 R204, [R220+0x8100] ;  /* 0x00810000dccc783b */ /* 0x000fe80000000200 */
[----:B------:R-:W-:Y:S04]  /*1d50*/  LDSM.16.M88.4 R172, [R224] ;  /* 0x00000000e0ac783b */ /* 0x000fe80000000200 */
[----:B------:R-:W-:Y:S04]  /*1d60*/  LDSM.16.M88.4 R192, [R224+0x4000] ;  /* 0x00400000e0c0783b */ /* 0x000fe80000000200 */
[----:B------:R-:W-:Y:S04]  /*1d70*/  LDSM.16.M88.4 R208, [R224+0x8000] ;  /* 0x00800000e0d0783b */ /* 0x000fe80000000200 */
[----:B------:R-:W-:Y:S04]  /*1d80*/  LDSM.16.M88.4 R180, [R228] ;  /* 0x00000000e4b4783b */ /* 0x000fe80000000200 */
[----:B------:R-:W-:Y:S04]  /*1d90*/  LDSM.16.M88.4 R196, [R228+0x4000] ;  /* 0x00400000e4c4783b */ /* 0x000fe80000000200 */
[----:B------:R-:W-:Y:S04]  /*1da0*/  LDSM.16.M88.4 R212, [R228+0x8000] ;  /* 0x00800000e4d4783b */ /* 0x000fe80000000200 */
[----:B------:R-:W-:Y:S04]  /*1db0*/  LDSM.16.M88.4 R184, [R232] ;  /* 0x00000000e8b8783b */ /* 0x000fe80000000200 */
[----:B------:R-:W-:Y:S04]  /*1dc0*/  LDSM.16.M88.4 R200, [R232+0x4000] ;  /* 0x00400000e8c8783b */ /* 0x000fe80000000200 */
[----:B------:R-:W-:Y:S04]  /*1dd0*/  LDSM.16.M88.4 R216, [R232+0x8000] ;  /* 0x00800000e8d8783b */ /* 0x000fe80000000200 */
[----:B------:R-:W-:Y:S04]  /*1de0*/  LDSM.16.M88.4 R220, [R220+0xc100] ;  /* 0x00c10000dcdc783b */ /* 0x000fe80000000200 */
[----:B------:R-:W-:Y:S04]  /*1df0*/  LDSM.16.M88.4 R224, [R224+0xc000] ;  /* 0x00c00000e0e0783b */ /* 0x000fe80000000200 */
[----:B------:R-:W-:Y:S04]  /*1e00*/  LDSM.16.M88.4 R228, [R228+0xc000] ;  /* 0x00c00000e4e4783b */ /* 0x000fe80000000200 */
[----:B------:R-:W-:Y:S04]  /*1e10*/  LDSM.16.M88.4 R232, [R232+0xc000] ;  /* 0x00c00000e8e8783b */ /* 0x000fe80000000200 */
[----:B------:R-:W-:Y:S06]  /*1e20*/  BAR.SYNC.DEFER_BLOCKING 0x0 ;  /* 0x0000000000007b1d */ /* 0x000fec0000010000 */
[----:B------:R-:W-:-:S04]  /*1e30*/  DEPBAR.LE SB0, 0x0 ;  /* 0x000080000000791a */ /* 0x000fc80000000000 */
[----:B------:R-:W-:Y:S06]  /*1e40*/  BAR.SYNC.DEFER_BLOCKING 0x0 ;  /* 0x0000000000007b1d */ /* 0x000fec0000010000 */
[----:B------:R-:W1:Y:S04]  /*1e50*/  LDSM.16.M88.4 R16, [R236+0x10100] ;  /* 0x01010000ec10783b */ /* 0x000e680000000200 */
[----:B------:R-:W2:Y:S04]  /*1e60*/  LDSM.16.M88.4 R28, [R236+0x10900] ;  /* 0x01090000ec1c783b */ /* 0x000ea80000000200 */
[----:B------:R-:W3:Y:S04]  /*1e70*/  LDSM.16.M88.4 R32, [R236+0x11100] ;  /* 0x01110000ec20783b */ /* 0x000ee80000000200 */
[----:B------:R-:W-:Y:S04]  /*1e80*/  LDSM.16.M88.4 R36, [R236+0x11900] ;  /* 0x01190000ec24783b */ /* 0x000fe80000000200 */
[----:B------:R-:W4:Y:S04]  /*1e90*/  LDSM.16.M88.4 R44, [R243] ;  /* 0x00000000f32c783b */ /* 0x000f280000000200 */
[----:B------:R-:W5:Y:S04]  /*1ea0*/  LDSM.16.M88.4 R56, [R243+0x800] ;  /* 0x00080000f338783b */ /* 0x000f680000000200 */
[----:B------:R-:W3:Y:S04]  /*1eb0*/  LDSM.16.M88.4 R64, [R243+0x1000] ;  /* 0x00100000f340783b */ /* 0x000ee80000000200 */
[----:B------:R-:W-:Y:S04]  /*1ec0*/  LDSM.16.M88.4 R76, [R243+0x1800] ;  /* 0x00180000f34c783b */ /* 0x000fe80000000200 */
[----:B------:R-:W-:Y:S01]  /*1ed0*/  @!PT LDS RZ, [RZ] ;  /* 0x00000000fffff984 */ /* 0x000fe20000000800 */
[----:B------:R-:W-:Y:S01]  /*1ee0*/  @!PT LDS RZ, [RZ] ;  /* 0x00000000fffff984 */ /* 0x000fe20000000800 */
[----:B------:R-:W-:Y:S01]  /*1ef0*/  @!PT LDS RZ, [RZ] ;  /* 0x00000000fffff984 */ /* 0x000fe20000000800 */
[----:B------:R3:W-:Y:S01]  /*1f00*/  LDGSTS.E.BYPASS.LTC128B.128 [R100+0x100], [R6.64], !P1 ;  /* 0x0010000006647fae */ /* 0x0007e2000c901d4c */
[----:B------:R-:W-:-:S03]  /*1f10*/  LOP3.LUT P1, RZ, R10, 0x4, RZ, 0xc0, !PT ;  /* 0x000000040aff7812 */ /* 0x000fc6000782c0ff */
[----:B------:R3:W-:Y:S01]  /*1f20*/  LDGSTS.E.BYPASS.LTC128B.128 [R100+0x2100], [R6.64+0x80], !P0 ;  /* 0x0210008006647fae */ /* 0x0007e2000c101d4c */
[C---:B------:R-:W-:Y:S02]  /*1f30*/  ISETP.LT.OR P0, PT, R3.reuse, 0x1, !P1 ;  /* 0x000000010300780c */ /* 0x040fe40004f01670 */
[----:B------:R-:W-:Y:S01]  /*1f40*/  ISETP.LT.OR P1, PT, R3, 0x21, !P1 ;  /* 0x000000210300780c */ /* 0x000fe20004f21670 */
[C---:B-1----:R-:W-:Y:S08]  /*1f50*/  HMMA.16816.F32.BF16 R12, R168.reuse, R16, RZ ;  /* 0x00000010a80c723c */ /* 0x042ff000000418ff */
[----:B------:R-:W-:Y:S02]  /*1f60*/  HMMA.16816.F32.BF16 R16, R168, R18, RZ ;  /* 0x00000012a810723c */ /* 0x000fe400000418ff */
[----:B------:R1:W-:Y:S01]  /*1f70*/  LDGSTS.E.BYPASS.LTC128B.128 [R100+0x4100], [R6.64+0x100], !P0 ;  /* 0x0410010006647fae */ /* 0x0003e2000c101d4c */
[----:B------:R-:W-:-:S04]  /*1f80*/  LOP3.LUT P0, RZ, R25, 0x4, RZ, 0xc0, !PT ;  /* 0x0000000419ff7812 */ /* 0x000fc8000780c0ff */
[----:B------:R-:W-:Y:S01]  /*1f90*/  SEL R2, R2, 0x40, P0 ;  /* 0x0000004002027807 */ /* 0x000fe20000000000 */
[C---:B--2---:R-:W-:Y:S01]  /*1fa0*/  HMMA.16816.F32.BF16 R24, R168.reuse, R30, RZ ;  /* 0x0000001ea818723c */ /* 0x044fe200000418ff */
[----:B------:R-:W-:Y:S02]  /*1fb0*/  LOP3.LUT P0, RZ, R10, 0x8, RZ, 0xc0, !PT ;  /* 0x000000080aff7812 */ /* 0x000fe4000780c0ff */
[----:B------:R-:W-:Y:S01]  /*1fc0*/  IADD3 R239, R2, R243, RZ ;  /* 0x000000f302ef7210 */ /* 0x000fe20007ffe0ff */
[----:B------:R-:W-:Y:S01]  /*1fd0*/  IMAD.IADD R242, R236, 0x1, R2 ;  /* 0x00000001ecf27824 */ /* 0x000fe200078e0202 */
[C---:B------:R-:W-:Y:S02]  /*1fe0*/  ISETP.LT.OR P5, PT, R3.reuse, 0x1, !P0 ;  /* 0x000000010300780c */ /* 0x040fe400047a1670 */
[C---:B------:R-:W-:Y:S01]  /*1ff0*/  ISETP.LT.OR P0, PT, R3.reuse, 0x21, !P0 ;  /* 0x000000210300780c */ /* 0x040fe20004701670 */
[C---:B---3--:R-:W-:Y:S08]  /*2000*/  HMMA.16816.F32.BF16 R40, R168.reuse, R32, RZ ;  /* 0x00000020a828723c */ /* 0x048ff000000418ff */
[----:B------:R-:W-:Y:S02]  /*2010*/  HMMA.16816.F32.BF16 R20, R168, R28, RZ ;  /* 0x0000001ca814723c */ /* 0x000fe400000418ff */
[----:B------:R1:W-:Y:S01]  /*2020*/  LDGSTS.E.BYPASS.LTC128B.128 [R100+0x6100], [R6.64+0x180], !P5 ;  /* 0x0610018006647fae */ /* 0x0003e2000e901d4c */
[----:B------:R-:W-:-:S05]  /*2030*/  ISETP.LT.OR P5, PT, R3, 0x21, P6 ;  /* 0x000000210300780c */ /* 0x000fca00037a1670 */
[----:B------:R-:W-:Y:S08]  /*2040*/  HMMA.16816.F32.BF16 R48, R168, R34, RZ ;  /* 0x00000022a830723c */ /* 0x000ff000000418ff */
[----:B------:R2:W-:Y:S01]  /*2050*/  LDGSTS.E.BYPASS.LTC128B.128 [R100+0x1100], [R8.64], !P5 ;  /* 0x0110000008647fae */ /* 0x0005e2000e901d4c */
[----:B----4-:R-:W-:Y:S01]  /*2060*/  HMMA.16816.F32.BF16 R12, R172, R44, R12 ;  /* 0x0000002cac0c723c */ /* 0x010fe2000004180c */
[----:B------:R-:W-:-:S02]  /*2070*/  ISETP.NE.AND P5, PT, R11, RZ, PT ;  /* 0x000000ff0b00720c */ /* 0x000fc40003fa5270 */
[----:B------:R2:W-:Y:S04]  /*2080*/  LDGSTS.E.BYPASS.LTC128B.128 [R100+0x3100], [R8.64+0x80], !P2 ;  /* 0x0310008008647fae */ /* 0x0005e8000d101d4c */
[----:B------:R2:W-:Y:S01]  /*2090*/  LDGSTS.E.BYPASS.LTC128B.128 [R100+0x5100], [R8.64+0x100], !P1 ;  /* 0x0510010008647fae */ /* 0x0005e2000c901d4c */
[C---:B------:R-:W-:Y:S03]  /*20a0*/  HMMA.16816.F32.BF16 R52, R168.reuse, R36, RZ ;  /* 0x00000024a834723c */ /* 0x040fe600000418ff */
[----:B------:R2:W-:Y:S04]  /*20b0*/  LDGSTS.E.BYPASS.LTC128B.128 [R100+0x7100], [R8.64+0x180], !P0 ;  /* 0x0710018008647fae */ /* 0x0005e8000c101d4c */
[----:B------:R-:W3:Y:S01]  /*20c0*/  LDSM.16.M88.4 R68, [R242+0x10100] ;  /* 0x01010000f244783b */ /* 0x000ee20000000200 */
[----:B------:R-:W-:Y:S03]  /*20d0*/  HMMA.16816.F32.BF16 R28, R168, R38, RZ ;  /* 0x00000026a81c723c */ /* 0x000fe600000418ff */
[----:B------:R-:W4:Y:S04]  /*20e0*/  LDSM.16.M88.4 R60, [R242+0x10900] ;  /* 0x01090000f23c783b */ /* 0x000f280000000200 */
[----:B------:R-:W1:Y:S01]  /*20f0*/  LDSM.16.M88.4 R72, [R242+0x11100] ;  /* 0x01110000f248783b */ /* 0x000e620000000200 */
[C---:B-----5:R-:W-:Y:S03]  /*2100*/  HMMA.16816.F32.BF16 R32, R172.reuse, R58, R24 ;  /* 0x0000003aac20723c */ /* 0x060fe60000041818 */
[----:B------:R-:W5:Y:S04]  /*2110*/  LDSM.16.M88.4 R88, [R239] ;  /* 0x00000000ef58783b */ /* 0x000f680000000200 */
[----:B------:R-:W1:Y:S01]  /*2120*/  LDSM.16.M88.4 R80, [R242+0x11900] ;  /* 0x01190000f250783b */ /* 0x000e620000000200 */
[C---:B------:R-:W-:Y:S03]  /*2130*/  HMMA.16816.F32.BF16 R36, R172.reuse, R64, R40 ;  /* 0x00000040ac24723c */ /* 0x040fe60000041828 */
[----:B------:R-:W-:Y:S04]  /*2140*/  LDSM.16.M88.4 R84, [R239+0x1800] ;  /* 0x00180000ef54783b */ /* 0x000fe80000000200 */
[----:B------:R-:W0:Y:S01]  /*2150*/  LDGDEPBAR ;  /* 0x00000000000079af */ /* 0x000e220000000000 */
[C---:B--2---:R-:W-:Y:S08]  /*2160*/  HMMA.16816.F32.BF16 R8, R172.reuse, R46, R16 ;  /* 0x0000002eac08723c */ /* 0x044ff00000041810 */
[C---:B------:R-:W-:Y:S01]  /*2170*/  HMMA.16816.F32.BF16 R16, R172.reuse, R56, R20 ;  /* 0x00000038ac10723c */ /* 0x040fe20000041814 */
[----:B------:R-:W-:Y:S07]  /*2180*/  LDSM.16.M88.4 R56, [R239+0x1000] ;  /* 0x00100000ef38783b */ /* 0x000fee0000000200 */
[----:B------:R-:W-:Y:S01]  /*2190*/  HMMA.16816.F32.BF16 R40, R172, R66, R48 ;  /* 0x00000042ac28723c */ /* 0x000fe20000041830 */
[----:B------:R-:W2:Y:S04]  /*21a0*/  LDSM.16.M88.4 R48, [R239+0x800] ;  /* 0x00080000ef30783b */ /* 0x000ea80000000200 */
[----:B------:R-:W-:Y:S03]  /*21b0*/  LDSM.16.M88.4 R64, [R236+0x13900] ;  /* 0x01390000ec40783b */ /* 0x000fe60000000200 */
[----:B---3--:R-:W-:Y:S08]  /*21c0*/  HMMA.16816.F32.BF16 R20, R180, R68, R12 ;  /* 0x00000044b414723c */ /* 0x008ff0000004180c */
[C---:B------:R-:W-:Y:S01]  /*21d0*/  HMMA.16816.F32.BF16 R44, R172.reuse, R76, R52 ;  /* 0x0000004cac2c723c */ /* 0x040fe20000041834 */
[----:B------:R-:W-:Y:S07]  /*21e0*/  LDSM.16.M88.4 R52, [R236+0x12900] ;  /* 0x01290000ec34783b */ /* 0x000fee0000000200 */
[----:B------:R-:W-:Y:S01]  /*21f0*/  HMMA.16816.F32.BF16 R28, R172, R78, R28 ;  /* 0x0000004eac1c723c */ /* 0x000fe2000004181c */
[----:B------:R-:W3:Y:S07]  /*2200*/  LDSM.16.M88.4 R76, [R236+0x12100] ;  /* 0x01210000ec4c783b */ /* 0x000eee0000000200 */
[C---:B------:R-:W-:Y:S01]  /*2210*/  HMMA.16816.F32.BF16 R12, R180.reuse, R70, R8 ;  /* 0x00000046b40c723c */ /* 0x040fe20000041808 */
[----:B------:R-:W-:Y:S07]  /*2220*/  LDSM.16.M88.4 R68, [R239+0x2000] ;  /* 0x00200000ef44783b */ /* 0x000fee0000000200 */
[C---:B----4-:R-:W-:Y:S08]  /*2230*/  HMMA.16816.F32.BF16 R32, R180.reuse, R62, R32 ;  /* 0x0000003eb420723c */ /* 0x050ff00000041820 */
[C---:B------:R-:W-:Y:S01]  /*2240*/  HMMA.16816.F32.BF16 R8, R180.reuse, R60, R16 ;  /* 0x0000003cb408723c */ /* 0x040fe20000041810 */
[----:B------:R-:W4:Y:S07]  /*2250*/  LDSM.16.M88.4 R60, [R236+0x13100] ;  /* 0x01310000ec3c783b */ /* 0x000f2e0000000200 */
[C---:B-1----:R-:W-:Y:S08]  /*2260*/  HMMA.16816.F32.BF16 R36, R180.reuse, R72, R36 ;  /* 0x00000048b424723c */ /* 0x042ff00000041824 */
[----:B------:R-:W-:Y:S01]  /*2270*/  HMMA.16816.F32.BF16 R40, R180, R74, R40 ;  /* 0x0000004ab428723c */ /* 0x000fe20000041828 */
[----:B------:R-:W-:Y:S07]  /*2280*/  LDSM.16.M88.4 R72, [R242+0x13900] ;  /* 0x01390000f248783b */ /* 0x000fee0000000200 */
[----:B-----5:R-:W-:Y:S08]  /*2290*/  HMMA.16816.F32.BF16 R20, R184, R88, R20 ;  /* 0x00000058b814723c */ /* 0x020ff00000041814 */
[C---:B------:R-:W-:Y:S08]  /*22a0*/  HMMA.16816.F32.BF16 R44, R180.reuse, R80, R44 ;  /* 0x00000050b42c723c */ /* 0x040ff0000004182c */
[----:B------:R-:W-:Y:S01]  /*22b0*/  HMMA.16816.F32.BF16 R28, R180, R82, R28 ;  /* 0x00000052b41c723c */ /* 0x000fe2000004181c */
[----:B------:R-:W1:Y:S07]  /*22c0*/  LDSM.16.M88.4 R80, [R243+0x2000] ;  /* 0x00200000f350783b */ /* 0x000e6e0000000200 */
[C---:B------:R-:W-:Y:S01]  /*22d0*/  HMMA.16816.F32.BF16 R24, R184.reuse, R90, R12 ;  /* 0x0000005ab818723c */ /* 0x040fe2000004180c */
[----:B------:R-:W-:Y:S07]  /*22e0*/  LDSM.16.M88.4 R88, [R243+0x3800] ;  /* 0x00380000f358783b */ /* 0x000fee0000000200 */
[C---:B--2---:R-:W-:Y:S08]  /*22f0*/  HMMA.16816.F32.BF16 R32, R184.reuse, R50, R32 ;  /* 0x00000032b820723c */ /* 0x044ff00000041820 */
[C---:B------:R-:W-:Y:S01]  /*2300*/  HMMA.16816.F32.BF16 R16, R184.reuse, R48, R8 ;  /* 0x00000030b810723c */ /* 0x040fe20000041808 */
[----:B------:R-:W2:Y:S07]  /*2310*/  LDSM.16.M88.4 R48, [R243+0x2800] ;  /* 0x00280000f330783b */ /* 0x000eae0000000200 */
[C---:B------:R-:W-:Y:S08]  /*2320*/  HMMA.16816.F32.BF16 R36, R184.reuse, R56, R36 ;  /* 0x00000038b824723c */ /* 0x040ff00000041824 */
[----:B------:R-:W-:Y:S01]  /*2330*/  HMMA.16816.F32.BF16 R40, R184, R58, R40 ;  /* 0x0000003ab828723c */ /* 0x000fe20000041828 */
[----:B------:R-:W5:Y:S07]  /*2340*/  LDSM.16.M88.4 R56, [R243+0x3000] ;  /* 0x00300000f338783b */ /* 0x000f6e0000000200 */
[----:B---3--:R-:W-:Y:S08]  /*2350*/  HMMA.16816.F32.BF16 R8, R188, R76, R20 ;  /* 0x0000004cbc08723c */ /* 0x008ff00000041814 */
[C---:B------:R-:W-:Y:S08]  /*2360*/  HMMA.16816.F32.BF16 R44, R184.reuse, R84, R44 ;  /* 0x00000054b82c723c */ /* 0x040ff0000004182c */
[----:B------:R-:W-:Y:S01]  /*2370*/  HMMA.16816.F32.BF16 R12, R184, R86, R28 ;  /* 0x00000056b80c723c */ /* 0x000fe2000004181c */
[----:B------:R-:W3:Y:S07]  /*2380*/  LDSM.16.M88.4 R84, [R242+0x12100] ;  /* 0x01210000f254783b */ /* 0x000eee0000000200 */
[C---:B------:R-:W-:Y:S01]  /*2390*/  HMMA.16816.F32.BF16 R20, R188.reuse, R78, R24 ;  /* 0x0000004ebc14723c */ /* 0x040fe20000041818 */
[----:B------:R-:W-:Y:S07]  /*23a0*/  LDSM.16.M88.4 R76, [R239+0x3800] ;  /* 0x00380000ef4c783b */ /* 0x000fee0000000200 */
[C---:B------:R-:W-:Y:S08]  /*23b0*/  HMMA.16816.F32.BF16 R24, R188.reuse, R54, R32 ;  /* 0x00000036bc18723c */ /* 0x040ff00000041820 */
[C---:B----4-:R-:W-:Y:S08]  /*23c0*/  HMMA.16816.F32.BF16 R36, R188.reuse, R60, R36 ;  /* 0x0000003cbc24723c */ /* 0x050ff00000041824 */
[----:B------:R-:W-:Y:S01]  /*23d0*/  HMMA.16816.F32.BF16 R40, R188, R62, R40 ;  /* 0x0000003ebc28723c */ /* 0x000fe20000041828 */
[----:B------:R-:W-:Y:S07]  /*23e0*/  LDSM.16.M88.4 R60, [R242+0x13100] ;  /* 0x01310000f23c783b */ /* 0x000fee0000000200 */
[----:B-1----:R-:W-:Y:S08]  /*23f0*/  HMMA.16816.F32.BF16 R28, R192, R80, R8 ;  /* 0x00000050c01c723c */ /* 0x002ff00000041808 */
[C---:B------:R-:W-:Y:S01]  /*2400*/  HMMA.16816.F32.BF16 R16, R188.reuse, R52, R16 ;  /* 0x00000034bc10723c */ /* 0x040fe20000041810 */
[----:B------:R-:W1:Y:S07]  /*2410*/  LDSM.16.M88.4 R52, [R242+0x12900] ;  /* 0x01290000f234783b */ /* 0x000e6e0000000200 */
[C---:B------:R-:W-:Y:S08]  /*2420*/  HMMA.16816.F32.BF16 R44, R188.reuse, R64, R44 ;  /* 0x00000040bc2c723c */ /* 0x040ff0000004182c */
[----:B------:R-:W-:Y:S01]  /*2430*/  HMMA.16816.F32.BF16 R12, R188, R66, R12 ;  /* 0x00000042bc0c723c */ /* 0x000fe2000004180c */
[----:B------:R-:W-:Y:S07]  /*2440*/  LDSM.16.M88.4 R64, [R236+0x15100] ;  /* 0x01510000ec40783b */ /* 0x000fee0000000200 */
[C---:B------:R-:W-:Y:S01]  /*2450*/  HMMA.16816.F32.BF16 R8, R192.reuse, R82, R20 ;  /* 0x00000052c008723c */ /* 0x040fe20000041814 */
[----:B------:R-:W-:Y:S07]  /*2460*/  LDSM.16.M88.4 R80, [R243+0x4000] ;  /* 0x00400000f350783b */ /* 0x000fee0000000200 */
[C---:B--2---:R-:W-:Y:S08]  /*2470*/  HMMA.16816.F32.BF16 R24, R192.reuse, R50, R24 ;  /* 0x00000032c018723c */ /* 0x044ff00000041818 */
[C---:B-----5:R-:W-:Y:S08]  /*2480*/  HMMA.16816.F32.BF16 R36, R192.reuse, R56, R36 ;  /* 0x00000038c024723c */ /* 0x060ff00000041824 */
[----:B------:R-:W-:Y:S01]  /*2490*/  HMMA.16816.F32.BF16 R40, R192, R58, R40 ;  /* 0x0000003ac028723c */ /* 0x000fe20000041828 */
[----:B------:R-:W-:Y:S07]  /*24a0*/  LDSM.16.M88.4 R56, [R239+0x3000] ;  /* 0x00300000ef38783b */ /* 0x000fee0000000200 */
[----:B---3--:R-:W-:Y:S08]  /*24b0*/  HMMA.16816.F32.BF16 R32, R196, R84, R28 ;  /* 0x00000054c420723c */ /* 0x008ff0000004181c */
[C---:B------:R-:W-:Y:S01]  /*24c0*/  HMMA.16816.F32.BF16 R20, R192.reuse, R48, R16 ;  /* 0x00000030c014723c */ /* 0x040fe20000041810 */
[----:B------:R-:W2:Y:S07]  /*24d0*/  LDSM.16.M88.4 R48, [R239+0x2800] ;  /* 0x00280000ef30783b */ /* 0x000eae0000000200 */
[C---:B------:R-:W-:Y:S08]  /*24e0*/  HMMA.16816.F32.BF16 R44, R192.reuse, R88, R44 ;  /* 0x00000058c02c723c */ /* 0x040ff0000004182c */
[----:B------:R-:W-:Y:S01]  /*24f0*/  HMMA.16816.F32.BF16 R28, R192, R90, R12 ;  /* 0x0000005ac01c723c */ /* 0x000fe2000004180c */
[----:B------:R-:W3:Y:S07]  /*2500*/  LDSM.16.M88.4 R88, [R236+0x14100] ;  /* 0x01410000ec58783b */ /* 0x000eee0000000200 */
[C---:B------:R-:W-:Y:S01]  /*2510*/  HMMA.16816.F32.BF16 R16, R196.reuse, R86, R8 ;  /* 0x00000056c410723c */ /* 0x040fe20000041808 */
[----:B------:R-:W-:Y:S07]  /*2520*/  LDSM.16.M88.4 R84, [R236+0x15900] ;  /* 0x01590000ec54783b */ /* 0x000fee0000000200 */
[C---:B-1----:R-:W-:Y:S08]  /*2530*/  HMMA.16816.F32.BF16 R8, R196.reuse, R54, R24 ;  /* 0x00000036c408723c */ /* 0x042ff00000041818 */
[C---:B------:R-:W-:Y:S08]  /*2540*/  HMMA.16816.F32.BF16 R24, R196.reuse, R60, R36 ;  /* 0x0000003cc418723c */ /* 0x040ff00000041824 */
[----:B------:R-:W-:Y:S01]  /*2550*/  HMMA.16816.F32.BF16 R40, R196, R62, R40 ;  /* 0x0000003ec428723c */ /* 0x000fe20000041828 */
[----:B------:R-:W-:Y:S07]  /*2560*/  LDSM.16.M88.4 R60, [R243+0x5000] ;  /* 0x00500000f33c783b */ /* 0x000fee0000000200 */
[----:B------:R-:W-:Y:S08]  /*2570*/  HMMA.16816.F32.BF16 R36, R200, R68, R32 ;  /* 0x00000044c824723c */ /* 0x000ff00000041820 */
        /* <DEDUP_REMOVED lines=8> */
[----:B------:R-:W-:Y:S08]  /*2600*/  HMMA.16816.F32.BF16 R8, R200, R58, R40 ;  /* 0x0000003ac808723c */ /* 0x000ff00000041828 */
[----:B---3--:R-:W-:Y:S08]  /*2610*/  HMMA.16816.F32.BF16 R36, R204, R88, R36 ;  /* 0x00000058cc24723c */ /* 0x008ff00000041824 */
[C---:B------:R-:W-:Y:S01]  /*2620*/  HMMA.16816.F32.BF16 R20, R200.reuse, R48, R12 ;  /* 0x00000030c814723c */ /* 0x040fe2000004180c */
[----:B------:R-:W-:Y:S07]  /*2630*/  LDSM.16.M88.4 R48, [R243+0x4800] ;  /* 0x00480000f330783b */ /* 0x000fee0000000200 */
[C---:B------:R-:W-:Y:S01]  /*2640*/  HMMA.16816.F32.BF16 R12, R200.reuse, R56, R24 ;  /* 0x00000038c80c723c */ /* 0x040fe20000041818 */
[----:B------:R-:W-:Y:S07]  /*2650*/  LDSM.16.M88.4 R56, [R242+0x14900] ;  /* 0x01490000f238783b */ /* 0x000fee0000000200 */
[C---:B------:R-:W-:Y:S08]  /*2660*/  HMMA.16816.F32.BF16 R44, R200.reuse, R76, R44 ;  /* 0x0000004cc82c723c */ /* 0x040ff0000004182c */
[----:B------:R-:W-:Y:S01]  /*2670*/  HMMA.16816.F32.BF16 R40, R200, R78, R32 ;  /* 0x0000004ec828723c */ /* 0x000fe20000041820 */
[----:B------:R-:W2:Y:S07]  /*2680*/  LDSM.16.M88.4 R76, [R242+0x14100] ;  /* 0x01410000f24c783b */ /* 0x000eae0000000200 */
[C---:B-1----:R-:W-:Y:S08]  /*2690*/  HMMA.16816.F32.BF16 R24, R204.reuse, R54, R16 ;  /* 0x00000036cc18723c */ /* 0x042ff00000041810 */
[----:B------:R-:W-:Y:S08]  /*26a0*/  HMMA.16816.F32.BF16 R16, R204, R66, R8 ;  /* 0x00000042cc10723c */ /* 0x000ff00000041808 */
[----:B------:R-:W-:Y:S08]  /*26b0*/  HMMA.16816.F32.BF16 R8, R208, R80, R36 ;  /* 0x00000050d008723c */ /* 0x000ff00000041824 */
[C---:B------:R-:W-:Y:S08]  /*26c0*/  HMMA.16816.F32.BF16 R32, R204.reuse, R90, R28 ;  /* 0x0000005acc20723c */ /* 0x040ff0000004181c */
[C---:B------:R-:W-:Y:S01]  /*26d0*/  HMMA.16816.F32.BF16 R28, R204.reuse, R52, R20 ;  /* 0x00000034cc1c723c */ /* 0x040fe20000041814 */
[----:B------:R-:W-:Y:S07]  /*26e0*/  LDSM.16.M88.4 R52, [R236+0x16100] ;  /* 0x01610000ec34783b */ /* 0x000fee0000000200 */
[----:B------:R-:W-:Y:S01]  /*26f0*/  HMMA.16816.F32.BF16 R20, R204, R64, R12 ;  /* 0x00000040cc14723c */ /* 0x000fe2000004180c */
[----:B------:R-:W1:Y:S07]  /*2700*/  LDSM.16.M88.4 R64, [R242+0x15100] ;  /* 0x01510000f240783b */ /* 0x000e6e0000000200 */
[----:B--2---:R-:W-:Y:S08]  /*2710*/  HMMA.16816.F32.BF16 R8, R212, R76, R8 ;  /* 0x0000004cd408723c */ /* 0x004ff00000041808 */
[----:B------:R-:W-:Y:S08]  /*2720*/  HMMA.16816.F32.BF16 R12, R204, R84, R44 ;  /* 0x00000054cc0c723c */ /* 0x000ff0000004182c */
[C---:B------:R-:W-:Y:S08]  /*2730*/  HMMA.16816.F32.BF16 R20, R208.reuse, R60, R20 ;  /* 0x0000003cd014723c */ /* 0x040ff00000041814 */
[C---:B------:R-:W-:Y:S08]  /*2740*/  HMMA.16816.F32.BF16 R32, R208.reuse, R82, R32 ;  /* 0x00000052d020723c */ /* 0x040ff00000041820 */
[----:B------:R-:W-:Y:S08]  /*2750*/  HMMA.16816.F32.BF16 R28, R208, R48, R28 ;  /* 0x00000030d01c723c */ /* 0x000ff0000004181c */
[----:B------:R-:W-:Y:S08]  /*2760*/  HMMA.16816.F32.BF16 R8, R216, R68, R8 ;  /* 0x00000044d808723c */ /* 0x000ff00000041808 */
[----:B------:R-:W-:Y:S01]  /*2770*/  HMMA.16816.F32.BF16 R24, R208, R50, R24 ;  /* 0x00000032d018723c */ /* 0x000fe20000041818 */
[----:B------:R-:W-:Y:S07]  /*2780*/  LDSM.16.M88.4 R48, [R242+0x15900] ;  /* 0x01590000f230783b */ /* 0x000fee0000000200 */
[----:B------:R-:W-:Y:S08]  /*2790*/  HMMA.16816.F32.BF16 R36, R204, R86, R40 ;  /* 0x00000056cc24723c */ /* 0x000ff00000041828 */
[C---:B------:R-:W-:Y:S08]  /*27a0*/  HMMA.16816.F32.BF16 R44, R208.reuse, R62, R16 ;  /* 0x0000003ed02c723c */ /* 0x040ff00000041810 */
[----:B------:R-:W-:Y:S08]  /*27b0*/  HMMA.16816.F32.BF16 R40, R208, R72, R12 ;  /* 0x00000048d028723c */ /* 0x000ff0000004180c */
[C---:B-1----:R-:W-:Y:S01]  /*27c0*/  HMMA.16816.F32.BF16 R60, R212.reuse, R64, R20 ;  /* 0x00000040d43c723c */ /* 0x042fe20000041814 */
[----:B------:R-:W1:Y:S07]  /*27d0*/  LDSM.16.M88.4 R20, [R239+0x4800] ;  /* 0x00480000ef14783b */ /* 0x000e6e0000000200 */
[C---:B------:R-:W-:Y:S01]  /*27e0*/  HMMA.16816.F32.BF16 R12, R212.reuse, R78, R32 ;  /* 0x0000004ed40c723c */ /* 0x040fe20000041820 */
[----:B------:R-:W2:Y:S07]  /*27f0*/  LDSM.16.M88.4 R32, [R243+0x6000] ;  /* 0x00600000f320783b */ /* 0x000eae0000000200 */
[----:B------:R-:W-:Y:S08]  /*2800*/  HMMA.16816.F32.BF16 R16, R212, R56, R28 ;  /* 0x00000038d410723c */ /* 0x000ff0000004181c */
[----:B------:R-:W-:Y:S08]  /*2810*/  HMMA.16816.F32.BF16 R8, R220, R52, R8 ;  /* 0x00000034dc08723c */ /* 0x000ff00000041808 */
[C---:B------:R-:W-:Y:S01]  /*2820*/  HMMA.16816.F32.BF16 R24, R212.reuse, R58, R24 ;  /* 0x0000003ad418723c */ /* 0x040fe20000041818 */
[----:B------:R-:W3:Y:S07]  /*2830*/  LDSM.16.M88.4 R56, [R236+0x16900] ;  /* 0x01690000ec38783b */ /* 0x000eee0000000200 */
[----:B------:R-:W-:Y:S01]  /*2840*/  HMMA.16816.F32.BF16 R76, R212, R66, R44 ;  /* 0x00000042d44c723c */ /* 0x000fe2000004182c */
[----:B------:R-:W4:Y:S04]  /*2850*/  LDSM.16.M88.4 R44, [R242+0x16100] ;  /* 0x01610000f22c783b */ /* 0x000f280000000200 */
[----:B------:R-:W-:Y:S03]  /*2860*/  LDSM.16.M88.4 R64, [R243+0x7000] ;  /* 0x00700000f340783b */ /* 0x000fe60000000200 */
[----:B------:R-:W-:Y:S01]  /*2870*/  HMMA.16816.F32.BF16 R12, R216, R70, R12 ;  /* 0x00000046d80c723c */ /* 0x000fe2000004180c */
[----:B------:R-:W-:Y:S07]  /*2880*/  LDSM.16.M88.4 R68, [R236+0x17100] ;  /* 0x01710000ec44783b */ /* 0x000fee0000000200 */
[----:B------:R-:W-:Y:S01]  /*2890*/  HMMA.16816.F32.BF16 R36, R208, R74, R36 ;  /* 0x0000004ad024723c */ /* 0x000fe20000041824 */
[----:B------:R-:W5:Y:S07]  /*28a0*/  LDSM.16.M88.4 R72, [R239+0x5000] ;  /* 0x00500000ef48783b */ /* 0x000f6e0000000200 */
[----:B-1----:R-:W-:Y:S08]  /*28b0*/  HMMA.16816.F32.BF16 R16, R216, R20, R16 ;  /* 0x00000014d810723c */ /* 0x002ff00000041810 */
[----:B--2---:R-:W-:Y:S08]  /*28c0*/  HMMA.16816.F32.BF16 R8, R224, R32, R8 ;  /* 0x00000020e008723c */ /* 0x004ff00000041808 */
[----:B------:R-:W-:Y:S08]  /*28d0*/  HMMA.16816.F32.BF16 R28, R216, R22, R24 ;  /* 0x00000016d81c723c */ /* 0x000ff00000041818 */
[----:B------:R-:W-:Y:S01]  /*28e0*/  HMMA.16816.F32.BF16 R80, R212, R48, R40 ;  /* 0x00000030d450723c */ /* 0x000fe20000041828 */
[----:B------:R-:W1:Y:S07]  /*28f0*/  LDSM.16.M88.4 R40, [R243+0x6800] ;  /* 0x00680000f328783b */ /* 0x000e6e0000000200 */
[C---:B------:R-:W-:Y:S01]  /*2900*/  HMMA.16816.F32.BF16 R12, R220.reuse, R54, R12 ;  /* 0x00000036dc0c723c */ /* 0x040fe2000004180c */
[----:B------:R-:W2:Y:S07]  /*2910*/  LDSM.16.M88.4 R52, [R239+0x6000] ;  /* 0x00600000ef34783b */ /* 0x000eae0000000200 */
[----:B---3--:R-:W-:Y:S08]  /*2920*/  HMMA.16816.F32.BF16 R16, R220, R56, R16 ;  /* 0x00000038dc10723c */ /* 0x008ff00000041810 */
[----:B----4-:R-:W-:Y:S08]  /*2930*/  HMMA.16816.F32.BF16 R8, R228, R44, R8 ;  /* 0x0000002ce408723c */ /* 0x010ff00000041808 */
[----:B------:R-:W-:Y:S01]  /*2940*/  HMMA.16816.F32.BF16 R28, R220, R58, R28 ;  /* 0x0000003adc1c723c */ /* 0x000fe2000004181c */
[----:B------:R-:W-:Y:S07]  /*2950*/  LDSM.16.M88.4 R56, [R239+0x5800] ;  /* 0x00580000ef38783b */ /* 0x000fee0000000200 */
[----:B------:R-:W-:Y:S01]  /*2960*/  HMMA.16816.F32.BF16 R84, R212, R50, R36 ;  /* 0x00000032d454723c */ /* 0x000fe20000041824 */
[----:B------:R-:W3:Y:S07]  /*2970*/  LDSM.16.M88.4 R36, [R242+0x16900] ;  /* 0x01690000f224783b */ /* 0x000eee0000000200 */
[----:B------:R-:W-:Y:S08]  /*2980*/  HMMA.16816.F32.BF16 R12, R224, R34, R12 ;  /* 0x00000022e00c723c */ /* 0x000ff0000004180c */
[----:B-----5:R-:W-:Y:S01]  /*2990*/  HMMA.16816.F32.BF16 R48, R216, R72, R60 ;  /* 0x00000048d830723c */ /* 0x020fe2000004183c */
[----:B------:R-:W4:Y:S07]  /*29a0*/  LDSM.16.M88.4 R60, [R239+0x6800] ;  /* 0x00680000ef3c783b */ /* 0x000f2e0000000200 */
[----:B-1----:R-:W-:Y:S08]  /*29b0*/  HMMA.16816.F32.BF16 R24, R224, R40, R16 ;  /* 0x00000028e018723c */ /* 0x002ff00000041810 */
[----:B--2---:R-:W-:Y:S08]  /*29c0*/  HMMA.16816.F32.BF16 R16, R232, R52, R8 ;  /* 0x00000034e810723c */ /* 0x004ff00000041808 */
[----:B------:R-:W-:Y:S01]  /*29d0*/  HMMA.16816.F32.BF16 R8, R224, R42, R28 ;  /* 0x0000002ae008723c */ /* 0x000fe2000004181c */
[----:B------:R-:W-:Y:S07]  /*29e0*/  LDSM.16.M88.4 R40, [R243+0x7800] ;  /* 0x00780000f328783b */ /* 0x000fee0000000200 */
[----:B------:R-:W-:Y:S08]  /*29f0*/  HMMA.16816.F32.BF16 R20, R228, R46, R12 ;  /* 0x0000002ee414723c */ /* 0x000ff0000004180c */
[----:B------:R-:W-:Y:S01]  /*2a00*/  HMMA.16816.F32.BF16 R12, R220, R68, R48 ;  /* 0x00000044dc0c723c */ /* 0x000fe20000041830 */
[----:B------:R-:W1:Y:S01]  /*2a10*/  LDSM.16.M88.4 R48, [R242+0x17100] ;  /* 0x01710000f230783b */ /* 0x000e620000000200 */
[----:B------:R-:W-:-:S04]  /*2a20*/  FMUL.FTZ R2, R16, c[0x0][0x320] ;  /* 0x0000c80010027a20 */ /* 0x000fc80000410000 */
[----:B------:R2:W-:Y:S02]  /*2a30*/  MUFU.TANH R69, R2 ;  /* 0x0000000200457308 */ /* 0x0005e40000002400 */
[----:B------:R-:W-:Y:S08]  /*2a40*/  HMMA.16816.F32.BF16 R44, R216, R74, R76 ;  /* 0x0000004ad82c723c */ /* 0x000ff0000004184c */
[----:B---3--:R-:W-:Y:S01]  /*2a50*/  HMMA.16816.F32.BF16 R24, R228, R36, R24 ;  /* 0x00000024e418723c */ /* 0x008fe20000041818 */
[----:B--2---:R-:W-:-:S07]  /*2a60*/  FMUL.FTZ R2, R17, c[0x0][0x320] ;  /* 0x0000c80011027a20 */ /* 0x004fce0000410000 */
[----:B------:R-:W-:Y:S01]  /*2a70*/  HMMA.16816.F32.BF16 R8, R228, R38, R8 ;  /* 0x00000026e408723c */ /* 0x000fe20000041808 */
[----:B------:R-:W2:Y:S01]  /*2a80*/  LDSM.16.M88.4 R36, [R236+0x17900] ;  /* 0x01790000ec24783b */ /* 0x000ea20000000200 */
[----:B------:R3:W-:Y:S06]  /*2a90*/  MUFU.TANH R68, R2 ;  /* 0x0000000200447308 */ /* 0x0007ec0000002400 */
[----:B------:R-:W-:Y:S08]  /*2aa0*/  HMMA.16816.F32.BF16 R32, R232, R54, R20 ;  /* 0x00000036e820723c */ /* 0x000ff00000041814 */
[----:B------:R-:W-:Y:S01]  /*2ab0*/  HMMA.16816.F32.BF16 R20, R224, R64, R12 ;  /* 0x00000040e014723c */ /* 0x000fe2000004180c */
[----:B---3--:R-:W-:-:S04]  /*2ac0*/  FMUL.FTZ R2, R18, c[0x0][0x320] ;  /* 0x0000c80012027a20 */ /* 0x008fc80000410000 */
[----:B------:R3:W-:Y:S03]  /*2ad0*/  MUFU.TANH R6, R2 ;  /* 0x0000000200067308 */ /* 0x0007e60000002400 */
[----:B------:R-:W-:Y:S01]  /*2ae0*/  HMMA.16816.F32.BF16 R12, R220, R70, R44 ;  /* 0x00000046dc0c723c */ /* 0x000fe2000004182c */
[----:B------:R-:W5:Y:S07]  /*2af0*/  LDSM.16.M88.4 R44, [R239+0x7000] ;  /* 0x00700000ef2c783b */ /* 0x000f6e0000000200 */
[----:B------:R-:W-:Y:S01]  /*2b00*/  HMMA.16816.F32.BF16 R52, R216, R56, R80 ;  /* 0x00000038d834723c */ /* 0x000fe20000041850 */
[----:B------:R-:W-:-:S02]  /*2b10*/  FMUL.FTZ R34, R34, c[0x0][0x320] ;  /* 0x0000c80022227a20 */ /* 0x000fc40000410000 */
[----:B------:R-:W-:Y:S02]  /*2b20*/  FMUL.FTZ R35, R35, c[0x0][0x320] ;  /* 0x0000c80023237a20 */ /* 0x000fe40000410000 */
[----:B---3--:R-:W-:-:S03]  /*2b30*/  FMUL.FTZ R2, R19, c[0x0][0x320] ;  /* 0x0000c80013027a20 */ /* 0x008fc60000410000 */
[----:B------:R-:W-:Y:S01]  /*2b40*/  HMMA.16816.F32.BF16 R28, R216, R58, R84 ;  /* 0x0000003ad81c723c */ /* 0x000fe20000041854 */
[----:B------:R-:W3:Y:S07]  /*2b50*/  MUFU.TANH R59, R34 ;  /* 0x00000022003b7308 */ /* 0x000eee0000002400 */
[----:B----4-:R-:W-:Y:S01]  /*2b60*/  HMMA.16816.F32.BF16 R16, R232, R60, R24 ;  /* 0x0000003ce810723c */ /* 0x010fe20000041818 */
[----:B------:R4:W3:Y:S07]  /*2b70*/  MUFU.TANH R7, R2 ;  /* 0x0000000200077308 */ /* 0x0008ee0000002400 */
[----:B-1----:R-:W-:Y:S01]  /*2b80*/  HMMA.16816.F32.BF16 R24, R228, R48, R20 ;  /* 0x00000030e418723c */ /* 0x002fe20000041814 */
[----:B------:R-:W-:Y:S07]  /*2b90*/  MUFU.TANH R58, R35 ;  /* 0x00000023003a7308 */ /* 0x000fee0000002400 */
[----:B--2---:R-:W-:Y:S01]  /*2ba0*/  HMMA.16816.F32.BF16 R20, R220, R38, R28 ;  /* 0x00000026dc14723c */ /* 0x004fe2000004181c */
[----:B----4-:R-:W-:Y:S01]  /*2bb0*/  FMUL.FTZ R2, R32, c[0x0][0x320] ;  /* 0x0000c80020027a20 */ /* 0x010fe20000410000 */
[----:B------:R-:W-:Y:S03]  /*2bc0*/  LDSM.16.M88.4 R28, [R239+0x7800] ;  /* 0x00780000ef1c783b */ /* 0x000fe60000000200 */
[----:B------:R1:W2:Y:S03]  /*2bd0*/  MUFU.TANH R61, R2 ;  /* 0x00000002003d7308 */ /* 0x0002a60000002400 */
[----:B------:R-:W-:-:S02]  /*2be0*/  FMUL.FTZ R16, R16, c[0x0][0x320] ;  /* 0x0000c80010107a20 */ /* 0x000fc40000410000 */
[----:B------:R-:W-:Y:S02]  /*2bf0*/  FMUL.FTZ R17, R17, c[0x0][0x320] ;  /* 0x0000c80011117a20 */ /* 0x000fe40000410000 */
[----:B------:R-:W-:Y:S01]  /*2c00*/  FMUL.FTZ R18, R18, c[0x0][0x320] ;  /* 0x0000c80012127a20 */ /* 0x000fe20000410000 */
[----:B------:R-:W-:Y:S01]  /*2c10*/  MUFU.TANH R57, R16 ;  /* 0x0000001000397308 */ /* 0x000fe20000002400 */
[----:B------:R-:W-:Y:S02]  /*2c20*/  FMUL.FTZ R19, R19, c[0x0][0x320] ;  /* 0x0000c80013137a20 */ /* 0x000fe40000410000 */
[----:B-----5:R-:W-:Y:S01]  /*2c30*/  HMMA.16816.F32.BF16 R24, R232, R44, R24 ;  /* 0x0000002ce818723c */ /* 0x020fe20000041818 */
[----:B-1----:R-:W-:-:S04]  /*2c40*/  FMUL.FTZ R2, R33, c[0x0][0x320] ;  /* 0x0000c80021027a20 */ /* 0x002fc80000410000 */
[----:B------:R-:W-:Y:S03]  /*2c50*/  MUFU.TANH R56, R17 ;  /* 0x0000001100387308 */ /* 0x000fe60000002400 */
[----:B------:R-:W-:Y:S05]  /*2c60*/  HMMA.16816.F32.BF16 R32, R232, R62, R8 ;  /* 0x0000003ee820723c */ /* 0x000fea0000041808 */
[----:B------:R1:W4:Y:S03]  /*2c70*/  MUFU.TANH R60, R2 ;  /* 0x00000002003c7308 */ /* 0x0003260000002400 */
[----:B------:R-:W-:Y:S08]  /*2c80*/  HMMA.16816.F32.BF16 R8, R224, R66, R12 ;  /* 0x00000042e008723c */ /* 0x000ff0000004180c */
[----:B------:R-:W-:Y:S01]  /*2c90*/  HMMA.16816.F32.BF16 R12, R220, R36, R52 ;  /* 0x00000024dc0c723c */ /* 0x000fe20000041834 */
[----:B------:R-:W5:Y:S01]  /*2ca0*/  LDSM.16.M88.4 R36, [R242+0x17900] ;  /* 0x01790000f224783b */ /* 0x000f620000000200 */
[----:B------:R-:W2:Y:S01]  /*2cb0*/  MUFU.TANH R53, R18 ;  /* 0x0000001200357308 */ /* 0x000ea20000002400 */
[----:B------:R-:W-:Y:S01]  /*2cc0*/  FMUL.FTZ R24, R24, c[0x0][0x320] ;  /* 0x0000c80018187a20 */ /* 0x000fe20000410000 */
[----:B------:R-:W-:-:S04]  /*2cd0*/  DEPBAR.LE SB0, 0x0 ;  /* 0x000080000000791a */ /* 0x000fc80000000000 */
[----:B-1----:R-:W-:Y:S01]  /*2ce0*/  LOP3.LUT R2, R92, 0xffffffe0, RZ, 0xc0, !PT ;  /* 0xffffffe05c027812 */ /* 0x002fe200078ec0ff */
[----:B------:R-:W-:Y:S01]  /*2cf0*/  FMUL.FTZ R35, R35, c[0x0][0x320] ;  /* 0x0000c80023237a20 */ /* 0x000fe20000410000 */
[----:B------:R1:W-:Y:S01]  /*2d00*/  MUFU.TANH R52, R19 ;  /* 0x0000001300347308 */ /* 0x0003e20000002400 */
[----:B------:R-:W-:Y:S02]  /*2d10*/  FMUL.FTZ R32, R32, c[0x0][0x320] ;  /* 0x0000c80020207a20 */ /* 0x000fe40000410000 */
[----:B------:R-:W-:Y:S02]  /*2d20*/  IMAD.IADD R2, R132, 0x1, -R2 ;  /* 0x0000000184027824 */ /* 0x000fe400078e0a02 */
[----:B------:R-:W-:Y:S01]  /*2d30*/  FMUL.FTZ R33, R33, c[0x0][0x320] ;  /* 0x0000c80021217a20 */ /* 0x000fe20000410000 */
[----:B------:R-:W-:Y:S01]  /*2d40*/  HMMA.16816.F32.BF16 R8, R228, R50, R8 ;  /* 0x00000032e408723c */ /* 0x000fe20000041808 */
[----:B------:R-:W-:Y:S01]  /*2d50*/  FMUL.FTZ R34, R34, c[0x0][0x320] ;  /* 0x0000c80022227a20 */ /* 0x000fe20000410000 */
[----:B------:R-:W-:Y:S01]  /*2d60*/  SHF.R.S32.HI R3, RZ, 0x1f, R2 ;  /* 0x0000001fff037819 */ /* 0x000fe20000011402 */
[----:B------:R-:W-:Y:S01]  /*2d70*/  MUFU.TANH R49, R35 ;  /* 0x0000002300317308 */ /* 0x000fe20000002400 */
[----:B------:R-:W-:-:S02]  /*2d80*/  FMUL.FTZ R25, R25, c[0x0][0x320] ;  /* 0x0000c80019197a20 */ /* 0x000fc40000410000 */
[----:B------:R-:W-:Y:S01]  /*2d90*/  LEA.HI R3, R3, R2, RZ, 0x2 ;  /* 0x0000000203037211 */ /* 0x000fe200078f10ff */
[----:B------:R-:W-:Y:S01]  /*2da0*/  FMUL.FTZ R26, R26, c[0x0][0x320] ;  /* 0x0000c8001a1a7a20 */ /* 0x000fe20000410000 */
[C---:B------:R-:W-:Y:S01]  /*2db0*/  HMMA.16816.F32.BF16 R12, R224.reuse, R40, R12 ;  /* 0x00000028e00c723c */ /* 0x040fe2000004180c */
[----:B------:R-:W-:Y:S01]  /*2dc0*/  FMUL.FTZ R27, R27, c[0x0][0x320] ;  /* 0x0000c8001b1b7a20 */ /* 0x000fe20000410000 */
[----:B------:R-:W-:Y:S01]  /*2dd0*/  LOP3.LUT R3, R3, 0x7ffffffc, RZ, 0xc0, !PT ;  /* 0x7ffffffc03037812 */ /* 0x000fe200078ec0ff */
[----:B------:R-:W2:Y:S04]  /*2de0*/  MUFU.TANH R44, R32 ;  /* 0x00000020002c7308 */ /* 0x000ea80000002400 */
[----:B------:R-:W-:Y:S01]  /*2df0*/  IMAD.IADD R3, R2, 0x1, -R3 ;  /* 0x0000000102037824 */ /* 0x000fe200078e0a03 */
[----:B-1----:R-:W-:Y:S01]  /*2e00*/  HMMA.16816.F32.BF16 R16, R224, R42, R20 ;  /* 0x0000002ae010723c */ /* 0x002fe20000041814 */
[----:B------:R-:W-:Y:S01]  /*2e10*/  IMAD.U32 R2, RZ, RZ, UR4 ;  /* 0x00000004ff027e24 */ /* 0x000fe2000f8e00ff */
[----:B------:R-:W-:Y:S01]  /*2e20*/  @UP0 USHF.R.S32.HI UR4, URZ, 0x1f, UR14 ;  /* 0x0000001f3f040899 */ /* 0x000fe2000801140e */
[----:B------:R-:W1:Y:S02]  /*2e30*/  MUFU.TANH R32, R33 ;  /* 0x0000002100207308 */ /* 0x000e640000002400 */
[----:B------:R-:W-:Y:S01]  /*2e40*/  IMAD R2, R3, -0x2, R2 ;  /* 0xfffffffe03027824 */ /* 0x000fe200078e0202 */
[----:B------:R-:W-:-:S02]  /*2e50*/  @UP0 UIMAD UR4, UR4, UR16, UR15 ;  /* 0x00000010040402a4 */ /* 0x000fc4000f8e020f */
[----:B------:R-:W-:Y:S02]  /*2e60*/  HMMA.16816.F32.BF16 R20, R232, R46, R8 ;  /* 0x0000002ee814723c */ /* 0x000fe40000041808 */
[C---:B------:R-:W-:Y:S01]  /*2e70*/  ISETP.GT.AND P0, PT, R2.reuse, RZ, PT ;  /* 0x000000ff0200720c */ /* 0x040fe20003f04270 */
[----:B------:R3:W-:Y:S01]  /*2e80*/  MUFU.TANH R41, R24 ;  /* 0x0000001800297308 */ /* 0x0007e20000002400 */
[C---:B------:R-:W-:Y:S02]  /*2e90*/  ISETP.GT.AND P2, PT, R2.reuse, 0x1, PT ;  /* 0x000000010200780c */ /* 0x040fe40003f44270 */
[----:B------:R-:W-:Y:S02]  /*2ea0*/  ISETP.GT.AND P1, PT, R2, 0x8, PT ;  /* 0x000000080200780c */ /* 0x000fe40003f24270 */
[C---:B-----5:R-:W-:Y:S03]  /*2eb0*/  HMMA.16816.F32.BF16 R12, R228.reuse, R36, R12 ;  /* 0x00000024e40c723c */ /* 0x060fe6000004180c */
[----:B------:R-:W5:Y:S05]  /*2ec0*/  MUFU.TANH R48, R34 ;  /* 0x0000002200307308 */ /* 0x000f6a0000002400 */
[----:B------:R-:W-:Y:S01]  /*2ed0*/  HMMA.16816.F32.BF16 R8, R228, R38, R16 ;  /* 0x00000026e408723c */ /* 0x000fe20000041810 */
[----:B---3--:R-:W-:-:S02]  /*2ee0*/  FSEL R24, R59, -INF , P1 ;  /* 0xff8000003b187808 */ /* 0x008fc40000800000 */
[----:B------:R-:W3:Y:S05]  /*2ef0*/  MUFU.TANH R40, R25 ;  /* 0x0000001900287308 */ /* 0x000eea0000002400 */
[----:B------:R-:W-:Y:S02]  /*2f00*/  FMUL.FTZ R20, R20, c[0x0][0x320] ;  /* 0x0000c80014147a20 */ /* 0x000fe40000410000 */
[----:B------:R-:W-:Y:S02]  /*2f10*/  FMUL.FTZ R21, R21, c[0x0][0x320] ;  /* 0x0000c80015157a20 */ /* 0x000fe40000410000 */
[----:B------:R1:W-:Y:S01]  /*2f20*/  MUFU.TANH R35, R20 ;  /* 0x0000001400237308 */ /* 0x0003e20000002400 */
[----:B------:R-:W-:-:S02]  /*2f30*/  FMUL.FTZ R22, R22, c[0x0][0x320] ;  /* 0x0000c80016167a20 */ /* 0x000fc40000410000 */
[----:B------:R-:W-:Y:S01]  /*2f40*/  FMUL.FTZ R23, R23, c[0x0][0x320] ;  /* 0x0000c80017177a20 */ /* 0x000fe20000410000 */
[C---:B------:R-:W-:Y:S04]  /*2f50*/  HMMA.16816.F32.BF16 R16, R232.reuse, R28, R12 ;  /* 0x0000001ce810723c */ /* 0x040fe8000004180c */
[----:B------:R3:W3:Y:S03]  /*2f60*/  MUFU.TANH R37, R26 ;  /* 0x0000001a00257308 */ /* 0x0006e60000002400 */
[----:B------:R-:W-:Y:S01]  /*2f70*/  FSEL R15, R6, -INF , P0 ;  /* 0xff800000060f7808 */ /* 0x000fe20000000000 */
[----:B------:R-:W-:Y:S01]  /*2f80*/  HMMA.16816.F32.BF16 R28, R232, R30, R8 ;  /* 0x0000001ee81c723c */ /* 0x000fe20000041808 */
[----:B------:R-:W-:-:S02]  /*2f90*/  FSEL R6, R69, -INF , P0 ;  /* 0xff80000045067808 */ /* 0x000fc40000000000 */
[----:B------:R-:W-:Y:S01]  /*2fa0*/  ISETP.GT.AND P0, PT, R2, 0x9, PT ;  /* 0x000000090200780c */ /* 0x000fe20003f04270 */
[----:B------:R3:W3:Y:S01]  /*2fb0*/  MUFU.TANH R36, R27 ;  /* 0x0000001b00247308 */ /* 0x0006e20000002400 */
[----:B-1----:R-:W-:Y:S02]  /*2fc0*/  FSEL R20, R7, -INF , P2 ;  /* 0xff80000007147808 */ /* 0x002fe40001000000 */
[----:B------:R-:W-:Y:S01]  /*2fd0*/  FSEL R7, R68, -INF , P2 ;  /* 0xff80000044077808 */ /* 0x000fe20001000000 */
[----:B------:R-:W-:Y:S01]  /*2fe0*/  IMAD.U32 R11, RZ, RZ, UR10 ;  /* 0x0000000aff0b7e24 */ /* 0x000fe2000f8e00ff */
[----:B--2---:R-:W-:Y:S02]  /*2ff0*/  FSEL R10, R61, -INF , P1 ;  /* 0xff8000003d0a7808 */ /* 0x004fe40000800000 */
[----:B------:R-:W-:Y:S01]  /*3000*/  FMNMX.FTZ R3, R6, R7, !PT ;  /* 0x0000000706037209 */ /* 0x000fe20007810000 */
[----:B------:R-:W-:Y:S01]  /*3010*/  MUFU.TANH R21, R21 ;  /* 0x0000001500157308 */ /* 0x000fe20000002400 */
[----:B------:R-:W-:-:S02]  /*3020*/  ISETP.GT.AND P2, PT, R2, 0x10, PT ;  /* 0x000000100200780c */ /* 0x000fc40003f44270 */
[----:B----4-:R-:W-:Y:S01]  /*3030*/  FSEL R12, R60, -INF , P0 ;  /* 0xff8000003c0c7808 */ /* 0x010fe20000000000 */
[----:B------:R-:W-:Y:S01]  /*3040*/  FMUL.FTZ R16, R16, c[0x0][0x320] ;  /* 0x0000c80010107a20 */ /* 0x000fe20000410000 */
[----:B------:R-:W-:Y:S01]  /*3050*/  FMNMX.FTZ R3, R10, R3, !PT ;  /* 0x000000030a037209 */ /* 0x000fe20007810000 */
[----:B------:R-:W-:Y:S01]  /*3060*/  FMUL.FTZ R18, R18, c[0x0][0x320] ;  /* 0x0000c80012127a20 */ /* 0x000fe20000410000 */
[----:B------:R-:W-:Y:S01]  /*3070*/  ISETP.GT.AND P1, PT, R2, 0x11, PT ;  /* 0x000000110200780c */ /* 0x000fe20003f24270 */
[----:B------:R-:W1:Y:S01]  /*3080*/  MUFU.TANH R22, R22 ;  /* 0x0000001600167308 */ /* 0x000e620000002400 */
[----:B------:R-:W-:Y:S01]  /*3090*/  FSEL R14, R57, -INF , P2 ;  /* 0xff800000390e7808 */ /* 0x000fe20001000000 */
[----:B------:R-:W-:Y:S01]  /*30a0*/  FMUL.FTZ R17, R17, c[0x0][0x320] ;  /* 0x0000c80011117a20 */ /* 0x000fe20000410000 */
[----:B------:R-:W-:Y:S01]  /*30b0*/  FMNMX.FTZ R3, R12, R3, !PT ;  /* 0x000000030c037209 */ /* 0x000fe20007810000 */
[----:B------:R-:W-:Y:S01]  /*30c0*/  FMUL.FTZ R28, R28, c[0x0][0x320] ;  /* 0x0000c8001c1c7a20 */ /* 0x000fe20000410000 */
[----:B------:R-:W-:Y:S01]  /*30d0*/  FSEL R25, R58, -INF , P0 ;  /* 0xff8000003a197808 */ /* 0x000fe20000000000 */
[----:B------:R-:W-:Y:S01]  /*30e0*/  FMUL.FTZ R9, R29, c[0x0][0x320] ;  /* 0x0000c8001d097a20 */ /* 0x000fe20000410000 */
[----:B------:R-:W-:Y:S01]  /*30f0*/  ISETP.GT.AND P0, PT, R2, 0x18, PT ;  /* 0x000000180200780c */ /* 0x000fe20003f04270 */
[----:B------:R-:W2:Y:S01]  /*3100*/  MUFU.TANH R23, R23 ;  /* 0x0000001700177308 */ /* 0x000ea20000002400 */
[----:B---3--:R-:W-:Y:S01]  /*3110*/  FSEL R26, R56, -INF , P1 ;  /* 0xff800000381a7808 */ /* 0x008fe20000800000 */
[----:B------:R-:W-:Y:S01]  /*3120*/  FMUL.FTZ R19, R19, c[0x0][0x320] ;  /* 0x0000c80013137a20 */ /* 0x000fe20000410000 */
[----:B------:R-:W-:Y:S01]  /*3130*/  FMNMX.FTZ R3, R14, R3, !PT ;  /* 0x000000030e037209 */ /* 0x000fe20007810000 */
[----:B------:R-:W-:Y:S01]  /*3140*/  FMUL.FTZ R30, R30, c[0x0][0x320] ;  /* 0x0000c8001e1e7a20 */ /* 0x000fe20000410000 */
[----:B------:R-:W-:-:S02]  /*3150*/  FSEL R33, R53, -INF , P2 ;  /* 0xff80000035217808 */ /* 0x000fc40001000000 */
[----:B------:R-:W-:Y:S01]  /*3160*/  ISETP.GT.AND P2, PT, R2, 0x19, PT ;  /* 0x000000190200780c */ /* 0x000fe20003f44270 */
[----:B------:R-:W-:Y:S01]  /*3170*/  MUFU.TANH R16, R16 ;  /* 0x0000001000107308 */ /* 0x000fe20000002400 */
[----:B------:R-:W-:Y:S02]  /*3180*/  FSEL R27, R44, -INF , P0 ;  /* 0xff8000002c1b7808 */ /* 0x000fe40000000000 */
[----:B------:R-:W-:Y:S02]  /*3190*/  FMNMX.FTZ R3, R26, R3, !PT ;  /* 0x000000031a037209 */ /* 0x000fe40007810000 */
[----:B------:R-:W-:Y:S02]  /*31a0*/  FSEL R34, R52, -INF , P1 ;  /* 0xff80000034227808 */ /* 0x000fe40000800000 */
[----:B------:R-:W-:Y:S01]  /*31b0*/  ISETP.GT.AND P1, PT, R2, 0x20, PT ;  /* 0x000000200200780c */ /* 0x000fe20003f24270 */
[----:B------:R-:W3:Y:S01]  /*31c0*/  MUFU.TANH R18, R18 ;  /* 0x0000001200127308 */ /* 0x000ee20000002400 */
[----:B------:R-:W-:-:S02]  /*31d0*/  FSEL R32, R32, -INF , P2 ;  /* 0xff80000020207808 */ /* 0x000fc40001000000 */
[----:B------:R-:W-:Y:S02]  /*31e0*/  FMNMX.FTZ R3, R27, R3, !PT ;  /* 0x000000031b037209 */ /* 0x000fe40007810000 */
[----:B-----5:R-:W-:Y:S02]  /*31f0*/  FSEL R48, R48, -INF , P0 ;  /* 0xff80000030307808 */ /* 0x020fe40000000000 */
[----:B------:R-:W-:Y:S01]  /*3200*/  ISETP.GT.AND P0, PT, R2, 0x21, PT ;  /* 0x000000210200780c */ /* 0x000fe20003f04270 */
[----:B------:R-:W4:Y:S01]  /*3210*/  MUFU.TANH R17, R17 ;  /* 0x0000001100117308 */ /* 0x000f220000002400 */
[----:B------:R-:W-:Y:S02]  /*3220*/  FSEL R88, R41, -INF , P1 ;  /* 0xff80000029587808 */ /* 0x000fe40000800000 */
[----:B------:R-:W-:Y:S02]  /*3230*/  FMNMX.FTZ R3, R32, R3, !PT ;  /* 0x0000000320037209 */ /* 0x000fe40007810000 */
[----:B------:R-:W-:-:S02]  /*3240*/  FSEL R49, R49, -INF , P2 ;  /* 0xff80000031317808 */ /* 0x000fc40001000000 */
[----:B------:R-:W-:Y:S01]  /*3250*/  ISETP.GT.AND P2, PT, R2, 0x28, PT ;  /* 0x000000280200780c */ /* 0x000fe20003f44270 */
[----:B------:R-:W5:Y:S01]  /*3260*/  MUFU.TANH R28, R28 ;  /* 0x0000001c001c7308 */ /* 0x000f620000002400 */
[----:B------:R-:W-:Y:S02]  /*3270*/  FSEL R85, R40, -INF , P0 ;  /* 0xff80000028557808 */ /* 0x000fe40000000000 */
[----:B------:R-:W-:Y:S02]  /*3280*/  FMNMX.FTZ R3, R88, R3, !PT ;  /* 0x0000000358037209 */ /* 0x000fe40007810000 */
[----:B------:R-:W-:Y:S02]  /*3290*/  FMNMX.FTZ R8, R15, R20, !PT ;  /* 0x000000140f087209 */ /* 0x000fe40007810000 */
[----:B------:R-:W-:Y:S01]  /*32a0*/  FSEL R95, R37, -INF , P1 ;  /* 0xff800000255f7808 */ /* 0x000fe20000800000 */
[----:B------:R-:W3:Y:S01]  /*32b0*/  MUFU.TANH R9, R9 ;  /* 0x0000000900097308 */ /* 0x000ee20000002400 */
[----:B------:R-:W-:-:S02]  /*32c0*/  FSEL R92, R36, -INF , P0 ;  /* 0xff800000245c7808 */ /* 0x000fc40000000000 */
[C---:B------:R-:W-:Y:S02]  /*32d0*/  ISETP.GT.AND P1, PT, R2.reuse, 0x29, PT ;  /* 0x000000290200780c */ /* 0x040fe40003f24270 */
[----:B------:R-:W-:Y:S02]  /*32e0*/  ISETP.GT.AND P0, PT, R2, 0x30, PT ;  /* 0x000000300200780c */ /* 0x000fe40003f04270 */
[----:B------:R-:W-:Y:S01]  /*32f0*/  FSEL R84, R35, -INF , P2 ;  /* 0xff80000023547808 */ /* 0x000fe20001000000 */
[----:B------:R-:W4:Y:S01]  /*3300*/  MUFU.TANH R19, R19 ;  /* 0x0000001300137308 */ /* 0x000f220000002400 */
[----:B------:R-:W-:Y:S02]  /*3310*/  FMNMX.FTZ R3, R85, R3, !PT ;  /* 0x0000000355037209 */ /* 0x000fe40007810000 */
[----:B------:R-:W-:Y:S02]  /*3320*/  FMNMX.FTZ R8, R24, R8, !PT ;  /* 0x0000000818087209 */ /* 0x000fe40007810000 */
[----:B-1----:R-:W-:-:S02]  /*3330*/  FSEL R93, R22, -INF , P2 ;  /* 0xff800000165d7808 */ /* 0x002fc40001000000 */
[----:B--2---:R-:W-:Y:S01]  /*3340*/  FSEL R91, R23, -INF , P1 ;  /* 0xff800000175b7808 */ /* 0x004fe20000800000 */
[----:B------:R-:W1:Y:S01]  /*3350*/  MUFU.TANH R30, R30 ;  /* 0x0000001e001e7308 */ /* 0x000e620000002400 */
[----:B------:R-:W-:Y:S02]  /*3360*/  FSEL R83, R21, -INF , P1 ;  /* 0xff80000015537808 */ /* 0x000fe40000800000 */
[----:B------:R-:W-:Y:S02]  /*3370*/  FMNMX.FTZ R3, R84, R3, !PT ;  /* 0x0000000354037209 */ /* 0x000fe40007810000 */
[----:B---3--:R-:W-:Y:S02]  /*3380*/  FSEL R94, R18, -INF , P0 ;  /* 0xff800000125e7808 */ /* 0x008fe40000000000 */
[----:B------:R-:W-:Y:S01]  /*3390*/  FSEL R90, R16, -INF , P0 ;  /* 0xff800000105a7808 */ /* 0x000fe20000000000 */
[----:B------:R-:W-:Y:S01]  /*33a0*/  BAR.SYNC.DEFER_BLOCKING 0x0 ;  /* 0x0000000000007b1d */ /* 0x000fe20000010000 */
[----:B------:R-:W-:-:S02]  /*33b0*/  ISETP.GT.AND P2, PT, R2, 0x31, PT ;  /* 0x000000310200780c */ /* 0x000fc40003f44270 */
[C---:B------:R-:W-:Y:S02]  /*33c0*/  ISETP.GT.AND P1, PT, R2.reuse, 0x38, PT ;  /* 0x000000380200780c */ /* 0x040fe40003f24270 */
[----:B------:R-:W-:Y:S02]  /*33d0*/  ISETP.GT.AND P0, PT, R2, 0x39, PT ;  /* 0x000000390200780c */ /* 0x000fe40003f04270 */
[----:B------:R-:W-:Y:S02]  /*33e0*/  FMNMX.FTZ R2, R25, R8, !PT ;  /* 0x0000000819027209 */ /* 0x000fe40007810000 */
[----:B------:R-:W-:Y:S02]  /*33f0*/  FMNMX.FTZ R3, R83, R3, !PT ;  /* 0x0000000353037209 */ /* 0x000fe40007810000 */
[----:B------:R-:W-:Y:S02]  /*3400*/  FMNMX.FTZ R2, R33, R2, !PT ;  /* 0x0000000221027209 */ /* 0x000fe40007810000 */
[----:B----4-:R-:W-:-:S02]  /*3410*/  FSEL R89, R17, -INF , P2 ;  /* 0xff80000011597808 */ /* 0x010fc40001000000 */
[----:B------:R-:W-:Y:S02]  /*3420*/  FMNMX.FTZ R3, R90, R3, !PT ;  /* 0x000000035a037209 */ /* 0x000fe40007810000 */
[----:B------:R-:W-:Y:S02]  /*3430*/  FMNMX.FTZ R2, R34, R2, !PT ;  /* 0x0000000222027209 */ /* 0x000fe40007810000 */
[----:B-----5:R-:W-:Y:S02]  /*3440*/  FSEL R87, R28, -INF , P1 ;  /* 0xff8000001c577808 */ /* 0x020fe40000800000 */
[----:B------:R-:W-:Y:S02]  /*3450*/  FMNMX.FTZ R3, R89, R3, !PT ;  /* 0x0000000359037209 */ /* 0x000fe40007810000 */
[----:B------:R-:W-:Y:S02]  /*3460*/  FMNMX.FTZ R2, R48, R2, !PT ;  /* 0x0000000230027209 */ /* 0x000fe40007810000 */
[----:B------:R-:W-:Y:S01]  /*3470*/  FSEL R86, R9, -INF , P0 ;  /* 0xff80000009567808 */ /* 0x000fe20000000000 */
[----:B------:R-:W-:Y:S01]  /*3480*/  FMUL.FTZ R9, R31, c[0x0][0x320] ;  /* 0x0000c8001f097a20 */ /* 0x000fe20000410000 */
[----:B------:R-:W-:-:S02]  /*3490*/  FMNMX.FTZ R3, R87, R3, !PT ;  /* 0x0000000357037209 */ /* 0x000fc40007810000 */
[----:B------:R-:W-:Y:S02]  /*34a0*/  FMNMX.FTZ R2, R49, R2, !PT ;  /* 0x0000000231027209 */ /* 0x000fe40007810000 */
[----:B------:R-:W-:Y:S01]  /*34b0*/  FMNMX.FTZ R3, R86, R3, !PT ;  /* 0x0000000356037209 */ /* 0x000fe20007810000 */
[----:B------:R-:W2:Y:S01]  /*34c0*/  MUFU.TANH R9, R9 ;  /* 0x0000000900097308 */ /* 0x000ea20000002400 */
[----:B------:R-:W-:Y:S02]  /*34d0*/  FMNMX.FTZ R2, R95, R2, !PT ;  /* 0x000000025f027209 */ /* 0x000fe40007810000 */
[----:B------:R-:W-:Y:S01]  /*34e0*/  FSEL R82, R19, -INF , P2 ;  /* 0xff80000013527808 */ /* 0x000fe20001000000 */
[----:B------:R-:W3:Y:S01]  /*34f0*/  SHFL.BFLY PT, R8, R3, 0x2, 0x1f ;  /* 0x0c401f0003087f89 */ /* 0x000ee200000e0000 */
[----:B------:R-:W-:Y:S02]  /*3500*/  FMNMX.FTZ R2, R92, R2, !PT ;  /* 0x000000025c027209 */ /* 0x000fe40007810000 */
[----:B-1----:R-:W-:-:S02]  /*3510*/  FSEL R81, R30, -INF , P1 ;  /* 0xff8000001e517808 */ /* 0x002fc40000800000 */
[----:B------:R-:W-:-:S04]  /*3520*/  FMNMX.FTZ R2, R93, R2, !PT ;  /* 0x000000025d027209 */ /* 0x000fc80007810000 */
[----:B------:R-:W-:Y:S02]  /*3530*/  FMNMX.FTZ R2, R91, R2, !PT ;  /* 0x000000025b027209 */ /* 0x000fe40007810000 */
[----:B--2---:R-:W-:Y:S02]  /*3540*/  FSEL R80, R9, -INF , P0 ;  /* 0xff80000009507808 */ /* 0x004fe40000000000 */
[----:B------:R-:W-:Y:S02]  /*3550*/  FMNMX.FTZ R2, R94, R2, !PT ;  /* 0x000000025e027209 */ /* 0x000fe40007810000 */
[----:B------:R-:W-:Y:S01]  /*3560*/  PLOP3.LUT P0, PT, PT, PT, UP0, 0x80, 0x0 ;  /* 0x000000000000781c */ /* 0x000fe20003f0f008 */
[----:B------:R-:W-:Y:S01]  /*3570*/  UISETP.GE.AND UP0, UPT, UR14, UR8, UPT ;  /* 0x000000080e00728c */ /* 0x000fe2000bf06270 */
[----:B------:R-:W-:-:S04]  /*3580*/  FMNMX.FTZ R2, R82, R2, !PT ;  /* 0x0000000252027209 */ /* 0x000fc80007810000 */
[----:B------:R-:W-:Y:S02]  /*3590*/  FMNMX.FTZ R2, R81, R2, !PT ;  /* 0x0000000251027209 */ /* 0x000fe40007810000 */
[----:B---3--:R-:W-:Y:S02]  /*35a0*/  FMNMX.FTZ R3, R3, R8, !PT ;  /* 0x0000000803037209 */ /* 0x008fe40007810000 */
[----:B------:R-:W-:-:S03]  /*35b0*/  FMNMX.FTZ R2, R80, R2, !PT ;  /* 0x0000000250027209 */ /* 0x000fc60007810000 */
[----:B------:R-:W1:Y:S04]  /*35c0*/  SHFL.BFLY PT, R8, R3, 0x1, 0x1f ;  /* 0x0c201f0003087f89 */ /* 0x000e6800000e0000 */
[----:B------:R-:W2:Y:S01]  /*35d0*/  SHFL.BFLY PT, R9, R2, 0x2, 0x1f ;  /* 0x0c401f0002097f89 */ /* 0x000ea200000e0000 */
[----:B-1----:R-:W-:Y:S02]  /*35e0*/  FMNMX.FTZ R3, R3, R8, !PT ;  /* 0x0000000803037209 */ /* 0x002fe40007810000 */
[----:B--2---:R-:W-:-:S03]  /*35f0*/  FMNMX.FTZ R2, R2, R9, !PT ;  /* 0x0000000902027209 */ /* 0x004fc60007810000 */
[C---:B------:R-:W-:Y:S01]  /*3600*/  FMUL.FTZ R13, R3.reuse, c[0x0][0x2d0] ;  /* 0x0000b400030d7a20 */ /* 0x040fe20000410000 */
[----:B------:R-:W-:Y:S01]  /*3610*/  FSETP.NEU.FTZ.AND P1, PT, R3, -INF , PT ;  /* 0xff8000000300780b */ /* 0x000fe20003f3d000 */
[----:B------:R-:W-:Y:S01]  /*3620*/  @P0 IMAD.WIDE.U32 R8, R96, UR14, R98 ;  /* 0x0000000e60080c25 */ /* 0x000fe2000f8e0062 */
[----:B------:R-:W1:Y:S02]  /*3630*/  SHFL.BFLY PT, R16, R2, 0x1, 0x1f ;  /* 0x0c201f0002107f89 */ /* 0x000e6400000e0000 */
[----:B------:R-:W-:Y:S02]  /*3640*/  FSEL R13, R13, RZ, P1 ;  /* 0x000000ff0d0d7208 */ /* 0x000fe40000800000 */
[----:B------:R-:W-:-:S03]  /*3650*/  @P0 IADD3 R9, R9, UR4, RZ ;  /* 0x0000000409090c10 */ /* 0x000fc6000fffe0ff */
[--C-:B------:R-:W-:Y:S02]  /*3660*/  FFMA.FTZ R6, R6, c[0x0][0x2d0], -R13.reuse ;  /* 0x0000b40006067a23 */ /* 0x100fe4000001080d */
[--C-:B------:R-:W-:Y:S02]  /*3670*/  FFMA.FTZ R7, R7, c[0x0][0x2d0], -R13.reuse ;  /* 0x0000b40007077a23 */ /* 0x100fe4000001080d */
[----:B------:R2:W-:Y:S01]  /*3680*/  MUFU.EX2 R99, R6 ;  /* 0x0000000600637308 */ /* 0x0005e20000000800 */
[--C-:B------:R-:W-:Y:S02]  /*3690*/  FFMA.FTZ R10, R10, c[0x0][0x2d0], -R13.reuse ;  /* 0x0000b4000a0a7a23 */ /* 0x100fe4000001080d */
[----:B------:R-:W-:-:S05]  /*36a0*/  FFMA.FTZ R0, R32, c[0x0][0x2d0], -R13 ;  /* 0x0000b40020007a23 */ /* 0x000fca000001080d */
[----:B------:R3:W-:Y:S01]  /*36b0*/  MUFU.EX2 R98, R7 ;  /* 0x0000000700627308 */ /* 0x0007e20000000800 */
[----:B-1----:R-:W-:Y:S02]  /*36c0*/  FMNMX.FTZ R2, R2, R16, !PT ;  /* 0x0000001002027209 */ /* 0x002fe40007810000 */
[----:B--2---:R-:W-:-:S05]  /*36d0*/  @P0 LEA R6, P1, R8, c[0x0][0x1c8], 0x1 ;  /* 0x0000720008060a11 */ /* 0x004fca00078208ff */
[----:B------:R1:W-:Y:S01]  /*36e0*/  MUFU.EX2 R97, R10 ;  /* 0x0000000a00617308 */ /* 0x0003e20000000800 */
[----:B---3--:R-:W-:Y:S01]  /*36f0*/  @P0 LEA.HI.X R7, R8, c[0x0][0x1cc], R9, 0x1, P1 ;  /* 0x0000730008070a11 */ /* 0x008fe200008f0c09 */
[----:B------:R-:W-:Y:S01]  /*3700*/  IMAD.U32 R9, RZ, RZ, UR9 ;  /* 0x00000009ff097e24 */ /* 0x000fe2000f8e00ff */
[----:B------:R-:W-:-:S05]  /*3710*/  MOV R8, UR10 ;  /* 0x0000000a00087c02 */ /* 0x000fca0008000f00 */
[----:B------:R2:W-:Y:S01]  /*3720*/  MUFU.EX2 R124, R0 ;  /* 0x00000000007c7308 */ /* 0x0005e20000000800 */
[----:B------:R3:W-:Y:S01]  /*3730*/  @P0 LDGSTS.E.BYPASS.LTC128B.128 [R100+0x10100], [R6.64], !P6 ;  /* 0x1010000006640fae */ /* 0x0007e2000f101d4c */
[----:B------:R-:W-:Y:S01]  /*3740*/  @P0 LEA R8, P1, R8, R6, 0x1 ;  /* 0x0000000608080211 */ /* 0x000fe200078208ff */
[----:B-1----:R-:W-:-:S03]  /*3750*/  FFMA.FTZ R10, R12, c[0x0][0x2d0], -R13 ;  /* 0x0000b4000c0a7a23 */ /* 0x002fc6000001080d */
[----:B------:R-:W-:Y:S01]  /*3760*/  @P0 LEA.HI.X R9, R11, R7, R9, 0x1, P1 ;  /* 0x000000070b090211 */ /* 0x000fe200008f0c09 */
[C---:B------:R-:W-:Y:S01]  /*3770*/  FMUL.FTZ R12, R2.reuse, c[0x0][0x2d0] ;  /* 0x0000b400020c7a20 */ /* 0x040fe20000410000 */
[----:B------:R3:W-:Y:S01]  /*3780*/  @P0 LDGSTS.E.BYPASS.LTC128B.128 [R100+0x12100], [R6.64+0x80], !P5 ;  /* 0x1210008006640fae */ /* 0x0007e2000e901d4c */
[----:B------:R-:W-:Y:S01]  /*3790*/  FSETP.NEU.FTZ.AND P1, PT, R2, -INF , PT ;  /* 0xff8000000200780b */ /* 0x000fe20003f3d000 */
[----:B------:R1:W4:Y:S02]  /*37a0*/  MUFU.EX2 R176, R10 ;  /* 0x0000000a00b07308 */ /* 0x0003240000000800 */
[----:B------:R3:W-:Y:S01]  /*37b0*/  @P0 LDGSTS.E.BYPASS.LTC128B.128 [R100+0x14100], [R6.64+0x100], !P4 ;  /* 0x1410010006640fae */ /* 0x0007e2000e101d4c */
[----:B------:R-:W-:-:S03]  /*37c0*/  FSEL R12, R12, RZ, P1 ;  /* 0x000000ff0c0c7208 */ /* 0x000fc60000800000 */
[----:B------:R3:W-:Y:S02]  /*37d0*/  @P0 LDGSTS.E.BYPASS.LTC128B.128 [R100+0x16100], [R6.64+0x180], !P3 ;  /* 0x1610018006640fae */ /* 0x0007e4000d901d4c */
[--C-:B------:R-:W-:Y:S02]  /*37e0*/  FFMA.FTZ R4, R20, c[0x0][0x2d0], -R12.reuse ;  /* 0x0000b40014047a23 */ /* 0x100fe4000001080c */
[----:B------:R5:W-:Y:S01]  /*37f0*/  @P0 LDGSTS.E.BYPASS.LTC128B.128 [R100+0x11100], [R8.64], !P6 ;  /* 0x1110000008640fae */ /* 0x000be2000f101d4c */
[----:B--2---:R-:W-:Y:S01]  /*3800*/  FFMA.FTZ R0, R33, c[0x0][0x2d0], -R12 ;  /* 0x0000b40021007a23 */ /* 0x004fe2000001080c */
[----:B------:R2:W-:Y:S02]  /*3810*/  MUFU.EX2 R178, R4 ;  /* 0x0000000400b27308 */ /* 0x0005e40000000800 */
[----:B------:R5:W-:Y:S01]  /*3820*/  @P0 LDGSTS.E.BYPASS.LTC128B.128 [R100+0x13100], [R8.64+0x80], !P5 ;  /* 0x1310008008640fae */ /* 0x000be2000e901d4c */
[----:B-1----:R-:W-:-:S03]  /*3830*/  FFMA.FTZ R10, R14, c[0x0][0x2d0], -R13 ;  /* 0x0000b4000e0a7a23 */ /* 0x002fc6000001080d */
[----:B------:R5:W-:Y:S02]  /*3840*/  @P0 LDGSTS.E.BYPASS.LTC128B.128 [R100+0x15100], [R8.64+0x100], !P4 ;  /* 0x1510010008640fae */ /* 0x000be4000e101d4c */
[----:B------:R1:W-:Y:S02]  /*3850*/  MUFU.EX2 R125, R0 ;  /* 0x00000000007d7308 */ /* 0x0003e40000000800 */
[----:B------:R5:W-:Y:S01]  /*3860*/  @P0 LDGSTS.E.BYPASS.LTC128B.128 [R100+0x17100], [R8.64+0x180], !P3 ;  /* 0x1710018008640fae */ /* 0x000be2000d901d4c */
[----:B------:R-:W-:-:S03]  /*3870*/  PLOP3.LUT P0, PT, PT, PT, UP0, 0x80, 0x0 ;  /* 0x000000000000781c */ /* 0x000fc60003f0f008 */
[----:B------:R-:W5:Y:S01]  /*3880*/  LDSM.16.MT88.4 R16, [R238+0x100] ;  /* 0x00010000ee10783b */ /* 0x000f620000004200 */
[--C-:B--2---:R-:W-:Y:S01]  /*3890*/  FFMA.FTZ R4, R24, c[0x0][0x2d0], -R12.reuse ;  /* 0x0000b40018047a23 */ /* 0x104fe2000001080c */
[----:B------:R4:W-:Y:S02]  /*38a0*/  MUFU.EX2 R252, R10 ;  /* 0x0000000a00fc7308 */ /* 0x0009e40000000800 */
[----:B------:R-:W-:Y:S01]  /*38b0*/  LDSM.16.MT88.4 R28, [R241+0x100] ;  /* 0x00010000f11c783b */ /* 0x000fe20000004200 */
[----:B---3--:R-:W-:-:S03]  /*38c0*/  FFMA.FTZ R6, R15, c[0x0][0x2d0], -R12 ;  /* 0x0000b4000f067a23 */ /* 0x008fc6000001080c */
[----:B------:R-:W2:Y:S01]  /*38d0*/  LDSM.16.MT88.4 R20, [R237+0x100] ;  /* 0x00010000ed14783b */ /* 0x000ea20000004200 */
[----:B-1----:R-:W-:Y:S01]  /*38e0*/  FFMA.FTZ R0, R34, c[0x0][0x2d0], -R12 ;  /* 0x0000b40022007a23 */ /* 0x002fe2000001080c */
[----:B------:R1:W-:Y:S02]  /*38f0*/  MUFU.EX2 R127, R4 ;  /* 0x00000004007f7308 */ /* 0x0003e40000000800 */
[----:B------:R-:W3:Y:S04]  /*3900*/  LDSM.16.MT88.4 R32, [R241+0x900] ;  /* 0x00090000f120783b */ /* 0x000ee80000004200 */
[----:B------:R-:W-:Y:S02]  /*3910*/  LDSM.16.MT88.4 R68, [R237+0x2100] ;  /* 0x00210000ed44783b */ /* 0x000fe40000004200 */
[----:B------:R-:W5:Y:S01]  /*3920*/  MUFU.EX2 R179, R6 ;  /* 0x0000000600b37308 */ /* 0x000f620000000800 */
[----:B----4-:R-:W-:Y:S01]  /*3930*/  F2FP.BF16.PACK_AB R10, R176, R97 ;  /* 0x00000061b00a723e */ /* 0x010fe200000010ff */
[----:B------:R-:W4:Y:S01]  /*3940*/  LDSM.16.MT88.4 R40, [R238+0x900] ;  /* 0x00090000ee28783b */ /* 0x000f220000004200 */
[----:B-----5:R-:W-:-:S03]  /*3950*/  F2FP.BF16.PACK_AB R8, R98, R99 ;  /* 0x000000636208723e */ /* 0x020fc600000010ff */
[----:B------:R-:W5:Y:S01]  /*3960*/  LDSM.16.MT88.4 R56, [R240+0x100] ;  /* 0x00010000f038783b */ /* 0x000f620000004200 */
[--C-:B-1----:R-:W-:Y:S01]  /*3970*/  FFMA.FTZ R4, R25, c[0x0][0x2d0], -R12.reuse ;  /* 0x0000b40019047a23 */ /* 0x102fe2000001080c */
[----:B------:R1:W1:Y:S02]  /*3980*/  MUFU.EX2 R14, R0 ;  /* 0x00000000000e7308 */ /* 0x0002640000000800 */
[----:B------:R-:W2:Y:S04]  /*3990*/  LDSM.16.MT88.4 R72, [R237+0x2900] ;  /* 0x00290000ed48783b */ /* 0x000ea80000004200 */
[----:B------:R-:W3:Y:S01]  /*39a0*/  LDSM.16.MT88.4 R44, [R237+0x900] ;  /* 0x00090000ed2c783b */ /* 0x000ee20000004200 */
[----:B------:R-:W-:Y:S01]  /*39b0*/  F2FP.BF16.PACK_AB R9, R178, R179 ;  /* 0x000000b3b209723e */ /* 0x000fe200000010ff */
[----:B------:R1:W1:Y:S02]  /*39c0*/  MUFU.EX2 R126, R4 ;  /* 0x00000004007e7308 */ /* 0x0002640000000800 */
[----:B------:R-:W3:Y:S04]  /*39d0*/  LDSM.16.MT88.4 R64, [R240+0x900] ;  /* 0x00090000f040783b */ /* 0x000ee80000004200 */
[----:B------:R-:W0:Y:S01]  /*39e0*/  LDGDEPBAR ;  /* 0x00000000000079af */ /* 0x000e220000000000 */
[----:B-1----:R-:W-:Y:S01]  /*39f0*/  FFMA.FTZ R0, R48, c[0x0][0x2d0], -R12 ;  /* 0x0000b40030007a23 */ /* 0x002fe2000001080c */
[----:B------:R-:W-:-:S03]  /*3a00*/  F2FP.BF16.PACK_AB R5, R14, R125 ;  /* 0x0000007d0e05723e */ /* 0x000fc600000010ff */
[----:B------:R1:W-:Y:S01]  /*3a10*/  MUFU.EX2 R96, R0 ;  /* 0x0000000000607308 */ /* 0x0003e20000000800 */
[----:B------:R-:W-:Y:S01]  /*3a20*/  FFMA.FTZ R4, R26, c[0x0][0x2d0], -R13 ;  /* 0x0000b4001a047a23 */ /* 0x000fe2000001080d */
[----:B------:R-:W-:-:S06]  /*3a30*/  F2FP.BF16.PACK_AB R11, R126, R127 ;  /* 0x0000007f7e0b723e */ /* 0x000fcc00000010ff */
[----:B------:R4:W-:Y:S01]  /*3a40*/  MUFU.EX2 R132, R4 ;  /* 0x0000000400847308 */ /* 0x0009e20000000800 */
[C---:B------:R-:W-:Y:S01]  /*3a50*/  HMMA.16816.F32.BF16 R36, R8.reuse, R16, RZ ;  /* 0x000000100824723c */ /* 0x040fe200000418ff */
[----:B-1----:R-:W-:Y:S02]  /*3a60*/  FFMA.FTZ R0, R49, c[0x0][0x2d0], -R12 ;  /* 0x0000b40031007a23 */ /* 0x002fe4000001080c */
[----:B------:R-:W1:Y:S04]  /*3a70*/  LDSM.16.MT88.4 R48, [R238+0x2100] ;  /* 0x00210000ee30783b */ /* 0x000e680000004200 */
[----:B------:R-:W3:Y:S01]  /*3a80*/  MUFU.EX2 R15, R0 ;  /* 0x00000000000f7308 */ /* 0x000ee20000000800 */
[----:B--2---:R-:W-:Y:S01]  /*3a90*/  HMMA.16816.F32.BF16 R60, R8, R20, RZ ;  /* 0x00000014083c723c */ /* 0x004fe200000418ff */
[----:B----4-:R-:W-:-:S06]  /*3aa0*/  FFMA.FTZ R4, R27, c[0x0][0x2d0], -R13 ;  /* 0x0000b4001b047a23 */ /* 0x010fcc000001080d */
[----:B------:R-:W2:Y:S01]  /*3ab0*/  MUFU.EX2 R6, R4 ;  /* 0x0000000400067308 */ /* 0x000ea20000000800 */
[----:B------:R-:W-:Y:S01]  /*3ac0*/  HMMA.16816.F32.BF16 R24, R8, R18, RZ ;  /* 0x000000120818723c */ /* 0x000fe200000418ff */
[----:B---3--:R-:W-:-:S07]  /*3ad0*/  F2FP.BF16.PACK_AB R7, R15, R96 ;  /* 0x000000600f07723e */ /* 0x008fce00000010ff */
[----:B------:R-:W-:Y:S01]  /*3ae0*/  HMMA.16816.F32.BF16 R16, R8, R30, RZ ;  /* 0x0000001e0810723c */ /* 0x000fe200000418ff */
[----:B--2---:R-:W-:Y:S01]  /*3af0*/  IMAD.MOV.U32 R0, RZ, RZ, R6 ;  /* 0x000000ffff007224 */ /* 0x004fe200078e0006 */
[----:B------:R-:W-:-:S06]  /*3b00*/  F2FP.BF16.PACK_AB R4, R132, R252 ;  /* 0x000000fc8404723e */ /* 0x000fcc00000010ff */
[----:B------:R-:W-:Y:S01]  /*3b10*/  HMMA.16816.F32.BF16 R52, R8, R22, RZ ;  /* 0x000000160834723c */ /* 0x000fe200000418ff */
[----:B------:R-:W-:-:S07]  /*3b20*/  F2FP.BF16.PACK_AB R6, R124, R0 ;  /* 0x000000007c06723e */ /* 0x000fce00000010ff */
[----:B------:R-:W-:Y:S08]  /*3b30*/  HMMA.16816.F32.BF16 R20, R8, R28, RZ ;  /* 0x0000001c0814723c */ /* 0x000ff000000418ff */
[C---:B------:R-:W-:Y:S08]  /*3b40*/  HMMA.16816.F32.BF16 R16, R4.reuse, R34, R16 ;  /* 0x000000220410723c */ /* 0x040ff00000041810 */
[C---:B------:R-:W-:Y:S08]  /*3b50*/  HMMA.16816.F32.BF16 R36, R4.reuse, R40, R36 ;  /* 0x000000280424723c */ /* 0x040ff00000041824 */
[C---:B------:R-:W-:Y:S01]  /*3b60*/  HMMA.16816.F32.BF16 R20, R4.reuse, R32, R20 ;  /* 0x000000200414723c */ /* 0x040fe20000041814 */
[----:B------:R-:W2:Y:S07]  /*3b70*/  LDSM.16.MT88.4 R32, [R241+0x2100] ;  /* 0x00210000f120783b */ /* 0x000eae0000004200 */
[----:B------:R-:W-:Y:S01]  /*3b80*/  MOV R107, R16 ;  /* 0x00000010006b7202 */ /* 0x000fe20000000f00 */
[----:B------:R-:W-:Y:S01]  /*3b90*/  IMAD.MOV.U32 R177, RZ, RZ, R17 ;  /* 0x000000ffffb17224 */ /* 0x000fe200078e0011 */
[----:B------:R-:W-:Y:S01]  /*3ba0*/  HMMA.16816.F32.BF16 R148, R4, R42, R24 ;  /* 0x0000002a0494723c */ /* 0x000fe20000041818 */
[----:B------:R-:W-:Y:S01]  /*3bb0*/  IMAD.MOV.U32 R135, RZ, RZ, R18 ;  /* 0x000000ffff877224 */ /* 0x000fe200078e0012 */
[----:B------:R-:W-:Y:S01]  /*3bc0*/  LDSM.16.MT88.4 R40, [R238+0x4100] ;  /* 0x00410000ee28783b */ /* 0x000fe20000004200 */
[----:B------:R-:W-:-:S03]  /*3bd0*/  IMAD.MOV.U32 R134, RZ, RZ, R19 ;  /* 0x000000ffff867224 */ /* 0x000fc600078e0013 */
[----:B------:R-:W-:Y:S01]  /*3be0*/  MOV R106, R39 ;  /* 0x00000027006a7202 */ /* 0x000fe20000000f00 */
[----:B------:R-:W-:Y:S01]  /*3bf0*/  IMAD.MOV.U32 R105, RZ, RZ, R37 ;  /* 0x000000ffff697224 */ /* 0x000fe200078e0025 */
[C---:B------:R-:W-:Y:S01]  /*3c00*/  HMMA.16816.F32.BF16 R16, R8.reuse, R68, RZ ;  /* 0x000000440810723c */ /* 0x040fe200000418ff */
[----:B------:R-:W-:Y:S02]  /*3c10*/  IMAD.MOV.U32 R104, RZ, RZ, R38 ;  /* 0x000000ffff687224 */ /* 0x000fe400078e0026 */
[----:B------:R-:W-:Y:S02]  /*3c20*/  IMAD.MOV.U32 R103, RZ, RZ, R36 ;  /* 0x000000ffff677224 */ /* 0x000fe400078e0024 */
[----:B------:R-:W3:Y:S01]  /*3c30*/  LDSM.16.MT88.4 R36, [R238+0x2900] ;  /* 0x00290000ee24783b */ /* 0x000ee20000004200 */
[----:B------:R-:W-:Y:S01]  /*3c40*/  MOV R79, R20 ;  /* 0x00000014004f7202 */ /* 0x000fe20000000f00 */
[----:B------:R-:W-:Y:S01]  /*3c50*/  IMAD.MOV.U32 R78, RZ, RZ, R21 ;  /* 0x000000ffff4e7224 */ /* 0x000fe200078e0015 */
[----:B-----5:R-:W-:Y:S01]  /*3c60*/  HMMA.16816.F32.BF16 R28, R8, R56, RZ ;  /* 0x00000038081c723c */ /* 0x020fe200000418ff */
[----:B------:R-:W-:-:S02]  /*3c70*/  IMAD.MOV.U32 R77, RZ, RZ, R22 ;  /* 0x000000ffff4d7224 */ /* 0x000fc400078e0016 */
[----:B------:R-:W-:-:S05]  /*3c80*/  IMAD.MOV.U32 R76, RZ, RZ, R23 ;  /* 0x000000ffff4c7224 */ /* 0x000fca00078e0017 */
[----:B------:R-:W-:Y:S01]  /*3c90*/  HMMA.16816.F32.BF16 R20, R8, R58, RZ ;  /* 0x0000003a0814723c */ /* 0x000fe200000418ff */
[----:B------:R-:W-:Y:S07]  /*3ca0*/  LDSM.16.MT88.4 R56, [R241+0x2900] ;  /* 0x00290000f138783b */ /* 0x000fee0000004200 */
[C---:B------:R-:W-:Y:S08]  /*3cb0*/  HMMA.16816.F32.BF16 R24, R4.reuse, R72, R16 ;  /* 0x000000480418723c */ /* 0x040ff00000041810 */
[C---:B------:R-:W-:Y:S01]  /*3cc0*/  HMMA.16816.F32.BF16 R164, R4.reuse, R44, R60 ;  /* 0x0000002c04a4723c */ /* 0x040fe2000004183c */
[----:B------:R-:W-:Y:S07]  /*3cd0*/  LDSM.16.MT88.4 R60, [R241+0x4100] ;  /* 0x00410000f13c783b */ /* 0x000fee0000004200 */
[C---:B------:R-:W-:Y:S01]  /*3ce0*/  HMMA.16816.F32.BF16 R156, R4.reuse, R46, R52 ;  /* 0x0000002e049c723c */ /* 0x040fe20000041834 */
[----:B------:R-:W4:Y:S04]  /*3cf0*/  LDSM.16.MT88.4 R44, [R240+0x2100] ;  /* 0x00210000f02c783b */ /* 0x000f280000004200 */
[----:B------:R-:W-:Y:S03]  /*3d00*/  LDSM.16.MT88.4 R52, [R240+0x2900] ;  /* 0x00290000f034783b */ /* 0x000fe60000004200 */
[----:B------:R-:W-:Y:S01]  /*3d10*/  HMMA.16816.F32.BF16 R244, R4, R66, R20 ;  /* 0x0000004204f4723c */ /* 0x000fe20000041814 */
[----:B------:R-:W-:Y:S01]  /*3d20*/  MOV R102, R26 ;  /* 0x0000001a00667202 */ /* 0x000fe20000000f00 */
[----:B------:R-:W-:-:S02]  /*3d30*/  IMAD.MOV.U32 R101, RZ, RZ, R24 ;  /* 0x000000ffff657224 */ /* 0x000fc400078e0018 */
[----:B------:R-:W-:Y:S02]  /*3d40*/  IMAD.MOV.U32 R100, RZ, RZ, R25 ;  /* 0x000000ffff647224 */ /* 0x000fe400078e0019 */
[----:B------:R-:W-:Y:S02]  /*3d50*/  IMAD.MOV.U32 R133, RZ, RZ, R27 ;  /* 0x000000ffff857224 */ /* 0x000fe400078e001b */
[C---:B-1----:R-:W-:Y:S08]  /*3d60*/  HMMA.16816.F32.BF16 R24, R8.reuse, R48, RZ ;  /* 0x000000300818723c */ /* 0x042ff000000418ff */
[----:B------:R-:W-:Y:S01]  /*3d70*/  HMMA.16816.F32.BF16 R20, R8, R50, RZ ;  /* 0x000000320814723c */ /* 0x000fe200000418ff */
[----:B------:R-:W1:Y:S07]  /*3d80*/  LDSM.16.MT88.4 R48, [R237+0x4100] ;  /* 0x00410000ed30783b */ /* 0x000e6e0000004200 */
[----:B------:R-:W-:Y:S01]  /*3d90*/  HMMA.16816.F32.BF16 R140, R4, R64, R28 ;  /* 0x00000040048c723c */ /* 0x000fe2000004181c */
[----:B------:R-:W-:Y:S07]  /*3da0*/  LDSM.16.MT88.4 R64, [R238+0x4900] ;  /* 0x00490000ee40783b */ /* 0x000fee0000004200 */
[C---:B------:R-:W-:Y:S01]  /*3db0*/  HMMA.16816.F32.BF16 R28, R8.reuse, R70, RZ ;  /* 0x00000046081c723c */ /* 0x040fe200000418ff */
[----:B------:R-:W-:Y:S07]  /*3dc0*/  LDSM.16.MT88.4 R68, [R240+0x4100] ;  /* 0x00410000f044783b */ /* 0x000fee0000004200 */
[----:B--2---:R-:W-:Y:S08]  /*3dd0*/  HMMA.16816.F32.BF16 R16, R8, R32, RZ ;  /* 0x000000200810723c */ /* 0x004ff000000418ff */
[C---:B---3--:R-:W-:Y:S08]  /*3de0*/  HMMA.16816.F32.BF16 R160, R4.reuse, R36, R24 ;  /* 0x0000002404a0723c */ /* 0x048ff00000041818 */
[----:B------:R-:W-:Y:S01]  /*3df0*/  HMMA.16816.F32.BF16 R152, R4, R38, R20 ;  /* 0x000000260498723c */ /* 0x000fe20000041814 */
[----:B------:R-:W2:Y:S07]  /*3e00*/  LDSM.16.MT88.4 R36, [R237+0x4900] ;  /* 0x00490000ed24783b */ /* 0x000eae0000004200 */
[----:B------:R-:W-:Y:S08]  /*3e10*/  HMMA.16816.F32.BF16 R32, R8, R34, RZ ;  /* 0x000000220820723c */ /* 0x000ff000000418ff */
[----:B------:R-:W-:Y:S08]  /*3e20*/  HMMA.16816.F32.BF16 R72, R4, R74, R28 ;  /* 0x0000004a0448723c */ /* 0x000ff0000004181c */
[C---:B----4-:R-:W-:Y:S08]  /*3e30*/  HMMA.16816.F32.BF16 R28, R8.reuse, R44, RZ ;  /* 0x0000002c081c723c */ /* 0x050ff000000418ff */
[C---:B------:R-:W-:Y:S01]  /*3e40*/  HMMA.16816.F32.BF16 R24, R8.reuse, R46, RZ ;  /* 0x0000002e0818723c */ /* 0x040fe200000418ff */
[----:B------:R-:W3:Y:S07]  /*3e50*/  LDSM.16.MT88.4 R44, [R241+0x4900] ;  /* 0x00490000f12c783b */ /* 0x000eee0000004200 */
[----:B-1----:R-:W-:Y:S08]  /*3e60*/  HMMA.16816.F32.BF16 R20, R8, R48, RZ ;  /* 0x000000300814723c */ /* 0x002ff000000418ff */
[----:B------:R-:W-:Y:S08]  /*3e70*/  HMMA.16816.F32.BF16 R144, R4, R56, R16 ;  /* 0x000000380490723c */ /* 0x000ff00000041810 */
[----:B------:R-:W-:Y:S01]  /*3e80*/  HMMA.16816.F32.BF16 R16, R8, R50, RZ ;  /* 0x000000320810723c */ /* 0x000fe200000418ff */
[----:B------:R-:W1:Y:S07]  /*3e90*/  LDSM.16.MT88.4 R48, [R237+0x6100] ;  /* 0x00610000ed30783b */ /* 0x000e6e0000004200 */
[C---:B------:R-:W-:Y:S01]  /*3ea0*/  HMMA.16816.F32.BF16 R128, R4.reuse, R58, R32 ;  /* 0x0000003a0480723c */ /* 0x040fe20000041820 */
[----:B------:R-:W4:Y:S07]  /*3eb0*/  LDSM.16.MT88.4 R56, [R240+0x4900] ;  /* 0x00490000f038783b */ /* 0x000f2e0000004200 */
[----:B------:R-:W-:Y:S07]  /*3ec0*/  HMMA.16816.F32.BF16 R136, R4, R52, R28 ;  /* 0x000000340488723c */ /* 0x000fee000004181c */
[----:B------:R-:W-:Y:S01]  /*3ed0*/  MOV R53, R107 ;  /* 0x0000006b00357202 */ /* 0x000fe20000000f00 */
[----:B------:R-:W-:Y:S01]  /*3ee0*/  HMMA.16816.F32.BF16 R32, R8, R40, RZ ;  /* 0x000000280820723c */ /* 0x000fe200000418ff */
[----:B------:R-:W-:-:S07]  /*3ef0*/  IMAD.MOV.U32 R52, RZ, RZ, R106 ;  /* 0x000000ffff347224 */ /* 0x000fce00078e006a */
[----:B------:R-:W-:Y:S01]  /*3f00*/  HMMA.16816.F32.BF16 R28, R8, R42, RZ ;  /* 0x0000002a081c723c */ /* 0x000fe200000418ff */
[----:B------:R-:W-:Y:S07]  /*3f10*/  LDSM.16.MT88.4 R40, [R241+0x6100] ;  /* 0x00610000f128783b */ /* 0x000fee0000004200 */
[C---:B------:R-:W-:Y:S07]  /*3f20*/  HMMA.16816.F32.BF16 R120, R4.reuse, R54, R24 ;  /* 0x000000360478723c */ /* 0x040fee0000041818 */
[----:B------:R-:W-:Y:S01]  /*3f30*/  IMAD.MOV.U32 R54, RZ, RZ, R105 ;  /* 0x000000ffff367224 */ /* 0x000fe200078e0069 */
[----:B--2---:R-:W-:Y:S01]  /*3f40*/  HMMA.16816.F32.BF16 R248, R4, R36, R20 ;  /* 0x0000002404f8723c */ /* 0x004fe20000041814 */
[----:B------:R-:W-:-:S07]  /*3f50*/  IMAD.MOV.U32 R55, RZ, RZ, R104 ;  /* 0x000000ffff377224 */ /* 0x000fce00078e0068 */
[C---:B------:R-:W-:Y:S08]  /*3f60*/  HMMA.16816.F32.BF16 R24, R8.reuse, R60, RZ ;  /* 0x0000003c0818723c */ /* 0x040ff000000418ff */
[----:B------:R-:W-:Y:S08]  /*3f70*/  HMMA.16816.F32.BF16 R20, R8, R62, RZ ;  /* 0x0000003e0814723c */ /* 0x000ff000000418ff */
[----:B------:R-:W-:Y:S01]  /*3f80*/  HMMA.16816.F32.BF16 R116, R4, R38, R16 ;  /* 0x000000260474723c */ /* 0x000fe20000041810 */
[----:B------:R-:W2:Y:S07]  /*3f90*/  LDSM.16.MT88.4 R36, [R237+0x6900] ;  /* 0x00690000ed24783b */ /* 0x000eae0000004200 */
[----:B------:R-:W-:Y:S08]  /*3fa0*/  HMMA.16816.F32.BF16 R16, R8, R68, RZ ;  /* 0x000000440810723c */ /* 0x000ff000000418ff */
[C---:B------:R-:W-:Y:S01]  /*3fb0*/  HMMA.16816.F32.BF16 R104, R4.reuse, R64, R32 ;  /* 0x000000400468723c */ /* 0x040fe20000041820 */
[----:B------:R-:W5:Y:S06]  /*3fc0*/  LDSM.16.MT88.4 R32, [R238+0x6100] ;  /* 0x00610000ee20783b */ /* 0x000f6c0000004200 */
[----:B------:R-:W-:Y:S01]  /*3fd0*/  IMAD.MOV.U32 R64, RZ, RZ, R101 ;  /* 0x000000ffff407224 */ /* 0x000fe200078e0065 */
[C---:B------:R-:W-:Y:S01]  /*3fe0*/  HMMA.16816.F32.BF16 R108, R4.reuse, R66, R28 ;  /* 0x00000042046c723c */ /* 0x040fe2000004181c */
[----:B------:R-:W-:Y:S01]  /*3ff0*/  IMAD.MOV.U32 R65, RZ, RZ, R100 ;  /* 0x000000ffff417224 */ /* 0x000fe200078e0064 */
[----:B------:R-:W2:Y:S05]  /*4000*/  LDSM.16.MT88.4 R28, [R238+0x6900] ;  /* 0x00690000ee1c783b */ /* 0x000eaa0000004200 */
[----:B------:R-:W-:Y:S01]  /*4010*/  MOV R66, R103 ;  /* 0x0000006700427202 */ /* 0x000fe20000000f00 */
[----:B------:R-:W-:Y:S01]  /*4020*/  IMAD.MOV.U32 R67, RZ, RZ, R102 ;  /* 0x000000ffff437224 */ /* 0x000fe200078e0066 */
[C---:B---3--:R-:W-:Y:S07]  /*4030*/  HMMA.16816.F32.BF16 R112, R4.reuse, R44, R24 ;  /* 0x0000002c0470723c */ /* 0x048fee0000041818 */
[----:B------:R-:W-:Y:S01]  /*4040*/  MOV R44, R99 ;  /* 0x00000063002c7202 */ /* 0x000fe20000000f00 */
[----:B------:R-:W-:Y:S01]  /*4050*/  HMMA.16816.F32.BF16 R100, R4, R46, R20 ;  /* 0x0000002e0464723c */ /* 0x000fe20000041814 */
[----:B------:R-:W-:-:S06]  /*4060*/  IMAD.MOV.U32 R45, RZ, RZ, R98 ;  /* 0x000000ffff2d7224 */ /* 0x000fcc00078e0062 */
[----:B------:R-:W-:Y:S01]  /*4070*/  IMAD.MOV.U32 R46, RZ, RZ, R96 ;  /* 0x000000ffff2e7224 */ /* 0x000fe200078e0060 */
[----:B-1----:R-:W-:Y:S01]  /*4080*/  HMMA.16816.F32.BF16 R20, R8, R48, RZ ;  /* 0x000000300814723c */ /* 0x002fe200000418ff */
[----:B------:R-:W-:-:S06]  /*4090*/  IMAD.MOV.U32 R47, RZ, RZ, R97 ;  /* 0x000000ffff2f7224 */ /* 0x000fcc00078e0061 */
[----:B------:R-:W-:Y:S01]  /*40a0*/  IMAD.MOV.U32 R48, RZ, RZ, R77 ;  /* 0x000000ffff307224 */ /* 0x000fe200078e004d */
[----:B----4-:R-:W-:Y:S01]  /*40b0*/  HMMA.16816.F32.BF16 R96, R4, R56, R16 ;  /* 0x000000380460723c */ /* 0x010fe20000041810 */
[----:B------:R-:W-:-:S06]  /*40c0*/  IMAD.MOV.U32 R49, RZ, RZ, R76 ;  /* 0x000000ffff317224 */ /* 0x000fcc00078e004c */
[----:B------:R-:W-:Y:S01]  /*40d0*/  MOV R56, R79 ;  /* 0x0000004f00387202 */ /* 0x000fe20000000f00 */
[----:B------:R-:W-:Y:S01]  /*40e0*/  HMMA.16816.F32.BF16 R16, R8, R50, RZ ;  /* 0x000000320810723c */ /* 0x000fe200000418ff */
[----:B------:R-:W-:-:S07]  /*40f0*/  IMAD.MOV.U32 R57, RZ, RZ, R78 ;  /* 0x000000ffff397224 */ /* 0x000fce00078e004e */
[----:B------:R-:W-:Y:S08]  /*4100*/  HMMA.16816.F32.BF16 R24, R8, R70, RZ ;  /* 0x000000460818723c */ /* 0x000ff000000418ff */
[C---:B--2---:R-:W-:Y:S08]  /*4110*/  HMMA.16816.F32.BF16 R68, R4.reuse, R36, R20 ;  /* 0x000000240444723c */ /* 0x044ff00000041814 */
[C---:B------:R-:W-:Y:S01]  /*4120*/  HMMA.16816.F32.BF16 R60, R4.reuse, R38, R16 ;  /* 0x00000026043c723c */ /* 0x040fe20000041810 */
[----:B------:R-:W1:Y:S07]  /*4130*/  LDSM.16.MT88.4 R36, [R241+0x6900] ;  /* 0x00690000f124783b */ /* 0x000e6e0000004200 */
[----:B------:R-:W-:Y:S08]  /*4140*/  HMMA.16816.F32.BF16 R76, R4, R58, R24 ;  /* 0x0000003a044c723c */ /* 0x000ff00000041818 */
[C---:B-----5:R-:W-:Y:S07]  /*4150*/  HMMA.16816.F32.BF16 R24, R8.reuse, R32, RZ ;  /* 0x000000200818723c */ /* 0x060fee00000418ff */
[----:B------:R-:W-:Y:S01]  /*4160*/  MOV R32, R48 ;  /* 0x0000003000207202 */ /* 0x000fe20000000f00 */
[----:B------:R-:W-:Y:S01]  /*4170*/  HMMA.16816.F32.BF16 R20, R8, R34, RZ ;  /* 0x000000220814723c */ /* 0x000fe200000418ff */
[----:B------:R-:W-:-:S06]  /*4180*/  IMAD.MOV.U32 R33, RZ, RZ, R49 ;  /* 0x000000ffff217224 */ /* 0x000fcc00078e0031 */
[----:B------:R-:W-:Y:S01]  /*4190*/  IMAD.MOV.U32 R34, RZ, RZ, R56 ;  /* 0x000000ffff227224 */ /* 0x000fe200078e0038 */
[----:B------:R-:W-:Y:S01]  /*41a0*/  HMMA.16816.F32.BF16 R16, R8, R40, RZ ;  /* 0x000000280810723c */ /* 0x000fe200000418ff */
[----:B------:R-:W-:-:S06]  /*41b0*/  IMAD.MOV.U32 R35, RZ, RZ, R57 ;  /* 0x000000ffff237224 */ /* 0x000fcc00078e0039 */
[----:B------:R-:W-:Y:S01]  /*41c0*/  MOV R40, R46 ;  /* 0x0000002e00287202 */ /* 0x000fe20000000f00 */
[----:B------:R-:W-:Y:S01]  /*41d0*/  HMMA.16816.F32.BF16 R56, R4, R28, R24 ;  /* 0x0000001c0438723c */ /* 0x000fe20000041818 */
[----:B------:R-:W-:-:S06]  /*41e0*/  IMAD.MOV.U32 R41, RZ, RZ, R47 ;  /* 0x000000ffff297224 */ /* 0x000fcc00078e002f */
[----:B------:R-:W-:Y:S01]  /*41f0*/  IMAD.MOV.U32 R27, RZ, RZ, R44 ;  /* 0x000000ffff1b7224 */ /* 0x000fe200078e002c */
[----:B------:R-:W-:Y:S01]  /*4200*/  HMMA.16816.F32.BF16 R48, R4, R30, R20 ;  /* 0x0000001e0430723c */ /* 0x000fe20000041814 */
[----:B------:R-:W-:Y:S01]  /*4210*/  IMAD.MOV.U32 R28, RZ, RZ, R32 ;  /* 0x000000ffff1c7224 */ /* 0x000fe200078e0020 */
[----:B------:R-:W-:Y:S01]  /*4220*/  MOV R32, R66 ;  /* 0x0000004200207202 */ /* 0x000fe20000000f00 */
[----:B------:R-:W-:Y:S01]  /*4230*/  IMAD.MOV.U32 R29, RZ, RZ, R33 ;  /* 0x000000ffff1d7224 */ /* 0x000fe200078e0021 */
[----:B------:R-:W-:Y:S01]  /*4240*/  MOV R66, R124 ;  /* 0x0000007c00427202 */ /* 0x000fe20000000f00 */
[----:B------:R-:W-:Y:S02]  /*4250*/  IMAD.MOV.U32 R33, RZ, RZ, R54 ;  /* 0x000000ffff217224 */ /* 0x000fe400078e0036 */
[----:B------:R-:W-:Y:S01]  /*4260*/  IMAD.MOV.U32 R30, RZ, RZ, R45 ;  /* 0x000000ffff1e7224 */ /* 0x000fe200078e002d */
[----:B------:R-:W-:Y:S01]  /*4270*/  HMMA.16816.F32.BF16 R20, R8, R42, RZ ;  /* 0x0000002a0814723c */ /* 0x000fe200000418ff */
[----:B------:R-:W-:-:S02]  /*4280*/  IMAD.MOV.U32 R54, RZ, RZ, R135 ;  /* 0x000000ffff367224 */ /* 0x000fc400078e0087 */
[----:B------:R-:W-:Y:S02]  /*4290*/  IMAD.MOV.U32 R31, RZ, RZ, R41 ;  /* 0x000000ffff1f7224 */ /* 0x000fe400078e0029 */
[----:B------:R-:W-:Y:S02]  /*42a0*/  IMAD.MOV.U32 R41, RZ, RZ, R35 ;  /* 0x000000ffff297224 */ /* 0x000fe400078e0023 */
[----:B------:R-:W-:Y:S01]  /*42b0*/  MOV R43, R27 ;  /* 0x0000001b002b7202 */ /* 0x000fe20000000f00 */
[----:B-1----:R-:W-:Y:S01]  /*42c0*/  HMMA.16816.F32.BF16 R44, R4, R36, R16 ;  /* 0x00000024042c723c */ /* 0x002fe20000041810 */
[----:B------:R-:W1:Y:S01]  /*42d0*/  LDSM.16.MT88.4 R16, [R240+0x6100] ;  /* 0x00610000f010783b */ /* 0x000e620000004200 */
[----:B------:R-:W-:Y:S02]  /*42e0*/  IMAD.MOV.U32 R42, RZ, RZ, R0 ;  /* 0x000000ffff2a7224 */ /* 0x000fe400078e0000 */
[----:B------:R-:W-:Y:S02]  /*42f0*/  FFMA.FTZ R0, R88, c[0x0][0x2d0], -R13 ;  /* 0x0000b40058007a23 */ /* 0x000fe4000001080d */
[----:B------:R-:W-:Y:S01]  /*4300*/  IMAD.MOV.U32 R88, RZ, RZ, R40 ;  /* 0x000000ffff587224 */ /* 0x000fe200078e0028 */
[----:B------:R-:W-:Y:S01]  /*4310*/  MOV R40, R34 ;  /* 0x0000002200287202 */ /* 0x000fe20000000f00 */
[----:B------:R2:W-:Y:S01]  /*4320*/  MUFU.EX2 R124, R0 ;  /* 0x00000000007c7308 */ /* 0x0005e20000000800 */
[----:B------:R-:W-:-:S02]  /*4330*/  IMAD.MOV.U32 R34, RZ, RZ, R55 ;  /* 0x000000ffff227224 */ /* 0x000fc400078e0037 */
[----:B------:R-:W-:Y:S02]  /*4340*/  IMAD.MOV.U32 R55, RZ, RZ, R134 ;  /* 0x000000ffff377224 */ /* 0x000fe400078e0086 */
[----:B------:R-:W-:Y:S01]  /*4350*/  IMAD.MOV.U32 R35, RZ, RZ, R52 ;  /* 0x000000ffff237224 */ /* 0x000fe200078e0034 */
[----:B------:R-:W-:Y:S01]  /*4360*/  MOV R52, R53 ;  /* 0x0000003500347202 */ /* 0x000fe20000000f00 */
[----:B------:R-:W-:Y:S01]  /*4370*/  IMAD.MOV.U32 R53, RZ, RZ, R177 ;  /* 0x000000ffff357224 */ /* 0x000fe200078e00b1 */
[----:B------:R-:W-:Y:S01]  /*4380*/  HMMA.16816.F32.BF16 R36, R4, R38, R20 ;  /* 0x000000260424723c */ /* 0x000fe20000041814 */
[----:B--2---:R-:W-:Y:S02]  /*4390*/  FFMA.FTZ R0, R85, c[0x0][0x2d0], -R13 ;  /* 0x0000b40055007a23 */ /* 0x004fe4000001080d */
[----:B------:R-:W-:Y:S02]  /*43a0*/  IMAD.MOV.U32 R85, RZ, RZ, R43 ;  /* 0x000000ffff557224 */ /* 0x000fe400078e002b */
[----:B------:R2:W3:Y:S01]  /*43b0*/  MUFU.EX2 R134, R0 ;  /* 0x0000000000867308 */ /* 0x0004e20000000800 */
[----:B------:R-:W-:-:S02]  /*43c0*/  IMAD.MOV.U32 R43, RZ, RZ, R29 ;  /* 0x000000ffff2b7224 */ /* 0x000fc400078e001d */
[C---:B-1----:R-:W-:Y:S01]  /*43d0*/  HMMA.16816.F32.BF16 R24, R8.reuse, R16, RZ ;  /* 0x000000100818723c */ /* 0x042fe200000418ff */
[--C-:B--2---:R-:W-:Y:S02]  /*43e0*/  FFMA.FTZ R0, R84, c[0x0][0x2d0], -R13.reuse ;  /* 0x0000b40054007a23 */ /* 0x104fe4000001080d */
[----:B------:R-:W-:Y:S02]  /*43f0*/  IMAD.MOV.U32 R84, RZ, RZ, R30 ;  /* 0x000000ffff547224 */ /* 0x000fe400078e001e */
[----:B------:R1:W-:Y:S03]  /*4400*/  MUFU.EX2 R135, R0 ;  /* 0x0000000000877308 */ /* 0x0003e60000000800 */
[----:B------:R-:W-:Y:S01]  /*4410*/  HMMA.16816.F32.BF16 R8, R8, R18, RZ ;  /* 0x000000120808723c */ /* 0x000fe200000418ff */
[----:B------:R-:W2:Y:S01]  /*4420*/  LDSM.16.MT88.4 R16, [R240+0x6900] ;  /* 0x00690000f010783b */ /* 0x000ea20000004200 */
[----:B-1----:R-:W-:Y:S01]  /*4430*/  FFMA.FTZ R0, R83, c[0x0][0x2d0], -R13 ;  /* 0x0000b40053007a23 */ /* 0x002fe2000001080d */
[----:B------:R-:W-:Y:S01]  /*4440*/  MOV R83, R66 ;  /* 0x0000004200537202 */ /* 0x000fe20000000f00 */
[----:B------:R-:W-:-:S02]  /*4450*/  IMAD.MOV.U32 R66, RZ, RZ, R67 ;  /* 0x000000ffff427224 */ /* 0x000fc400078e0043 */
[----:B------:R1:W4:Y:S01]  /*4460*/  MUFU.EX2 R177, R0 ;  /* 0x0000000000b17308 */ /* 0x0003220000000800 */
[----:B------:R-:W-:Y:S02]  /*4470*/  IMAD.MOV.U32 R67, RZ, RZ, R133 ;  /* 0x000000ffff437224 */ /* 0x000fe400078e0085 */
[----:B-1----:R-:W-:Y:S02]  /*4480*/  FFMA.FTZ R0, R95, c[0x0][0x2d0], -R12 ;  /* 0x0000b4005f007a23 */ /* 0x002fe4000001080c */
[----:B------:R-:W-:Y:S02]  /*4490*/  IMAD.MOV.U32 R95, RZ, RZ, R42 ;  /* 0x000000ffff5f7224 */ /* 0x000fe400078e002a */
[----:B------:R-:W-:-:S11]  /*44a0*/  IMAD.MOV.U32 R42, RZ, RZ, R28 ;  /* 0x000000ffff2a7224 */ /* 0x000fd600078e001c */
[C---:B--2---:R-:W-:Y:S01]  /*44b0*/  HMMA.16816.F32.BF16 R20, R4.reuse, R18, R8 ;  /* 0x000000120414723c */ /* 0x044fe20000041808 */
[----:B------:R-:W1:Y:S01]  /*44c0*/  LDSM.16.MT88.4 R8, [R237+0x1100] ;  /* 0x00110000ed08783b */ /* 0x000e620000004200 */
[----:B------:R2:W-:Y:S05]  /*44d0*/  MUFU.EX2 R19, R0 ;  /* 0x0000000000137308 */ /* 0x0005ea0000000800 */
[--C-:B------:R-:W-:Y:S01]  /*44e0*/  FFMA.FTZ R18, R81, c[0x0][0x2d0], -R12.reuse ;  /* 0x0000b40051127a23 */ /* 0x100fe2000001080c */
[----:B------:R-:W-:Y:S07]  /*44f0*/  HMMA.16816.F32.BF16 R24, R4, R16, R24 ;  /* 0x000000100418723c */ /* 0x000fee0000041818 */
[----:B---3--:R-:W-:Y:S01]  /*4500*/  F2FP.BF16.PACK_AB R4, R134, R124 ;  /* 0x0000007c8604723e */ /* 0x008fe200000010ff */
[--C-:B------:R-:W-:Y:S01]  /*4510*/  FFMA.FTZ R17, R90, c[0x0][0x2d0], -R13.reuse ;  /* 0x0000b4005a117a23 */ /* 0x100fe2000001080d */
[----:B----4-:R-:W-:Y:S01]  /*4520*/  F2FP.BF16.PACK_AB R6, R177, R135 ;  /* 0x00000087b106723e */ /* 0x010fe200000010ff */
[----:B--2---:R-:W-:Y:S01]  /*4530*/  FFMA.FTZ R0, R92, c[0x0][0x2d0], -R12 ;  /* 0x0000b4005c007a23 */ /* 0x004fe2000001080c */
[----:B------:R-:W-:Y:S01]  /*4540*/  MOV R92, R132 ;  /* 0x00000084005c7202 */ /* 0x000fe20000000f00 */
[----:B------:R-:W-:Y:S01]  /*4550*/  FFMA.FTZ R16, R89, c[0x0][0x2d0], -R13 ;  /* 0x0000b40059107a23 */ /* 0x000fe2000001080d */
[----:B------:R-:W-:Y:S01]  /*4560*/  MOV R90, R15 ;  /* 0x0000000f005a7202 */ /* 0x000fe20000000f00 */
[----:B------:R2:W3:Y:S01]  /*4570*/  MUFU.EX2 R132, R0 ;  /* 0x0000000000847308 */ /* 0x0004e20000000800 */
[----:B------:R-:W-:-:S02]  /*4580*/  IMAD.MOV.U32 R89, RZ, RZ, R14 ;  /* 0x000000ffff597224 */ /* 0x000fc400078e000e */
[--C-:B------:R-:W-:Y:S02]  /*4590*/  FFMA.FTZ R15, R87, c[0x0][0x2d0], -R13.reuse ;  /* 0x0000b400570f7a23 */ /* 0x100fe4000001080d */
[----:B------:R-:W-:Y:S02]  /*45a0*/  FFMA.FTZ R14, R86, c[0x0][0x2d0], -R13 ;  /* 0x0000b400560e7a23 */ /* 0x000fe4000001080d */
[--C-:B------:R-:W-:Y:S01]  /*45b0*/  FFMA.FTZ R13, R94, c[0x0][0x2d0], -R12.reuse ;  /* 0x0000b4005e0d7a23 */ /* 0x100fe2000001080c */
[----:B------:R-:W-:Y:S01]  /*45c0*/  MUFU.EX2 R17, R17 ;  /* 0x0000001100117308 */ /* 0x000fe20000000800 */
[----:B--2---:R-:W-:Y:S01]  /*45d0*/  FFMA.FTZ R0, R93, c[0x0][0x2d0], -R12 ;  /* 0x0000b4005d007a23 */ /* 0x004fe2000001080c */
[----:B---3--:R-:W-:Y:S01]  /*45e0*/  F2FP.BF16.PACK_AB R5, R132, R19 ;  /* 0x000000138405723e */ /* 0x008fe200000010ff */
[----:B------:R-:W-:-:S05]  /*45f0*/  IMAD.MOV.U32 R93, RZ, RZ, R31 ;  /* 0x000000ffff5d7224 */ /* 0x000fca00078e001f */
[----:B------:R-:W-:Y:S08]  /*4600*/  MUFU.EX2 R16, R16 ;  /* 0x0000001000107308 */ /* 0x000ff00000000800 */
[----:B------:R2:W-:Y:S02]  /*4610*/  MUFU.EX2 R133, R0 ;  /* 0x0000000000857308 */ /* 0x0005e40000000800 */
[----:B--2---:R-:W-:-:S02]  /*4620*/  FFMA.FTZ R0, R91, c[0x0][0x2d0], -R12 ;  /* 0x0000b4005b007a23 */ /* 0x004fc4000001080c */
[----:B------:R-:W-:-:S04]  /*4630*/  IMAD.MOV.U32 R91, RZ, RZ, R176 ;  /* 0x000000ffff5b7224 */ /* 0x000fc800078e00b0 */
[----:B------:R-:W2:Y:S02]  /*4640*/  MUFU.EX2 R176, R0 ;  /* 0x0000000000b07308 */ /* 0x000ea40000000800 */
[----:B--2---:R-:W-:Y:S01]  /*4650*/  F2FP.BF16.PACK_AB R7, R176, R133 ;  /* 0x00000085b007723e */ /* 0x004fe200000010ff */
[--C-:B------:R-:W-:Y:S02]  /*4660*/  FFMA.FTZ R0, R82, c[0x0][0x2d0], -R12.reuse ;  /* 0x0000b40052007a23 */ /* 0x100fe4000001080c */
[----:B------:R-:W-:-:S04]  /*4670*/  FFMA.FTZ R12, R80, c[0x0][0x2d0], -R12 ;  /* 0x0000b400500c7a23 */ /* 0x000fc8000001080c */
[C---:B-1----:R-:W-:Y:S08]  /*4680*/  HMMA.16816.F32.BF16 R164, R4.reuse, R8, R164 ;  /* 0x0000000804a4723c */ /* 0x042ff000000418a4 */
[C---:B------:R-:W-:Y:S01]  /*4690*/  HMMA.16816.F32.BF16 R28, R4.reuse, R10, R156 ;  /* 0x0000000a041c723c */ /* 0x040fe2000004189c */
[----:B------:R-:W1:Y:S07]  /*46a0*/  LDSM.16.MT88.4 R8, [R238+0x1100] ;  /* 0x00110000ee08783b */ /* 0x000e6e0000004200 */
[C---:B-1----:R-:W-:Y:S08]  /*46b0*/  HMMA.16816.F32.BF16 R156, R4.reuse, R8, R32 ;  /* 0x00000008049c723c */ /* 0x042ff00000041820 */
[C---:B------:R-:W-:Y:S01]  /*46c0*/  HMMA.16816.F32.BF16 R32, R4.reuse, R10, R148 ;  /* 0x0000000a0420723c */ /* 0x040fe20000041894 */
[----:B------:R-:W1:Y:S07]  /*46d0*/  LDSM.16.MT88.4 R8, [R241+0x1100] ;  /* 0x00110000f108783b */ /* 0x000e6e0000004200 */
[C---:B-1----:R-:W-:Y:S08]  /*46e0*/  HMMA.16816.F32.BF16 R148, R4.reuse, R8, R40 ;  /* 0x000000080494723c */ /* 0x042ff00000041828 */
[C---:B------:R-:W-:Y:S01]  /*46f0*/  HMMA.16816.F32.BF16 R40, R4.reuse, R10, R52 ;  /* 0x0000000a0428723c */ /* 0x040fe20000041834 */
[----:B------:R-:W1:Y:S07]  /*4700*/  LDSM.16.MT88.4 R8, [R240+0x1100] ;  /* 0x00110000f008783b */ /* 0x000e6e0000004200 */
[C---:B-1----:R-:W-:Y:S08]  /*4710*/  HMMA.16816.F32.BF16 R140, R4.reuse, R8, R140 ;  /* 0x00000008048c723c */ /* 0x042ff0000004188c */
[----:B------:R-:W-:Y:S01]  /*4720*/  HMMA.16816.F32.BF16 R52, R4, R10, R244 ;  /* 0x0000000a0434723c */ /* 0x000fe200000418f4 */
[----:B------:R-:W1:Y:S06]  /*4730*/  LDSM.16.MT88.4 R8, [R237+0x3100] ;  /* 0x00310000ed08783b */ /* 0x000e6c0000004200 */
[----:B------:R-:W-:Y:S01]  /*4740*/  IMAD.MOV.U32 R245, RZ, RZ, R83 ;  /* 0x000000fffff57224 */ /* 0x000fe200078e0053 */
[----:B------:R-:W-:Y:S01]  /*4750*/  MOV R246, R91 ;  /* 0x0000005b00f67202 */ /* 0x000fe20000000f00 */
[----:B------:R-:W-:-:S02]  /*4760*/  IMAD.MOV.U32 R244, RZ, RZ, R89 ;  /* 0x000000fffff47224 */ /* 0x000fc400078e0059 */
[----:B------:R-:W-:Y:S01]  /*4770*/  IMAD.MOV.U32 R247, RZ, RZ, R90 ;  /* 0x000000fffff77224 */ /* 0x000fe200078e005a */
[C---:B-1----:R-:W-:Y:S08]  /*4780*/  HMMA.16816.F32.BF16 R64, R4.reuse, R8, R64 ;  /* 0x000000080440723c */ /* 0x042ff00000041840 */
[C---:B------:R-:W-:Y:S01]  /*4790*/  HMMA.16816.F32.BF16 R72, R4.reuse, R10, R72 ;  /* 0x0000000a0448723c */ /* 0x040fe20000041848 */
[----:B------:R-:W1:Y:S07]  /*47a0*/  LDSM.16.MT88.4 R8, [R238+0x3100] ;  /* 0x00310000ee08783b */ /* 0x000e6e0000004200 */
[----:B-1----:R-:W-:Y:S07]  /*47b0*/  HMMA.16816.F32.BF16 R80, R4, R8, R160 ;  /* 0x000000080450723c */ /* 0x002fee00000418a0 */
[----:B------:R-:W-:Y:S01]  /*47c0*/  MOV R161, R84 ;  /* 0x0000005400a17202 */ /* 0x000fe20000000f00 */
[----:B------:R-:W-:-:S02]  /*47d0*/  IMAD.MOV.U32 R160, RZ, RZ, R85 ;  /* 0x000000ffffa07224 */ /* 0x000fc400078e0055 */
[----:B------:R-:W-:Y:S01]  /*47e0*/  HMMA.16816.F32.BF16 R84, R4, R10, R152 ;  /* 0x0000000a0454723c */ /* 0x000fe20000041898 */
[----:B------:R-:W1:Y:S01]  /*47f0*/  LDSM.16.MT88.4 R8, [R241+0x3100] ;  /* 0x00310000f108783b */ /* 0x000e620000004200 */
[----:B------:R-:W-:Y:S02]  /*4800*/  IMAD.MOV.U32 R163, RZ, RZ, R93 ;  /* 0x000000ffffa37224 */ /* 0x000fe400078e005d */
[----:B------:R-:W-:-:S03]  /*4810*/  IMAD.MOV.U32 R162, RZ, RZ, R92 ;  /* 0x000000ffffa27224 */ /* 0x000fc600078e005c */
[----:B------:R-:W-:Y:S02]  /*4820*/  IMAD.MOV.U32 R154, RZ, RZ, R95 ;  /* 0x000000ffff9a7224 */ /* 0x000fe400078e005f */
[----:B------:R-:W-:Y:S02]  /*4830*/  IMAD.MOV.U32 R155, RZ, RZ, R88 ;  /* 0x000000ffff9b7224 */ /* 0x000fe400078e0058 */
[C---:B-1----:R-:W-:Y:S08]  /*4840*/  HMMA.16816.F32.BF16 R88, R4.reuse, R8, R144 ;  /* 0x000000080458723c */ /* 0x042ff00000041890 */
[C---:B------:R-:W-:Y:S01]  /*4850*/  HMMA.16816.F32.BF16 R92, R4.reuse, R10, R128 ;  /* 0x0000000a045c723c */ /* 0x040fe20000041880 */
[----:B------:R-:W1:Y:S07]  /*4860*/  LDSM.16.MT88.4 R8, [R240+0x3100] ;  /* 0x00310000f008783b */ /* 0x000e6e0000004200 */
[C---:B-1----:R-:W-:Y:S08]  /*4870*/  HMMA.16816.F32.BF16 R136, R4.reuse, R8, R136 ;  /* 0x000000080488723c */ /* 0x042ff00000041888 */
[----:B------:R-:W-:Y:S11]  /*4880*/  HMMA.16816.F32.BF16 R8, R4, R10, R120 ;  /* 0x0000000a0408723c */ /* 0x000ff60000041878 */
[----:B------:R-:W-:Y:S05]  /*4890*/  @!UPT UIADD3 URZ, URZ, URZ, URZ ;  /* 0x0000003f3f3ff290 */ /* 0x000fea000fffe03f */
[----:B------:R-:W-:Y:S01]  /*48a0*/  IMAD.MOV.U32 R147, RZ, RZ, R138 ;  /* 0x000000ffff937224 */ /* 0x000fe200078e008a */
[----:B------:R-:W-:Y:S01]  /*48b0*/  MOV R138, R154 ;  /* 0x0000009a008a7202 */ /* 0x000fe20000000f00 */
[----:B------:R-:W-:Y:S01]  /*48c0*/  IMAD.MOV.U32 R146, RZ, RZ, R139 ;  /* 0x000000ffff927224 */ /* 0x000fe200078e008b */
[----:B------:R-:W-:Y:S01]  /*48d0*/  MOV R153, R136 ;  /* 0x0000008800997202 */ /* 0x000fe20000000f00 */
[----:B------:R-:W-:Y:S02]  /*48e0*/  IMAD.MOV.U32 R139, RZ, RZ, R155 ;  /* 0x000000ffff8b7224 */ /* 0x000fe400078e009b */
[----:B------:R-:W-:Y:S02]  /*48f0*/  IMAD.MOV.U32 R152, RZ, RZ, R137 ;  /* 0x000000ffff987224 */ /* 0x000fe400078e0089 */
[----:B------:R-:W-:Y:S01]  /*4900*/  IMAD.MOV.U32 R131, RZ, RZ, R8 ;  /* 0x000000ffff837224 */ /* 0x000fe200078e0008 */
[----:B------:R-:W-:Y:S01]  /*4910*/  MOV R155, R10 ;  /* 0x0000000a009b7202 */ /* 0x000fe20000000f00 */
[----:B------:R-:W-:-:S02]  /*4920*/  IMAD.MOV.U32 R128, RZ, RZ, R9 ;  /* 0x000000ffff807224 */ /* 0x000fc400078e0009 */
[----:B------:R-:W-:Y:S02]  /*4930*/  IMAD.MOV.U32 R154, RZ, RZ, R11 ;  /* 0x000000ffff9a7224 */ /* 0x000fe400078e000b */
[----:B------:R-:W1:Y:S02]  /*4940*/  LDSM.16.MT88.4 R8, [R237+0x5100] ;  /* 0x00510000ed08783b */ /* 0x000e640000004200 */
[C---:B-1----:R-:W-:Y:S08]  /*4950*/  HMMA.16816.F32.BF16 R248, R4.reuse, R8, R248 ;  /* 0x0000000804f8723c */ /* 0x042ff000000418f8 */
[C---:B------:R-:W-:Y:S01]  /*4960*/  HMMA.16816.F32.BF16 R116, R4.reuse, R10, R116 ;  /* 0x0000000a0474723c */ /* 0x040fe20000041874 */
[----:B------:R-:W1:Y:S07]  /*4970*/  LDSM.16.MT88.4 R8, [R238+0x5100] ;  /* 0x00510000ee08783b */ /* 0x000e6e0000004200 */
[C---:B-1----:R-:W-:Y:S08]  /*4980*/  HMMA.16816.F32.BF16 R104, R4.reuse, R8, R104 ;  /* 0x000000080468723c */ /* 0x042ff00000041868 */
[C---:B------:R-:W-:Y:S01]  /*4990*/  HMMA.16816.F32.BF16 R108, R4.reuse, R10, R108 ;  /* 0x0000000a046c723c */ /* 0x040fe2000004186c */
[----:B------:R-:W1:Y:S07]  /*49a0*/  LDSM.16.MT88.4 R8, [R241+0x5100] ;  /* 0x00510000f108783b */ /* 0x000e6e0000004200 */
[C---:B-1----:R-:W-:Y:S08]  /*49b0*/  HMMA.16816.F32.BF16 R112, R4.reuse, R8, R112 ;  /* 0x000000080470723c */ /* 0x042ff00000041870 */
[----:B------:R-:W-:Y:S11]  /*49c0*/  HMMA.16816.F32.BF16 R8, R4, R10, R100 ;  /* 0x0000000a0408723c */ /* 0x000ff60000041864 */
[----:B------:R-:W-:Y:S05]  /*49d0*/  @!UPT UIADD3 URZ, URZ, URZ, URZ ;  /* 0x0000003f3f3ff290 */ /* 0x000fea000fffe03f */
[----:B------:R-:W-:Y:S01]  /*49e0*/  MOV R145, R114 ;  /* 0x0000007200917202 */ /* 0x000fe20000000f00 */
[----:B------:R-:W-:Y:S02]  /*49f0*/  IMAD.MOV.U32 R144, RZ, RZ, R115 ;  /* 0x000000ffff907224 */ /* 0x000fe400078e0073 */
[----:B------:R-:W-:Y:S02]  /*4a00*/  IMAD.MOV.U32 R114, RZ, RZ, R138 ;  /* 0x000000ffff727224 */ /* 0x000fe400078e008a */
[----:B------:R-:W-:Y:S02]  /*4a10*/  IMAD.MOV.U32 R115, RZ, RZ, R139 ;  /* 0x000000ffff737224 */ /* 0x000fe400078e008b */
[----:B------:R-:W-:Y:S01]  /*4a20*/  IMAD.MOV.U32 R130, RZ, RZ, R113 ;  /* 0x000000ffff827224 */ /* 0x000fe200078e0071 */
[----:B------:R-:W-:Y:S01]  /*4a30*/  MOV R139, R9 ;  /* 0x00000009008b7202 */ /* 0x000fe20000000f00 */
[----:B------:R-:W-:Y:S02]  /*4a40*/  IMAD.MOV.U32 R138, RZ, RZ, R10 ;  /* 0x000000ffff8a7224 */ /* 0x000fe400078e000a */
[----:B------:R-:W-:-:S02]  /*4a50*/  IMAD.MOV.U32 R137, RZ, RZ, R11 ;  /* 0x000000ffff897224 */ /* 0x000fc400078e000b */
[----:B------:R-:W-:Y:S02]  /*4a60*/  IMAD.MOV.U32 R136, RZ, RZ, R8 ;  /* 0x000000ffff887224 */ /* 0x000fe400078e0008 */
[----:B------:R-:W1:Y:S01]  /*4a70*/  LDSM.16.MT88.4 R8, [R240+0x5100] ;  /* 0x00510000f008783b */ /* 0x000e620000004200 */
[----:B------:R-:W-:Y:S01]  /*4a80*/  IMAD.MOV.U32 R129, RZ, RZ, R112 ;  /* 0x000000ffff817224 */ /* 0x000fe200078e0070 */
[C---:B-1----:R-:W-:Y:S07]  /*4a90*/  HMMA.16816.F32.BF16 R120, R4.reuse, R8, R96 ;  /* 0x000000080478723c */ /* 0x042fee0000041860 */
[----:B------:R-:W-:Y:S01]  /*4aa0*/  MOV R98, R114 ;  /* 0x0000007200627202 */ /* 0x000fe20000000f00 */
[----:B------:R-:W-:Y:S01]  /*4ab0*/  IMAD.MOV.U32 R99, RZ, RZ, R115 ;  /* 0x000000ffff637224 */ /* 0x000fe200078e0073 */
[----:B------:R-:W-:Y:S01]  /*4ac0*/  MOV R97, R129 ;  /* 0x0000008100617202 */ /* 0x000fe20000000f00 */
[----:B------:R-:W-:Y:S01]  /*4ad0*/  HMMA.16816.F32.BF16 R112, R4, R10, R76 ;  /* 0x0000000a0470723c */ /* 0x000fe2000004184c */
[----:B------:R-:W1:Y:S01]  /*4ae0*/  LDSM.16.MT88.4 R8, [R237+0x7100] ;  /* 0x00710000ed08783b */ /* 0x000e620000004200 */
[----:B------:R-:W-:-:S02]  /*4af0*/  IMAD.MOV.U32 R96, RZ, RZ, R162 ;  /* 0x000000ffff607224 */ /* 0x000fc400078e00a2 */
[----:B------:R-:W-:-:S04]  /*4b00*/  IMAD.MOV.U32 R129, RZ, RZ, R246 ;  /* 0x000000ffff817224 */ /* 0x000fc800078e00f6 */
[C---:B-1----:R-:W-:Y:S07]  /*4b10*/  HMMA.16816.F32.BF16 R100, R4.reuse, R8, R68 ;  /* 0x000000080464723c */ /* 0x042fee0000041844 */
[----:B------:R-:W-:Y:S01]  /*4b20*/  IMAD.MOV.U32 R69, RZ, RZ, R98 ;  /* 0x000000ffff457224 */ /* 0x000fe200078e0062 */
[----:B------:R-:W-:Y:S01]  /*4b30*/  HMMA.16816.F32.BF16 R76, R4, R10, R60 ;  /* 0x0000000a044c723c */ /* 0x000fe2000004183c */
[----:B------:R-:W1:Y:S01]  /*4b40*/  LDSM.16.MT88.4 R8, [R238+0x7100] ;  /* 0x00710000ee08783b */ /* 0x000e620000004200 */
[----:B------:R-:W-:Y:S01]  /*4b50*/  IMAD.MOV.U32 R68, RZ, RZ, R99 ;  /* 0x000000ffff447224 */ /* 0x000fe200078e0063 */
[----:B------:R-:W-:Y:S01]  /*4b60*/  MOV R99, R131 ;  /* 0x0000008300637202 */ /* 0x000fe20000000f00 */
[----:B------:R-:W-:Y:S01]  /*4b70*/  IMAD.MOV.U32 R98, RZ, RZ, R130 ;  /* 0x000000ffff627224 */ /* 0x000fe200078e0082 */
[----:B------:R-:W-:Y:S01]  /*4b80*/  MOV R131, R245 ;  /* 0x000000f500837202 */ /* 0x000fe20000000f00 */
[----:B------:R-:W-:-:S02]  /*4b90*/  IMAD.MOV.U32 R70, RZ, RZ, R163 ;  /* 0x000000ffff467224 */ /* 0x000fc400078e00a3 */
[----:B------:R-:W-:Y:S02]  /*4ba0*/  IMAD.MOV.U32 R71, RZ, RZ, R244 ;  /* 0x000000ffff477224 */ /* 0x000fe400078e00f4 */
[----:B------:R-:W-:Y:S11]  /*4bb0*/  IMAD.MOV.U32 R130, RZ, RZ, R247 ;  /* 0x000000ffff827224 */ /* 0x000ff600078e00f7 */
[----:B------:R-:W-:Y:S03]  /*4bc0*/  @!UPT UIADD3 URZ, URZ, URZ, URZ ;  /* 0x0000003f3f3ff290 */ /* 0x000fe6000fffe03f */
[----:B------:R-:W-:Y:S01]  /*4bd0*/  IMAD.MOV.U32 R63, RZ, RZ, R76 ;  /* 0x000000ffff3f7224 */ /* 0x000fe200078e004c */
[----:B------:R-:W-:Y:S01]  /*4be0*/  MOV R61, R78 ;  /* 0x0000004e003d7202 */ /* 0x000fe20000000f00 */
[----:B------:R-:W-:Y:S02]  /*4bf0*/  IMAD.MOV.U32 R62, RZ, RZ, R77 ;  /* 0x000000ffff3e7224 */ /* 0x000fe400078e004d */
[----:B------:R-:W-:Y:S01]  /*4c00*/  IMAD.MOV.U32 R60, RZ, RZ, R79 ;  /* 0x000000ffff3c7224 */ /* 0x000fe200078e004f */
        /* <DEDUP_REMOVED lines=14> */
[----:B------:R-:W-:Y:S01]  /*4cf0*/  MOV R57, R60 ;  /* 0x0000003c00397202 */ /* 0x000fe20000000f00 */
[----:B------:R-:W-:Y:S01]  /*4d00*/  IMAD.MOV.U32 R56, RZ, RZ, R61 ;  /* 0x000000ffff387224 */ /* 0x000fe200078e003d */
[----:B------:R-:W-:Y:S02]  /*4d10*/  MOV R61, R139 ;  /* 0x0000008b003d7202 */ /* 0x000fe40000000f00 */
[----:B------:R-:W-:Y:S01]  /*4d20*/  MOV R60, R136 ;  /* 0x00000088003c7202 */ /* 0x000fe20000000f00 */
[C---:B-1----:R-:W-:Y:S07]  /*4d30*/  HMMA.16816.F32.BF16 R244, R4.reuse, R8, R44 ;  /* 0x0000000804f4723c */ /* 0x042fee000004182c */
[----:B------:R-:W-:Y:S01]  /*4d40*/  IMAD.MOV.U32 R46, RZ, RZ, R51 ;  /* 0x000000ffff2e7224 */ /* 0x000fe200078e0033 */
[----:B------:R-:W-:Y:S01]  /*4d50*/  HMMA.16816.F32.BF16 R160, R4, R10, R36 ;  /* 0x0000000a04a0723c */ /* 0x000fe20000041824 */
[----:B------:R-:W1:Y:S01]  /*4d60*/  LDSM.16.MT88.4 R8, [R240+0x7100] ;  /* 0x00710000f008783b */ /* 0x000e620000004200 */
[----:B------:R-:W-:Y:S01]  /*4d70*/  MOV R47, R50 ;  /* 0x00000032002f7202 */ /* 0x000fe20000000f00 */
[----:B------:R-:W-:Y:S01]  /*4d80*/  IMAD.MOV.U32 R51, RZ, RZ, R62 ;  /* 0x000000ffff337224 */ /* 0x000fe200078e003e */
[----:B------:R-:W-:Y:S01]  /*4d90*/  MOV R50, R63 ;  /* 0x0000003f00327202 */ /* 0x000fe20000000f00 */
[----:B------:R-:W-:-:S02]  /*4da0*/  IMAD.MOV.U32 R62, RZ, RZ, R138 ;  /* 0x000000ffff3e7224 */ /* 0x000fc400078e008a */
[----:B------:R-:W-:Y:S02]  /*4db0*/  IMAD.MOV.U32 R63, RZ, RZ, R137 ;  /* 0x000000ffff3f7224 */ /* 0x000fe400078e0089 */
[----:B------:R-:W2:Y:S11]  /*4dc0*/  LDSM.16.MT88.4 R136, [R240+0x1900] ;  /* 0x00190000f088783b */ /* 0x000eb60000004200 */
[----:B------:R-:W-:Y:S04]  /*4dd0*/  @!UPT UIADD3 URZ, URZ, URZ, URZ ;  /* 0x0000003f3f3ff290 */ /* 0x000fe8000fffe03f */
[----:B------:R-:W-:Y:S01]  /*4de0*/  IMAD.MOV.U32 R39, RZ, RZ, R160 ;  /* 0x000000ffff277224 */ /* 0x000fe200078e00a0 */
[----:B------:R-:W-:Y:S01]  /*4df0*/  MOV R38, R161 ;  /* 0x000000a100267202 */ /* 0x000fe20000000f00 */
[----:B------:R-:W-:Y:S02]  /*4e00*/  IMAD.MOV.U32 R37, RZ, RZ, R162 ;  /* 0x000000ffff257224 */ /* 0x000fe400078e00a2 */
[----:B------:R-:W-:Y:S02]  /*4e10*/  IMAD.MOV.U32 R36, RZ, RZ, R163 ;  /* 0x000000ffff247224 */ /* 0x000fe400078e00a3 */
[----:B------:R-:W3:Y:S01]  /*4e20*/  LDSM.16.MT88.4 R160, [R237+0x1900] ;  /* 0x00190000eda0783b */ /* 0x000ee20000004200 */
[C---:B-1----:R-:W-:Y:S01]  /*4e30*/  HMMA.16816.F32.BF16 R24, R4.reuse, R8, R24 ;  /* 0x000000080418723c */ /* 0x042fe20000041818 */
[----:B------:R1:W-:Y:S07]  /*4e40*/  MUFU.EX2 R8, R0 ;  /* 0x0000000000087308 */ /* 0x0003ee0000000800 */
[----:B------:R-:W-:Y:S01]  /*4e50*/  HMMA.16816.F32.BF16 R20, R4, R10, R20 ;  /* 0x0000000a0414723c */ /* 0x000fe20000041814 */
[----:B------:R-:W-:Y:S06]  /*4e60*/  MUFU.EX2 R11, R15 ;  /* 0x0000000f000b7308 */ /* 0x000fec0000000800 */
[----:B------:R-:W-:-:S02]  /*4e70*/  FADD.FTZ R5, R179, R178 ;  /* 0x000000b2b3057221 */ /* 0x000fc40000010000 */
[----:B-1----:R-:W-:Y:S01]  /*4e80*/  FADD.FTZ R0, R59, R58 ;  /* 0x0000003a3b007221 */ /* 0x002fe20000010000 */
[----:B------:R-:W-:Y:S01]  /*4e90*/  MUFU.EX2 R10, R14 ;  /* 0x0000000e000a7308 */ /* 0x000fe20000000800 */
[----:B------:R-:W-:Y:S02]  /*4ea0*/  FADD.FTZ R5, R127, R5 ;  /* 0x000000057f057221 */ /* 0x000fe40000010000 */
[----:B------:R-:W-:Y:S02]  /*4eb0*/  FADD.FTZ R0, R70, R0 ;  /* 0x0000000046007221 */ /* 0x000fe40000010000 */
[----:B------:R-:W-:Y:S01]  /*4ec0*/  IMAD.MOV.U32 R70, RZ, RZ, R71 ;  /* 0x000000ffff467224 */ /* 0x000fe200078e0047 */
[----:B------:R-:W-:Y:S01]  /*4ed0*/  MOV R71, R96 ;  /* 0x0000006000477202 */ /* 0x000fe20000000f00 */
[----:B------:R-:W-:Y:S01]  /*4ee0*/  IMAD.MOV.U32 R96, RZ, RZ, R97 ;  /* 0x000000ffff607224 */ /* 0x000fe200078e0061 */
[----:B------:R-:W1:Y:S01]  /*4ef0*/  MUFU.EX2 R9, R13 ;  /* 0x0000000d00097308 */ /* 0x000e620000000800 */
[----:B------:R-:W-:-:S02]  /*4f00*/  FADD.FTZ R4, R129, R0 ;  /* 0x0000000081047221 */ /* 0x000fc40000010000 */
[----:B------:R-:W-:Y:S01]  /*4f10*/  IMAD.MOV.U32 R97, RZ, RZ, R98 ;  /* 0x000000ffff617224 */ /* 0x000fe200078e0062 */
[----:B------:R-:W-:Y:S01]  /*4f20*/  MOV R58, R96 ;  /* 0x00000060003a7202 */ /* 0x000fe20000000f00 */
[----:B------:R-:W-:Y:S02]  /*4f30*/  FADD.FTZ R0, R126, R5 ;  /* 0x000000057e007221 */ /* 0x000fe40000010000 */
[----:B------:R-:W-:Y:S01]  /*4f40*/  IMAD.MOV.U32 R98, RZ, RZ, R99 ;  /* 0x000000ffff627224 */ /* 0x000fe200078e0063 */
[----:B------:R-:W-:Y:S01]  /*4f50*/  MOV R99, R128 ;  /* 0x0000008000637202 */ /* 0x000fe20000000f00 */
[----:B------:R-:W-:Y:S01]  /*4f60*/  FADD.FTZ R4, R252, R4 ;  /* 0x00000004fc047221 */ /* 0x000fe20000010000 */
[----:B------:R4:W-:Y:S01]  /*4f70*/  MUFU.EX2 R7, R18 ;  /* 0x0000001200077308 */ /* 0x0009e20000000800 */
[----:B------:R-:W-:Y:S01]  /*4f80*/  FADD.FTZ R0, R125, R0 ;  /* 0x000000007d007221 */ /* 0x000fe20000010000 */
[----:B------:R-:W-:Y:S01]  /*4f90*/  F2FP.BF16.PACK_AB R128, R16, R17 ;  /* 0x000000111080723e */ /* 0x000fe200000010ff */
[----:B------:R-:W-:-:S02]  /*4fa0*/  IMAD.MOV.U32 R5, RZ, RZ, R70 ;  /* 0x000000ffff057224 */ /* 0x000fc400078e0046 */
[----:B------:R-:W-:Y:S01]  /*4fb0*/  IMAD.MOV.U32 R126, RZ, RZ, R71 ;  /* 0x000000ffff7e7224 */ /* 0x000fe200078e0047 */
[----:B------:R-:W-:Y:S01]  /*4fc0*/  MOV R71, R146 ;  /* 0x0000009200477202 */ /* 0x000fe20000000f00 */
[----:B------:R-:W-:Y:S01]  /*4fd0*/  IMAD.MOV.U32 R59, RZ, RZ, R97 ;  /* 0x000000ffff3b7224 */ /* 0x000fe200078e0061 */
[----:B------:R-:W-:Y:S01]  /*4fe0*/  MOV R97, R99 ;  /* 0x0000006300617202 */ /* 0x000fe20000000f00 */
[----:B------:R-:W-:Y:S01]  /*4ff0*/  IMAD.MOV.U32 R70, RZ, RZ, R147 ;  /* 0x000000ffff467224 */ /* 0x000fe200078e0093 */
[----:B------:R-:W5:Y:S01]  /*5000*/  MUFU.EX2 R6, R12 ;  /* 0x0000000c00067308 */ /* 0x000f620000000800 */
[----:B------:R-:W-:Y:S01]  /*5010*/  IMAD.MOV.U32 R125, RZ, RZ, R145 ;  /* 0x000000ffff7d7224 */ /* 0x000fe200078e0091 */
[----:B-1----:R-:W-:Y:S01]  /*5020*/  F2FP.BF16.PACK_AB R129, R8, R9 ;  /* 0x000000090881723e */ /* 0x002fe200000010ff */
[----:B------:R-:W-:Y:S01]  /*5030*/  IMAD.MOV.U32 R252, RZ, RZ, R144 ;  /* 0x000000fffffc7224 */ /* 0x000fe200078e0090 */
[----:B------:R-:W-:Y:S01]  /*5040*/  MOV R13, R51 ;  /* 0x00000033000d7202 */ /* 0x000fe20000000f00 */
[----:B------:R-:W-:Y:S01]  /*5050*/  IMAD.MOV.U32 R179, RZ, RZ, R68 ;  /* 0x000000ffffb37224 */ /* 0x000fe200078e0044 */
[----:B------:R-:W1:Y:S01]  /*5060*/  LDSM.16.MT88.4 R144, [R241+0x1900] ;  /* 0x00190000f190783b */ /* 0x000e620000004200 */
[----:B------:R-:W-:Y:S01]  /*5070*/  IMAD.MOV.U32 R127, RZ, RZ, R69 ;  /* 0x000000ffff7f7224 */ /* 0x000fe200078e0045 */
[----:B------:R-:W-:Y:S01]  /*5080*/  MOV R68, R153 ;  /* 0x0000009900447202 */ /* 0x000fe20000000f00 */
[----:B------:R-:W-:-:S02]  /*5090*/  IMAD.MOV.U32 R96, RZ, RZ, R98 ;  /* 0x000000ffff607224 */ /* 0x000fc400078e0062 */
[----:B------:R-:W-:Y:S02]  /*50a0*/  IMAD.MOV.U32 R98, RZ, RZ, R155 ;  /* 0x000000ffff627224 */ /* 0x000fe400078e009b */
[----:B------:R-:W-:Y:S02]  /*50b0*/  IMAD.MOV.U32 R99, RZ, RZ, R154 ;  /* 0x000000ffff637224 */ /* 0x000fe400078e009a */
[----:B------:R-:W-:Y:S02]  /*50c0*/  IMAD.MOV.U32 R69, RZ, RZ, R152 ;  /* 0x000000ffff457224 */ /* 0x000fe400078e0098 */
[----:B------:R-:W1:Y:S01]  /*50d0*/  LDSM.16.MT88.4 R152, [R238+0x1900] ;  /* 0x00190000ee98783b */ /* 0x000e620000004200 */
[----:B----4-:R-:W-:Y:S01]  /*50e0*/  IMAD.MOV.U32 R18, RZ, RZ, R130 ;  /* 0x000000ffff127224 */ /* 0x010fe200078e0082 */
[----:B------:R-:W-:Y:S01]  /*50f0*/  F2FP.BF16.PACK_AB R130, R10, R11 ;  /* 0x0000000b0a82723e */ /* 0x000fe200000010ff */
[----:B------:R-:W-:Y:S01]  /*5100*/  IMAD.MOV.U32 R178, RZ, RZ, R131 ;  /* 0x000000ffffb27224 */ /* 0x000fe200078e0083 */
[----:B-----5:R-:W-:Y:S01]  /*5110*/  F2FP.BF16.PACK_AB R131, R6, R7 ;  /* 0x000000070683723e */ /* 0x020fe200000010ff */
[----:B------:R-:W-:-:S02]  /*5120*/  IMAD.MOV.U32 R12, RZ, RZ, R50 ;  /* 0x000000ffff0c7224 */ /* 0x000fc400078e0032 */
[----:B------:R-:W-:Y:S02]  /*5130*/  IMAD.MOV.U32 R14, RZ, RZ, R56 ;  /* 0x000000ffff0e7224 */ /* 0x000fe400078e0038 */
[----:B------:R-:W-:Y:S02]  /*5140*/  IMAD.MOV.U32 R15, RZ, RZ, R57 ;  /* 0x000000ffff0f7224 */ /* 0x000fe400078e0039 */
[C---:B--2---:R-:W-:Y:S01]  /*5150*/  HMMA.16816.F32.BF16 R140, R128.reuse, R136, R140 ;  /* 0x00000088808c723c */ /* 0x044fe2000004188c */
[----:B------:R-:W-:Y:S02]  /*5160*/  FADD.FTZ R4, R126, R4 ;  /* 0x000000047e047221 */ /* 0x000fe40000010000 */
[----:B------:R-:W-:Y:S02]  /*5170*/  FADD.FTZ R0, R5, R0 ;  /* 0x0000000005007221 */ /* 0x000fe40000010000 */
[----:B------:R-:W-:Y:S02]  /*5180*/  FADD.FTZ R4, R127, R4 ;  /* 0x000000047f047221 */ /* 0x000fe40000010000 */
[----:B------:R-:W-:Y:S01]  /*5190*/  FADD.FTZ R0, R179, R0 ;  /* 0x00000000b3007221 */ /* 0x000fe20000010000 */
[----:B------:R-:W-:Y:S01]  /*51a0*/  HMMA.16816.F32.BF16 R136, R128, R138, R52 ;  /* 0x0000008a8088723c */ /* 0x000fe20000041834 */
[----:B------:R-:W-:-:S02]  /*51b0*/  FADD.FTZ R4, R178, R4 ;  /* 0x00000004b2047221 */ /* 0x000fc40000010000 */
[----:B------:R-:W-:Y:S02]  /*51c0*/  FADD.FTZ R0, R18, R0 ;  /* 0x0000000012007221 */ /* 0x000fe40000010000 */
[----:B------:R-:W-:Y:S02]  /*51d0*/  FADD.FTZ R4, R124, R4 ;  /* 0x000000047c047221 */ /* 0x000fe40000010000 */
[----:B------:R-:W-:Y:S01]  /*51e0*/  MOV R54, R58 ;  /* 0x0000003a00367202 */ /* 0x000fe20000000f00 */
[----:B---3--:R-:W-:Y:S01]  /*51f0*/  HMMA.16816.F32.BF16 R164, R128, R160, R164 ;  /* 0x000000a080a4723c */ /* 0x008fe200000418a4 */
[----:B------:R-:W-:Y:S02]  /*5200*/  IMAD.MOV.U32 R55, RZ, RZ, R59 ;  /* 0x000000ffff377224 */ /* 0x000fe400078e003b */
[----:B------:R-:W-:Y:S01]  /*5210*/  LDSM.16.MT88.4 R56, [R241+0x3900] ;  /* 0x00390000f138783b */ /* 0x000fe20000004200 */
[----:B------:R-:W-:Y:S02]  /*5220*/  FADD.FTZ R0, R19, R0 ;  /* 0x0000000013007221 */ /* 0x000fe40000010000 */
[----:B------:R-:W-:-:S02]  /*5230*/  FADD.FTZ R4, R134, R4 ;  /* 0x0000000486047221 */ /* 0x000fc40000010000 */
[C---:B-1----:R-:W-:Y:S01]  /*5240*/  HMMA.16816.F32.BF16 R148, R128.reuse, R144, R148 ;  /* 0x000000908094723c */ /* 0x042fe20000041894 */
[----:B------:R-:W-:Y:S02]  /*5250*/  FADD.FTZ R0, R132, R0 ;  /* 0x0000000084007221 */ /* 0x000fe40000010000 */
[----:B------:R-:W-:Y:S02]  /*5260*/  FADD.FTZ R5, R135, R4 ;  /* 0x0000000487057221 */ /* 0x000fe40000010000 */
[----:B------:R-:W-:Y:S02]  /*5270*/  FADD.FTZ R4, R133, R0 ;  /* 0x0000000085047221 */ /* 0x000fe40000010000 */
[----:B------:R-:W-:Y:S01]  /*5280*/  FADD.FTZ R0, R177, R5 ;  /* 0x00000005b1007221 */ /* 0x000fe20000010000 */
[----:B------:R-:W-:Y:S01]  /*5290*/  HMMA.16816.F32.BF16 R144, R128, R146, R40 ;  /* 0x000000928090723c */ /* 0x000fe20000041828 */
[----:B------:R-:W1:Y:S01]  /*52a0*/  LDSM.16.MT88.4 R40, [R237+0x3900] ;  /* 0x00390000ed28783b */ /* 0x000e620000004200 */
[----:B------:R-:W-:-:S02]  /*52b0*/  FADD.FTZ R4, R176, R4 ;  /* 0x00000004b0047221 */ /* 0x000fc40000010000 */
[----:B------:R-:W-:Y:S02]  /*52c0*/  FADD.FTZ R17, R17, R0 ;  /* 0x0000000011117221 */ /* 0x000fe40000010000 */
[----:B------:R-:W-:Y:S02]  /*52d0*/  FADD.FTZ R9, R9, R4 ;  /* 0x0000000409097221 */ /* 0x000fe40000010000 */
[C---:B------:R-:W-:Y:S01]  /*52e0*/  HMMA.16816.F32.BF16 R156, R128.reuse, R152, R156 ;  /* 0x00000098809c723c */ /* 0x040fe2000004189c */
[----:B------:R-:W-:Y:S02]  /*52f0*/  FADD.FTZ R16, R16, R17 ;  /* 0x0000001110107221 */ /* 0x000fe40000010000 */
[----:B------:R-:W-:Y:S02]  /*5300*/  FADD.FTZ R8, R8, R9 ;  /* 0x0000000908087221 */ /* 0x000fe40000010000 */
[----:B------:R-:W-:Y:S02]  /*5310*/  FADD.FTZ R11, R11, R16 ;  /* 0x000000100b0b7221 */ /* 0x000fe40000010000 */
[----:B------:R-:W-:Y:S01]  /*5320*/  FADD.FTZ R7, R7, R8 ;  /* 0x0000000807077221 */ /* 0x000fe20000010000 */
[----:B------:R-:W-:Y:S01]  /*5330*/  HMMA.16816.F32.BF16 R152, R128, R154, R32 ;  /* 0x0000009a8098723c */ /* 0x000fe20000041820 */
[----:B------:R-:W-:-:S02]  /*5340*/  FADD.FTZ R4, R10, R11 ;  /* 0x0000000b0a047221 */ /* 0x000fc40000010000 */
[----:B------:R-:W-:-:S04]  /*5350*/  FADD.FTZ R0, R6, R7 ;  /* 0x0000000706007221 */ /* 0x000fc80000010000 */
[----:B------:R-:W-:Y:S01]  /*5360*/  MOV R34, R49 ;  /* 0x0000003100227202 */ /* 0x000fe20000000f00 */
[----:B------:R-:W-:Y:S01]  /*5370*/  IMAD.MOV.U32 R35, RZ, RZ, R48 ;  /* 0x000000ffff237224 */ /* 0x000fe200078e0030 */
[----:B------:R-:W-:Y:S01]  /*5380*/  HMMA.16816.F32.BF16 R160, R128, R162, R28 ;  /* 0x000000a280a0723c */ /* 0x000fe2000004181c */
[----:B------:R-:W2:Y:S01]  /*5390*/  LDSM.16.MT88.4 R48, [R238+0x3900] ;  /* 0x00390000ee30783b */ /* 0x000ea20000004200 */
[----:B------:R-:W-:Y:S02]  /*53a0*/  IMAD.MOV.U32 R32, RZ, RZ, R46 ;  /* 0x000000ffff207224 */ /* 0x000fe400078e002e */
[----:B------:R-:W-:Y:S01]  /*53b0*/  IMAD.MOV.U32 R33, RZ, RZ, R47 ;  /* 0x000000ffff217224 */ /* 0x000fe200078e002f */
[----:B------:R-:W-:Y:S02]  /*53c0*/  STL [R1+0x20], R0 ;  /* 0x0000200001007387 */ /* 0x000fe40000100800 */
[----:B------:R-:W-:Y:S01]  /*53d0*/  IMAD.MOV.U32 R28, RZ, RZ, R39 ;  /* 0x000000ffff1c7224 */ /* 0x000fe200078e0027 */
[----:B------:R-:W-:Y:S01]  /*53e0*/  MOV R29, R38 ;  /* 0x00000026001d7202 */ /* 0x000fe20000000f00 */
[----:B------:R-:W-:Y:S01]  /*53f0*/  IMAD.MOV.U32 R30, RZ, RZ, R37 ;  /* 0x000000ffff1e7224 */ /* 0x000fe200078e0025 */
[----:B------:R-:W-:Y:S01]  /*5400*/  STL [R1+0x1c], R4 ;  /* 0x00001c0401007387 */ /* 0x000fe20000100800 */
[----:B------:R-:W-:-:S02]  /*5410*/  IMAD.MOV.U32 R31, RZ, RZ, R36 ;  /* 0x000000ffff1f7224 */ /* 0x000fc400078e0024 */
[C---:B-1----:R-:W-:Y:S01]  /*5420*/  HMMA.16816.F32.BF16 R36, R128.reuse, R40, R64 ;  /* 0x000000288024723c */ /* 0x042fe20000041840 */
[----:B------:R-:W1:Y:S07]  /*5430*/  LDSM.16.MT88.4 R64, [R240+0x3900] ;  /* 0x00390000f040783b */ /* 0x000e6e0000004200 */
[C---:B------:R-:W-:Y:S01]  /*5440*/  HMMA.16816.F32.BF16 R40, R128.reuse, R42, R72 ;  /* 0x0000002a8028723c */ /* 0x040fe20000041848 */
[----:B------:R-:W3:Y:S07]  /*5450*/  LDSM.16.MT88.4 R72, [R237+0x5900] ;  /* 0x00590000ed48783b */ /* 0x000eee0000004200 */
[C---:B--2---:R-:W-:Y:S01]  /*5460*/  HMMA.16816.F32.BF16 R44, R128.reuse, R48, R80 ;  /* 0x00000030802c723c */ /* 0x044fe20000041850 */
[----:B------:R-:W2:Y:S07]  /*5470*/  LDSM.16.MT88.4 R80, [R238+0x5900] ;  /* 0x00590000ee50783b */ /* 0x000eae0000004200 */
[C---:B------:R-:W-:Y:S07]  /*5480*/  HMMA.16816.F32.BF16 R48, R128.reuse, R50, R84 ;  /* 0x000000328030723c */ /* 0x040fee0000041854 */
[----:B------:R-:W-:Y:S01]  /*5490*/  IMAD.MOV.U32 R84, RZ, RZ, R54 ;  /* 0x000000ffff547224 */ /* 0x000fe200078e0036 */
[----:B------:R-:W-:Y:S01]  /*54a0*/  MOV R85, R55 ;  /* 0x0000003700557202 */ /* 0x000fe20000000f00 */
[----:B------:R-:W-:Y:S01]  /*54b0*/  IMAD.MOV.U32 R86, RZ, RZ, R125 ;  /* 0x000000ffff567224 */ /* 0x000fe200078e007d */
[----:B------:R-:W-:Y:S01]  /*54c0*/  HMMA.16816.F32.BF16 R52, R128, R56, R88 ;  /* 0x000000388034723c */ /* 0x000fe20000041858 */
[----:B------:R-:W4:Y:S01]  /*54d0*/  LDSM.16.MT88.4 R88, [R241+0x5900] ;  /* 0x00590000f158783b */ /* 0x000f220000004200 */
[----:B------:R-:W-:-:S06]  /*54e0*/  IMAD.MOV.U32 R87, RZ, RZ, R252 ;  /* 0x000000ffff577224 */ /* 0x000fcc00078e00fc */
[----:B------:R-:W-:Y:S07]  /*54f0*/  HMMA.16816.F32.BF16 R56, R128, R58, R92 ;  /* 0x0000003a8038723c */ /* 0x000fee000004185c */
[----:B------:R-:W-:Y:S01]  /*5500*/  MOV R92, R60 ;  /* 0x0000003c005c7202 */ /* 0x000fe20000000f00 */
[----:B------:R-:W-:Y:S01]  /*5510*/  IMAD.MOV.U32 R93, RZ, RZ, R61 ;  /* 0x000000ffff5d7224 */ /* 0x000fe200078e003d */
[----:B------:R-:W-:Y:S01]  /*5520*/  MOV R95, R63 ;  /* 0x0000003f005f7202 */ /* 0x000fe20000000f00 */
[----:B------:R-:W-:-:S02]  /*5530*/  IMAD.MOV.U32 R94, RZ, RZ, R62 ;  /* 0x000000ffff5e7224 */ /* 0x000fc400078e003e */
[C---:B-1----:R-:W-:Y:S08]  /*5540*/  HMMA.16816.F32.BF16 R60, R128.reuse, R64, R68 ;  /* 0x00000040803c723c */ /* 0x042ff00000041844 */
[C---:B---3--:R-:W-:Y:S07]  /*5550*/  HMMA.16816.F32.BF16 R68, R128.reuse, R72, R248 ;  /* 0x000000488044723c */ /* 0x048fee00000418f8 */
[----:B------:R-:W-:Y:S01]  /*5560*/  IMAD.MOV.U32 R248, RZ, RZ, R79 ;  /* 0x000000fffff87224 */ /* 0x000fe200078e004f */
[C---:B------:R-:W-:Y:S01]  /*5570*/  HMMA.16816.F32.BF16 R64, R128.reuse, R66, R96 ;  /* 0x000000428040723c */ /* 0x040fe20000041860 */
[----:B------:R-:W-:Y:S01]  /*5580*/  IMAD.MOV.U32 R249, RZ, RZ, R78 ;  /* 0x000000fffff97224 */ /* 0x000fe200078e004e */
[----:B------:R-:W-:Y:S01]  /*5590*/  MOV R250, R77 ;  /* 0x0000004d00fa7202 */ /* 0x000fe20000000f00 */
[----:B------:R-:W-:Y:S01]  /*55a0*/  IMAD.MOV.U32 R251, RZ, RZ, R76 ;  /* 0x000000fffffb7224 */ /* 0x000fe200078e004c */
[----:B------:R-:W1:Y:S04]  /*55b0*/  LDSM.16.MT88.4 R96, [R240+0x5900] ;  /* 0x00590000f060783b */ /* 0x000e680000004200 */
[C---:B--2---:R-:W-:Y:S01]  /*55c0*/  HMMA.16816.F32.BF16 R76, R128.reuse, R80, R104 ;  /* 0x00000050804c723c */ /* 0x044fe20000041868 */
[----:B------:R-:W2:Y:S07]  /*55d0*/  LDSM.16.MT88.4 R104, [R237+0x7900] ;  /* 0x00790000ed68783b */ /* 0x000eae0000004200 */
[C---:B----4-:R-:W-:Y:S08]  /*55e0*/  HMMA.16816.F32.BF16 R84, R128.reuse, R88, R84 ;  /* 0x000000588054723c */ /* 0x050ff00000041854 */
[C---:B------:R-:W-:Y:S08]  /*55f0*/  HMMA.16816.F32.BF16 R88, R128.reuse, R90, R92 ;  /* 0x0000005a8058723c */ /* 0x040ff0000004185c */
[C---:B------:R-:W-:Y:S08]  /*5600*/  HMMA.16816.F32.BF16 R72, R128.reuse, R74, R116 ;  /* 0x0000004a8048723c */ /* 0x040ff00000041874 */
[C---:B------:R-:W-:Y:S08]  /*5610*/  HMMA.16816.F32.BF16 R80, R128.reuse, R82, R108 ;  /* 0x000000528050723c */ /* 0x040ff0000004186c */
[C---:B-1----:R-:W-:Y:S01]  /*5620*/  HMMA.16816.F32.BF16 R92, R128.reuse, R96, R120 ;  /* 0x00000060805c723c */ /* 0x042fe20000041878 */
[----:B------:R-:W1:Y:S07]  /*5630*/  LDSM.16.MT88.4 R120, [R241+0x7900] ;  /* 0x00790000f178783b */ /* 0x000e6e0000004200 */
[C---:B------:R-:W-:Y:S01]  /*5640*/  HMMA.16816.F32.BF16 R96, R128.reuse, R98, R112 ;  /* 0x000000628060723c */ /* 0x040fe20000041870 */
[----:B------:R-:W3:Y:S07]  /*5650*/  LDSM.16.MT88.4 R112, [R238+0x7900] ;  /* 0x00790000ee70783b */ /* 0x000eee0000004200 */
[C---:B--2---:R-:W-:Y:S08]  /*5660*/  HMMA.16816.F32.BF16 R100, R128.reuse, R104, R100 ;  /* 0x000000688064723c */ /* 0x044ff00000041864 */
[C---:B------:R-:W-:Y:S01]  /*5670*/  HMMA.16816.F32.BF16 R104, R128.reuse, R106, R12 ;  /* 0x0000006a8068723c */ /* 0x040fe2000004180c */
[----:B------:R-:W2:Y:S07]  /*5680*/  LDSM.16.MT88.4 R12, [R240+0x7900] ;  /* 0x00790000f00c783b */ /* 0x000eae0000004200 */
[C---:B-1----:R-:W-:Y:S08]  /*5690*/  HMMA.16816.F32.BF16 R116, R128.reuse, R120, R244 ;  /* 0x000000788074723c */ /* 0x042ff000000418f4 */
[C---:B---3--:R-:W-:Y:S08]  /*56a0*/  HMMA.16816.F32.BF16 R108, R128.reuse, R112, R248 ;  /* 0x00000070806c723c */ /* 0x048ff000000418f8 */
[C---:B------:R-:W-:Y:S08]  /*56b0*/  HMMA.16816.F32.BF16 R112, R128.reuse, R114, R32 ;  /* 0x000000728070723c */ /* 0x040ff00000041820 */
[C---:B------:R-:W-:Y:S08]  /*56c0*/  HMMA.16816.F32.BF16 R120, R128.reuse, R122, R28 ;  /* 0x0000007a8078723c */ /* 0x040ff0000004181c */
[C---:B--2---:R-:W-:Y:S08]  /*56d0*/  HMMA.16816.F32.BF16 R124, R128.reuse, R12, R24 ;  /* 0x0000000c807c723c */ /* 0x044ff00000041818 */
[----:B------:R-:W-:Y:S01]  /*56e0*/  HMMA.16816.F32.BF16 R128, R128, R14, R20 ;  /* 0x0000000e8080723c */ /* 0x000fe20000041814 */
[----:B------:R-:W-:Y:S07]  /*56f0*/  @!P0 BRA `(.L_x_4) ;  /* 0x00003ea000008947 */ /* 0x000fee0003800000 */
[----:B------:R-:W2:Y:S04]  /*5700*/  LDL.64 R28, [R1+0x60] ;  /* 0x00006000011c7983 */ /* 0x000ea80000100a00 */
[----:B------:R-:W3:Y:S04]  /*5710*/  LDL R18, [R1+0x54] ;  /* 0x0000540001127983 */ /* 0x000ee80000100800 */
[----:B------:R-:W4:Y:S04]  /*5720*/  LDL.64 R30, [R1+0x68] ;  /* 0x00006800011e7983 */ /* 0x000f280000100a00 */
[----:B------:R-:W5:Y:S01]  /*5730*/  LDL.64 R178, [R1+0x58] ;  /* 0x0000580001b27983 */ /* 0x000f620000100a00 */
[----:B------:R-:W-:Y:S01]  /*5740*/  IMAD.MOV.U32 R0, RZ, RZ, R3 ;  /* 0x000000ffff007224 */ /* 0x000fe200078e0003 */
[C---:B------:R-:W-:Y:S01]  /*5750*/  IADD3 R4, R243.reuse, 0x800, RZ ;  /* 0x00000800f3047810 */ /* 0x040fe20007ffe0ff */
[----:B------:R-:W-:Y:S01]  /*5760*/  IMAD.MOV.U32 R132, RZ, RZ, R2 ;  /* 0x000000ffff847224 */ /* 0x000fe200078e0002 */
[C---:B------:R-:W-:Y:S01]  /*5770*/  IADD3 R3, R243.reuse, 0x1000, RZ ;  /* 0x00001000f3037810 */ /* 0x040fe20007ffe0ff */
[----:B------:R-:W-:Y:S01]  /*5780*/  UMOV UR16, UR14 ;  /* 0x0000000e00107c82 */ /* 0x000fe20008000000 */
[C---:B------:R-:W-:Y:S01]  /*5790*/  IADD3 R2, R243.reuse, 0x1800, RZ ;  /* 0x00001800f3027810 */ /* 0x040fe20007ffe0ff */
[----:B------:R1:W-:Y:S01]  /*57a0*/  STL [R1+0x14], R4 ;  /* 0x0000140401007387 */ /* 0x0003e20000100800 */
[----:B------:R-:W-:Y:S01]  /*57b0*/  IADD3 R252, R243, 0x3800, RZ ;  /* 0x00003800f3fc7810 */ /* 0x000fe20007ffe0ff */
[----:B------:R-:W-:-:S02]  /*57c0*/  ULDC.64 UR6, c[0x0][0x208] ;  /* 0x0000820000067ab9 */ /* 0x000fc40000000a00 */
[----:B------:R1:W-:Y:S01]  /*57d0*/  STL [R1+0x10], R3 ;  /* 0x0000100301007387 */ /* 0x0003e20000100800 */
[C---:B------:R-:W-:Y:S01]  /*57e0*/  IADD3 R251, R243.reuse, 0x4000, RZ ;  /* 0x00004000f3fb7810 */ /* 0x040fe20007ffe0ff */
[----:B------:R-:W-:Y:S02]  /*57f0*/  ULDC.64 UR4, c[0x0][0x1e0] ;  /* 0x0000780000047ab9 */ /* 0x000fe40000000a00 */
[----:B------:R1:W-:Y:S02]  /*5800*/  STL [R1+0xc], R2 ;  /* 0x00000c0201007387 */ /* 0x0003e40000100800 */
[C---:B-1----:R-:W-:Y:S02]  /*5810*/  IADD3 R4, R243.reuse, 0x2000, RZ ;  /* 0x00002000f3047810 */ /* 0x042fe40007ffe0ff */
[----:B------:R-:W-:-:S03]  /*5820*/  IADD3 R3, R243, 0x2800, RZ ;  /* 0x00002800f3037810 */ /* 0x000fc60007ffe0ff */
[----:B------:R-:W-:Y:S01]  /*5830*/  STL [R1+0x8], R4 ;  /* 0x0000080401007387 */ /* 0x000fe20000100800 */
[----:B------:R-:W-:-:S03]  /*5840*/  IADD3 R2, R243, 0x3000, RZ ;  /* 0x00003000f3027810 */ /* 0x000fc60007ffe0ff */
[----:B------:R-:W-:Y:S04]  /*5850*/  STL [R1+0x4], R3 ;  /* 0x0000040301007387 */ /* 0x000fe80000100800 */
[----:B------:R2:W-:Y:S01]  /*5860*/  STL [R1], R2 ;  /* 0x0000000201007387 */ /* 0x0005e20000100800 */
[C---:B------:R-:W-:Y:S02]  /*5870*/  IADD3 R250, R243.reuse, 0x4800, RZ ;  /* 0x00004800f3fa7810 */ /* 0x040fe40007ffe0ff */
[C---:B------:R-:W-:Y:S02]  /*5880*/  IADD3 R249, R243.reuse, 0x5000, RZ ;  /* 0x00005000f3f97810 */ /* 0x040fe40007ffe0ff */
[C---:B------:R-:W-:Y:S02]  /*5890*/  IADD3 R248, R243.reuse, 0x5800, RZ ;  /* 0x00005800f3f87810 */ /* 0x040fe40007ffe0ff */
[----:B------:R-:W-:-:S02]  /*58a0*/  IADD3 R247, R243, 0x6000, RZ ;  /* 0x00006000f3f77810 */ /* 0x000fc40007ffe0ff */
[C---:B------:R-:W-:Y:S02]  /*58b0*/  IADD3 R246, R243.reuse, 0x6800, RZ ;  /* 0x00006800f3f67810 */ /* 0x040fe40007ffe0ff */
[C---:B------:R-:W-:Y:S02]  /*58c0*/  IADD3 R245, R243.reuse, 0x7000, RZ ;  /* 0x00007000f3f57810 */ /* 0x040fe40007ffe0ff */
[----:B------:R-:W-:Y:S02]  /*58d0*/  IADD3 R244, R243, 0x7800, RZ ;  /* 0x00007800f3f47810 */ /* 0x000fe40007ffe0ff */
[C---:B--2---:R-:W-:Y:S02]  /*58e0*/  IADD3 R2, P2, R28.reuse, 0x40, RZ ;  /* 0x000000401c027810 */ /* 0x044fe40007f5e0ff */
[----:B------:R-:W-:-:S03]  /*58f0*/  IADD3 R3, P1, R28, 0x80, RZ ;  /* 0x000000801c037810 */ /* 0x000fc60007f3e0ff */
[----:B------:R1:W-:Y:S01]  /*5900*/  STL [R1+0x50], R2 ;  /* 0x0000500201007387 */ /* 0x0003e20000100800 */
[----:B---3--:R-:W-:-:S03]  /*5910*/  IMAD.X R4, RZ, RZ, R18, P2 ;  /* 0x000000ffff047224 */ /* 0x008fc600010e0612 */
[----:B------:R4:W-:Y:S01]  /*5920*/  STL [R1+0x48], R3 ;  /* 0x0000480301007387 */ /* 0x0009e20000100800 */
[----:B-1----:R-:W-:Y:S02]  /*5930*/  IADD3 R2, P0, R28, 0xc0, RZ ;  /* 0x000000c01c027810 */ /* 0x002fe40007f1e0ff */
[----:B----4-:R-:W-:-:S03]  /*5940*/  IADD3 R3, P2, R30, 0x40, RZ ;  /* 0x000000401e037810 */ /* 0x010fc60007f5e0ff */
[----:B------:R1:W-:Y:S04]  /*5950*/  STL [R1+0x40], R2 ;  /* 0x0000400201007387 */ /* 0x0003e80000100800 */
[----:B------:R2:W-:Y:S04]  /*5960*/  STL [R1+0x4c], R4 ;  /* 0x00004c0401007387 */ /* 0x0005e80000100800 */
[----:B------:R3:W-:Y:S01]  /*5970*/  STL [R1+0x38], R3 ;  /* 0x0000380301007387 */ /* 0x0007e20000100800 */
[----:B-1----:R-:W-:Y:S01]  /*5980*/  IMAD.X R2, RZ, RZ, R18, P1 ;  /* 0x000000ffff027224 */ /* 0x002fe200008e0612 */
[----:B--2---:R-:W-:-:S04]  /*5990*/  IADD3 R4, P1, R30, 0x80, RZ ;  /* 0x000000801e047810 */ /* 0x004fc80007f3e0ff */
[----:B------:R1:W-:Y:S01]  /*59a0*/  STL [R1+0x44], R2 ;  /* 0x0000440201007387 */ /* 0x0003e20000100800 */
[----:B---3--:R-:W-:-:S03]  /*59b0*/  IMAD.X R3, RZ, RZ, R18, P0 ;  /* 0x000000ffff037224 */ /* 0x008fc600000e0612 */
[----:B------:R5:W-:Y:S04]  /*59c0*/  STL [R1+0x30], R4 ;  /* 0x0000300401007387 */ /* 0x000be80000100800 */
[----:B------:R2:W-:Y:S01]  /*59d0*/  STL [R1+0x3c], R3 ;  /* 0x00003c0301007387 */ /* 0x0005e20000100800 */
[----:B-1----:R-:W-:Y:S01]  /*59e0*/  IADD3 R2, P0, R30, 0xc0, RZ ;  /* 0x000000c01e027810 */ /* 0x002fe20007f1e0ff */
[----:B-----5:R-:W-:-:S04]  /*59f0*/  IMAD.X R4, RZ, RZ, R179, P2 ;  /* 0x000000ffff047224 */ /* 0x020fc800010e06b3 */
[----:B------:R1:W-:Y:S01]  /*5a00*/  STL [R1+0x28], R2 ;  /* 0x0000280201007387 */ /* 0x0003e20000100800 */
[----:B--2---:R-:W-:-:S03]  /*5a10*/  IMAD.X R3, RZ, RZ, R179, P1 ;  /* 0x000000ffff037224 */ /* 0x004fc600008e06b3 */
[----:B------:R2:W-:Y:S04]  /*5a20*/  STL [R1+0x34], R4 ;  /* 0x0000340401007387 */ /* 0x0005e80000100800 */
[----:B------:R2:W-:Y:S01]  /*5a30*/  STL [R1+0x2c], R3 ;  /* 0x00002c0301007387 */ /* 0x0005e20000100800 */
[----:B-1----:R-:W-:-:S05]  /*5a40*/  IMAD.X R2, RZ, RZ, R179, P0 ;  /* 0x000000ffff027224 */ /* 0x002fca00000e06b3 */
[----:B------:R2:W-:Y:S02]  /*5a50*/  STL [R1+0x24], R2 ;  /* 0x0000240201007387 */ /* 0x0005e40000100800 */
.L_x_5:
[----:B------:R-:W3:Y:S01]  /*5a60*/  LDL R133, [R1+0x14] ;  /* 0x0000140001857983 */ /* 0x000ee20000100800 */
[----:B------:R-:W-:Y:S04]  /*5a70*/  DEPBAR.LE SB0, 0x0 ;  /* 0x000080000000791a */ /* 0x000fe80000000000 */
[----:B------:R-:W-:Y:S01]  /*5a80*/  BAR.SYNC.DEFER_BLOCKING 0x0 ;  /* 0x0000000000007b1d */ /* 0x000fe20000010000 */
[----:B------:R-:W-:Y:S02]  /*5a90*/  USHF.R.S32.HI UR14, URZ, 0x1f, UR16 ;  /* 0x0000001f3f0e7899 */ /* 0x000fe40008011410 */
[----:B------:R-:W-:Y:S02]  /*5aa0*/  UIMAD.WIDE.U32 UR18, UR16, UR6, URZ ;  /* 0x00000006101272a5 */ /* 0x000fe4000f8e003f */
[----:B------:R-:W-:Y:S02]  /*5ab0*/  UIMAD UR14, UR14, UR6, URZ ;  /* 0x000000060e0e72a4 */ /* 0x000fe4000f8e023f */
[----:B------:R-:W-:Y:S02]  /*5ac0*/  USHF.L.U32 UR15, UR18, 0x6, URZ ;  /* 0x00000006120f7899 */ /* 0x000fe4000800063f */
[----:B------:R-:W-:Y:S04]  /*5ad0*/  UIMAD UR14, UR16, UR7, UR14 ;  /* 0x00000007100e72a4 */ /* 0x000fe8000f8e020e */
[----:B------:R-:W-:Y:S04]  /*5ae0*/  UIADD3 UR14, UR19, UR14, URZ ;  /* 0x0000000e130e7290 */ /* 0x000fe8000fffe03f */
[----:B------:R-:W-:Y:S01]  /*5af0*/  USHF.L.U64.HI UR14, UR18, 0x6, UR14 ;  /* 0x00000006120e7899 */ /* 0x000fe2000801020e */
[----:B------:R-:W1:Y:S05]  /*5b00*/  LDSM.16.M88.4 R8, [R236+0x10100] ;  /* 0x01010000ec08783b */ /* 0x000e6a0000000200 */
[----:B--2---:R-:W2:Y:S05]  /*5b10*/  LDL R3, [R1+0x10] ;  /* 0x0000100001037983 */ /* 0x004eaa0000100800 */
[----:B------:R-:W4:Y:S05]  /*5b20*/  LDL R2, [R1+0xc] ;  /* 0x00000c0001027983 */ /* 0x000f2a0000100800 */
[----:B------:R-:W-:Y:S05]  /*5b30*/  STL [R1+0xc8], R237 ;  /* 0x0000c8ed01007387 */ /* 0x000fea0000100800 */
[----:B------:R-:W-:Y:S05]  /*5b40*/  STL [R1+0xc4], R238 ;  /* 0x0000c4ee01007387 */ /* 0x000fea0000100800 */
[----:B------:R-:W-:Y:S05]  /*5b50*/  STL [R1+0xc0], R241 ;  /* 0x0000c0f101007387 */ /* 0x000fea0000100800 */
[----:B------:R1:W-:Y:S05]  /*5b60*/  STL [R1+0xbc], R240 ;  /* 0x0000bcf001007387 */ /* 0x0003ea0000100800 */
[----:B------:R-:W1:Y:S02]  /*5b70*/  LDSM.16.M88.4 R16, [R236+0x10900] ;  /* 0x01090000ec10783b */ /* 0x000e640000000200 */
[C---:B-1---5:R-:W-:Y:S03]  /*5b80*/  HMMA.16816.F32.BF16 R4, R168.reuse, R8, RZ ;  /* 0x00000008a804723c */ /* 0x062fe600000418ff */
[----:B------:R-:W1:Y:S05]  /*5b90*/  LDSM.16.M88.4 R24, [R236+0x11100] ;  /* 0x01110000ec18783b */ /* 0x000e6a0000000200 */
[----:B------:R-:W1:Y:S01]  /*5ba0*/  LDSM.16.M88.4 R32, [R236+0x11900] ;  /* 0x01190000ec20783b */ /* 0x000e620000000200 */
[C---:B------:R-:W-:Y:S04]  /*5bb0*/  HMMA.16816.F32.BF16 R8, R168.reuse, R10, RZ ;  /* 0x0000000aa808723c */ /* 0x040fe800000418ff */
[----:B------:R-:W1:Y:S05]  /*5bc0*/  LDSM.16.M88.4 R176, [R243] ;  /* 0x00000000f3b0783b */ /* 0x000e6a0000000200 */
[----:B------:R-:W4:Y:S05]  /*5bd0*/  LDL.64 R240, [R1+0x60] ;  /* 0x0000600001f07983 */ /* 0x000f2a0000100a00 */
[----:B------:R-:W-:Y:S05]  /*5be0*/  STL [R1+0x70], R243 ;  /* 0x000070f301007387 */ /* 0x000fea0000100800 */
[----:B------:R-:W-:Y:S05]  /*5bf0*/  STL [R1+0x80], R168 ;  /* 0x000080a801007387 */ /* 0x000fea0000100800 */
[----:B------:R-:W-:Y:S01]  /*5c00*/  STL [R1+0x7c], R169 ;  /* 0x00007ca901007387 */ /* 0x000fe20000100800 */
[C---:B------:R-:W-:Y:S04]  /*5c10*/  HMMA.16816.F32.BF16 R12, R168.reuse, R16, RZ ;  /* 0x00000010a80c723c */ /* 0x040fe800000418ff */
[----:B------:R-:W-:Y:S05]  /*5c20*/  STL [R1+0x78], R170 ;  /* 0x000078aa01007387 */ /* 0x000fea0000100800 */
[----:B------:R1:W-:Y:S01]  /*5c30*/  STL [R1+0x74], R171 ;  /* 0x000074ab01007387 */ /* 0x0003e20000100800 */
[C---:B------:R-:W-:Y:S04]  /*5c40*/  HMMA.16816.F32.BF16 R16, R168.reuse, R18, RZ ;  /* 0x00000012a810723c */ /* 0x040fe800000418ff */
[----:B------:R-:W4:Y:S04]  /*5c50*/  LDL R237, [R1+0x54] ;  /* 0x0000540001ed7983 */ /* 0x000f280000100800 */
[C---:B-1----:R-:W-:Y:S01]  /*5c60*/  HMMA.16816.F32.BF16 R20, R168.reuse, R24, RZ ;  /* 0x00000018a814723c */ /* 0x042fe200000418ff */
[----:B------:R-:W4:Y:S05]  /*5c70*/  LDL R238, [R1+0x18] ;  /* 0x0000180001ee7983 */ /* 0x000f2a0000100800 */
[----:B------:R-:W4:Y:S02]  /*5c80*/  LDL R135, [R1+0x40] ;  /* 0x0000400001877983 */ /* 0x000f240000100800 */
[C---:B------:R-:W-:Y:S03]  /*5c90*/  HMMA.16816.F32.BF16 R24, R168.reuse, R26, RZ ;  /* 0x0000001aa818723c */ /* 0x040fe600000418ff */
[----:B------:R-:W4:Y:S05]  /*5ca0*/  LDL R134, [R1+0x3c] ;  /* 0x00003c0001867983 */ /* 0x000f2a0000100800 */
[C---:B------:R-:W-:Y:S08]  /*5cb0*/  HMMA.16816.F32.BF16 R28, R168.reuse, R32, RZ ;  /* 0x00000020a81c723c */ /* 0x040ff000000418ff */
[----:B------:R-:W-:Y:S01]  /*5cc0*/  HMMA.16816.F32.BF16 R32, R168, R34, RZ ;  /* 0x00000022a820723c */ /* 0x000fe200000418ff */
[----:B------:R-:W4:Y:S05]  /*5cd0*/  LDL R171, [R1+0x50] ;  /* 0x0000500001ab7983 */ /* 0x000f2a0000100800 */
[----:B------:R-:W4:Y:S02]  /*5ce0*/  LDL R170, [R1+0x4c] ;  /* 0x00004c0001aa7983 */ /* 0x000f240000100800 */
[C---:B------:R-:W-:Y:S03]  /*5cf0*/  HMMA.16816.F32.BF16 R4, R172.reuse, R176, R4 ;  /* 0x000000b0ac04723c */ /* 0x040fe60000041804 */
[----:B------:R-:W4:Y:S05]  /*5d00*/  LDL R169, [R1+0x48] ;  /* 0x0000480001a97983 */ /* 0x000f2a0000100800 */
[C---:B------:R-:W-:Y:S01]  /*5d10*/  HMMA.16816.F32.BF16 R8, R172.reuse, R178, R8 ;  /* 0x000000b2ac08723c */ /* 0x040fe20000041808 */
[----:B------:R-:W4:Y:S05]  /*5d20*/  LDL R168, [R1+0x44] ;  /* 0x0000440001a87983 */ /* 0x000f2a0000100800 */
[----:B------:R-:W-:Y:S05]  /*5d30*/  STL [R1+0x90], R172 ;  /* 0x000090ac01007387 */ /* 0x000fea0000100800 */
[----:B------:R-:W-:Y:S05]  /*5d40*/  STL [R1+0x8c], R173 ;  /* 0x00008cad01007387 */ /* 0x000fea0000100800 */
[----:B------:R-:W-:Y:S05]  /*5d50*/  STL [R1+0x88], R174 ;  /* 0x000088ae01007387 */ /* 0x000fea0000100800 */
[----:B------:R-:W-:Y:S05]  /*5d60*/  STL [R1+0x84], R175 ;  /* 0x000084af01007387 */ /* 0x000fea0000100800 */
[----:B---3--:R-:W1:Y:S02]  /*5d70*/  LDSM.16.M88.4 R176, [R133] ;  /* 0x0000000085b0783b */ /* 0x008e640000000200 */
[C---:B-1----:R-:W-:Y:S08]  /*5d80*/  HMMA.16816.F32.BF16 R12, R172.reuse, R176, R12 ;  /* 0x000000b0ac0c723c */ /* 0x042ff0000004180c */
[C---:B------:R-:W-:Y:S01]  /*5d90*/  HMMA.16816.F32.BF16 R16, R172.reuse, R178, R16 ;  /* 0x000000b2ac10723c */ /* 0x040fe20000041810 */
[----:B--2---:R4:W1:Y:S03]  /*5da0*/  LDSM.16.M88.4 R176, [R3] ;  /* 0x0000000003b0783b */ /* 0x0048660000000200 */
[----:B----4-:R-:W-:Y:S04]  /*5db0*/  IADD3 R3, P1, R240, UR15, RZ ;  /* 0x0000000ff0037c10 */ /* 0x010fe8000ff3e0ff */
[C---:B-1----:R-:W-:Y:S08]  /*5dc0*/  HMMA.16816.F32.BF16 R20, R172.reuse, R176, R20 ;  /* 0x000000b0ac14723c */ /* 0x042ff00000041814 */
[C---:B------:R-:W-:Y:S01]  /*5dd0*/  HMMA.16816.F32.BF16 R24, R172.reuse, R178, R24 ;  /* 0x000000b2ac18723c */ /* 0x040fe20000041818 */
[----:B------:R1:W2:Y:S03]  /*5de0*/  LDSM.16.M88.4 R176, [R2] ;  /* 0x0000000002b0783b */ /* 0x0002a60000000200 */
[----:B------:R-:W-:Y:S02]  /*5df0*/  IADD3.X R133, R237, UR14, RZ, P1, !PT ;  /* 0x0000000eed857c10 */ /* 0x000fe40008ffe4ff */
[C---:B-1----:R-:W-:Y:S06]  /*5e00*/  LEA R2, P0, R3.reuse, c[0x0][0x1f8], 0x1 ;  /* 0x00007e0003027a11 */ /* 0x042fec00078008ff */
[----:B------:R-:W-:Y:S05]  /*5e10*/  LEA.HI.X R3, R3, c[0x0][0x1fc], R133, 0x1, P0 ;  /* 0x00007f0003037a11 */ /* 0x000fea00000f0c85 */
[----:B------:R-:W-:Y:S01]  /*5e20*/  @!PT LDS RZ, [RZ] ;  /* 0x00000000fffff984 */ /* 0x000fe20000000800 */
[----:B------:R-:W-:Y:S01]  /*5e30*/  @!PT LDS RZ, [RZ] ;  /* 0x00000000fffff984 */ /* 0x000fe20000000800 */
[----:B------:R-:W-:Y:S01]  /*5e40*/  @!PT LDS RZ, [RZ] ;  /* 0x00000000fffff984 */ /* 0x000fe20000000800 */
[----:B------:R1:W-:Y:S01]  /*5e50*/  LDGSTS.E.BYPASS.LTC128B.128 [R238+0x100], [R2.64], !P6 ;  /* 0x0010000002ee7fae */ /* 0x0003e2000f101d4c */
[C---:B--2---:R-:W-:Y:S08]  /*5e60*/  HMMA.16816.F32.BF16 R28, R172.reuse, R176, R28 ;  /* 0x000000b0ac1c723c */ /* 0x044ff0000004181c */
[----:B------:R-:W-:Y:S04]  /*5e70*/  HMMA.16816.F32.BF16 R32, R172, R178, R32 ;  /* 0x000000b2ac20723c */ /* 0x000fe80000041820 */
[----:B-1----:R-:W-:Y:S04]  /*5e80*/  IADD3 R3, P1, R171, UR15, RZ ;  /* 0x0000000fab037c10 */ /* 0x002fe8000ff3e0ff */
[C---:B------:R-:W-:Y:S04]  /*5e90*/  LEA R2, P0, R3.reuse, c[0x0][0x1f8], 0x1 ;  /* 0x00007e0003027a11 */ /* 0x040fe800078008ff */
[----:B------:R-:W-:Y:S04]  /*5ea0*/  IADD3.X R133, R170, UR14, RZ, P1, !PT ;  /* 0x0000000eaa857c10 */ /* 0x000fe80008ffe4ff */
[----:B------:R-:W-:Y:S05]  /*5eb0*/  LEA.HI.X R3, R3, c[0x0][0x1fc], R133, 0x1, P0 ;  /* 0x00007f0003037a11 */ /* 0x000fea00000f0c85 */
[----:B------:R1:W-:Y:S02]  /*5ec0*/  LDGSTS.E.BYPASS.LTC128B.128 [R238+0x2100], [R2.64], !P5 ;  /* 0x0210000002ee7fae */ /* 0x0003e4000e901d4c */
[----:B-1----:R-:W-:Y:S04]  /*5ed0*/  IADD3 R3, P1, R169, UR15, RZ ;  /* 0x0000000fa9037c10 */ /* 0x002fe8000ff3e0ff */
[C---:B------:R-:W-:Y:S02]  /*5ee0*/  LEA R2, P0, R3.reuse, c[0x0][0x1f8], 0x1 ;  /* 0x00007e0003027a11 */ /* 0x040fe400078008ff */
[----:B------:R-:W-:Y:S04]  /*5ef0*/  IADD3.X R133, R168, UR14, RZ, P1, !PT ;  /* 0x0000000ea8857c10 */ /* 0x000fe80008ffe4ff */
[----:B------:R-:W-:Y:S05]  /*5f00*/  LEA.HI.X R3, R3, c[0x0][0x1fc], R133, 0x1, P0 ;  /* 0x00007f0003037a11 */ /* 0x000fea00000f0c85 */
[----:B------:R1:W-:Y:S02]  /*5f10*/  LDGSTS.E.BYPASS.LTC128B.128 [R238+0x4100], [R2.64], !P4 ;  /* 0x0410000002ee7fae */ /* 0x0003e4000e101d4c */
[----:B-1----:R-:W-:Y:S01]  /*5f20*/  IADD3 R3, P1, R135, UR15, RZ ;  /* 0x0000000f87037c10 */ /* 0x002fe2000ff3e0ff */
[----:B------:R-:W-:Y:S03]  /*5f30*/  ULEA UR15, UP0, UR6, UR15, 0x5 ;  /* 0x0000000f060f7291 */ /* 0x000fe6000f80283f */
[C---:B------:R-:W-:Y:S02]  /*5f40*/  LEA R2, P0, R3.reuse, c[0x0][0x1f8], 0x1 ;  /* 0x00007e0003027a11 */ /* 0x040fe400078008ff */
[----:B------:R-:W-:Y:S01]  /*5f50*/  IADD3.X R133, R134, UR14, RZ, P1, !PT ;  /* 0x0000000e86857c10 */ /* 0x000fe20008ffe4ff */
[----:B------:R-:W-:Y:S02]  /*5f60*/  ULEA.HI.X UR14, UR6, UR14, UR7, 0x5, UP0 ;  /* 0x0000000e060e7291 */ /* 0x000fe400080f2c07 */
[----:B------:R-:W-:Y:S01]  /*5f70*/  UISETP.GT.AND UP0, UPT, UR16, UR8, UPT ;  /* 0x000000081000728c */ /* 0x000fe2000bf04270 */
[----:B------:R-:W-:Y:S01]  /*5f80*/  LEA.HI.X R3, R3, c[0x0][0x1fc], R133, 0x1, P0 ;  /* 0x00007f0003037a11 */ /* 0x000fe200000f0c85 */
[----:B------:R-:W-:Y:S04]  /*5f90*/  UIADD3 UR16, UR16, -0x1, URZ ;  /* 0xffffffff10107890 */ /* 0x000fe8000fffe03f */
[----:B------:R1:W-:Y:S05]  /*5fa0*/  LDGSTS.E.BYPASS.LTC128B.128 [R238+0x6100], [R2.64], !P3 ;  /* 0x0610000002ee7fae */ /* 0x0003ea000d901d4c */
[----:B------:R-:W-:Y:S01]  /*5fb0*/  @UP0 UIMAD.WIDE.U32 UR18, UR16, UR4, URZ ;  /* 0x00000004101202a5 */ /* 0x000fe2000f8e003f */
[----:B-1----:R-:W-:Y:S04]  /*5fc0*/  IADD3 R3, P1, R240, UR15, RZ ;  /* 0x0000000ff0037c10 */ /* 0x002fe8000ff3e0ff */
[----:B------:R-:W-:Y:S02]  /*5fd0*/  LEA R2, P0, R3, c[0x0][0x1f8], 0x1 ;  /* 0x00007e0003027a11 */ /* 0x000fe400078008ff */
        /* <DEDUP_REMOVED lines=8> */
[----:B-1----:R-:W-:Y:S04]  /*6060*/  IADD3 R3, P1, R169, UR15, RZ ;  /* 0x0000000fa9037c10 */ /* 0x002fe8000ff3e0ff */
[C---:B------:R-:W-:Y:S02]  /*6070*/  LEA R2, P0, R3.reuse, c[0x0][0x1f8], 0x1 ;  /* 0x00007e0003027a11 */ /* 0x040fe400078008ff */
[----:B------:R-:W-:Y:S02]  /*6080*/  IADD3.X R133, R168, UR14, RZ, P1, !PT ;  /* 0x0000000ea8857c10 */ /* 0x000fe40008ffe4ff */
[----:B------:R-:W2:Y:S02]  /*6090*/  LDL R168, [R1+0x8] ;  /* 0x0000080001a87983 */ /* 0x000ea40000100800 */
[----:B------:R-:W-:Y:S05]  /*60a0*/  LEA.HI.X R3, R3, c[0x0][0x1fc], R133, 0x1, P0 ;  /* 0x00007f0003037a11 */ /* 0x000fea00000f0c85 */
[----:B------:R1:W-:Y:S02]  /*60b0*/  LDGSTS.E.BYPASS.LTC128B.128 [R238+0x5100], [R2.64], !P4 ;  /* 0x0510000002ee7fae */ /* 0x0003e4000e101d4c */
[----:B-1----:R-:W-:Y:S01]  /*60c0*/  IADD3 R3, P1, R135, UR15, RZ ;  /* 0x0000000f87037c10 */ /* 0x002fe2000ff3e0ff */
[----:B------:R-:W-:Y:S02]  /*60d0*/  @UP0 USHF.L.U32 UR15, UR18, 0x6, URZ ;  /* 0x00000006120f0899 */ /* 0x000fe4000800063f */
[----:B------:R-:W3:Y:S01]  /*60e0*/  LDL R135, [R1+0x4] ;  /* 0x0000040001877983 */ /* 0x000ee20000100800 */
[C---:B------:R-:W-:Y:S02]  /*60f0*/  LEA R2, P0, R3.reuse, c[0x0][0x1f8], 0x1 ;  /* 0x00007e0003027a11 */ /* 0x040fe400078008ff */
[----:B------:R-:W-:Y:S01]  /*6100*/  IADD3.X R133, R134, UR14, RZ, P1, !PT ;  /* 0x0000000e86857c10 */ /* 0x000fe20008ffe4ff */
[----:B------:R-:W-:Y:S01]  /*6110*/  @UP0 USHF.R.S32.HI UR14, URZ, 0x1f, UR16 ;  /* 0x0000001f3f0e0899 */ /* 0x000fe20008011410 */
[----:B------:R-:W4:Y:S02]  /*6120*/  LDL R134, [R1] ;  /* 0x0000000001867983 */ /* 0x000f240000100800 */
[----:B------:R-:W-:Y:S01]  /*6130*/  LEA.HI.X R3, R3, c[0x0][0x1fc], R133, 0x1, P0 ;  /* 0x00007f0003037a11 */ /* 0x000fe200000f0c85 */
[----:B------:R-:W-:Y:S01]  /*6140*/  @UP0 UIMAD UR14, UR14, UR4, URZ ;  /* 0x000000040e0e02a4 */ /* 0x000fe2000f8e023f */
[----:B------:R-:W-:Y:S01]  /*6150*/  PLOP3.LUT P0, PT, PT, PT, UP0, 0x80, 0x0 ;  /* 0x000000000000781c */ /* 0x000fe20003f0f008 */
[----:B------:R-:W-:Y:S02]  /*6160*/  STL [R1+0xa0], R180 ;  /* 0x0000a0b401007387 */ /* 0x000fe40000100800 */
[----:B------:R-:W-:Y:S03]  /*6170*/  @UP0 UIMAD UR14, UR16, UR5, UR14 ;  /* 0x00000005100e02a4 */ /* 0x000fe6000f8e020e */
[----:B------:R1:W-:Y:S01]  /*6180*/  LDGSTS.E.BYPASS.LTC128B.128 [R238+0x7100], [R2.64], !P3 ;  /* 0x0710000002ee7fae */ /* 0x0003e2000d901d4c */
[----:B------:R-:W-:Y:S04]  /*6190*/  @UP0 UIADD3 UR14, UR19, UR14, URZ ;  /* 0x0000000e130e0290 */ /* 0x000fe8000fffe03f */
[----:B------:R-:W1:Y:S01]  /*61a0*/  LDSM.16.M88.4 R176, [R242+0x10100] ;  /* 0x01010000f2b0783b */ /* 0x000e620000000200 */
[----:B------:R-:W-:Y:S04]  /*61b0*/  @UP0 USHF.L.U64.HI UR14, UR18, 0x6, UR14 ;  /* 0x00000006120e0899 */ /* 0x000fe8000801020e */
[----:B------:R-:W0:Y:S05]  /*61c0*/  LDGDEPBAR ;  /* 0x00000000000079af */ /* 0x000e2a0000000000 */
[----:B------:R-:W-:Y:S05]  /*61d0*/  STL [R1+0x9c], R181 ;  /* 0x00009cb501007387 */ /* 0x000fea0000100800 */
[----:B------:R-:W-:Y:S05]  /*61e0*/  STL [R1+0x98], R182 ;  /* 0x000098b601007387 */ /* 0x000fea0000100800 */
[----:B------:R-:W-:Y:S05]  /*61f0*/  STL [R1+0x94], R183 ;  /* 0x000094b701007387 */ /* 0x000fea0000100800 */
[----:B------:R-:W-:Y:S05]  /*6200*/  STL [R1+0xb0], R184 ;  /* 0x0000b0b801007387 */ /* 0x000fea0000100800 */
[----:B------:R-:W-:Y:S05]  /*6210*/  STL [R1+0xac], R185 ;  /* 0x0000acb901007387 */ /* 0x000fea0000100800 */
[----:B------:R-:W-:Y:S01]  /*6220*/  STL [R1+0xa8], R186 ;  /* 0x0000a8ba01007387 */ /* 0x000fe20000100800 */
[C---:B-1----:R-:W-:Y:S04]  /*6230*/  HMMA.16816.F32.BF16 R4, R180.reuse, R176, R4 ;  /* 0x000000b0b404723c */ /* 0x042fe80000041804 */
[----:B------:R-:W-:Y:S05]  /*6240*/  STL [R1+0xa4], R187 ;  /* 0x0000a4bb01007387 */ /* 0x000fea0000100800 */
[----:B------:R-:W-:Y:S01]  /*6250*/  STL [R1+0xb8], R190 ;  /* 0x0000b8be01007387 */ /* 0x000fe20000100800 */
[C---:B------:R-:W-:Y:S04]  /*6260*/  HMMA.16816.F32.BF16 R8, R180.reuse, R178, R8 ;  /* 0x000000b2b408723c */ /* 0x040fe80000041808 */
[----:B------:R-:W1:Y:S05]  /*6270*/  LDSM.16.M88.4 R176, [R242+0x10900] ;  /* 0x01090000f2b0783b */ /* 0x000e6a0000000200 */
[----:B------:R-:W-:Y:S01]  /*6280*/  STL [R1+0xb4], R191 ;  /* 0x0000b4bf01007387 */ /* 0x000fe20000100800 */
[C---:B-1----:R-:W-:Y:S08]  /*6290*/  HMMA.16816.F32.BF16 R12, R180.reuse, R176, R12 ;  /* 0x000000b0b40c723c */ /* 0x042ff0000004180c */
[C---:B------:R-:W-:Y:S01]  /*62a0*/  HMMA.16816.F32.BF16 R16, R180.reuse, R178, R16 ;  /* 0x000000b2b410723c */ /* 0x040fe20000041810 */
[----:B------:R-:W1:Y:S07]  /*62b0*/  LDSM.16.M88.4 R176, [R242+0x11100] ;  /* 0x01110000f2b0783b */ /* 0x000e6e0000000200 */
[C---:B-1----:R-:W-:Y:S08]  /*62c0*/  HMMA.16816.F32.BF16 R20, R180.reuse, R176, R20 ;  /* 0x000000b0b414723c */ /* 0x042ff00000041814 */
[C---:B------:R-:W-:Y:S01]  /*62d0*/  HMMA.16816.F32.BF16 R24, R180.reuse, R178, R24 ;  /* 0x000000b2b418723c */ /* 0x040fe20000041818 */
[----:B------:R-:W1:Y:S07]  /*62e0*/  LDSM.16.M88.4 R176, [R242+0x11900] ;  /* 0x01190000f2b0783b */ /* 0x000e6e0000000200 */
[C---:B-1----:R-:W-:Y:S08]  /*62f0*/  HMMA.16816.F32.BF16 R28, R180.reuse, R176, R28 ;  /* 0x000000b0b41c723c */ /* 0x042ff0000004181c */
[----:B------:R-:W-:Y:S01]  /*6300*/  HMMA.16816.F32.BF16 R32, R180, R178, R32 ;  /* 0x000000b2b420723c */ /* 0x000fe20000041820 */
[----:B------:R-:W1:Y:S07]  /*6310*/  LDSM.16.M88.4 R176, [R239] ;  /* 0x00000000efb0783b */ /* 0x000e6e0000000200 */
[C---:B-1----:R-:W-:Y:S08]  /*6320*/  HMMA.16816.F32.BF16 R4, R184.reuse, R176, R4 ;  /* 0x000000b0b804723c */ /* 0x042ff00000041804 */
[C---:B------:R-:W-:Y:S01]  /*6330*/  HMMA.16816.F32.BF16 R8, R184.reuse, R178, R8 ;  /* 0x000000b2b808723c */ /* 0x040fe20000041808 */
[----:B------:R-:W1:Y:S07]  /*6340*/  LDSM.16.M88.4 R176, [R239+0x800] ;  /* 0x00080000efb0783b */ /* 0x000e6e0000000200 */
        /* <DEDUP_REMOVED lines=20> */
[----:B--2---:R-:W1:Y:S07]  /*6490*/  LDSM.16.M88.4 R176, [R168] ;  /* 0x00000000a8b0783b */ /* 0x004e6e0000000200 */
[C---:B-1----:R-:W-:Y:S08]  /*64a0*/  HMMA.16816.F32.BF16 R4, R192.reuse, R176, R4 ;  /* 0x000000b0c004723c */ /* 0x042ff00000041804 */
[C---:B------:R-:W-:Y:S01]  /*64b0*/  HMMA.16816.F32.BF16 R8, R192.reuse, R178, R8 ;  /* 0x000000b2c008723c */ /* 0x040fe20000041808 */
[----:B---3--:R-:W1:Y:S07]  /*64c0*/  LDSM.16.M88.4 R176, [R135] ;  /* 0x0000000087b0783b */ /* 0x008e6e0000000200 */
[C---:B-1----:R-:W-:Y:S08]  /*64d0*/  HMMA.16816.F32.BF16 R12, R192.reuse, R176, R12 ;  /* 0x000000b0c00c723c */ /* 0x042ff0000004180c */
[C---:B------:R-:W-:Y:S01]  /*64e0*/  HMMA.16816.F32.BF16 R16, R192.reuse, R178, R16 ;  /* 0x000000b2c010723c */ /* 0x040fe20000041810 */
[----:B----4-:R-:W1:Y:S07]  /*64f0*/  LDSM.16.M88.4 R176, [R134] ;  /* 0x0000000086b0783b */ /* 0x010e6e0000000200 */
[C---:B-1----:R-:W-:Y:S08]  /*6500*/  HMMA.16816.F32.BF16 R20, R192.reuse, R176, R20 ;  /* 0x000000b0c014723c */ /* 0x042ff00000041814 */
[C---:B------:R-:W-:Y:S01]  /*6510*/  HMMA.16816.F32.BF16 R24, R192.reuse, R178, R24 ;  /* 0x000000b2c018723c */ /* 0x040fe20000041818 */
[----:B------:R-:W1:Y:S07]  /*6520*/  LDSM.16.M88.4 R176, [R252] ;  /* 0x00000000fcb0783b */ /* 0x000e6e0000000200 */
        /* <DEDUP_REMOVED lines=113> */
[----:B------:R-:W1:Y:S11]  /*6c40*/  LDSM.16.M88.4 R176, [R239+0x6800] ;  /* 0x00680000efb0783b */ /* 0x000e760000000200 */
[----:B------:R-:W-:Y:S04]  /*6c50*/  @!UPT UIADD3 URZ, URZ, URZ, URZ ;  /* 0x0000003f3f3ff290 */ /* 0x000fe8000fffe03f */
[----:B------:R-:W-:Y:S02]  /*6c60*/  FMUL.FTZ R7, R7, c[0x0][0x320] ;  /* 0x0000c80007077a20 */ /* 0x000fe40000410000 */
[----:B------:R-:W-:Y:S02]  /*6c70*/  FMUL.FTZ R5, R5, c[0x0][0x320] ;  /* 0x0000c80005057a20 */ /* 0x000fe40000410000 */
[----:B------:R2:W-:Y:S01]  /*6c80*/  MUFU.TANH R237, R7 ;  /* 0x0000000700ed7308 */ /* 0x0005e20000002400 */
[----:B------:R-:W-:Y:S02]  /*6c90*/  FMUL.FTZ R6, R6, c[0x0][0x320] ;  /* 0x0000c80006067a20 */ /* 0x000fe40000410000 */
[----:B------:R-:W-:Y:S02]  /*6ca0*/  FMUL.FTZ R4, R4, c[0x0][0x320] ;  /* 0x0000c80004047a20 */ /* 0x000fe40000410000 */
[----:B------:R-:W-:Y:S02]  /*6cb0*/  FMUL.FTZ R10, R10, c[0x0][0x320] ;  /* 0x0000c8000a0a7a20 */ /* 0x000fe40000410000 */
[----:B------:R-:W-:Y:S02]  /*6cc0*/  FMUL.FTZ R11, R11, c[0x0][0x320] ;  /* 0x0000c8000b0b7a20 */ /* 0x000fe40000410000 */
[----:B------:R-:W-:Y:S01]  /*6cd0*/  FMUL.FTZ R8, R8, c[0x0][0x320] ;  /* 0x0000c80008087a20 */ /* 0x000fe20000410000 */
[----:B------:R-:W-:Y:S01]  /*6ce0*/  MUFU.TANH R241, R10 ;  /* 0x0000000a00f17308 */ /* 0x000fe20000002400 */
[----:B------:R-:W-:Y:S09]  /*6cf0*/  FMUL.FTZ R9, R9, c[0x0][0x320] ;  /* 0x0000c80009097a20 */ /* 0x000ff20000410000 */
[----:B------:R-:W-:Y:S01]  /*6d00*/  MUFU.TANH R240, R11 ;  /* 0x0000000b00f07308 */ /* 0x000fe20000002400 */
[C---:B-1----:R-:W-:Y:S01]  /*6d10*/  HMMA.16816.F32.BF16 R12, R232.reuse, R176, R12 ;  /* 0x000000b0e80c723c */ /* 0x042fe2000004180c */
[----:B--2---:R-:W2:Y:S07]  /*6d20*/  LDL.LU R7, [R1+0x1c] ;  /* 0x00001c0001077983 */ /* 0x004eae0000300800 */
[C---:B------:R-:W-:Y:S01]  /*6d30*/  HMMA.16816.F32.BF16 R16, R232.reuse, R178, R16 ;  /* 0x000000b2e810723c */ /* 0x040fe20000041810 */
[----:B------:R-:W1:Y:S01]  /*6d40*/  LDSM.16.M88.4 R176, [R239+0x7000] ;  /* 0x00700000efb0783b */ /* 0x000e620000000200 */
[----:B------:R-:W-:Y:S10]  /*6d50*/  MUFU.TANH R172, R5 ;  /* 0x0000000500ac7308 */ /* 0x000ff40000002400 */
[----:B------:R-:W-:Y:S04]  /*6d60*/  MUFU.TANH R171, R8 ;  /* 0x0000000800ab7308 */ /* 0x000fe80000002400 */
[----:B------:R-:W-:Y:S02]  /*6d70*/  FMUL.FTZ R13, R13, c[0x0][0x320] ;  /* 0x0000c8000d0d7a20 */ /* 0x000fe40000410000 */
        /* <DEDUP_REMOVED lines=9> */
[C---:B-1----:R-:W-:Y:S09]  /*6e10*/  HMMA.16816.F32.BF16 R20, R232.reuse, R176, R20 ;  /* 0x000000b0e814723c */ /* 0x042ff20000041814 */
[----:B------:R-:W-:Y:S01]  /*6e20*/  MUFU.TANH R187, R15 ;  /* 0x0000000f00bb7308 */ /* 0x000fe20000002400 */
[C---:B------:R-:W-:Y:S01]  /*6e30*/  HMMA.16816.F32.BF16 R24, R232.reuse, R178, R24 ;  /* 0x000000b2e818723c */ /* 0x040fe20000041818 */
[----:B------:R-:W1:Y:S01]  /*6e40*/  LDSM.16.M88.4 R176, [R239+0x7800] ;  /* 0x00780000efb0783b */ /* 0x000e620000000200 */
[----:B------:R-:W-:Y:S07]  /*6e50*/  DEPBAR.LE SB0, 0x0 ;  /* 0x000080000000791a */ /* 0x000fee0000000000 */
[----:B------:R-:W4:Y:S01]  /*6e60*/  MUFU.TANH R4, R4 ;  /* 0x0000000400047308 */ /* 0x000f220000002400 */
[----:B------:R-:W-:Y:S04]  /*6e70*/  BAR.SYNC.DEFER_BLOCKING 0x0 ;  /* 0x0000000000007b1d */ /* 0x000fe80000010000 */
[----:B------:R-:W-:Y:S02]  /*6e80*/  FMUL.FTZ R22, R22, c[0x0][0x320] ;  /* 0x0000c80016167a20 */ /* 0x000fe40000410000 */
[----:B------:R-:W-:Y:S02]  /*6e90*/  FMUL.FTZ R23, R23, c[0x0][0x320] ;  /* 0x0000c80017177a20 */ /* 0x000fe40000410000 */
[----:B------:R-:W-:Y:S06]  /*6ea0*/  FMUL.FTZ R20, R20, c[0x0][0x320] ;  /* 0x0000c80014147a20 */ /* 0x000fec0000410000 */
[----:B---3--:R-:W-:Y:S02]  /*6eb0*/  FMUL.FTZ R13, R25, c[0x0][0x320] ;  /* 0x0000c800190d7a20 */ /* 0x008fe40000410000 */
[----:B------:R-:W-:Y:S02]  /*6ec0*/  FMUL.FTZ R26, R26, c[0x0][0x320] ;  /* 0x0000c8001a1a7a20 */ /* 0x000fe40000410000 */
[----:B------:R-:W-:Y:S01]  /*6ed0*/  FMUL.FTZ R27, R27, c[0x0][0x320] ;  /* 0x0000c8001b1b7a20 */ /* 0x000fe20000410000 */
[----:B----4-:R-:W-:Y:S01]  /*6ee0*/  FMNMX.FTZ R3, R4, R0, !PT ;  /* 0x0000000004037209 */ /* 0x010fe20007810000 */
[----:B------:R3:W-:Y:S03]  /*6ef0*/  MUFU.TANH R133, R17 ;  /* 0x0000001100857308 */ /* 0x0007e60000002400 */
[----:B------:R-:W-:Y:S04]  /*6f00*/  FMNMX.FTZ R3, R172, R3, !PT ;  /* 0x00000003ac037209 */ /* 0x000fe80007810000 */
[----:B------:R-:W-:Y:S01]  /*6f10*/  FMNMX.FTZ R3, R171, R3, !PT ;  /* 0x00000003ab037209 */ /* 0x000fe20007810000 */
[C---:B-1----:R-:W-:Y:S02]  /*6f20*/  HMMA.16816.F32.BF16 R28, R232.reuse, R176, R28 ;  /* 0x000000b0e81c723c */ /* 0x042fe4000004181c */
[----:B------:R1:W-:Y:S06]  /*6f30*/  MUFU.TANH R134, R16 ;  /* 0x0000001000867308 */ /* 0x0003ec0000002400 */
[----:B------:R-:W-:Y:S04]  /*6f40*/  HMMA.16816.F32.BF16 R32, R232, R178, R32 ;  /* 0x000000b2e820723c */ /* 0x000fe80000041820 */
[----:B------:R-:W4:Y:S01]  /*6f50*/  MUFU.TANH R170, R9 ;  /* 0x0000000900aa7308 */ /* 0x000f220000002400 */
[----:B---3--:R-:W-:Y:S09]  /*6f60*/  FMUL.FTZ R17, R21, c[0x0][0x320] ;  /* 0x0000c80015117a20 */ /* 0x008ff20000410000 */
[----:B------:R-:W3:Y:S02]  /*6f70*/  MUFU.TANH R169, R12 ;  /* 0x0000000c00a97308 */ /* 0x000ee40000002400 */
[----:B------:R-:W-:Y:S02]  /*6f80*/  FMUL.FTZ R30, R30, c[0x0][0x320] ;  /* 0x0000c8001e1e7a20 */ /* 0x000fe40000410000 */
[----:B-1----:R-:W-:Y:S02]  /*6f90*/  FMUL.FTZ R16, R24, c[0x0][0x320] ;  /* 0x0000c80018107a20 */ /* 0x002fe40000410000 */
[----:B------:R-:W-:Y:S04]  /*6fa0*/  FMUL.FTZ R31, R31, c[0x0][0x320] ;  /* 0x0000c8001f1f7a20 */ /* 0x000fe80000410000 */
[----:B------:R-:W1:Y:S01]  /*6fb0*/  MUFU.TANH R20, R20 ;  /* 0x0000001400147308 */ /* 0x000e620000002400 */
[----:B------:R-:W-:Y:S02]  /*6fc0*/  FMUL.FTZ R8, R32, c[0x0][0x320] ;  /* 0x0000c80020087a20 */ /* 0x000fe40000410000 */
[----:B------:R-:W-:Y:S01]  /*6fd0*/  FMUL.FTZ R5, R33, c[0x0][0x320] ;  /* 0x0000c80021057a20 */ /* 0x000fe20000410000 */
[----:B----4-:R-:W-:Y:S01]  /*6fe0*/  FMNMX.FTZ R3, R170, R3, !PT ;  /* 0x00000003aa037209 */ /* 0x010fe20007810000 */
[----:B------:R-:W-:Y:S02]  /*6ff0*/  FMUL.FTZ R9, R29, c[0x0][0x320] ;  /* 0x0000c8001d097a20 */ /* 0x000fe40000410000 */
[----:B------:R-:W-:Y:S03]  /*7000*/  FMUL.FTZ R34, R34, c[0x0][0x320] ;  /* 0x0000c80022227a20 */ /* 0x000fe60000410000 */
[----:B------:R-:W4:Y:S01]  /*7010*/  MUFU.TANH R17, R17 ;  /* 0x0000001100117308 */ /* 0x000f220000002400 */
[----:B---3--:R-:W-:Y:S01]  /*7020*/  FMNMX.FTZ R3, R169, R3, !PT ;  /* 0x00000003a9037209 */ /* 0x008fe20007810000 */
[----:B------:R-:W-:Y:S03]  /*7030*/  FMUL.FTZ R12, R28, c[0x0][0x320] ;  /* 0x0000c8001c0c7a20 */ /* 0x000fe60000410000 */
[----:B------:R-:W-:Y:S05]  /*7040*/  FMNMX.FTZ R3, R135, R3, !PT ;  /* 0x0000000387037209 */ /* 0x000fea0007810000 */
[----:B------:R-:W3:Y:S01]  /*7050*/  MUFU.TANH R16, R16 ;  /* 0x0000001000107308 */ /* 0x000ee20000002400 */
[----:B------:R-:W-:Y:S04]  /*7060*/  FMNMX.FTZ R3, R134, R3, !PT ;  /* 0x0000000386037209 */ /* 0x000fe80007810000 */
[----:B------:R-:W-:Y:S05]  /*7070*/  FMNMX.FTZ R3, R133, R3, !PT ;  /* 0x0000000385037209 */ /* 0x000fea0007810000 */
[----:B------:R-:W3:Y:S01]  /*7080*/  MUFU.TANH R13, R13 ;  /* 0x0000000d000d7308 */ /* 0x000ee20000002400 */
[----:B-1----:R-:W-:Y:S04]  /*7090*/  FMNMX.FTZ R3, R20, R3, !PT ;  /* 0x0000000314037209 */ /* 0x002fe80007810000 */
[----:B----4-:R-:W-:Y:S05]  /*70a0*/  FMNMX.FTZ R3, R17, R3, !PT ;  /* 0x0000000311037209 */ /* 0x010fea0007810000 */
[----:B------:R-:W1:Y:S01]  /*70b0*/  MUFU.TANH R12, R12 ;  /* 0x0000000c000c7308 */ /* 0x000e620000002400 */
[----:B---3--:R-:W-:Y:S09]  /*70c0*/  FMNMX.FTZ R3, R16, R3, !PT ;  /* 0x0000000310037209 */ /* 0x008ff20007810000 */
[----:B------:R-:W3:Y:S01]  /*70d0*/  MUFU.TANH R9, R9 ;  /* 0x0000000900097308 */ /* 0x000ee20000002400 */
[----:B------:R-:W-:Y:S09]  /*70e0*/  FMNMX.FTZ R3, R13, R3, !PT ;  /* 0x000000030d037209 */ /* 0x000ff20007810000 */
[----:B------:R-:W4:Y:S01]  /*70f0*/  MUFU.TANH R8, R8 ;  /* 0x0000000800087308 */ /* 0x000f220000002400 */
[----:B-1----:R-:W-:Y:S09]  /*7100*/  FMNMX.FTZ R3, R12, R3, !PT ;  /* 0x000000030c037209 */ /* 0x002ff20007810000 */
[----:B------:R-:W1:Y:S01]  /*7110*/  MUFU.TANH R5, R5 ;  /* 0x0000000500057308 */ /* 0x000e620000002400 */
[----:B---3--:R-:W-:Y:S09]  /*7120*/  FMNMX.FTZ R3, R9, R3, !PT ;  /* 0x0000000309037209 */ /* 0x008ff20007810000 */
[----:B------:R-:W-:Y:S01]  /*7130*/  MUFU.TANH R6, R6 ;  /* 0x0000000600067308 */ /* 0x000fe20000002400 */
[----:B----4-:R-:W-:Y:S09]  /*7140*/  FMNMX.FTZ R3, R8, R3, !PT ;  /* 0x0000000308037209 */ /* 0x010ff20007810000 */
[----:B------:R-:W-:Y:S01]  /*7150*/  MUFU.TANH R180, R18 ;  /* 0x0000001200b47308 */ /* 0x000fe20000002400 */
[----:B-1----:R-:W-:Y:S05]  /*7160*/  FMNMX.FTZ R3, R5, R3, !PT ;  /* 0x0000000305037209 */ /* 0x002fea0007810000 */
[----:B------:R-:W1:Y:S04]  /*7170*/  SHFL.BFLY PT, R2, R3, 0x2, 0x1f ;  /* 0x0c401f0003027f89 */ /* 0x000e6800000e0000 */
[----:B------:R-:W-:Y:S10]  /*7180*/  MUFU.TANH R181, R19 ;  /* 0x0000001300b57308 */ /* 0x000ff40000002400 */
[----:B------:R-:W-:Y:S10]  /*7190*/  MUFU.TANH R174, R22 ;  /* 0x0000001600ae7308 */ /* 0x000ff40000002400 */
[----:B------:R-:W-:Y:S01]  /*71a0*/  MUFU.TANH R175, R23 ;  /* 0x0000001700af7308 */ /* 0x000fe20000002400 */
[----:B-1----:R-:W-:Y:S05]  /*71b0*/  FMNMX.FTZ R3, R3, R2, !PT ;  /* 0x0000000203037209 */ /* 0x002fea0007810000 */
[----:B------:R-:W1:Y:S04]  /*71c0*/  SHFL.BFLY PT, R2, R3, 0x1, 0x1f ;  /* 0x0c201f0003027f89 */ /* 0x000e6800000e0000 */
[----:B------:R-:W-:Y:S01]  /*71d0*/  MUFU.TANH R168, R26 ;  /* 0x0000001a00a87308 */ /* 0x000fe20000002400 */
[----:B-1----:R-:W-:Y:S05]  /*71e0*/  FMNMX.FTZ R3, R3, R2, !PT ;  /* 0x0000000203037209 */ /* 0x002fea0007810000 */
[C---:B------:R-:W-:Y:S02]  /*71f0*/  FADD.FTZ R0, -R3.reuse, R0 ;  /* 0x0000000003007221 */ /* 0x040fe40000010100 */
[----:B------:R-:W-:Y:S02]  /*7200*/  FMUL.FTZ R2, R3, c[0x0][0x2d0] ;  /* 0x0000b40003027a20 */ /* 0x000fe40000410000 */
[----:B------:R-:W-:Y:S02]  /*7210*/  FMUL.FTZ R0, R0, c[0x0][0x2d0] ;  /* 0x0000b40000007a20 */ /* 0x000fe40000410000 */
[--C-:B------:R-:W-:Y:S02]  /*7220*/  FFMA.FTZ R4, R4, c[0x0][0x2d0], -R2.reuse ;  /* 0x0000b40004047a23 */ /* 0x100fe40000010802 */
[--C-:B------:R-:W-:Y:S02]  /*7230*/  FFMA.FTZ R190, R169, c[0x0][0x2d0], -R2.reuse ;  /* 0x0000b400a9be7a23 */ /* 0x100fe40000010802 */
[----:B------:R-:W1:Y:S01]  /*7240*/  MUFU.EX2 R0, R0 ;  /* 0x0000000000007308 */ /* 0x000e620000000800 */
[--C-:B------:R-:W-:Y:S02]  /*7250*/  FFMA.FTZ R182, R20, c[0x0][0x2d0], -R2.reuse ;  /* 0x0000b40014b67a23 */ /* 0x100fe40000010802 */
[--C-:B------:R-:W-:Y:S02]  /*7260*/  FFMA.FTZ R183, R17, c[0x0][0x2d0], -R2.reuse ;  /* 0x0000b40011b77a23 */ /* 0x100fe40000010802 */
[--C-:B------:R-:W-:Y:S02]  /*7270*/  FFMA.FTZ R173, R13, c[0x0][0x2d0], -R2.reuse ;  /* 0x0000b4000dad7a23 */ /* 0x100fe40000010802 */
[--C-:B------:R-:W-:Y:S02]  /*7280*/  FFMA.FTZ R169, R12, c[0x0][0x2d0], -R2.reuse ;  /* 0x0000b4000ca97a23 */ /* 0x100fe40000010802 */
[--C-:B------:R-:W-:Y:S01]  /*7290*/  FFMA.FTZ R243, R5, c[0x0][0x2d0], -R2.reuse ;  /* 0x0000b40005f37a23 */ /* 0x100fe20000010802 */
[----:B------:R3:W2:Y:S01]  /*72a0*/  MUFU.EX2 R176, R4 ;  /* 0x0000000400b07308 */ /* 0x0006a20000000800 */
[--C-:B------:R-:W-:Y:S02]  /*72b0*/  FFMA.FTZ R177, R172, c[0x0][0x2d0], -R2.reuse ;  /* 0x0000b400acb17a23 */ /* 0x100fe40000010802 */
[--C-:B------:R-:W-:Y:S02]  /*72c0*/  FFMA.FTZ R172, R16, c[0x0][0x2d0], -R2.reuse ;  /* 0x0000b40010ac7a23 */ /* 0x100fe40000010802 */
[--C-:B------:R-:W-:Y:S02]  /*72d0*/  FFMA.FTZ R178, R171, c[0x0][0x2d0], -R2.reuse ;  /* 0x0000b400abb27a23 */ /* 0x100fe40000010802 */
[--C-:B------:R-:W-:Y:S02]  /*72e0*/  FFMA.FTZ R171, R8, c[0x0][0x2d0], -R2.reuse ;  /* 0x0000b40008ab7a23 */ /* 0x100fe40000010802 */
[--C-:B------:R-:W-:Y:S02]  /*72f0*/  FFMA.FTZ R179, R170, c[0x0][0x2d0], -R2.reuse ;  /* 0x0000b400aab37a23 */ /* 0x100fe40000010802 */
[--C-:B------:R-:W-:Y:S02]  /*7300*/  FFMA.FTZ R170, R9, c[0x0][0x2d0], -R2.reuse ;  /* 0x0000b40009aa7a23 */ /* 0x100fe40000010802 */
[----:B------:R-:W-:Y:S02]  /*7310*/  FFMA.FTZ R191, R135, c[0x0][0x2d0], -R2 ;  /* 0x0000b40087bf7a23 */ /* 0x000fe40000010802 */
[C---:B-1----:R-:W-:Y:S01]  /*7320*/  FMUL.FTZ R12, R0.reuse, R156 ;  /* 0x0000009c000c7220 */ /* 0x042fe20000410000 */
[----:B------:R-:W4:Y:S01]  /*7330*/  LDL.LU R135, [R1+0x20] ;  /* 0x0000200001877983 */ /* 0x000f220000300800 */
[C---:B------:R-:W-:Y:S01]  /*7340*/  FMUL.FTZ R16, R0.reuse, R152 ;  /* 0x0000009800107220 */ /* 0x040fe20000410000 */
[----:B------:R-:W-:Y:S01]  /*7350*/  MUFU.EX2 R179, R179 ;  /* 0x000000b300b37308 */ /* 0x000fe20000000800 */
[C---:B------:R-:W-:Y:S02]  /*7360*/  FMUL.FTZ R17, R0.reuse, R153 ;  /* 0x0000009900117220 */ /* 0x040fe40000410000 */
[C---:B------:R-:W-:Y:S01]  /*7370*/  FMUL.FTZ R20, R0.reuse, R148 ;  /* 0x0000009400147220 */ /* 0x040fe20000410000 */
[----:B------:R-:W4:Y:S01]  /*7380*/  LDL R156, [R1+0x38] ;  /* 0x00003800019c7983 */ /* 0x000f220000100800 */
[C---:B------:R-:W-:Y:S02]  /*7390*/  FMUL.FTZ R21, R0.reuse, R149 ;  /* 0x0000009500157220 */ /* 0x040fe40000410000 */
[C---:B------:R-:W-:Y:S02]  /*73a0*/  FMUL.FTZ R25, R0.reuse, R145 ;  /* 0x0000009100197220 */ /* 0x040fe40000410000 */
[C---:B------:R-:W-:Y:S01]  /*73b0*/  FMUL.FTZ R32, R0.reuse, R136 ;  /* 0x0000008800207220 */ /* 0x040fe20000410000 */
[----:B------:R-:W4:Y:S01]  /*73c0*/  LDL R153, [R1+0x34] ;  /* 0x0000340001997983 */ /* 0x000f220000100800 */
[C---:B---3--:R-:W-:Y:S02]  /*73d0*/  FMUL.FTZ R4, R0.reuse, R164 ;  /* 0x000000a400047220 */ /* 0x048fe40000410000 */
[C---:B------:R-:W-:Y:S01]  /*73e0*/  FMUL.FTZ R33, R0.reuse, R137 ;  /* 0x0000008900217220 */ /* 0x040fe20000410000 */
[----:B------:R-:W1:Y:S01]  /*73f0*/  MUFU.TANH R164, R27 ;  /* 0x0000001b00a47308 */ /* 0x000e620000002400 */
[C---:B------:R-:W-:Y:S01]  /*7400*/  FMUL.FTZ R5, R0.reuse, R165 ;  /* 0x000000a500057220 */ /* 0x040fe20000410000 */
[----:B------:R-:W3:Y:S01]  /*7410*/  LDL R152, [R1+0x30] ;  /* 0x0000300001987983 */ /* 0x000ee20000100800 */
[C---:B------:R-:W-:Y:S02]  /*7420*/  FMUL.FTZ R8, R0.reuse, R160 ;  /* 0x000000a000087220 */ /* 0x040fe40000410000 */
[C---:B------:R-:W-:Y:S02]  /*7430*/  FMUL.FTZ R9, R0.reuse, R161 ;  /* 0x000000a100097220 */ /* 0x040fe40000410000 */
[C---:B------:R-:W-:Y:S01]  /*7440*/  FMUL.FTZ R13, R0.reuse, R157 ;  /* 0x0000009d000d7220 */ /* 0x040fe20000410000 */
[----:B------:R-:W3:Y:S01]  /*7450*/  LDL R149, [R1+0x2c] ;  /* 0x00002c0001957983 */ /* 0x000ee20000100800 */
[C---:B------:R-:W-:Y:S01]  /*7460*/  FMUL.FTZ R24, R0.reuse, R144 ;  /* 0x0000009000187220 */ /* 0x040fe20000410000 */
[----:B------:R-:W1:Y:S01]  /*7470*/  MUFU.TANH R161, R30 ;  /* 0x0000001e00a17308 */ /* 0x000e620000002400 */
[C---:B------:R-:W-:Y:S02]  /*7480*/  FMUL.FTZ R28, R0.reuse, R140 ;  /* 0x0000008c001c7220 */ /* 0x040fe40000410000 */
[C---:B------:R-:W-:Y:S01]  /*7490*/  FMUL.FTZ R29, R0.reuse, R141 ;  /* 0x0000008d001d7220 */ /* 0x040fe20000410000 */
[----:B------:R-:W3:Y:S01]  /*74a0*/  LDL R148, [R1+0x28] ;  /* 0x0000280001947983 */ /* 0x000ee20000100800 */
[C---:B------:R-:W-:Y:S02]  /*74b0*/  FMUL.FTZ R36, R0.reuse, R36 ;  /* 0x0000002400247220 */ /* 0x040fe40000410000 */
[C---:B------:R-:W-:Y:S02]  /*74c0*/  FMUL.FTZ R37, R0.reuse, R37 ;  /* 0x0000002500257220 */ /* 0x040fe40000410000 */
[C---:B------:R-:W-:Y:S01]  /*74d0*/  FMUL.FTZ R40, R0.reuse, R40 ;  /* 0x0000002800287220 */ /* 0x040fe20000410000 */
[----:B------:R-:W1:Y:S01]  /*74e0*/  MUFU.TANH R160, R31 ;  /* 0x0000001f00a07308 */ /* 0x000e620000002400 */
[C---:B------:R-:W-:Y:S01]  /*74f0*/  FMUL.FTZ R41, R0.reuse, R41 ;  /* 0x0000002900297220 */ /* 0x040fe20000410000 */
[----:B------:R-:W3:Y:S01]  /*7500*/  LDL R145, [R1+0x24] ;  /* 0x0000240001917983 */ /* 0x000ee20000100800 */
[C---:B------:R-:W-:Y:S02]  /*7510*/  FMUL.FTZ R44, R0.reuse, R44 ;  /* 0x0000002c002c7220 */ /* 0x040fe40000410000 */
        /* <DEDUP_REMOVED lines=43> */
[----:B--2---:R-:W-:Y:S01]  /*77d0*/  FFMA.FTZ R144, R0, R7, R176 ;  /* 0x0000000700907223 */ /* 0x004fe200000100b0 */
[----:B------:R-:W-:Y:S01]  /*77e0*/  FMNMX.FTZ R0, R6, R132, !PT ;  /* 0x0000008406007209 */ /* 0x000fe20007810000 */
[--C-:B------:R-:W-:Y:S02]  /*77f0*/  FFMA.FTZ R184, R134, c[0x0][0x2d0], -R2.reuse ;  /* 0x0000b40086b87a23 */ /* 0x100fe40000010802 */
[----:B------:R-:W-:Y:S01]  /*7800*/  FFMA.FTZ R185, R133, c[0x0][0x2d0], -R2 ;  /* 0x0000b40085b97a23 */ /* 0x000fe20000010802 */
[----:B------:R-:W-:Y:S01]  /*7810*/  FMNMX.FTZ R0, R237, R0, !PT ;  /* 0x00000000ed007209 */ /* 0x000fe20007810000 */
[----:B------:R-:W2:Y:S03]  /*7820*/  MUFU.TANH R134, R34 ;  /* 0x0000002200867308 */ /* 0x000ea60000002400 */
[----:B------:R-:W-:Y:S04]  /*7830*/  FMNMX.FTZ R0, R241, R0, !PT ;  /* 0x00000000f1007209 */ /* 0x000fe80007810000 */
[----:B------:R-:W-:Y:S03]  /*7840*/  FMNMX.FTZ R0, R240, R0, !PT ;  /* 0x00000000f0007209 */ /* 0x000fe60007810000 */
[----:B------:R-:W-:Y:S01]  /*7850*/  MUFU.EX2 R157, R185 ;  /* 0x000000b9009d7308 */ /* 0x000fe20000000800 */
[----:B------:R-:W-:Y:S04]  /*7860*/  FMNMX.FTZ R0, R186, R0, !PT ;  /* 0x00000000ba007209 */ /* 0x000fe80007810000 */
[----:B------:R-:W-:Y:S04]  /*7870*/  FMNMX.FTZ R0, R187, R0, !PT ;  /* 0x00000000bb007209 */ /* 0x000fe80007810000 */
[----:B------:R-:W-:Y:S04]  /*7880*/  FMNMX.FTZ R0, R180, R0, !PT ;  /* 0x00000000b4007209 */ /* 0x000fe80007810000 */
[----:B------:R-:W-:Y:S01]  /*7890*/  FMNMX.FTZ R2, R181, R0, !PT ;  /* 0x00000000b5027209 */ /* 0x000fe20007810000 */
[----:B------:R-:W-:Y:S03]  /*78a0*/  FMUL.FTZ R0, R35, c[0x0][0x320] ;  /* 0x0000c80023007a20 */ /* 0x000fe60000410000 */
[----:B------:R-:W-:Y:S01]  /*78b0*/  FMNMX.FTZ R2, R174, R2, !PT ;  /* 0x00000002ae027209 */ /* 0x000fe20007810000 */
[----:B------:R1:W1:Y:S03]  /*78c0*/  MUFU.TANH R133, R0 ;  /* 0x0000000000857308 */ /* 0x0002660000002400 */
[----:B-1----:R-:W-:Y:S04]  /*78d0*/  FMNMX.FTZ R0, R175, R2, !PT ;  /* 0x00000002af007209 */ /* 0x002fe80007810000 */
[----:B------:R-:W-:Y:S04]  /*78e0*/  FMNMX.FTZ R0, R168, R0, !PT ;  /* 0x00000000a8007209 */ /* 0x000fe80007810000 */
[----:B------:R-:W-:Y:S04]  /*78f0*/  FMNMX.FTZ R0, R164, R0, !PT ;  /* 0x00000000a4007209 */ /* 0x000fe80007810000 */
[----:B------:R-:W-:Y:S04]  /*7900*/  FMNMX.FTZ R0, R161, R0, !PT ;  /* 0x00000000a1007209 */ /* 0x000fe80007810000 */
[----:B------:R-:W-:Y:S04]  /*7910*/  FMNMX.FTZ R0, R160, R0, !PT ;  /* 0x00000000a0007209 */ /* 0x000fe80007810000 */
[----:B--2---:R-:W-:Y:S04]  /*7920*/  FMNMX.FTZ R0, R134, R0, !PT ;  /* 0x0000000086007209 */ /* 0x004fe80007810000 */
[----:B------:R-:W-:Y:S05]  /*7930*/  FMNMX.FTZ R0, R133, R0, !PT ;  /* 0x0000000085007209 */ /* 0x000fea0007810000 */
[----:B------:R-:W1:Y:S02]  /*7940*/  SHFL.BFLY PT, R2, R0, 0x2, 0x1f ;  /* 0x0c401f0000027f89 */ /* 0x000e6400000e0000 */
[----:B-1----:R-:W-:Y:S05]  /*7950*/  FMNMX.FTZ R0, R0, R2, !PT ;  /* 0x0000000200007209 */ /* 0x002fea0007810000 */
[----:B------:R-:W1:Y:S02]  /*7960*/  SHFL.BFLY PT, R2, R0, 0x1, 0x1f ;  /* 0x0c201f0000027f89 */ /* 0x000e6400000e0000 */
[----:B-1----:R-:W-:Y:S05]  /*7970*/  FMNMX.FTZ R2, R0, R2, !PT ;  /* 0x0000000200027209 */ /* 0x002fea0007810000 */
[C---:B------:R-:W-:Y:S02]  /*7980*/  FADD.FTZ R0, -R2.reuse, R132 ;  /* 0x0000008402007221 */ /* 0x040fe40000010100 */
[----:B------:R-:W-:Y:S02]  /*7990*/  FMUL.FTZ R132, R2, c[0x0][0x2d0] ;  /* 0x0000b40002847a20 */ /* 0x000fe40000410000 */
[----:B------:R-:W-:Y:S02]  /*79a0*/  FMUL.FTZ R0, R0, c[0x0][0x2d0] ;  /* 0x0000b40000007a20 */ /* 0x000fe40000410000 */
[----:B------:R-:W-:Y:S04]  /*79b0*/  FFMA.FTZ R140, R6, c[0x0][0x2d0], -R132 ;  /* 0x0000b400068c7a23 */ /* 0x000fe80000010884 */
[----:B------:R-:W1:Y:S10]  /*79c0*/  MUFU.EX2 R0, R0 ;  /* 0x0000000000007308 */ /* 0x000e740000000800 */
[----:B------:R-:W4:Y:S01]  /*79d0*/  MUFU.EX2 R140, R140 ;  /* 0x0000008c008c7308 */ /* 0x000f220000000800 */
[C---:B-1----:R-:W-:Y:S02]  /*79e0*/  FMUL.FTZ R10, R0.reuse, R162 ;  /* 0x000000a2000a7220 */ /* 0x042fe40000410000 */
[C---:B------:R-:W-:Y:S02]  /*79f0*/  FMUL.FTZ R11, R0.reuse, R163 ;  /* 0x000000a3000b7220 */ /* 0x040fe40000410000 */
[----:B------:R-:W2:Y:S01]  /*7a00*/  LDL.64 R162, [R1+0x68] ;  /* 0x0000680001a27983 */ /* 0x000ea20000100a00 */
[C---:B------:R-:W-:Y:S02]  /*7a10*/  FMUL.FTZ R6, R0.reuse, R166 ;  /* 0x000000a600067220 */ /* 0x040fe40000410000 */
[C---:B------:R-:W-:Y:S02]  /*7a20*/  FMUL.FTZ R7, R0.reuse, R167 ;  /* 0x000000a700077220 */ /* 0x040fe40000410000 */
[----:B------:R-:W3:Y:S01]  /*7a30*/  LDL.64 R166, [R1+0x58] ;  /* 0x0000580001a67983 */ /* 0x000ee20000100a00 */
[C---:B------:R-:W-:Y:S02]  /*7a40*/  FMUL.FTZ R30, R0.reuse, R142 ;  /* 0x0000008e001e7220 */ /* 0x040fe40000410000 */
[C---:B------:R-:W-:Y:S02]  /*7a50*/  FMUL.FTZ R31, R0.reuse, R143 ;  /* 0x0000008f001f7220 */ /* 0x040fe40000410000 */
[C---:B----4-:R-:W-:Y:S02]  /*7a60*/  FFMA.FTZ R141, R0.reuse, R135, R140 ;  /* 0x00000087008d7223 */ /* 0x050fe4000001008c */
[C---:B------:R-:W-:Y:S02]  /*7a70*/  FMUL.FTZ R14, R0.reuse, R158 ;  /* 0x0000009e000e7220 */ /* 0x040fe40000410000 */
[C---:B------:R-:W-:Y:S01]  /*7a80*/  FMUL.FTZ R15, R0.reuse, R159 ;  /* 0x0000009f000f7220 */ /* 0x040fe20000410000 */
[----:B------:R-:W-:Y:S01]  /*7a90*/  MUFU.EX2 R158, R171 ;  /* 0x000000ab009e7308 */ /* 0x000fe20000000800 */
[C---:B------:R-:W-:Y:S02]  /*7aa0*/  FMUL.FTZ R18, R0.reuse, R154 ;  /* 0x0000009a00127220 */ /* 0x040fe40000410000 */
[C---:B------:R-:W-:Y:S02]  /*7ab0*/  FMUL.FTZ R19, R0.reuse, R155 ;  /* 0x0000009b00137220 */ /* 0x040fe40000410000 */
[C---:B------:R-:W-:Y:S02]  /*7ac0*/  FMUL.FTZ R22, R0.reuse, R150 ;  /* 0x0000009600167220 */ /* 0x040fe40000410000 */
        /* <DEDUP_REMOVED lines=8> */
[----:B------:R-:W1:Y:S01]  /*7b50*/  MUFU.EX2 R139, R177 ;  /* 0x000000b1008b7308 */ /* 0x000e620000000800 */
        /* <DEDUP_REMOVED lines=48> */
[----:B------:R-:W-:Y:S02]  /*7e60*/  FMUL.FTZ R131, R0, R131 ;  /* 0x0000008300837220 */ /* 0x000fe40000410000 */
[----:B------:R-:W-:Y:S02]  /*7e70*/  FFMA.FTZ R138, R237, c[0x0][0x2d0], -R132 ;  /* 0x0000b400ed8a7a23 */ /* 0x000fe40000010884 */
[----:B------:R-:W4:Y:S01]  /*7e80*/  LDL.LU R237, [R1+0xc8] ;  /* 0x0000c80001ed7983 */ /* 0x000f220000300800 */
[----:B-1----:R-:W-:Y:S02]  /*7e90*/  FADD.FTZ R144, R139, R144 ;  /* 0x000000908b907221 */ /* 0x002fe40000010000 */
[----:B------:R-:W-:Y:S02]  /*7ea0*/  FFMA.FTZ R178, R160, c[0x0][0x2d0], -R132 ;  /* 0x0000b400a0b27a23 */ /* 0x000fe40000010884 */
[----:B------:R-:W-:Y:S02]  /*7eb0*/  FADD.FTZ R144, R151, R144 ;  /* 0x0000009097907221 */ /* 0x000fe40000010000 */
[----:B------:R-:W-:Y:S02]  /*7ec0*/  FFMA.FTZ R177, R134, c[0x0][0x2d0], -R132 ;  /* 0x0000b40086b17a23 */ /* 0x000fe40000010884 */
[----:B------:R-:W-:Y:S01]  /*7ed0*/  FADD.FTZ R144, R179, R144 ;  /* 0x00000090b3907221 */ /* 0x000fe20000010000 */
[----:B------:R-:W-:Y:S10]  /*7ee0*/  MUFU.EX2 R178, R178 ;  /* 0x000000b200b27308 */ /* 0x000ff40000000800 */
[----:B------:R-:W-:Y:S01]  /*7ef0*/  MUFU.EX2 R177, R177 ;  /* 0x000000b100b17308 */ /* 0x000fe20000000800 */
[----:B--2---:R-:W-:Y:S04]  /*7f00*/  @P0 IADD3 R0, P2, R162, UR15, RZ ;  /* 0x0000000fa2000c10 */ /* 0x004fe8000ff5e0ff */
[C---:B------:R-:W-:Y:S02]  /*7f10*/  @P0 LEA R136, P1, R0.reuse, c[0x0][0x1c8], 0x1 ;  /* 0x0000720000880a11 */ /* 0x040fe400078208ff */
[----:B---3--:R-:W-:Y:S04]  /*7f20*/  @P0 IADD3.X R135, R167, UR14, RZ, P2, !PT ;  /* 0x0000000ea7870c10 */ /* 0x008fe800097fe4ff */
[----:B------:R-:W-:Y:S02]  /*7f30*/  @P0 LEA.HI.X R137, R0, c[0x0][0x1cc], R135, 0x1, P1 ;  /* 0x0000730000890a11 */ /* 0x000fe400008f0c87 */
[----:B------:R-:W-:Y:S03]  /*7f40*/  @P0 IADD3 R0, P2, R156, UR15, RZ ;  /* 0x0000000f9c000c10 */ /* 0x000fe6000ff5e0ff */
[----:B------:R1:W-:Y:S01]  /*7f50*/  @P0 LDGSTS.E.BYPASS.LTC128B.128 [R238+0x10100], [R136.64], !P6 ;  /* 0x1010000088ee0fae */ /* 0x0003e2000f101d4c */
[----:B------:R-:W-:Y:S02]  /*7f60*/  @P0 IADD3.X R135, R153, UR14, RZ, P2, !PT ;  /* 0x0000000e99870c10 */ /* 0x000fe400097fe4ff */
[C---:B-1----:R-:W-:Y:S04]  /*7f70*/  @P0 LEA R136, P1, R0.reuse, c[0x0][0x1c8], 0x1 ;  /* 0x0000720000880a11 */ /* 0x042fe800078208ff */
[----:B------:R-:W-:Y:S02]  /*7f80*/  @P0 LEA.HI.X R137, R0, c[0x0][0x1cc], R135, 0x1, P1 ;  /* 0x0000730000890a11 */ /* 0x000fe400008f0c87 */
[----:B------:R-:W-:Y:S03]  /*7f90*/  @P0 IADD3 R0, P2, R152, UR15, RZ ;  /* 0x0000000f98000c10 */ /* 0x000fe6000ff5e0ff */
[----:B------:R1:W-:Y:S01]  /*7fa0*/  @P0 LDGSTS.E.BYPASS.LTC128B.128 [R238+0x12100], [R136.64], !P5 ;  /* 0x1210000088ee0fae */ /* 0x0003e2000e901d4c */
[----:B------:R-:W-:Y:S02]  /*7fb0*/  @P0 IADD3.X R135, R149, UR14, RZ, P2, !PT ;  /* 0x0000000e95870c10 */ /* 0x000fe400097fe4ff */
[C---:B-1----:R-:W-:Y:S04]  /*7fc0*/  @P0 LEA R136, P1, R0.reuse, c[0x0][0x1c8], 0x1 ;  /* 0x0000720000880a11 */ /* 0x042fe800078208ff */
[----:B------:R-:W-:Y:S02]  /*7fd0*/  @P0 LEA.HI.X R137, R0, c[0x0][0x1cc], R135, 0x1, P1 ;  /* 0x0000730000890a11 */ /* 0x000fe400008f0c87 */
[----:B------:R-:W-:Y:S01]  /*7fe0*/  @P0 IADD3 R0, P2, R148, UR15, RZ ;  /* 0x0000000f94000c10 */ /* 0x000fe2000ff5e0ff */
[----:B------:R-:W-:Y:S02]  /*7ff0*/  @UP0 UIADD3 UR15, UP1, UR10, UR15, URZ ;  /* 0x0000000f0a0f0290 */ /* 0x000fe4000ff3e03f */
[----:B------:R1:W-:Y:S01]  /*8000*/  @P0 LDGSTS.E.BYPASS.LTC128B.128 [R238+0x14100], [R136.64], !P4 ;  /* 0x1410000088ee0fae */ /* 0x0003e2000e101d4c */
[----:B------:R-:W-:Y:S01]  /*8010*/  @P0 IADD3.X R135, R145, UR14, RZ, P2, !PT ;  /* 0x0000000e91870c10 */ /* 0x000fe200097fe4ff */
[----:B------:R-:W-:Y:S01]  /*8020*/  @UP0 UIADD3.X UR14, UR9, UR14, URZ, UP1, !UPT ;  /* 0x0000000e090e0290 */ /* 0x000fe20008ffe43f */
[C---:B-1----:R-:W-:Y:S04]  /*8030*/  @P0 LEA R136, P1, R0.reuse, c[0x0][0x1c8], 0x1 ;  /* 0x0000720000880a11 */ /* 0x042fe800078208ff */
[----:B------:R-:W-:Y:S02]  /*8040*/  @P0 LEA.HI.X R137, R0, c[0x0][0x1cc], R135, 0x1, P1 ;  /* 0x0000730000890a11 */ /* 0x000fe400008f0c87 */
[----:B------:R-:W-:Y:S02]  /*8050*/  @P0 IADD3 R0, P2, R162, UR15, RZ ;  /* 0x0000000fa2000c10 */ /* 0x000fe4000ff5e0ff */
[----:B------:R-:W1:Y:S01]  /*8060*/  MUFU.EX2 R162, R173 ;  /* 0x000000ad00a27308 */ /* 0x000e620000000800 */
[----:B------:R2:W-:Y:S01]  /*8070*/  @P0 LDGSTS.E.BYPASS.LTC128B.128 [R238+0x16100], [R136.64], !P3 ;  /* 0x1610000088ee0fae */ /* 0x0005e2000d901d4c */
[----:B------:R-:W-:Y:S08]  /*8080*/  @P0 IADD3.X R135, R167, UR14, RZ, P2, !PT ;  /* 0x0000000ea7870c10 */ /* 0x000ff000097fe4ff */
[----:B------:R-:W-:Y:S01]  /*8090*/  MUFU.EX2 R167, R169 ;  /* 0x000000a900a77308 */ /* 0x000fe20000000800 */
[----:B-1----:R-:W-:Y:S02]  /*80a0*/  F2FP.BF16.PACK_AB R134, R162, R155 ;  /* 0x0000009ba286723e */ /* 0x002fe400000010ff */
[C---:B--2---:R-:W-:Y:S04]  /*80b0*/  @P0 LEA R136, P1, R0.reuse, c[0x0][0x1c8], 0x1 ;  /* 0x0000720000880a11 */ /* 0x044fe800078208ff */
[----:B------:R-:W-:Y:S02]  /*80c0*/  @P0 LEA.HI.X R137, R0, c[0x0][0x1cc], R135, 0x1, P1 ;  /* 0x0000730000890a11 */ /* 0x000fe400008f0c87 */
[----:B------:R-:W-:Y:S02]  /*80d0*/  @P0 IADD3 R0, P2, R156, UR15, RZ ;  /* 0x0000000f9c000c10 */ /* 0x000fe4000ff5e0ff */
[----:B------:R-:W-:Y:S01]  /*80e0*/  MUFU.EX2 R156, R183 ;  /* 0x000000b7009c7308 */ /* 0x000fe20000000800 */
[----:B------:R1:W-:Y:S01]  /*80f0*/  @P0 LDGSTS.E.BYPASS.LTC128B.128 [R238+0x11100], [R136.64], !P6 ;  /* 0x1110000088ee0fae */ /* 0x0003e2000f101d4c */
[----:B------:R-:W-:Y:S08]  /*8100*/  @P0 IADD3.X R135, R153, UR14, RZ, P2, !PT ;  /* 0x0000000e99870c10 */ /* 0x000ff000097fe4ff */
[----:B------:R-:W-:Y:S01]  /*8110*/  MUFU.EX2 R153, R191 ;  /* 0x000000bf00997308 */ /* 0x000fe20000000800 */
[C---:B-1----:R-:W-:Y:S04]  /*8120*/  @P0 LEA R136, P1, R0.reuse, c[0x0][0x1c8], 0x1 ;  /* 0x0000720000880a11 */ /* 0x042fe800078208ff */
[----:B------:R-:W-:Y:S02]  /*8130*/  @P0 LEA.HI.X R137, R0, c[0x0][0x1cc], R135, 0x1, P1 ;  /* 0x0000730000890a11 */ /* 0x000fe400008f0c87 */
[----:B------:R-:W-:Y:S03]  /*8140*/  @P0 IADD3 R0, P2, R152, UR15, RZ ;  /* 0x0000000f98000c10 */ /* 0x000fe6000ff5e0ff */
[----:B------:R-:W-:Y:S01]  /*8150*/  MUFU.EX2 R152, R190 ;  /* 0x000000be00987308 */ /* 0x000fe20000000800 */
[----:B------:R1:W-:Y:S01]  /*8160*/  @P0 LDGSTS.E.BYPASS.LTC128B.128 [R238+0x13100], [R136.64], !P5 ;  /* 0x1310000088ee0fae */ /* 0x0003e2000e901d4c */
[----:B------:R-:W-:Y:S02]  /*8170*/  @P0 IADD3.X R135, R149, UR14, RZ, P2, !PT ;  /* 0x0000000e95870c10 */ /* 0x000fe400097fe4ff */
[C---:B-1----:R-:W-:Y:S04]  /*8180*/  @P0 LEA R136, P1, R0.reuse, c[0x0][0x1c8], 0x1 ;  /* 0x0000720000880a11 */ /* 0x042fe800078208ff */
[----:B------:R-:W-:Y:S02]  /*8190*/  @P0 LEA.HI.X R137, R0, c[0x0][0x1cc], R135, 0x1, P1 ;  /* 0x0000730000890a11 */ /* 0x000fe400008f0c87 */
[----:B------:R-:W-:Y:S01]  /*81a0*/  @P0 IADD3 R0, P2, R148, UR15, RZ ;  /* 0x0000000f94000c10 */ /* 0x000fe2000ff5e0ff */
[----:B------:R-:W1:Y:S02]  /*81b0*/  MUFU.EX2 R135, R138 ;  /* 0x0000008a00877308 */ /* 0x000e640000000800 */
[----:B------:R2:W-:Y:S01]  /*81c0*/  @P0 LDGSTS.E.BYPASS.LTC128B.128 [R238+0x15100], [R136.64], !P4 ;  /* 0x1510000088ee0fae */ /* 0x0005e2000e101d4c */
[----:B-1----:R-:W-:Y:S01]  /*81d0*/  FADD.FTZ R148, R135, R141 ;  /* 0x0000008d87947221 */ /* 0x002fe20000010000 */
[----:B------:R-:W-:Y:S01]  /*81e0*/  F2FP.BF16.PACK_AB R138, R179, R151 ;  /* 0x00000097b38a723e */ /* 0x000fe200000010ff */
[--C-:B------:R-:W-:Y:S05]  /*81f0*/  FFMA.FTZ R179, R161, c[0x0][0x2d0], -R132.reuse ;  /* 0x0000b400a1b37a23 */ /* 0x100fea0000010884 */
[----:B------:R-:W-:Y:S01]  /*8200*/  MUFU.EX2 R151, R182 ;  /* 0x000000b600977308 */ /* 0x000fe20000000800 */
[C---:B--2---:R-:W-:Y:S02]  /*8210*/  @P0 LEA R136, P1, R0.reuse, c[0x0][0x1c8], 0x1 ;  /* 0x0000720000880a11 */ /* 0x044fe400078208ff */
[----:B------:R-:W-:Y:S04]  /*8220*/  @P0 IADD3.X R137, R145, UR14, RZ, P2, !PT ;  /* 0x0000000e91890c10 */ /* 0x000fe800097fe4ff */
[----:B------:R-:W-:Y:S01]  /*8230*/  @P0 LEA.HI.X R137, R0, c[0x0][0x1cc], R137, 0x1, P1 ;  /* 0x0000730000890a11 */ /* 0x000fe200008f0c89 */
[--C-:B------:R-:W-:Y:S02]  /*8240*/  FFMA.FTZ R0, R241, c[0x0][0x2d0], -R132.reuse ;  /* 0x0000b400f1007a23 */ /* 0x100fe40000010884 */
[----:B------:R-:W-:Y:S02]  /*8250*/  MUFU.EX2 R179, R179 ;  /* 0x000000b300b37308 */ /* 0x000fe40000000800 */
[----:B------:R1:W-:Y:S05]  /*8260*/  @P0 LDGSTS.E.BYPASS.LTC128B.128 [R238+0x17100], [R136.64], !P3 ;  /* 0x1710000088ee0fae */ /* 0x0003ea000d901d4c */
[----:B------:R-:W0:Y:S05]  /*8270*/  LDGDEPBAR ;  /* 0x00000000000079af */ /* 0x000e2a0000000000 */
[----:B-1----:R-:W2:Y:S01]  /*8280*/  LDL.LU R238, [R1+0xc4] ;  /* 0x0000c40001ee7983 */ /* 0x002ea20000300800 */
[----:B------:R-:W-:Y:S02]  /*8290*/  F2FP.BF16.PACK_AB R137, R135, R140 ;  /* 0x0000008c8789723e */ /* 0x000fe400000010ff */
[----:B------:R1:W-:Y:S01]  /*82a0*/  MUFU.EX2 R135, R0 ;  /* 0x0000000000877308 */ /* 0x0003e20000000800 */
[----:B------:R-:W-:Y:S01]  /*82b0*/  F2FP.BF16.PACK_AB R136, R139, R176 ;  /* 0x000000b08b88723e */ /* 0x000fe200000010ff */
[----:B------:R-:W3:Y:S01]  /*82c0*/  LDL.LU R241, [R1+0xc0] ;  /* 0x0000c00001f17983 */ /* 0x000ee20000300800 */
[--C-:B------:R-:W-:Y:S04]  /*82d0*/  FFMA.FTZ R176, R133, c[0x0][0x2d0], -R132.reuse ;  /* 0x0000b40085b07a23 */ /* 0x100fe80000010884 */
[----:B----4-:R-:W4:Y:S03]  /*82e0*/  LDSM.16.MT88.4 R140, [R237+0x100] ;  /* 0x00010000ed8c783b */ /* 0x010f260000004200 */
[----:B------:R-:W-:Y:S01]  /*82f0*/  MUFU.EX2 R176, R176 ;  /* 0x000000b000b07308 */ /* 0x000fe20000000800 */
[--C-:B-1----:R-:W-:Y:S02]  /*8300*/  FFMA.FTZ R0, R240, c[0x0][0x2d0], -R132.reuse ;  /* 0x0000b400f0007a23 */ /* 0x102fe40000010884 */
[----:B------:R-:W3:Y:S07]  /*8310*/  LDL.LU R240, [R1+0xbc] ;  /* 0x0000bc0001f07983 */ /* 0x000eee0000300800 */
[----:B------:R-:W1:Y:S01]  /*8320*/  MUFU.EX2 R146, R0 ;  /* 0x0000000000927308 */ /* 0x000e620000000800 */
[----:B------:R2:W5:Y:S05]  /*8330*/  LDL.LU R190, [R1+0xb8] ;  /* 0x0000b80001be7983 */ /* 0x00056a0000300800 */
[----:B------:R2:W5:Y:S05]  /*8340*/  LDL.LU R191, [R1+0xb4] ;  /* 0x0000b40001bf7983 */ /* 0x00056a0000300800 */
[----:B------:R2:W5:Y:S05]  /*8350*/  LDL.LU R184, [R1+0xb0] ;  /* 0x0000b00001b87983 */ /* 0x00056a0000300800 */
[----:B------:R2:W5:Y:S01]  /*8360*/  LDL.LU R185, [R1+0xac] ;  /* 0x0000ac0001b97983 */ /* 0x0005620000300800 */
[----:B-1----:R-:W-:Y:S01]  /*8370*/  F2FP.BF16.PACK_AB R139, R146, R135 ;  /* 0x00000087928b723e */ /* 0x002fe200000010ff */
[----:B------:R-:W-:Y:S03]  /*8380*/  FFMA.FTZ R0, R186, c[0x0][0x2d0], -R132 ;  /* 0x0000b400ba007a23 */ /* 0x000fe60000010884 */
[----:B------:R1:W5:Y:S01]  /*8390*/  LDL.LU R186, [R1+0xa8] ;  /* 0x0000a80001ba7983 */ /* 0x0003620000300800 */
[----:B------:R-:W-:Y:S01]  /*83a0*/  FADD.FTZ R135, R135, R148 ;  /* 0x0000009487877221 */ /* 0x000fe20000010000 */
[----:B------:R1:W-:Y:S01]  /*83b0*/  MUFU.EX2 R145, R0 ;  /* 0x0000000000917308 */ /* 0x0003e20000000800 */
[C---:B----4-:R-:W-:Y:S05]  /*83c0*/  HMMA.16816.F32.BF16 R4, R136.reuse, R140, R4 ;  /* 0x0000008c8804723c */ /* 0x050fea0000041804 */
[----:B------:R-:W-:Y:S03]  /*83d0*/  FADD.FTZ R135, R146, R135 ;  /* 0x0000008792877221 */ /* 0x000fe60000010000 */
[C---:B------:R-:W-:Y:S04]  /*83e0*/  HMMA.16816.F32.BF16 R8, R136.reuse, R142, R8 ;  /* 0x0000008e8808723c */ /* 0x040fe80000041808 */
[--C-:B-1----:R-:W-:Y:S02]  /*83f0*/  FFMA.FTZ R0, R187, c[0x0][0x2d0], -R132.reuse ;  /* 0x0000b400bb007a23 */ /* 0x102fe40000010884 */
[----:B------:R1:W5:Y:S02]  /*8400*/  LDL.LU R187, [R1+0xa4] ;  /* 0x0000a40001bb7983 */ /* 0x0003640000300800 */
[----:B------:R4:W-:Y:S04]  /*8410*/  MUFU.EX2 R149, R0 ;  /* 0x0000000000957308 */ /* 0x0009e80000000800 */
[--C-:B----4-:R-:W-:Y:S02]  /*8420*/  FFMA.FTZ R0, R180, c[0x0][0x2d0], -R132.reuse ;  /* 0x0000b400b4007a23 */ /* 0x110fe40000010884 */
[----:B------:R1:W5:Y:S04]  /*8430*/  LDL.LU R180, [R1+0xa0] ;  /* 0x0000a00001b47983 */ /* 0x0003680000300800 */
[----:B------:R4:W-:Y:S02]  /*8440*/  MUFU.EX2 R147, R0 ;  /* 0x0000000000937308 */ /* 0x0009e40000000800 */
[--C-:B----4-:R-:W-:Y:S02]  /*8450*/  FFMA.FTZ R0, R181, c[0x0][0x2d0], -R132.reuse ;  /* 0x0000b400b5007a23 */ /* 0x110fe40000010884 */
[----:B------:R1:W5:Y:S06]  /*8460*/  LDL.LU R181, [R1+0x9c] ;  /* 0x00009c0001b57983 */ /* 0x00036c0000300800 */
[----:B------:R4:W-:Y:S01]  /*8470*/  MUFU.EX2 R150, R0 ;  /* 0x0000000000967308 */ /* 0x0009e20000000800 */
[----:B------:R1:W5:Y:S05]  /*8480*/  LDL.LU R182, [R1+0x98] ;  /* 0x0000980001b67983 */ /* 0x00036a0000300800 */
[----:B------:R1:W5:Y:S05]  /*8490*/  LDL.LU R183, [R1+0x94] ;  /* 0x0000940001b77983 */ /* 0x00036a0000300800 */
[----:B------:R1:W5:Y:S05]  /*84a0*/  LDL.LU R172, [R1+0x90] ;  /* 0x0000900001ac7983 */ /* 0x00036a0000300800 */
[----:B------:R1:W5:Y:S01]  /*84b0*/  LDL.LU R173, [R1+0x8c] ;  /* 0x00008c0001ad7983 */ /* 0x0003620000300800 */
[--C-:B----4-:R-:W-:Y:S04]  /*84c0*/  FFMA.FTZ R0, R174, c[0x0][0x2d0], -R132.reuse ;  /* 0x0000b400ae007a23 */ /* 0x110fe80000010884 */
[----:B------:R1:W5:Y:S01]  /*84d0*/  LDL.LU R174, [R1+0x88] ;  /* 0x0000880001ae7983 */ /* 0x0003620000300800 */
[----:B------:R4:W-:Y:S02]  /*84e0*/  MUFU.EX2 R148, R0 ;  /* 0x0000000000947308 */ /* 0x0009e40000000800 */
[--C-:B----4-:R-:W-:Y:S02]  /*84f0*/  FFMA.FTZ R0, R175, c[0x0][0x2d0], -R132.reuse ;  /* 0x0000b400af007a23 */ /* 0x110fe40000010884 */
[----:B------:R1:W5:Y:S06]  /*8500*/  LDL.LU R175, [R1+0x84] ;  /* 0x0000840001af7983 */ /* 0x00036c0000300800 */
[----:B------:R4:W1:Y:S02]  /*8510*/  MUFU.EX2 R165, R0 ;  /* 0x0000000000a57308 */ /* 0x0008640000000800 */
[--C-:B----4-:R-:W-:Y:S01]  /*8520*/  FFMA.FTZ R0, R168, c[0x0][0x2d0], -R132.reuse ;  /* 0x0000b400a8007a23 */ /* 0x110fe20000010884 */
[----:B-1----:R-:W-:Y:S01]  /*8530*/  F2FP.BF16.PACK_AB R133, R165, R148 ;  /* 0x00000094a585723e */ /* 0x002fe200000010ff */
[----:B------:R1:W5:Y:S05]  /*8540*/  LDL.LU R168, [R1+0x80] ;  /* 0x0000800001a87983 */ /* 0x00036a0000300800 */
[----:B------:R1:W5:Y:S05]  /*8550*/  LDL.LU R169, [R1+0x7c] ;  /* 0x00007c0001a97983 */ /* 0x00036a0000300800 */
[----:B--2---:R-:W2:Y:S02]  /*8560*/  LDSM.16.MT88.4 R140, [R238+0x100] ;  /* 0x00010000ee8c783b */ /* 0x004ea40000004200 */
[C---:B--2---:R-:W-:Y:S08]  /*8570*/  HMMA.16816.F32.BF16 R12, R136.reuse, R140, R12 ;  /* 0x0000008c880c723c */ /* 0x044ff0000004180c */
[C---:B------:R-:W-:Y:S01]  /*8580*/  HMMA.16816.F32.BF16 R16, R136.reuse, R142, R16 ;  /* 0x0000008e8810723c */ /* 0x040fe20000041810 */
[----:B---3--:R-:W2:Y:S07]  /*8590*/  LDSM.16.MT88.4 R140, [R241+0x100] ;  /* 0x00010000f18c783b */ /* 0x008eae0000004200 */
[C---:B--2---:R-:W-:Y:S08]  /*85a0*/  HMMA.16816.F32.BF16 R20, R136.reuse, R140, R20 ;  /* 0x0000008c8814723c */ /* 0x044ff00000041814 */
[C---:B------:R-:W-:Y:S01]  /*85b0*/  HMMA.16816.F32.BF16 R24, R136.reuse, R142, R24 ;  /* 0x0000008e8818723c */ /* 0x040fe20000041818 */
[----:B------:R-:W2:Y:S07]  /*85c0*/  LDSM.16.MT88.4 R140, [R240+0x100] ;  /* 0x00010000f08c783b */ /* 0x000eae0000004200 */
        /* <DEDUP_REMOVED lines=37> */
[----:B------:R-:W-:Y:S01]  /*8820*/  HMMA.16816.F32.BF16 R128, R136, R142, R128 ;  /* 0x0000008e8880723c */ /* 0x000fe20000041880 */
[----:B------:R-:W2:Y:S06]  /*8830*/  LDSM.16.MT88.4 R140, [R237+0x900] ;  /* 0x00090000ed8c783b */ /* 0x000eac0000004200 */
[----:B------:R-:W-:Y:S02]  /*8840*/  F2FP.BF16.PACK_AB R136, R153, R152 ;  /* 0x000000989988723e */ /* 0x000fe400000010ff */
[----:B------:R-:W-:Y:S03]  /*8850*/  F2FP.BF16.PACK_AB R138, R157, R154 ;  /* 0x0000009a9d8a723e */ /* 0x000fe600000010ff */
[----:B------:R-:W-:Y:S01]  /*8860*/  F2FP.BF16.PACK_AB R137, R149, R145 ;  /* 0x000000919589723e */ /* 0x000fe200000010ff */
[----:B------:R-:W-:Y:S01]  /*8870*/  FADD.FTZ R145, R145, R135 ;  /* 0x0000008791917221 */ /* 0x000fe20000010000 */
[----:B------:R-:W-:Y:S07]  /*8880*/  F2FP.BF16.PACK_AB R139, R150, R147 ;  /* 0x00000093968b723e */ /* 0x000fee00000010ff */
        /* <DEDUP_REMOVED lines=45> */
[C---:B--2---:R-:W-:Y:S01]  /*8b60*/  HMMA.16816.F32.BF16 R124, R136.reuse, R140, R124 ;  /* 0x0000008c887c723c */ /* 0x044fe2000004187c */
[----:B------:R2:W3:Y:S07]  /*8b70*/  MUFU.EX2 R140, R0 ;  /* 0x00000000008c7308 */ /* 0x0004ee0000000800 */
[----:B------:R-:W-:Y:S01]  /*8b80*/  HMMA.16816.F32.BF16 R128, R136, R142, R128 ;  /* 0x0000008e8880723c */ /* 0x000fe20000041880 */
[----:B------:R-:W4:Y:S03]  /*8b90*/  LDSM.16.MT88.4 R136, [R237+0x1100] ;  /* 0x00110000ed88783b */ /* 0x000f260000004200 */
[----:B--2---:R-:W-:Y:S01]  /*8ba0*/  FFMA.FTZ R0, R164, c[0x0][0x2d0], -R132 ;  /* 0x0000b400a4007a23 */ /* 0x004fe20000010884 */
[----:B---3--:R-:W-:Y:S01]  /*8bb0*/  MOV R146, R140 ;  /* 0x0000008c00927202 */ /* 0x008fe20000000f00 */
[----:B------:R2:W-:Y:S01]  /*8bc0*/  MUFU.EX2 R164, R170 ;  /* 0x000000aa00a47308 */ /* 0x0005e20000000800 */
[----:B------:R-:W3:Y:S01]  /*8bd0*/  LDSM.16.MT88.4 R140, [R238+0x1100] ;  /* 0x00110000ee8c783b */ /* 0x000ee20000004200 */
[----:B------:R-:W-:Y:S08]  /*8be0*/  F2FP.BF16.PACK_AB R132, R156, R151 ;  /* 0x000000979c84723e */ /* 0x000ff000000010ff */
[----:B------:R-:W1:Y:S01]  /*8bf0*/  MUFU.EX2 R166, R0 ;  /* 0x0000000000a67308 */ /* 0x000e620000000800 */
[----:B--2---:R2:W5:Y:S05]  /*8c00*/  LDL.LU R170, [R1+0x78] ;  /* 0x0000780001aa7983 */ /* 0x00456a0000300800 */
[----:B------:R2:W5:Y:S01]  /*8c10*/  LDL.LU R171, [R1+0x74] ;  /* 0x0000740001ab7983 */ /* 0x0005620000300800 */
[----:B-1----:R-:W-:Y:S04]  /*8c20*/  F2FP.BF16.PACK_AB R135, R166, R146 ;  /* 0x00000092a687723e */ /* 0x002fe800000010ff */
[----:B------:R2:W5:Y:S01]  /*8c30*/  LDL.LU R243, [R1+0x70] ;  /* 0x0000700001f37983 */ /* 0x0005620000300800 */
[----:B------:R-:W-:Y:S04]  /*8c40*/  FADD.FTZ R0, R152, R144 ;  /* 0x0000009098007221 */ /* 0x000fe80000010000 */
[----:B------:R-:W-:Y:S01]  /*8c50*/  FADD.FTZ R144, R153, R0 ;  /* 0x0000000099907221 */ /* 0x000fe20000010000 */
[C---:B----4-:R-:W-:Y:S05]  /*8c60*/  HMMA.16816.F32.BF16 R4, R132.reuse, R136, R4 ;  /* 0x000000888404723c */ /* 0x050fea0000041804 */
[----:B------:R-:W-:Y:S03]  /*8c70*/  FADD.FTZ R0, R149, R145 ;  /* 0x0000009195007221 */ /* 0x000fe60000010000 */
[C---:B------:R-:W-:Y:S01]  /*8c80*/  HMMA.16816.F32.BF16 R8, R132.reuse, R138, R8 ;  /* 0x0000008a8408723c */ /* 0x040fe20000041808 */
[----:B------:R-:W1:Y:S07]  /*8c90*/  LDSM.16.MT88.4 R136, [R241+0x1100] ;  /* 0x00110000f188783b */ /* 0x000e6e0000004200 */
[C---:B---3--:R-:W-:Y:S08]  /*8ca0*/  HMMA.16816.F32.BF16 R12, R132.reuse, R140, R12 ;  /* 0x0000008c840c723c */ /* 0x048ff0000004180c */
[C---:B------:R-:W-:Y:S01]  /*8cb0*/  HMMA.16816.F32.BF16 R16, R132.reuse, R142, R16 ;  /* 0x0000008e8410723c */ /* 0x040fe20000041810 */
[----:B------:R-:W3:Y:S07]  /*8cc0*/  LDSM.16.MT88.4 R140, [R240+0x1100] ;  /* 0x00110000f08c783b */ /* 0x000eee0000004200 */
[C---:B-1----:R-:W-:Y:S08]  /*8cd0*/  HMMA.16816.F32.BF16 R20, R132.reuse, R136, R20 ;  /* 0x000000888414723c */ /* 0x042ff00000041814 */
        /* <DEDUP_REMOVED lines=35> */
[C---:B-1----:R-:W-:Y:S07]  /*8f10*/  HMMA.16816.F32.BF16 R116, R132.reuse, R136, R116 ;  /* 0x000000888474723c */ /* 0x042fee0000041874 */
[----:B------:R-:W-:Y:S01]  /*8f20*/  MOV R137, R162 ;  /* 0x000000a200897202 */ /* 0x000fe20000000f00 */
[C---:B------:R-:W-:Y:S01]  /*8f30*/  HMMA.16816.F32.BF16 R120, R132.reuse, R138, R120 ;  /* 0x0000008a8478723c */ /* 0x040fe20000041878 */
[----:B------:R-:W1:Y:S03]  /*8f40*/  LDSM.16.MT88.4 R160, [R237+0x1900] ;  /* 0x00190000eda0783b */ /* 0x000e660000004200 */
[----:B------:R-:W-:Y:S04]  /*8f50*/  FADD.FTZ R136, R154, R144 ;  /* 0x000000909a887221 */ /* 0x000fe80000010000 */
[C---:B---3--:R-:W-:Y:S07]  /*8f60*/  HMMA.16816.F32.BF16 R124, R132.reuse, R140, R124 ;  /* 0x0000008c847c723c */ /* 0x048fee000004187c */
[----:B------:R-:W-:Y:S01]  /*8f70*/  MOV R141, R155 ;  /* 0x0000009b008d7202 */ /* 0x000fe20000000f00 */
[----:B------:R-:W-:Y:S01]  /*8f80*/  HMMA.16816.F32.BF16 R128, R132, R142, R128 ;  /* 0x0000008e8480723c */ /* 0x000fe20000041880 */
[----:B------:R-:W3:Y:S03]  /*8f90*/  LDSM.16.MT88.4 R152, [R238+0x1900] ;  /* 0x00190000ee98783b */ /* 0x000ee60000004200 */
[----:B------:R-:W-:Y:S02]  /*8fa0*/  FADD.FTZ R140, R147, R0 ;  /* 0x00000000938c7221 */ /* 0x000fe40000010000 */
[----:B------:R-:W-:Y:S01]  /*8fb0*/  FADD.FTZ R0, R157, R136 ;  /* 0x000000889d007221 */ /* 0x000fe20000010000 */
[----:B------:R-:W-:Y:S01]  /*8fc0*/  MOV R157, R167 ;  /* 0x000000a7009d7202 */ /* 0x000fe20000000f00 */
[----:B------:R-:W-:Y:S01]  /*8fd0*/  FADD.FTZ R132, R150, R140 ;  /* 0x0000008c96847221 */ /* 0x000fe20000010000 */
[----:B------:R-:W-:Y:S03]  /*8fe0*/  MOV R150, R164 ;  /* 0x000000a400967202 */ /* 0x000fe60000000f00 */
[----:B------:R-:W-:Y:S01]  /*8ff0*/  MOV R143, R146 ;  /* 0x00000092008f7202 */ /* 0x000fe20000000f00 */
[----:B------:R-:W-:Y:S01]  /*9000*/  FADD.FTZ R148, R148, R132 ;  /* 0x0000008494947221 */ /* 0x000fe20000010000 */
[----:B------:R-:W4:Y:S01]  /*9010*/  LDSM.16.MT88.4 R144, [R241+0x1900] ;  /* 0x00190000f190783b */ /* 0x000f220000004200 */
[----:B------:R-:W-:Y:S01]  /*9020*/  F2FP.BF16.PACK_AB R132, R150, R157 ;  /* 0x0000009d9684723e */ /* 0x000fe200000010ff */
[----:B------:R-:W-:Y:S01]  /*9030*/  FADD.FTZ R0, R151, R0 ;  /* 0x0000000097007221 */ /* 0x000fe20000010000 */
[----:B------:R-:W-:Y:S02]  /*9040*/  F2FP.BF16.PACK_AB R134, R159, R158 ;  /* 0x0000009e9f86723e */ /* 0x000fe400000010ff */
[----:B------:R-:W-:Y:S01]  /*9050*/  F2FP.BF16.PACK_AB R133, R178, R179 ;  /* 0x000000b3b285723e */ /* 0x000fe200000010ff */
[----:B------:R-:W-:Y:S01]  /*9060*/  FADD.FTZ R149, R156, R0 ;  /* 0x000000009c957221 */ /* 0x000fe20000010000 */
[----:B------:R-:W-:Y:S02]  /*9070*/  F2FP.BF16.PACK_AB R135, R176, R177 ;  /* 0x000000b1b087723e */ /* 0x000fe400000010ff */
[----:B------:R-:W-:Y:S02]  /*9080*/  MOV R140, R166 ;  /* 0x000000a6008c7202 */ /* 0x000fe40000000f00 */
[----:B------:R-:W-:Y:S02]  /*9090*/  MOV R0, R165 ;  /* 0x000000a500007202 */ /* 0x000fe40000000f00 */
[----:B------:R-:W-:Y:S01]  /*90a0*/  MOV R142, R137 ;  /* 0x00000089008e7202 */ /* 0x000fe20000000f00 */
[C---:B-1----:R-:W-:Y:S01]  /*90b0*/  HMMA.16816.F32.BF16 R164, R132.reuse, R160, R4 ;  /* 0x000000a084a4723c */ /* 0x042fe20000041804 */
[----:B------:R-:W1:Y:S06]  /*90c0*/  LDSM.16.MT88.4 R136, [R240+0x1900] ;  /* 0x00190000f088783b */ /* 0x000e6c0000004200 */
[----:B------:R-:W-:Y:S01]  /*90d0*/  MOV R5, R157 ;  /* 0x0000009d00057202 */ /* 0x000fe20000000f00 */
[C---:B------:R-:W-:Y:S04]  /*90e0*/  HMMA.16816.F32.BF16 R160, R132.reuse, R162, R8 ;  /* 0x000000a284a0723c */ /* 0x040fe80000041808 */
[----:B------:R-:W-:Y:S02]  /*90f0*/  MOV R4, R150 ;  /* 0x0000009600047202 */ /* 0x000fe40000000f00 */
[----:B------:R-:W-:Y:S02]  /*9100*/  MOV R6, R149 ;  /* 0x0000009500067202 */ /* 0x000fe40000000f00 */
[----:B------:R-:W-:Y:S04]  /*9110*/  MOV R10, R159 ;  /* 0x0000009f000a7202 */ /* 0x000fe80000000f00 */
[----:B------:R-:W-:Y:S02]  /*9120*/  MOV R11, R158 ;  /* 0x0000009e000b7202 */ /* 0x000fe40000000f00 */
[C---:B---3--:R-:W-:Y:S01]  /*9130*/  HMMA.16816.F32.BF16 R156, R132.reuse, R152, R12 ;  /* 0x00000098849c723c */ /* 0x048fe2000004180c */
[----:B------:R-:W-:Y:S02]  /*9140*/  LDSM.16.MT88.4 R12, [R241+0x3900] ;  /* 0x00390000f10c783b */ /* 0x000fe40000004200 */
[----:B------:R-:W-:Y:S05]  /*9150*/  MOV R7, R148 ;  /* 0x0000009400077202 */ /* 0x000fea0000000f00 */
[C---:B------:R-:W-:Y:S01]  /*9160*/  HMMA.16816.F32.BF16 R152, R132.reuse, R154, R16 ;  /* 0x0000009a8498723c */ /* 0x040fe20000041810 */
[----:B------:R-:W-:Y:S07]  /*9170*/  LDSM.16.MT88.4 R16, [R240+0x3900] ;  /* 0x00390000f010783b */ /* 0x000fee0000004200 */
[C---:B----4-:R-:W-:Y:S07]  /*9180*/  HMMA.16816.F32.BF16 R148, R132.reuse, R144, R20 ;  /* 0x000000908494723c */ /* 0x050fee0000041814 */
[----:B------:R-:W-:Y:S01]  /*9190*/  MOV R21, R4 ;  /* 0x0000000400157202 */ /* 0x000fe20000000f00 */
[C---:B------:R-:W-:Y:S04]  /*91a0*/  HMMA.16816.F32.BF16 R144, R132.reuse, R146, R24 ;  /* 0x000000928490723c */ /* 0x040fe80000041818 */
[----:B------:R-:W-:Y:S02]  /*91b0*/  MOV R20, R5 ;  /* 0x0000000500147202 */ /* 0x000fe40000000f00 */
[----:B------:R-:W-:Y:S02]  /*91c0*/  MOV R23, R10 ;  /* 0x0000000a00177202 */ /* 0x000fe40000000f00 */
[----:B------:R-:W-:Y:S04]  /*91d0*/  MOV R27, R140 ;  /* 0x0000008c001b7202 */ /* 0x000fe80000000f00 */
[----:B------:R-:W-:Y:S02]  /*91e0*/  MOV R26, R142 ;  /* 0x0000008e001a7202 */ /* 0x000fe40000000f00 */
[----:B------:R-:W-:Y:S02]  /*91f0*/  MOV R25, R143 ;  /* 0x0000008f00197202 */ /* 0x000fe40000000f00 */
[----:B------:R-:W-:Y:S02]  /*9200*/  MOV R24, R141 ;  /* 0x0000008d00187202 */ /* 0x000fe40000000f00 */
[C---:B-1----:R-:W-:Y:S03]  /*9210*/  HMMA.16816.F32.BF16 R140, R132.reuse, R136, R28 ;  /* 0x00000088848c723c */ /* 0x042fe6000004181c */
[----:B------:R-:W-:Y:S02]  /*9220*/  MOV R22, R11 ;  /* 0x0000000b00167202 */ /* 0x000fe40000000f00 */
[----:B------:R-:W-:Y:S02]  /*9230*/  LDSM.16.MT88.4 R8, [R238+0x3900] ;  /* 0x00390000ee08783b */ /* 0x000fe40000004200 */
[----:B------:R-:W-:Y:S01]  /*9240*/  MOV R31, R6 ;  /* 0x00000006001f7202 */ /* 0x000fe20000000f00 */
[C---:B------:R-:W-:Y:S04]  /*9250*/  HMMA.16816.F32.BF16 R136, R132.reuse, R138, R32 ;  /* 0x0000008a8488723c */ /* 0x040fe80000041820 */
[----:B------:R-:W-:Y:S02]  /*9260*/  MOV R30, R7 ;  /* 0x00000007001e7202 */ /* 0x000fe40000000f00 */
[----:B------:R-:W1:Y:S03]  /*9270*/  LDSM.16.MT88.4 R4, [R237+0x3900] ;  /* 0x00390000ed04783b */ /* 0x000e660000004200 */
[----:B------:R-:W-:Y:S04]  /*9280*/  FADD.FTZ R0, R0, R30 ;  /* 0x0000001e00007221 */ /* 0x000fe80000010000 */
[----:B------:R-:W-:Y:S01]  /*9290*/  FADD.FTZ R0, R25, R0 ;  /* 0x0000000019007221 */ /* 0x000fe20000010000 */
[C---:B-1----:R-:W-:Y:S08]  /*92a0*/  HMMA.16816.F32.BF16 R36, R132.reuse, R4, R36 ;  /* 0x000000048424723c */ /* 0x042ff00000041824 */
[C---:B------:R-:W-:Y:S01]  /*92b0*/  HMMA.16816.F32.BF16 R40, R132.reuse, R6, R40 ;  /* 0x000000068428723c */ /* 0x040fe20000041828 */
[----:B------:R-:W1:Y:S07]  /*92c0*/  LDSM.16.MT88.4 R4, [R237+0x5900] ;  /* 0x00590000ed04783b */ /* 0x000e6e0000004200 */
[C---:B------:R-:W-:Y:S08]  /*92d0*/  HMMA.16816.F32.BF16 R44, R132.reuse, R8, R44 ;  /* 0x00000008842c723c */ /* 0x040ff0000004182c */
[C---:B------:R-:W-:Y:S01]  /*92e0*/  HMMA.16816.F32.BF16 R48, R132.reuse, R10, R48 ;  /* 0x0000000a8430723c */ /* 0x040fe20000041830 */
[----:B------:R-:W3:Y:S07]  /*92f0*/  LDSM.16.MT88.4 R8, [R238+0x5900] ;  /* 0x00590000ee08783b */ /* 0x000eee0000004200 */
[C---:B------:R-:W-:Y:S08]  /*9300*/  HMMA.16816.F32.BF16 R52, R132.reuse, R12, R52 ;  /* 0x0000000c8434723c */ /* 0x040ff00000041834 */
[C---:B------:R-:W-:Y:S01]  /*9310*/  HMMA.16816.F32.BF16 R56, R132.reuse, R14, R56 ;  /* 0x0000000e8438723c */ /* 0x040fe20000041838 */
[----:B------:R-:W4:Y:S07]  /*9320*/  LDSM.16.MT88.4 R12, [R241+0x5900] ;  /* 0x00590000f10c783b */ /* 0x000f2e0000004200 */
[C---:B------:R-:W-:Y:S08]  /*9330*/  HMMA.16816.F32.BF16 R60, R132.reuse, R16, R60 ;  /* 0x00000010843c723c */ /* 0x040ff0000004183c */
[C---:B------:R-:W-:Y:S01]  /*9340*/  HMMA.16816.F32.BF16 R64, R132.reuse, R18, R64 ;  /* 0x000000128440723c */ /* 0x040fe20000041840 */
[----:B------:R-:W2:Y:S07]  /*9350*/  LDSM.16.MT88.4 R16, [R240+0x5900] ;  /* 0x00590000f010783b */ /* 0x000eae0000004200 */
[C---:B-1----:R-:W-:Y:S08]  /*9360*/  HMMA.16816.F32.BF16 R68, R132.reuse, R4, R68 ;  /* 0x000000048444723c */ /* 0x042ff00000041844 */
[C---:B------:R-:W-:Y:S01]  /*9370*/  HMMA.16816.F32.BF16 R72, R132.reuse, R6, R72 ;  /* 0x000000068448723c */ /* 0x040fe20000041848 */
[----:B------:R-:W1:Y:S07]  /*9380*/  LDSM.16.MT88.4 R4, [R237+0x7900] ;  /* 0x00790000ed04783b */ /* 0x000e6e0000004200 */
[C---:B---3--:R-:W-:Y:S08]  /*9390*/  HMMA.16816.F32.BF16 R76, R132.reuse, R8, R76 ;  /* 0x00000008844c723c */ /* 0x048ff0000004184c */
[C---:B------:R-:W-:Y:S01]  /*93a0*/  HMMA.16816.F32.BF16 R80, R132.reuse, R10, R80 ;  /* 0x0000000a8450723c */ /* 0x040fe20000041850 */
[----:B------:R-:W3:Y:S07]  /*93b0*/  LDSM.16.MT88.4 R8, [R238+0x7900] ;  /* 0x00790000ee08783b */ /* 0x000eee0000004200 */
[C---:B----4-:R-:W-:Y:S08]  /*93c0*/  HMMA.16816.F32.BF16 R84, R132.reuse, R12, R84 ;  /* 0x0000000c8454723c */ /* 0x050ff00000041854 */
[C---:B------:R-:W-:Y:S01]  /*93d0*/  HMMA.16816.F32.BF16 R88, R132.reuse, R14, R88 ;  /* 0x0000000e8458723c */ /* 0x040fe20000041858 */
[----:B------:R-:W4:Y:S07]  /*93e0*/  LDSM.16.MT88.4 R12, [R241+0x7900] ;  /* 0x00790000f10c783b */ /* 0x000f2e0000004200 */
[C---:B--2---:R-:W-:Y:S08]  /*93f0*/  HMMA.16816.F32.BF16 R92, R132.reuse, R16, R92 ;  /* 0x00000010845c723c */ /* 0x044ff0000004185c */
[C---:B------:R-:W-:Y:S01]  /*9400*/  HMMA.16816.F32.BF16 R96, R132.reuse, R18, R96 ;  /* 0x000000128460723c */ /* 0x040fe20000041860 */
[----:B------:R-:W2:Y:S07]  /*9410*/  LDSM.16.MT88.4 R16, [R240+0x7900] ;  /* 0x00790000f010783b */ /* 0x000eae0000004200 */
[C---:B-1----:R-:W-:Y:S07]  /*9420*/  HMMA.16816.F32.BF16 R100, R132.reuse, R4, R100 ;  /* 0x000000048464723c */ /* 0x042fee0000041864 */
[----:B------:R-:W-:Y:S01]  /*9430*/  FADD.FTZ R4, R24, R31 ;  /* 0x0000001f18047221 */ /* 0x000fe20000010000 */
[C---:B------:R-:W-:Y:S04]  /*9440*/  HMMA.16816.F32.BF16 R104, R132.reuse, R6, R104 ;  /* 0x000000068468723c */ /* 0x040fe80000041868 */
[----:B------:R-:W-:Y:S02]  /*9450*/  FADD.FTZ R4, R26, R4 ;  /* 0x000000041a047221 */ /* 0x000fe40000010000 */
[----:B------:R-:W-:Y:S02]  /*9460*/  FADD.FTZ R5, R27, R0 ;  /* 0x000000001b057221 */ /* 0x000fe40000010000 */
[C---:B---3--:R-:W-:Y:S04]  /*9470*/  HMMA.16816.F32.BF16 R108, R132.reuse, R8, R108 ;  /* 0x00000008846c723c */ /* 0x048fe8000004186c */
[----:B------:R-:W-:Y:S02]  /*9480*/  FADD.FTZ R0, R20, R4 ;  /* 0x0000000414007221 */ /* 0x000fe40000010000 */
[----:B------:R-:W-:Y:S02]  /*9490*/  FADD.FTZ R5, R179, R5 ;  /* 0x00000005b3057221 */ /* 0x000fe40000010000 */
[C---:B------:R-:W-:Y:S04]  /*94a0*/  HMMA.16816.F32.BF16 R112, R132.reuse, R10, R112 ;  /* 0x0000000a8470723c */ /* 0x040fe80000041870 */
[----:B------:R-:W-:Y:S02]  /*94b0*/  FADD.FTZ R0, R21, R0 ;  /* 0x0000000015007221 */ /* 0x000fe40000010000 */
[----:B------:R-:W-:Y:S02]  /*94c0*/  FADD.FTZ R5, R178, R5 ;  /* 0x00000005b2057221 */ /* 0x000fe40000010000 */
[C---:B----4-:R-:W-:Y:S04]  /*94d0*/  HMMA.16816.F32.BF16 R116, R132.reuse, R12, R116 ;  /* 0x0000000c8474723c */ /* 0x050fe80000041874 */
[----:B------:R-:W-:Y:S02]  /*94e0*/  FADD.FTZ R4, R22, R0 ;  /* 0x0000000016047221 */ /* 0x000fe40000010000 */
[----:B------:R-:W-:Y:S02]  /*94f0*/  FADD.FTZ R0, R177, R5 ;  /* 0x00000005b1007221 */ /* 0x000fe40000010000 */
[C---:B------:R-:W-:Y:S04]  /*9500*/  HMMA.16816.F32.BF16 R120, R132.reuse, R14, R120 ;  /* 0x0000000e8478723c */ /* 0x040fe80000041878 */
[----:B------:R-:W-:Y:S02]  /*9510*/  FADD.FTZ R4, R23, R4 ;  /* 0x0000000417047221 */ /* 0x000fe40000010000 */
[----:B------:R-:W-:Y:S02]  /*9520*/  FADD.FTZ R0, R176, R0 ;  /* 0x00000000b0007221 */ /* 0x000fe40000010000 */
[C---:B--2---:R-:W-:Y:S01]  /*9530*/  HMMA.16816.F32.BF16 R124, R132.reuse, R16, R124 ;  /* 0x00000010847c723c */ /* 0x044fe2000004187c */
[----:B------:R-:W-:Y:S05]  /*9540*/  STL [R1+0x1c], R4 ;  /* 0x00001c0401007387 */ /* 0x000fea0000100800 */
[----:B------:R1:W-:Y:S02]  /*9550*/  STL [R1+0x20], R0 ;  /* 0x0000200001007387 */ /* 0x0003e40000100800 */
[----:B------:R-:W-:Y:S07]  /*9560*/  HMMA.16816.F32.BF16 R128, R132, R18, R128 ;  /* 0x000000128480723c */ /* 0x000fee0000041880 */
[----:B------:R-:W-:Y:S02]  /*9570*/  MOV R132, R2 ;  /* 0x0000000200847202 */ /* 0x000fe40000000f00 */
[----:B-1----:R-:W-:Y:S01]  /*9580*/  MOV R0, R3 ;  /* 0x0000000300007202 */ /* 0x002fe20000000f00 */
[----:B------:R-:W-:-:S05]  /*9590*/  @P0 BRA `(.L_x_5) ;  /* 0xffffc4c000000947 */ /* 0x000fca000383ffff */
.L_x_4:
[----:B------:R-:W2:Y:S04]  /*95a0*/  LDL.LU R4, [R1+0x1c] ;  /* 0x00001c0001047983 */ /* 0x000ea80000300800 */
[----:B------:R-:W3:Y:S01]  /*95b0*/  LDL.LU R5, [R1+0x20] ;  /* 0x0000200001057983 */ /* 0x000ee20000300800 */
[----:B------:R-:W-:-:S02]  /*95c0*/  MOV R16, 0xff800000 ;  /* 0xff80000000107802 */ /* 0x000fc40000000f00 */
[----:B------:R-:W-:Y:S02]  /*95d0*/  MOV R17, 0xff800000 ;  /* 0xff80000000117802 */ /* 0x000fe40000000f00 */
[----:B------:R-:W-:Y:S01]  /*95e0*/  PLOP3.LUT P2, PT, PT, PT, PT, 0x8, 0x0 ;  /* 0x000000000000781c */ /* 0x000fe20003f4e170 */
[----:B--2---:R-:W1:Y:S04]  /*95f0*/  SHFL.BFLY PT, R7, R4, 0x2, 0x1f ;  /* 0x0c401f0004077f89 */ /* 0x004e6800000e0000 */
[----:B---3--:R-:W2:Y:S01]  /*9600*/  SHFL.BFLY PT, R8, R5, 0x2, 0x1f ;  /* 0x0c401f0005087f89 */ /* 0x008ea200000e0000 */
[----:B-1----:R-:W-:Y:S02]  /*9610*/  FADD.FTZ R7, R7, R4 ;  /* 0x0000000407077221 */ /* 0x002fe40000010000 */
[----:B--2---:R-:W-:-:S03]  /*9620*/  FADD.FTZ R8, R8, R5 ;  /* 0x0000000508087221 */ /* 0x004fc60000010000 */
[----:B------:R-:W1:Y:S04]  /*9630*/  SHFL.BFLY PT, R4, R7, 0x1, 0x1f ;  /* 0x0c201f0007047f89 */ /* 0x000e6800000e0000 */
[----:B------:R-:W2:Y:S01]  /*9640*/  SHFL.BFLY PT, R0, R8, 0x1, 0x1f ;  /* 0x0c201f0008007f89 */ /* 0x000ea200000e0000 */
[----:B-1----:R-:W-:Y:S01]  /*9650*/  FADD.FTZ R7, R7, R4 ;  /* 0x0000000407077221 */ /* 0x002fe20000010000 */
[----:B------:R-:W-:Y:S01]  /*9660*/  MOV R4, RZ ;  /* 0x000000ff00047202 */ /* 0x000fe20000000f00 */
[----:B--2---:R-:W-:-:S03]  /*9670*/  FADD.FTZ R8, R0, R8 ;  /* 0x0000000800087221 */ /* 0x004fc60000010000 */
[----:B------:R-:W-:Y:S02]  /*9680*/  FSETP.NE.FTZ.AND P1, PT, R7, RZ, PT ;  /* 0x000000ff0700720b */ /* 0x000fe40003f35000 */
[----:B------:R-:W-:Y:S02]  /*9690*/  MOV R0, RZ ;  /* 0x000000ff00007202 */ /* 0x000fe40000000f00 */
[----:B------:R-:W-:-:S09]  /*96a0*/  FSETP.NE.FTZ.AND P0, PT, R8, RZ, PT ;  /* 0x000000ff0800720b */ /* 0x000fd20003f15000 */
[----:B------:R-:W1:Y:S01]  /*96b0*/  @P1 MUFU.RCP R4, R7 ;  /* 0x0000000700041308 */ /* 0x000e620000001000 */
[----:B------:R-:W-:-:S05]  /*96c0*/  @P1 MOV R5, 0x3f317218 ;  /* 0x3f31721800051802 */ /* 0x000fca0000000f00 */
[----:B------:R-:W-:Y:S02]  /*96d0*/  @P1 FMUL.FTZ R6, R5, c[0x0][0x2d0] ;  /* 0x0000b40005061a20 */ /* 0x000fe40000410000 */
[----:B------:R-:W-:Y:S08]  /*96e0*/  @P0 MUFU.RCP R0, R8 ;  /* 0x0000000800000308 */ /* 0x000ff00000001000 */
[----:B------:R-:W2:Y:S01]  /*96f0*/  @P1 MUFU.LG2 R7, R7 ;  /* 0x0000000700071308 */ /* 0x000ea20000000c00 */
[----:B-1----:R-:W-:-:S02]  /*9700*/  FMUL.FTZ R164, R4, R164 ;  /* 0x000000a404a47220 */ /* 0x002fc40000410000 */
[C---:B------:R-:W-:Y:S02]  /*9710*/  FMUL.FTZ R165, R4.reuse, R165 ;  /* 0x000000a504a57220 */ /* 0x040fe40000410000 */
[C---:B------:R-:W-:Y:S02]  /*9720*/  FMUL.FTZ R160, R4.reuse, R160 ;  /* 0x000000a004a07220 */ /* 0x040fe40000410000 */
[C---:B------:R-:W-:Y:S01]  /*9730*/  FMUL.FTZ R161, R4.reuse, R161 ;  /* 0x000000a104a17220 */ /* 0x040fe20000410000 */
[----:B------:R-:W1:Y:S01]  /*9740*/  @P0 MUFU.LG2 R8, R8 ;  /* 0x0000000800080308 */ /* 0x000e620000000c00 */
[C---:B------:R-:W-:Y:S02]  /*9750*/  FMUL.FTZ R156, R4.reuse, R156 ;  /* 0x0000009c049c7220 */ /* 0x040fe40000410000 */
[C---:B------:R-:W-:Y:S02]  /*9760*/  FMUL.FTZ R157, R4.reuse, R157 ;  /* 0x0000009d049d7220 */ /* 0x040fe40000410000 */
[----:B------:R-:W-:-:S02]  /*9770*/  FMUL.FTZ R152, R4, R152 ;  /* 0x0000009804987220 */ /* 0x000fc40000410000 */
[C---:B------:R-:W-:Y:S02]  /*9780*/  FMUL.FTZ R153, R4.reuse, R153 ;  /* 0x0000009904997220 */ /* 0x040fe40000410000 */
[C---:B------:R-:W-:Y:S02]  /*9790*/  FMUL.FTZ R148, R4.reuse, R148 ;  /* 0x0000009404947220 */ /* 0x040fe40000410000 */
[C---:B------:R-:W-:Y:S02]  /*97a0*/  FMUL.FTZ R149, R4.reuse, R149 ;  /* 0x0000009504957220 */ /* 0x040fe40000410000 */
        /* <DEDUP_REMOVED lines=53> */
[----:B------:R-:W-:Y:S01]  /*9b00*/  FMUL.FTZ R129, R4, R129 ;  /* 0x0000008104817220 */ /* 0x000fe20000410000 */
[----:B------:R-:W-:Y:S01]  /*9b10*/  @P0 MOV R4, 0x3f317218 ;  /* 0x3f31721800040802 */ /* 0x000fe20000000f00 */
[----:B--2---:R-:W-:Y:S02]  /*9b20*/  @P1 FMUL.FTZ R7, R7, 0.69314718246459960938 ;  /* 0x3f31721807071820 */ /* 0x004fe40000410000 */
[----:B-1----:R-:W-:Y:S02]  /*9b30*/  @P0 FMUL.FTZ R5, R8, 0.69314718246459960938 ;  /* 0x3f31721808050820 */ /* 0x002fe40000410000 */
[----:B------:R-:W-:-:S02]  /*9b40*/  @P0 FMUL.FTZ R4, R4, c[0x0][0x2d0] ;  /* 0x0000b40004040a20 */ /* 0x000fc40000410000 */
        /* <DEDUP_REMOVED lines=63> */
[----:B------:R-:W-:Y:S02]  /*9f40*/  FMUL.FTZ R131, R0, R131 ;  /* 0x0000008300837220 */ /* 0x000fe40000410000 */
[----:B------:R-:W-:Y:S02]  /*9f50*/  @P1 FFMA.FTZ R16, R6, R3, R7 ;  /* 0x0000000306101223 */ /* 0x000fe40000010007 */
[----:B------:R-:W-:-:S02]  /*9f60*/  @P0 FFMA.FTZ R17, R4, R2, R5 ;  /* 0x0000000204110223 */ /* 0x000fc40000010005 */
.L_x_3:
[----:B------:R-:W-:Y:S05]  /*9f70*/  @P2 BRA `(.L_x_6) ;  /* 0x00001f8000002947 */ /* 0x000fea0003800000 */
[----:B------:R-:W1:Y:S01]  /*9f80*/  S2R R7, SR_TID.X ;  /* 0x0000000000077919 */ /* 0x000e620000002100 */
[----:B------:R-:W-:Y:S01]  /*9f90*/  IMAD R0, RZ, RZ, -UR11 ;  /* 0x8000000bff007e24 */ /* 0x000fe2000f8e02ff */
[----:B------:R-:W-:Y:S01]  /*9fa0*/  ULDC.64 UR4, c[0x0][0x4d0] ;  /* 0x0001340000047ab9 */ /* 0x000fe20000000a00 */
[----:B------:R-:W-:Y:S01]  /*9fb0*/  MOV R20, c[0x0][0x4e8] ;  /* 0x00013a0000147a02 */ /* 0x000fe20000000f00 */
[----:B------:R-:W2:Y:S01]  /*9fc0*/  S2R R9, SR_CTAID.Y ;  /* 0x0000000000097919 */ /* 0x000ea20000002600 */
[----:B------:R-:W-:Y:S01]  /*9fd0*/  UIMAD.WIDE.U32 UR8, UR11, UR4, URZ ;  /* 0x000000040b0872a5 */ /* 0x000fe2000f8e003f */
[----:B------:R-:W-:Y:S01]  /*9fe0*/  BSSY B0, `(.L_x_7) ;  /* 0x000012f000007945 */ /* 0x000fe20003800000 */
[----:B------:R-:W-:Y:S01]  /*9ff0*/  USHF.R.S32.HI UR6, URZ, 0x1f, UR11 ;  /* 0x0000001f3f067899 */ /* 0x000fe2000801140b */
[----:B------:R-:W3:Y:S01]  /*a000*/  S2R R10, SR_CTAID.Z ;  /* 0x00000000000a7919 */ /* 0x000ee20000002700 */
[----:B------:R-:W-:-:S02]  /*a010*/  ISETP.NE.AND P1, PT, R20, 0x1, PT ;  /* 0x000000011400780c */ /* 0x000fc40003f25270 */
[----:B------:R-:W-:Y:S01]  /*a020*/  IMAD.U32 R2, RZ, RZ, UR8 ;  /* 0x00000008ff027e24 */ /* 0x000fe2000f8e00ff */
[----:B------:R-:W-:Y:S01]  /*a030*/  MOV R3, UR9 ;  /* 0x0000000900037c02 */ /* 0x000fe20008000f00 */
[----:B------:R-:W4:Y:S01]  /*a040*/  S2R R19, SR_CTAID.X ;  /* 0x0000000000137919 */ /* 0x000f220000002500 */
[----:B------:R-:W-:-:S04]  /*a050*/  UIMAD UR7, UR6, UR4, URZ ;  /* 0x00000004060772a4 */ /* 0x000fc8000f8e023f */
[----:B------:R-:W-:-:S03]  /*a060*/  UIMAD UR7, UR11, UR5, UR7 ;  /* 0x000000050b0772a4 */ /* 0x000fc6000f8e0207 */
[----:B------:R-:W-:Y:S02]  /*a070*/  ULDC.64 UR4, c[0x0][0x438] ;  /* 0x00010e0000047ab9 */ /* 0x000fe40000000a00 */
[----:B------:R-:W-:Y:S01]  /*a080*/  UIMAD.WIDE.U32 UR14, UR11, UR4, URZ ;  /* 0x000000040b0e72a5 */ /* 0x000fe2000f8e003f */
[----:B-1----:R-:W-:Y:S01]  /*a090*/  SHF.R.S32.HI R5, RZ, 0x1f, R7 ;  /* 0x0000001fff057819 */ /* 0x002fe20000011407 */
[----:B------:R-:W-:Y:S02]  /*a0a0*/  UIMAD UR4, UR6, UR4, URZ ;  /* 0x00000004060472a4 */ /* 0x000fe4000f8e023f */
[----:B------:R-:W-:Y:S01]  /*a0b0*/  UIADD3 UR7, UR9, UR7, URZ ;  /* 0x0000000709077290 */ /* 0x000fe2000fffe03f */
[----:B--2---:R-:W-:Y:S01]  /*a0c0*/  IMAD R9, R0, c[0x0][0x550], R9 ;  /* 0x0001540000097a24 */ /* 0x004fe200078e0209 */
[CC--:B------:R-:W-:Y:S01]  /*a0d0*/  LEA.HI R0, R5.reuse, R7.reuse, RZ, 0x5 ;  /* 0x0000000705007211 */ /* 0x0c0fe200078f28ff */
[----:B------:R-:W-:Y:S01]  /*a0e0*/  UIMAD UR4, UR11, UR5, UR4 ;  /* 0x000000050b0472a4 */ /* 0x000fe2000f8e0204 */
[----:B------:R-:W-:-:S02]  /*a0f0*/  LEA.HI R5, R5, R7, RZ, 0x2 ;  /* 0x0000000705057211 */ /* 0x000fc400078f10ff */
[----:B------:R-:W-:Y:S01]  /*a100*/  LOP3.LUT R4, R0, 0xffffffe0, RZ, 0xc0, !PT ;  /* 0xffffffe000047812 */ /* 0x000fe200078ec0ff */
[----:B------:R-:W-:Y:S01]  /*a110*/  UIADD3 UR4, UR15, UR4, URZ ;  /* 0x000000040f047290 */ /* 0x000fe2000fffe03f */
[--C-:B------:R-:W-:Y:S02]  /*a120*/  SHF.R.S32.HI R6, RZ, 0x5, R0.reuse ;  /* 0x00000005ff067819 */ /* 0x100fe40000011400 */
[----:B------:R-:W-:Y:S01]  /*a130*/  SHF.R.S32.HI R0, RZ, 0x1f, R0 ;  /* 0x0000001fff007819 */ /* 0x000fe20000011400 */
[----:B------:R-:W-:Y:S01]  /*a140*/  IMAD.IADD R14, R7, 0x1, -R4 ;  /* 0x00000001070e7824 */ /* 0x000fe200078e0a04 */
[----:B------:R-:W-:Y:S01]  /*a150*/  LOP3.LUT R3, R5, 0xfffffffc, RZ, 0xc0, !PT ;  /* 0xfffffffc05037812 */ /* 0x000fe200078ec0ff */
[----:B------:R-:W-:Y:S01]  /*a160*/  IMAD.MOV.U32 R4, RZ, RZ, R2 ;  /* 0x000000ffff047224 */ /* 0x000fe200078e0002 */
[----:B------:R-:W-:Y:S01]  /*a170*/  LEA.HI R0, R0, R6, RZ, 0x3 ;  /* 0x0000000600007211 */ /* 0x000fe200078f18ff */
[----:B------:R-:W-:Y:S01]  /*a180*/  IMAD.U32 R5, RZ, RZ, UR7 ;  /* 0x00000007ff057e24 */ /* 0x000fe2000f8e00ff */
[----:B------:R-:W-:Y:S01]  /*a190*/  IADD3 R7, -R3, R7, RZ ;  /* 0x0000000703077210 */ /* 0x000fe20007ffe1ff */
[----:B------:R-:W-:Y:S01]  /*a1a0*/  IMAD.U32 R3, RZ, RZ, UR15 ;  /* 0x0000000fff037e24 */ /* 0x000fe2000f8e00ff */
[----:B------:R-:W-:Y:S01]  /*a1b0*/  LOP3.LUT R0, R0, 0xffffff8, RZ, 0xc0, !PT ;  /* 0x0ffffff800007812 */ /* 0x000fe200078ec0ff */
[----:B---3--:R-:W-:Y:S01]  /*a1c0*/  IMAD.WIDE.U32 R4, R10, c[0x0][0x4d8], R4 ;  /* 0x000136000a047a25 */ /* 0x008fe200078e0004 */
[----:B------:R-:W-:-:S02]  /*a1d0*/  SHF.R.S32.HI R2, RZ, 0x1f, R14 ;  /* 0x0000001fff027819 */ /* 0x000fc4000001140e */
[----:B------:R-:W-:Y:S01]  /*a1e0*/  SHF.R.S32.HI R11, RZ, 0x1f, R10 ;  /* 0x0000001fff0b7819 */ /* 0x000fe2000001140a */
[----:B------:R-:W-:Y:S01]  /*a1f0*/  IMAD.IADD R8, R6, 0x1, -R0 ;  /* 0x0000000106087824 */ /* 0x000fe200078e0a00 */
[C---:B------:R-:W-:Y:S02]  /*a200*/  LEA.HI R0, R7.reuse, R7, RZ, 0x1 ;  /* 0x0000000707007211 */ /* 0x040fe400078f08ff */
[----:B------:R-:W-:Y:S01]  /*a210*/  LEA.HI R18, R2, R14, RZ, 0x2 ;  /* 0x0000000e02127211 */ /* 0x000fe200078f10ff */
[----:B------:R-:W-:Y:S01]  /*a220*/  IMAD.U32 R2, RZ, RZ, UR14 ;  /* 0x0000000eff027e24 */ /* 0x000fe2000f8e00ff */
[----:B------:R-:W-:Y:S02]  /*a230*/  LOP3.LUT R0, R0, 0x1ffffffe, RZ, 0xc0, !PT ;  /* 0x1ffffffe00007812 */ /* 0x000fe400078ec0ff */
[----:B------:R-:W-:Y:S02]  /*a240*/  SHF.R.S32.HI R6, RZ, 0x2, R18 ;  /* 0x00000002ff067819 */ /* 0x000fe40000011412 */
[----:B------:R-:W-:Y:S01]  /*a250*/  MOV R3, UR4 ;  /* 0x0000000400037c02 */ /* 0x000fe20008000f00 */
[----:B------:R-:W-:-:S02]  /*a260*/  IMAD.IADD R0, R7, 0x1, -R0 ;  /* 0x0000000107007824 */ /* 0x000fc400078e0a00 */
[----:B------:R-:W-:Y:S02]  /*a270*/  IMAD R15, R8, 0x10, R6 ;  /* 0x00000010080f7824 */ /* 0x000fe400078e0206 */
[C---:B------:R-:W-:Y:S02]  /*a280*/  IMAD R7, R11.reuse, c[0x0][0x4d8], RZ ;  /* 0x000136000b077a24 */ /* 0x040fe400078e02ff */
[----:B------:R-:W-:Y:S01]  /*a290*/  IMAD R6, R11, c[0x0][0x440], RZ ;  /* 0x000110000b067a24 */ /* 0x000fe200078e02ff */
[----:B------:R-:W-:Y:S01]  /*a2a0*/  LEA R0, R0, R15, 0x3 ;  /* 0x0000000f00007211 */ /* 0x000fe200078e18ff */
[C---:B------:R-:W-:Y:S02]  /*a2b0*/  IMAD R7, R10.reuse, c[0x0][0x4dc], R7 ;  /* 0x000137000a077a24 */ /* 0x040fe400078e0207 */
[----:B------:R-:W-:Y:S02]  /*a2c0*/  IMAD R6, R10, c[0x0][0x444], R6 ;  /* 0x000111000a067a24 */ /* 0x000fe400078e0206 */
[----:B----4-:R-:W-:Y:S01]  /*a2d0*/  IMAD R8, R19, 0x80, R0 ;  /* 0x0000008013087824 */ /* 0x010fe200078e0200 */
[----:B------:R-:W-:Y:S01]  /*a2e0*/  SHF.R.S32.HI R0, RZ, 0x1f, R9 ;  /* 0x0000001fff007819 */ /* 0x000fe20000011409 */
[----:B------:R-:W-:-:S02]  /*a2f0*/  IMAD.IADD R5, R5, 0x1, R7 ;  /* 0x0000000105057824 */ /* 0x000fc400078e0207 */
[----:B------:R-:W-:-:S04]  /*a300*/  @P1 IMAD.HI.U32 R7, R8, c[0x0][0x4ec], RZ ;  /* 0x00013b0008071a27 */ /* 0x000fc800078e00ff */
[----:B------:R-:W-:-:S04]  /*a310*/  IMAD.WIDE.U32 R2, R10, c[0x0][0x440], R2 ;  /* 0x000110000a027a25 */ /* 0x000fc800078e0002 */
[----:B------:R-:W-:Y:S01]  /*a320*/  IMAD.MOV.U32 R10, RZ, RZ, R8 ;  /* 0x000000ffff0a7224 */ /* 0x000fe200078e0008 */
[----:B------:R-:W-:Y:S02]  /*a330*/  @P1 SHF.R.U32.HI R10, RZ, c[0x0][0x4f0], R7 ;  /* 0x00013c00ff0a1a19 */ /* 0x000fe40000011607 */
[----:B------:R-:W-:Y:S01]  /*a340*/  IADD3 R3, R3, R6, RZ ;  /* 0x0000000603037210 */ /* 0x000fe20007ffe0ff */
[C---:B------:R-:W-:Y:S02]  /*a350*/  IMAD R6, R0.reuse, c[0x0][0x4e0], RZ ;  /* 0x0001380000067a24 */ /* 0x040fe400078e02ff */
[----:B------:R-:W-:Y:S02]  /*a360*/  IMAD R0, R0, c[0x0][0x448], RZ ;  /* 0x0001120000007a24 */ /* 0x000fe400078e02ff */
[----:B------:R-:W-:Y:S02]  /*a370*/  IMAD.MOV R11, RZ, RZ, -R10 ;  /* 0x000000ffff0b7224 */ /* 0x000fe400078e0a0a */
[----:B------:R-:W-:-:S02]  /*a380*/  IMAD R13, R9, c[0x0][0x4e4], R6 ;  /* 0x00013900090d7a24 */ /* 0x000fc400078e0206 */
[----:B------:R-:W-:-:S04]  /*a390*/  IMAD.WIDE.U32 R6, R9, c[0x0][0x448], R2 ;  /* 0x0001120009067a25 */ /* 0x000fc800078e0002 */
[C---:B------:R-:W-:Y:S01]  /*a3a0*/  IMAD R12, R9.reuse, c[0x0][0x44c], R0 ;  /* 0x00011300090c7a24 */ /* 0x040fe200078e0200 */
[----:B------:R-:W-:Y:S01]  /*a3b0*/  MOV R0, R8 ;  /* 0x0000000800007202 */ /* 0x000fe20000000f00 */
[----:B------:R-:W-:-:S04]  /*a3c0*/  IMAD.WIDE.U32 R2, R9, c[0x0][0x4e0], R4 ;  /* 0x0001380009027a25 */ /* 0x000fc800078e0004 */
[----:B------:R-:W-:Y:S01]  /*a3d0*/  IMAD R9, R11, c[0x0][0x4e8], R8 ;  /* 0x00013a000b097a24 */ /* 0x000fe200078e0208 */
[----:B------:R-:W-:Y:S01]  /*a3e0*/  SHF.R.S32.HI R11, RZ, 0x1f, R10 ;  /* 0x0000001fff0b7819 */ /* 0x000fe2000001140a */
[----:B------:R-:W-:Y:S01]  /*a3f0*/  @P1 IMAD.HI.U32 R4, R8, c[0x0][0x4ec], RZ ;  /* 0x00013b0008041a27 */ /* 0x000fe200078e00ff */
[----:B------:R-:W-:Y:S01]  /*a400*/  BAR.SYNC.DEFER_BLOCKING 0x1, 0x100 ;  /* 0x0044000000007b1d */ /* 0x000fe20000010000 */
[----:B------:R-:W-:Y:S02]  /*a410*/  IADD3 R2, P0, R10, R2, RZ ;  /* 0x000000020a027210 */ /* 0x000fe40007f1e0ff */
[----:B------:R-:W-:Y:S01]  /*a420*/  IMAD.IADD R5, R7, 0x1, R12 ;  /* 0x0000000107057824 */ /* 0x000fe200078e020c */
[----:B------:R-:W-:Y:S02]  /*a430*/  SHF.R.S32.HI R7, RZ, 0x1f, R9 ;  /* 0x0000001fff077819 */ /* 0x000fe40000011409 */
[----:B------:R-:W-:Y:S02]  /*a440*/  @P1 SHF.R.U32.HI R0, RZ, c[0x0][0x4f0], R4 ;  /* 0x00013c00ff001a19 */ /* 0x000fe40000011604 */
[----:B------:R-:W-:Y:S01]  /*a450*/  IADD3.X R3, R11, R3, R13, P0, !PT ;  /* 0x000000030b037210 */ /* 0x000fe200007fe40d */
[----:B------:R-:W-:Y:S01]  /*a460*/  IMAD R11, R19, 0x80, R15 ;  /* 0x00000080130b7824 */ /* 0x000fe200078e020f */
[----:B------:R-:W-:Y:S01]  /*a470*/  MOV R4, R6 ;  /* 0x0000000600047202 */ /* 0x000fe20000000f00 */
[----:B------:R-:W-:Y:S01]  /*a480*/  IMAD R6, R7, c[0x0][0x4c8], RZ ;  /* 0x0001320007067a24 */ /* 0x000fe200078e02ff */
[----:B------:R-:W-:Y:S01]  /*a490*/  SHF.R.S32.HI R7, RZ, 0x1f, R0 ;  /* 0x0000001fff077819 */ /* 0x000fe20000011400 */
[----:B------:R-:W-:Y:S01]  /*a4a0*/  IMAD.WIDE.U32 R2, R9, c[0x0][0x4c8], R2 ;  /* 0x0001320009027a25 */ /* 0x000fe200078e0002 */
[----:B------:R-:W-:-:S03]  /*a4b0*/  LOP3.LUT P1, RZ, R14, 0x3, RZ, 0xc0, !PT ;  /* 0x000000030eff7812 */ /* 0x000fc6000782c0ff */
[----:B------:R-:W-:Y:S02]  /*a4c0*/  IMAD.MOV R10, RZ, RZ, -R0 ;  /* 0x000000ffff0a7224 */ /* 0x000fe400078e0a00 */
[----:B------:R-:W-:Y:S01]  /*a4d0*/  IMAD R9, R9, c[0x0][0x4cc], R6 ;  /* 0x0001330009097a24 */ /* 0x000fe200078e0206 */
[----:B------:R-:W-:Y:S01]  /*a4e0*/  LEA R6, P0, R2, c[0x0][0x4a8], 0x2 ;  /* 0x00012a0002067a11 */ /* 0x000fe200078010ff */
[----:B------:R-:W-:Y:S02]  /*a4f0*/  IMAD R10, R10, c[0x0][0x4e8], R8 ;  /* 0x00013a000a0a7a24 */ /* 0x000fe400078e0208 */
[----:B------:R-:W-:Y:S01]  /*a500*/  IMAD R7, R7, c[0x0][0x430], RZ ;  /* 0x00010c0007077a24 */ /* 0x000fe200078e02ff */
[----:B------:R-:W-:Y:S01]  /*a510*/  IADD3 R3, R3, R9, RZ ;  /* 0x0000000903037210 */ /* 0x000fe20007ffe0ff */
[----:B------:R-:W-:Y:S01]  /*a520*/  IMAD.WIDE.U32 R4, R0, c[0x0][0x430], R4 ;  /* 0x00010c0000047a25 */ /* 0x000fe200078e0004 */
[----:B------:R-:W-:Y:S02]  /*a530*/  SHFL.IDX PT, R8, R6, RZ, 0x1c1f ;  /* 0x001c1fff06087589 */ /* 0x000fe400000e0000 */
[----:B------:R-:W-:Y:S01]  /*a540*/  LEA.HI.X R2, R2, c[0x0][0x4ac], R3, 0x2, P0 ;  /* 0x00012b0002027a11 */ /* 0x000fe200000f1403 */
[----:B------:R-:W-:Y:S01]  /*a550*/  IMAD R0, R0, c[0x0][0x434], R7 ;  /* 0x00010d0000007a24 */ /* 0x000fe200078e0207 */
[----:B------:R-:W-:Y:S01]  /*a560*/  SHF.R.S32.HI R7, RZ, 0x1f, R10 ;  /* 0x0000001fff077819 */ /* 0x000fe2000001140a */
[----:B------:R-:W-:Y:S03]  /*a570*/  SHFL.IDX PT, R6, R6, 0x1, 0x1c1f ;  /* 0x003c1f0006067f89 */ /* 0x000fe600000e0000 */
[----:B------:R-:W-:Y:S01]  /*a580*/  IADD3 R3, R5, R0, RZ ;  /* 0x0000000005037210 */ /* 0x000fe20007ffe0ff */
[----:B------:R-:W-:Y:S01]  /*a590*/  IMAD R0, R7, c[0x0][0x428], RZ ;  /* 0x00010a0007007a24 */ /* 0x000fe200078e02ff */
[----:B------:R-:W1:Y:S01]  /*a5a0*/  SHFL.IDX PT, R9, R2, RZ, 0x1c1f ;  /* 0x001c1fff02097589 */ /* 0x000e6200000e0000 */
[----:B------:R-:W-:-:S02]  /*a5b0*/  IMAD R5, R20, c[0x0][0x388], RZ ;  /* 0x0000e20014057a24 */ /* 0x000fc400078e02ff */
[----:B------:R-:W-:Y:S01]  /*a5c0*/  IMAD R0, R10, c[0x0][0x42c], R0 ;  /* 0x00010b000a007a24 */ /* 0x000fe200078e0200 */
[----:B------:R2:W3:Y:S02]  /*a5d0*/  SHFL.IDX PT, R7, R2, 0x1, 0x1c1f ;  /* 0x003c1f0002077f89 */ /* 0x0004e400000e0000 */
[----:B------:R-:W-:-:S13]  /*a5e0*/  ISETP.GE.OR P2, PT, R11, R5, P1 ;  /* 0x000000050b00720c */ /* 0x000fda0000f46670 */
[----:B-1----:R1:W-:Y:S01]  /*a5f0*/  @!P2 ST.E [R8.64], R16 ;  /* 0x000000100800a985 */ /* 0x0023e2000c10190c */
[----:B--2---:R-:W-:Y:S01]  /*a600*/  IMAD.MOV.U32 R2, RZ, RZ, R4 ;  /* 0x000000ffff027224 */ /* 0x004fe200078e0004 */
[----:B------:R-:W-:-:S03]  /*a610*/  IADD3 R4, R11, 0x8, RZ ;  /* 0x000000080b047810 */ /* 0x000fc60007ffe0ff */
[----:B------:R-:W-:Y:S01]  /*a620*/  IMAD.WIDE.U32 R2, R10, c[0x0][0x428], R2 ;  /* 0x00010a000a027a25 */ /* 0x000fe200078e0002 */
[----:B------:R-:W-:-:S04]  /*a630*/  ISETP.GE.OR P1, PT, R4, R5, P1 ;  /* 0x000000050400720c */ /* 0x000fc80000f26670 */
[----:B------:R-:W-:Y:S02]  /*a640*/  IADD3 R0, R3, R0, RZ ;  /* 0x0000000003007210 */ /* 0x000fe40007ffe0ff */
[----:B------:R-:W-:-:S04]  /*a650*/  LEA R20, P0, R2, c[0x0][0x400], 0x2 ;  /* 0x0001000002147a11 */ /* 0x000fc800078010ff */
[----:B------:R-:W-:Y:S02]  /*a660*/  LEA.HI.X R19, R2, c[0x0][0x404], R0, 0x2, P0 ;  /* 0x0001010002137a11 */ /* 0x000fe400000f1400 */
[----:B------:R-:W-:Y:S01]  /*a670*/  LOP3.LUT R0, R18, 0x7ffffffc, RZ, 0xc0, !PT ;  /* 0x7ffffffc12007812 */ /* 0x000fe200078ec0ff */
[----:B---3--:R1:W-:Y:S01]  /*a680*/  @!P1 ST.E [R6.64], R17 ;  /* 0x0000001106009985 */ /* 0x0083e2000c10190c */
[-C--:B------:R-:W-:Y:S02]  /*a690*/  ISETP.GE.AND P1, PT, R11, R5.reuse, PT ;  /* 0x000000050b00720c */ /* 0x080fe40003f26270 */
[----:B------:R-:W-:Y:S01]  /*a6a0*/  ISETP.GE.AND P0, PT, R4, R5, PT ;  /* 0x000000050400720c */ /* 0x000fe20003f06270 */
[----:B------:R-:W-:Y:S01]  /*a6b0*/  IMAD.IADD R0, R14, 0x1, -R0 ;  /* 0x000000010e007824 */ /* 0x000fe200078e0a00 */
[----:B------:R1:W2:Y:S04]  /*a6c0*/  SHFL.IDX PT, R2, R20, RZ, 0x1c1f ;  /* 0x001c1fff14027589 */ /* 0x0002a800000e0000 */
[----:B------:R1:W3:Y:S01]  /*a6d0*/  SHFL.IDX PT, R3, R19, RZ, 0x1c1f ;  /* 0x001c1fff13037589 */ /* 0x0002e200000e0000 */
[----:B------:R-:W-:-:S04]  /*a6e0*/  SHF.L.U32 R0, R0, 0x1, RZ ;  /* 0x0000000100007819 */ /* 0x000fc800000006ff */
[----:B------:R-:W-:Y:S05]  /*a6f0*/  @P1 BRA `(.L_x_8) ;  /* 0x00000bd000001947 */ /* 0x000fea0003800000 */
[C---:B------:R-:W-:Y:S02]  /*a700*/  ISETP.GE.AND P2, PT, R0.reuse, c[0x0][0x3c8], PT ;  /* 0x0000f20000007a0c */ /* 0x040fe40003f46270 */
[C---:B------:R-:W-:Y:S02]  /*a710*/  IADD3 R5, R0.reuse, 0x8, RZ ;  /* 0x0000000800057810 */ /* 0x040fe40007ffe0ff */
[----:B------:R-:W-:Y:S02]  /*a720*/  IADD3 R4, R0, 0x10, RZ ;  /* 0x0000001000047810 */ /* 0x000fe40007ffe0ff */
[----:B------:R-:W-:Y:S02]  /*a730*/  ISETP.GE.AND P6, PT, R5, c[0x0][0x3c8], PT ;  /* 0x0000f20005007a0c */ /* 0x000fe40003fc6270 */
[----:B------:R-:W-:Y:S02]  /*a740*/  ISETP.GE.AND P1, PT, R4, c[0x0][0x3c8], PT ;  /* 0x0000f20004007a0c */ /* 0x000fe40003f26270 */
[----:B-1----:R-:W-:-:S02]  /*a750*/  IADD3 R8, R0, 0x18, RZ ;  /* 0x0000001800087810 */ /* 0x002fc40007ffe0ff */
[C---:B------:R-:W-:Y:S01]  /*a760*/  IADD3 R10, R0.reuse, 0x20, RZ ;  /* 0x00000020000a7810 */ /* 0x040fe20007ffe0ff */
[C---:B--23--:R-:W-:Y:S01]  /*a770*/  @!P2 IMAD.WIDE R6, R0.reuse, 0x4, R2 ;  /* 0x000000040006a825 */ /* 0x04cfe200078e0202 */
[C---:B------:R-:W-:Y:S02]  /*a780*/  IADD3 R11, R0.reuse, 0x28, RZ ;  /* 0x00000028000b7810 */ /* 0x040fe40007ffe0ff */
[----:B------:R-:W-:Y:S02]  /*a790*/  IADD3 R9, R0, 0x30, RZ ;  /* 0x0000003000097810 */ /* 0x000fe40007ffe0ff */
[----:B------:R1:W-:Y:S01]  /*a7a0*/  @!P2 ST.E.64 [R6.64], R164 ;  /* 0x000000a40600a985 */ /* 0x0003e2000c101b0c */
[----:B------:R-:W-:Y:S02]  /*a7b0*/  ISETP.GE.AND P5, PT, R8, c[0x0][0x3c8], PT ;  /* 0x0000f20008007a0c */ /* 0x000fe40003fa6270 */
[----:B------:R-:W-:Y:S02]  /*a7c0*/  @!P1 LEA.HI R4, R4, R4, RZ, 0x1 ;  /* 0x0000000404049211 */ /* 0x000fe400078f08ff */
[----:B------:R-:W-:-:S02]  /*a7d0*/  ISETP.GE.AND P4, PT, R10, c[0x0][0x3c8], PT ;  /* 0x0000f2000a007a0c */ /* 0x000fc40003f86270 */
[----:B------:R-:W-:Y:S02]  /*a7e0*/  @!P1 LOP3.LUT R4, R4, 0xfffffffe, RZ, 0xc0, !PT ;  /* 0xfffffffe04049812 */ /* 0x000fe400078ec0ff */
[----:B------:R-:W-:Y:S02]  /*a7f0*/  ISETP.GE.AND P3, PT, R11, c[0x0][0x3c8], PT ;  /* 0x0000f2000b007a0c */ /* 0x000fe40003f66270 */
[----:B------:R-:W-:Y:S02]  /*a800*/  ISETP.GE.AND P2, PT, R9, c[0x0][0x3c8], PT ;  /* 0x0000f20009007a0c */ /* 0x000fe40003f46270 */
[C---:B------:R-:W-:Y:S02]  /*a810*/  IADD3 R13, R0.reuse, 0x38, RZ ;  /* 0x00000038000d7810 */ /* 0x040fe40007ffe0ff */
[----:B------:R-:W-:Y:S02]  /*a820*/  IADD3 R12, R0, 0x40, RZ ;  /* 0x00000040000c7810 */ /* 0x000fe40007ffe0ff */
[----:B-1----:R-:W-:Y:S01]  /*a830*/  @!P6 LEA.HI R6, R5, R5, RZ, 0x1 ;  /* 0x000000050506e211 */ /* 0x002fe200078f08ff */
[----:B------:R-:W-:-:S03]  /*a840*/  @!P1 IMAD.WIDE R4, R4, 0x4, R2 ;  /* 0x0000000404049825 */ /* 0x000fc600078e0202 */
[----:B------:R-:W-:-:S05]  /*a850*/  @!P6 LOP3.LUT R6, R6, 0xfffffffe, RZ, 0xc0, !PT ;  /* 0xfffffffe0606e812 */ /* 0x000fca00078ec0ff */
[----:B------:R-:W-:-:S05]  /*a860*/  @!P6 IMAD.WIDE R6, R6, 0x4, R2 ;  /* 0x000000040606e825 */ /* 0x000fca00078e0202 */
[----:B------:R1:W-:Y:S01]  /*a870*/  @!P6 ST.E.64 [R6.64], R160 ;  /* 0x000000a00600e985 */ /* 0x0003e2000c101b0c */
[----:B------:R-:W-:-:S03]  /*a880*/  ISETP.GE.AND P6, PT, R13, c[0x0][0x3c8], PT ;  /* 0x0000f2000d007a0c */ /* 0x000fc60003fc6270 */
[----:B------:R2:W-:Y:S01]  /*a890*/  @!P1 ST.E.64 [R4.64], R156 ;  /* 0x0000009c04009985 */ /* 0x0005e2000c101b0c */
[----:B------:R-:W-:Y:S02]  /*a8a0*/  ISETP.GE.AND P1, PT, R12, c[0x0][0x3c8], PT ;  /* 0x0000f2000c007a0c */ /* 0x000fe40003f26270 */
[----:B-1----:R-:W-:Y:S02]  /*a8b0*/  @!P4 LEA.HI R7, R10, R10, RZ, 0x1 ;  /* 0x0000000a0a07c211 */ /* 0x002fe400078f08ff */
[----:B------:R-:W-:Y:S02]  /*a8c0*/  @!P3 LEA.HI R6, R11, R11, RZ, 0x1 ;  /* 0x0000000b0b06b211 */ /* 0x000fe400078f08ff */
[----:B--2---:R-:W-:Y:S02]  /*a8d0*/  @!P5 LEA.HI R4, R8, R8, RZ, 0x1 ;  /* 0x000000080804d211 */ /* 0x004fe400078f08ff */
[----:B------:R-:W-:Y:S02]  /*a8e0*/  @!P2 LEA.HI R5, R9, R9, RZ, 0x1 ;  /* 0x000000090905a211 */ /* 0x000fe400078f08ff */
[----:B------:R-:W-:-:S02]  /*a8f0*/  @!P5 LOP3.LUT R4, R4, 0xfffffffe, RZ, 0xc0, !PT ;  /* 0xfffffffe0404d812 */ /* 0x000fc400078ec0ff */
[----:B------:R-:W-:Y:S02]  /*a900*/  @!P4 LOP3.LUT R7, R7, 0xfffffffe, RZ, 0xc0, !PT ;  /* 0xfffffffe0707c812 */ /* 0x000fe400078ec0ff */
[----:B------:R-:W-:Y:S01]  /*a910*/  @!P3 LOP3.LUT R6, R6, 0xfffffffe, RZ, 0xc0, !PT ;  /* 0xfffffffe0606b812 */ /* 0x000fe200078ec0ff */
[----:B------:R-:W-:Y:S01]  /*a920*/  @!P5 IMAD.WIDE R10, R4, 0x4, R2 ;  /* 0x00000004040ad825 */ /* 0x000fe200078e0202 */
[----:B------:R-:W-:-:S03]  /*a930*/  @!P2 LOP3.LUT R5, R5, 0xfffffffe, RZ, 0xc0, !PT ;  /* 0xfffffffe0505a812 */ /* 0x000fc600078ec0ff */
[--C-:B------:R-:W-:Y:S01]  /*a940*/  @!P4 IMAD.WIDE R8, R7, 0x4, R2.reuse ;  /* 0x000000040708c825 */ /* 0x100fe200078e0202 */
[----:B------:R1:W-:Y:S03]  /*a950*/  @!P5 ST.E.64 [R10.64], R152 ;  /* 0x000000980a00d985 */ /* 0x0003e6000c101b0c */
[--C-:B------:R-:W-:Y:S01]  /*a960*/  @!P3 IMAD.WIDE R6, R6, 0x4, R2.reuse ;  /* 0x000000040606b825 */ /* 0x100fe200078e0202 */
[----:B------:R2:W-:Y:S03]  /*a970*/  @!P4 ST.E.64 [R8.64], R148 ;  /* 0x000000940800c985 */ /* 0x0005e6000c101b0c */
[----:B------:R-:W-:Y:S01]  /*a980*/  @!P2 IMAD.WIDE R4, R5, 0x4, R2 ;  /* 0x000000040504a825 */ /* 0x000fe200078e0202 */
[----:B------:R3:W-:Y:S04]  /*a990*/  @!P3 ST.E.64 [R6.64], R144 ;  /* 0x000000900600b985 */ /* 0x0007e8000c101b0c */
[----:B------:R4:W-:Y:S01]  /*a9a0*/  @!P2 ST.E.64 [R4.64], R140 ;  /* 0x0000008c0400a985 */ /* 0x0009e2000c101b0c */
[----:B-1----:R-:W-:-:S02]  /*a9b0*/  IADD3 R10, R0, 0x58, RZ ;  /* 0x00000058000a7810 */ /* 0x002fc40007ffe0ff */
[C---:B------:R-:W-:Y:S02]  /*a9c0*/  IADD3 R11, R0.reuse, 0x60, RZ ;  /* 0x00000060000b7810 */ /* 0x040fe40007ffe0ff */
[C---:B--2---:R-:W-:Y:S02]  /*a9d0*/  IADD3 R8, R0.reuse, 0x48, RZ ;  /* 0x0000004800087810 */ /* 0x044fe40007ffe0ff */
[----:B------:R-:W-:Y:S02]  /*a9e0*/  IADD3 R9, R0, 0x50, RZ ;  /* 0x0000005000097810 */ /* 0x000fe40007ffe0ff */
[----:B---3--:R-:W-:Y:S02]  /*a9f0*/  @!P6 LEA.HI R6, R13, R13, RZ, 0x1 ;  /* 0x0000000d0d06e211 */ /* 0x008fe400078f08ff */
[----:B------:R-:W-:Y:S02]  /*aa00*/  ISETP.GE.AND P5, PT, R8, c[0x0][0x3c8], PT ;  /* 0x0000f20008007a0c */ /* 0x000fe40003fa6270 */
[----:B----4-:R-:W-:-:S02]  /*aa10*/  @!P1 LEA.HI R4, R12, R12, RZ, 0x1 ;  /* 0x0000000c0c049211 */ /* 0x010fc400078f08ff */
[----:B------:R-:W-:Y:S02]  /*aa20*/  @!P6 LOP3.LUT R6, R6, 0xfffffffe, RZ, 0xc0, !PT ;  /* 0xfffffffe0606e812 */ /* 0x000fe400078ec0ff */
[----:B------:R-:W-:Y:S02]  /*aa30*/  ISETP.GE.AND P4, PT, R9, c[0x0][0x3c8], PT ;  /* 0x0000f20009007a0c */ /* 0x000fe40003f86270 */
[----:B------:R-:W-:Y:S01]  /*aa40*/  @!P1 LOP3.LUT R4, R4, 0xfffffffe, RZ, 0xc0, !PT ;  /* 0xfffffffe04049812 */ /* 0x000fe200078ec0ff */
[--C-:B------:R-:W-:Y:S01]  /*aa50*/  @!P6 IMAD.WIDE R6, R6, 0x4, R2.reuse ;  /* 0x000000040606e825 */ /* 0x100fe200078e0202 */
[----:B------:R-:W-:Y:S02]  /*aa60*/  ISETP.GE.AND P3, PT, R10, c[0x0][0x3c8], PT ;  /* 0x0000f2000a007a0c */ /* 0x000fe40003f66270 */
[----:B------:R-:W-:Y:S01]  /*aa70*/  ISETP.GE.AND P2, PT, R11, c[0x0][0x3c8], PT ;  /* 0x0000f2000b007a0c */ /* 0x000fe20003f46270 */
[----:B------:R-:W-:Y:S01]  /*aa80*/  @!P1 IMAD.WIDE R4, R4, 0x4, R2 ;  /* 0x0000000404049825 */ /* 0x000fe200078e0202 */
[----:B------:R1:W-:Y:S01]  /*aa90*/  @!P6 ST.E.64 [R6.64], R136 ;  /* 0x000000880600e985 */ /* 0x0003e2000c101b0c */
[----:B------:R-:W-:-:S02]  /*aaa0*/  IADD3 R13, R0, 0x68, RZ ;  /* 0x00000068000d7810 */ /* 0x000fc40007ffe0ff */
[----:B------:R-:W-:Y:S01]  /*aab0*/  IADD3 R12, R0, 0x70, RZ ;  /* 0x00000070000c7810 */ /* 0x000fe20007ffe0ff */
[----:B------:R2:W-:Y:S01]  /*aac0*/  @!P1 ST.E.64 [R4.64], R36 ;  /* 0x0000002404009985 */ /* 0x0005e2000c101b0c */
[----:B------:R-:W-:Y:S02]  /*aad0*/  ISETP.GE.AND P6, PT, R13, c[0x0][0x3c8], PT ;  /* 0x0000f2000d007a0c */ /* 0x000fe40003fc6270 */
[----:B------:R-:W-:Y:S02]  /*aae0*/  ISETP.GE.AND P1, PT, R12, c[0x0][0x3c8], PT ;  /* 0x0000f2000c007a0c */ /* 0x000fe40003f26270 */
[----:B-1----:R-:W-:Y:S02]  /*aaf0*/  @!P4 LEA.HI R7, R9, R9, RZ, 0x1 ;  /* 0x000000090907c211 */ /* 0x002fe400078f08ff */
[----:B------:R-:W-:Y:S02]  /*ab00*/  @!P3 LEA.HI R6, R10, R10, RZ, 0x1 ;  /* 0x0000000a0a06b211 */ /* 0x000fe400078f08ff */
[----:B--2---:R-:W-:-:S02]  /*ab10*/  @!P5 LEA.HI R4, R8, R8, RZ, 0x1 ;  /* 0x000000080804d211 */ /* 0x004fc400078f08ff */
[----:B------:R-:W-:Y:S02]  /*ab20*/  @!P2 LEA.HI R5, R11, R11, RZ, 0x1 ;  /* 0x0000000b0b05a211 */ /* 0x000fe400078f08ff */
[----:B------:R-:W-:Y:S02]  /*ab30*/  @!P5 LOP3.LUT R4, R4, 0xfffffffe, RZ, 0xc0, !PT ;  /* 0xfffffffe0404d812 */ /* 0x000fe400078ec0ff */
        /* <DEDUP_REMOVED lines=18> */
[----:B------:R-:W-:Y:S02]  /*ac60*/  ISETP.GE.AND P4, PT, R9, c[0x0][0x3c8], PT ;  /* 0x0000f20009007a0c */ /* 0x000fe40003f86270 */
[----:B------:R-:W-:Y:S02]  /*ac70*/  @!P6 LOP3.LUT R6, R6, 0xfffffffe, RZ, 0xc0, !PT ;  /* 0xfffffffe0606e812 */ /* 0x000fe400078ec0ff */
[----:B------:R-:W-:Y:S02]  /*ac80*/  @!P1 LOP3.LUT R4, R4, 0xfffffffe, RZ, 0xc0, !PT ;  /* 0xfffffffe04049812 */ /* 0x000fe400078ec0ff */
[----:B------:R-:W-:Y:S01]  /*ac90*/  ISETP.GE.AND P3, PT, R10, c[0x0][0x3c8], PT ;  /* 0x0000f2000a007a0c */ /* 0x000fe20003f66270 */
[--C-:B------:R-:W-:Y:S01]  /*aca0*/  @!P6 IMAD.WIDE R6, R6, 0x4, R2.reuse ;  /* 0x000000040606e825 */ /* 0x100fe200078e0202 */
[----:B------:R-:W-:Y:S02]  /*acb0*/  ISETP.GE.AND P2, PT, R11, c[0x0][0x3c8], PT ;  /* 0x0000f2000b007a0c */ /* 0x000fe40003f46270 */
[----:B------:R-:W-:Y:S01]  /*acc0*/  IADD3 R12, R0, 0x98, RZ ;  /* 0x00000098000c7810 */ /* 0x000fe20007ffe0ff */
[----:B------:R-:W-:Y:S01]  /*acd0*/  @!P1 IMAD.WIDE R4, R4, 0x4, R2 ;  /* 0x0000000404049825 */ /* 0x000fe200078e0202 */
[----:B------:R1:W-:Y:S01]  /*ace0*/  @!P6 ST.E.64 [R6.64], R56 ;  /* 0x000000380600e985 */ /* 0x0003e2000c101b0c */
[----:B------:R-:W-:-:S03]  /*acf0*/  IADD3 R13, R0, 0xa0, RZ ;  /* 0x000000a0000d7810 */ /* 0x000fc60007ffe0ff */
[----:B------:R2:W-:Y:S01]  /*ad00*/  @!P1 ST.E.64 [R4.64], R60 ;  /* 0x0000003c04009985 */ /* 0x0005e2000c101b0c */
[----:B------:R-:W-:Y:S02]  /*ad10*/  ISETP.GE.AND P1, PT, R12, c[0x0][0x3c8], PT ;  /* 0x0000f2000c007a0c */ /* 0x000fe40003f26270 */
[----:B------:R-:W-:Y:S02]  /*ad20*/  ISETP.GE.AND P6, PT, R13, c[0x0][0x3c8], PT ;  /* 0x0000f2000d007a0c */ /* 0x000fe40003fc6270 */
[----:B-1----:R-:W-:Y:S02]  /*ad30*/  @!P4 LEA.HI R7, R9, R9, RZ, 0x1 ;  /* 0x000000090907c211 */ /* 0x002fe400078f08ff */
[----:B------:R-:W-:Y:S02]  /*ad40*/  @!P3 LEA.HI R6, R10, R10, RZ, 0x1 ;  /* 0x0000000a0a06b211 */ /* 0x000fe400078f08ff */
[----:B--2---:R-:W-:Y:S02]  /*ad50*/  @!P5 LEA.HI R4, R8, R8, RZ, 0x1 ;  /* 0x000000080804d211 */ /* 0x004fe400078f08ff */
[----:B------:R-:W-:-:S02]  /*ad60*/  @!P4 LOP3.LUT R7, R7, 0xfffffffe, RZ, 0xc0, !PT ;  /* 0xfffffffe0707c812 */ /* 0x000fc400078ec0ff */
[----:B------:R-:W-:Y:S02]  /*ad70*/  @!P5 LOP3.LUT R4, R4, 0xfffffffe, RZ, 0xc0, !PT ;  /* 0xfffffffe0404d812 */ /* 0x000fe400078ec0ff */
[----:B------:R-:W-:Y:S02]  /*ad80*/  @!P2 LEA.HI R5, R11, R11, RZ, 0x1 ;  /* 0x0000000b0b05a211 */ /* 0x000fe400078f08ff */
        /* <DEDUP_REMOVED lines=12> */
[----:B--2---:R-:W-:Y:S02]  /*ae50*/  IADD3 R7, R0, 0xa8, RZ ;  /* 0x000000a800077810 */ /* 0x004fe40007ffe0ff */
[----:B------:R-:W-:Y:S02]  /*ae60*/  @!P6 LEA.HI R6, R13, R13, RZ, 0x1 ;  /* 0x0000000d0d06e211 */ /* 0x000fe400078f08ff */
[----:B---3--:R-:W-:Y:S02]  /*ae70*/  @!P1 LEA.HI R4, R12, R12, RZ, 0x1 ;  /* 0x0000000c0c049211 */ /* 0x008fe400078f08ff */
[----:B------:R-:W-:Y:S02]  /*ae80*/  ISETP.GE.AND P5, PT, R7, c[0x0][0x3c8], PT ;  /* 0x0000f20007007a0c */ /* 0x000fe40003fa6270 */
[----:B------:R-:W-:-:S02]  /*ae90*/  @!P1 LOP3.LUT R4, R4, 0xfffffffe, RZ, 0xc0, !PT ;  /* 0xfffffffe04049812 */ /* 0x000fc400078ec0ff */
[C---:B----4-:R-:W-:Y:S02]  /*aea0*/  IADD3 R10, R0.reuse, 0xc0, RZ ;  /* 0x000000c0000a7810 */ /* 0x050fe40007ffe0ff */
[----:B------:R-:W-:Y:S01]  /*aeb0*/  IADD3 R12, R0, 0xc8, RZ ;  /* 0x000000c8000c7810 */ /* 0x000fe20007ffe0ff */
[----:B------:R-:W-:Y:S01]  /*aec0*/  @!P1 IMAD.WIDE R4, R4, 0x4, R2 ;  /* 0x0000000404049825 */ /* 0x000fe200078e0202 */
[----:B------:R-:W-:Y:S02]  /*aed0*/  ISETP.GE.AND P4, PT, R8, c[0x0][0x3c8], PT ;  /* 0x0000f20008007a0c */ /* 0x000fe40003f86270 */
[----:B------:R-:W-:Y:S02]  /*aee0*/  ISETP.GE.AND P3, PT, R9, c[0x0][0x3c8], PT ;  /* 0x0000f20009007a0c */ /* 0x000fe40003f66270 */
[----:B------:R-:W-:Y:S01]  /*aef0*/  @!P6 LOP3.LUT R6, R6, 0xfffffffe, RZ, 0xc0, !PT ;  /* 0xfffffffe0606e812 */ /* 0x000fe200078ec0ff */
[----:B------:R1:W-:Y:S01]  /*af00*/  @!P1 ST.E.64 [R4.64], R80 ;  /* 0x0000005004009985 */ /* 0x0003e2000c101b0c */
[----:B------:R-:W-:-:S02]  /*af10*/  ISETP.GE.AND P2, PT, R10, c[0x0][0x3c8], PT ;  /* 0x0000f2000a007a0c */ /* 0x000fc40003f46270 */
[----:B------:R-:W-:-:S13]  /*af20*/  ISETP.GE.AND P1, PT, R12, c[0x0][0x3c8], PT ;  /* 0x0000f2000c007a0c */ /* 0x000fda0003f26270 */
[----:B------:R-:W-:-:S04]  /*af30*/  @!P1 LEA.HI R12, R12, R12, RZ, 0x1 ;  /* 0x0000000c0c0c9211 */ /* 0x000fc800078f08ff */
[----:B------:R-:W-:Y:S01]  /*af40*/  @!P1 LOP3.LUT R12, R12, 0xfffffffe, RZ, 0xc0, !PT ;  /* 0xfffffffe0c0c9812 */ /* 0x000fe200078ec0ff */
[----:B-1----:R-:W-:Y:S01]  /*af50*/  @!P6 IMAD.WIDE R4, R6, 0x4, R2 ;  /* 0x000000040604e825 */ /* 0x002fe200078e0202 */
[----:B------:R-:W-:Y:S02]  /*af60*/  @!P5 LEA.HI R6, R7, R7, RZ, 0x1 ;  /* 0x000000070706d211 */ /* 0x000fe400078f08ff */
[----:B------:R-:W-:Y:S02]  /*af70*/  @!P2 LEA.HI R7, R10, R10, RZ, 0x1 ;  /* 0x0000000a0a07a211 */ /* 0x000fe400078f08ff */
[----:B------:R1:W-:Y:S01]  /*af80*/  @!P6 ST.E.64 [R4.64], R84 ;  /* 0x000000540400e985 */ /* 0x0003e2000c101b0c */
[----:B------:R-:W-:Y:S02]  /*af90*/  @!P5 LOP3.LUT R6, R6, 0xfffffffe, RZ, 0xc0, !PT ;  /* 0xfffffffe0606d812 */ /* 0x000fe400078ec0ff */
[----:B------:R-:W-:Y:S02]  /*afa0*/  @!P2 LOP3.LUT R7, R7, 0xfffffffe, RZ, 0xc0, !PT ;  /* 0xfffffffe0707a812 */ /* 0x000fe400078ec0ff */
[----:B-1----:R-:W-:-:S02]  /*afb0*/  @!P4 LEA.HI R5, R8, R8, RZ, 0x1 ;  /* 0x000000080805c211 */ /* 0x002fc400078f08ff */
[----:B------:R-:W-:Y:S02]  /*afc0*/  @!P3 LEA.HI R4, R9, R9, RZ, 0x1 ;  /* 0x000000090904b211 */ /* 0x000fe400078f08ff */
[----:B------:R-:W-:Y:S02]  /*afd0*/  @!P4 LOP3.LUT R8, R5, 0xfffffffe, RZ, 0xc0, !PT ;  /* 0xfffffffe0508c812 */ /* 0x000fe400078ec0ff */
[----:B------:R-:W-:Y:S01]  /*afe0*/  @!P3 LOP3.LUT R10, R4, 0xfffffffe, RZ, 0xc0, !PT ;  /* 0xfffffffe040ab812 */ /* 0x000fe200078ec0ff */
[----:B------:R-:W-:-:S04]  /*aff0*/  @!P5 IMAD.WIDE R4, R6, 0x4, R2 ;  /* 0x000000040604d825 */ /* 0x000fc800078e0202 */
[--C-:B------:R-:W-:Y:S01]  /*b000*/  @!P4 IMAD.WIDE R8, R8, 0x4, R2.reuse ;  /* 0x000000040808c825 */ /* 0x100fe200078e0202 */
[----:B------:R1:W-:Y:S03]  /*b010*/  @!P5 ST.E.64 [R4.64], R88 ;  /* 0x000000580400d985 */ /* 0x0003e6000c101b0c */
[--C-:B------:R-:W-:Y:S01]  /*b020*/  @!P3 IMAD.WIDE R10, R10, 0x4, R2.reuse ;  /* 0x000000040a0ab825 */ /* 0x100fe200078e0202 */
[----:B------:R2:W-:Y:S03]  /*b030*/  @!P4 ST.E.64 [R8.64], R92 ;  /* 0x0000005c0800c985 */ /* 0x0005e6000c101b0c */
[--C-:B------:R-:W-:Y:S01]  /*b040*/  @!P2 IMAD.WIDE R6, R7, 0x4, R2.reuse ;  /* 0x000000040706a825 */ /* 0x100fe200078e0202 */
[----:B------:R-:W-:Y:S04]  /*b050*/  @!P3 ST.E.64 [R10.64], R96 ;  /* 0x000000600a00b985 */ /* 0x000fe8000c101b0c */
[----:B------:R3:W-:Y:S01]  /*b060*/  @!P2 ST.E.64 [R6.64], R100 ;  /* 0x000000640600a985 */ /* 0x0007e2000c101b0c */
[----:B-1----:R-:W-:Y:S01]  /*b070*/  @!P1 IMAD.WIDE R4, R12, 0x4, R2 ;  /* 0x000000040c049825 */ /* 0x002fe200078e0202 */
[----:B--2---:R-:W-:-:S04]  /*b080*/  IADD3 R9, R0, 0xd0, RZ ;  /* 0x000000d000097810 */ /* 0x004fc80007ffe0ff */
[----:B------:R1:W-:Y:S01]  /*b090*/  @!P1 ST.E.64 [R4.64], R104 ;  /* 0x0000006804009985 */ /* 0x0003e2000c101b0c */
[----:B------:R-:W-:Y:S02]  /*b0a0*/  IADD3 R8, R0, 0xd8, RZ ;  /* 0x000000d800087810 */ /* 0x000fe40007ffe0ff */
[----:B------:R-:W-:Y:S02]  /*b0b0*/  ISETP.GE.AND P6, PT, R9, c[0x0][0x3c8], PT ;  /* 0x0000f20009007a0c */ /* 0x000fe40003fc6270 */
[----:B------:R-:W-:Y:S02]  /*b0c0*/  ISETP.GE.AND P5, PT, R8, c[0x0][0x3c8], PT ;  /* 0x0000f20008007a0c */ /* 0x000fe40003fa6270 */
[C---:B---3--:R-:W-:Y:S02]  /*b0d0*/  IADD3 R7, R0.reuse, 0xe0, RZ ;  /* 0x000000e000077810 */ /* 0x048fe40007ffe0ff */
[----:B------:R-:W-:Y:S02]  /*b0e0*/  IADD3 R6, R0, 0xe8, RZ ;  /* 0x000000e800067810 */ /* 0x000fe40007ffe0ff */
[----:B------:R-:W-:-:S02]  /*b0f0*/  ISETP.GE.AND P4, PT, R7, c[0x0][0x3c8], PT ;  /* 0x0000f20007007a0c */ /* 0x000fc40003f86270 */
[----:B------:R-:W-:-:S03]  /*b100*/  ISETP.GE.AND P3, PT, R6, c[0x0][0x3c8], PT ;  /* 0x0000f20006007a0c */ /* 0x000fc60003f66270 */
[----:B------:R-:W-:Y:S02]  /*b110*/  @!P6 LEA.HI R9, R9, R9, RZ, 0x1 ;  /* 0x000000090909e211 */ /* 0x000fe400078f08ff */
[----:B------:R-:W-:-:S04]  /*b120*/  @!P5 LEA.HI R10, R8, R8, RZ, 0x1 ;  /* 0x00000008080ad211 */ /* 0x000fc800078f08ff */
[----:B------:R-:W-:Y:S02]  /*b130*/  @!P5 LOP3.LUT R10, R10, 0xfffffffe, RZ, 0xc0, !PT ;  /* 0xfffffffe0a0ad812 */ /* 0x000fe400078ec0ff */
[----:B------:R-:W-:Y:S02]  /*b140*/  @!P4 LEA.HI R8, R7, R7, RZ, 0x1 ;  /* 0x000000070708c211 */ /* 0x000fe400078f08ff */
[----:B------:R-:W-:Y:S01]  /*b150*/  @!P3 LEA.HI R7, R6, R6, RZ, 0x1 ;  /* 0x000000060607b211 */ /* 0x000fe200078f08ff */
[----:B------:R-:W-:Y:S01]  /*b160*/  @!P5 IMAD.WIDE R10, R10, 0x4, R2 ;  /* 0x000000040a0ad825 */ /* 0x000fe200078e0202 */
[----:B------:R-:W-:Y:S02]  /*b170*/  @!P4 LOP3.LUT R8, R8, 0xfffffffe, RZ, 0xc0, !PT ;  /* 0xfffffffe0808c812 */ /* 0x000fe400078ec0ff */
[C---:B-1----:R-:W-:Y:S02]  /*b180*/  IADD3 R5, R0.reuse, 0xf0, RZ ;  /* 0x000000f000057810 */ /* 0x042fe40007ffe0ff */
[----:B------:R-:W-:-:S02]  /*b190*/  IADD3 R4, R0, 0xf8, RZ ;  /* 0x000000f800047810 */ /* 0x000fc40007ffe0ff */
[----:B------:R-:W-:Y:S02]  /*b1a0*/  ISETP.GE.AND P2, PT, R5, c[0x0][0x3c8], PT ;  /* 0x0000f20005007a0c */ /* 0x000fe40003f46270 */
[----:B------:R-:W-:Y:S02]  /*b1b0*/  ISETP.GE.AND P1, PT, R4, c[0x0][0x3c8], PT ;  /* 0x0000f20004007a0c */ /* 0x000fe40003f26270 */
[----:B------:R-:W-:-:S09]  /*b1c0*/  @!P3 LOP3.LUT R7, R7, 0xfffffffe, RZ, 0xc0, !PT ;  /* 0xfffffffe0707b812 */ /* 0x000fd200078ec0ff */
[----:B------:R-:W-:Y:S02]  /*b1d0*/  @!P2 LEA.HI R6, R5, R5, RZ, 0x1 ;  /* 0x000000050506a211 */ /* 0x000fe400078f08ff */
[----:B------:R-:W-:Y:S01]  /*b1e0*/  @!P6 LOP3.LUT R5, R9, 0xfffffffe, RZ, 0xc0, !PT ;  /* 0xfffffffe0905e812 */ /* 0x000fe200078ec0ff */
[--C-:B------:R-:W-:Y:S01]  /*b1f0*/  @!P4 IMAD.WIDE R8, R8, 0x4, R2.reuse ;  /* 0x000000040808c825 */ /* 0x100fe200078e0202 */
        /* <DEDUP_REMOVED lines=10> */
[----:B------:R1:W-:Y:S04]  /*b2a0*/  @!P3 ST.E.64 [R6.64], R120 ;  /* 0x000000780600b985 */ /* 0x0003e8000c101b0c */
[----:B------:R1:W-:Y:S04]  /*b2b0*/  @!P2 ST.E.64 [R4.64], R124 ;  /* 0x0000007c0400a985 */ /* 0x0003e8000c101b0c */
[----:B------:R1:W-:Y:S02]  /*b2c0*/  @!P1 ST.E.64 [R2.64], R128 ;  /* 0x0000008002009985 */ /* 0x0003e4000c101b0c */
.L_x_8:
[----:B------:R-:W-:Y:S05]  /*b2d0*/  BSYNC B0 ;  /* 0x0000000000007941 */ /* 0x000fea0003800000 */
.L_x_7:
[----:B-1-3--:R1:W3:Y:S04]  /*b2e0*/  SHFL.IDX PT, R3, R19, 0x1, 0x1c1f ;  /* 0x003c1f0013037f89 */ /* 0x00a2e800000e0000 */
[----:B--2---:R1:W2:Y:S01]  /*b2f0*/  SHFL.IDX PT, R2, R20, 0x1, 0x1c1f ;  /* 0x003c1f0014027f89 */ /* 0x0042a200000e0000 */
[----:B------:R-:W-:Y:S05]  /*b300*/  @P0 EXIT ;  /* 0x000000000000094d */ /* 0x000fea0003800000 */
[C---:B------:R-:W-:Y:S02]  /*b310*/  IADD3 R5, R0.reuse, 0x8, RZ ;  /* 0x0000000800057810 */ /* 0x040fe40007ffe0ff */
[----:B------:R-:W-:-:S02]  /*b320*/  IADD3 R4, R0, 0x10, RZ ;  /* 0x0000001000047810 */ /* 0x000fc40007ffe0ff */
[----:B------:R-:W-:Y:S02]  /*b330*/  ISETP.GE.AND P1, PT, R5, c[0x0][0x3c8], PT ;  /* 0x0000f20005007a0c */ /* 0x000fe40003f26270 */
[----:B------:R-:W-:Y:S02]  /*b340*/  ISETP.GE.AND P0, PT, R4, c[0x0][0x3c8], PT ;  /* 0x0000f20004007a0c */ /* 0x000fe40003f06270 */
[C---:B------:R-:W-:Y:S02]  /*b350*/  ISETP.GE.AND P2, PT, R0.reuse, c[0x0][0x3c8], PT ;  /* 0x0000f20000007a0c */ /* 0x040fe40003f46270 */
[C---:B------:R-:W-:Y:S02]  /*b360*/  IADD3 R11, R0.reuse, 0x18, RZ ;  /* 0x00000018000b7810 */ /* 0x040fe40007ffe0ff */
[----:B------:R-:W-:Y:S02]  /*b370*/  IADD3 R13, R0, 0x20, RZ ;  /* 0x00000020000d7810 */ /* 0x000fe40007ffe0ff */
[----:B------:R-:W-:-:S02]  /*b380*/  ISETP.GE.AND P6, PT, R11, c[0x0][0x3c8], PT ;  /* 0x0000f2000b007a0c */ /* 0x000fc40003fc6270 */
[----:B------:R-:W-:Y:S02]  /*b390*/  ISETP.GE.AND P5, PT, R13, c[0x0][0x3c8], PT ;  /* 0x0000f2000d007a0c */ /* 0x000fe40003fa6270 */
[----:B------:R-:W-:Y:S02]  /*b3a0*/  @!P1 LEA.HI R5, R5, R5, RZ, 0x1 ;  /* 0x0000000505059211 */ /* 0x000fe400078f08ff */
[----:B------:R-:W-:Y:S01]  /*b3b0*/  @!P0 LEA.HI R4, R4, R4, RZ, 0x1 ;  /* 0x0000000404048211 */ /* 0x000fe200078f08ff */
[--C-:B--23--:R-:W-:Y:S01]  /*b3c0*/  @!P2 IMAD.WIDE R8, R0, 0x4, R2.reuse ;  /* 0x000000040008a825 */ /* 0x10cfe200078e0202 */
[----:B------:R-:W-:Y:S02]  /*b3d0*/  @!P1 LOP3.LUT R5, R5, 0xfffffffe, RZ, 0xc0, !PT ;  /* 0xfffffffe05059812 */ /* 0x000fe400078ec0ff */
[----:B------:R-:W-:Y:S02]  /*b3e0*/  @!P0 LOP3.LUT R4, R4, 0xfffffffe, RZ, 0xc0, !PT ;  /* 0xfffffffe04048812 */ /* 0x000fe400078ec0ff */
[----:B------:R2:W-:Y:S01]  /*b3f0*/  @!P2 ST.E.64 [R8.64], R166 ;  /* 0x000000a60800a985 */ /* 0x0005e2000c101b0c */
[----:B------:R-:W-:Y:S01]  /*b400*/  @!P1 IMAD.WIDE R6, R5, 0x4, R2 ;  /* 0x0000000405069825 */ /* 0x000fe200078e0202 */
[----:B------:R-:W-:-:S02]  /*b410*/  IADD3 R10, R0, 0x38, RZ ;  /* 0x00000038000a7810 */ /* 0x000fc40007ffe0ff */
[----:B------:R-:W-:Y:S01]  /*b420*/  IADD3 R12, R0, 0x40, RZ ;  /* 0x00000040000c7810 */ /* 0x000fe20007ffe0ff */
[----:B------:R-:W-:Y:S01]  /*b430*/  @!P0 IMAD.WIDE R4, R4, 0x4, R2 ;  /* 0x0000000404048825 */ /* 0x000fe200078e0202 */
[----:B------:R-:W-:Y:S01]  /*b440*/  @!P1 ST.E.64 [R6.64], R162 ;  /* 0x000000a206009985 */ /* 0x000fe2000c101b0c */
[----:B------:R-:W-:Y:S02]  /*b450*/  IADD3 R14, R0, 0x48, RZ ;  /* 0x00000048000e7810 */ /* 0x000fe40007ffe0ff */
[----:B------:R-:W-:Y:S01]  /*b460*/  ISETP.GE.AND P2, PT, R10, c[0x0][0x3c8], PT ;  /* 0x0000f2000a007a0c */ /* 0x000fe20003f46270 */
[----:B------:R3:W-:Y:S01]  /*b470*/  @!P0 ST.E.64 [R4.64], R158 ;  /* 0x0000009e04008985 */ /* 0x0007e2000c101b0c */
[----:B------:R-:W-:Y:S02]  /*b480*/  ISETP.GE.AND P1, PT, R12, c[0x0][0x3c8], PT ;  /* 0x0000f2000c007a0c */ /* 0x000fe40003f26270 */
[----:B------:R-:W-:Y:S02]  /*b490*/  ISETP.GE.AND P0, PT, R14, c[0x0][0x3c8], PT ;  /* 0x0000f2000e007a0c */ /* 0x000fe40003f06270 */
[----:B------:R-:W-:-:S02]  /*b4a0*/  IADD3 R15, R0, 0x50, RZ ;  /* 0x00000050000f7810 */ /* 0x000fc40007ffe0ff */
[C---:B------:R-:W-:Y:S02]  /*b4b0*/  IADD3 R16, R0.reuse, 0x58, RZ ;  /* 0x0000005800107810 */ /* 0x040fe40007ffe0ff */
[C---:B--2---:R-:W-:Y:S02]  /*b4c0*/  IADD3 R8, R0.reuse, 0x28, RZ ;  /* 0x0000002800087810 */ /* 0x044fe40007ffe0ff */
[----:B------:R-:W-:Y:S02]  /*b4d0*/  IADD3 R9, R0, 0x30, RZ ;  /* 0x0000003000097810 */ /* 0x000fe40007ffe0ff */
[----:B------:R-:W-:Y:S02]  /*b4e0*/  ISETP.GE.AND P4, PT, R8, c[0x0][0x3c8], PT ;  /* 0x0000f20008007a0c */ /* 0x000fe40003f86270 */
[----:B------:R-:W-:Y:S02]  /*b4f0*/  ISETP.GE.AND P3, PT, R9, c[0x0][0x3c8], PT ;  /* 0x0000f20009007a0c */ /* 0x000fe40003f66270 */
[----:B---3--:R-:W-:-:S02]  /*b500*/  @!P6 LEA.HI R4, R11, R11, RZ, 0x1 ;  /* 0x0000000b0b04e211 */ /* 0x008fc400078f08ff */
[----:B------:R-:W-:Y:S02]  /*b510*/  @!P5 LEA.HI R5, R13, R13, RZ, 0x1 ;  /* 0x0000000d0d05d211 */ /* 0x000fe400078f08ff */
[----:B------:R-:W-:Y:S02]  /*b520*/  @!P6 LOP3.LUT R4, R4, 0xfffffffe, RZ, 0xc0, !PT ;  /* 0xfffffffe0404e812 */ /* 0x000fe400078ec0ff */
[----:B------:R-:W-:-:S03]  /*b530*/  @!P5 LOP3.LUT R5, R5, 0xfffffffe, RZ, 0xc0, !PT ;  /* 0xfffffffe0505d812 */ /* 0x000fc600078ec0ff */
[----:B------:R-:W-:-:S04]  /*b540*/  @!P6 IMAD.WIDE R6, R4, 0x4, R2 ;  /* 0x000000040406e825 */ /* 0x000fc800078e0202 */
[----:B------:R-:W-:Y:S01]  /*b550*/  @!P5 IMAD.WIDE R4, R5, 0x4, R2 ;  /* 0x000000040504d825 */ /* 0x000fe200078e0202 */
[----:B------:R2:W-:Y:S01]  /*b560*/  @!P6 ST.E.64 [R6.64], R154 ;  /* 0x0000009a0600e985 */ /* 0x0005e2000c101b0c */
[----:B------:R-:W-:-:S03]  /*b570*/  ISETP.GE.AND P6, PT, R15, c[0x0][0x3c8], PT ;  /* 0x0000f2000f007a0c */ /* 0x000fc60003fc6270 */
[----:B------:R3:W-:Y:S01]  /*b580*/  @!P5 ST.E.64 [R4.64], R150 ;  /* 0x000000960400d985 */ /* 0x0007e2000c101b0c */
[----:B------:R-:W-:Y:S02]  /*b590*/  ISETP.GE.AND P5, PT, R16, c[0x0][0x3c8], PT ;  /* 0x0000f20010007a0c */ /* 0x000fe40003fa6270 */
[----:B--2---:R-:W-:Y:S02]  /*b5a0*/  @!P2 LEA.HI R7, R10, R10, RZ, 0x1 ;  /* 0x0000000a0a07a211 */ /* 0x004fe400078f08ff */
[----:B------:R-:W-:Y:S02]  /*b5b0*/  @!P1 LEA.HI R6, R12, R12, RZ, 0x1 ;  /* 0x0000000c0c069211 */ /* 0x000fe400078f08ff */
[----:B---3--:R-:W-:Y:S02]  /*b5c0*/  @!P4 LEA.HI R4, R8, R8, RZ, 0x1 ;  /* 0x000000080804c211 */ /* 0x008fe400078f08ff */
[----:B------:R-:W-:Y:S02]  /*b5d0*/  @!P3 LEA.HI R8, R9, R9, RZ, 0x1 ;  /* 0x000000090908b211 */ /* 0x000fe400078f08ff */
[----:B------:R-:W-:-:S02]  /*b5e0*/  @!P0 LEA.HI R5, R14, R14, RZ, 0x1 ;  /* 0x0000000e0e058211 */ /* 0x000fc400078f08ff */
[----:B------:R-:W-:Y:S02]  /*b5f0*/  @!P4 LOP3.LUT R4, R4, 0xfffffffe, RZ, 0xc0, !PT ;  /* 0xfffffffe0404c812 */ /* 0x000fe400078ec0ff */
[----:B------:R-:W-:Y:S02]  /*b600*/  @!P3 LOP3.LUT R8, R8, 0xfffffffe, RZ, 0xc0, !PT ;  /* 0xfffffffe0808b812 */ /* 0x000fe400078ec0ff */
[----:B------:R-:W-:Y:S01]  /*b610*/  @!P2 LOP3.LUT R7, R7, 0xfffffffe, RZ, 0xc0, !PT ;  /* 0xfffffffe0707a812 */ /* 0x000fe200078ec0ff */
[--C-:B------:R-:W-:Y:S01]  /*b620*/  @!P4 IMAD.WIDE R12, R4, 0x4, R2.reuse ;  /* 0x00000004040cc825 */ /* 0x100fe200078e0202 */
[----:B------:R-:W-:Y:S02]  /*b630*/  @!P1 LOP3.LUT R6, R6, 0xfffffffe, RZ, 0xc0, !PT ;  /* 0xfffffffe06069812 */ /* 0x000fe400078ec0ff */
[----:B------:R-:W-:Y:S01]  /*b640*/  @!P0 LOP3.LUT R5, R5, 0xfffffffe, RZ, 0xc0, !PT ;  /* 0xfffffffe05058812 */ /* 0x000fe200078ec0ff */
[----:B------:R-:W-:Y:S01]  /*b650*/  @!P3 IMAD.WIDE R10, R8, 0x4, R2 ;  /* 0x00000004080ab825 */ /* 0x000fe200078e0202 */
[----:B------:R2:W-:Y:S01]  /*b660*/  @!P4 ST.E.64 [R12.64], R146 ;  /* 0x000000920c00c985 */ /* 0x0005e2000c101b0c */
[----:B------:R-:W-:-:S02]  /*b670*/  IADD3 R14, R0, 0x88, RZ ;  /* 0x00000088000e7810 */ /* 0x000fc40007ffe0ff */
[--C-:B------:R-:W-:Y:S01]  /*b680*/  @!P2 IMAD.WIDE R8, R7, 0x4, R2.reuse ;  /* 0x000000040708a825 */ /* 0x100fe200078e0202 */
[----:B------:R3:W-:Y:S03]  /*b690*/  @!P3 ST.E.64 [R10.64], R142 ;  /* 0x0000008e0a00b985 */ /* 0x0007e6000c101b0c */
[--C-:B------:R-:W-:Y:S01]  /*b6a0*/  @!P1 IMAD.WIDE R6, R6, 0x4, R2.reuse ;  /* 0x0000000406069825 */ /* 0x100fe200078e0202 */
[----:B------:R4:W-:Y:S03]  /*b6b0*/  @!P2 ST.E.64 [R8.64], R138 ;  /* 0x0000008a0800a985 */ /* 0x0009e6000c101b0c */
[----:B------:R-:W-:Y:S01]  /*b6c0*/  @!P0 IMAD.WIDE R4, R5, 0x4, R2 ;  /* 0x0000000405048825 */ /* 0x000fe200078e0202 */
[----:B------:R-:W-:Y:S04]  /*b6d0*/  @!P1 ST.E.64 [R6.64], R38 ;  /* 0x0000002606009985 */ /* 0x000fe8000c101b0c */
[----:B------:R1:W-:Y:S01]  /*b6e0*/  @!P0 ST.E.64 [R4.64], R42 ;  /* 0x0000002a04008985 */ /* 0x0003e2000c101b0c */
[----:B--2---:R-:W-:-:S02]  /*b6f0*/  IADD3 R12, R0, 0x80, RZ ;  /* 0x00000080000c7810 */ /* 0x004fc40007ffe0ff */
[C---:B---3--:R-:W-:Y:S02]  /*b700*/  IADD3 R10, R0.reuse, 0x70, RZ ;  /* 0x00000070000a7810 */ /* 0x048fe40007ffe0ff */
[C---:B------:R-:W-:Y:S02]  /*b710*/  IADD3 R11, R0.reuse, 0x78, RZ ;  /* 0x00000078000b7810 */ /* 0x040fe40007ffe0ff */
[C---:B----4-:R-:W-:Y:S02]  /*b720*/  IADD3 R8, R0.reuse, 0x60, RZ ;  /* 0x0000006000087810 */ /* 0x050fe40007ffe0ff */
[----:B------:R-:W-:Y:S02]  /*b730*/  IADD3 R9, R0, 0x68, RZ ;  /* 0x0000006800097810 */ /* 0x000fe40007ffe0ff */
[----:B------:R-:W-:Y:S02]  /*b740*/  ISETP.GE.AND P4, PT, R8, c[0x0][0x3c8], PT ;  /* 0x0000f20008007a0c */ /* 0x000fe40003f86270 */
[----:B------:R-:W-:-:S02]  /*b750*/  ISETP.GE.AND P3, PT, R9, c[0x0][0x3c8], PT ;  /* 0x0000f20009007a0c */ /* 0x000fc40003f66270 */
[----:B-1----:R-:W-:Y:S02]  /*b760*/  @!P6 LEA.HI R4, R15, R15, RZ, 0x1 ;  /* 0x0000000f0f04e211 */ /* 0x002fe400078f08ff */
[----:B------:R-:W-:Y:S02]  /*b770*/  @!P5 LEA.HI R5, R16, R16, RZ, 0x1 ;  /* 0x000000101005d211 */ /* 0x000fe400078f08ff */
[----:B------:R-:W-:Y:S02]  /*b780*/  @!P6 LOP3.LUT R4, R4, 0xfffffffe, RZ, 0xc0, !PT ;  /* 0xfffffffe0404e812 */ /* 0x000fe400078ec0ff */
[----:B------:R-:W-:Y:S02]  /*b790*/  @!P5 LOP3.LUT R5, R5, 0xfffffffe, RZ, 0xc0, !PT ;  /* 0xfffffffe0505d812 */ /* 0x000fe400078ec0ff */
[----:B------:R-:W-:Y:S01]  /*b7a0*/  ISETP.GE.AND P2, PT, R10, c[0x0][0x3c8], PT ;  /* 0x0000f2000a007a0c */ /* 0x000fe20003f46270 */
[----:B------:R-:W-:Y:S01]  /*b7b0*/  @!P6 IMAD.WIDE R6, R4, 0x4, R2 ;  /* 0x000000040406e825 */ /* 0x000fe200078e0202 */
[----:B------:R-:W-:-:S02]  /*b7c0*/  ISETP.GE.AND P1, PT, R11, c[0x0][0x3c8], PT ;  /* 0x0000f2000b007a0c */ /* 0x000fc40003f26270 */
[----:B------:R-:W-:Y:S01]  /*b7d0*/  ISETP.GE.AND P0, PT, R12, c[0x0][0x3c8], PT ;  /* 0x0000f2000c007a0c */ /* 0x000fe20003f06270 */
[----:B------:R-:W-:Y:S01]  /*b7e0*/  @!P5 IMAD.WIDE R4, R5, 0x4, R2 ;  /* 0x000000040504d825 */ /* 0x000fe200078e0202 */
[----:B------:R1:W-:Y:S01]  /*b7f0*/  @!P6 ST.E.64 [R6.64], R46 ;  /* 0x0000002e0600e985 */ /* 0x0003e2000c101b0c */
[----:B------:R-:W-:Y:S02]  /*b800*/  IADD3 R15, R0, 0x90, RZ ;  /* 0x00000090000f7810 */ /* 0x000fe40007ffe0ff */
[----:B------:R-:W-:Y:S01]  /*b810*/  ISETP.GE.AND P6, PT, R14, c[0x0][0x3c8], PT ;  /* 0x0000f2000e007a0c */ /* 0x000fe20003fc6270 */
[----:B------:R2:W-:Y:S01]  /*b820*/  @!P5 ST.E.64 [R4.64], R50 ;  /* 0x000000320400d985 */ /* 0x0005e2000c101b0c */
[----:B------:R-:W-:Y:S02]  /*b830*/  ISETP.GE.AND P5, PT, R15, c[0x0][0x3c8], PT ;  /* 0x0000f2000f007a0c */ /* 0x000fe40003fa6270 */
[----:B-1----:R-:W-:Y:S02]  /*b840*/  @!P2 LEA.HI R7, R10, R10, RZ, 0x1 ;  /* 0x0000000a0a07a211 */ /* 0x002fe400078f08ff */
[----:B------:R-:W-:-:S02]  /*b850*/  @!P1 LEA.HI R6, R11, R11, RZ, 0x1 ;  /* 0x0000000b0b069211 */ /* 0x000fc400078f08ff */
[----:B--2---:R-:W-:Y:S02]  /*b860*/  @!P4 LEA.HI R4, R8, R8, RZ, 0x1 ;  /* 0x000000080804c211 */ /* 0x004fe400078f08ff */
[----:B------:R-:W-:Y:S02]  /*b870*/  @!P3 LEA.HI R8, R9, R9, RZ, 0x1 ;  /* 0x000000090908b211 */ /* 0x000fe400078f08ff */
[----:B------:R-:W-:Y:S02]  /*b880*/  @!P0 LEA.HI R5, R12, R12, RZ, 0x1 ;  /* 0x0000000c0c058211 */ /* 0x000fe400078f08ff */
[----:B------:R-:W-:Y:S02]  /*b890*/  @!P4 LOP3.LUT R4, R4, 0xfffffffe, RZ, 0xc0, !PT ;  /* 0xfffffffe0404c812 */ /* 0x000fe400078ec0ff */
[----:B------:R-:W-:Y:S02]  /*b8a0*/  @!P3 LOP3.LUT R8, R8, 0xfffffffe, RZ, 0xc0, !PT ;  /* 0xfffffffe0808b812 */ /* 0x000fe400078ec0ff */
[----:B------:R-:W-:Y:S01]  /*b8b0*/  @!P2 LOP3.LUT R7, R7, 0xfffffffe, RZ, 0xc0, !PT ;  /* 0xfffffffe0707a812 */ /* 0x000fe200078ec0ff */
[----:B------:R-:W-:Y:S01]  /*b8c0*/  @!P4 IMAD.WIDE R12, R4, 0x4, R2 ;  /* 0x00000004040cc825 */ /* 0x000fe200078e0202 */
[----:B------:R-:W-:-:S02]  /*b8d0*/  @!P1 LOP3.LUT R6, R6, 0xfffffffe, RZ, 0xc0, !PT ;  /* 0xfffffffe06069812 */ /* 0x000fc400078ec0ff */
[----:B------:R-:W-:Y:S01]  /*b8e0*/  @!P0 LOP3.LUT R5, R5, 0xfffffffe, RZ, 0xc0, !PT ;  /* 0xfffffffe05058812 */ /* 0x000fe200078ec0ff */
[--C-:B------:R-:W-:Y:S01]  /*b8f0*/  @!P3 IMAD.WIDE R10, R8, 0x4, R2.reuse ;  /* 0x00000004080ab825 */ /* 0x100fe200078e0202 */
[----:B------:R1:W-:Y:S03]  /*b900*/  @!P4 ST.E.64 [R12.64], R54 ;  /* 0x000000360c00c985 */ /* 0x0003e6000c101b0c */
[--C-:B------:R-:W-:Y:S01]  /*b910*/  @!P2 IMAD.WIDE R8, R7, 0x4, R2.reuse ;  /* 0x000000040708a825 */ /* 0x100fe200078e0202 */
[----:B------:R2:W-:Y:S03]  /*b920*/  @!P3 ST.E.64 [R10.64], R58 ;  /* 0x0000003a0a00b985 */ /* 0x0005e6000c101b0c */
[--C-:B------:R-:W-:Y:S01]  /*b930*/  @!P1 IMAD.WIDE R6, R6, 0x4, R2.reuse ;  /* 0x0000000406069825 */ /* 0x100fe200078e0202 */
[----:B------:R3:W-:Y:S03]  /*b940*/  @!P2 ST.E.64 [R8.64], R62 ;  /* 0x0000003e0800a985 */ /* 0x0007e6000c101b0c */
[----:B------:R-:W-:Y:S01]  /*b950*/  @!P0 IMAD.WIDE R4, R5, 0x4, R2 ;  /* 0x0000000405048825 */ /* 0x000fe200078e0202 */
[----:B------:R-:W-:Y:S04]  /*b960*/  @!P1 ST.E.64 [R6.64], R66 ;  /* 0x0000004206009985 */ /* 0x000fe8000c101b0c */
[----:B------:R4:W-:Y:S01]  /*b970*/  @!P0 ST.E.64 [R4.64], R70 ;  /* 0x0000004604008985 */ /* 0x0009e2000c101b0c */
[----:B-1----:R-:W-:-:S02]  /*b980*/  IADD3 R12, R0, 0xb8, RZ ;  /* 0x000000b8000c7810 */ /* 0x002fc40007ffe0ff */
[C---:B--2---:R-:W-:Y:S02]  /*b990*/  IADD3 R10, R0.reuse, 0xa8, RZ ;  /* 0x000000a8000a7810 */ /* 0x044fe40007ffe0ff */
[C---:B------:R-:W-:Y:S02]  /*b9a0*/  IADD3 R11, R0.reuse, 0xb0, RZ ;  /* 0x000000b0000b7810 */ /* 0x040fe40007ffe0ff */
[C---:B---3--:R-:W-:Y:S02]  /*b9b0*/  IADD3 R8, R0.reuse, 0x98, RZ ;  /* 0x0000009800087810 */ /* 0x048fe40007ffe0ff */
[----:B------:R-:W-:Y:S02]  /*b9c0*/  IADD3 R9, R0, 0xa0, RZ ;  /* 0x000000a000097810 */ /* 0x000fe40007ffe0ff */
[----:B------:R-:W-:Y:S02]  /*b9d0*/  ISETP.GE.AND P4, PT, R8, c[0x0][0x3c8], PT ;  /* 0x0000f20008007a0c */ /* 0x000fe40003f86270 */
[----:B------:R-:W-:-:S02]  /*b9e0*/  ISETP.GE.AND P3, PT, R9, c[0x0][0x3c8], PT ;  /* 0x0000f20009007a0c */ /* 0x000fc40003f66270 */
[----:B----4-:R-:W-:Y:S02]  /*b9f0*/  @!P6 LEA.HI R4, R14, R14, RZ, 0x1 ;  /* 0x0000000e0e04e211 */ /* 0x010fe400078f08ff */
        /* <DEDUP_REMOVED lines=9> */
[C---:B------:R-:W-:Y:S02]  /*ba90*/  IADD3 R14, R0.reuse, 0xc0, RZ ;  /* 0x000000c0000e7810 */ /* 0x040fe40007ffe0ff */
[----:B------:R-:W-:Y:S01]  /*baa0*/  IADD3 R15, R0, 0xc8, RZ ;  /* 0x000000c8000f7810 */ /* 0x000fe20007ffe0ff */
[----:B------:R2:W-:Y:S01]  /*bab0*/  @!P5 ST.E.64 [R4.64], R78 ;  /* 0x0000004e0400d985 */ /* 0x0005e2000c101b0c */
[----:B------:R-:W-:Y:S02]  /*bac0*/  ISETP.GE.AND P6, PT, R14, c[0x0][0x3c8], PT ;  /* 0x0000f2000e007a0c */ /* 0x000fe40003fc6270 */
[----:B------:R-:W-:Y:S02]  /*bad0*/  ISETP.GE.AND P5, PT, R15, c[0x0][0x3c8], PT ;  /* 0x0000f2000f007a0c */ /* 0x000fe40003fa6270 */
[----:B-1----:R-:W-:-:S02]  /*bae0*/  @!P2 LEA.HI R7, R10, R10, RZ, 0x1 ;  /* 0x0000000a0a07a211 */ /* 0x002fc400078f08ff */
[----:B------:R-:W-:Y:S02]  /*baf0*/  @!P1 LEA.HI R6, R11, R11, RZ, 0x1 ;  /* 0x0000000b0b069211 */ /* 0x000fe400078f08ff */
[----:B--2---:R-:W-:Y:S02]  /*bb00*/  @!P4 LEA.HI R4, R8, R8, RZ, 0x1 ;  /* 0x000000080804c211 */ /* 0x004fe400078f08ff */
[----:B------:R-:W-:Y:S02]  /*bb10*/  @!P3 LEA.HI R8, R9, R9, RZ, 0x1 ;  /* 0x000000090908b211 */ /* 0x000fe400078f08ff */
[----:B------:R-:W-:Y:S02]  /*bb20*/  @!P0 LEA.HI R5, R12, R12, RZ, 0x1 ;  /* 0x0000000c0c058211 */ /* 0x000fe400078f08ff */
[----:B------:R-:W-:Y:S02]  /*bb30*/  @!P4 LOP3.LUT R4, R4, 0xfffffffe, RZ, 0xc0, !PT ;  /* 0xfffffffe0404c812 */ /* 0x000fe400078ec0ff */
[----:B------:R-:W-:-:S02]  /*bb40*/  @!P3 LOP3.LUT R8, R8, 0xfffffffe, RZ, 0xc0, !PT ;  /* 0xfffffffe0808b812 */ /* 0x000fc400078ec0ff */
[----:B------:R-:W-:Y:S01]  /*bb50*/  @!P2 LOP3.LUT R7, R7, 0xfffffffe, RZ, 0xc0, !PT ;  /* 0xfffffffe0707a812 */ /* 0x000fe200078ec0ff */
[--C-:B------:R-:W-:Y:S01]  /*bb60*/  @!P4 IMAD.WIDE R12, R4, 0x4, R2.reuse ;  /* 0x00000004040cc825 */ /* 0x100fe200078e0202 */
[----:B------:R-:W-:Y:S02]  /*bb70*/  @!P1 LOP3.LUT R6, R6, 0xfffffffe, RZ, 0xc0, !PT ;  /* 0xfffffffe06069812 */ /* 0x000fe400078ec0ff */
        /* <DEDUP_REMOVED lines=20> */
[----:B------:R-:W-:Y:S02]  /*bcc0*/  ISETP.GE.AND P2, PT, R10, c[0x0][0x3c8], PT ;  /* 0x0000f2000a007a0c */ /* 0x000fe40003f46270 */
[----:B------:R-:W-:Y:S01]  /*bcd0*/  @!P5 LOP3.LUT R5, R5, 0xfffffffe, RZ, 0xc0, !PT ;  /* 0xfffffffe0505d812 */ /* 0x000fe200078ec0ff */
[----:B------:R-:W-:Y:S01]  /*bce0*/  @!P6 IMAD.WIDE R6, R4, 0x4, R2 ;  /* 0x000000040406e825 */ /* 0x000fe200078e0202 */
[----:B------:R-:W-:-:S02]  /*bcf0*/  ISETP.GE.AND P1, PT, R11, c[0x0][0x3c8], PT ;  /* 0x0000f2000b007a0c */ /* 0x000fc40003f26270 */
[----:B------:R-:W-:Y:S01]  /*bd00*/  ISETP.GE.AND P0, PT, R12, c[0x0][0x3c8], PT ;  /* 0x0000f2000c007a0c */ /* 0x000fe20003f06270 */
[----:B------:R-:W-:Y:S01]  /*bd10*/  @!P5 IMAD.WIDE R4, R5, 0x4, R2 ;  /* 0x000000040504d825 */ /* 0x000fe200078e0202 */
[----:B------:R1:W-:Y:S01]  /*bd20*/  @!P6 ST.E.64 [R6.64], R102 ;  /* 0x000000660600e985 */ /* 0x0003e2000c101b0c */
[----:B------:R-:W-:-:S03]  /*bd30*/  IADD3 R0, R0, 0xf8, RZ ;  /* 0x000000f800007810 */ /* 0x000fc60007ffe0ff */
[----:B------:R2:W-:Y:S01]  /*bd40*/  @!P5 ST.E.64 [R4.64], R106 ;  /* 0x0000006a0400d985 */ /* 0x0005e2000c101b0c */
[----:B-1----:R-:W-:-:S04]  /*bd50*/  @!P2 LEA.HI R7, R10, R10, RZ, 0x1 ;  /* 0x0000000a0a07a211 */ /* 0x002fc800078f08ff */
        /* <DEDUP_REMOVED lines=17> */
[----:B------:R1:W-:Y:S04]  /*be70*/  @!P1 ST.E.64 [R6.64], R122 ;  /* 0x0000007a06009985 */ /* 0x0003e8000c101b0c */
[----:B------:R1:W-:Y:S01]  /*be80*/  @!P0 ST.E.64 [R4.64], R126 ;  /* 0x0000007e04008985 */ /* 0x0003e2000c101b0c */
[----:B------:R-:W-:-:S13]  /*be90*/  ISETP.GE.AND P0, PT, R0, c[0x0][0x3c8], PT ;  /* 0x0000f20000007a0c */ /* 0x000fda0003f06270 */
[----:B------:R-:W-:Y:S05]  /*bea0*/  @P0 EXIT ;  /* 0x000000000000094d */ /* 0x000fea0003800000 */
[----:B------:R-:W-:-:S04]  /*beb0*/  LEA.HI R0, R0, R0, RZ, 0x1 ;  /* 0x0000000000007211 */ /* 0x000fc800078f08ff */
[----:B------:R-:W-:-:S05]  /*bec0*/  LOP3.LUT R0, R0, 0xfffffffe, RZ, 0xc0, !PT ;  /* 0xfffffffe00007812 */ /* 0x000fca00078ec0ff */
[----:B------:R-:W-:-:S05]  /*bed0*/  IMAD.WIDE R2, R0, 0x4, R2 ;  /* 0x0000000400027825 */ /* 0x000fca00078e0202 */
[----:B------:R-:W-:Y:S01]  /*bee0*/  ST.E.64 [R2.64], R130 ;  /* 0x0000008202007985 */ /* 0x000fe2000c101b0c */
[----:B------:R-:W-:Y:S05]  /*bef0*/  EXIT ;  /* 0x000000000000794d */ /* 0x000fea0003800000 */
.L_x_6:
[----:B------:R-:W1:Y:S02]  /*bf00*/  S2R R0, SR_TID.X ;  /* 0x0000000000007919 */ /* 0x000e640000002100 */
[----:B-1----:R-:W-:-:S13]  /*bf10*/  ISETP.GT.AND P0, PT, R0, 0x7f, PT ;  /* 0x0000007f0000780c */ /* 0x002fda0003f04270 */
[----:B------:R-:W-:Y:S05]  /*bf20*/  @P0 EXIT ;  /* 0x000000000000094d */ /* 0x000fea0003800000 */
[----:B------:R-:W1:Y:S01]  /*bf30*/  S2R R8, SR_CTAID.X ;  /* 0x0000000000087919 */ /* 0x000e620000002500 */
[----:B------:R-:W-:-:S05]  /*bf40*/  MOV R3, c[0x0][0x4e8] ;  /* 0x00013a0000037a02 */ /* 0x000fca0000000f00 */
[----:B------:R-:W-:Y:S01]  /*bf50*/  IMAD R2, R3, c[0x0][0x388], RZ ;  /* 0x0000e20003027a24 */ /* 0x000fe200078e02ff */
[----:B-1----:R-:W-:-:S04]  /*bf60*/  LEA R8, R8, R0, 0x7 ;  /* 0x0000000008087211 */ /* 0x002fc800078e38ff */
[----:B------:R-:W-:-:S13]  /*bf70*/  ISETP.GE.AND P0, PT, R8, R2, PT ;  /* 0x000000020800720c */ /* 0x000fda0003f06270 */
[----:B------:R-:W-:Y:S05]  /*bf80*/  @P0 EXIT ;  /* 0x000000000000094d */ /* 0x000fea0003800000 */
[----:B------:R-:W1:Y:S01]  /*bf90*/  S2R R7, SR_CTAID.Z ;  /* 0x0000000000077919 */ /* 0x000e620000002700 */
[----:B------:R-:W-:Y:S01]  /*bfa0*/  USHF.R.S32.HI UR6, URZ, 0x1f, UR11 ;  /* 0x0000001f3f067899 */ /* 0x000fe2000801140b */
[----:B------:R-:W-:Y:S01]  /*bfb0*/  ISETP.NE.AND P0, PT, R3, 0x1, PT ;  /* 0x000000010300780c */ /* 0x000fe20003f05270 */
[----:B------:R-:W-:Y:S01]  /*bfc0*/  ULDC.64 UR4, c[0x0][0x4d0] ;  /* 0x0001340000047ab9 */ /* 0x000fe20000000a00 */
[----:B------:R-:W2:Y:S01]  /*bfd0*/  S2R R9, SR_CTAID.Y ;  /* 0x0000000000097919 */ /* 0x000ea20000002600 */
[----:B------:R-:W-:Y:S01]  /*bfe0*/  UIMAD UR6, UR6, UR4, URZ ;  /* 0x00000004060672a4 */ /* 0x000fe2000f8e023f */
[----:B------:R-:W-:Y:S01]  /*bff0*/  IADD3 R4, RZ, -UR11, RZ ;  /* 0x8000000bff047c10 */ /* 0x000fe2000fffe0ff */
[----:B------:R-:W-:Y:S01]  /*c000*/  UIMAD.WIDE.U32 UR8, UR11, UR4, URZ ;  /* 0x000000040b0872a5 */ /* 0x000fe2000f8e003f */
[----:B------:R-:W-:Y:S01]  /*c010*/  MOV R0, R8 ;  /* 0x0000000800007202 */ /* 0x000fe20000000f00 */
[----:B------:R-:W-:-:S04]  /*c020*/  UIMAD UR4, UR11, UR5, UR6 ;  /* 0x000000050b0472a4 */ /* 0x000fc8000f8e0206 */
[----:B------:R-:W-:Y:S01]  /*c030*/  UIADD3 UR4, UR9, UR4, URZ ;  /* 0x0000000409047290 */ /* 0x000fe2000fffe03f */
[----:B------:R-:W-:Y:S01]  /*c040*/  MOV R3, UR9 ;  /* 0x0000000900037c02 */ /* 0x000fe20008000f00 */
[----:B------:R-:W-:-:S04]  /*c050*/  @P0 IMAD.HI.U32 R5, R8, c[0x0][0x4ec], RZ ;  /* 0x00013b0008050a27 */ /* 0x000fc800078e00ff */
[----:B------:R-:W-:Y:S01]  /*c060*/  IMAD.U32 R2, RZ, RZ, UR8 ;  /* 0x00000008ff027e24 */ /* 0x000fe2000f8e00ff */
[----:B------:R-:W-:Y:S01]  /*c070*/  @P0 SHF.R.U32.HI R0, RZ, c[0x0][0x4f0], R5 ;  /* 0x00013c00ff000a19 */ /* 0x000fe20000011605 */
[----:B------:R-:W-:Y:S01]  /*c080*/  IMAD.U32 R3, RZ, RZ, UR4 ;  /* 0x00000004ff037e24 */ /* 0x000fe2000f8e00ff */
[----:B-1----:R-:W-:-:S03]  /*c090*/  SHF.R.S32.HI R6, RZ, 0x1f, R7 ;  /* 0x0000001fff067819 */ /* 0x002fc60000011407 */
[----:B------:R-:W-:-:S04]  /*c0a0*/  IMAD.WIDE.U32 R2, R7, c[0x0][0x4d8], R2 ;  /* 0x0001360007027a25 */ /* 0x000fc800078e0002 */
[----:B------:R-:W-:Y:S02]  /*c0b0*/  IMAD R6, R6, c[0x0][0x4d8], RZ ;  /* 0x0001360006067a24 */ /* 0x000fe400078e02ff */
[----:B--2---:R-:W-:Y:S02]  /*c0c0*/  IMAD R4, R4, c[0x0][0x550], R9 ;  /* 0x0001540004047a24 */ /* 0x004fe400078e0209 */
[----:B------:R-:W-:Y:S01]  /*c0d0*/  IMAD R5, R7, c[0x0][0x4dc], R6 ;  /* 0x0001370007057a24 */ /* 0x000fe200078e0206 */
[----:B------:R-:W-:Y:S02]  /*c0e0*/  IADD3 R7, -R0, RZ, RZ ;  /* 0x000000ff00077210 */ /* 0x000fe40007ffe1ff */
[----:B------:R-:W-:Y:S01]  /*c0f0*/  SHF.R.S32.HI R6, RZ, 0x1f, R4 ;  /* 0x0000001fff067819 */ /* 0x000fe20000011404 */
[----:B------:R-:W-:Y:S02]  /*c100*/  IMAD.IADD R3, R5, 0x1, R3 ;  /* 0x0000000105037824 */ /* 0x000fe400078e0203 */
[----:B------:R-:W-:Y:S01]  /*c110*/  IMAD R5, R7, c[0x0][0x4e8], R8 ;  /* 0x00013a0007057a24 */ /* 0x000fe200078e0208 */
[----:B------:R-:W-:Y:S01]  /*c120*/  SHF.R.S32.HI R7, RZ, 0x1f, R0 ;  /* 0x0000001fff077819 */ /* 0x000fe20000011400 */
[----:B------:R-:W-:-:S02]  /*c130*/  IMAD R6, R6, c[0x0][0x4e0], RZ ;  /* 0x0001380006067a24 */ /* 0x000fc400078e02ff */
[----:B------:R-:W-:-:S04]  /*c140*/  IMAD.WIDE.U32 R2, R4, c[0x0][0x4e0], R2 ;  /* 0x0001380004027a25 */ /* 0x000fc800078e0002 */
[----:B------:R-:W-:Y:S01]  /*c150*/  IMAD R6, R4, c[0x0][0x4e4], R6 ;  /* 0x0001390004067a24 */ /* 0x000fe200078e0206 */
[----:B------:R-:W-:Y:S02]  /*c160*/  SHF.R.S32.HI R4, RZ, 0x1f, R5 ;  /* 0x0000001fff047819 */ /* 0x000fe40000011405 */
[----:B------:R-:W-:-:S03]  /*c170*/  IADD3 R2, P0, R0, R2, RZ ;  /* 0x0000000200027210 */ /* 0x000fc60007f1e0ff */
[----:B------:R-:W-:Y:S01]  /*c180*/  IMAD R0, R4, c[0x0][0x4c8], RZ ;  /* 0x0001320004007a24 */ /* 0x000fe200078e02ff */
[----:B------:R-:W-:-:S03]  /*c190*/  IADD3.X R3, R7, R3, R6, P0, !PT ;  /* 0x0000000307037210 */ /* 0x000fc600007fe406 */
[C---:B------:R-:W-:Y:S02]  /*c1a0*/  IMAD R0, R5.reuse, c[0x0][0x4cc], R0 ;  /* 0x0001330005007a24 */ /* 0x040fe400078e0200 */
[----:B------:R-:W-:-:S05]  /*c1b0*/  IMAD.WIDE.U32 R2, R5, c[0x0][0x4c8], R2 ;  /* 0x0001320005027a25 */ /* 0x000fca00078e0002 */
[----:B------:R-:W-:Y:S02]  /*c1c0*/  IADD3 R0, R3, R0, RZ ;  /* 0x0000000003007210 */ /* 0x000fe40007ffe0ff */
[----:B------:R-:W-:-:S04]  /*c1d0*/  LEA R4, P0, R2, c[0x0][0x4a8], 0x2 ;  /* 0x00012a0002047a11 */ /* 0x000fc800078010ff */
[----:B------:R-:W-:Y:S02]  /*c1e0*/  LEA.HI.X R5, R2, c[0x0][0x4ac], R0, 0x2, P0 ;  /* 0x00012b0002057a11 */ /* 0x000fe400000f1400 */
[----:B------:R-:W-:-:S05]  /*c1f0*/  MOV R0, 0xff800000 ;  /* 0xff80000000007802 */ /* 0x000fca0000000f00 */
[----:B------:R-:W-:Y:S01]  /*c200*/  STG.E [R4.64], R0 ;  /* 0x0000000004007986 */ /* 0x000fe2000c10190c */
[----:B------:R-:W-:Y:S05]  /*c210*/  EXIT ;  /* 0x000000000000794d */ /* 0x000fea0003800000 */
.L_x_9:
[----:B------:R-:W-:-:S00]  /*c220*/  BRA `(.L_x_9) ;  /* 0xfffffff000007947 */ /* 0x000fc0000383ffff */
[----:B------:R-:W-:-:S00]  /*c230*/  NOP ;  /* 0x0000000000007918 */ /* 0x000fc00000000000 */
        /* <DEDUP_REMOVED lines=12> */
.L_x_2584:


//--------------------- .text._ZN7cutlass13device_kernelIN5flash19enable_sm80_to_sm89INS1_16FlashAttnFwdSm80INS1_25CollectiveMainloopFwdSm80ILi8ELi1ELb1EN4cute5tupleIJNS5_1CILi128EEENS7_ILi48EEENS7_ILi256EEEEEELi256ENS_10bfloat16_tEfNS_4arch4Sm80ELb0ELb0ELb1ELb1ELb0ELb0ELb1ELb1EEENS1_21CollectiveEpilogueFwdINS6_IJS8_SA_S9_EEENS6_IJNS7_ILi1EEESI_SI_EEESC_SE_Li256ELb1ELb1ELb1ELb0EEENS1_36VarlenDynamicPersistentTileSchedulerILi128ELi48ELi256ELi256ELb1ELb1ELb0ELb0ELb1ELb1EEEEEEEEEvNT_6ParamsE --------------------------
	.section	.text._ZN7cutlass13device_kernelIN5flash19enable_sm80_to_sm89INS1_16FlashAttnFwdSm80INS1_25CollectiveMainloopFwdSm80ILi8ELi1ELb1EN4cute5tupleIJNS5_1CILi128EEENS7_ILi48EEENS7_ILi256EEEEEELi256ENS_10bfloat16_tEfNS_4arch4Sm80ELb0ELb0ELb1ELb1ELb0ELb0ELb1ELb1EEENS1_21CollectiveEpilogueFwdINS6_IJS8_SA_S9_EEENS6_IJNS7_ILi1EEESI_SI_EEESC_SE_Li256ELb1ELb1ELb1ELb0EEENS1_36VarlenDynamicPersistentTileSchedulerILi128ELi48ELi256ELi256ELb1ELb1ELb0ELb0ELb1ELb1EEEEEEEEEvNT_6ParamsE,"ax",@progbits
	.sectioninfo	@"SHI_REGISTERS=255"
	.align	128
.text._ZN7cutlass13device_kernelIN5flash19enable_sm80_to_sm89INS1_16FlashAttnFwdSm80INS1_25CollectiveMainloopFwdSm80ILi8ELi1ELb1EN4cute5tupleIJNS5_1CILi128EEENS7_ILi48EEENS7_ILi256EEEEEELi256ENS_10bfloat16_tEfNS_4arch4Sm80ELb0ELb0ELb1ELb1ELb0ELb0ELb1ELb1EEENS1_21CollectiveEpilogueFwdINS6_IJS8_SA_S9_EEENS6_IJNS7_ILi1EEESI_SI_EEESC_SE_Li256ELb1ELb1ELb1ELb0EEENS1_36VarlenDynamicPersistentTileSchedulerILi128ELi48ELi256ELi256ELb1ELb1ELb0ELb0ELb1ELb1EEEEEEEEEvNT_6ParamsE:
        .type           _ZN7cutlass13device_kernelIN5flash19enable_sm80_to_sm89INS1_16FlashAttnFwdSm80INS1_25CollectiveMainloopFwdSm80ILi8ELi1ELb1EN4cute5tupleIJNS5_1CILi128EEENS7_ILi48EEENS7_ILi256EEEEEELi256ENS_10bfloat16_tEfNS_4arch4Sm80ELb0ELb0ELb1ELb1ELb0ELb0ELb1ELb1EEENS1_21CollectiveEpilogueFwdINS6_IJS8_SA_S9_EEENS6_IJNS7_ILi1EEESI_SI_EEESC_SE_Li256ELb1ELb1ELb1ELb0EEENS1_36VarlenDynamicPersistentTileSchedulerILi128ELi48ELi256ELi256ELb1ELb1ELb0ELb0ELb1ELb1EEEEEEEEEvNT_6ParamsE,@function
        .size           _ZN7cutlass13device_kernelIN5flash19enable_sm80_to_sm89INS1_16FlashAttnFwdSm80INS1_25CollectiveMainloopFwdSm80ILi8ELi1ELb1EN4cute5tupleIJNS5_1CILi128EEENS7_ILi48EEENS7_ILi256EEEEEELi256ENS_10bfloat16_tEfNS_4arch4Sm80ELb0ELb0ELb1ELb1ELb0ELb0ELb1ELb1EEENS1_21CollectiveEpilogueFwdINS6_IJS8_SA_S9_EEENS6_IJNS7_ILi1EEESI_SI_EEESC_SE_Li256ELb1ELb1ELb1ELb0EEENS1_36VarlenDynamicPersistentTileSchedulerILi128ELi48ELi256ELi256ELb1ELb1ELb0ELb0ELb1ELb1EEEEEEEEEvNT_6ParamsE,(.L_x_2585 - _ZN7cutlass13device_kernelIN5flash19enable_sm80_to_sm89INS1_16FlashAttnFwdSm80INS1_25CollectiveMainloopFwdSm80ILi8ELi1ELb1EN4cute5tupleIJNS5_1CILi128EEENS7_ILi48EEENS7_ILi256EEEEEELi256ENS_10bfloat16_tEfNS_4arch4Sm80ELb0ELb0ELb1ELb1ELb0ELb0ELb1ELb1EEENS1_21CollectiveEpilogueFwdINS6_IJS8_SA_S9_EEENS6_IJNS7_ILi1EEESI_SI_EEESC_SE_Li256ELb1ELb1ELb1ELb0EEENS1_36VarlenDynamicPersistentTileSchedulerILi128ELi48ELi256ELi256ELb1ELb1ELb0ELb0ELb1ELb1EEEEEEEEEvNT_6ParamsE)
        .other          _ZN7cutlass13device_kernelIN5flash19enable_sm80_to_sm89INS1_16FlashAttnFwdSm80INS1_25CollectiveMainloopFwdSm80ILi8ELi1ELb1EN4cute5tupleIJNS5_1CILi128EEENS7_ILi48EEENS7_ILi256EEEEEELi256ENS_10bfloat16_tEfNS_4arch4Sm80ELb0ELb0ELb1ELb1ELb0ELb0ELb1ELb1EEENS1_21CollectiveEpilogueFwdINS6_IJS8_SA_S9_EEENS6_IJNS7_ILi1EEESI_SI_EEESC_SE_Li256ELb1ELb1ELb1ELb0EEENS1_36VarlenDynamicPersistentTileSchedulerILi128ELi48ELi256ELi256ELb1ELb1ELb0ELb0ELb1ELb1EEEEEEEEEvNT_6ParamsE,@"STO_CUDA_ENTRY STV_DEFAULT"
_ZN7cutlass13device_kernelIN5flash19enable_sm80_to_sm89INS1_16FlashAttnFwdSm80INS1_25CollectiveMainloopFwdSm80ILi8ELi1ELb1EN4cute5tupleIJNS5_1CILi128EEENS7_ILi48EEENS7_ILi256EEEEEELi256ENS_10bfloat16_tEfNS_4arch4Sm80ELb0ELb0ELb1ELb1ELb0ELb0ELb1ELb1EEENS1_21CollectiveEpilogueFwdINS6_IJS8_SA_S9_EEENS6_IJNS7_ILi1EEESI_SI_EEESC_SE_Li256ELb1ELb1ELb1ELb0EEENS1_36VarlenDynamicPersistentTileSchedulerILi128ELi48ELi256ELi256ELb1ELb1ELb0ELb0ELb1ELb1EEEEEEEEEvNT_6ParamsE:
[----:B------:R-:W-:-:S03]  /*0000*/  MOV R1, c[0x0][0x28] ;  /* 0x00000a0000017a02 */ /* 0x000fc60000000f00 */
[----:B------:R-:W1:Y:S01]  /*0010*/  S2R R2, SR_TID.X ;  /* 0x0000000000027919 */ /* 0x000e620000002100 */
[----:B------:R-:W-:Y:S01]  /*0020*/  IADD3 R1, R1, -0xc0, RZ ;  /* 0xffffff4001017810 */ /* 0x000fe20007ffe0ff */
[----:B------:R-:W-:Y:S01]  /*0030*/  ULDC.64 UR6, c[0x0][0x118] ;  /* 0x0000460000067ab9 */ /* 0x000fe20000000a00 */
[----:B-1----:R-:W-:-:S05]  /*0040*/  SHF.R.U32.HI R0, RZ, 0x5, R2 ;  /* 0x00000005ff007819 */ /* 0x002fca0000011602 */
[----:B------:R-:W1:Y:S02]  /*0050*/  SHFL.IDX PT, R3, R0, RZ, 0x1f ;  /* 0x00001fff00037589 */ /* 0x000e6400000e0000 */
[----:B-1----:R-:W-:Y:S02]  /*0060*/  ISETP.NE.AND P0, PT, R3, RZ, PT ;  /* 0x000000ff0300720c */ /* 0x002fe40003f05270 */
[----:B------:R-:W-:Y:S11]  /*0070*/  STL [R1+0x9c], R3 ;  /* 0x00009c0301007387 */ /* 0x000ff60000100800 */
[----:B------:R-:W-:Y:S06]  /*0080*/  @P0 BAR.SYNC.DEFER_BLOCKING 0x5, 0x100 ;  /* 0x0144000000000b1d */ /* 0x000fec0000010000 */
[----:B------:R-:W1:Y:S04]  /*0090*/  @P0 LDS.128 R4, [0x1a080] ;  /* 0x01a08000ff040984 */ /* 0x000e680000000c00 */
[----:B-1----:R1:W-:Y:S04]  /*00a0*/  @P0 STL.64 [R1+0x50], R4 ;  /* 0x0000500401000387 */ /* 0x0023e80000100a00 */
[----:B------:R1:W-:Y:S04]  /*00b0*/  @P0 STL.64 [R1+0x58], R6 ;  /* 0x0000580601000387 */ /* 0x0003e80000100a00 */
[----:B------:R-:W-:Y:S06]  /*00c0*/  @P0 BAR.ARV 0x4, 0x100 ;  /* 0x0104000000000b1d */ /* 0x000fec0000002000 */
[----:B------:R-:W-:Y:S05]  /*00d0*/  @P0 BRA `(.L_x_10) ;  /* 0x00000b1000000947 */ /* 0x000fea0003800000 */
[----:B------:R-:W-:Y:S01]  /*00e0*/  LOP3.LUT R14, R2, 0x1f, RZ, 0xc0, !PT ;  /* 0x0000001f020e7812 */ /* 0x000fe200078ec0ff */
[----:B------:R-:W-:Y:S01]  /*00f0*/  CS2R R8, SRZ ;  /* 0x0000000000087805 */ /* 0x000fe2000001ff00 */
[----:B-1----:R-:W-:-:S02]  /*0100*/  IMAD.MOV.U32 R7, RZ, RZ, RZ ;  /* 0x000000ffff077224 */ /* 0x002fc400078e00ff */
[----:B------:R-:W-:-:S04]  /*0110*/  ISETP.NE.AND P6, PT, R14, 0x1f, PT ;  /* 0x0000001f0e00780c */ /* 0x000fc80003fc5270 */
[----:B------:R-:W-:-:S13]  /*0120*/  ISETP.GE.OR P0, PT, R14, c[0x0][0x53c], !P6 ;  /* 0x00014f000e007a0c */ /* 0x000fda0007706670 */
[----:B------:R-:W-:Y:S02]  /*0130*/  @!P0 IMAD.MOV.U32 R4, RZ, RZ, 0x4 ;  /* 0x00000004ff048424 */ /* 0x000fe400078e00ff */
[----:B------:R-:W-:Y:S02]  /*0140*/  @!P0 IMAD.MOV.U32 R2, RZ, RZ, 0x4 ;  /* 0x00000004ff028424 */ /* 0x000fe400078e00ff */
[----:B------:R-:W-:-:S04]  /*0150*/  @!P0 IMAD.WIDE.U32 R4, R14, R4, c[0x0][0x580] ;  /* 0x000160000e048625 */ /* 0x000fc800078e0004 */
[C---:B------:R-:W-:Y:S01]  /*0160*/  @!P0 IMAD.WIDE.U32 R2, R14.reuse, R2, c[0x0][0x578] ;  /* 0x00015e000e028625 */ /* 0x040fe200078e0002 */
[----:B------:R-:W2:Y:S04]  /*0170*/  @!P0 LDG.E R8, [R4.64] ;  /* 0x0000000604088981 */ /* 0x000ea8000c1e1900 */
[----:B------:R-:W2:Y:S01]  /*0180*/  @!P0 LDG.E R7, [R2.64] ;  /* 0x0000000602078981 */ /* 0x000ea2000c1e1900 */
[C---:B------:R-:W-:Y:S01]  /*0190*/  ISETP.NE.AND P5, PT, R14.reuse, RZ, PT ;  /* 0x000000ff0e00720c */ /* 0x040fe20003fa5270 */
[----:B------:R-:W1:Y:S01]  /*01a0*/  S2UR UR4, SR_CTAID.X ;  /* 0x00000000000479c3 */ /* 0x000e620000002500 */
[C---:B------:R-:W-:Y:S02]  /*01b0*/  ISETP.GE.U32.AND P4, PT, R14.reuse, 0x2, PT ;  /* 0x000000020e00780c */ /* 0x040fe40003f86070 */
[----:B------:R-:W-:-:S02]  /*01c0*/  ISETP.GE.U32.AND P3, PT, R14, 0x4, PT ;  /* 0x000000040e00780c */ /* 0x000fc40003f66070 */
[C---:B------:R-:W-:Y:S02]  /*01d0*/  ISETP.GE.U32.AND P2, PT, R14.reuse, 0x8, PT ;  /* 0x000000080e00780c */ /* 0x040fe40003f46070 */
[----:B------:R-:W-:Y:S01]  /*01e0*/  ISETP.GE.U32.AND P1, PT, R14, 0x10, PT ;  /* 0x000000100e00780c */ /* 0x000fe20003f26070 */
[----:B--2---:R-:W-:-:S05]  /*01f0*/  IMAD R4, R8, R7, RZ ;  /* 0x0000000708047224 */ /* 0x004fca00078e02ff */
[----:B------:R-:W2:Y:S02]  /*0200*/  SHFL.UP PT, R0, R4, 0x1, RZ ;  /* 0x0420000004007989 */ /* 0x000ea400000e00ff */
[----:B--2---:R-:W-:-:S05]  /*0210*/  SEL R0, R0, RZ, P5 ;  /* 0x000000ff00007207 */ /* 0x004fca0002800000 */
[----:B------:R-:W-:-:S05]  /*0220*/  IMAD.IADD R4, R4, 0x1, R0 ;  /* 0x0000000104047824 */ /* 0x000fca00078e0200 */
        /* <DEDUP_REMOVED lines=12> */
[----:B------:R-:W2:Y:S02]  /*02f0*/  SHFL.IDX PT, R6, R4, 0x1f, 0x1f ;  /* 0x03e01f0004067f89 */ /* 0x000ea400000e0000 */
[----:B--2---:R-:W-:-:S04]  /*0300*/  IMAD R6, R6, c[0x0][0x538], RZ ;  /* 0x00014e0006067a24 */ /* 0x004fc800078e02ff */
[----:B------:R-:W-:Y:S01]  /*0310*/  IMAD.MOV.U32 R0, RZ, RZ, R6 ;  /* 0x000000ffff007224 */ /* 0x000fe200078e0006 */
[----:B-1----:R-:W-:-:S13]  /*0320*/  ISETP.GT.AND P0, PT, R6, UR4, PT ;  /* 0x0000000406007c0c */ /* 0x002fda000bf04270 */
[----:B------:R-:W-:Y:S05]  /*0330*/  @P0 BRA `(.L_x_11) ;  /* 0x0000027000000947 */ /* 0x000fea0003800000 */
[----:B------:R-:W-:Y:S02]  /*0340*/  MOV R6, R0 ;  /* 0x0000000000067202 */ /* 0x000fe40000000f00 */
[----:B------:R-:W-:-:S04]  /*0350*/  MOV R9, RZ ;  /* 0x000000ff00097202 */ /* 0x000fc80000000f00 */
.L_x_15:
[----:B------:R-:W-:-:S04]  /*0360*/  IADD3 R0, R9, 0x1f, RZ ;  /* 0x0000001f09007810 */ /* 0x000fc80007ffe0ff */
[----:B------:R-:W-:-:S13]  /*0370*/  ISETP.GE.AND P0, PT, R0, c[0x0][0x53c], PT ;  /* 0x00014f0000007a0c */ /* 0x000fda0003f06270 */
[----:B------:R-:W-:Y:S05]  /*0380*/  @P0 BRA `(.L_x_12) ;  /* 0x0000078000000947 */ /* 0x000fea0003800000 */
[----:B------:R-:W-:Y:S01]  /*0390*/  MOV R9, R0 ;  /* 0x0000000000097202 */ /* 0x000fe20000000f00 */
[----:B------:R-:W-:Y:S01]  /*03a0*/  IMAD.MOV.U32 R7, RZ, RZ, RZ ;  /* 0x000000ffff077224 */ /* 0x000fe200078e00ff */
[----:B------:R-:W-:Y:S02]  /*03b0*/  MOV R8, RZ ;  /* 0x000000ff00087202 */ /* 0x000fe40000000f00 */
[----:B------:R-:W-:-:S04]  /*03c0*/  IADD3 R0, R14, R9, RZ ;  /* 0x000000090e007210 */ /* 0x000fc80007ffe0ff */
[----:B------:R-:W-:-:S13]  /*03d0*/  ISETP.GE.OR P0, PT, R0, c[0x0][0x53c], !P6 ;  /* 0x00014f0000007a0c */ /* 0x000fda0007706670 */
[----:B------:R-:W-:Y:S01]  /*03e0*/  @!P0 MOV R2, 0x4 ;  /* 0x0000000400028802 */ /* 0x000fe20000000f00 */
[----:B------:R-:W-:-:S04]  /*03f0*/  @!P0 IMAD.MOV.U32 R3, RZ, RZ, 0x4 ;  /* 0x00000004ff038424 */ /* 0x000fc800078e00ff */
[----:B------:R-:W-:-:S04]  /*0400*/  @!P0 IMAD.WIDE R4, R0, R2, c[0x0][0x580] ;  /* 0x0001600000048625 */ /* 0x000fc800078e0202 */
[----:B------:R-:W-:Y:S01]  /*0410*/  @!P0 IMAD.WIDE R2, R0, R3, c[0x0][0x578] ;  /* 0x00015e0000028625 */ /* 0x000fe200078e0203 */
[----:B------:R-:W2:Y:S04]  /*0420*/  @!P0 LDG.E R8, [R4.64] ;  /* 0x0000000604088981 */ /* 0x000ea8000c1e1900 */
[----:B------:R-:W2:Y:S02]  /*0430*/  @!P0 LDG.E R7, [R2.64] ;  /* 0x0000000602078981 */ /* 0x000ea4000c1e1900 */
[----:B--2---:R-:W-:Y:S01]  /*0440*/  IMAD R5, R8, R7, RZ ;  /* 0x0000000708057224 */ /* 0x004fe200078e02ff */
[----:B------:R-:W-:Y:S05]  /*0450*/  BRA.DIV ~URZ, `(.L_x_13) ;  /* 0x0000dc127f007947 */ /* 0x000fea000b800000 */
[----:B------:R1:W2:Y:S02]  /*0460*/  SHFL.UP PT, R0, R5, 0x1, RZ ;  /* 0x0420000005007989 */ /* 0x0002a400000e00ff */
.L_x_93:
[----:B--2---:R-:W-:-:S04]  /*0470*/  SEL R0, R0, RZ, P5 ;  /* 0x000000ff00007207 */ /* 0x004fc80002800000 */
[----:B-1----:R-:W-:Y:S01]  /*0480*/  IADD3 R5, R5, R0, RZ ;  /* 0x0000000005057210 */ /* 0x002fe20007ffe0ff */
[----:B------:R-:W-:Y:S05]  /*0490*/  BRA.DIV ~URZ, `(.L_x_14) ;  /* 0x0000dc327f007947 */ /* 0x000fea000b800000 */
[----:B------:R-:W1:Y:S02]  /*04a0*/  SHFL.UP PT, R0, R5, 0x2, RZ ;  /* 0x0440000005007989 */ /* 0x000e6400000e00ff */
[----:B-1----:R-:W-:-:S05]  /*04b0*/  SEL R0, R0, RZ, P4 ;  /* 0x000000ff00007207 */ /* 0x002fca0002000000 */
[----:B------:R-:W-:-:S05]  /*04c0*/  IMAD.IADD R0, R5, 0x1, R0 ;  /* 0x0000000105007824 */ /* 0x000fca00078e0200 */
        /* <DEDUP_REMOVED lines=9> */
[----:B------:R1:W2:Y:S02]  /*0560*/  SHFL.IDX PT, R0, R4, 0x1f, 0x1f ;  /* 0x03e01f0004007f89 */ /* 0x0002a400000e0000 */
.L_x_94:
[----:B--2---:R-:W-:-:S05]  /*0570*/  IMAD R0, R0, c[0x0][0x538], RZ ;  /* 0x00014e0000007a24 */ /* 0x004fca00078e02ff */
[----:B------:R-:W-:-:S04]  /*0580*/  IADD3 R6, R0, R6, RZ ;  /* 0x0000000600067210 */ /* 0x000fc80007ffe0ff */
[----:B------:R-:W-:-:S13]  /*0590*/  ISETP.GT.AND P0, PT, R6, UR4, PT ;  /* 0x0000000406007c0c */ /* 0x000fda000bf04270 */
[----:B-1----:R-:W-:Y:S05]  /*05a0*/  @!P0 BRA `(.L_x_15) ;  /* 0xfffffdb000008947 */ /* 0x002fea000383ffff */
.L_x_11:
[----:B------:R-:W-:-:S05]  /*05b0*/  IADD3 R12, -R0, R6, RZ ;  /* 0x00000006000c7210 */ /* 0x000fca0007ffe1ff */
[----:B------:R-:W-:-:S05]  /*05c0*/  IMAD R0, R4, c[0x0][0x538], R12 ;  /* 0x00014e0004007a24 */ /* 0x000fca00078e020c */
[----:B------:R-:W-:Y:S01]  /*05d0*/  ISETP.GT.AND P0, PT, R0, UR4, PT ;  /* 0x0000000400007c0c */ /* 0x000fe2000bf04270 */
[----:B------:R-:W-:-:S12]  /*05e0*/  BRA.DIV ~URZ, `(.L_x_16) ;  /* 0x0000dc927f007947 */ /* 0x000fd8000b800000 */
[----:B------:R-:W-:-:S04]  /*05f0*/  VOTE.ANY R6, PT, !P0 ;  /* 0x0000000000067806 */ /* 0x000fc800040e0100 */
.L_x_95:
[----:B------:R1:W2:Y:S01]  /*0600*/  POPC R13, R6 ;  /* 0x00000006000d7309 */ /* 0x0002a20000000000 */
[----:B------:R-:W-:Y:S05]  /*0610*/  BRA.DIV ~URZ, `(.L_x_17) ;  /* 0x0000dcb27f007947 */ /* 0x000fea000b800000 */
[----:B--2---:R-:W2:Y:S04]  /*0620*/  SHFL.IDX PT, R11, R8, R13, 0x1f ;  /* 0x00001f0d080b7589 */ /* 0x004ea800000e0000 */
[----:B------:R3:W4:Y:S02]  /*0630*/  SHFL.IDX PT, R10, R7, R13, 0x1f ;  /* 0x00001f0d070a7589 */ /* 0x00072400000e0000 */
[----:B---3--:R-:W-:Y:S02]  /*0640*/  MOV R7, RZ ;  /* 0x000000ff00077202 */ /* 0x008fe40000000f00 */
.L_x_96:
[----:B--2-4-:R-:W-:Y:S01]  /*0650*/  ISETP.NE.AND P0, PT, R6, RZ, PT ;  /* 0x000000ff0600720c */ /* 0x014fe20003f05270 */
[----:B------:R-:W-:-:S12]  /*0660*/  BSSY B0, `(.L_x_18) ;  /* 0x0000005000007945 */ /* 0x000fd80003800000 */
[----:B------:R-:W-:Y:S05]  /*0670*/  @!P0 BRA `(.L_x_19) ;  /* 0x0000003000008947 */ /* 0x000fea0003800000 */
[----:B------:R-:W-:Y:S01]  /*0680*/  IADD3 R3, R13, -0x1, RZ ;  /* 0xffffffff0d037810 */ /* 0x000fe20007ffe0ff */
[----:B------:R-:W-:Y:S05]  /*0690*/  BRA.DIV ~URZ, `(.L_x_20) ;  /* 0x0000dd127f007947 */ /* 0x000fea000b800000 */
[----:B------:R2:W3:Y:S02]  /*06a0*/  SHFL.IDX PT, R7, R4, R3, 0x1f ;  /* 0x00001f0304077589 */ /* 0x0004e400000e0000 */
.L_x_19:
[----:B------:R-:W-:Y:S05]  /*06b0*/  BSYNC B0 ;  /* 0x0000000000007941 */ /* 0x000fea0003800000 */
.L_x_18:
[----:B------:R-:W-:Y:S01]  /*06c0*/  IABS R0, R11 ;  /* 0x0000000b00007213 */ /* 0x000fe20000000000 */
[----:B--23--:R-:W-:-:S04]  /*06d0*/  IMAD R4, R7, c[0x0][0x538], R12 ;  /* 0x00014e0007047a24 */ /* 0x00cfc800078e020c */
[----:B------:R-:W-:Y:S01]  /*06e0*/  IMAD.MOV.U32 R5, RZ, RZ, R0 ;  /* 0x000000ffff057224 */ /* 0x000fe200078e0000 */
[----:B------:R-:W-:Y:S01]  /*06f0*/  IABS R0, R10 ;  /* 0x0000000a00007213 */ /* 0x000fe20000000000 */
[----:B------:R2:W-:Y:S01]  /*0700*/  STL [R1+0x50], R4 ;  /* 0x0000500401007387 */ /* 0x0005e20000100800 */
[----:B------:R-:W-:Y:S01]  /*0710*/  IADD3 R12, -R4, UR4, RZ ;  /* 0x00000004040c7c10 */ /* 0x000fe2000fffe1ff */
[----:B------:R-:W3:Y:S02]  /*0720*/  I2F.RP R2, R5 ;  /* 0x0000000500027306 */ /* 0x000ee40000209400 */
[----:B------:R-:W-:Y:S01]  /*0730*/  IMAD.MOV.U32 R7, RZ, RZ, R0 ;  /* 0x000000ffff077224 */ /* 0x000fe200078e0000 */
[----:B-1----:R-:W-:Y:S02]  /*0740*/  IABS R6, R12 ;  /* 0x0000000c00067213 */ /* 0x002fe40000000000 */
[----:B------:R-:W-:-:S03]  /*0750*/  IABS R0, R11 ;  /* 0x0000000b00007213 */ /* 0x000fc60000000000 */
[----:B------:R-:W-:Y:S01]  /*0760*/  I2F.RP R8, R7 ;  /* 0x0000000700087306 */ /* 0x000fe20000209400 */
[----:B------:R-:W-:-:S07]  /*0770*/  IADD3 R0, RZ, -R0, RZ ;  /* 0x80000000ff007210 */ /* 0x000fce0007ffe0ff */
[----:B---3--:R-:W1:Y:S02]  /*0780*/  MUFU.RCP R2, R2 ;  /* 0x0000000200027308 */ /* 0x008e640000001000 */
[----:B-1----:R-:W-:-:S06]  /*0790*/  IADD3 R2, R2, 0xffffffe, RZ ;  /* 0x0ffffffe02027810 */ /* 0x002fcc0007ffe0ff */
[----:B------:R-:W1:Y:S02]  /*07a0*/  F2I.FTZ.U32.TRUNC.NTZ R3, R2 ;  /* 0x0000000200037305 */ /* 0x000e64000021f000 */
[----:B-1----:R-:W-:-:S04]  /*07b0*/  IMAD.MOV R2, RZ, RZ, -R3 ;  /* 0x000000ffff027224 */ /* 0x002fc800078e0a03 */
[----:B--2---:R-:W-:Y:S02]  /*07c0*/  IMAD R4, R2, R5, RZ ;  /* 0x0000000502047224 */ /* 0x004fe400078e02ff */
[----:B------:R-:W-:-:S04]  /*07d0*/  IMAD.MOV.U32 R2, RZ, RZ, RZ ;  /* 0x000000ffff027224 */ /* 0x000fc800078e00ff */
[----:B------:R-:W-:-:S04]  /*07e0*/  IMAD.HI.U32 R2, R3, R4, R2 ;  /* 0x0000000403027227 */ /* 0x000fc800078e0002 */
[----:B------:R-:W-:-:S04]  /*07f0*/  IMAD.MOV.U32 R3, RZ, RZ, R6 ;  /* 0x000000ffff037224 */ /* 0x000fc800078e0006 */
[----:B------:R-:W-:-:S04]  /*0800*/  IMAD.HI.U32 R2, R2, R3, RZ ;  /* 0x0000000302027227 */ /* 0x000fc800078e00ff */
[----:B------:R-:W-:Y:S02]  /*0810*/  IMAD R0, R2, R0, R3 ;  /* 0x0000000002007224 */ /* 0x000fe400078e0203 */
[----:B------:R-:W1:Y:S03]  /*0820*/  MUFU.RCP R3, R8 ;  /* 0x0000000800037308 */ /* 0x000e660000001000 */
[----:B------:R-:W-:-:S13]  /*0830*/  ISETP.GT.U32.AND P0, PT, R5, R0, PT ;  /* 0x000000000500720c */ /* 0x000fda0003f04070 */
[----:B------:R-:W-:Y:S01]  /*0840*/  @!P0 IMAD.IADD R0, R0, 0x1, -R5 ;  /* 0x0000000100008824 */ /* 0x000fe200078e0a05 */
[----:B-1----:R-:W-:Y:S02]  /*0850*/  IADD3 R3, R3, 0xffffffe, RZ ;  /* 0x0ffffffe03037810 */ /* 0x002fe40007ffe0ff */
[----:B------:R-:W-:Y:S02]  /*0860*/  @!P0 IADD3 R2, R2, 0x1, RZ ;  /* 0x0000000102028810 */ /* 0x000fe40007ffe0ff */
[----:B------:R-:W-:Y:S02]  /*0870*/  ISETP.GE.U32.AND P2, PT, R0, R5, PT ;  /* 0x000000050000720c */ /* 0x000fe40003f46070 */
[----:B------:R-:W1:Y:S01]  /*0880*/  F2I.FTZ.U32.TRUNC.NTZ R3, R3 ;  /* 0x0000000300037305 */ /* 0x000e62000021f000 */
[----:B------:R-:W-:Y:S02]  /*0890*/  LOP3.LUT R0, R12, R11, RZ, 0x3c, !PT ;  /* 0x0000000b0c007212 */ /* 0x000fe400078e3cff */
[----:B------:R-:W-:-:S02]  /*08a0*/  ISETP.NE.AND P0, PT, R11, RZ, PT ;  /* 0x000000ff0b00720c */ /* 0x000fc40003f05270 */
[----:B------:R-:W-:-:S06]  /*08b0*/  ISETP.GE.AND P1, PT, R0, RZ, PT ;  /* 0x000000ff0000720c */ /* 0x000fcc0003f26270 */
[----:B------:R-:W-:Y:S02]  /*08c0*/  @P2 IADD3 R2, R2, 0x1, RZ ;  /* 0x0000000102022810 */ /* 0x000fe40007ffe0ff */
[----:B-1----:R-:W-:-:S03]  /*08d0*/  IADD3 R0, RZ, -R3, RZ ;  /* 0x80000003ff007210 */ /* 0x002fc60007ffe0ff */
[----:B------:R-:W-:Y:S01]  /*08e0*/  IMAD.MOV.U32 R4, RZ, RZ, R2 ;  /* 0x000000ffff047224 */ /* 0x000fe200078e0002 */
[----:B------:R-:W-:-:S03]  /*08f0*/  MOV R2, RZ ;  /* 0x000000ff00027202 */ /* 0x000fc60000000f00 */
[----:B------:R-:W-:Y:S01]  /*0900*/  @!P1 IMAD.MOV R4, RZ, RZ, -R4 ;  /* 0x000000ffff049224 */ /* 0x000fe200078e0a04 */
[----:B------:R-:W-:Y:S01]  /*0910*/  @!P0 LOP3.LUT R4, RZ, R11, RZ, 0x33, !PT ;  /* 0x0000000bff048212 */ /* 0x000fe200078e33ff */
[----:B------:R-:W-:Y:S01]  /*0920*/  IMAD.MOV.U32 R5, RZ, RZ, R0 ;  /* 0x000000ffff057224 */ /* 0x000fe200078e0000 */
[----:B------:R-:W-:Y:S02]  /*0930*/  IABS R0, R10 ;  /* 0x0000000a00007213 */ /* 0x000fe40000000000 */
[----:B------:R-:W-:Y:S01]  /*0940*/  IABS R8, R4 ;  /* 0x0000000400087213 */ /* 0x000fe20000000000 */
[----:B------:R-:W-:Y:S02]  /*0950*/  IMAD R5, R5, R7, RZ ;  /* 0x0000000705057224 */ /* 0x000fe400078e02ff */
[----:B------:R-:W-:Y:S02]  /*0960*/  IMAD.MOV R6, RZ, RZ, -R0 ;  /* 0x000000ffff067224 */ /* 0x000fe400078e0a00 */
[----:B------:R-:W-:-:S04]  /*0970*/  IMAD.HI.U32 R0, R3, R5, R2 ;  /* 0x0000000503007227 */ /* 0x000fc800078e0002 */
[----:B------:R-:W-:Y:S02]  /*0980*/  IMAD.MOV.U32 R2, RZ, RZ, R8 ;  /* 0x000000ffff027224 */ /* 0x000fe400078e0008 */
[----:B------:R-:W-:Y:S02]  /*0990*/  IMAD.MOV.U32 R3, RZ, RZ, R6 ;  /* 0x000000ffff037224 */ /* 0x000fe400078e0006 */
[----:B------:R-:W-:-:S04]  /*09a0*/  IMAD.HI.U32 R0, R0, R2, RZ ;  /* 0x0000000200007227 */ /* 0x000fc800078e00ff */
[----:B------:R-:W-:Y:S02]  /*09b0*/  IMAD R2, R0, R3, R2 ;  /* 0x0000000300027224 */ /* 0x000fe400078e0202 */
[----:B------:R-:W-:-:S03]  /*09c0*/  IMAD R3, R4, R11, RZ ;  /* 0x0000000b04037224 */ /* 0x000fc600078e02ff */
[----:B------:R-:W-:Y:S02]  /*09d0*/  ISETP.GT.U32.AND P0, PT, R7, R2, PT ;  /* 0x000000020700720c */ /* 0x000fe40003f04070 */
[----:B------:R-:W-:-:S11]  /*09e0*/  IADD3 R3, R12, -R3, RZ ;  /* 0x800000030c037210 */ /* 0x000fd60007ffe0ff */
[----:B------:R-:W-:Y:S01]  /*09f0*/  @!P0 IMAD.IADD R2, R2, 0x1, -R7 ;  /* 0x0000000102028824 */ /* 0x000fe200078e0a07 */
[----:B------:R-:W-:Y:S02]  /*0a00*/  @!P0 IADD3 R0, R0, 0x1, RZ ;  /* 0x0000000100008810 */ /* 0x000fe40007ffe0ff */
[----:B------:R-:W-:Y:S02]  /*0a10*/  ISETP.NE.AND P0, PT, R10, RZ, PT ;  /* 0x000000ff0a00720c */ /* 0x000fe40003f05270 */
[----:B------:R-:W-:Y:S02]  /*0a20*/  ISETP.GE.U32.AND P2, PT, R2, R7, PT ;  /* 0x000000070200720c */ /* 0x000fe40003f46070 */
[----:B------:R-:W-:-:S04]  /*0a30*/  LOP3.LUT R2, R4, R10, RZ, 0x3c, !PT ;  /* 0x0000000a04027212 */ /* 0x000fc800078e3cff */
[----:B------:R-:W-:-:S07]  /*0a40*/  ISETP.GE.AND P1, PT, R2, RZ, PT ;  /* 0x000000ff0200720c */ /* 0x000fce0003f26270 */
[----:B------:R-:W-:-:S06]  /*0a50*/  @P2 IADD3 R0, R0, 0x1, RZ ;  /* 0x0000000100002810 */ /* 0x000fcc0007ffe0ff */
[----:B------:R-:W-:Y:S02]  /*0a60*/  @!P1 IADD3 R0, -R0, RZ, RZ ;  /* 0x000000ff00009210 */ /* 0x000fe40007ffe1ff */
[----:B------:R-:W-:-:S05]  /*0a70*/  @!P0 LOP3.LUT R0, RZ, R10, RZ, 0x33, !PT ;  /* 0x0000000aff008212 */ /* 0x000fca00078e33ff */
[--C-:B------:R-:W-:Y:S02]  /*0a80*/  IMAD.MOV R2, RZ, RZ, -R0.reuse ;  /* 0x000000ffff027224 */ /* 0x100fe400078e0a00 */
[C---:B------:R-:W-:Y:S02]  /*0a90*/  IMAD R0, R10.reuse, 0x1000000, R0 ;  /* 0x010000000a007824 */ /* 0x040fe400078e0200 */
[----:B------:R-:W-:Y:S02]  /*0aa0*/  IMAD R2, R10, R2, R4 ;  /* 0x000000020a027224 */ /* 0x000fe400078e0204 */
[----:B------:R-:W-:Y:S02]  /*0ab0*/  IMAD.IADD R4, R13, 0x1, R9 ;  /* 0x000000010d047824 */ /* 0x000fe400078e0209 */
[----:B------:R-:W-:-:S03]  /*0ac0*/  IMAD R0, R2, 0x10000, R0 ;  /* 0x0001000002007824 */ /* 0x000fc600078e0200 */
[----:B------:R1:W-:Y:S04]  /*0ad0*/  STL [R1+0x5c], R4 ;  /* 0x00005c0401007387 */ /* 0x0003e80000100800 */
[----:B------:R1:W-:Y:S04]  /*0ae0*/  STL [R1+0x58], R0 ;  /* 0x0000580001007387 */ /* 0x0003e80000100800 */
[----:B------:R1:W-:Y:S01]  /*0af0*/  STL [R1+0x54], R3 ;  /* 0x0000540301007387 */ /* 0x0003e20000100800 */
[----:B------:R-:W-:Y:S05]  /*0b00*/  BRA `(.L_x_21) ;  /* 0x0000006000007947 */ /* 0x000fea0003800000 */
.L_x_12:
[----:B------:R-:W-:Y:S01]  /*0b10*/  MOV R0, UR4 ;  /* 0x0000000400007c02 */ /* 0x000fe20008000f00 */
[----:B------:R-:W-:Y:S04]  /*0b20*/  STL [R1+0x54], RZ ;  /* 0x000054ff01007387 */ /* 0x000fe80000100800 */
[----:B------:R-:W-:Y:S04]  /*0b30*/  STL [R1+0x58], RZ ;  /* 0x000058ff01007387 */ /* 0x000fe80000100800 */
[----:B------:R1:W-:Y:S02]  /*0b40*/  STL [R1+0x50], R0 ;  /* 0x0000500001007387 */ /* 0x0003e40000100800 */
[----:B-1----:R-:W-:-:S05]  /*0b50*/  MOV R0, c[0x0][0x53c] ;  /* 0x00014f0000007a02 */ /* 0x002fca0000000f00 */
[----:B------:R1:W-:Y:S02]  /*0b60*/  STL [R1+0x5c], R0 ;  /* 0x00005c0001007387 */ /* 0x0003e40000100800 */
.L_x_21:
[----:B-1----:R-:W2:Y:S04]  /*0b70*/  LDL R4, [R1+0x50] ;  /* 0x0000500001047983 */ /* 0x002ea80000100800 */
[----:B------:R-:W2:Y:S04]  /*0b80*/  LDL R5, [R1+0x54] ;  /* 0x0000540001057983 */ /* 0x000ea80000100800 */
[----:B------:R-:W2:Y:S04]  /*0b90*/  LDL R6, [R1+0x58] ;  /* 0x0000580001067983 */ /* 0x000ea80000100800 */
[----:B------:R-:W2:Y:S01]  /*0ba0*/  LDL R7, [R1+0x5c] ;  /* 0x00005c0001077983 */ /* 0x000ea20000100800 */
[----:B------:R-:W-:Y:S01]  /*0bb0*/  ISETP.NE.AND P0, PT, R14, RZ, PT ;  /* 0x000000ff0e00720c */ /* 0x000fe20003f05270 */
[----:B------:R-:W-:-:S12]  /*0bc0*/  WARPSYNC 0xffffffff ;  /* 0xffffffff00007948 */ /* 0x000fd80003800000 */
[----:B--2---:R1:W-:Y:S04]  /*0bd0*/  @!P0 STS.128 [0x1a080], R4 ;  /* 0x01a08004ff008388 */ /* 0x0043e80000000c00 */
[----:B------:R-:W-:Y:S06]  /*0be0*/  BAR.ARV 0x5, 0x100 ;  /* 0x0144000000007b1d */ /* 0x000fec0000002000 */
.L_x_10:
[----:B------:R-:W2:Y:S02]  /*0bf0*/  LDL R0, [R1+0x5c] ;  /* 0x00005c0001007983 */ /* 0x000ea40000100800 */
[----:B--2---:R-:W-:-:S13]  /*0c00*/  ISETP.GE.AND P0, PT, R0, c[0x0][0x53c], PT ;  /* 0x00014f0000007a0c */ /* 0x004fda0003f06270 */
[----:B------:R-:W-:Y:S05]  /*0c10*/  @P0 EXIT ;  /* 0x000000000000094d */ /* 0x000fea0003800000 */
[----:B------:R-:W2:Y:S02]  /*0c20*/  S2R R17, SR_TID.X ;  /* 0x0000000000117919 */ /* 0x000ea40000002100 */
[----:B--2---:R-:W-:-:S04]  /*0c30*/  SHF.R.S32.HI R9, RZ, 0x1f, R17 ;  /* 0x0000001fff097819 */ /* 0x004fc80000011411 */
[CC--:B------:R-:W-:Y:S02]  /*0c40*/  LEA.HI R2, R9.reuse, R17.reuse, RZ, 0x4 ;  /* 0x0000001109027211 */ /* 0x0c0fe400078f20ff */
[CC--:B------:R-:W-:Y:S02]  /*0c50*/  LEA.HI R14, R9.reuse, R17.reuse, RZ, 0x2 ;  /* 0x00000011090e7211 */ /* 0x0c0fe400078f10ff */
[----:B------:R-:W-:Y:S02]  /*0c60*/  SHF.R.S32.HI R3, RZ, 0x4, R2 ;  /* 0x00000004ff037819 */ /* 0x000fe40000011402 */
[----:B------:R-:W-:Y:S02]  /*0c70*/  LEA.HI R10, R9, R17, RZ, 0x3 ;  /* 0x00000011090a7211 */ /* 0x000fe400078f18ff */
[----:B------:R-:W-:Y:S02]  /*0c80*/  LEA.HI R0, R2, R3, RZ, 0x1 ;  /* 0x0000000302007211 */ /* 0x000fe400078f08ff */
[----:B-1----:R-:W-:-:S02]  /*0c90*/  SHF.R.S32.HI R6, RZ, 0x2, R14 ;  /* 0x00000002ff067819 */ /* 0x002fc4000001140e */
[----:B------:R-:W-:Y:S02]  /*0ca0*/  LOP3.LUT R0, R0, 0xfffffffe, RZ, 0xc0, !PT ;  /* 0xfffffffe00007812 */ /* 0x000fe400078ec0ff */
[----:B------:R-:W-:Y:S02]  /*0cb0*/  SHF.R.S32.HI R4, RZ, 0x3, R10 ;  /* 0x00000003ff047819 */ /* 0x000fe4000001140a */
[----:B------:R-:W-:Y:S01]  /*0cc0*/  LEA.HI R8, R9, R17, RZ, 0x5 ;  /* 0x0000001109087211 */ /* 0x000fe200078f28ff */
[----:B------:R-:W-:Y:S01]  /*0cd0*/  IMAD.IADD R13, R3, 0x1, -R0 ;  /* 0x00000001030d7824 */ /* 0x000fe200078e0a00 */
[----:B------:R-:W-:Y:S01]  /*0ce0*/  LOP3.LUT R0, R2, 0xfffffff0, RZ, 0xc0, !PT ;  /* 0xfffffff002007812 */ /* 0x000fe200078ec0ff */
[----:B------:R-:W-:Y:S01]  /*0cf0*/  IMAD.SHL.U32 R4, R4, 0x40, RZ ;  /* 0x0000004004047824 */ /* 0x000fe200078e00ff */
[----:B------:R-:W-:Y:S02]  /*0d00*/  SHF.R.S32.HI R2, RZ, 0x1f, R14 ;  /* 0x0000001fff027819 */ /* 0x000fe4000001140e */
[----:B------:R-:W-:Y:S01]  /*0d10*/  LOP3.LUT R3, R10, 0xfffffff8, RZ, 0xc0, !PT ;  /* 0xfffffff80a037812 */ /* 0x000fe200078ec0ff */
[----:B------:R-:W-:Y:S01]  /*0d20*/  IMAD.IADD R0, R17, 0x1, -R0 ;  /* 0x0000000111007824 */ /* 0x000fe200078e0a00 */
[----:B------:R-:W-:-:S02]  /*0d30*/  LEA.HI R2, R2, R6, RZ, 0x3 ;  /* 0x0000000602027211 */ /* 0x000fc400078f18ff */
[----:B------:R-:W-:Y:S01]  /*0d40*/  SHF.R.S32.HI R242, RZ, 0x5, R8 ;  /* 0x00000005fff27819 */ /* 0x000fe20000011408 */
[----:B------:R-:W-:Y:S01]  /*0d50*/  IMAD.IADD R7, R17, 0x1, -R3 ;  /* 0x0000000111077824 */ /* 0x000fe200078e0a03 */
[----:B------:R-:W-:Y:S02]  /*0d60*/  SHF.R.S32.HI R5, RZ, 0x1f, R0 ;  /* 0x0000001fff057819 */ /* 0x000fe40000011400 */
[----:B------:R-:W-:Y:S01]  /*0d70*/  LOP3.LUT R3, R2, 0xfffffff8, RZ, 0xc0, !PT ;  /* 0xfffffff802037812 */ /* 0x000fe200078ec0ff */
[C---:B------:R-:W-:Y:S01]  /*0d80*/  IMAD.SHL.U32 R20, R7.reuse, 0x8, RZ ;  /* 0x0000000807147824 */ /* 0x040fe200078e00ff */
[----:B------:R-:W-:Y:S01]  /*0d90*/  LOP3.LUT R2, R4, 0x1c0, RZ, 0xc0, !PT ;  /* 0x000001c004027812 */ /* 0x000fe200078ec0ff */
[----:B------:R-:W-:Y:S01]  /*0da0*/  IMAD.SHL.U32 R4, R7, 0x40, RZ ;  /* 0x0000004007047824 */ /* 0x000fe200078e00ff */
[----:B------:R-:W-:Y:S01]  /*0db0*/  LEA.HI R11, R5, R0, RZ, 0x3 ;  /* 0x00000000050b7211 */ /* 0x000fe200078f18ff */
[----:B------:R-:W-:Y:S01]  /*0dc0*/  IMAD.IADD R6, R6, 0x1, -R3 ;  /* 0x0000000106067824 */ /* 0x000fe200078e0a03 */
[----:B------:R-:W-:-:S02]  /*0dd0*/  SHF.R.U32.HI R5, RZ, 0x3, R2 ;  /* 0x00000003ff057819 */ /* 0x000fc40000011602 */
[----:B------:R-:W-:Y:S02]  /*0de0*/  LOP3.LUT R3, R2, 0x38, R20, 0xf8, !PT ;  /* 0x0000003802037812 */ /* 0x000fe400078ef814 */
[----:B------:R-:W-:Y:S02]  /*0df0*/  LOP3.LUT R2, R11, 0xfffffff8, RZ, 0xc0, !PT ;  /* 0xfffffff80b027812 */ /* 0x000fe400078ec0ff */
[----:B------:R-:W-:Y:S02]  /*0e00*/  LOP3.LUT R7, R3, R5, RZ, 0x3c, !PT ;  /* 0x0000000503077212 */ /* 0x000fe400078e3cff */
[----:B------:R-:W-:Y:S01]  /*0e10*/  SHF.R.S32.HI R3, RZ, 0x1f, R8 ;  /* 0x0000001fff037819 */ /* 0x000fe20000011408 */
[----:B------:R-:W-:Y:S01]  /*0e20*/  IMAD.IADD R5, R0, 0x1, -R2 ;  /* 0x0000000100057824 */ /* 0x000fe200078e0a02 */
[----:B------:R-:W-:Y:S02]  /*0e30*/  LOP3.LUT R2, R8, 0xffffffe0, RZ, 0xc0, !PT ;  /* 0xffffffe008027812 */ /* 0x000fe400078ec0ff */
[----:B------:R-:W-:-:S02]  /*0e40*/  LOP3.LUT R0, R4, 0x1c0, RZ, 0xc0, !PT ;  /* 0x000001c004007812 */ /* 0x000fc400078ec0ff */
[----:B------:R-:W-:Y:S01]  /*0e50*/  LEA.HI R8, R9, R17, RZ, 0x6 ;  /* 0x0000001109087211 */ /* 0x000fe200078f30ff */
[----:B------:R-:W-:Y:S01]  /*0e60*/  IMAD.IADD R16, R17, 0x1, -R2 ;  /* 0x0000000111107824 */ /* 0x000fe200078e0a02 */
[----:B------:R-:W-:Y:S02]  /*0e70*/  LOP3.LUT R4, R0, 0x8, R10, 0xf8, !PT ;  /* 0x0000000800047812 */ /* 0x000fe400078ef80a */
[----:B------:R-:W-:Y:S02]  /*0e80*/  SHF.R.U32.HI R2, RZ, 0x3, R0 ;  /* 0x00000003ff027819 */ /* 0x000fe40000011600 */
[----:B------:R-:W-:Y:S02]  /*0e90*/  LEA.HI R0, R3, R242, RZ, 0x3 ;  /* 0x000000f203007211 */ /* 0x000fe400078f18ff */
[----:B------:R-:W-:Y:S02]  /*0ea0*/  SHF.R.S32.HI R9, RZ, 0x1f, R16 ;  /* 0x0000001fff097819 */ /* 0x000fe40000011410 */
[----:B------:R-:W-:Y:S01]  /*0eb0*/  LOP3.LUT R12, R4, R2, RZ, 0x3c, !PT ;  /* 0x00000002040c7212 */ /* 0x000fe200078e3cff */
[----:B------:R-:W-:Y:S01]  /*0ec0*/  IMAD.SHL.U32 R2, R8, 0x8, RZ ;  /* 0x0000000808027824 */ /* 0x000fe200078e00ff */
[----:B------:R-:W-:-:S02]  /*0ed0*/  LOP3.LUT R0, R0, 0xffffff8, RZ, 0xc0, !PT ;  /* 0x0ffffff800007812 */ /* 0x000fc400078ec0ff */
[----:B------:R-:W-:Y:S02]  /*0ee0*/  LEA.HI R9, R9, R16, RZ, 0x2 ;  /* 0x0000001009097211 */ /* 0x000fe400078f10ff */
[----:B------:R-:W-:Y:S02]  /*0ef0*/  LOP3.LUT R3, R6, 0x1, RZ, 0xc0, !PT ;  /* 0x0000000106037812 */ /* 0x000fe400078ec0ff */
[----:B------:R-:W-:Y:S01]  /*0f00*/  LOP3.LUT R248, R7, 0x7ffffe00, R2, 0xf8, !PT ;  /* 0x7ffffe0007f87812 */ /* 0x000fe200078ef802 */
[----:B------:R-:W-:Y:S01]  /*0f10*/  IMAD.IADD R2, R242, 0x1, -R0 ;  /* 0x00000001f2027824 */ /* 0x000fe200078e0a00 */
[----:B------:R-:W-:Y:S02]  /*0f20*/  SHF.R.S32.HI R0, RZ, 0x2, R9 ;  /* 0x00000002ff007819 */ /* 0x000fe40000011409 */
[----:B------:R-:W-:Y:S01]  /*0f30*/  ISETP.NE.U32.AND P4, PT, R3, 0x1, PT ;  /* 0x000000010300780c */ /* 0x000fe20003f85070 */
[C---:B------:R-:W-:Y:S01]  /*0f40*/  IMAD.SHL.U32 R3, R5.reuse, 0x40, RZ ;  /* 0x0000004005037824 */ /* 0x040fe200078e00ff */
[----:B------:R-:W-:Y:S01]  /*0f50*/  LOP3.LUT R4, R14, 0xfffffffc, RZ, 0xc0, !PT ;  /* 0xfffffffc0e047812 */ /* 0x000fe200078ec0ff */
[----:B------:R-:W-:Y:S01]  /*0f60*/  IMAD R15, R2, 0x10, R0 ;  /* 0x00000010020f7824 */ /* 0x000fe200078e0200 */
[----:B------:R-:W-:Y:S01]  /*0f70*/  LOP3.LUT P3, RZ, R5, 0x2, RZ, 0xc0, !PT ;  /* 0x0000000205ff7812 */ /* 0x000fe2000786c0ff */
[----:B------:R-:W-:Y:S01]  /*0f80*/  IMAD.SHL.U32 R2, R13, 0x8, RZ ;  /* 0x000000080d027824 */ /* 0x000fe200078e00ff */
[----:B------:R-:W-:Y:S01]  /*0f90*/  LOP3.LUT R0, R3, 0x1c0, RZ, 0xc0, !PT ;  /* 0x000001c003007812 */ /* 0x000fe200078ec0ff */
[----:B------:R-:W-:Y:S01]  /*0fa0*/  IMAD.IADD R3, R17, 0x1, -R4 ;  /* 0x0000000111037824 */ /* 0x000fe200078e0a04 */
[----:B------:R-:W-:Y:S01]  /*0fb0*/  LOP3.LUT P0, RZ, R5, 0x4, RZ, 0xc0, !PT ;  /* 0x0000000405ff7812 */ /* 0x000fe2000780c0ff */
[----:B------:R-:W-:Y:S01]  /*0fc0*/  IMAD.SHL.U32 R4, R6, 0x40, RZ ;  /* 0x0000004006047824 */ /* 0x000fe200078e00ff */
[----:B------:R-:W-:Y:S01]  /*0fd0*/  LOP3.LUT R5, R0, 0x8, R2, 0xf8, !PT ;  /* 0x0000000800057812 */ /* 0x000fe200078ef802 */
[----:B------:R-:W-:Y:S01]  /*0fe0*/  IMAD.MOV.U32 R14, RZ, RZ, 0x20 ;  /* 0x00000020ff0e7424 */ /* 0x000fe200078e00ff */
[----:B------:R-:W-:Y:S01]  /*0ff0*/  SHF.R.U32.HI R2, RZ, 0x3, R0 ;  /* 0x00000003ff027819 */ /* 0x000fe20000011600 */
[----:B------:R-:W-:Y:S01]  /*1000*/  STL [R1+0xa0], R15 ;  /* 0x0000a00f01007387 */ /* 0x000fe20000100800 */
[----:B------:R-:W-:Y:S01]  /*1010*/  LEA.HI R0, R3, R3, RZ, 0x1 ;  /* 0x0000000303007211 */ /* 0x000fe200078f08ff */
[----:B------:R-:W-:Y:S01]  /*1020*/  IMAD.SHL.U32 R248, R248, 0x2, RZ ;  /* 0x00000002f8f87824 */ /* 0x000fe200078e00ff */
[----:B------:R-:W-:Y:S01]  /*1030*/  LOP3.LUT R7, R5, R2, RZ, 0x3c, !PT ;  /* 0x0000000205077212 */ /* 0x000fe200078e3cff */
[----:B------:R-:W-:Y:S01]  /*1040*/  IMAD R5, R242, 0x200, R3 ;  /* 0x00000200f2057824 */ /* 0x000fe200078e0203 */
[----:B------:R-:W-:-:S02]  /*1050*/  LOP3.LUT R2, R4, 0x1c0, RZ, 0xc0, !PT ;  /* 0x000001c004027812 */ /* 0x000fc400078ec0ff */
[----:B------:R-:W-:Y:S01]  /*1060*/  R2P PR, R6, 0x6 ;  /* 0x0000000606007804 */ /* 0x000fe20000000000 */
[----:B------:R-:W-:Y:S01]  /*1070*/  IMAD.MOV.U32 R6, RZ, RZ, 0x10 ;  /* 0x00000010ff067424 */ /* 0x000fe200078e00ff */
[----:B------:R-:W-:Y:S02]  /*1080*/  LOP3.LUT R0, R0, 0x1ffffffe, RZ, 0xc0, !PT ;  /* 0x1ffffffe00007812 */ /* 0x000fe400078ec0ff */
[----:B------:R-:W-:Y:S02]  /*1090*/  LEA.HI R2, R2, R2, RZ, 0x1d ;  /* 0x0000000202027211 */ /* 0x000fe400078fe8ff */
[----:B------:R-:W-:Y:S01]  /*10a0*/  IADD3 R18, R20, 0x40, RZ ;  /* 0x0000004014127810 */ /* 0x000fe20007ffe0ff */
[----:B------:R-:W-:Y:S01]  /*10b0*/  IMAD.IADD R10, R3, 0x1, -R0 ;  /* 0x00000001030a7824 */ /* 0x000fe200078e0a00 */
[----:B------:R-:W-:Y:S01]  /*10c0*/  SHF.R.S32.HI R21, RZ, 0x1f, R20 ;  /* 0x0000001fff157819 */ /* 0x000fe20000011414 */
[----:B------:R-:W-:Y:S01]  /*10d0*/  IMAD.U32 R8, R5, 0x2, R2 ;  /* 0x0000000205087824 */ /* 0x000fe200078e0002 */
[----:B------:R-:W-:Y:S01]  /*10e0*/  SEL R4, R6, 0xfffffff0, !P3 ;  /* 0xfffffff006047807 */ /* 0x000fe20005800000 */
[----:B------:R-:W-:Y:S01]  /*10f0*/  IMAD.SHL.U32 R6, R11, 0x40, RZ ;  /* 0x000000400b067824 */ /* 0x000fe200078e00ff */
[----:B------:R-:W-:Y:S01]  /*1100*/  SEL R3, R14, 0xffffffe0, !P0 ;  /* 0xffffffe00e037807 */ /* 0x000fe20004000000 */
[----:B------:R-:W-:Y:S01]  /*1110*/  STL.64 [R1+0x30], R20 ;  /* 0x0000301401007387 */ /* 0x000fe20000100a00 */
[----:B------:R-:W-:Y:S01]  /*1120*/  IADD3 R17, R20, 0x80, RZ ;  /* 0x0000008014117810 */ /* 0x000fe20007ffe0ff */
[----:B------:R-:W-:Y:S01]  /*1130*/  IMAD R0, R13, 0x200, R12 ;  /* 0x000002000d007824 */ /* 0x000fe200078e020c */
[----:B------:R-:W-:Y:S01]  /*1140*/  LOP3.LUT R2, R9, 0x7ffffffc, RZ, 0xc0, !PT ;  /* 0x7ffffffc09027812 */ /* 0x000fe200078ec0ff */
[----:B------:R-:W-:Y:S01]  /*1150*/  STL [R1+0x38], R18 ;  /* 0x0000381201007387 */ /* 0x000fe20000100800 */
[----:B------:R-:W-:Y:S01]  /*1160*/  SHF.R.S32.HI R9, RZ, 0x1f, R18 ;  /* 0x0000001fff097819 */ /* 0x000fe20000011412 */
[----:B------:R-:W-:Y:S01]  /*1170*/  IMAD.IADD R4, R4, 0x1, R3 ;  /* 0x0000000104047824 */ /* 0x000fe200078e0203 */
[----:B------:R-:W-:Y:S01]  /*1180*/  IADD3 R5, R20, 0xc0, RZ ;  /* 0x000000c014057810 */ /* 0x000fe20007ffe0ff */
[----:B------:R-:W-:Y:S01]  /*1190*/  STL [R1+0x3c], R17 ;  /* 0x00003c1101007387 */ /* 0x000fe20000100800 */
[----:B------:R-:W-:Y:S01]  /*11a0*/  LOP3.LUT R3, R7, 0x7ffffe00, R6, 0xf8, !PT ;  /* 0x7ffffe0007037812 */ /* 0x000fe200078ef806 */
[----:B------:R-:W-:Y:S01]  /*11b0*/  IMAD.IADD R2, R16, 0x1, -R2 ;  /* 0x0000000110027824 */ /* 0x000fe200078e0a02 */
[----:B------:R-:W-:Y:S01]  /*11c0*/  SHF.R.S32.HI R6, RZ, 0x1f, R17 ;  /* 0x0000001fff067819 */ /* 0x000fe20000011411 */
[----:B------:R-:W-:Y:S01]  /*11d0*/  STL [R1+0x70], R9 ;  /* 0x0000700901007387 */ /* 0x000fe20000100800 */
[----:B------:R-:W-:Y:S01]  /*11e0*/  IMAD.MOV.U32 R7, RZ, RZ, 0x40 ;  /* 0x00000040ff077424 */ /* 0x000fe200078e00ff */
[----:B------:R-:W-:Y:S01]  /*11f0*/  LEA R11, R8, 0x80, 0x1 ;  /* 0x00000080080b7811 */ /* 0x000fe200078e08ff */
[----:B------:R-:W-:Y:S01]  /*1200*/  IMAD.SHL.U32 R8, R2, 0x2, RZ ;  /* 0x0000000202087824 */ /* 0x000fe200078e00ff */
[----:B------:R1:W-:Y:S01]  /*1210*/  STL [R1+0x40], R5 ;  /* 0x0000400501007387 */ /* 0x0003e20000100800 */
[----:B------:R-:W-:Y:S01]  /*1220*/  IMAD R2, R10, 0x8, R15 ;  /* 0x000000080a027824 */ /* 0x000fe200078e020f */
[----:B------:R-:W-:-:S02]  /*1230*/  LEA R134, R0, 0x14080, 0x1 ;  /* 0x0001408000867811 */ /* 0x000fc400078e08ff */
[----:B------:R2:W-:Y:S01]  /*1240*/  STL [R1+0x6c], R6 ;  /* 0x00006c0601007387 */ /* 0x0005e20000100800 */
[----:B------:R-:W-:Y:S02]  /*1250*/  SEL R0, R7, 0xffffffc0, !P0 ;  /* 0xffffffc007007807 */ /* 0x000fe40004000000 */
[----:B------:R-:W-:-:S05]  /*1260*/  LEA R236, R3, 0x4080, 0x1 ;  /* 0x0000408003ec7811 */ /* 0x000fca00078e08ff */
[--C-:B------:R-:W-:Y:S02]  /*1270*/  IMAD R242, R242, 0x800, R236.reuse ;  /* 0x00000800f2f27824 */ /* 0x100fe400078e02ec */
[----:B------:R-:W-:Y:S02]  /*1280*/  IMAD R241, R4, 0x2, R236 ;  /* 0x0000000204f17824 */ /* 0x000fe400078e02ec */
[----:B------:R-:W-:Y:S02]  /*1290*/  IMAD.IADD R237, R236, 0x1, R0 ;  /* 0x00000001eced7824 */ /* 0x000fe400078e0200 */
[----:B------:R-:W-:Y:S01]  /*12a0*/  IMAD.IADD R245, R0, 0x1, R242 ;  /* 0x0000000100f57824 */ /* 0x000fe200078e02f2 */
[----:B-1----:R-:W-:Y:S02]  /*12b0*/  SHF.R.S32.HI R5, RZ, 0x1f, R5 ;  /* 0x0000001fff057819 */ /* 0x002fe40000011405 */
[----:B--2---:R-:W-:-:S03]  /*12c0*/  SEL R6, R14, 0xffffffe0, !P1 ;  /* 0xffffffe00e067807 */ /* 0x004fc60004800000 */
[----:B------:R1:W-:Y:S04]  /*12d0*/  STL [R1+0x68], R5 ;  /* 0x0000680501007387 */ /* 0x0003e80000100800 */
[----:B------:R2:W-:Y:S01]  /*12e0*/  STL [R1+0x44], R8 ;  /* 0x0000440801007387 */ /* 0x0005e20000100800 */
[----:B------:R-:W-:-:S03]  /*12f0*/  IMAD.IADD R9, R11, 0x1, R6 ;  /* 0x000000010b097824 */ /* 0x000fc600078e0206 */
[----:B------:R-:W-:Y:S04]  /*1300*/  STL [R1+0x78], R11 ;  /* 0x0000780b01007387 */ /* 0x000fe80000100800 */
[----:B------:R3:W-:Y:S04]  /*1310*/  STL [R1+0xa4], R2 ;  /* 0x0000a40201007387 */ /* 0x0007e80000100800 */
[----:B------:R-:W-:Y:S01]  /*1320*/  STL [R1+0x84], R9 ;  /* 0x0000840901007387 */ /* 0x000fe20000100800 */
[----:B-1----:R-:W-:Y:S02]  /*1330*/  SEL R5, R7, 0xffffffc0, !P2 ;  /* 0xffffffc007057807 */ /* 0x002fe40005000000 */
[----:B--2---:R-:W-:-:S03]  /*1340*/  IADD3 R8, R11, -0x10, RZ ;  /* 0xfffffff00b087810 */ /* 0x004fc60007ffe0ff */
[C---:B------:R-:W-:Y:S01]  /*1350*/  IMAD.IADD R7, R11.reuse, 0x1, R5 ;  /* 0x000000010b077824 */ /* 0x040fe200078e0205 */
[----:B------:R-:W-:-:S04]  /*1360*/  @P4 IADD3 R8, R11, 0x10, RZ ;  /* 0x000000100b084810 */ /* 0x000fc80007ffe0ff */
[----:B------:R1:W-:Y:S01]  /*1370*/  STL [R1+0x94], R7 ;  /* 0x0000940701007387 */ /* 0x0003e20000100800 */
[--C-:B------:R-:W-:Y:S01]  /*1380*/  IMAD.IADD R3, R6, 0x1, R8.reuse ;  /* 0x0000000106037824 */ /* 0x100fe200078e0208 */
[----:B---3--:R-:W-:Y:S01]  /*1390*/  SEL R2, R14, 0xffffffe0, !P3 ;  /* 0xffffffe00e027807 */ /* 0x008fe20005800000 */
[----:B------:R-:W-:Y:S01]  /*13a0*/  IMAD.IADD R6, R5, 0x1, R8 ;  /* 0x0000000105067824 */ /* 0x000fe200078e0208 */
[----:B------:R2:W-:Y:S02]  /*13b0*/  STL [R1+0x7c], R8 ;  /* 0x00007c0801007387 */ /* 0x0005e40000100800 */
[--C-:B------:R-:W-:Y:S01]  /*13c0*/  IADD3 R239, R0, R236, R2.reuse ;  /* 0x000000ec00ef7210 */ /* 0x100fe20007ffe002 */
[----:B------:R-:W-:Y:S02]  /*13d0*/  IMAD.IADD R238, R236, 0x1, R2 ;  /* 0x00000001ecee7824 */ /* 0x000fe400078e0202 */
[----:B------:R-:W-:Y:S02]  /*13e0*/  IMAD.IADD R243, R2, 0x1, R242 ;  /* 0x0000000102f37824 */ /* 0x000fe400078e02f2 */
[----:B------:R-:W-:-:S02]  /*13f0*/  IMAD.IADD R2, R3, 0x1, R5 ;  /* 0x0000000103027824 */ /* 0x000fc400078e0205 */
[----:B------:R-:W-:Y:S02]  /*1400*/  IMAD.IADD R244, R0, 0x1, R243 ;  /* 0x0000000100f47824 */ /* 0x000fe400078e02f3 */
[----:B-1----:R-:W-:-:S05]  /*1410*/  IMAD.IADD R7, R9, 0x1, R5 ;  /* 0x0000000109077824 */ /* 0x002fca00078e0205 */
[----:B------:R2:W-:Y:S04]  /*1420*/  STL [R1+0x90], R7 ;  /* 0x0000900701007387 */ /* 0x0005e80000100800 */
[----:B------:R2:W-:Y:S04]  /*1430*/  STL [R1+0x8c], R6 ;  /* 0x00008c0601007387 */ /* 0x0005e80000100800 */
[----:B------:R2:W-:Y:S04]  /*1440*/  STL [R1+0x80], R3 ;  /* 0x0000800301007387 */ /* 0x0005e80000100800 */
[----:B------:R2:W-:Y:S02]  /*1450*/  STL [R1+0x88], R2 ;  /* 0x0000880201007387 */ /* 0x0005e40000100800 */
.L_x_92:
[----:B------:R-:W3:Y:S01]  /*1460*/  LDL R0, [R1+0x5c] ;  /* 0x00005c0001007983 */ /* 0x000ee20000100800 */
[----:B------:R-:W-:Y:S01]  /*1470*/  IMAD.MOV.U32 R12, RZ, RZ, 0x4 ;  /* 0x00000004ff0c7424 */ /* 0x000fe200078e00ff */
[----:B------:R-:W-:-:S02]  /*1480*/  ISETP.NE.U32.AND P0, PT, RZ, c[0x0][0x370], PT ;  /* 0x0000dc00ff007a0c */ /* 0x000fc40003f05070 */
[----:B------:R-:W4:Y:S02]  /*1490*/  LDL R10, [R1+0x58] ;  /* 0x00005800010a7983 */ /* 0x000f240000100800 */
[----:B------:R-:W-:Y:S01]  /*14a0*/  ISETP.NE.AND.EX P1, PT, RZ, c[0x0][0x374], PT, P0 ;  /* 0x0000dd00ff007a0c */ /* 0x000fe20003f25300 */
[----:B--23--:R-:W-:-:S05]  /*14b0*/  IMAD.WIDE R2, R0, R12, c[0x0][0x588] ;  /* 0x0001620000027625 */ /* 0x00cfca00078e020c */
[----:B------:R-:W2:Y:S01]  /*14c0*/  LDG.E R32, [R2.64] ;  /* 0x0000000602207981 */ /* 0x000ea2000c1e1900 */
[----:B------:R-:W-:Y:S01]  /*14d0*/  ISETP.NE.U32.AND P3, PT, RZ, c[0x0][0x360], PT ;  /* 0x0000d800ff007a0c */ /* 0x000fe20003f65070 */
[----:B------:R-:W-:Y:S01]  /*14e0*/  CS2R R8, SRZ ;  /* 0x0000000000087805 */ /* 0x000fe2000001ff00 */
[----:B------:R-:W-:Y:S02]  /*14f0*/  ISETP.NE.U32.AND P4, PT, RZ, c[0x0][0x348], PT ;  /* 0x0000d200ff007a0c */ /* 0x000fe40003f85070 */
[----:B------:R-:W-:Y:S02]  /*1500*/  ISETP.NE.AND.EX P3, PT, RZ, c[0x0][0x364], PT, P3 ;  /* 0x0000d900ff007a0c */ /* 0x000fe40003f65330 */
[----:B------:R-:W-:Y:S02]  /*1510*/  ISETP.NE.U32.AND P2, PT, RZ, c[0x0][0x350], PT ;  /* 0x0000d400ff007a0c */ /* 0x000fe40003f45070 */
[----:B------:R-:W-:Y:S02]  /*1520*/  ISETP.NE.AND.EX P4, PT, RZ, c[0x0][0x34c], PT, P4 ;  /* 0x0000d300ff007a0c */ /* 0x000fe40003f85340 */
[----:B------:R-:W-:Y:S01]  /*1530*/  ISETP.NE.AND.EX P5, PT, RZ, c[0x0][0x354], PT, P2 ;  /* 0x0000d500ff007a0c */ /* 0x000fe20003fa5320 */
[----:B------:R-:W-:Y:S01]  /*1540*/  IMAD.MOV.U32 R11, RZ, RZ, RZ ;  /* 0x000000ffff0b7224 */ /* 0x000fe200078e00ff */
[----:B--2---:R-:W-:Y:S01]  /*1550*/  SHF.R.S32.HI R31, RZ, 0x1f, R32 ;  /* 0x0000001fff1f7819 */ /* 0x004fe20000011420 */
[----:B------:R1:W-:Y:S01]  /*1560*/  STL [R1+0x48], R32 ;  /* 0x0000482001007387 */ /* 0x0003e20000100800 */
[----:B------:R-:W-:-:S02]  /*1570*/  @P1 LEA R2, P0, R32, c[0x0][0x370], 0x2 ;  /* 0x0000dc0020021a11 */ /* 0x000fc400078010ff */
[C---:B------:R-:W-:Y:S01]  /*1580*/  LEA R4, P2, R32.reuse, c[0x0][0x348], 0x2 ;  /* 0x0000d20020047a11 */ /* 0x040fe200078410ff */
[----:B------:R1:W-:Y:S01]  /*1590*/  STL [R1+0x64], R31 ;  /* 0x0000641f01007387 */ /* 0x0003e20000100800 */
[C---:B------:R-:W-:Y:S02]  /*15a0*/  @P1 LEA.HI.X R3, R32.reuse, c[0x0][0x374], R31, 0x2, P0 ;  /* 0x0000dd0020031a11 */ /* 0x040fe400000f141f */
[----:B------:R-:W-:-:S03]  /*15b0*/  @P3 LEA R6, P0, R32, c[0x0][0x360], 0x2 ;  /* 0x0000d80020063a11 */ /* 0x000fc600078010ff */
[----:B------:R2:W5:Y:S01]  /*15c0*/  @P1 LDG.E R8, [R2.64] ;  /* 0x0000000602081981 */ /* 0x000562000c1e1900 */
[C-C-:B------:R-:W-:Y:S02]  /*15d0*/  @P3 LEA.HI.X R7, R32.reuse, c[0x0][0x364], R31.reuse, 0x2, P0 ;  /* 0x0000d90020073a11 */ /* 0x140fe400000f141f */
[----:B------:R-:W-:Y:S02]  /*15e0*/  LEA.HI.X R5, R32, c[0x0][0x34c], R31, 0x2, P2 ;  /* 0x0000d30020057a11 */ /* 0x000fe400010f141f */
[----:B----4-:R-:W-:Y:S01]  /*15f0*/  LOP3.LUT R30, R10, 0xffff, RZ, 0xc0, !PT ;  /* 0x0000ffff0a1e7812 */ /* 0x010fe200078ec0ff */
[----:B------:R1:W5:Y:S01]  /*1600*/  @P3 LDG.E R14, [R6.64] ;  /* 0x00000006060e3981 */ /* 0x000362000c1e1900 */
[----:B------:R-:W-:Y:S01]  /*1610*/  YIELD ;  /* 0x0000000000007946 */ /* 0x000fe20003800000 */
[----:B------:R-:W-:Y:S02]  /*1620*/  P2R R21, PR, RZ, 0x20 ;  /* 0x00000020ff157803 */ /* 0x000fe40000000000 */
[----:B------:R1:W5:Y:S01]  /*1630*/  @P4 LDG.E R11, [R4.64] ;  /* 0x00000006040b4981 */ /* 0x000362000c1e1900 */
[----:B--2---:R-:W-:-:S04]  /*1640*/  LEA R2, P1, R32, c[0x0][0x350], 0x2 ;  /* 0x0000d40020027a11 */ /* 0x004fc800078210ff */
[----:B------:R-:W-:-:S05]  /*1650*/  LEA.HI.X R3, R32, c[0x0][0x354], R31, 0x2, P1 ;  /* 0x0000d50020037a11 */ /* 0x000fca00008f141f */
[----:B------:R1:W5:Y:S04]  /*1660*/  @P5 LDG.E R9, [R2.64] ;  /* 0x0000000602095981 */ /* 0x000368000c1e1900 */
[----:B------:R1:W-:Y:S01]  /*1670*/  STL [R1+0x60], R30 ;  /* 0x0000601e01007387 */ /* 0x0003e20000100800 */
[----:B------:R-:W-:Y:S05]  /*1680*/  @P3 BRA `(.L_x_22) ;  /* 0x0000005000003947 */ /* 0x000fea0003800000 */
[----:B-----5:R-:W-:Y:S01]  /*1690*/  MOV R14, c[0x0][0x168] ;  /* 0x00005a00000e7a02 */ /* 0x020fe20000000f00 */
[----:B------:R-:W-:Y:S05]  /*16a0*/  @!P4 BRA `(.L_x_22) ;  /* 0x000000300000c947 */ /* 0x000fea0003800000 */
[----:B-1----:R-:W2:Y:S04]  /*16b0*/  LDG.E R6, [R4.64] ;  /* 0x0000000604067981 */ /* 0x002ea8000c1e1900 */
[----:B------:R-:W2:Y:S02]  /*16c0*/  LDG.E R0, [R4.64+0x4] ;  /* 0x0000040604007981 */ /* 0x000ea4000c1e1900 */
[----:B--2---:R-:W-:-:S02]  /*16d0*/  IADD3 R14, -R6, R0, RZ ;  /* 0x00000000060e7210 */ /* 0x004fc40007ffe1ff */
.L_x_22:
[----:B------:R-:W-:-:S04]  /*16e0*/  ISETP.NE.U32.AND P0, PT, RZ, c[0x0][0x368], PT ;  /* 0x0000da00ff007a0c */ /* 0x000fc80003f05070 */
[----:B------:R-:W-:-:S13]  /*16f0*/  ISETP.NE.AND.EX P0, PT, RZ, c[0x0][0x36c], PT, P0 ;  /* 0x0000db00ff007a0c */ /* 0x000fda0003f05300 */
[----:B------:R-:W-:Y:S05]  /*1700*/  @!P0 BRA `(.L_x_23) ;  /* 0x0000004000008947 */ /* 0x000fea0003800000 */
[----:B-1----:R-:W-:-:S04]  /*1710*/  LEA R2, P0, R32, c[0x0][0x368], 0x2 ;  /* 0x0000da0020027a11 */ /* 0x002fc800078010ff */
[----:B------:R-:W-:-:S05]  /*1720*/  LEA.HI.X R3, R32, c[0x0][0x36c], R31, 0x2, P0 ;  /* 0x0000db0020037a11 */ /* 0x000fca00000f141f */
[----:B------:R1:W5:Y:S01]  /*1730*/  LDG.E R0, [R2.64] ;  /* 0x0000000602007981 */ /* 0x000362000c1e1900 */
[----:B------:R-:W-:Y:S05]  /*1740*/  BRA `(.L_x_24) ;  /* 0x0000005000007947 */ /* 0x000fea0003800000 */
.L_x_23:
[----:B------:R-:W-:Y:S01]  /*1750*/  MOV R0, c[0x0][0x1d0] ;  /* 0x0000740000007a02 */ /* 0x000fe20000000f00 */
[----:B------:R-:W-:Y:S05]  /*1760*/  @!P5 BRA `(.L_x_24) ;  /* 0x000000300000d947 */ /* 0x000fea0003800000 */
[----:B-1----:R-:W2:Y:S04]  /*1770*/  LDG.E R4, [R2.64] ;  /* 0x0000000602047981 */ /* 0x002ea8000c1e1900 */
[----:B------:R-:W2:Y:S02]  /*1780*/  LDG.E R0, [R2.64+0x4] ;  /* 0x0000040602007981 */ /* 0x000ea4000c1e1900 */
[----:B--2---:R-:W-:-:S04]  /*1790*/  IADD3 R0, -R4, R0, RZ ;  /* 0x0000000004007210 */ /* 0x004fc80007ffe1ff */
.L_x_24:
[----:B-1----:R-:W-:Y:S01]  /*17a0*/  LOP3.LUT R2, R10, 0xff000000, RZ, 0xc0, !PT ;  /* 0xff0000000a027812 */ /* 0x002fe200078ec0ff */
[----:B-----5:R-:W-:Y:S01]  /*17b0*/  IMAD.IADD R24, R0, 0x1, -R8 ;  /* 0x0000000100187824 */ /* 0x020fe200078e0a08 */
[----:B------:R-:W-:Y:S01]  /*17c0*/  LOP3.LUT R3, R10, 0xff0000, RZ, 0xc0, !PT ;  /* 0x00ff00000a037812 */ /* 0x000fe200078ec0ff */
[----:B------:R-:W-:Y:S01]  /*17d0*/  BSSY B0, `(.L_x_25) ;  /* 0x000002d000007945 */ /* 0x000fe20003800000 */
[----:B------:R-:W-:Y:S01]  /*17e0*/  SHF.R.U32.HI R4, RZ, 0x8, R2 ;  /* 0x00000008ff047819 */ /* 0x000fe20000011602 */
[----:B------:R-:W-:Y:S01]  /*17f0*/  IMAD.IADD R19, R9, 0x1, R8 ;  /* 0x0000000109137824 */ /* 0x000fe200078e0208 */
[----:B------:R-:W-:-:S02]  /*1800*/  IADD3 R0, R24, 0x2f, RZ ;  /* 0x0000002f18007810 */ /* 0x000fc40007ffe0ff */
[----:B------:R-:W-:Y:S02]  /*1810*/  LEA.HI R3, R3, R4, RZ, 0x10 ;  /* 0x0000000403037211 */ /* 0x000fe400078f80ff */
[----:B------:R-:W-:Y:S01]  /*1820*/  ISETP.GE.AND P0, PT, R24, 0x1, PT ;  /* 0x000000011800780c */ /* 0x000fe20003f06270 */
[----:B------:R-:W-:Y:S01]  /*1830*/  IMAD.HI R0, R0, 0x2aaaaaab, RZ ;  /* 0x2aaaaaab00007827 */ /* 0x000fe200078e02ff */
[----:B------:R-:W-:Y:S02]  /*1840*/  LOP3.LUT R13, R3, 0xff, RZ, 0xc0, !PT ;  /* 0x000000ff030d7812 */ /* 0x000fe400078ec0ff */
[----:B------:R-:W-:Y:S02]  /*1850*/  SHF.R.U32.HI R5, RZ, 0x10, R3 ;  /* 0x00000010ff057819 */ /* 0x000fe40000011603 */
[----:B------:R-:W-:Y:S01]  /*1860*/  SHF.R.U32.HI R2, RZ, 0x1f, R0 ;  /* 0x0000001fff027819 */ /* 0x000fe20000011600 */
[----:B------:R1:W-:Y:S03]  /*1870*/  STL [R1+0x98], R13 ;  /* 0x0000980d01007387 */ /* 0x0003e60000100800 */
[----:B------:R-:W-:Y:S01]  /*1880*/  LEA.HI.SX32 R10, R0, R2, 0x1d ;  /* 0x00000002000a7211 */ /* 0x000fe200078feaff */
[----:B------:R1:W-:Y:S01]  /*1890*/  STL [R1+0x74], R5 ;  /* 0x0000740501007387 */ /* 0x0003e20000100800 */
[----:B------:R-:W-:Y:S01]  /*18a0*/  IMAD.MOV.U32 R2, RZ, RZ, RZ ;  /* 0x000000ffff027224 */ /* 0x000fe200078e00ff */
[----:B------:R-:W-:Y:S05]  /*18b0*/  @!P0 BRA `(.L_x_26) ;  /* 0x000001e000008947 */ /* 0x000fea0003800000 */
[----:B------:R-:W-:Y:S01]  /*18c0*/  ISETP.NE.AND P0, PT, R5, RZ, PT ;  /* 0x000000ff0500720c */ /* 0x000fe20003f05270 */
[----:B------:R-:W-:-:S03]  /*18d0*/  IMAD.MOV.U32 R4, RZ, RZ, RZ ;  /* 0x000000ffff047224 */ /* 0x000fc600078e00ff */
[----:B------:R-:W-:-:S04]  /*18e0*/  SEL R0, R5, c[0x0][0x338], P0 ;  /* 0x0000ce0005007a07 */ /* 0x000fc80000000000 */
[----:B------:R-:W-:Y:S02]  /*18f0*/  IABS R3, R0 ;  /* 0x0000000000037213 */ /* 0x000fe40000000000 */
[----:B------:R-:W-:Y:S02]  /*1900*/  IADD3 R6, R10, -0x1, R0 ;  /* 0xffffffff0a067810 */ /* 0x000fe40007ffe000 */
[----:B------:R-:W2:Y:S02]  /*1910*/  I2F.RP R2, R3 ;  /* 0x0000000300027306 */ /* 0x000ea40000209400 */
[----:B------:R-:W-:-:S06]  /*1920*/  IABS R9, R6 ;  /* 0x0000000600097213 */ /* 0x000fcc0000000000 */
[----:B--2---:R-:W2:Y:S02]  /*1930*/  MUFU.RCP R2, R2 ;  /* 0x0000000200027308 */ /* 0x004ea40000001000 */
[----:B--2---:R-:W-:-:S06]  /*1940*/  IADD3 R2, R2, 0xffffffe, RZ ;  /* 0x0ffffffe02027810 */ /* 0x004fcc0007ffe0ff */
[----:B-1----:R-:W1:Y:S02]  /*1950*/  F2I.FTZ.U32.TRUNC.NTZ R5, R2 ;  /* 0x0000000200057305 */ /* 0x002e64000021f000 */
[----:B-1----:R-:W-:-:S04]  /*1960*/  IMAD.MOV R2, RZ, RZ, -R5 ;  /* 0x000000ffff027224 */ /* 0x002fc800078e0a05 */
[----:B------:R-:W-:Y:S01]  /*1970*/  IMAD.MOV.U32 R7, RZ, RZ, R2 ;  /* 0x000000ffff077224 */ /* 0x000fe200078e0002 */
[----:B------:R-:W-:-:S03]  /*1980*/  IABS R2, R0 ;  /* 0x0000000000027213 */ /* 0x000fc60000000000 */
[----:B------:R-:W-:Y:S02]  /*1990*/  IMAD R7, R7, R3, RZ ;  /* 0x0000000307077224 */ /* 0x000fe400078e02ff */
[----:B------:R-:W-:Y:S02]  /*19a0*/  IMAD.MOV R8, RZ, RZ, -R2 ;  /* 0x000000ffff087224 */ /* 0x000fe400078e0a02 */
[----:B------:R-:W-:-:S04]  /*19b0*/  IMAD.HI.U32 R2, R5, R7, R4 ;  /* 0x0000000705027227 */ /* 0x000fc800078e0004 */
[----:B------:R-:W-:Y:S02]  /*19c0*/  IMAD.MOV.U32 R4, RZ, RZ, R9 ;  /* 0x000000ffff047224 */ /* 0x000fe400078e0009 */
[----:B------:R-:W-:Y:S02]  /*19d0*/  IMAD.MOV.U32 R5, RZ, RZ, R8 ;  /* 0x000000ffff057224 */ /* 0x000fe400078e0008 */
[----:B------:R-:W-:-:S04]  /*19e0*/  IMAD.HI.U32 R2, R2, R4, RZ ;  /* 0x0000000402027227 */ /* 0x000fc800078e00ff */
[----:B------:R-:W-:-:S05]  /*19f0*/  IMAD R4, R2, R5, R4 ;  /* 0x0000000502047224 */ /* 0x000fca00078e0204 */
[----:B------:R-:W-:-:S13]  /*1a00*/  ISETP.GT.U32.AND P0, PT, R3, R4, PT ;  /* 0x000000040300720c */ /* 0x000fda0003f04070 */
[----:B------:R-:W-:Y:S01]  /*1a10*/  @!P0 IMAD.IADD R4, R4, 0x1, -R3 ;  /* 0x0000000104048824 */ /* 0x000fe200078e0a03 */
[----:B------:R-:W-:Y:S02]  /*1a20*/  @!P0 IADD3 R2, R2, 0x1, RZ ;  /* 0x0000000102028810 */ /* 0x000fe40007ffe0ff */
[----:B------:R-:W-:Y:S02]  /*1a30*/  ISETP.NE.AND P0, PT, R0, RZ, PT ;  /* 0x000000ff0000720c */ /* 0x000fe40003f05270 */
[----:B------:R-:W-:Y:S02]  /*1a40*/  ISETP.GE.U32.AND P2, PT, R4, R3, PT ;  /* 0x000000030400720c */ /* 0x000fe40003f46070 */
[----:B------:R-:W-:-:S04]  /*1a50*/  LOP3.LUT R3, R6, R0, RZ, 0x3c, !PT ;  /* 0x0000000006037212 */ /* 0x000fc800078e3cff */
[----:B------:R-:W-:-:S07]  /*1a60*/  ISETP.GE.AND P1, PT, R3, RZ, PT ;  /* 0x000000ff0300720c */ /* 0x000fce0003f26270 */
[----:B------:R-:W-:-:S06]  /*1a70*/  @P2 IADD3 R2, R2, 0x1, RZ ;  /* 0x0000000102022810 */ /* 0x000fcc0007ffe0ff */
[----:B------:R-:W-:Y:S01]  /*1a80*/  @!P1 IMAD.MOV R2, RZ, RZ, -R2 ;  /* 0x000000ffff029224 */ /* 0x000fe200078e0a02 */
[----:B------:R-:W-:Y:S02]  /*1a90*/  @!P0 LOP3.LUT R2, RZ, R0, RZ, 0x33, !PT ;  /* 0x00000000ff028212 */ /* 0x000fe400078e33ff */
.L_x_26:
[----:B------:R-:W-:Y:S05]  /*1aa0*/  BSYNC B0 ;  /* 0x0000000000007941 */ /* 0x000fea0003800000 */
.L_x_25:
[----:B------:R-:W-:Y:S01]  /*1ab0*/  IMAD R249, R13, R2, RZ ;  /* 0x000000020df97224 */ /* 0x000fe200078e02ff */
[----:B------:R-:W-:Y:S01]  /*1ac0*/  PRMT R0, RZ, 0x7610, R0 ;  /* 0x00007610ff007816 */ /* 0x000fe20000000000 */
[----:B------:R-:W-:Y:S01]  /*1ad0*/  IMAD.MOV.U32 R20, RZ, RZ, RZ ;  /* 0x000000ffff147224 */ /* 0x000fe200078e00ff */
[----:B------:R-:W-:Y:S01]  /*1ae0*/  MOV R15, RZ ;  /* 0x000000ff000f7202 */ /* 0x000fe20000000f00 */
[----:B------:R-:W-:Y:S01]  /*1af0*/  IMAD.IADD R2, R249, 0x1, R2 ;  /* 0x00000001f9027824 */ /* 0x000fe200078e0202 */
[----:B------:R2:W-:Y:S01]  /*1b00*/  STL [R1+0x58], R249 ;  /* 0x000058f901007387 */ /* 0x0005e20000100800 */
[----:B------:R-:W-:Y:S01]  /*1b10*/  CS2R R78, SRZ ;  /* 0x00000000004e7805 */ /* 0x000fe2000001ff00 */
[----:B------:R-:W-:Y:S01]  /*1b20*/  CS2R R76, SRZ ;  /* 0x00000000004c7805 */ /* 0x000fe2000001ff00 */
[----:B------:R-:W-:Y:S01]  /*1b30*/  CS2R R126, SRZ ;  /* 0x00000000007e7805 */ /* 0x000fe2000001ff00 */
[----:B------:R-:W-:Y:S01]  /*1b40*/  IMNMX R246, R10, R2, PT ;  /* 0x000000020af67217 */ /* 0x000fe20003800200 */
[----:B------:R-:W-:Y:S01]  /*1b50*/  CS2R R112, SRZ ;  /* 0x0000000000707805 */ /* 0x000fe2000001ff00 */
[----:B------:R-:W-:Y:S01]  /*1b60*/  CS2R R122, SRZ ;  /* 0x00000000007a7805 */ /* 0x000fe2000001ff00 */
[----:B------:R-:W-:Y:S01]  /*1b70*/  CS2R R188, SRZ ;  /* 0x0000000000bc7805 */ /* 0x000fe2000001ff00 */
[----:B------:R-:W-:Y:S01]  /*1b80*/  ISETP.GT.AND P0, PT, R246, R249, PT ;  /* 0x000000f9f600720c */ /* 0x000fe20003f04270 */
        /* <DEDUP_REMOVED lines=59> */
[----:B--2---:R-:W2:Y:S04]  /*1f40*/  LDL R8, [R1+0x54] ;  /* 0x0000540001087983 */ /* 0x004ea80000100800 */
[----:B------:R-:W3:Y:S04]  /*1f50*/  LDL.64 R250, [R1+0x30] ;  /* 0x0000300001fa7983 */ /* 0x000ee80000100a00 */
[----:B------:R-:W4:Y:S04]  /*1f60*/  LDL R26, [R1+0x40] ;  /* 0x00004000011a7983 */ /* 0x000f280000100800 */
[----:B------:R-:W5:Y:S04]  /*1f70*/  LDL R130, [R1+0x3c] ;  /* 0x00003c0001827983 */ /* 0x000f680000100800 */
[----:B------:R-:W3:Y:S04]  /*1f80*/  LDL R27, [R1+0x68] ;  /* 0x00006800011b7983 */ /* 0x000ee80000100800 */
[----:B------:R-:W3:Y:S04]  /*1f90*/  LDL R28, [R1+0x6c] ;  /* 0x00006c00011c7983 */ /* 0x000ee80000100800 */
[----:B------:R-:W3:Y:S04]  /*1fa0*/  LDL R252, [R1+0x38] ;  /* 0x0000380001fc7983 */ /* 0x000ee80000100800 */
[----:B------:R-:W3:Y:S01]  /*1fb0*/  LDL R29, [R1+0x70] ;  /* 0x00007000011d7983 */ /* 0x000ee20000100800 */
[----:B------:R-:W-:-:S04]  /*1fc0*/  ISETP.NE.U32.AND P0, PT, RZ, c[0x0][0x340], PT ;  /* 0x0000d000ff007a0c */ /* 0x000fc80003f05070 */
[----:B------:R-:W-:-:S13]  /*1fd0*/  ISETP.NE.AND.EX P1, PT, RZ, c[0x0][0x344], PT, P0 ;  /* 0x0000d100ff007a0c */ /* 0x000fda0003f25300 */
[----:B------:R-:W-:-:S05]  /*1fe0*/  @P1 IMAD.WIDE R2, R32, R12, c[0x0][0x340] ;  /* 0x0000d00020021625 */ /* 0x000fca00078e020c */
[----:B------:R1:W3:Y:S04]  /*1ff0*/  @P1 LDG.E R23, [R2.64] ;  /* 0x0000000602171981 */ /* 0x0002e8000c1e1900 */
[----:B-1----:R-:W1:Y:S01]  /*2000*/  S2R R5, SR_TID.X ;  /* 0x0000000000057919 */ /* 0x002e620000002100 */
[----:B------:R-:W-:Y:S01]  /*2010*/  IMAD.MOV.U32 R4, RZ, RZ, c[0x0][0x2c4] ;  /* 0x0000b100ff047624 */ /* 0x000fe200078e00ff */
[----:B------:R-:W-:-:S04]  /*2020*/  SHF.R.S32.HI R0, RZ, 0x1f, R11 ;  /* 0x0000001fff007819 */ /* 0x000fc8000001140b */
[----:B------:R-:W-:Y:S01]  /*2030*/  ISETP.NE.AND P0, PT, R4, 0x1, PT ;  /* 0x000000010400780c */ /* 0x000fe20003f05270 */
[----:B------:R-:W-:Y:S01]  /*2040*/  IMAD R0, R0, c[0x0][0x178], RZ ;  /* 0x00005e0000007a24 */ /* 0x000fe200078e02ff */
[--C-:B-1----:R-:W-:Y:S02]  /*2050*/  SHF.R.S32.HI R247, RZ, 0x1f, R5.reuse ;  /* 0x0000001ffff77819 */ /* 0x102fe40000011405 */
[----:B------:R-:W-:Y:S02]  /*2060*/  SHF.R.S32.HI R131, RZ, 0x1f, R5 ;  /* 0x0000001fff837819 */ /* 0x000fe40000011405 */
[-C--:B------:R-:W-:Y:S02]  /*2070*/  LEA.HI R247, R247, R5.reuse, RZ, 0x3 ;  /* 0x00000005f7f77211 */ /* 0x080fe400078f18ff */
[----:B------:R-:W-:Y:S02]  /*2080*/  LEA.HI R131, R131, R5, RZ, 0x3 ;  /* 0x0000000583837211 */ /* 0x000fe400078f18ff */
[----:B------:R-:W-:-:S02]  /*2090*/  LOP3.LUT R247, R247, 0xfffffff8, RZ, 0xc0, !PT ;  /* 0xfffffff8f7f77812 */ /* 0x000fc400078ec0ff */
[----:B------:R-:W-:-:S03]  /*20a0*/  SHF.R.S32.HI R131, RZ, 0x3, R131 ;  /* 0x00000003ff837819 */ /* 0x000fc60000011483 */
[----:B------:R-:W-:Y:S02]  /*20b0*/  IMAD.IADD R247, R5, 0x1, -R247 ;  /* 0x0000000105f77824 */ /* 0x000fe400078e0af7 */
[----:B------:R-:W-:Y:S02]  /*20c0*/  IMAD R0, R11, c[0x0][0x17c], R0 ;  /* 0x00005f000b007a24 */ /* 0x000fe400078e0200 */
[----:B------:R-:W-:Y:S02]  /*20d0*/  IMAD R5, R247, 0x20, R131 ;  /* 0x00000020f7057824 */ /* 0x000fe400078e0283 */
[----:B------:R-:W-:Y:S01]  /*20e0*/  IMAD.WIDE.U32 R2, R11, c[0x0][0x178], RZ ;  /* 0x00005e000b027a25 */ /* 0x000fe200078e00ff */
[----:B------:R-:W-:-:S03]  /*20f0*/  SEL R6, R31, RZ, !P4 ;  /* 0x000000ff1f067207 */ /* 0x000fc60006000000 */
[----:B------:R-:W-:Y:S01]  /*2100*/  IMAD.IADD R3, R3, 0x1, R0 ;  /* 0x0000000103037824 */ /* 0x000fe200078e0200 */
[----:B------:R-:W-:-:S03]  /*2110*/  SEL R4, R32, RZ, !P4 ;  /* 0x000000ff20047207 */ /* 0x000fc60006000000 */
[----:B------:R-:W-:-:S04]  /*2120*/  IMAD.WIDE.U32 R2, R30, c[0x0][0x1b8], R2 ;  /* 0x00006e001e027a25 */ /* 0x000fc800078e0002 */
[----:B------:R-:W-:Y:S02]  /*2130*/  IMAD R3, R30, c[0x0][0x1bc], R3 ;  /* 0x00006f001e037a24 */ /* 0x000fe400078e0203 */
[----:B------:R-:W-:Y:S02]  /*2140*/  IMAD R6, R6, c[0x0][0x1c0], RZ ;  /* 0x0000700006067a24 */ /* 0x000fe400078e02ff */
[----:B------:R-:W-:-:S04]  /*2150*/  IMAD.WIDE.U32 R2, R4, c[0x0][0x1c0], R2 ;  /* 0x0000700004027a25 */ /* 0x000fc800078e0002 */
[----:B------:R-:W-:-:S04]  /*2160*/  IMAD R6, R4, c[0x0][0x1c4], R6 ;  /* 0x0000710004067a24 */ /* 0x000fc800078e0206 */
[----:B------:R-:W-:Y:S01]  /*2170*/  IMAD.IADD R3, R3, 0x1, R6 ;  /* 0x0000000103037824 */ /* 0x000fe200078e0206 */
[----:B------:R-:W-:Y:S01]  /*2180*/  WARPSYNC 0xffffffff ;  /* 0xffffffff00007948 */ /* 0x000fe20003800000 */
[----:B------:R-:W-:Y:S01]  /*2190*/  IMAD R14, R14, c[0x0][0x2c4], RZ ;  /* 0x0000b1000e0e7a24 */ /* 0x000fe200078e02ff */
[----:B------:R-:W-:Y:S01]  /*21a0*/  P2R R25, PR, RZ, 0x2 ;  /* 0x00000002ff197803 */ /* 0x000fe20000000000 */
[----:B------:R-:W-:Y:S01]  /*21b0*/  BAR.SYNC.DEFER_BLOCKING 0x0 ;  /* 0x0000000000007b1d */ /* 0x000fe20000010000 */
[----:B--2---:R-:W-:-:S04]  /*21c0*/  IMAD R5, R8, 0x80, R5 ;  /* 0x0000008008057824 */ /* 0x004fc800078e0205 */
[----:B------:R-:W-:-:S04]  /*21d0*/  @P0 IMAD.HI.U32 R7, R5, c[0x0][0x2c8], RZ ;  /* 0x0000b20005070a27 */ /* 0x000fc800078e00ff */
[----:B------:R-:W-:Y:S01]  /*21e0*/  IMAD.MOV.U32 R0, RZ, RZ, R5 ;  /* 0x000000ffff007224 */ /* 0x000fe200078e0005 */
[----:B------:R-:W-:-:S04]  /*21f0*/  @P0 SHF.R.U32.HI R0, RZ, c[0x0][0x2cc], R7 ;  /* 0x0000b300ff000a19 */ /* 0x000fc80000011607 */
[--C-:B------:R-:W-:Y:S01]  /*2200*/  SHF.R.S32.HI R7, RZ, 0x1f, R0.reuse ;  /* 0x0000001fff077819 */ /* 0x100fe20000011400 */
[----:B------:R-:W-:-:S04]  /*2210*/  IMAD.MOV R4, RZ, RZ, -R0 ;  /* 0x000000ffff047224 */ /* 0x000fc800078e0a00 */
[----:B------:R-:W-:Y:S02]  /*2220*/  IMAD R4, R4, c[0x0][0x2c4], R5 ;  /* 0x0000b10004047a24 */ /* 0x000fe400078e0205 */
[----:B------:R-:W-:Y:S02]  /*2230*/  IMAD R5, R7, c[0x0][0x1b0], RZ ;  /* 0x00006c0007057a24 */ /* 0x000fe400078e02ff */
[----:B------:R-:W-:-:S04]  /*2240*/  IMAD.WIDE.U32 R2, R0, c[0x0][0x1b0], R2 ;  /* 0x00006c0000027a25 */ /* 0x000fc800078e0002 */
[----:B------:R-:W-:Y:S01]  /*2250*/  IMAD R6, R0, c[0x0][0x1b4], R5 ;  /* 0x00006d0000067a24 */ /* 0x000fe200078e0205 */
[----:B------:R-:W-:-:S03]  /*2260*/  SHF.R.S32.HI R5, RZ, 0x1f, R4 ;  /* 0x0000001fff057819 */ /* 0x000fc60000011404 */
[----:B------:R-:W-:Y:S02]  /*2270*/  IMAD.IADD R3, R3, 0x1, R6 ;  /* 0x0000000103037824 */ /* 0x000fe400078e0206 */
[----:B------:R-:W-:Y:S02]  /*2280*/  IMAD R0, R5, c[0x0][0x1a8], RZ ;  /* 0x00006a0005007a24 */ /* 0x000fe400078e02ff */
[----:B------:R-:W-:-:S04]  /*2290*/  IMAD.WIDE.U32 R2, R4, c[0x0][0x1a8], R2 ;  /* 0x00006a0004027a25 */ /* 0x000fc800078e0002 */
[----:B------:R-:W-:Y:S01]  /*22a0*/  IMAD R0, R4, c[0x0][0x1ac], R0 ;  /* 0x00006b0004007a24 */ /* 0x000fe200078e0200 */
[----:B------:R-:W-:-:S03]  /*22b0*/  LEA R18, P0, R2, c[0x0][0x160], 0x1 ;  /* 0x0000580002127a11 */ /* 0x000fc600078008ff */
[----:B------:R-:W-:Y:S02]  /*22c0*/  IMAD.IADD R0, R3, 0x1, R0 ;  /* 0x0000000103007824 */ /* 0x000fe400078e0200 */
[----:B------:R-:W3:Y:S03]  /*22d0*/  SHFL.IDX PT, R3, R18, RZ, 0x181f ;  /* 0x00181fff12037589 */ /* 0x000ee600000e0000 */
[----:B------:R-:W-:Y:S01]  /*22e0*/  LEA.HI.X R15, R2, c[0x0][0x164], R0, 0x1, P0 ;  /* 0x00005900020f7a11 */ /* 0x000fe200000f0c00 */
[----:B------:R-:W-:-:S04]  /*22f0*/  IMAD R20, R8, 0x80, R131 ;  /* 0x0000008008147824 */ /* 0x000fc800078e0283 */
[----:B------:R-:W1:Y:S01]  /*2300*/  SHFL.IDX PT, R4, R15, RZ, 0x181f ;  /* 0x00181fff0f047589 */ /* 0x000e6200000e0000 */
[CC--:B------:R-:W-:Y:S02]  /*2310*/  ISETP.GE.AND P0, PT, R20.reuse, R14.reuse, PT ;  /* 0x0000000e1400720c */ /* 0x0c0fe40003f06270 */
[----:B------:R-:W-:Y:S01]  /*2320*/  IADD3 R5, R20, 0x20, RZ ;  /* 0x0000002014057810 */ /* 0x000fe20007ffe0ff */
[----:B------:R-:W2:Y:S03]  /*2330*/  SHFL.IDX PT, R0, R18, 0x1, 0x181f ;  /* 0x00381f0012007f89 */ /* 0x000ea600000e0000 */
[----:B------:R-:W-:Y:S02]  /*2340*/  ISETP.GE.AND P1, PT, R5, R14, PT ;  /* 0x0000000e0500720c */ /* 0x000fe40003f26270 */
[----:B------:R-:W-:-:S05]  /*2350*/  SHF.R.S32.HI R5, RZ, 0x1f, R19 ;  /* 0x0000001fff057819 */ /* 0x000fca0000011413 */
[-C--:B---3--:R-:W-:Y:S02]  /*2360*/  @!P0 LEA R12, P3, R250, R3.reuse, 0x1 ;  /* 0x00000003fa0c8211 */ /* 0x088fe400078608ff */
[----:B----4-:R-:W-:Y:S02]  /*2370*/  @!P0 LEA R6, P4, R26, R3, 0x1 ;  /* 0x000000031a068211 */ /* 0x010fe400078808ff */
[----:B-1----:R-:W-:Y:S02]  /*2380*/  @!P0 LEA.HI.X R13, R250, R4, R251, 0x1, P3 ;  /* 0x00000004fa0d8211 */ /* 0x002fe400018f0cfb */
[C---:B------:R-:W-:Y:S01]  /*2390*/  IADD3 R19, P3, R131.reuse, R19, RZ ;  /* 0x0000001383137210 */ /* 0x040fe20007f7e0ff */
[----:B------:R-:W1:Y:S01]  /*23a0*/  SHFL.IDX PT, R2, R15, 0x1, 0x181f ;  /* 0x00381f000f027f89 */ /* 0x000e6200000e0000 */
[----:B-----5:R-:W-:Y:S02]  /*23b0*/  @!P0 LEA R8, P5, R130, R3, 0x1 ;  /* 0x0000000382088211 */ /* 0x020fe400078a08ff */
[----:B------:R-:W-:-:S02]  /*23c0*/  LEA.HI.X.SX32 R22, R131, R5, 0x1, P3 ;  /* 0x0000000583167211 */ /* 0x000fc400018f0eff */
[----:B------:R-:W-:Y:S02]  /*23d0*/  ISETP.NE.AND P3, PT, R21, RZ, PT ;  /* 0x000000ff1500720c */ /* 0x000fe40003f65270 */
[-C--:B------:R-:W-:Y:S02]  /*23e0*/  @!P0 LEA.HI.X R7, R26, R4.reuse, R27, 0x1, P4 ;  /* 0x000000041a078211 */ /* 0x080fe400020f0c1b */
[----:B------:R-:W-:Y:S02]  /*23f0*/  @!P0 LEA.HI.X R9, R130, R4, R28, 0x1, P5 ;  /* 0x0000000482098211 */ /* 0x000fe400028f0c1c */
[----:B------:R-:W-:Y:S02]  /*2400*/  ISETP.GE.AND P4, PT, R250, c[0x0][0x198], PT ;  /* 0x00006600fa007a0c */ /* 0x000fe40003f86270 */
[----:B------:R-:W-:Y:S02]  /*2410*/  ISETP.GE.AND P5, PT, R252, c[0x0][0x198], PT ;  /* 0x00006600fc007a0c */ /* 0x000fe40003fa6270 */
[----:B------:R-:W-:-:S02]  /*2420*/  P2R R21, PR, RZ, 0x8 ;  /* 0x00000008ff157803 */ /* 0x000fc40000000000 */
[----:B------:R-:W-:Y:S02]  /*2430*/  ISETP.GE.AND P3, PT, R130, c[0x0][0x198], PT ;  /* 0x0000660082007a0c */ /* 0x000fe40003f66270 */
[----:B------:R-:W-:Y:S02]  /*2440*/  ISETP.GE.AND P6, PT, R26, c[0x0][0x198], PT ;  /* 0x000066001a007a0c */ /* 0x000fe40003fc6270 */
[----:B------:R-:W-:-:S03]  /*2450*/  @!P0 LEA R10, P2, R252, R3, 0x1 ;  /* 0x00000003fc0a8211 */ /* 0x000fc600078408ff */
[----:B------:R3:W-:Y:S01]  /*2460*/  @!P0 LDGSTS.E.BYPASS.LTC128B.128 [R248+0x4080], [R12.64], !P4 ;  /* 0x040800000cf88fae */ /* 0x0007e2000e101d46 */
[----:B------:R-:W-:-:S05]  /*2470*/  @!P0 LEA.HI.X R11, R252, R4, R29, 0x1, P2 ;  /* 0x00000004fc0b8211 */ /* 0x000fca00010f0c1d */
[----:B------:R4:W-:Y:S04]  /*2480*/  @!P0 LDGSTS.E.BYPASS.LTC128B.128 [R248+0x8080], [R10.64], !P5 ;  /* 0x080800000af88fae */ /* 0x0009e8000e901d46 */
[----:B------:R5:W-:Y:S04]  /*2490*/  @!P0 LDGSTS.E.BYPASS.LTC128B.128 [R248+0xc080], [R8.64], !P3 ;  /* 0x0c08000008f88fae */ /* 0x000be8000d901d46 */
[----:B------:R3:W-:Y:S01]  /*24a0*/  @!P0 LDGSTS.E.BYPASS.LTC128B.128 [R248+0x10080], [R6.64], !P6 ;  /* 0x1008000006f88fae */ /* 0x0007e2000f101d46 */
[----:B--2---:R-:W-:-:S04]  /*24b0*/  @!P1 LEA R16, P2, R250, R0, 0x1 ;  /* 0x00000000fa109211 */ /* 0x004fc800078408ff */
[----:B-1----:R-:W-:Y:S02]  /*24c0*/  @!P1 LEA.HI.X R17, R250, R2, R251, 0x1, P2 ;  /* 0x00000002fa119211 */ /* 0x002fe400010f0cfb */
[----:B------:R-:W-:-:S03]  /*24d0*/  IADD3 R3, R20, 0x40, RZ ;  /* 0x0000004014037810 */ /* 0x000fc60007ffe0ff */
[----:B------:R1:W-:Y:S01]  /*24e0*/  @!P1 LDGSTS.E.BYPASS.LTC128B.128 [R248+0x5080], [R16.64], !P4 ;  /* 0x0508000010f89fae */ /* 0x0003e2000e101d46 */
[----:B-----5:R-:W-:-:S04]  /*24f0*/  @!P1 LEA R8, P0, R252, R0, 0x1 ;  /* 0x00000000fc089211 */ /* 0x020fc800078008ff */
[----:B------:R-:W-:Y:S02]  /*2500*/  @!P1 LEA.HI.X R9, R252, R2, R29, 0x1, P0 ;  /* 0x00000002fc099211 */ /* 0x000fe400000f0c1d */
[----:B---3--:R-:W-:-:S03]  /*2510*/  @!P1 LEA R6, P0, R130, R0, 0x1 ;  /* 0x0000000082069211 */ /* 0x008fc600078008ff */
[----:B------:R2:W-:Y:S01]  /*2520*/  @!P1 LDGSTS.E.BYPASS.LTC128B.128 [R248+0x9080], [R8.64], !P5 ;  /* 0x0908000008f89fae */ /* 0x0005e2000e901d46 */
[----:B------:R-:W-:Y:S02]  /*2530*/  @!P1 LEA.HI.X R7, R130, R2, R28, 0x1, P0 ;  /* 0x0000000282079211 */ /* 0x000fe400000f0c1c */
[C---:B------:R-:W-:Y:S02]  /*2540*/  @!P1 LEA R4, P0, R26.reuse, R0, 0x1 ;  /* 0x000000001a049211 */ /* 0x040fe400078008ff */
[----:B------:R-:W2:Y:S02]  /*2550*/  SHFL.IDX PT, R0, R18, 0x2, 0x181f ;  /* 0x00581f0012007f89 */ /* 0x000ea400000e0000 */
[----:B------:R-:W-:Y:S02]  /*2560*/  @!P1 LEA.HI.X R5, R26, R2, R27, 0x1, P0 ;  /* 0x000000021a059211 */ /* 0x000fe400000f0c1b */
[----:B------:R-:W3:Y:S01]  /*2570*/  SHFL.IDX PT, R2, R15, 0x2, 0x181f ;  /* 0x00581f000f027f89 */ /* 0x000ee200000e0000 */
[----:B------:R-:W-:-:S03]  /*2580*/  ISETP.GE.AND P0, PT, R3, R14, PT ;  /* 0x0000000e0300720c */ /* 0x000fc60003f06270 */
[----:B------:R5:W-:Y:S04]  /*2590*/  @!P1 LDGSTS.E.BYPASS.LTC128B.128 [R248+0xd080], [R6.64], !P3 ;  /* 0x0d08000006f89fae */ /* 0x000be8000d901d46 */
[----:B------:R4:W-:Y:S04]  /*25a0*/  @!P1 LDGSTS.E.BYPASS.LTC128B.128 [R248+0x11080], [R4.64], !P6 ;  /* 0x1108000004f89fae */ /* 0x0009e8000f101d46 */
[----:B-1----:R-:W1:Y:S02]  /*25b0*/  SHFL.IDX PT, R16, R18, 0x3, 0x181f ;  /* 0x00781f0012107f89 */ /* 0x002e6400000e0000 */
[----:B--2---:R-:W-:-:S04]  /*25c0*/  @!P0 LEA R8, P1, R252, R0, 0x1 ;  /* 0x00000000fc088211 */ /* 0x004fc800078208ff */
[----:B---3--:R-:W-:Y:S01]  /*25d0*/  @!P0 LEA.HI.X R9, R252, R2, R29, 0x1, P1 ;  /* 0x00000002fc098211 */ /* 0x008fe200008f0c1d */
[----:B------:R-:W2:Y:S01]  /*25e0*/  SHFL.IDX PT, R15, R15, 0x3, 0x181f ;  /* 0x00781f000f0f7f89 */ /* 0x000ea200000e0000 */
[-C--:B------:R-:W-:Y:S02]  /*25f0*/  @!P0 LEA R12, P2, R250, R0.reuse, 0x1 ;  /* 0x00000000fa0c8211 */ /* 0x080fe400078408ff */
[----:B-----5:R-:W-:-:S04]  /*2600*/  @!P0 LEA R6, P1, R130, R0, 0x1 ;  /* 0x0000000082068211 */ /* 0x020fc800078208ff */
[----:B------:R-:W-:Y:S02]  /*2610*/  @!P0 LEA.HI.X R7, R130, R2, R28, 0x1, P1 ;  /* 0x0000000282078211 */ /* 0x000fe400008f0c1c */
[----:B----4-:R-:W-:Y:S02]  /*2620*/  @!P0 LEA R4, P1, R26, R0, 0x1 ;  /* 0x000000001a048211 */ /* 0x010fe400078208ff */
[----:B------:R-:W-:Y:S02]  /*2630*/  IADD3 R0, R20, 0x60, RZ ;  /* 0x0000006014007810 */ /* 0x000fe40007ffe0ff */
[----:B------:R-:W-:Y:S02]  /*2640*/  @!P0 LEA.HI.X R5, R26, R2, R27, 0x1, P1 ;  /* 0x000000021a058211 */ /* 0x000fe400008f0c1b */
[----:B------:R-:W-:Y:S02]  /*2650*/  ISETP.GE.AND P1, PT, R0, R14, PT ;  /* 0x0000000e0000720c */ /* 0x000fe40003f26270 */
[----:B------:R-:W-:Y:S01]  /*2660*/  @!P0 LEA.HI.X R13, R250, R2, R251, 0x1, P2 ;  /* 0x00000002fa0d8211 */ /* 0x000fe200010f0cfb */
[----:B------:R-:W-:-:S04]  /*2670*/  IMAD.MOV.U32 R14, RZ, RZ, 0x30 ;  /* 0x00000030ff0e7424 */ /* 0x000fc800078e00ff */
[----:B------:R3:W-:Y:S01]  /*2680*/  @!P0 LDGSTS.E.BYPASS.LTC128B.128 [R248+0x6080], [R12.64], !P4 ;  /* 0x060800000cf88fae */ /* 0x0007e2000e101d46 */
[----:B------:R-:W-:-:S03]  /*2690*/  IMAD R0, R22, c[0x0][0x1e0], RZ ;  /* 0x0000780016007a24 */ /* 0x000fc600078e02ff */
[----:B------:R4:W-:Y:S02]  /*26a0*/  @!P0 LDGSTS.E.BYPASS.LTC128B.128 [R248+0xa080], [R8.64], !P5 ;  /* 0x0a08000008f88fae */ /* 0x0009e4000e901d46 */
[C---:B-1----:R-:W-:Y:S02]  /*26b0*/  @!P1 LEA R10, P2, R250.reuse, R16, 0x1 ;  /* 0x00000010fa0a9211 */ /* 0x042fe400078408ff */
[----:B------:R1:W-:Y:S02]  /*26c0*/  @!P0 LDGSTS.E.BYPASS.LTC128B.128 [R248+0xe080], [R6.64], !P3 ;  /* 0x0e08000006f88fae */ /* 0x0003e4000d901d46 */
[----:B--2---:R-:W-:Y:S02]  /*26d0*/  @!P1 LEA.HI.X R11, R250, R15, R251, 0x1, P2 ;  /* 0x0000000ffa0b9211 */ /* 0x004fe400010f0cfb */
[----:B------:R-:W-:Y:S01]  /*26e0*/  ISETP.NE.AND P2, PT, R25, RZ, PT ;  /* 0x000000ff1900720c */ /* 0x000fe20003f45270 */
[----:B------:R2:W-:Y:S01]  /*26f0*/  @!P0 LDGSTS.E.BYPASS.LTC128B.128 [R248+0x12080], [R4.64], !P6 ;  /* 0x1208000004f88fae */ /* 0x0005e2000f101d46 */
[----:B------:R-:W-:-:S02]  /*2700*/  IMAD R14, R246, -0x30, R14 ;  /* 0xffffffd0f60e7824 */ /* 0x000fc400078e020e */
[----:B------:R-:W-:-:S04]  /*2710*/  IMAD.WIDE.U32 R2, R19, c[0x0][0x1e0], R250 ;  /* 0x0000780013027a25 */ /* 0x000fc800078e00fa */
[----:B------:R-:W-:Y:S01]  /*2720*/  IMAD R0, R19, c[0x0][0x1e4], R0 ;  /* 0x0000790013007a24 */ /* 0x000fe200078e0200 */
[----:B------:R-:W-:Y:S01]  /*2730*/  ISETP.NE.AND P3, PT, R21, RZ, PT ;  /* 0x000000ff1500720c */ /* 0x000fe20003f65270 */
[----:B------:R-:W-:Y:S01]  /*2740*/  IMAD.IADD R76, R24, 0x1, R14 ;  /* 0x00000001184c7824 */ /* 0x000fe200078e020e */
[----:B------:R-:W-:Y:S01]  /*2750*/  IADD3 R77, R246, -0x1, RZ ;  /* 0xfffffffff64d7810 */ /* 0x000fe20007ffe0ff */
[----:B------:R5:W-:Y:S01]  /*2760*/  @!P1 LDGSTS.E.BYPASS.LTC128B.128 [R248+0x7080], [R10.64], !P4 ;  /* 0x070800000af89fae */ /* 0x000be2000e101d46 */
[----:B-1----:R-:W-:-:S04]  /*2770*/  IMAD.WIDE.U32 R6, R19, c[0x0][0x208], R250 ;  /* 0x0000820013067a25 */ /* 0x002fc800078e00fa */
[----:B--2---:R-:W-:-:S04]  /*2780*/  IMAD R4, R22, c[0x0][0x208], RZ ;  /* 0x0000820016047a24 */ /* 0x004fc800078e02ff */
[----:B------:R-:W-:Y:S02]  /*2790*/  IMAD R4, R19, c[0x0][0x20c], R4 ;  /* 0x0000830013047a24 */ /* 0x000fe400078e0204 */
[----:B------:R-:W-:Y:S02]  /*27a0*/  IMAD.IADD R5, R3, 0x1, R0 ;  /* 0x0000000103057824 */ /* 0x000fe400078e0200 */
[----:B------:R-:W-:Y:S02]  /*27b0*/  IMAD.IADD R3, R7, 0x1, R4 ;  /* 0x0000000107037824 */ /* 0x000fe400078e0204 */
[----:B------:R-:W-:Y:S01]  /*27c0*/  IMAD.MOV.U32 R4, RZ, RZ, R2 ;  /* 0x000000ffff047224 */ /* 0x000fe200078e0002 */
[----:B------:R-:W-:Y:S01]  /*27d0*/  IMNMX R0, R76, 0x30, PT ;  /* 0x000000304c007817 */ /* 0x000fe20003800200 */
[----:B------:R-:W-:Y:S01]  /*27e0*/  IMAD.MOV.U32 R2, RZ, RZ, R6 ;  /* 0x000000ffff027224 */ /* 0x000fe200078e0006 */
[----:B------:R-:W-:Y:S01]  /*27f0*/  @P2 SHF.R.S32.HI R6, RZ, 0x1f, R23 ;  /* 0x0000001fff062819 */ /* 0x000fe20000011417 */
[----:B------:R-:W-:-:S02]  /*2800*/  @!P2 IMAD.MOV.U32 R23, RZ, RZ, R32 ;  /* 0x000000ffff17a224 */ /* 0x000fc400078e0020 */
[----:B------:R-:W-:Y:S02]  /*2810*/  @!P2 IMAD.MOV.U32 R6, RZ, RZ, R31 ;  /* 0x000000ffff06a224 */ /* 0x000fe400078e001f */
[----:B------:R-:W-:Y:S01]  /*2820*/  IMAD.IADD R7, R0, 0x1, -R131 ;  /* 0x0000000100077824 */ /* 0x000fe200078e0a83 */
[----:B------:R-:W-:Y:S02]  /*2830*/  SEL R0, R23, RZ, !P3 ;  /* 0x000000ff17007207 */ /* 0x000fe40005800000 */
[----:B----4-:R-:W-:Y:S02]  /*2840*/  SEL R8, R6, RZ, !P3 ;  /* 0x000000ff06087207 */ /* 0x010fe40005800000 */
[----:B------:R-:W-:Y:S02]  /*2850*/  @!P1 LEA R6, P3, R252, R16, 0x1 ;  /* 0x00000010fc069211 */ /* 0x000fe400078608ff */
[C---:B------:R-:W-:Y:S02]  /*2860*/  ISETP.GE.AND P2, PT, R7.reuse, 0x1, PT ;  /* 0x000000010700780c */ /* 0x040fe40003f46270 */
[----:B------:R-:W-:-:S02]  /*2870*/  ISETP.GE.AND P0, PT, R7, 0x21, PT ;  /* 0x000000210700780c */ /* 0x000fc40003f06270 */
[----:B------:R-:W-:Y:S01]  /*2880*/  @!P1 LEA.HI.X R7, R252, R15, R29, 0x1, P3 ;  /* 0x0000000ffc079211 */ /* 0x000fe200018f0c1d */
[----:B------:R-:W-:Y:S01]  /*2890*/  IMAD.WIDE.U32 R4, R30, c[0x0][0x1e8], R4 ;  /* 0x00007a001e047a25 */ /* 0x000fe200078e0004 */
[----:B---3--:R-:W-:-:S03]  /*28a0*/  SHF.R.S32.HI R13, RZ, 0x1f, R77 ;  /* 0x0000001fff0d7819 */ /* 0x008fc6000001144d */
[----:B------:R-:W-:Y:S01]  /*28b0*/  IMAD.WIDE.U32 R2, R30, c[0x0][0x210], R2 ;  /* 0x000084001e027a25 */ /* 0x000fe200078e0002 */
[----:B------:R1:W-:Y:S01]  /*28c0*/  @!P1 LDGSTS.E.BYPASS.LTC128B.128 [R248+0xb080], [R6.64], !P5 ;  /* 0x0b08000006f89fae */ /* 0x0003e2000e901d46 */
[----:B------:R-:W-:Y:S02]  /*28d0*/  ISETP.GE.AND P5, PT, R130, c[0x0][0x198], PT ;  /* 0x0000660082007a0c */ /* 0x000fe40003fa6270 */
[C---:B------:R-:W-:Y:S02]  /*28e0*/  IMAD R5, R30.reuse, c[0x0][0x1ec], R5 ;  /* 0x00007b001e057a24 */ /* 0x040fe400078e0205 */
[----:B------:R-:W-:Y:S02]  /*28f0*/  IMAD R3, R30, c[0x0][0x214], R3 ;  /* 0x000085001e037a24 */ /* 0x000fe400078e0203 */
[----:B------:R-:W-:Y:S02]  /*2900*/  IMAD R9, R8, c[0x0][0x1f0], RZ ;  /* 0x00007c0008097a24 */ /* 0x000fe400078e02ff */
[----:B-----5:R-:W-:-:S02]  /*2910*/  IMAD R11, R13, c[0x0][0x1e0], RZ ;  /* 0x000078000d0b7a24 */ /* 0x020fc400078e02ff */
[C---:B------:R-:W-:Y:S02]  /*2920*/  IMAD R10, R0.reuse, c[0x0][0x1f4], R9 ;  /* 0x00007d00000a7a24 */ /* 0x040fe400078e0209 */
[----:B------:R-:W-:-:S04]  /*2930*/  IMAD.WIDE.U32 R80, R0, c[0x0][0x1f0], R4 ;  /* 0x00007c0000507a25 */ /* 0x000fc800078e0004 */
[----:B------:R-:W-:-:S04]  /*2940*/  IMAD.WIDE.U32 R18, R0, c[0x0][0x218], R2 ;  /* 0x0000860000127a25 */ /* 0x000fc800078e0002 */
[----:B------:R-:W-:-:S04]  /*2950*/  IMAD.WIDE.U32 R2, R77, c[0x0][0x1e0], RZ ;  /* 0x000078004d027a25 */ /* 0x000fc800078e00ff */
[----:B-1----:R-:W-:Y:S01]  /*2960*/  IMAD R6, R8, c[0x0][0x218], RZ ;  /* 0x0000860008067a24 */ /* 0x002fe200078e02ff */
[----:B------:R-:W-:-:S03]  /*2970*/  @!P1 LEA R8, P4, R130, R16, 0x1 ;  /* 0x0000001082089211 */ /* 0x000fc600078808ff */
[----:B------:R-:W-:Y:S02]  /*2980*/  IMAD R12, R0, c[0x0][0x21c], R6 ;  /* 0x00008700000c7a24 */ /* 0x000fe400078e0206 */
[----:B------:R-:W-:Y:S01]  /*2990*/  IMAD R0, R77, c[0x0][0x1e4], R11 ;  /* 0x000079004d007a24 */ /* 0x000fe200078e020b */
[----:B------:R-:W-:Y:S01]  /*29a0*/  @!P1 LEA R6, P3, R26, R16, 0x1 ;  /* 0x000000101a069211 */ /* 0x000fe200078608ff */
[----:B------:R-:W-:Y:S01]  /*29b0*/  IMAD.IADD R79, R81, 0x1, R10 ;  /* 0x00000001514f7824 */ /* 0x000fe200078e020a */
[-C--:B------:R-:W-:Y:S01]  /*29c0*/  @!P1 LEA.HI.X R9, R130, R15.reuse, R28, 0x1, P4 ;  /* 0x0000000f82099211 */ /* 0x080fe200020f0c1c */
[----:B------:R-:W-:Y:S02]  /*29d0*/  IMAD.IADD R0, R3, 0x1, R0 ;  /* 0x0000000103007824 */ /* 0x000fe400078e0200 */
[----:B------:R-:W-:Y:S01]  /*29e0*/  IMAD.MOV.U32 R78, RZ, RZ, R80 ;  /* 0x000000ffff4e7224 */ /* 0x000fe200078e0050 */
[----:B------:R-:W-:Y:S01]  /*29f0*/  @!P1 LEA.HI.X R7, R26, R15, R27, 0x1, P3 ;  /* 0x0000000f1a079211 */ /* 0x000fe200018f0c1b */
[----:B------:R1:W-:Y:S01]  /*2a00*/  @!P1 LDGSTS.E.BYPASS.LTC128B.128 [R248+0xf080], [R8.64], !P5 ;  /* 0x0f08000008f89fae */ /* 0x0003e2000e901d46 */
[----:B------:R-:W-:Y:S01]  /*2a10*/  IMAD R0, R0, 0x30, RZ ;  /* 0x0000003000007824 */ /* 0x000fe200078e02ff */
[----:B------:R-:W-:Y:S01]  /*2a20*/  ISETP.GE.AND P5, PT, R250, c[0x0][0x1d4], PT ;  /* 0x00007500fa007a0c */ /* 0x000fe20003fa6270 */
[----:B------:R-:W-:Y:S01]  /*2a30*/  IMAD.WIDE.U32 R4, R2, 0x30, R78 ;  /* 0x0000003002047825 */ /* 0x000fe200078e004e */
[----:B------:R-:W-:Y:S01]  /*2a40*/  ISETP.GE.AND P4, PT, R252, c[0x0][0x1d4], PT ;  /* 0x00007500fc007a0c */ /* 0x000fe20003f86270 */
[----:B------:R2:W-:Y:S01]  /*2a50*/  @!P1 LDGSTS.E.BYPASS.LTC128B.128 [R248+0x13080], [R6.64], !P6 ;  /* 0x1308000006f89fae */ /* 0x0005e2000f101d46 */
[----:B------:R-:W-:Y:S01]  /*2a60*/  ISETP.GE.AND P3, PT, R130, c[0x0][0x1d4], PT ;  /* 0x0000750082007a0c */ /* 0x000fe20003f66270 */
[----:B------:R-:W-:Y:S01]  /*2a70*/  IMAD R3, R13, c[0x0][0x208], RZ ;  /* 0x000082000d037a24 */ /* 0x000fe200078e02ff */
[----:B------:R-:W-:Y:S01]  /*2a80*/  ISETP.GE.AND P6, PT, R26, c[0x0][0x1d4], PT ;  /* 0x000075001a007a0c */ /* 0x000fe20003fc6270 */
[----:B------:R-:W-:Y:S01]  /*2a90*/  IMAD.IADD R0, R5, 0x1, R0 ;  /* 0x0000000105007824 */ /* 0x000fe200078e0200 */
[----:B------:R-:W-:Y:S01]  /*2aa0*/  @P2 LEA R2, P1, R4, c[0x0][0x1c8], 0x1 ;  /* 0x0000720004022a11 */ /* 0x000fe200078208ff */
[----:B------:R-:W0:Y:S01]  /*2ab0*/  LDGDEPBAR ;  /* 0x00000000000079af */ /* 0x000e220000000000 */
[----:B------:R-:W-:-:S02]  /*2ac0*/  IMAD.IADD R17, R19, 0x1, R12 ;  /* 0x0000000113117824 */ /* 0x000fc400078e020c */
[----:B------:R-:W-:Y:S02]  /*2ad0*/  IMAD.MOV.U32 R16, RZ, RZ, R18 ;  /* 0x000000ffff107224 */ /* 0x000fe400078e0012 */
[----:B--2---:R-:W-:Y:S02]  /*2ae0*/  IMAD.MOV.U32 R6, RZ, RZ, 0x20 ;  /* 0x00000020ff067424 */ /* 0x004fe400078e00ff */
[----:B------:R-:W-:Y:S01]  /*2af0*/  IMAD R7, R77, c[0x0][0x20c], R3 ;  /* 0x000083004d077a24 */ /* 0x000fe200078e0203 */
[----:B------:R-:W-:Y:S01]  /*2b00*/  @P2 LEA.HI.X R3, R4, c[0x0][0x1cc], R0, 0x1, P1 ;  /* 0x0000730004032a11 */ /* 0x000fe200008f0c00 */
[----:B------:R-:W-:-:S04]  /*2b10*/  IMAD.WIDE.U32 R10, R6, c[0x0][0x1e0], RZ ;  /* 0x00007800060a7a25 */ /* 0x000fc800078e00ff */
[----:B-1----:R-:W-:Y:S01]  /*2b20*/  IMAD.WIDE.U32 R8, R77, c[0x0][0x208], RZ ;  /* 0x000082004d087a25 */ /* 0x002fe200078e00ff */
[----:B------:R1:W-:Y:S03]  /*2b30*/  @P2 LDGSTS.E.BYPASS.LTC128B.128 [R248+0x14080], [R2.64], !P5 ;  /* 0x1408000002f82fae */ /* 0x0003e6000e901d46 */
[----:B------:R-:W-:Y:S01]  /*2b40*/  IMAD R12, R6, c[0x0][0x1e4], RZ ;  /* 0x00007900060c7a24 */ /* 0x000fe200078e02ff */
[----:B------:R1:W-:Y:S01]  /*2b50*/  @P2 LDGSTS.E.BYPASS.LTC128B.128 [R248+0x15880], [R2.64+0x80], !P4 ;  /* 0x1588008002f82fae */ /* 0x0003e2000e101d46 */
[----:B------:R-:W-:-:S03]  /*2b60*/  @P0 IADD3 R6, P1, R4, R10, RZ ;  /* 0x0000000a04060210 */ /* 0x000fc60007f3e0ff */
[----:B------:R1:W-:Y:S01]  /*2b70*/  @P2 LDGSTS.E.BYPASS.LTC128B.128 [R248+0x17080], [R2.64+0x100], !P3 ;  /* 0x1708010002f82fae */ /* 0x0003e2000d901d46 */
[----:B------:R-:W-:-:S03]  /*2b80*/  IMAD.WIDE.U32 R4, R8, 0x30, R16 ;  /* 0x0000003008047825 */ /* 0x000fc600078e0010 */
[----:B------:R1:W-:Y:S01]  /*2b90*/  @P2 LDGSTS.E.BYPASS.LTC128B.128 [R248+0x18880], [R2.64+0x180], !P6 ;  /* 0x1888018002f82fae */ /* 0x0003e2000f101d46 */
[----:B------:R-:W-:Y:S02]  /*2ba0*/  ISETP.GE.AND P2, PT, R252, c[0x0][0x1d4], PT ;  /* 0x00007500fc007a0c */ /* 0x000fe40003f46270 */
[----:B------:R-:W-:Y:S02]  /*2bb0*/  @P0 IADD3.X R8, R0, R11, R12, P1, !PT ;  /* 0x0000000b00080210 */ /* 0x000fe40000ffe40c */
[----:B-1----:R-:W-:-:S04]  /*2bc0*/  @P0 LEA R2, P1, R6, c[0x0][0x1c8], 0x1 ;  /* 0x0000720006020a11 */ /* 0x002fc800078208ff */
[----:B------:R-:W-:-:S05]  /*2bd0*/  @P0 LEA.HI.X R3, R6, c[0x0][0x1cc], R8, 0x1, P1 ;  /* 0x0000730006030a11 */ /* 0x000fca00008f0c08 */
[----:B------:R1:W-:Y:S04]  /*2be0*/  @P0 LDGSTS.E.BYPASS.LTC128B.128 [R248+0x15080], [R2.64], !P5 ;  /* 0x1508000002f80fae */ /* 0x0003e8000e901d46 */
[----:B------:R1:W-:Y:S04]  /*2bf0*/  @P0 LDGSTS.E.BYPASS.LTC128B.128 [R248+0x16880], [R2.64+0x80], !P2 ;  /* 0x1688008002f80fae */ /* 0x0003e8000d101d46 */
[----:B------:R1:W-:Y:S04]  /*2c00*/  @P0 LDGSTS.E.BYPASS.LTC128B.128 [R248+0x18080], [R2.64+0x100], !P3 ;  /* 0x1808010002f80fae */ /* 0x0003e8000d901d46 */
[----:B------:R1:W-:Y:S04]  /*2c10*/  @P0 LDGSTS.E.BYPASS.LTC128B.128 [R248+0x19880], [R2.64+0x180], !P6 ;  /* 0x1988018002f80fae */ /* 0x0003e8000f101d46 */
[----:B------:R-:W0:Y:S04]  /*2c20*/  LDGDEPBAR ;  /* 0x00000000000079af */ /* 0x000e280000000000 */
[----:B------:R-:W-:Y:S04]  /*2c30*/  STL.64 [R1+0x20], R80 ;  /* 0x0000205001007387 */ /* 0x000fe80000100a00 */
[----:B------:R-:W-:Y:S04]  /*2c40*/  STL.64 [R1+0x28], R18 ;  /* 0x0000281201007387 */ /* 0x000fe80000100a00 */
[----:B------:R-:W-:Y:S04]  /*2c50*/  STL.64 [R1+0x10], R78 ;  /* 0x0000104e01007387 */ /* 0x000fe80000100a00 */
[----:B------:R2:W-:Y:S01]  /*2c60*/  STL.64 [R1+0x18], R16 ;  /* 0x0000181001007387 */ /* 0x0005e20000100a00 */
[----:B------:R-:W-:-:S04]  /*2c70*/  DEPBAR.LE SB0, 0x1 ;  /* 0x000080400000791a */ /* 0x000fc80000000000 */
[----:B------:R-:W-:Y:S06]  /*2c80*/  BAR.SYNC.DEFER_BLOCKING 0x0 ;  /* 0x0000000000007b1d */ /* 0x000fec0000010000 */
[----:B--2---:R-:W2:Y:S01]  /*2c90*/  S2R R16, SR_TID.X ;  /* 0x0000000000107919 */ /* 0x004ea20000002100 */
[----:B------:R-:W-:-:S03]  /*2ca0*/  IMAD.IADD R7, R9, 0x1, R7 ;  /* 0x0000000109077824 */ /* 0x000fc600078e0207 */
[----:B------:R-:W-:Y:S04]  /*2cb0*/  LDSM.16.M88.4 R160, [R242] ;  /* 0x00000000f2a0783b */ /* 0x000fe80000000200 */
[----:B------:R-:W-:Y:S04]  /*2cc0*/  LDSM.16.M88.4 R164, [R243] ;  /* 0x00000000f3a4783b */ /* 0x000fe80000000200 */
[----:B------:R-:W-:Y:S04]  /*2cd0*/  LDSM.16.M88.4 R180, [R245] ;  /* 0x00000000f5b4783b */ /* 0x000fe80000000200 */
[----:B------:R-:W-:Y:S04]  /*2ce0*/  LDSM.16.M88.4 R184, [R244] ;  /* 0x00000000f4b8783b */ /* 0x000fe80000000200 */
[----:B------:R-:W-:Y:S01]  /*2cf0*/  LDSM.16.M88.4 R188, [R242+0x4000] ;  /* 0x00400000f2bc783b */ /* 0x000fe20000000200 */
[----:B--2---:R-:W-:-:S03]  /*2d00*/  ISETP.GT.AND P4, PT, R16, 0x7f, PT ;  /* 0x0000007f1000780c */ /* 0x004fc60003f84270 */
[----:B------:R-:W-:Y:S04]  /*2d10*/  LDSM.16.M88.4 R192, [R243+0x4000] ;  /* 0x00400000f3c0783b */ /* 0x000fe80000000200 */
        /* <DEDUP_REMOVED lines=10> */
[----:B------:R-:W-:Y:S01]  /*2dc0*/  BAR.SYNC.DEFER_BLOCKING 0x0 ;  /* 0x0000000000007b1d */ /* 0x000fe20000010000 */
[----:B------:R-:W-:Y:S01]  /*2dd0*/  IMAD R0, R7, 0x30, RZ ;  /* 0x0000003007007824 */ /* 0x000fe200078e02ff */
[----:B------:R-:W-:-:S03]  /*2de0*/  LEA R6, P1, R4, c[0x0][0x1f8], 0x1 ;  /* 0x00007e0004067a11 */ /* 0x000fc600078208ff */
[----:B------:R-:W-:Y:S01]  /*2df0*/  IMAD.IADD R0, R5, 0x1, R0 ;  /* 0x0000000105007824 */ /* 0x000fe200078e0200 */
[----:B-1----:R-:W-:-:S04]  /*2e00*/  SEL R3, RZ, 0xffffffff, P2 ;  /* 0xffffffffff037807 */ /* 0x002fc80001000000 */
[----:B------:R-:W-:Y:S01]  /*2e10*/  LEA.HI.X R7, R4, c[0x0][0x1fc], R0, 0x1, P1 ;  /* 0x00007f0004077a11 */ /* 0x000fe200008f0c00 */
[----:B------:R-:W-:Y:S02]  /*2e20*/  @!P4 IMAD.MOV.U32 R0, RZ, RZ, c[0x0][0x208] ;  /* 0x00008200ff00c624 */ /* 0x000fe400078e00ff */
[----:B------:R-:W-:Y:S01]  /*2e30*/  @!P4 IMAD.MOV.U32 R2, RZ, RZ, c[0x0][0x20c] ;  /* 0x00008300ff02c624 */ /* 0x000fe200078e00ff */
[----:B------:R-:W-:Y:S01]  /*2e40*/  SEL R4, RZ, 0x1, P5 ;  /* 0x00000001ff047807 */ /* 0x000fe20002800000 */
[----:B------:R-:W-:Y:S01]  /*2e50*/  IMAD.SHL.U32 R3, R3, 0x2, RZ ;  /* 0x0000000203037824 */ /* 0x000fe200078e00ff */
[----:B------:R-:W-:-:S04]  /*2e60*/  @!P4 LEA R8, P0, R0, R6, 0x6 ;  /* 0x000000060008c211 */ /* 0x000fc800078030ff */
[----:B------:R-:W-:Y:S02]  /*2e70*/  @!P4 LEA.HI.X R9, R0, R7, R2, 0x6, P0 ;  /* 0x000000070009c211 */ /* 0x000fe400000f3402 */
[----:B------:R-:W-:Y:S01]  /*2e80*/  LOP3.LUT R4, R3, 0x2, R4, 0xe2, !PT ;  /* 0x0000000203047812 */ /* 0x000fe200078ee204 */
[----:B------:R-:W-:-:S04]  /*2e90*/  DEPBAR.LE SB0, 0x0 ;  /* 0x000080000000791a */ /* 0x000fc80000000000 */
[----:B------:R-:W-:Y:S01]  /*2ea0*/  SEL R0, RZ, 0x4, P3 ;  /* 0x00000004ff007807 */ /* 0x000fe20001800000 */
[----:B------:R-:W-:Y:S01]  /*2eb0*/  BAR.SYNC.DEFER_BLOCKING 0x0 ;  /* 0x0000000000007b1d */ /* 0x000fe20000010000 */
[----:B------:R-:W-:Y:S01]  /*2ec0*/  SEL R2, RZ, 0x8, P6 ;  /* 0x00000008ff027807 */ /* 0x000fe20003000000 */
[----:B------:R-:W-:Y:S01]  /*2ed0*/  IMAD.MOV.U32 R5, RZ, RZ, 0x40 ;  /* 0x00000040ff057424 */ /* 0x000fe200078e00ff */
[C---:B------:R-:W-:Y:S02]  /*2ee0*/  LOP3.LUT P5, RZ, R247.reuse, 0x2, RZ, 0xc0, !PT ;  /* 0x00000002f7ff7812 */ /* 0x040fe400078ac0ff */
[----:B------:R-:W-:Y:S02]  /*2ef0*/  LOP3.LUT R4, R2, R4, R0, 0xfe, !PT ;  /* 0x0000000402047212 */ /* 0x000fe400078efe00 */
[----:B------:R-:W-:Y:S02]  /*2f00*/  LOP3.LUT P0, RZ, R247, 0x4, RZ, 0xc0, !PT ;  /* 0x00000004f7ff7812 */ /* 0x000fe4000780c0ff */
[----:B------:R-:W-:-:S02]  /*2f10*/  IADD3 R2, R14, R24, -R131 ;  /* 0x000000180e027210 */ /* 0x000fc40007ffe883 */
[----:B------:R-:W-:Y:S02]  /*2f20*/  LOP3.LUT P4, RZ, R4, 0x1, RZ, 0xc0, !PT ;  /* 0x0000000104ff7812 */ /* 0x000fe4000788c0ff */
[----:B------:R-:W-:Y:S02]  /*2f30*/  SEL R0, R5, 0xffffffc0, !P0 ;  /* 0xffffffc005007807 */ /* 0x000fe40004000000 */
[----:B------:R-:W-:Y:S02]  /*2f40*/  ISETP.LT.OR P0, PT, R2, 0x1, !P4 ;  /* 0x000000010200780c */ /* 0x000fe40006701670 */
[----:B------:R-:W-:-:S05]  /*2f50*/  IADD3 R240, R134, 0x20, RZ ;  /* 0x0000002086f07810 */ /* 0x000fca0007ffe0ff */
[----:B------:R-:W-:Y:S01]  /*2f60*/  IMAD.MOV.U32 R3, RZ, RZ, R240 ;  /* 0x000000ffff037224 */ /* 0x000fe200078e00f0 */
[----:B------:R-:W-:Y:S01]  /*2f70*/  @P5 IADD3 R3, R134, -0x20, RZ ;  /* 0xffffffe086035810 */ /* 0x000fe20007ffe0ff */
[----:B------:R-:W1:Y:S01]  /*2f80*/  LDSM.16.M88.4 R12, [R134] ;  /* 0x00000000860c783b */ /* 0x000e620000000200 */
[----:B------:R-:W-:-:S03]  /*2f90*/  LOP3.LUT P3, RZ, R4, 0x2, RZ, 0xc0, !PT ;  /* 0x0000000204ff7812 */ /* 0x000fc6000786c0ff */
[----:B------:R-:W-:Y:S04]  /*2fa0*/  LDSM.16.M88.4 R24, [R3] ;  /* 0x000000000318783b */ /* 0x000fe80000000200 */
[----:B------:R-:W-:Y:S04]  /*2fb0*/  LDSM.16.M88.4 R36, [R3+0x800] ;  /* 0x000800000324783b */ /* 0x000fe80000000200 */
[----:B------:R-:W-:Y:S04]  /*2fc0*/  LDSM.16.M88.4 R56, [R3+0x1000] ;  /* 0x001000000338783b */ /* 0x000fe80000000200 */
[----:B------:R-:W2:Y:S04]  /*2fd0*/  LDSM.16.M88.4 R20, [R134+0x800] ;  /* 0x000800008614783b */ /* 0x000ea80000000200 */
[----:B------:R-:W3:Y:S04]  /*2fe0*/  LDSM.16.M88.4 R44, [R134+0x1000] ;  /* 0x00100000862c783b */ /* 0x000ee80000000200 */
[----:B------:R-:W-:Y:S01]  /*2ff0*/  @!PT LDS RZ, [RZ] ;  /* 0x00000000fffff984 */ /* 0x000fe20000000800 */
[----:B------:R-:W-:Y:S01]  /*3000*/  @!PT LDS RZ, [RZ] ;  /* 0x00000000fffff984 */ /* 0x000fe20000000800 */
[----:B------:R-:W-:Y:S01]  /*3010*/  @!PT LDS RZ, [RZ] ;  /* 0x00000000fffff984 */ /* 0x000fe20000000800 */
[----:B------:R2:W-:Y:S01]  /*3020*/  LDGSTS.E.BYPASS.LTC128B.128 [R248+0x4080], [R6.64], !P0 ;  /* 0x0408000006f87fae */ /* 0x0005e2000c101d46 */
[----:B------:R-:W-:-:S02]  /*3030*/  ISETP.LT.OR P0, PT, R2, 0x1, !P3 ;  /* 0x000000010200780c */ /* 0x000fc40005f01670 */
[----:B------:R-:W-:-:S11]  /*3040*/  LOP3.LUT P2, RZ, R4, 0x4, RZ, 0xc0, !PT ;  /* 0x0000000404ff7812 */ /* 0x000fd6000784c0ff */
[----:B------:R2:W-:Y:S01]  /*3050*/  LDGSTS.E.BYPASS.LTC128B.128 [R248+0x5880], [R6.64+0x80], !P0 ;  /* 0x0588008006f87fae */ /* 0x0005e2000c101d46 */
[----:B------:R-:W-:Y:S02]  /*3060*/  ISETP.LT.OR P0, PT, R2, 0x1, !P2 ;  /* 0x000000010200780c */ /* 0x000fe40005701670 */
[----:B------:R-:W-:-:S11]  /*3070*/  LOP3.LUT P1, RZ, R4, 0x8, RZ, 0xc0, !PT ;  /* 0x0000000804ff7812 */ /* 0x000fd6000782c0ff */
[----:B------:R2:W-:Y:S01]  /*3080*/  LDGSTS.E.BYPASS.LTC128B.128 [R248+0x7080], [R6.64+0x100], !P0 ;  /* 0x0708010006f87fae */ /* 0x0005e2000c101d46 */
[----:B------:R-:W-:-:S13]  /*3090*/  ISETP.LT.OR P0, PT, R2, 0x1, !P1 ;  /* 0x000000010200780c */ /* 0x000fda0004f01670 */
[----:B------:R2:W-:Y:S01]  /*30a0*/  LDGSTS.E.BYPASS.LTC128B.128 [R248+0x8880], [R6.64+0x180], !P0 ;  /* 0x0888018006f87fae */ /* 0x0005e2000c101d46 */
[----:B------:R-:W-:-:S13]  /*30b0*/  ISETP.GT.AND P0, PT, R16, 0x7f, PT ;  /* 0x0000007f1000780c */ /* 0x000fda0003f04270 */
[----:B------:R-:W-:Y:S02]  /*30c0*/  @!P0 ISETP.LT.OR P0, PT, R2, 0x21, !P4 ;  /* 0x000000210200880c */ /* 0x000fe40006701670 */
[----:B------:R-:W-:-:S13]  /*30d0*/  ISETP.GT.AND P4, PT, R16, 0x7f, PT ;  /* 0x0000007f1000780c */ /* 0x000fda0003f84270 */
[----:B------:R4:W-:Y:S01]  /*30e0*/  @!P4 LDGSTS.E.BYPASS.LTC128B.128 [R248+0x5080], [R8.64], !P0 ;  /* 0x0508000008f8cfae */ /* 0x0009e2000c101d46 */
[----:B------:R-:W-:-:S13]  /*30f0*/  @!P4 ISETP.LT.OR P0, PT, R2, 0x21, !P3 ;  /* 0x000000210200c80c */ /* 0x000fda0005f01670 */
[----:B------:R4:W-:Y:S01]  /*3100*/  @!P4 LDGSTS.E.BYPASS.LTC128B.128 [R248+0x6880], [R8.64+0x80], !P0 ;  /* 0x0688008008f8cfae */ /* 0x0009e2000c101d46 */
[C---:B------:R-:W-:Y:S01]  /*3110*/  @!P4 ISETP.LT.OR P0, PT, R2.reuse, 0x21, !P2 ;  /* 0x000000210200c80c */ /* 0x040fe20005701670 */
[C---:B-1----:R-:W-:Y:S11]  /*3120*/  HMMA.16816.F32.BF16 R16, R160.reuse, R12, RZ ;  /* 0x0000000ca010723c */ /* 0x042ff600000418ff */
[----:B------:R-:W-:Y:S01]  /*3130*/  @!UPT UIADD3 URZ, URZ, URZ, URZ ;  /* 0x0000003f3f3ff290 */ /* 0x000fe2000fffe03f */
[----:B------:R4:W-:Y:S01]  /*3140*/  @!P4 LDGSTS.E.BYPASS.LTC128B.128 [R248+0x8080], [R8.64+0x100], !P0 ;  /* 0x0808010008f8cfae */ /* 0x0009e2000c101d46 */
[----:B------:R-:W-:Y:S01]  /*3150*/  @!P4 ISETP.LT.OR P0, PT, R2, 0x21, !P1 ;  /* 0x000000210200c80c */ /* 0x000fe20004f01670 */
[C---:B------:R-:W-:Y:S01]  /*3160*/  IMAD.IADD R2, R134.reuse, 0x1, R0 ;  /* 0x0000000186027824 */ /* 0x040fe200078e0200 */
[C---:B--2---:R-:W-:Y:S11]  /*3170*/  HMMA.16816.F32.BF16 R4, R160.reuse, R20, RZ ;  /* 0x00000014a004723c */ /* 0x044ff600000418ff */
[----:B------:R4:W-:Y:S04]  /*3180*/  @!P4 LDGSTS.E.BYPASS.LTC128B.128 [R248+0x9880], [R8.64+0x180], !P0 ;  /* 0x0988018008f8cfae */ /* 0x0009e8000c101d46 */
[----:B------:R-:W1:Y:S01]  /*3190*/  LDSM.16.M88.4 R48, [R2] ;  /* 0x000000000230783b */ /* 0x000e620000000200 */
[----:B------:R-:W-:Y:S01]  /*31a0*/  HMMA.16816.F32.BF16 R12, R160, R14, RZ ;  /* 0x0000000ea00c723c */ /* 0x000fe200000418ff */
[----:B------:R-:W-:-:S02]  /*31b0*/  @P5 IADD3 R240, R134, -0x20, RZ ;  /* 0xffffffe086f05810 */ /* 0x000fc40007ffe0ff */
[----:B------:R-:W2:Y:S05]  /*31c0*/  LDSM.16.M88.4 R40, [R2+0x800] ;  /* 0x000800000228783b */ /* 0x000eaa0000000200 */
[C---:B------:R-:W-:Y:S01]  /*31d0*/  HMMA.16816.F32.BF16 R16, R164.reuse, R24, R16 ;  /* 0x00000018a410723c */ /* 0x040fe20000041810 */
[----:B------:R-:W-:Y:S01]  /*31e0*/  IMAD.IADD R135, R0, 0x1, R240 ;  /* 0x0000000100877824 */ /* 0x000fe200078e02f0 */
[----:B------:R-:W-:Y:S04]  /*31f0*/  LDSM.16.M88.4 R64, [R240+0x1800] ;  /* 0x00180000f040783b */ /* 0x000fe80000000200 */
[----:B------:R-:W5:Y:S02]  /*3200*/  LDSM.16.M88.4 R52, [R135] ;  /* 0x000000008734783b */ /* 0x000f640000000200 */
[----:B------:R-:W-:Y:S02]  /*3210*/  HMMA.16816.F32.BF16 R28, R164, R36, R4 ;  /* 0x00000024a41c723c */ /* 0x000fe40000041804 */
[----:B------:R-:W-:Y:S04]  /*3220*/  LDSM.16.M88.4 R60, [R135+0x800] ;  /* 0x00080000873c783b */ /* 0x000fe80000000200 */
[----:B------:R-:W-:Y:S02]  /*3230*/  LDSM.16.M88.4 R68, [R135+0x1800] ;  /* 0x001800008744783b */ /* 0x000fe40000000200 */
[----:B----4-:R-:W-:Y:S02]  /*3240*/  HMMA.16816.F32.BF16 R8, R160, R22, RZ ;  /* 0x00000016a008723c */ /* 0x010fe400000418ff */
[----:B------:R-:W-:Y:S04]  /*3250*/  LDSM.16.M88.4 R20, [R135+0x1000] ;  /* 0x001000008714783b */ /* 0x000fe80000000200 */
[----:B------:R-:W-:Y:S02]  /*3260*/  LDSM.16.M88.4 R72, [R135+0x4800] ;  /* 0x004800008748783b */ /* 0x000fe40000000200 */
[----:B------:R-:W-:Y:S02]  /*3270*/  HMMA.16816.F32.BF16 R32, R164, R26, R12 ;  /* 0x0000001aa420723c */ /* 0x000fe4000004180c */
[----:B------:R-:W0:Y:S06]  /*3280*/  LDGDEPBAR ;  /* 0x00000000000079af */ /* 0x000e2c0000000000 */
[C---:B---3--:R-:W-:Y:S08]  /*3290*/  HMMA.16816.F32.BF16 R4, R160.reuse, R44, RZ ;  /* 0x0000002ca004723c */ /* 0x048ff000000418ff */
[----:B------:R-:W-:Y:S01]  /*32a0*/  HMMA.16816.F32.BF16 R24, R160, R46, RZ ;  /* 0x0000002ea018723c */ /* 0x000fe200000418ff */
[----:B------:R-:W3:Y:S07]  /*32b0*/  LDSM.16.M88.4 R44, [R2+0x1000] ;  /* 0x00100000022c783b */ /* 0x000eee0000000200 */
[----:B-1----:R-:W-:Y:S08]  /*32c0*/  HMMA.16816.F32.BF16 R12, R180, R48, R16 ;  /* 0x00000030b40c723c */ /* 0x002ff00000041810 */
[C---:B------:R-:W-:Y:S01]  /*32d0*/  HMMA.16816.F32.BF16 R16, R164.reuse, R38, R8 ;  /* 0x00000026a410723c */ /* 0x040fe20000041808 */
[----:B------:R-:W1:Y:S07]  /*32e0*/  LDSM.16.M88.4 R36, [R134+0x1800] ;  /* 0x001800008624783b */ /* 0x000e6e0000000200 */
[C---:B------:R-:W-:Y:S08]  /*32f0*/  HMMA.16816.F32.BF16 R8, R164.reuse, R56, R4 ;  /* 0x00000038a408723c */ /* 0x040ff00000041804 */
[----:B------:R-:W-:Y:S01]  /*3300*/  HMMA.16816.F32.BF16 R24, R164, R58, R24 ;  /* 0x0000003aa418723c */ /* 0x000fe20000041818 */
[----:B------:R-:W-:Y:S07]  /*3310*/  LDSM.16.M88.4 R56, [R2+0x1800] ;  /* 0x001800000238783b */ /* 0x000fee0000000200 */
[C---:B------:R-:W-:Y:S01]  /*3320*/  HMMA.16816.F32.BF16 R32, R180.reuse, R50, R32 ;  /* 0x00000032b420723c */ /* 0x040fe20000041820 */
[----:B------:R-:W4:Y:S07]  /*3330*/  LDSM.16.M88.4 R48, [R134+0x2000] ;  /* 0x002000008630783b */ /* 0x000f2e0000000200 */
[----:B--2---:R-:W-:Y:S08]  /*3340*/  HMMA.16816.F32.BF16 R28, R180, R40, R28 ;  /* 0x00000028b41c723c */ /* 0x004ff0000004181c */
[----:B-----5:R-:W-:Y:S08]  /*3350*/  HMMA.16816.F32.BF16 R4, R184, R52, R12 ;  /* 0x00000034b804723c */ /* 0x020ff0000004180c */
[C---:B------:R-:W-:Y:S01]  /*3360*/  HMMA.16816.F32.BF16 R12, R180.reuse, R42, R16 ;  /* 0x0000002ab40c723c */ /* 0x040fe20000041810 */
[----:B------:R-:W2:Y:S07]  /*3370*/  LDSM.16.M88.4 R40, [R134+0x2800] ;  /* 0x002800008628783b */ /* 0x000eae0000000200 */
[C---:B---3--:R-:W-:Y:S08]  /*3380*/  HMMA.16816.F32.BF16 R8, R180.reuse, R44, R8 ;  /* 0x0000002cb408723c */ /* 0x048ff00000041808 */
[----:B------:R-:W-:Y:S01]  /*3390*/  HMMA.16816.F32.BF16 R24, R180, R46, R24 ;  /* 0x0000002eb418723c */ /* 0x000fe20000041818 */
[----:B------:R-:W3:Y:S07]  /*33a0*/  LDSM.16.M88.4 R44, [R240+0x2000] ;  /* 0x00200000f02c783b */ /* 0x000eee0000000200 */
[C---:B------:R-:W-:Y:S01]  /*33b0*/  HMMA.16816.F32.BF16 R32, R184.reuse, R54, R32 ;  /* 0x00000036b820723c */ /* 0x040fe20000041820 */
[----:B------:R-:W-:Y:S07]  /*33c0*/  LDSM.16.M88.4 R52, [R2+0x2000] ;  /* 0x002000000234783b */ /* 0x000fee0000000200 */
[----:B------:R-:W-:Y:S08]  /*33d0*/  HMMA.16816.F32.BF16 R28, R184, R60, R28 ;  /* 0x0000003cb81c723c */ /* 0x000ff0000004181c */
[----:B-1----:R-:W-:Y:S08]  /*33e0*/  HMMA.16816.F32.BF16 R4, R188, R36, R4 ;  /* 0x00000024bc04723c */ /* 0x002ff00000041804 */
[C---:B------:R-:W-:Y:S01]  /*33f0*/  HMMA.16816.F32.BF16 R12, R184.reuse, R62, R12 ;  /* 0x0000003eb80c723c */ /* 0x040fe2000004180c */
[----:B------:R-:W-:Y:S07]  /*3400*/  LDSM.16.M88.4 R60, [R134+0x3000] ;  /* 0x00300000863c783b */ /* 0x000fee0000000200 */
[C---:B------:R-:W-:Y:S08]  /*3410*/  HMMA.16816.F32.BF16 R16, R184.reuse, R20, R8 ;  /* 0x00000014b810723c */ /* 0x040ff00000041808 */
[----:B------:R-:W-:Y:S08]  /*3420*/  HMMA.16816.F32.BF16 R24, R184, R22, R24 ;  /* 0x00000016b818723c */ /* 0x000ff00000041818 */
[C---:B------:R-:W-:Y:S01]  /*3430*/  HMMA.16816.F32.BF16 R32, R188.reuse, R38, R32 ;  /* 0x00000026bc20723c */ /* 0x040fe20000041820 */
[----:B------:R-:W1:Y:S07]  /*3440*/  LDSM.16.M88.4 R36, [R240+0x2800] ;  /* 0x00280000f024783b */ /* 0x000e6e0000000200 */
[----:B----4-:R-:W-:Y:S08]  /*3450*/  HMMA.16816.F32.BF16 R28, R188, R48, R28 ;  /* 0x00000030bc1c723c */ /* 0x010ff0000004181c */
[----:B------:R-:W-:Y:S08]  /*3460*/  HMMA.16816.F32.BF16 R4, R192, R64, R4 ;  /* 0x00000040c004723c */ /* 0x000ff00000041804 */
[C---:B------:R-:W-:Y:S01]  /*3470*/  HMMA.16816.F32.BF16 R8, R188.reuse, R50, R12 ;  /* 0x00000032bc08723c */ /* 0x040fe2000004180c */
[----:B------:R-:W-:Y:S07]  /*3480*/  LDSM.16.M88.4 R48, [R135+0x2000] ;  /* 0x002000008730783b */ /* 0x000fee0000000200 */
[C---:B--2---:R-:W-:Y:S08]  /*3490*/  HMMA.16816.F32.BF16 R16, R188.reuse, R40, R16 ;  /* 0x00000028bc10723c */ /* 0x044ff00000041810 */
[----:B------:R-:W-:Y:S01]  /*34a0*/  HMMA.16816.F32.BF16 R24, R188, R42, R24 ;  /* 0x0000002abc18723c */ /* 0x000fe20000041818 */
[----:B------:R-:W2:Y:S07]  /*34b0*/  LDSM.16.M88.4 R40, [R2+0x2800] ;  /* 0x002800000228783b */ /* 0x000eae0000000200 */
[C---:B------:R-:W-:Y:S01]  /*34c0*/  HMMA.16816.F32.BF16 R32, R192.reuse, R66, R32 ;  /* 0x00000042c020723c */ /* 0x040fe20000041820 */
[----:B------:R-:W-:Y:S07]  /*34d0*/  LDSM.16.M88.4 R64, [R2+0x4000] ;  /* 0x004000000240783b */ /* 0x000fee0000000200 */
[----:B---3--:R-:W-:Y:S08]  /*34e0*/  HMMA.16816.F32.BF16 R28, R192, R44, R28 ;  /* 0x0000002cc01c723c */ /* 0x008ff0000004181c */
[----:B------:R-:W-:Y:S08]  /*34f0*/  HMMA.16816.F32.BF16 R20, R196, R56, R4 ;  /* 0x00000038c414723c */ /* 0x000ff00000041804 */
[C---:B------:R-:W-:Y:S01]  /*3500*/  HMMA.16816.F32.BF16 R12, R192.reuse, R46, R8 ;  /* 0x0000002ec00c723c */ /* 0x040fe20000041808 */
[----:B------:R-:W-:Y:S07]  /*3510*/  LDSM.16.M88.4 R44, [R134+0x3800] ;  /* 0x00380000862c783b */ /* 0x000fee0000000200 */
[C---:B-1----:R-:W-:Y:S08]  /*3520*/  HMMA.16816.F32.BF16 R8, R192.reuse, R36, R16 ;  /* 0x00000024c008723c */ /* 0x042ff00000041810 */
[----:B------:R-:W-:Y:S01]  /*3530*/  HMMA.16816.F32.BF16 R4, R192, R38, R24 ;  /* 0x00000026c004723c */ /* 0x000fe20000041818 */
[----:B------:R-:W1:Y:S07]  /*3540*/  LDSM.16.M88.4 R36, [R135+0x2800] ;  /* 0x002800008724783b */ /* 0x000e6e0000000200 */
[C---:B------:R-:W-:Y:S01]  /*3550*/  HMMA.16816.F32.BF16 R32, R196.reuse, R58, R32 ;  /* 0x0000003ac420723c */ /* 0x040fe20000041820 */
[----:B------:R-:W-:Y:S07]  /*3560*/  LDSM.16.M88.4 R56, [R2+0x3000] ;  /* 0x003000000238783b */ /* 0x000fee0000000200 */
[----:B------:R-:W-:Y:S08]  /*3570*/  HMMA.16816.F32.BF16 R28, R196, R52, R28 ;  /* 0x00000034c41c723c */ /* 0x000ff0000004181c */
[----:B------:R-:W-:Y:S08]  /*3580*/  HMMA.16816.F32.BF16 R20, R200, R68, R20 ;  /* 0x00000044c814723c */ /* 0x000ff00000041814 */
[C---:B------:R-:W-:Y:S01]  /*3590*/  HMMA.16816.F32.BF16 R24, R196.reuse, R54, R12 ;  /* 0x00000036c418723c */ /* 0x040fe2000004180c */
[----:B------:R-:W3:Y:S07]  /*35a0*/  LDSM.16.M88.4 R52, [R240+0x3000] ;  /* 0x00300000f034783b */ /* 0x000eee0000000200 */
[C---:B--2---:R-:W-:Y:S08]  /*35b0*/  HMMA.16816.F32.BF16 R16, R196.reuse, R40, R8 ;  /* 0x00000028c410723c */ /* 0x044ff00000041808 */
[----:B------:R-:W-:Y:S01]  /*35c0*/  HMMA.16816.F32.BF16 R8, R196, R42, R4 ;  /* 0x0000002ac408723c */ /* 0x000fe20000041804 */
[----:B------:R-:W-:Y:S07]  /*35d0*/  LDSM.16.M88.4 R40, [R134+0x4000] ;  /* 0x004000008628783b */ /* 0x000fee0000000200 */
[C---:B------:R-:W-:Y:S01]  /*35e0*/  HMMA.16816.F32.BF16 R4, R200.reuse, R70, R32 ;  /* 0x00000046c804723c */ /* 0x040fe20000041820 */
[----:B------:R-:W-:Y:S07]  /*35f0*/  LDSM.16.M88.4 R68, [R2+0x4800] ;  /* 0x004800000244783b */ /* 0x000fee0000000200 */
[----:B------:R-:W-:Y:S08]  /*3600*/  HMMA.16816.F32.BF16 R12, R200, R48, R28 ;  /* 0x00000030c80c723c */ /* 0x000ff0000004181c */
[C---:B------:R-:W-:Y:S08]  /*3610*/  HMMA.16816.F32.BF16 R20, R204.reuse, R60, R20 ;  /* 0x0000003ccc14723c */ /* 0x040ff00000041814 */
[----:B------:R-:W-:Y:S01]  /*3620*/  HMMA.16816.F32.BF16 R4, R204, R62, R4 ;  /* 0x0000003ecc04723c */ /* 0x000fe20000041804 */
[----:B------:R-:W-:Y:S07]  /*3630*/  LDSM.16.M88.4 R60, [R240+0x5000] ;  /* 0x00500000f03c783b */ /* 0x000fee0000000200 */
[C---:B------:R-:W-:Y:S01]  /*3640*/  HMMA.16816.F32.BF16 R32, R200.reuse, R50, R24 ;  /* 0x00000032c820723c */ /* 0x040fe20000041818 */
[----:B------:R-:W2:Y:S04]  /*3650*/  LDSM.16.M88.4 R24, [R240+0x3800] ;  /* 0x00380000f018783b */ /* 0x000ea80000000200 */
[----:B------:R-:W-:Y:S03]  /*3660*/  LDSM.16.M88.4 R48, [R240+0x4000] ;  /* 0x00400000f030783b */ /* 0x000fe60000000200 */
[----:B-1----:R-:W-:Y:S08]  /*3670*/  HMMA.16816.F32.BF16 R28, R200, R36, R16 ;  /* 0x00000024c81c723c */ /* 0x002ff00000041810 */
[----:B------:R-:W-:Y:S08]  /*3680*/  HMMA.16816.F32.BF16 R16, R204, R44, R12 ;  /* 0x0000002ccc10723c */ /* 0x000ff0000004180c */
[C---:B---3--:R-:W-:Y:S01]  /*3690*/  HMMA.16816.F32.BF16 R12, R208.reuse, R52, R20 ;  /* 0x00000034d00c723c */ /* 0x048fe20000041814 */
[----:B------:R-:W1:Y:S07]  /*36a0*/  LDSM.16.M88.4 R20, [R135+0x3000] ;  /* 0x003000008714783b */ /* 0x000e6e0000000200 */
[----:B------:R-:W-:Y:S01]  /*36b0*/  HMMA.16816.F32.BF16 R4, R208, R54, R4 ;  /* 0x00000036d004723c */ /* 0x000fe20000041804 */
[----:B------:R-:W3:Y:S07]  /*36c0*/  LDSM.16.M88.4 R52, [R2+0x3800] ;  /* 0x003800000234783b */ /* 0x000eee0000000200 */
[----:B------:R-:W-:Y:S08]  /*36d0*/  HMMA.16816.F32.BF16 R36, R200, R38, R8 ;  /* 0x00000026c824723c */ /* 0x000ff00000041808 */
[----:B------:R-:W-:Y:S01]  /*36e0*/  HMMA.16816.F32.BF16 R8, R204, R46, R32 ;  /* 0x0000002ecc08723c */ /* 0x000fe20000041820 */
[----:B------:R-:W4:Y:S04]  /*36f0*/  LDSM.16.M88.4 R44, [R134+0x4800] ;  /* 0x00480000862c783b */ /* 0x000f280000000200 */
[----:B------:R-:W-:Y:S03]  /*3700*/  LDSM.16.M88.4 R32, [R240+0x4800] ;  /* 0x00480000f020783b */ /* 0x000fe60000000200 */
[----:B------:R-:W-:Y:S08]  /*3710*/  HMMA.16816.F32.BF16 R12, R212, R56, R12 ;  /* 0x00000038d40c723c */ /* 0x000ff0000004180c */
[----:B--2---:R-:W-:Y:S08]  /*3720*/  HMMA.16816.F32.BF16 R16, R208, R24, R16 ;  /* 0x00000018d010723c */ /* 0x004ff00000041810 */
[----:B------:R-:W-:Y:S01]  /*3730*/  HMMA.16816.F32.BF16 R4, R212, R58, R4 ;  /* 0x0000003ad404723c */ /* 0x000fe20000041804 */
[----:B------:R-:W-:Y:S07]  /*3740*/  LDSM.16.M88.4 R56, [R134+0x5800] ;  /* 0x005800008638783b */ /* 0x000fee0000000200 */
[----:B------:R-:W-:Y:S01]  /*3750*/  HMMA.16816.F32.BF16 R8, R208, R26, R8 ;  /* 0x0000001ad008723c */ /* 0x000fe20000041808 */
[----:B------:R-:W2:Y:S07]  /*3760*/  LDSM.16.M88.4 R24, [R135+0x3800] ;  /* 0x003800008718783b */ /* 0x000eae0000000200 */
[----:B-1----:R-:W-:Y:S08]  /*3770*/  HMMA.16816.F32.BF16 R12, R216, R20, R12 ;  /* 0x00000014d80c723c */ /* 0x002ff0000004180c */
[C---:B------:R-:W-:Y:S08]  /*3780*/  HMMA.16816.F32.BF16 R28, R204.reuse, R40, R28 ;  /* 0x00000028cc1c723c */ /* 0x040ff0000004181c */
[----:B------:R-:W-:Y:S01]  /*3790*/  HMMA.16816.F32.BF16 R40, R204, R42, R36 ;  /* 0x0000002acc28723c */ /* 0x000fe20000041824 */
[----:B------:R-:W1:Y:S07]  /*37a0*/  LDSM.16.M88.4 R36, [R134+0x5000] ;  /* 0x005000008624783b */ /* 0x000e6e0000000200 */
[----:B---3--:R-:W-:Y:S08]  /*37b0*/  HMMA.16816.F32.BF16 R16, R212, R52, R16 ;  /* 0x00000034d410723c */ /* 0x008ff00000041810 */
[----:B------:R-:W-:Y:S08]  /*37c0*/  HMMA.16816.F32.BF16 R4, R216, R22, R4 ;  /* 0x00000016d804723c */ /* 0x000ff00000041804 */
[----:B----4-:R-:W-:Y:S08]  /*37d0*/  HMMA.16816.F32.BF16 R12, R220, R44, R12 ;  /* 0x0000002cdc0c723c */ /* 0x010ff0000004180c */
[----:B------:R-:W-:Y:S08]  /*37e0*/  HMMA.16816.F32.BF16 R28, R208, R48, R28 ;  /* 0x00000030d01c723c */ /* 0x000ff0000004181c */
[----:B------:R-:W-:Y:S01]  /*37f0*/  HMMA.16816.F32.BF16 R20, R212, R54, R8 ;  /* 0x00000036d414723c */ /* 0x000fe20000041808 */
[----:B------:R-:W-:Y:S07]  /*3800*/  LDSM.16.M88.4 R52, [R2+0x5000] ;  /* 0x005000000234783b */ /* 0x000fee0000000200 */
[----:B------:R-:W-:Y:S01]  /*3810*/  HMMA.16816.F32.BF16 R40, R208, R50, R40 ;  /* 0x00000032d028723c */ /* 0x000fe20000041828 */
[----:B------:R-:W3:Y:S07]  /*3820*/  LDSM.16.M88.4 R48, [R135+0x4000] ;  /* 0x004000008730783b */ /* 0x000eee0000000200 */
[----:B--2---:R-:W-:Y:S08]  /*3830*/  HMMA.16816.F32.BF16 R16, R216, R24, R16 ;  /* 0x00000018d810723c */ /* 0x004ff00000041810 */
[----:B------:R-:W-:Y:S01]  /*3840*/  HMMA.16816.F32.BF16 R8, R220, R46, R4 ;  /* 0x0000002edc08723c */ /* 0x000fe20000041804 */
[----:B------:R-:W2:Y:S07]  /*3850*/  LDSM.16.M88.4 R44, [R240+0x5800] ;  /* 0x00580000f02c783b */ /* 0x000eae0000000200 */
[----:B------:R-:W-:Y:S08]  /*3860*/  HMMA.16816.F32.BF16 R4, R224, R32, R12 ;  /* 0x00000020e004723c */ /* 0x000ff0000004180c */
[----:B------:R-:W-:Y:S08]  /*3870*/  HMMA.16816.F32.BF16 R28, R212, R64, R28 ;  /* 0x00000040d41c723c */ /* 0x000ff0000004181c */
[----:B------:R-:W-:Y:S08]  /*3880*/  HMMA.16816.F32.BF16 R20, R216, R26, R20 ;  /* 0x0000001ad814723c */ /* 0x000ff00000041814 */
[----:B-1----:R-:W-:Y:S08]  /*3890*/  HMMA.16816.F32.BF16 R16, R220, R36, R16 ;  /* 0x00000024dc10723c */ /* 0x002ff00000041810 */
[----:B------:R-:W-:Y:S08]  /*38a0*/  HMMA.16816.F32.BF16 R12, R224, R34, R8 ;  /* 0x00000022e00c723c */ /* 0x000ff00000041808 */
[----:B------:R-:W-:Y:S01]  /*38b0*/  HMMA.16816.F32.BF16 R8, R212, R66, R40 ;  /* 0x00000042d408723c */ /* 0x000fe20000041828 */
[----:B------:R-:W1:Y:S07]  /*38c0*/  LDSM.16.M88.4 R40, [R135+0x5000] ;  /* 0x005000008728783b */ /* 0x000e6e0000000200 */
[----:B------:R-:W-:Y:S08]  /*38d0*/  HMMA.16816.F32.BF16 R4, R228, R68, R4 ;  /* 0x00000044e404723c */ /* 0x000ff00000041804 */
[----:B---3--:R-:W-:Y:S08]  /*38e0*/  HMMA.16816.F32.BF16 R28, R216, R48, R28 ;  /* 0x00000030d81c723c */ /* 0x008ff0000004181c */
[----:B------:R-:W-:Y:S01]  /*38f0*/  HMMA.16816.F32.BF16 R24, R220, R38, R20 ;  /* 0x00000026dc18723c */ /* 0x000fe20000041814 */
[----:B------:R-:W3:Y:S07]  /*3900*/  LDSM.16.M88.4 R36, [R2+0x5800] ;  /* 0x005800000224783b */ /* 0x000eee0000000200 */
[----:B------:R-:W-:Y:S08]  /*3910*/  HMMA.16816.F32.BF16 R20, R224, R60, R16 ;  /* 0x0000003ce014723c */ /* 0x000ff00000041810 */
[----:B------:R-:W-:Y:S08]  /*3920*/  HMMA.16816.F32.BF16 R12, R228, R70, R12 ;  /* 0x00000046e40c723c */ /* 0x000ff0000004180c */
[----:B------:R-:W-:Y:S08]  /*3930*/  HMMA.16816.F32.BF16 R8, R216, R50, R8 ;  /* 0x00000032d808723c */ /* 0x000ff00000041808 */
[----:B------:R-:W-:Y:S08]  /*3940*/  HMMA.16816.F32.BF16 R32, R232, R72, R4 ;  /* 0x00000048e820723c */ /* 0x000ff00000041804 */
[----:B------:R-:W-:Y:S08]  /*3950*/  HMMA.16816.F32.BF16 R4, R220, R56, R28 ;  /* 0x00000038dc04723c */ /* 0x000ff0000004181c */
[----:B------:R-:W-:Y:S01]  /*3960*/  HMMA.16816.F32.BF16 R16, R224, R62, R24 ;  /* 0x0000003ee010723c */ /* 0x000fe20000041818 */
[----:B------:R-:W4:Y:S01]  /*3970*/  LDSM.16.M88.4 R24, [R135+0x5800] ;  /* 0x005800008718783b */ /* 0x000f220000000200 */
[----:B------:R-:W-:Y:S01]  /*3980*/  ISETP.GT.AND P0, PT, R77, R249, PT ;  /* 0x000000f94d00720c */ /* 0x000fe20003f04270 */
[----:B------:R-:W-:-:S05]  /*3990*/  DEPBAR.LE SB0, 0x0 ;  /* 0x000080000000791a */ /* 0x000fca0000000000 */
[----:B------:R-:W-:Y:S08]  /*39a0*/  HMMA.16816.F32.BF16 R20, R228, R52, R20 ;  /* 0x00000034e414723c */ /* 0x000ff00000041814 */
[----:B------:R-:W-:Y:S01]  /*39b0*/  HMMA.16816.F32.BF16 R28, R232, R74, R12 ;  /* 0x0000004ae81c723c */ /* 0x000fe2000004180c */
[----:B------:R-:W-:-:S07]  /*39c0*/  FMUL.FTZ R0, R33, c[0x0][0x320] ;  /* 0x0000c80021007a20 */ /* 0x000fce0000410000 */
[----:B------:R-:W-:Y:S01]  /*39d0*/  HMMA.16816.F32.BF16 R12, R220, R58, R8 ;  /* 0x0000003adc0c723c */ /* 0x000fe20000041808 */
[----:B------:R5:W1:Y:S07]  /*39e0*/  MUFU.TANH R48, R0 ;  /* 0x0000000000307308 */ /* 0x000a6e0000002400 */
[----:B--2---:R-:W-:Y:S01]  /*39f0*/  HMMA.16816.F32.BF16 R8, R224, R44, R4 ;  /* 0x0000002ce008723c */ /* 0x004fe20000041804 */
[----:B-----5:R-:W-:-:S07]  /*3a00*/  FMUL.FTZ R0, R34, c[0x0][0x320] ;  /* 0x0000c80022007a20 */ /* 0x020fce0000410000 */
[----:B------:R-:W-:Y:S01]  /*3a10*/  HMMA.16816.F32.BF16 R4, R228, R54, R16 ;  /* 0x00000036e404723c */ /* 0x000fe20000041810 */
[----:B------:R2:W2:Y:S07]  /*3a20*/  MUFU.TANH R45, R0 ;  /* 0x00000000002d7308 */ /* 0x0004ae0000002400 */
[----:B-1----:R-:W-:Y:S01]  /*3a30*/  HMMA.16816.F32.BF16 R20, R232, R40, R20 ;  /* 0x00000028e814723c */ /* 0x002fe20000041814 */
[----:B--2---:R-:W-:-:S04]  /*3a40*/  FMUL.FTZ R0, R35, c[0x0][0x320] ;  /* 0x0000c80023007a20 */ /* 0x004fc80000410000 */
[----:B------:R1:W2:Y:S03]  /*3a50*/  MUFU.TANH R44, R0 ;  /* 0x00000000002c7308 */ /* 0x0002a60000002400 */
[----:B------:R-:W-:Y:S01]  /*3a60*/  HMMA.16816.F32.BF16 R16, R224, R46, R12 ;  /* 0x0000002ee010723c */ /* 0x000fe2000004180c */
[----:B-1----:R-:W-:-:S04]  /*3a70*/  FMUL.FTZ R0, R28, c[0x0][0x320] ;  /* 0x0000c8001c007a20 */ /* 0x002fc80000410000 */
[----:B------:R1:W1:Y:S03]  /*3a80*/  MUFU.TANH R34, R0 ;  /* 0x0000000000227308 */ /* 0x0002660000002400 */
[----:B---3--:R-:W-:Y:S01]  /*3a90*/  HMMA.16816.F32.BF16 R12, R228, R36, R8 ;  /* 0x00000024e40c723c */ /* 0x008fe20000041808 */
[----:B-1----:R-:W-:-:S04]  /*3aa0*/  FMUL.FTZ R0, R29, c[0x0][0x320] ;  /* 0x0000c8001d007a20 */ /* 0x002fc80000410000 */
[----:B------:R1:W3:Y:S03]  /*3ab0*/  MUFU.TANH R40, R0 ;  /* 0x0000000000287308 */ /* 0x0002e60000002400 */
[----:B------:R-:W-:Y:S01]  /*3ac0*/  HMMA.16816.F32.BF16 R4, R232, R42, R4 ;  /* 0x0000002ae804723c */ /* 0x000fe20000041804 */
[----:B-1----:R-:W-:-:S04]  /*3ad0*/  FMUL.FTZ R0, R30, c[0x0][0x320] ;  /* 0x0000c8001e007a20 */ /* 0x002fc80000410000 */
[----:B------:R1:W1:Y:S01]  /*3ae0*/  MUFU.TANH R41, R0 ;  /* 0x0000000000297308 */ /* 0x0002620000002400 */
[----:B------:R-:W-:Y:S02]  /*3af0*/  FMUL.FTZ R32, R32, c[0x0][0x320] ;  /* 0x0000c80020207a20 */ /* 0x000fe40000410000 */
[----:B-1----:R-:W-:-:S05]  /*3b00*/  FMUL.FTZ R0, R31, c[0x0][0x320] ;  /* 0x0000c8001f007a20 */ /* 0x002fca0000410000 */
[----:B------:R1:W1:Y:S01]  /*3b10*/  MUFU.TANH R35, R0 ;  /* 0x0000000000237308 */ /* 0x0002620000002400 */
[----:B------:R-:W-:Y:S01]  /*3b20*/  HMMA.16816.F32.BF16 R8, R228, R38, R16 ;  /* 0x00000026e408723c */ /* 0x000fe20000041810 */
[----:B-1----:R-:W-:-:S06]  /*3b30*/  FMUL.FTZ R0, R20, c[0x0][0x320] ;  /* 0x0000c80014007a20 */ /* 0x002fcc0000410000 */
[----:B------:R1:W1:Y:S01]  /*3b40*/  MUFU.TANH R28, R0 ;  /* 0x00000000001c7308 */ /* 0x0002620000002400 */
[----:B----4-:R-:W-:Y:S07]  /*3b50*/  HMMA.16816.F32.BF16 R12, R232, R24, R12 ;  /* 0x00000018e80c723c */ /* 0x010fee000004180c */
[----:B------:R-:W4:Y:S01]  /*3b60*/  MUFU.TANH R49, R32 ;  /* 0x0000002000317308 */ /* 0x000f220000002400 */
[----:B-1----:R-:W-:-:S07]  /*3b70*/  FMUL.FTZ R0, R21, c[0x0][0x320] ;  /* 0x0000c80015007a20 */ /* 0x002fce0000410000 */
[----:B------:R1:W1:Y:S02]  /*3b80*/  MUFU.TANH R29, R0 ;  /* 0x00000000001d7308 */ /* 0x0002640000002400 */
[----:B-1----:R-:W-:-:S06]  /*3b90*/  FMUL.FTZ R0, R22, c[0x0][0x320] ;  /* 0x0000c80016007a20 */ /* 0x002fcc0000410000 */
        /* <DEDUP_REMOVED lines=9> */
[----:B-1----:R-:W-:Y:S02]  /*3c30*/  FMUL.FTZ R0, R7, c[0x0][0x320] ;  /* 0x0000c80007007a20 */ /* 0x002fe40000410000 */
[----:B------:R-:W-:Y:S04]  /*3c40*/  HMMA.16816.F32.BF16 R4, R232, R26, R8 ;  /* 0x0000001ae804723c */ /* 0x000fe80000041808 */
        /* <DEDUP_REMOVED lines=14> */
[----:B------:R1:W1:Y:S01]  /*3d30*/  MUFU.TANH R22, R0 ;  /* 0x0000000000167308 */ /* 0x0002620000002400 */
[----:B------:R-:W-:Y:S01]  /*3d40*/  BSSY B0, `(.L_x_28) ;  /* 0x000002b000007945 */ /* 0x000fe20003800000 */
[----:B-1----:R-:W-:-:S06]  /*3d50*/  FMUL.FTZ R0, R7, c[0x0][0x320] ;  /* 0x0000c80007007a20 */ /* 0x002fcc0000410000 */
[----:B------:R1:W1:Y:S01]  /*3d60*/  MUFU.TANH R23, R0 ;  /* 0x0000000000177308 */ /* 0x0002620000002400 */
[----:B------:R-:W-:Y:S06]  /*3d70*/  BAR.SYNC.DEFER_BLOCKING 0x0 ;  /* 0x0000000000007b1d */ /* 0x000fec0000010000 */
[----:B------:R-:W-:Y:S05]  /*3d80*/  @!P0 BRA `(.L_x_29) ;  /* 0x0000026000008947 */ /* 0x000fea0003800000 */
[----:B--234-:R-:W-:Y:S02]  /*3d90*/  IADD3 R3, -R131, 0x30, RZ ;  /* 0x0000003083037810 */ /* 0x01cfe40007ffe1ff */
[----:B-1----:R-:W-:Y:S02]  /*3da0*/  IADD3 R0, R246, -0x2, RZ ;  /* 0xfffffffef6007810 */ /* 0x002fe40007ffe0ff */
[----:B------:R-:W-:-:S02]  /*3db0*/  ISETP.GE.AND P0, PT, R3, 0x21, PT ;  /* 0x000000210300780c */ /* 0x000fc40003f06270 */
[----:B------:R-:W-:Y:S02]  /*3dc0*/  SHF.R.S32.HI R2, RZ, 0x1f, R0 ;  /* 0x0000001fff027819 */ /* 0x000fe40000011400 */
[----:B------:R-:W-:Y:S02]  /*3dd0*/  ISETP.GE.AND P1, PT, R3, 0x1, PT ;  /* 0x000000010300780c */ /* 0x000fe40003f26270 */
[----:B------:R-:W-:Y:S01]  /*3de0*/  ISETP.GE.AND P5, PT, R250, c[0x0][0x1d4], PT ;  /* 0x00007500fa007a0c */ /* 0x000fe20003fa6270 */
[----:B------:R-:W-:Y:S01]  /*3df0*/  IMAD R2, R2, c[0x0][0x1e0], RZ ;  /* 0x0000780002027a24 */ /* 0x000fe200078e02ff */
[----:B------:R-:W-:Y:S02]  /*3e00*/  ISETP.GE.AND P3, PT, R252, c[0x0][0x1d4], PT ;  /* 0x00007500fc007a0c */ /* 0x000fe40003f66270 */
[----:B------:R-:W-:Y:S01]  /*3e10*/  ISETP.GE.AND P4, PT, R130, c[0x0][0x1d4], PT ;  /* 0x0000750082007a0c */ /* 0x000fe20003f86270 */
[----:B------:R-:W-:Y:S02]  /*3e20*/  IMAD R4, R0, c[0x0][0x1e4], R2 ;  /* 0x0000790000047a24 */ /* 0x000fe400078e0202 */
[----:B------:R-:W-:-:S02]  /*3e30*/  @P0 IMAD.MOV.U32 R5, RZ, RZ, c[0x0][0x1e0] ;  /* 0x00007800ff050624 */ /* 0x000fc400078e00ff */
[----:B------:R-:W-:Y:S02]  /*3e40*/  @P0 IMAD.MOV.U32 R6, RZ, RZ, 0x5 ;  /* 0x00000005ff060424 */ /* 0x000fe400078e00ff */
[----:B------:R-:W-:-:S03]  /*3e50*/  @P0 IMAD.SHL.U32 R2, R5, 0x20, RZ ;  /* 0x0000002005020824 */ /* 0x000fc600078e00ff */
[----:B------:R-:W-:Y:S01]  /*3e60*/  @P0 SHF.L.U64.HI R3, R5, R6, c[0x0][0x1e4] ;  /* 0x0000790005030619 */ /* 0x000fe20000010206 */
[----:B------:R-:W-:-:S04]  /*3e70*/  IMAD.WIDE.U32 R6, R0, c[0x0][0x1e0], RZ ;  /* 0x0000780000067a25 */ /* 0x000fc800078e00ff */
[----:B------:R-:W-:Y:S02]  /*3e80*/  IMAD.IADD R0, R7, 0x1, R4 ;  /* 0x0000000107007824 */ /* 0x000fe400078e0204 */
[----:B------:R-:W-:-:S04]  /*3e90*/  @P0 IMAD.WIDE.U32 R4, R6, 0x30, R2 ;  /* 0x0000003006040825 */ /* 0x000fc800078e0002 */
[----:B------:R-:W-:Y:S01]  /*3ea0*/  @P1 IMAD.WIDE.U32 R2, R6, 0x30, R78 ;  /* 0x0000003006021825 */ /* 0x000fe200078e004e */
[----:B------:R-:W-:-:S03]  /*3eb0*/  @P0 IADD3 R6, P2, R80, R4, RZ ;  /* 0x0000000450060210 */ /* 0x000fc60007f5e0ff */
[C---:B------:R-:W-:Y:S02]  /*3ec0*/  @P0 IMAD R7, R0.reuse, 0x30, RZ ;  /* 0x0000003000070824 */ /* 0x040fe400078e02ff */
[----:B------:R-:W-:-:S03]  /*3ed0*/  @P1 IMAD R0, R0, 0x30, RZ ;  /* 0x0000003000001824 */ /* 0x000fc600078e02ff */
[----:B------:R-:W-:Y:S01]  /*3ee0*/  @P0 IADD3.X R7, R79, R7, R5, P2, !PT ;  /* 0x000000074f070210 */ /* 0x000fe200017fe405 */
[----:B------:R-:W-:Y:S01]  /*3ef0*/  @P1 IMAD.IADD R0, R3, 0x1, R0 ;  /* 0x0000000103001824 */ /* 0x000fe200078e0200 */
[----:B------:R-:W-:-:S04]  /*3f00*/  @P1 LEA R4, P2, R2, c[0x0][0x1c8], 0x1 ;  /* 0x0000720002041a11 */ /* 0x000fc800078408ff */
[----:B------:R-:W-:Y:S02]  /*3f10*/  @P1 LEA.HI.X R5, R2, c[0x0][0x1cc], R0, 0x1, P2 ;  /* 0x0000730002051a11 */ /* 0x000fe400010f0c00 */
[----:B------:R-:W-:-:S03]  /*3f20*/  @P0 LEA R2, P2, R6, c[0x0][0x1c8], 0x1 ;  /* 0x0000720006020a11 */ /* 0x000fc600078408ff */
[----:B------:R-:W-:Y:S01]  /*3f30*/  @!PT LDS RZ, [RZ] ;  /* 0x00000000fffff984 */ /* 0x000fe20000000800 */
[----:B------:R-:W-:Y:S01]  /*3f40*/  @!PT LDS RZ, [RZ] ;  /* 0x00000000fffff984 */ /* 0x000fe20000000800 */
[----:B------:R-:W-:Y:S01]  /*3f50*/  @!PT LDS RZ, [RZ] ;  /* 0x00000000fffff984 */ /* 0x000fe20000000800 */
[----:B------:R1:W-:Y:S01]  /*3f60*/  @P1 LDGSTS.E.BYPASS.LTC128B.128 [R248+0x14080], [R4.64], !P5 ;  /* 0x1408000004f81fae */ /* 0x0003e2000e901d46 */
[----:B------:R-:W-:-:S03]  /*3f70*/  @P0 LEA.HI.X R3, R6, c[0x0][0x1cc], R7, 0x1, P2 ;  /* 0x0000730006030a11 */ /* 0x000fc600010f0c07 */
[----:B------:R1:W-:Y:S04]  /*3f80*/  @P1 LDGSTS.E.BYPASS.LTC128B.128 [R248+0x15880], [R4.64+0x80], !P3 ;  /* 0x1588008004f81fae */ /* 0x0003e8000d901d46 */
[----:B------:R1:W-:Y:S04]  /*3f90*/  @P1 LDGSTS.E.BYPASS.LTC128B.128 [R248+0x17080], [R4.64+0x100], !P4 ;  /* 0x1708010004f81fae */ /* 0x0003e8000e101d46 */
[----:B------:R1:W-:Y:S04]  /*3fa0*/  @P1 LDGSTS.E.BYPASS.LTC128B.128 [R248+0x18880], [R4.64+0x180], !P6 ;  /* 0x1888018004f81fae */ /* 0x0003e8000f101d46 */
[----:B------:R1:W-:Y:S04]  /*3fb0*/  @P0 LDGSTS.E.BYPASS.LTC128B.128 [R248+0x15080], [R2.64], !P5 ;  /* 0x1508000002f80fae */ /* 0x0003e8000e901d46 */
[----:B------:R1:W-:Y:S04]  /*3fc0*/  @P0 LDGSTS.E.BYPASS.LTC128B.128 [R248+0x16880], [R2.64+0x80], !P3 ;  /* 0x1688008002f80fae */ /* 0x0003e8000d901d46 */
[----:B------:R1:W-:Y:S04]  /*3fd0*/  @P0 LDGSTS.E.BYPASS.LTC128B.128 [R248+0x18080], [R2.64+0x100], !P4 ;  /* 0x1808010002f80fae */ /* 0x0003e8000e101d46 */
[----:B------:R1:W-:Y:S02]  /*3fe0*/  @P0 LDGSTS.E.BYPASS.LTC128B.128 [R248+0x19880], [R2.64+0x180], !P6 ;  /* 0x1988018002f80fae */ /* 0x0003e4000f101d46 */
.L_x_29:
[----:B--234-:R-:W-:Y:S05]  /*3ff0*/  BSYNC B0 ;  /* 0x0000000000007941 */ /* 0x01cfea0003800000 */
.L_x_28:
[----:B-1----:R-:W2:Y:S04]  /*4000*/  LDL R0, [R1+0x44] ;  /* 0x0000440001007983 */ /* 0x002ea80000100800 */
[----:B------:R-:W-:Y:S04]  /*4010*/  LDSM.16.MT88.4 R64, [R237+0x800] ;  /* 0x00080000ed40783b */ /* 0x000fe80000004200 */
[----:B------:R-:W-:Y:S04]  /*4020*/  LDSM.16.MT88.4 R56, [R236+0x2000] ;  /* 0x00200000ec38783b */ /* 0x000fe80000004200 */
[----:B------:R-:W-:Y:S04]  /*4030*/  LDSM.16.MT88.4 R84, [R238+0x2000] ;  /* 0x00200000ee54783b */ /* 0x000fe80000004200 */
[----:B------:R-:W-:Y:S04]  /*4040*/  LDSM.16.MT88.4 R72, [R238+0x800] ;  /* 0x00080000ee48783b */ /* 0x000fe80000004200 */
[----:B------:R-:W-:Y:S04]  /*4050*/  LDSM.16.MT88.4 R60, [R239+0x800] ;  /* 0x00080000ef3c783b */ /* 0x000fe80000004200 */
[----:B------:R-:W-:Y:S04]  /*4060*/  LDSM.16.MT88.4 R68, [R239+0x1800] ;  /* 0x00180000ef44783b */ /* 0x000fe80000004200 */
[----:B------:R-:W-:Y:S04]  /*4070*/  STL [R1+0xb8], R162 ;  /* 0x0000b8a201007387 */ /* 0x000fe80000100800 */
[----:B------:R-:W-:Y:S04]  /*4080*/  STL [R1+0xb4], R161 ;  /* 0x0000b4a101007387 */ /* 0x000fe80000100800 */
[----:B------:R-:W-:Y:S04]  /*4090*/  STL [R1+0xb0], R160 ;  /* 0x0000b0a001007387 */ /* 0x000fe80000100800 */
[----:B------:R-:W-:Y:S04]  /*40a0*/  STL [R1+0xac], R135 ;  /* 0x0000ac8701007387 */ /* 0x000fe80000100800 */
[----:B------:R-:W-:Y:S04]  /*40b0*/  STL [R1+0xa8], R134 ;  /* 0x0000a88601007387 */ /* 0x000fe80000100800 */
[----:B------:R-:W0:Y:S01]  /*40c0*/  LDGDEPBAR ;  /* 0x00000000000079af */ /* 0x000e220000000000 */
[----:B--2---:R-:W-:-:S03]  /*40d0*/  IMAD.IADD R0, R76, 0x1, -R0 ;  /* 0x000000014c007824 */ /* 0x004fc600078e0a00 */
[----:B------:R-:W-:Y:S02]  /*40e0*/  LDSM.16.MT88.4 R76, [R238+0x1800] ;  /* 0x00180000ee4c783b */ /* 0x000fe40000004200 */
[C---:B------:R-:W-:Y:S02]  /*40f0*/  ISETP.GT.AND P2, PT, R0.reuse, RZ, PT ;  /* 0x000000ff0000720c */ /* 0x040fe40003f44270 */
[C---:B------:R-:W-:Y:S02]  /*4100*/  ISETP.GT.AND P1, PT, R0.reuse, 0x1, PT ;  /* 0x000000010000780c */ /* 0x040fe40003f24270 */
[----:B------:R-:W-:Y:S02]  /*4110*/  ISETP.GT.AND P0, PT, R0, 0x8, PT ;  /* 0x000000080000780c */ /* 0x000fe40003f04270 */
[----:B------:R-:W-:Y:S02]  /*4120*/  FSEL R8, R49, -INF , P2 ;  /* 0xff80000031087808 */ /* 0x000fe40001000000 */
[----:B------:R-:W-:-:S02]  /*4130*/  FSEL R7, R48, -INF , P1 ;  /* 0xff80000030077808 */ /* 0x000fc40000800000 */
[----:B------:R-:W-:Y:S01]  /*4140*/  ISETP.GT.AND P4, PT, R0, 0x9, PT ;  /* 0x000000090000780c */ /* 0x000fe20003f84270 */
[----:B------:R-:W-:Y:S01]  /*4150*/  LDSM.16.MT88.4 R48, [R236+0x1800] ;  /* 0x00180000ec30783b */ /* 0x000fe20000004200 */
[----:B------:R-:W-:Y:S02]  /*4160*/  FSEL R6, R34, -INF , P0 ;  /* 0xff80000022067808 */ /* 0x000fe40000000000 */
[----:B------:R-:W-:Y:S02]  /*4170*/  FMNMX.FTZ R2, R8, R7, !PT ;  /* 0x0000000708027209 */ /* 0x000fe40007810000 */
[----:B------:R-:W-:Y:S02]  /*4180*/  ISETP.GT.AND P6, PT, R0, 0x10, PT ;  /* 0x000000100000780c */ /* 0x000fe40003fc4270 */
[----:B------:R-:W-:Y:S02]  /*4190*/  FSEL R5, R40, -INF , P4 ;  /* 0xff80000028057808 */ /* 0x000fe40002000000 */
[----:B------:R-:W-:-:S02]  /*41a0*/  FMNMX.FTZ R2, R6, R2, !PT ;  /* 0x0000000206027209 */ /* 0x000fc40007810000 */
[----:B------:R-:W-:Y:S02]  /*41b0*/  ISETP.GT.AND P5, PT, R0, 0x11, PT ;  /* 0x000000110000780c */ /* 0x000fe40003fa4270 */
        /* <DEDUP_REMOVED lines=11> */
[----:B------:R-:W-:Y:S02]  /*4270*/  FSEL R18, R45, -INF , P2 ;  /* 0xff8000002d127808 */ /* 0x000fe40001000000 */
[----:B------:R-:W-:Y:S02]  /*4280*/  ISETP.GT.AND P2, PT, R0, 0x21, PT ;  /* 0x000000210000780c */ /* 0x000fe40003f44270 */
[----:B------:R-:W-:Y:S02]  /*4290*/  FSEL R107, R19, -INF , P3 ;  /* 0xff800000136b7808 */ /* 0x000fe40001800000 */
[----:B------:R-:W-:Y:S02]  /*42a0*/  FMNMX.FTZ R2, R13, R2, !PT ;  /* 0x000000020d027209 */ /* 0x000fe40007810000 */
[----:B------:R-:W-:Y:S02]  /*42b0*/  FSEL R17, R44, -INF , P1 ;  /* 0xff8000002c117808 */ /* 0x000fe40000800000 */
[----:B------:R-:W-:Y:S01]  /*42c0*/  ISETP.GT.AND P1, PT, R0, 0x28, PT ;  /* 0x000000280000780c */ /* 0x000fe20003f24270 */
[----:B------:R-:W-:Y:S01]  /*42d0*/  LDSM.16.MT88.4 R44, [R241] ;  /* 0x00000000f12c783b */ /* 0x000fe20000004200 */
[----:B------:R-:W-:-:S02]  /*42e0*/  FSEL R106, R20, -INF , P2 ;  /* 0xff800000146a7808 */ /* 0x000fc40001000000 */
[----:B------:R-:W-:Y:S02]  /*42f0*/  FMNMX.FTZ R2, R107, R2, !PT ;  /* 0x000000026b027209 */ /* 0x000fe40007810000 */
[----:B------:R-:W-:Y:S02]  /*4300*/  FSEL R16, R41, -INF , P0 ;  /* 0xff80000029107808 */ /* 0x000fe40000000000 */
[----:B------:R-:W-:Y:S02]  /*4310*/  ISETP.GT.AND P0, PT, R0, 0x29, PT ;  /* 0x000000290000780c */ /* 0x000fe40003f04270 */
[----:B------:R-:W-:Y:S02]  /*4320*/  FSEL R105, R12, -INF , P1 ;  /* 0xff8000000c697808 */ /* 0x000fe40000800000 */
[----:B------:R-:W-:Y:S02]  /*4330*/  FMNMX.FTZ R2, R106, R2, !PT ;  /* 0x000000026a027209 */ /* 0x000fe40007810000 */
[----:B------:R-:W-:-:S02]  /*4340*/  FSEL R104, R10, -INF , P0 ;  /* 0xff8000000a687808 */ /* 0x000fc40000000000 */
[----:B------:R-:W-:Y:S02]  /*4350*/  FMNMX.FTZ R2, R105, R2, !PT ;  /* 0x0000000269027209 */ /* 0x000fe40007810000 */
[----:B------:R-:W-:Y:S02]  /*4360*/  FMNMX.FTZ R3, R18, R17, !PT ;  /* 0x0000001112037209 */ /* 0x000fe40007810000 */
[----:B------:R-:W-:Y:S02]  /*4370*/  FMNMX.FTZ R2, R104, R2, !PT ;  /* 0x0000000268027209 */ /* 0x000fe40007810000 */
[----:B------:R-:W-:Y:S02]  /*4380*/  FSEL R15, R35, -INF , P4 ;  /* 0xff800000230f7808 */ /* 0x000fe40002000000 */
[----:B------:R-:W-:Y:S01]  /*4390*/  FMNMX.FTZ R3, R16, R3, !PT ;  /* 0x0000000310037209 */ /* 0x000fe20007810000 */
[----:B------:R-:W1:Y:S01]  /*43a0*/  SHFL.BFLY PT, R20, R2, 0x2, 0x1f ;  /* 0x0c401f0002147f89 */ /* 0x000e6200000e0000 */
[----:B------:R-:W-:-:S02]  /*43b0*/  FSEL R14, R32, -INF , P6 ;  /* 0xff800000200e7808 */ /* 0x000fc40003000000 */
[C---:B------:R-:W-:Y:S02]  /*43c0*/  ISETP.GT.AND P6, PT, R0.reuse, 0x11, PT ;  /* 0x000000110000780c */ /* 0x040fe40003fc4270 */
[----:B------:R-:W-:Y:S02]  /*43d0*/  ISETP.GT.AND P4, PT, R0, 0x18, PT ;  /* 0x000000180000780c */ /* 0x000fe40003f84270 */
[----:B------:R-:W-:Y:S02]  /*43e0*/  FMNMX.FTZ R0, R15, R3, !PT ;  /* 0x000000030f007209 */ /* 0x000fe40007810000 */
[----:B------:R-:W-:Y:S02]  /*43f0*/  FSEL R12, R33, -INF , P6 ;  /* 0xff800000210c7808 */ /* 0x000fe40003000000 */
[----:B------:R-:W-:Y:S01]  /*4400*/  FMNMX.FTZ R0, R14, R0, !PT ;  /* 0x000000000e007209 */ /* 0x000fe20007810000 */
[----:B------:R-:W-:Y:S01]  /*4410*/  LDSM.16.MT88.4 R32, [R236] ;  /* 0x00000000ec20783b */ /* 0x000fe20000004200 */
[----:B------:R-:W-:-:S02]  /*4420*/  FSEL R10, R30, -INF , P4 ;  /* 0xff8000001e0a7808 */ /* 0x000fc40002000000 */
[----:B------:R-:W-:Y:S02]  /*4430*/  FMNMX.FTZ R0, R12, R0, !PT ;  /* 0x000000000c007209 */ /* 0x000fe40007810000 */
[----:B------:R-:W-:Y:S02]  /*4440*/  FSEL R19, R31, -INF , P5 ;  /* 0xff8000001f137808 */ /* 0x000fe40002800000 */
[----:B------:R-:W-:Y:S01]  /*4450*/  FMNMX.FTZ R0, R10, R0, !PT ;  /* 0x000000000a007209 */ /* 0x000fe20007810000 */
[----:B------:R-:W-:Y:S01]  /*4460*/  LDSM.16.MT88.4 R28, [R236+0x800] ;  /* 0x00080000ec1c783b */ /* 0x000fe20000004200 */
[----:B------:R-:W-:Y:S02]  /*4470*/  FSEL R103, R25, -INF , P3 ;  /* 0xff80000019677808 */ /* 0x000fe40001800000 */
[----:B------:R-:W-:Y:S02]  /*4480*/  FMNMX.FTZ R0, R19, R0, !PT ;  /* 0x0000000013007209 */ /* 0x000fe40007810000 */
[----:B------:R-:W-:-:S02]  /*4490*/  FSEL R102, R24, -INF , P2 ;  /* 0xff80000018667808 */ /* 0x000fc40001000000 */
[----:B------:R-:W-:Y:S01]  /*44a0*/  FMNMX.FTZ R3, R103, R0, !PT ;  /* 0x0000000067037209 */ /* 0x000fe20007810000 */
[----:B------:R-:W-:Y:S01]  /*44b0*/  LDSM.16.MT88.4 R24, [R238] ;  /* 0x00000000ee18783b */ /* 0x000fe20000004200 */
[----:B-1----:R-:W-:Y:S02]  /*44c0*/  FMNMX.FTZ R0, R2, R20, !PT ;  /* 0x0000001402007209 */ /* 0x002fe40007810000 */
[----:B------:R-:W-:Y:S02]  /*44d0*/  FSEL R101, R22, -INF , P1 ;  /* 0xff80000016657808 */ /* 0x000fe40000800000 */
[----:B------:R-:W-:Y:S01]  /*44e0*/  FMNMX.FTZ R3, R102, R3, !PT ;  /* 0x0000000366037209 */ /* 0x000fe20007810000 */
[----:B------:R-:W1:Y:S01]  /*44f0*/  SHFL.BFLY PT, R2, R0, 0x1, 0x1f ;  /* 0x0c201f0000027f89 */ /* 0x000e6200000e0000 */
[----:B------:R-:W-:Y:S02]  /*4500*/  FSEL R100, R23, -INF , P0 ;  /* 0xff80000017647808 */ /* 0x000fe40000000000 */
[----:B------:R-:W-:-:S04]  /*4510*/  FMNMX.FTZ R3, R101, R3, !PT ;  /* 0x0000000365037209 */ /* 0x000fc80007810000 */
[----:B------:R-:W-:-:S05]  /*4520*/  FMNMX.FTZ R3, R100, R3, !PT ;  /* 0x0000000364037209 */ /* 0x000fca0007810000 */
[----:B------:R-:W2:Y:S01]  /*4530*/  SHFL.BFLY PT, R20, R3, 0x2, 0x1f ;  /* 0x0c401f0003147f89 */ /* 0x000ea200000e0000 */
[----:B-1----:R-:W-:-:S04]  /*4540*/  FMNMX.FTZ R133, R0, R2, !PT ;  /* 0x0000000200857209 */ /* 0x002fc80007810000 */
[C---:B------:R-:W-:Y:S01]  /*4550*/  FSETP.NEU.FTZ.AND P0, PT, R133.reuse, -INF , PT ;  /* 0xff8000008500780b */ /* 0x040fe20003f1d000 */
[----:B------:R-:W-:-:S05]  /*4560*/  FMUL.FTZ R2, R133, c[0x0][0x2d0] ;  /* 0x0000b40085027a20 */ /* 0x000fca0000410000 */
[----:B------:R-:W-:Y:S02]  /*4570*/  FSEL R2, R2, RZ, P0 ;  /* 0x000000ff02027208 */ /* 0x000fe40000000000 */
[----:B--2---:R-:W-:Y:S02]  /*4580*/  FMNMX.FTZ R0, R3, R20, !PT ;  /* 0x0000001403007209 */ /* 0x004fe40007810000 */
[----:B------:R-:W-:Y:S01]  /*4590*/  LDSM.16.MT88.4 R20, [R237] ;  /* 0x00000000ed14783b */ /* 0x000fe20000004200 */
[----:B------:R-:W-:-:S03]  /*45a0*/  FFMA.FTZ R3, R8, c[0x0][0x2d0], -R2 ;  /* 0x0000b40008037a23 */ /* 0x000fc60000010802 */
[----:B------:R-:W1:Y:S01]  /*45b0*/  SHFL.BFLY PT, R8, R0, 0x1, 0x1f ;  /* 0x0c201f0000087f89 */ /* 0x000e6200000e0000 */
[----:B------:R2:W-:Y:S02]  /*45c0*/  MUFU.EX2 R89, R3 ;  /* 0x0000000300597308 */ /* 0x0005e40000000800 */
[----:B--2---:R-:W-:-:S06]  /*45d0*/  FFMA.FTZ R3, R7, c[0x0][0x2d0], -R2 ;  /* 0x0000b40007037a23 */ /* 0x004fcc0000010802 */
[----:B------:R2:W3:Y:S01]  /*45e0*/  MUFU.EX2 R88, R3 ;  /* 0x0000000300587308 */ /* 0x0004e20000000800 */
[----:B-1----:R-:W-:Y:S01]  /*45f0*/  FMNMX.FTZ R132, R0, R8, !PT ;  /* 0x0000000800847209 */ /* 0x002fe20007810000 */
[----:B------:R-:W-:-:S03]  /*4600*/  FFMA.FTZ R0, R11, c[0x0][0x2d0], -R2 ;  /* 0x0000b4000b007a23 */ /* 0x000fc60000010802 */
[----:B------:R-:W-:-:S03]  /*4610*/  FSETP.NEU.FTZ.AND P0, PT, R132, -INF , PT ;  /* 0xff8000008400780b */ /* 0x000fc60003f1d000 */
[----:B------:R1:W-:Y:S01]  /*4620*/  MUFU.EX2 R96, R0 ;  /* 0x0000000000607308 */ /* 0x0003e20000000800 */
[----:B--2---:R-:W-:Y:S01]  /*4630*/  FFMA.FTZ R3, R6, c[0x0][0x2d0], -R2 ;  /* 0x0000b40006037a23 */ /* 0x004fe20000010802 */
[----:B---3--:R-:W-:-:S06]  /*4640*/  F2FP.BF16.PACK_AB R8, R88, R89 ;  /* 0x000000595808723e */ /* 0x008fcc00000010ff */
[----:B------:R2:W-:Y:S01]  /*4650*/  MUFU.EX2 R91, R3 ;  /* 0x00000003005b7308 */ /* 0x0005e20000000800 */
[----:B-1----:R-:W-:-:S07]  /*4660*/  FFMA.FTZ R0, R9, c[0x0][0x2d0], -R2 ;  /* 0x0000b40009007a23 */ /* 0x002fce0000010802 */
[----:B------:R-:W-:Y:S01]  /*4670*/  MUFU.EX2 R97, R0 ;  /* 0x0000000000617308 */ /* 0x000fe20000000800 */
[----:B--2---:R-:W-:-:S07]  /*4680*/  FFMA.FTZ R3, R5, c[0x0][0x2d0], -R2 ;  /* 0x0000b40005037a23 */ /* 0x004fce0000010802 */
[----:B------:R1:W-:Y:S02]  /*4690*/  MUFU.EX2 R90, R3 ;  /* 0x00000003005a7308 */ /* 0x0003e40000000800 */
[----:B-1----:R-:W-:-:S06]  /*46a0*/  FFMA.FTZ R3, R4, c[0x0][0x2d0], -R2 ;  /* 0x0000b40004037a23 */ /* 0x002fcc0000010802 */
[----:B------:R1:W2:Y:S02]  /*46b0*/  MUFU.EX2 R94, R3 ;  /* 0x00000003005e7308 */ /* 0x0002a40000000800 */
[----:B-1----:R-:W-:Y:S01]  /*46c0*/  FMUL.FTZ R3, R132, c[0x0][0x2d0] ;  /* 0x0000b40084037a20 */ /* 0x002fe20000410000 */
[----:B--2---:R-:W-:-:S04]  /*46d0*/  F2FP.BF16.PACK_AB R4, R96, R94 ;  /* 0x0000005e6004723e */ /* 0x004fc800000010ff */
[----:B------:R-:W-:Y:S01]  /*46e0*/  FSEL R0, R3, RZ, P0 ;  /* 0x000000ff03007208 */ /* 0x000fe20000000000 */
[----:B------:R-:W-:-:S04]  /*46f0*/  FFMA.FTZ R3, R13, c[0x0][0x2d0], -R2 ;  /* 0x0000b4000d037a23 */ /* 0x000fc80000010802 */
[----:B------:R1:W2:Y:S02]  /*4700*/  MUFU.EX2 R98, R3 ;  /* 0x0000000300627308 */ /* 0x0002a40000000800 */
[----:B-1----:R-:W-:Y:S01]  /*4710*/  FFMA.FTZ R3, R18, c[0x0][0x2d0], -R0 ;  /* 0x0000b40012037a23 */ /* 0x002fe20000010800 */
[----:B--2---:R-:W-:-:S05]  /*4720*/  F2FP.BF16.PACK_AB R6, R98, R97 ;  /* 0x000000616206723e */ /* 0x004fca00000010ff */
[----:B------:R1:W-:Y:S02]  /*4730*/  MUFU.EX2 R82, R3 ;  /* 0x0000000300527308 */ /* 0x0003e40000000800 */
[----:B-1----:R-:W-:-:S06]  /*4740*/  FFMA.FTZ R3, R17, c[0x0][0x2d0], -R0 ;  /* 0x0000b40011037a23 */ /* 0x002fcc0000010800 */
        /* <DEDUP_REMOVED lines=12> */
[----:B------:R-:W-:Y:S02]  /*4810*/  F2FP.BF16.PACK_AB R10, R90, R91 ;  /* 0x0000005b5a0a723e */ /* 0x000fe400000010ff */
[----:B--2---:R-:W-:-:S03]  /*4820*/  F2FP.BF16.PACK_AB R5, R93, R92 ;  /* 0x0000005c5d05723e */ /* 0x004fc600000010ff */
[----:B------:R1:W-:Y:S02]  /*4830*/  MUFU.EX2 R95, R3 ;  /* 0x00000003005f7308 */ /* 0x0003e40000000800 */
[C---:B------:R-:W-:Y:S08]  /*4840*/  HMMA.16816.F32.BF16 R12, R8.reuse, R34, RZ ;  /* 0x00000022080c723c */ /* 0x040ff000000418ff */
[----:B------:R-:W-:Y:S01]  /*4850*/  HMMA.16816.F32.BF16 R36, R8, R20, RZ ;  /* 0x000000140824723c */ /* 0x000fe200000418ff */
[----:B-1----:R-:W-:-:S04]  /*4860*/  FFMA.FTZ R3, R19, c[0x0][0x2d0], -R0 ;  /* 0x0000b40013037a23 */ /* 0x002fc80000010800 */
[----:B------:R-:W1:Y:S03]  /*4870*/  MUFU.EX2 R99, R3 ;  /* 0x0000000300637308 */ /* 0x000e660000000800 */
[C---:B------:R-:W-:Y:S08]  /*4880*/  HMMA.16816.F32.BF16 R16, R8.reuse, R32, RZ ;  /* 0x000000200810723c */ /* 0x040ff000000418ff */
[----:B------:R-:W-:Y:S01]  /*4890*/  HMMA.16816.F32.BF16 R32, R8, R22, RZ ;  /* 0x000000160820723c */ /* 0x000fe200000418ff */
[----:B-1----:R-:W-:-:S07]  /*48a0*/  F2FP.BF16.PACK_AB R7, R99, R95 ;  /* 0x0000005f6307723e */ /* 0x002fce00000010ff */
[----:B------:R-:W-:Y:S08]  /*48b0*/  HMMA.16816.F32.BF16 R20, R8, R48, RZ ;  /* 0x000000300814723c */ /* 0x000ff000000418ff */
[----:B------:R-:W-:Y:S08]  /*48c0*/  HMMA.16816.F32.BF16 R144, R4, R30, R12 ;  /* 0x0000001e0490723c */ /* 0x000ff0000004180c */
[----:B------:R-:W-:Y:S08]  /*48d0*/  HMMA.16816.F32.BF16 R12, R8, R76, RZ ;  /* 0x0000004c080c723c */ /* 0x000ff000000418ff */
[----:B------:R-:W-:Y:S08]  /*48e0*/  HMMA.16816.F32.BF16 R156, R4, R28, R16 ;  /* 0x0000001c049c723c */ /* 0x000ff00000041810 */
[C---:B------:R-:W-:Y:S08]  /*48f0*/  HMMA.16816.F32.BF16 R52, R8.reuse, R24, RZ ;  /* 0x000000180834723c */ /* 0x040ff000000418ff */
[----:B------:R-:W-:Y:S08]  /*4900*/  HMMA.16816.F32.BF16 R40, R8, R26, RZ ;  /* 0x0000001a0828723c */ /* 0x000ff000000418ff */
[----:B------:R-:W-:Y:S08]  /*4910*/  HMMA.16816.F32.BF16 R108, R4, R66, R32 ;  /* 0x00000042046c723c */ /* 0x000ff00000041820 */
[C---:B------:R-:W-:Y:S08]  /*4920*/  HMMA.16816.F32.BF16 R28, R8.reuse, R44, RZ ;  /* 0x0000002c081c723c */ /* 0x040ff000000418ff */
[----:B------:R-:W-:Y:S01]  /*4930*/  HMMA.16816.F32.BF16 R24, R8, R46, RZ ;  /* 0x0000002e0818723c */ /* 0x000fe200000418ff */
[----:B------:R-:W1:Y:S07]  /*4940*/  LDSM.16.MT88.4 R44, [R237+0x1800] ;  /* 0x00180000ed2c783b */ /* 0x000e6e0000004200 */
[----:B------:R-:W-:Y:S01]  /*4950*/  HMMA.16816.F32.BF16 R20, R4, R56, R20 ;  /* 0x000000380414723c */ /* 0x000fe20000041814 */
[----:B------:R-:W-:Y:S01]  /*4960*/  IMAD.MOV.U32 R130, RZ, RZ, R110 ;  /* 0x000000ffff827224 */ /* 0x000fe200078e006e */
[----:B------:R-:W-:Y:S01]  /*4970*/  MOV R3, R108 ;  /* 0x0000006c00037202 */ /* 0x000fe20000000f00 */
[----:B------:R-:W-:-:S02]  /*4980*/  IMAD.MOV.U32 R129, RZ, RZ, R111 ;  /* 0x000000ffff817224 */ /* 0x000fc400078e006f */
[----:B------:R-:W-:-:S03]  /*4990*/  IMAD.MOV.U32 R169, RZ, RZ, R109 ;  /* 0x000000ffffa97224 */ /* 0x000fc600078e006d */
[----:B------:R-:W-:Y:S01]  /*49a0*/  HMMA.16816.F32.BF16 R16, R8, R50, RZ ;  /* 0x000000320810723c */ /* 0x000fe200000418ff */
[----:B------:R-:W-:Y:S07]  /*49b0*/  LDSM.16.MT88.4 R48, [R238+0x3000] ;  /* 0x00300000ee30783b */ /* 0x000fee0000004200 */
[C---:B------:R-:W-:Y:S08]  /*49c0*/  HMMA.16816.F32.BF16 R12, R4.reuse, R84, R12 ;  /* 0x00000054040c723c */ /* 0x040ff0000004180c */
[----:B------:R-:W-:Y:S01]  /*49d0*/  IMAD.MOV.U32 R113, RZ, RZ, R22 ;  /* 0x000000ffff717224 */ /* 0x000fe200078e0016 */
[----:B------:R-:W-:Y:S01]  /*49e0*/  MOV R112, R23 ;  /* 0x0000001700707202 */ /* 0x000fe20000000f00 */
[----:B------:R-:W-:Y:S01]  /*49f0*/  IMAD.MOV.U32 R111, RZ, RZ, R20 ;  /* 0x000000ffff6f7224 */ /* 0x000fe200078e0014 */
[C---:B------:R-:W-:Y:S01]  /*4a00*/  HMMA.16816.F32.BF16 R136, R4.reuse, R74, R40 ;  /* 0x0000004a0488723c */ /* 0x040fe20000041828 */
[----:B------:R-:W-:Y:S01]  /*4a10*/  IMAD.MOV.U32 R110, RZ, RZ, R21 ;  /* 0x000000ffff6e7224 */ /* 0x000fe200078e0015 */
[----:B------:R-:W-:Y:S04]  /*4a20*/  LDSM.16.MT88.4 R40, [R236+0x3000] ;  /* 0x00300000ec28783b */ /* 0x000fe80000004200 */
[----:B------:R-:W2:Y:S02]  /*4a30*/  LDSM.16.MT88.4 R20, [R237+0x2000] ;  /* 0x00200000ed14783b */ /* 0x000ea40000004200 */
[C---:B------:R-:W-:Y:S02]  /*4a40*/  HMMA.16816.F32.BF16 R16, R4.reuse, R58, R16 ;  /* 0x0000003a0410723c */ /* 0x040fe40000041810 */
[----:B------:R-:W-:Y:S03]  /*4a50*/  LDSM.16.MT88.4 R56, [R237+0x3000] ;  /* 0x00300000ed38783b */ /* 0x000fe60000004200 */
[----:B------:R-:W-:Y:S01]  /*4a60*/  IMAD.MOV.U32 R109, RZ, RZ, R12 ;  /* 0x000000ffff6d7224 */ /* 0x000fe200078e000c */
[----:B------:R-:W-:Y:S01]  /*4a70*/  MOV R162, R14 ;  /* 0x0000000e00a27202 */ /* 0x000fe20000000f00 */
[----:B------:R-:W-:Y:S01]  /*4a80*/  IMAD.MOV.U32 R108, RZ, RZ, R13 ;  /* 0x000000ffff6c7224 */ /* 0x000fe200078e000d */
[----:B------:R-:W-:Y:S01]  /*4a90*/  HMMA.16816.F32.BF16 R148, R4, R72, R52 ;  /* 0x000000480494723c */ /* 0x000fe20000041834 */
[----:B------:R-:W-:Y:S01]  /*4aa0*/  IMAD.MOV.U32 R161, RZ, RZ, R15 ;  /* 0x000000ffffa17224 */ /* 0x000fe200078e000f */
[----:B------:R-:W3:Y:S06]  /*4ab0*/  LDSM.16.MT88.4 R52, [R236+0x3800] ;  /* 0x00380000ec34783b */ /* 0x000eec0000004200 */
[----:B-1----:R-:W-:Y:S08]  /*4ac0*/  HMMA.16816.F32.BF16 R12, R8, R44, RZ ;  /* 0x0000002c080c723c */ /* 0x002ff000000418ff */
[----:B------:R-:W-:Y:S01]  /*4ad0*/  HMMA.16816.F32.BF16 R24, R4, R62, R24 ;  /* 0x0000003e0418723c */ /* 0x000fe20000041818 */
[----:B------:R-:W-:Y:S01]  /*4ae0*/  MOV R121, R17 ;  /* 0x0000001100797202 */ /* 0x000fe20000000f00 */
[----:B------:R-:W-:Y:S01]  /*4af0*/  IMAD.MOV.U32 R120, RZ, RZ, R18 ;  /* 0x000000ffff787224 */ /* 0x000fe200078e0012 */
[----:B------:R-:W-:Y:S01]  /*4b00*/  MOV R118, R16 ;  /* 0x0000001000767202 */ /* 0x000fe20000000f00 */
[----:B------:R-:W-:-:S04]  /*4b10*/  IMAD.MOV.U32 R119, RZ, RZ, R19 ;  /* 0x000000ffff777224 */ /* 0x000fc800078e0013 */
[C---:B------:R-:W-:Y:S01]  /*4b20*/  HMMA.16816.F32.BF16 R140, R4.reuse, R64, R36 ;  /* 0x00000040048c723c */ /* 0x040fe20000041824 */
[----:B------:R-:W1:Y:S07]  /*4b30*/  LDSM.16.MT88.4 R36, [R239+0x2000] ;  /* 0x00200000ef24783b */ /* 0x000e6e0000004200 */
[----:B------:R-:W-:Y:S08]  /*4b40*/  HMMA.16816.F32.BF16 R28, R4, R60, R28 ;  /* 0x0000003c041c723c */ /* 0x000ff0000004181c */
[----:B------:R-:W-:Y:S01]  /*4b50*/  HMMA.16816.F32.BF16 R16, R8, R78, RZ ;  /* 0x0000004e0810723c */ /* 0x000fe200000418ff */
[----:B------:R-:W-:Y:S01]  /*4b60*/  IMAD.MOV.U32 R125, RZ, RZ, R25 ;  /* 0x000000ffff7d7224 */ /* 0x000fe200078e0019 */
[----:B------:R-:W-:Y:S01]  /*4b70*/  MOV R123, R27 ;  /* 0x0000001b007b7202 */ /* 0x000fe20000000f00 */
[----:B------:R-:W-:-:S02]  /*4b80*/  IMAD.MOV.U32 R124, RZ, RZ, R26 ;  /* 0x000000ffff7c7224 */ /* 0x000fc400078e001a */
[----:B------:R-:W-:-:S03]  /*4b90*/  IMAD.MOV.U32 R122, RZ, RZ, R24 ;  /* 0x000000ffff7a7224 */ /* 0x000fc600078e0018 */
[----:B--2---:R-:W-:Y:S08]  /*4ba0*/  HMMA.16816.F32.BF16 R60, R4, R20, R12 ;  /* 0x00000014043c723c */ /* 0x004ff0000004180c */
[----:B------:R-:W-:Y:S01]  /*4bb0*/  HMMA.16816.F32.BF16 R12, R8, R40, RZ ;  /* 0x00000028080c723c */ /* 0x000fe200000418ff */
[----:B------:R-:W-:Y:S01]  /*4bc0*/  MOV R168, R30 ;  /* 0x0000001e00a87202 */ /* 0x000fe20000000f00 */
[----:B------:R-:W-:Y:S01]  /*4bd0*/  IMAD.MOV.U32 R128, RZ, RZ, R31 ;  /* 0x000000ffff807224 */ /* 0x000fe200078e001f */
[----:B------:R-:W-:Y:S01]  /*4be0*/  MOV R126, R28 ;  /* 0x0000001c007e7202 */ /* 0x000fe20000000f00 */
[----:B------:R-:W-:-:S03]  /*4bf0*/  IMAD.MOV.U32 R127, RZ, RZ, R29 ;  /* 0x000000ffff7f7224 */ /* 0x000fc600078e001d */
[----:B------:R-:W-:Y:S01]  /*4c00*/  MOV R41, R125 ;  /* 0x0000007d00297202 */ /* 0x000fe20000000f00 */
[----:B------:R-:W-:Y:S01]  /*4c10*/  HMMA.16816.F32.BF16 R32, R8, R46, RZ ;  /* 0x0000002e0820723c */ /* 0x000fe200000418ff */
[----:B------:R-:W2:Y:S01]  /*4c20*/  LDSM.16.MT88.4 R44, [R238+0x3800] ;  /* 0x00380000ee2c783b */ /* 0x000ea20000004200 */
[----:B------:R-:W-:-:S06]  /*4c30*/  MOV R40, R122 ;  /* 0x0000007a00287202 */ /* 0x000fcc0000000f00 */
[----:B------:R-:W-:Y:S01]  /*4c40*/  HMMA.16816.F32.BF16 R24, R8, R70, RZ ;  /* 0x000000460818723c */ /* 0x000fe200000418ff */
[----:B------:R-:W-:Y:S01]  /*4c50*/  IMAD.MOV.U32 R117, RZ, RZ, R61 ;  /* 0x000000ffff757224 */ /* 0x000fe200078e003d */
[----:B------:R-:W-:Y:S01]  /*4c60*/  MOV R116, R62 ;  /* 0x0000003e00747202 */ /* 0x000fe20000000f00 */
[----:B------:R-:W-:Y:S02]  /*4c70*/  IMAD.MOV.U32 R115, RZ, RZ, R63 ;  /* 0x000000ffff737224 */ /* 0x000fe400078e003f */
[----:B------:R-:W-:-:S03]  /*4c80*/  IMAD.MOV.U32 R114, RZ, RZ, R60 ;  /* 0x000000ffff727224 */ /* 0x000fc600078e003c */
[C---:B------:R-:W-:Y:S08]  /*4c90*/  HMMA.16816.F32.BF16 R64, R4.reuse, R86, R16 ;  /* 0x000000560440723c */ /* 0x040ff00000041810 */
[C---:B---3--:R-:W-:Y:S07]  /*4ca0*/  HMMA.16816.F32.BF16 R16, R4.reuse, R52, R12 ;  /* 0x000000340410723c */ /* 0x048fee000004180c */
[----:B------:R-:W-:Y:S01]  /*4cb0*/  IMAD.MOV.U32 R52, RZ, RZ, R114 ;  /* 0x000000ffff347224 */ /* 0x000fe200078e0072 */
[----:B------:R-:W-:Y:S01]  /*4cc0*/  HMMA.16816.F32.BF16 R60, R4, R22, R32 ;  /* 0x00000016043c723c */ /* 0x000fe20000041820 */
[----:B------:R-:W3:Y:S01]  /*4cd0*/  LDSM.16.MT88.4 R32, [R237+0x3800] ;  /* 0x00380000ed20783b */ /* 0x000ee20000004200 */
[----:B------:R-:W-:-:S06]  /*4ce0*/  IMAD.MOV.U32 R53, RZ, RZ, R117 ;  /* 0x000000ffff357224 */ /* 0x000fcc00078e0075 */
[----:B------:R-:W-:Y:S08]  /*4cf0*/  HMMA.16816.F32.BF16 R28, R8, R68, RZ ;  /* 0x00000044081c723c */ /* 0x000ff000000418ff */
[----:B-1----:R-:W-:Y:S01]  /*4d00*/  HMMA.16816.F32.BF16 R68, R4, R38, R24 ;  /* 0x000000260444723c */ /* 0x002fe20000041818 */
[----:B------:R-:W-:Y:S01]  /*4d10*/  MOV R154, R16 ;  /* 0x00000010009a7202 */ /* 0x000fe20000000f00 */
[----:B------:R-:W-:Y:S01]  /*4d20*/  IMAD.MOV.U32 R153, RZ, RZ, R17 ;  /* 0x000000ffff997224 */ /* 0x000fe200078e0011 */
[----:B------:R-:W-:Y:S01]  /*4d30*/  MOV R131, R19 ;  /* 0x0000001300837202 */ /* 0x000fe20000000f00 */
[----:B------:R-:W-:-:S04]  /*4d40*/  IMAD.MOV.U32 R152, RZ, RZ, R18 ;  /* 0x000000ffff987224 */ /* 0x000fc800078e0012 */
[C---:B------:R-:W-:Y:S07]  /*4d50*/  HMMA.16816.F32.BF16 R24, R8.reuse, R48, RZ ;  /* 0x000000300818723c */ /* 0x040fee00000418ff */
[----:B------:R-:W-:Y:S01]  /*4d60*/  IMAD.MOV.U32 R49, RZ, RZ, R121 ;  /* 0x000000ffff317224 */ /* 0x000fe200078e0079 */
[----:B------:R-:W-:Y:S01]  /*4d70*/  HMMA.16816.F32.BF16 R16, R8, R56, RZ ;  /* 0x000000380810723c */ /* 0x000fe200000418ff */
[----:B------:R-:W-:-:S06]  /*4d80*/  IMAD.MOV.U32 R48, RZ, RZ, R118 ;  /* 0x000000ffff307224 */ /* 0x000fcc00078e0076 */
[----:B------:R-:W-:Y:S01]  /*4d90*/  IMAD.MOV.U32 R56, RZ, RZ, R109 ;  /* 0x000000ffff387224 */ /* 0x000fe200078e006d */
[----:B------:R-:W-:Y:S01]  /*4da0*/  HMMA.16816.F32.BF16 R72, R4, R36, R28 ;  /* 0x000000240448723c */ /* 0x000fe2000004181c */
[----:B------:R-:W1:Y:S01]  /*4db0*/  LDSM.16.MT88.4 R36, [R239+0x3000] ;  /* 0x00300000ef24783b */ /* 0x000e620000004200 */
[----:B------:R-:W-:-:S06]  /*4dc0*/  MOV R57, R108 ;  /* 0x0000006c00397202 */ /* 0x000fcc0000000f00 */
[----:B--2---:R-:W-:Y:S07]  /*4dd0*/  HMMA.16816.F32.BF16 R84, R4, R44, R24 ;  /* 0x0000002c0454723c */ /* 0x004fee0000041818 */
[----:B------:R-:W-:Y:S01]  /*4de0*/  MOV R44, R111 ;  /* 0x0000006f002c7202 */ /* 0x000fe20000000f00 */
[----:B------:R-:W-:Y:S01]  /*4df0*/  HMMA.16816.F32.BF16 R20, R8, R50, RZ ;  /* 0x000000320814723c */ /* 0x000fe200000418ff */
[----:B------:R-:W-:-:S06]  /*4e00*/  IMAD.MOV.U32 R45, RZ, RZ, R110 ;  /* 0x000000ffff2d7224 */ /* 0x000fcc00078e006e */
[----:B------:R-:W-:Y:S01]  /*4e10*/  IMAD.MOV.U32 R50, RZ, RZ, R120 ;  /* 0x000000ffff327224 */ /* 0x000fe200078e0078 */
[----:B---3--:R-:W-:Y:S01]  /*4e20*/  HMMA.16816.F32.BF16 R16, R4, R32, R16 ;  /* 0x000000200410723c */ /* 0x008fe20000041810 */
[----:B------:R-:W-:-:S06]  /*4e30*/  MOV R51, R119 ;  /* 0x0000007700337202 */ /* 0x000fcc0000000f00 */
[----:B------:R-:W-:Y:S01]  /*4e40*/  FFMA.FTZ R33, R101, c[0x0][0x2d0], -R0 ;  /* 0x0000b40065217a23 */ /* 0x000fe20000010800 */
[C---:B------:R-:W-:Y:S01]  /*4e50*/  HMMA.16816.F32.BF16 R28, R8.reuse, R42, RZ ;  /* 0x0000002a081c723c */ /* 0x040fe200000418ff */
[----:B------:R-:W-:Y:S01]  /*4e60*/  IMAD.MOV.U32 R160, RZ, RZ, R84 ;  /* 0x000000ffffa07224 */ /* 0x000fe200078e0054 */
[----:B------:R-:W-:Y:S01]  /*4e70*/  MOV R134, R86 ;  /* 0x0000005600867202 */ /* 0x000fe20000000f00 */
[----:B------:R-:W-:Y:S02]  /*4e80*/  IMAD.MOV.U32 R135, RZ, RZ, R85 ;  /* 0x000000ffff877224 */ /* 0x000fe400078e0055 */
[----:B------:R-:W-:Y:S02]  /*4e90*/  IMAD.MOV.U32 R155, RZ, RZ, R87 ;  /* 0x000000ffff9b7224 */ /* 0x000fe400078e0057 */
[----:B------:R-:W-:Y:S01]  /*4ea0*/  IMAD.MOV.U32 R42, RZ, RZ, R124 ;  /* 0x000000ffff2a7224 */ /* 0x000fe200078e007c */
[----:B------:R-:W-:Y:S01]  /*4eb0*/  HMMA.16816.F32.BF16 R12, R8, R58, RZ ;  /* 0x0000003a080c723c */ /* 0x000fe200000418ff */
[----:B------:R-:W-:-:S02]  /*4ec0*/  IMAD.MOV.U32 R43, RZ, RZ, R123 ;  /* 0x000000ffff2b7224 */ /* 0x000fc400078e007b */
[----:B------:R-:W-:-:S04]  /*4ed0*/  FFMA.FTZ R32, R100, c[0x0][0x2d0], -R0 ;  /* 0x0000b40064207a23 */ /* 0x000fc80000010800 */
[----:B------:R-:W-:Y:S01]  /*4ee0*/  IMAD.MOV.U32 R58, RZ, RZ, R113 ;  /* 0x000000ffff3a7224 */ /* 0x000fe200078e0071 */
[----:B------:R-:W-:Y:S01]  /*4ef0*/  HMMA.16816.F32.BF16 R84, R4, R46, R20 ;  /* 0x0000002e0454723c */ /* 0x000fe20000041814 */
[----:B------:R-:W2:Y:S01]  /*4f00*/  LDSM.16.MT88.4 R20, [R239+0x3800] ;  /* 0x00380000ef14783b */ /* 0x000ea20000004200 */
[----:B------:R-:W-:Y:S02]  /*4f10*/  IMAD.MOV.U32 R24, RZ, RZ, R18 ;  /* 0x000000ffff187224 */ /* 0x000fe400078e0012 */
[----:B------:R-:W-:-:S03]  /*4f20*/  IMAD.MOV.U32 R59, RZ, RZ, R112 ;  /* 0x000000ffff3b7224 */ /* 0x000fc600078e0070 */
[----:B------:R-:W-:Y:S01]  /*4f30*/  MOV R46, R3 ;  /* 0x00000003002e7202 */ /* 0x000fe20000000f00 */
[----:B------:R-:W-:Y:S01]  /*4f40*/  HMMA.16816.F32.BF16 R76, R4, R54, R28 ;  /* 0x00000036044c723c */ /* 0x000fe2000004181c */
[----:B------:R-:W-:Y:S02]  /*4f50*/  IMAD.MOV.U32 R3, RZ, RZ, R19 ;  /* 0x000000ffff037224 */ /* 0x000fe400078e0013 */
[----:B------:R-:W-:-:S04]  /*4f60*/  IMAD.MOV.U32 R47, RZ, RZ, R169 ;  /* 0x000000ffff2f7224 */ /* 0x000fc800078e00a9 */
[----:B------:R-:W-:Y:S01]  /*4f70*/  MOV R29, R17 ;  /* 0x00000011001d7202 */ /* 0x000fe20000000f00 */
[----:B------:R-:W-:Y:S01]  /*4f80*/  HMMA.16816.F32.BF16 R176, R4, R34, R12 ;  /* 0x0000002204b0723c */ /* 0x000fe2000004180c */
[----:B------:R-:W-:Y:S01]  /*4f90*/  IMAD.MOV.U32 R28, RZ, RZ, R16 ;  /* 0x000000ffff1c7224 */ /* 0x000fe200078e0010 */
[----:B------:R-:W-:Y:S01]  /*4fa0*/  MOV R54, R116 ;  /* 0x0000007400367202 */ /* 0x000fe20000000f00 */
[----:B------:R-:W-:Y:S02]  /*4fb0*/  IMAD.MOV.U32 R55, RZ, RZ, R115 ;  /* 0x000000ffff377224 */ /* 0x000fe400078e0073 */
[----:B------:R-:W-:Y:S02]  /*4fc0*/  FFMA.FTZ R31, R105, c[0x0][0x2d0], -R2 ;  /* 0x0000b400691f7a23 */ /* 0x000fe40000010802 */
[----:B------:R-:W-:Y:S01]  /*4fd0*/  IMAD.MOV.U32 R34, RZ, RZ, R168 ;  /* 0x000000ffff227224 */ /* 0x000fe200078e00a8 */
[----:B-1----:R-:W-:Y:S01]  /*4fe0*/  HMMA.16816.F32.BF16 R12, R8, R38, RZ ;  /* 0x00000026080c723c */ /* 0x002fe200000418ff */
[----:B------:R-:W-:Y:S01]  /*4ff0*/  FFMA.FTZ R30, R104, c[0x0][0x2d0], -R2 ;  /* 0x0000b400681e7a23 */ /* 0x000fe20000010802 */
[----:B------:R-:W-:-:S05]  /*5000*/  MOV R35, R128 ;  /* 0x0000008000237202 */ /* 0x000fca0000000f00 */
[----:B------:R-:W-:Y:S01]  /*5010*/  MOV R38, R24 ;  /* 0x0000001800267202 */ /* 0x000fe20000000f00 */
[----:B------:R-:W-:Y:S01]  /*5020*/  HMMA.16816.F32.BF16 R16, R8, R36, RZ ;  /* 0x000000240810723c */ /* 0x000fe200000418ff */
[----:B------:R-:W1:Y:S01]  /*5030*/  LDSM.16.MT88.4 R24, [R236+0x4800] ;  /* 0x00480000ec18783b */ /* 0x000e620000004200 */
[----:B------:R-:W-:Y:S02]  /*5040*/  IMAD.MOV.U32 R39, RZ, RZ, R3 ;  /* 0x000000ffff277224 */ /* 0x000fe400078e0003 */
[----:B------:R-:W-:Y:S01]  /*5050*/  FADD.FTZ R3, R89, R88 ;  /* 0x0000005859037221 */ /* 0x000fe20000010000 */
[----:B------:R-:W-:Y:S01]  /*5060*/  MOV R89, R28 ;  /* 0x0000001c00597202 */ /* 0x000fe20000000f00 */
[----:B------:R-:W-:Y:S02]  /*5070*/  IMAD.MOV.U32 R88, RZ, RZ, R29 ;  /* 0x000000ffff587224 */ /* 0x000fe400078e001d */
[----:B------:R-:W-:Y:S02]  /*5080*/  IMAD.MOV.U32 R37, RZ, RZ, R127 ;  /* 0x000000ffff257224 */ /* 0x000fe400078e007f */
[----:B------:R-:W-:-:S02]  /*5090*/  IMAD.MOV.U32 R36, RZ, RZ, R126 ;  /* 0x000000ffff247224 */ /* 0x000fc400078e007e */
[----:B------:R-:W-:Y:S02]  /*50a0*/  FADD.FTZ R3, R91, R3 ;  /* 0x000000035b037221 */ /* 0x000fe40000010000 */
[----:B------:R-:W-:Y:S02]  /*50b0*/  FFMA.FTZ R29, R106, c[0x0][0x2d0], -R2 ;  /* 0x0000b4006a1d7a23 */ /* 0x000fe40000010802 */
[----:B--2---:R-:W-:Y:S01]  /*50c0*/  HMMA.16816.F32.BF16 R168, R4, R22, R12 ;  /* 0x0000001604a8723c */ /* 0x004fe2000004180c */
[----:B------:R-:W-:Y:S02]  /*50d0*/  FADD.FTZ R3, R90, R3 ;  /* 0x000000035a037221 */ /* 0x000fe40000010000 */
[----:B------:R-:W-:-:S05]  /*50e0*/  FFMA.FTZ R28, R102, c[0x0][0x2d0], -R0 ;  /* 0x0000b400661c7a23 */ /* 0x000fca0000010800 */
[----:B------:R-:W-:Y:S01]  /*50f0*/  HMMA.16816.F32.BF16 R172, R4, R20, R16 ;  /* 0x0000001404ac723c */ /* 0x000fe20000041810 */
[----:B------:R-:W2:Y:S06]  /*5100*/  LDSM.16.MT88.4 R16, [R236+0x5000] ;  /* 0x00500000ec10783b */ /* 0x000eac0000004200 */
[----:B------:R-:W-:Y:S01]  /*5110*/  FADD.FTZ R20, R94, R3 ;  /* 0x000000035e147221 */ /* 0x000fe20000010000 */
[----:B-1----:R-:W-:Y:S11]  /*5120*/  HMMA.16816.F32.BF16 R12, R8, R24, RZ ;  /* 0x00000018080c723c */ /* 0x002ff600000418ff */
[----:B------:R-:W-:Y:S11]  /*5130*/  @!UPT UIADD3 URZ, URZ, URZ, URZ ;  /* 0x0000003f3f3ff290 */ /* 0x000ff6000fffe03f */
[----:B------:R-:W-:Y:S02]  /*5140*/  @!UPT UIADD3 URZ, URZ, URZ, URZ ;  /* 0x0000003f3f3ff290 */ /* 0x000fe4000fffe03f */
[----:B--2---:R-:W-:Y:S07]  /*5150*/  HMMA.16816.F32.BF16 R124, R4, R16, R12 ;  /* 0x00000010047c723c */ /* 0x004fee000004180c */
[----:B------:R-:W-:Y:S02]  /*5160*/  FADD.FTZ R12, R82, R81 ;  /* 0x00000051520c7221 */ /* 0x000fe40000010000 */
[----:B------:R-:W-:Y:S01]  /*5170*/  IMAD.MOV.U32 R82, RZ, RZ, R89 ;  /* 0x000000ffff527224 */ /* 0x000fe200078e0059 */
[----:B------:R-:W-:Y:S01]  /*5180*/  MOV R89, R38 ;  /* 0x0000002600597202 */ /* 0x000fe20000000f00 */
[----:B------:R-:W-:-:S02]  /*5190*/  FADD.FTZ R16, R80, R12 ;  /* 0x0000000c50107221 */ /* 0x000fc40000010000 */
[----:B------:R-:W-:Y:S01]  /*51a0*/  HMMA.16816.F32.BF16 R12, R8, R26, RZ ;  /* 0x0000001a080c723c */ /* 0x000fe200000418ff */
[----:B------:R-:W1:Y:S01]  /*51b0*/  LDSM.16.MT88.4 R24, [R238+0x4800] ;  /* 0x00480000ee18783b */ /* 0x000e620000004200 */
[----:B------:R-:W-:Y:S02]  /*51c0*/  FADD.FTZ R21, R83, R16 ;  /* 0x0000001053157221 */ /* 0x000fe40000010000 */
[----:B------:R-:W-:Y:S02]  /*51d0*/  IMAD.MOV.U32 R81, RZ, RZ, R88 ;  /* 0x000000ffff517224 */ /* 0x000fe400078e0058 */
[----:B------:R-:W-:Y:S02]  /*51e0*/  FADD.FTZ R3, R92, R21 ;  /* 0x000000155c037221 */ /* 0x000fe40000010000 */
[----:B------:R-:W-:Y:S01]  /*51f0*/  IMAD.MOV.U32 R88, RZ, RZ, R39 ;  /* 0x000000ffff587224 */ /* 0x000fe200078e0027 */
[----:B------:R-:W-:Y:S01]  /*5200*/  MOV R39, R35 ;  /* 0x0000002300277202 */ /* 0x000fe20000000f00 */
[----:B------:R-:W-:Y:S01]  /*5210*/  FADD.FTZ R3, R93, R3 ;  /* 0x000000035d037221 */ /* 0x000fe20000010000 */
[----:B------:R-:W-:Y:S01]  /*5220*/  MOV R105, R81 ;  /* 0x0000005100697202 */ /* 0x000fe20000000f00 */
[----:B------:R-:W-:-:S02]  /*5230*/  IMAD.MOV.U32 R38, RZ, RZ, R34 ;  /* 0x000000ffff267224 */ /* 0x000fc400078e0022 */
[----:B------:R-:W-:Y:S01]  /*5240*/  IMAD.MOV.U32 R34, RZ, RZ, R46 ;  /* 0x000000ffff227224 */ /* 0x000fe200078e002e */
[----:B------:R-:W-:Y:S01]  /*5250*/  MOV R46, R130 ;  /* 0x00000082002e7202 */ /* 0x000fe20000000f00 */
[----:B------:R-:W-:Y:S02]  /*5260*/  IMAD.MOV.U32 R35, RZ, RZ, R47 ;  /* 0x000000ffff237224 */ /* 0x000fe400078e002f */
[----:B------:R-:W-:Y:S01]  /*5270*/  IMAD.MOV.U32 R47, RZ, RZ, R129 ;  /* 0x000000ffff2f7224 */ /* 0x000fe200078e0081 */
[----:B------:R-:W-:Y:S01]  /*5280*/  MOV R100, R34 ;  /* 0x0000002200647202 */ /* 0x000fe20000000f00 */
[----:B------:R-:W-:Y:S02]  /*5290*/  IMAD.MOV.U32 R101, RZ, RZ, R35 ;  /* 0x000000ffff657224 */ /* 0x000fe400078e0023 */
[----:B------:R-:W-:Y:S02]  /*52a0*/  IMAD.MOV.U32 R106, RZ, RZ, R89 ;  /* 0x000000ffff6a7224 */ /* 0x000fe400078e0059 */
[----:B------:R-:W-:Y:S01]  /*52b0*/  HMMA.16816.F32.BF16 R112, R4, R18, R12 ;  /* 0x000000120470723c */ /* 0x000fe2000004180c */
[----:B------:R-:W2:Y:S01]  /*52c0*/  LDSM.16.MT88.4 R16, [R238+0x5000] ;  /* 0x00500000ee10783b */ /* 0x000ea20000004200 */
[----:B------:R-:W-:-:S02]  /*52d0*/  IMAD.MOV.U32 R83, RZ, RZ, R131 ;  /* 0x000000ffff537224 */ /* 0x000fc400078e0083 */
[----:B------:R-:W-:Y:S02]  /*52e0*/  IMAD.MOV.U32 R102, RZ, RZ, R46 ;  /* 0x000000ffff667224 */ /* 0x000fe400078e002e */
[----:B------:R-:W-:Y:S01]  /*52f0*/  IMAD.MOV.U32 R46, RZ, RZ, R58 ;  /* 0x000000ffff2e7224 */ /* 0x000fe200078e003a */
[----:B------:R-:W-:Y:S01]  /*5300*/  MOV R58, R162 ;  /* 0x000000a2003a7202 */ /* 0x000fe20000000f00 */
[----:B------:R-:W-:Y:S02]  /*5310*/  IMAD.MOV.U32 R90, RZ, RZ, R134 ;  /* 0x000000ffff5a7224 */ /* 0x000fe400078e0086 */
[----:B------:R-:W-:Y:S01]  /*5320*/  IMAD.MOV.U32 R104, RZ, RZ, R82 ;  /* 0x000000ffff687224 */ /* 0x000fe200078e0052 */
[----:B-1----:R-:W-:Y:S07]  /*5330*/  HMMA.16816.F32.BF16 R12, R8, R24, RZ ;  /* 0x00000018080c723c */ /* 0x002fee00000418ff */
[----:B------:R-:W-:Y:S01]  /*5340*/  FFMA.FTZ R25, R103, c[0x0][0x2d0], -R0 ;  /* 0x0000b40067197a23 */ /* 0x000fe20000010800 */
[----:B------:R-:W-:Y:S01]  /*5350*/  MOV R103, R47 ;  /* 0x0000002f00677202 */ /* 0x000fe20000000f00 */
[----:B------:R-:W-:Y:S01]  /*5360*/  MUFU.EX2 R0, R29 ;  /* 0x0000001d00007308 */ /* 0x000fe20000000800 */
[----:B------:R-:W-:Y:S11]  /*5370*/  IMAD.MOV.U32 R47, RZ, RZ, R59 ;  /* 0x000000ffff2f7224 */ /* 0x000ff600078e003b */
[----:B------:R-:W-:Y:S03]  /*5380*/  @!UPT UIADD3 URZ, URZ, URZ, URZ ;  /* 0x0000003f3f3ff290 */ /* 0x000fe6000fffe03f */
[----:B--2---:R-:W-:Y:S08]  /*5390*/  HMMA.16816.F32.BF16 R108, R4, R16, R12 ;  /* 0x00000010046c723c */ /* 0x004ff0000004180c */
[----:B------:R-:W-:Y:S07]  /*53a0*/  HMMA.16816.F32.BF16 R12, R8, R26, RZ ;  /* 0x0000001a080c723c */ /* 0x000fee00000418ff */
[----:B------:R-:W-:-:S02]  /*53b0*/  FFMA.FTZ R26, R107, c[0x0][0x2d0], -R2 ;  /* 0x0000b4006b1a7a23 */ /* 0x000fc40000010802 */
[----:B------:R-:W-:Y:S02]  /*53c0*/  FADD.FTZ R2, R96, R20 ;  /* 0x0000001460027221 */ /* 0x000fe40000010000 */
[----:B------:R-:W-:Y:S01]  /*53d0*/  LDSM.16.MT88.4 R20, [R237+0x5000] ;  /* 0x00500000ed14783b */ /* 0x000fe20000004200 */
[----:B------:R-:W-:Y:S02]  /*53e0*/  FADD.FTZ R27, R95, R3 ;  /* 0x000000035f1b7221 */ /* 0x000fe40000010000 */
[----:B------:R-:W-:Y:S01]  /*53f0*/  FADD.FTZ R2, R97, R2 ;  /* 0x0000000261027221 */ /* 0x000fe20000010000 */
[----:B------:R-:W-:Y:S01]  /*5400*/  MUFU.EX2 R3, R30 ;  /* 0x0000001e00037308 */ /* 0x000fe20000000800 */
[----:B------:R-:W-:Y:S02]  /*5410*/  IMAD.MOV.U32 R59, RZ, RZ, R161 ;  /* 0x000000ffff3b7224 */ /* 0x000fe400078e00a1 */
[----:B------:R-:W-:Y:S02]  /*5420*/  FADD.FTZ R24, R98, R2 ;  /* 0x0000000262187221 */ /* 0x000fe40000010000 */
[----:B------:R-:W-:-:S03]  /*5430*/  IMAD.MOV.U32 R107, RZ, RZ, R88 ;  /* 0x000000ffff6b7224 */ /* 0x000fc600078e0058 */
[----:B------:R-:W1:Y:S01]  /*5440*/  MUFU.EX2 R2, R26 ;  /* 0x0000001a00027308 */ /* 0x000e620000000800 */
[----:B------:R-:W-:Y:S01]  /*5450*/  HMMA.16816.F32.BF16 R120, R4, R18, R12 ;  /* 0x000000120478723c */ /* 0x000fe2000004180c */
[----:B------:R-:W2:Y:S01]  /*5460*/  LDSM.16.MT88.4 R16, [R237+0x4800] ;  /* 0x00480000ed10783b */ /* 0x000ea20000004200 */
[----:B-1----:R-:W-:-:S06]  /*5470*/  F2FP.BF16.PACK_AB R128, R0, R2 ;  /* 0x000000020080723e */ /* 0x002fcc00000010ff */
[C---:B--2---:R-:W-:Y:S08]  /*5480*/  HMMA.16816.F32.BF16 R12, R8.reuse, R16, RZ ;  /* 0x00000010080c723c */ /* 0x044ff000000418ff */
[----:B------:R-:W-:Y:S11]  /*5490*/  HMMA.16816.F32.BF16 R16, R8, R18, RZ ;  /* 0x000000120810723c */ /* 0x000ff600000418ff */
[----:B------:R-:W-:Y:S05]  /*54a0*/  @!UPT UIADD3 URZ, URZ, URZ, URZ ;  /* 0x0000003f3f3ff290 */ /* 0x000fea000fffe03f */
[C---:B------:R-:W-:Y:S01]  /*54b0*/  HMMA.16816.F32.BF16 R116, R4.reuse, R20, R12 ;  /* 0x000000140474723c */ /* 0x040fe2000004180c */
[----:B------:R-:W1:Y:S06]  /*54c0*/  MUFU.EX2 R12, R31 ;  /* 0x0000001f000c7308 */ /* 0x000e6c0000000800 */
[----:B------:R-:W-:Y:S01]  /*54d0*/  FADD.FTZ R15, R2, R24 ;  /* 0x00000018020f7221 */ /* 0x000fe20000010000 */
[----:B------:R-:W-:Y:S01]  /*54e0*/  HMMA.16816.F32.BF16 R20, R4, R22, R16 ;  /* 0x000000160414723c */ /* 0x000fe20000041810 */
[----:B------:R-:W2:Y:S02]  /*54f0*/  MUFU.EX2 R14, R25 ;  /* 0x00000019000e7308 */ /* 0x000ea40000000800 */
[----:B------:R-:W-:-:S04]  /*5500*/  FADD.FTZ R15, R0, R15 ;  /* 0x0000000f000f7221 */ /* 0x000fc80000010000 */
[----:B------:R-:W-:Y:S02]  /*5510*/  FADD.FTZ R16, R99, R27 ;  /* 0x0000001b63107221 */ /* 0x000fe40000010000 */
[----:B------:R-:W3:Y:S01]  /*5520*/  MUFU.EX2 R13, R28 ;  /* 0x0000001c000d7308 */ /* 0x000ee20000000800 */
[----:B-1----:R-:W-:Y:S01]  /*5530*/  FADD.FTZ R0, R12, R15 ;  /* 0x0000000f0c007221 */ /* 0x002fe20000010000 */
[C---:B------:R-:W-:Y:S01]  /*5540*/  F2FP.BF16.PACK_AB R130, R3.reuse, R12 ;  /* 0x0000000c0382723e */ /* 0x040fe200000010ff */
[----:B------:R-:W-:Y:S01]  /*5550*/  IMAD.MOV.U32 R88, RZ, RZ, R160 ;  /* 0x000000ffff587224 */ /* 0x000fe200078e00a0 */
[----:B------:R-:W-:Y:S01]  /*5560*/  MOV R89, R135 ;  /* 0x0000008700597202 */ /* 0x000fe20000000f00 */
[----:B------:R-:W-:Y:S01]  /*5570*/  FADD.FTZ R0, R3, R0 ;  /* 0x0000000003007221 */ /* 0x000fe20000010000 */
[----:B------:R-:W-:Y:S01]  /*5580*/  MOV R80, R154 ;  /* 0x0000009a00507202 */ /* 0x000fe20000000f00 */
[----:B------:R-:W-:Y:S01]  /*5590*/  IMAD.MOV.U32 R81, RZ, RZ, R153 ;  /* 0x000000ffff517224 */ /* 0x000fe200078e0099 */
[----:B------:R-:W-:Y:S01]  /*55a0*/  MOV R82, R152 ;  /* 0x0000009800527202 */ /* 0x000fe20000000f00 */
[----:B--2---:R-:W-:Y:S01]  /*55b0*/  FADD.FTZ R2, R14, R16 ;  /* 0x000000100e027221 */ /* 0x004fe20000010000 */
[----:B------:R1:W-:Y:S01]  /*55c0*/  STL [R1], R0 ;  /* 0x0000000001007387 */ /* 0x0003e20000100800 */
[----:B------:R-:W-:-:S03]  /*55d0*/  IMAD.MOV.U32 R91, RZ, RZ, R155 ;  /* 0x000000ffff5b7224 */ /* 0x000fc600078e009b */
[----:B------:R-:W2:Y:S01]  /*55e0*/  LDSM.16.MT88.4 R152, [R236+0x1000] ;  /* 0x00100000ec98783b */ /* 0x000ea20000004200 */
[C---:B---3--:R-:W-:Y:S01]  /*55f0*/  FADD.FTZ R3, R13.reuse, R2 ;  /* 0x000000020d037221 */ /* 0x048fe20000010000 */
[----:B------:R-:W-:Y:S01]  /*5600*/  F2FP.BF16.PACK_AB R129, R13, R14 ;  /* 0x0000000e0d81723e */ /* 0x000fe200000010ff */
[----:B------:R-:W3:Y:S01]  /*5610*/  MUFU.EX2 R2, R33 ;  /* 0x0000002100027308 */ /* 0x000ee20000000800 */
[----:B------:R-:W-:Y:S04]  /*5620*/  LDSM.16.MT88.4 R12, [R239+0x4800] ;  /* 0x00480000ef0c783b */ /* 0x000fe80000004200 */
[----:B------:R-:W-:Y:S01]  /*5630*/  LDSM.16.MT88.4 R96, [R239+0x4000] ;  /* 0x00400000ef60783b */ /* 0x000fe20000004200 */
[----:B---3--:R-:W-:Y:S02]  /*5640*/  FADD.FTZ R3, R2, R3 ;  /* 0x0000000302037221 */ /* 0x008fe40000010000 */
[----:B-1----:R1:W3:Y:S02]  /*5650*/  MUFU.EX2 R0, R32 ;  /* 0x0000002000007308 */ /* 0x0022e40000000800 */
[----:B-1----:R-:W1:Y:S01]  /*5660*/  LDSM.16.MT88.4 R32, [R239+0x1000] ;  /* 0x00100000ef20783b */ /* 0x002e620000004200 */
[C---:B---3--:R-:W-:Y:S01]  /*5670*/  F2FP.BF16.PACK_AB R131, R0.reuse, R2 ;  /* 0x000000020083723e */ /* 0x048fe200000010ff */
[----:B------:R-:W-:-:S05]  /*5680*/  FADD.FTZ R3, R0, R3 ;  /* 0x0000000300037221 */ /* 0x000fca0000010000 */
[----:B------:R-:W-:Y:S04]  /*5690*/  STL [R1+0x4], R3 ;  /* 0x0000040301007387 */ /* 0x000fe80000100800 */
[----:B------:R3:W5:Y:S04]  /*56a0*/  LDL.LU R162, [R1+0xb8] ;  /* 0x0000b80001a27983 */ /* 0x0007680000300800 */
[----:B------:R3:W5:Y:S04]  /*56b0*/  LDL.LU R161, [R1+0xb4] ;  /* 0x0000b40001a17983 */ /* 0x0007680000300800 */
[----:B------:R3:W5:Y:S04]  /*56c0*/  LDL.LU R160, [R1+0xb0] ;  /* 0x0000b00001a07983 */ /* 0x0007680000300800 */
[----:B------:R3:W5:Y:S04]  /*56d0*/  LDL.LU R135, [R1+0xac] ;  /* 0x0000ac0001877983 */ /* 0x0007680000300800 */
[----:B------:R3:W5:Y:S01]  /*56e0*/  LDL.LU R134, [R1+0xa8] ;  /* 0x0000a80001867983 */ /* 0x0007620000300800 */
[----:B--2---:R-:W-:Y:S01]  /*56f0*/  HMMA.16816.F32.BF16 R156, R128, R152, R156 ;  /* 0x00000098809c723c */ /* 0x004fe2000004189c */
[----:B------:R-:W-:-:S02]  /*5700*/  MOV R26, R249 ;  /* 0x000000f9001a7202 */ /* 0x000fc40000000f00 */
[----:B------:R-:W-:-:S04]  /*5710*/  IADD3 R249, R246, -0x2, RZ ;  /* 0xfffffffef6f97810 */ /* 0x000fc80007ffe0ff */
[----:B------:R-:W-:Y:S01]  /*5720*/  ISETP.GE.AND P0, PT, R249, R26, PT ;  /* 0x0000001af900720c */ /* 0x000fe20003f06270 */
[C---:B------:R-:W-:Y:S01]  /*5730*/  HMMA.16816.F32.BF16 R152, R128.reuse, R154, R144 ;  /* 0x0000009a8098723c */ /* 0x040fe20000041890 */
[----:B------:R-:W2:Y:S07]  /*5740*/  LDSM.16.MT88.4 R144, [R238+0x1000] ;  /* 0x00100000ee90783b */ /* 0x000eae0000004200 */
[C---:B-1----:R-:W-:Y:S08]  /*5750*/  HMMA.16816.F32.BF16 R28, R128.reuse, R32, R36 ;  /* 0x00000020801c723c */ /* 0x042ff00000041824 */
[----:B------:R-:W-:Y:S01]  /*5760*/  HMMA.16816.F32.BF16 R32, R128, R34, R40 ;  /* 0x000000228020723c */ /* 0x000fe20000041828 */
[----:B------:R-:W1:Y:S07]  /*5770*/  LDSM.16.MT88.4 R40, [R236+0x2800] ;  /* 0x00280000ec28783b */ /* 0x000e6e0000004200 */
[C---:B------:R-:W-:Y:S08]  /*5780*/  HMMA.16816.F32.BF16 R16, R8.reuse, R12, RZ ;  /* 0x0000000c0810723c */ /* 0x040ff000000418ff */
[----:B------:R-:W-:Y:S01]  /*5790*/  HMMA.16816.F32.BF16 R8, R8, R14, RZ ;  /* 0x0000000e0808723c */ /* 0x000fe200000418ff */
[----:B------:R-:W4:Y:S07]  /*57a0*/  LDSM.16.MT88.4 R12, [R239+0x5000] ;  /* 0x00500000ef0c783b */ /* 0x000f2e0000004200 */
[C---:B------:R-:W-:Y:S08]  /*57b0*/  HMMA.16816.F32.BF16 R92, R128.reuse, R96, R172 ;  /* 0x00000060805c723c */ /* 0x040ff000000418ac */
[C---:B--2---:R-:W-:Y:S08]  /*57c0*/  HMMA.16816.F32.BF16 R148, R128.reuse, R144, R148 ;  /* 0x000000908094723c */ /* 0x044ff00000041894 */
[C---:B------:R-:W-:Y:S01]  /*57d0*/  HMMA.16816.F32.BF16 R144, R128.reuse, R146, R136 ;  /* 0x000000928090723c */ /* 0x040fe20000041888 */
[----:B------:R-:W2:Y:S07]  /*57e0*/  LDSM.16.MT88.4 R136, [R237+0x1000] ;  /* 0x00100000ed88783b */ /* 0x000eae0000004200 */
[C---:B-1----:R-:W-:Y:S08]  /*57f0*/  HMMA.16816.F32.BF16 R36, R128.reuse, R40, R44 ;  /* 0x000000288024723c */ /* 0x042ff0000004182c */
[----:B------:R-:W-:Y:S01]  /*5800*/  HMMA.16816.F32.BF16 R40, R128, R42, R48 ;  /* 0x0000002a8028723c */ /* 0x000fe20000041830 */
[----:B------:R-:W1:Y:S07]  /*5810*/  LDSM.16.MT88.4 R48, [R238+0x2800] ;  /* 0x00280000ee30783b */ /* 0x000e6e0000004200 */
[C---:B----4-:R-:W-:Y:S08]  /*5820*/  HMMA.16816.F32.BF16 R16, R4.reuse, R12, R16 ;  /* 0x0000000c0410723c */ /* 0x050ff00000041810 */
[----:B------:R-:W-:Y:S01]  /*5830*/  HMMA.16816.F32.BF16 R8, R4, R14, R8 ;  /* 0x0000000e0408723c */ /* 0x000fe20000041808 */
[----:B------:R-:W-:Y:S07]  /*5840*/  LDSM.16.MT88.4 R4, [R239+0x5800] ;  /* 0x00580000ef04783b */ /* 0x000fee0000004200 */
[C---:B------:R-:W-:Y:S08]  /*5850*/  HMMA.16816.F32.BF16 R96, R128.reuse, R98, R168 ;  /* 0x000000628060723c */ /* 0x040ff000000418a8 */
[C---:B--2---:R-:W-:Y:S08]  /*5860*/  HMMA.16816.F32.BF16 R140, R128.reuse, R136, R140 ;  /* 0x00000088808c723c */ /* 0x044ff0000004188c */
[C---:B------:R-:W-:Y:S08]  /*5870*/  HMMA.16816.F32.BF16 R136, R128.reuse, R138, R100 ;  /* 0x0000008a8088723c */ /* 0x040ff00000041864 */
[C---:B-1----:R-:W-:Y:S01]  /*5880*/  HMMA.16816.F32.BF16 R44, R128.reuse, R48, R56 ;  /* 0x00000030802c723c */ /* 0x042fe20000041838 */
[----:B------:R-:W1:Y:S07]  /*5890*/  LDSM.16.MT88.4 R56, [R237+0x2800] ;  /* 0x00280000ed38783b */ /* 0x000e6e0000004200 */
[C---:B------:R-:W-:Y:S01]  /*58a0*/  HMMA.16816.F32.BF16 R48, R128.reuse, R50, R64 ;  /* 0x000000328030723c */ /* 0x040fe20000041840 */
[----:B------:R-:W2:Y:S07]  /*58b0*/  LDSM.16.MT88.4 R64, [R239+0x2800] ;  /* 0x00280000ef40783b */ /* 0x000eae0000004200 */
[C---:B-1----:R-:W-:Y:S08]  /*58c0*/  HMMA.16816.F32.BF16 R52, R128.reuse, R56, R52 ;  /* 0x000000388034723c */ /* 0x042ff00000041834 */
[C---:B------:R-:W-:Y:S08]  /*58d0*/  HMMA.16816.F32.BF16 R56, R128.reuse, R58, R60 ;  /* 0x0000003a8038723c */ /* 0x040ff0000004183c */
[C---:B--2---:R-:W-:Y:S01]  /*58e0*/  HMMA.16816.F32.BF16 R60, R128.reuse, R64, R72 ;  /* 0x00000040803c723c */ /* 0x044fe20000041848 */
[----:B------:R-:W1:Y:S07]  /*58f0*/  LDSM.16.MT88.4 R72, [R236+0x4000] ;  /* 0x00400000ec48783b */ /* 0x000e6e0000004200 */
[C---:B------:R-:W-:Y:S08]  /*5900*/  HMMA.16816.F32.BF16 R64, R128.reuse, R66, R68 ;  /* 0x000000428040723c */ /* 0x040ff00000041844 */
[C---:B-1----:R-:W-:Y:S01]  /*5910*/  HMMA.16816.F32.BF16 R68, R128.reuse, R72, R80 ;  /* 0x000000488044723c */ /* 0x042fe20000041850 */
        /* <DEDUP_REMOVED lines=8> */
[C---:B-1----:R-:W-:Y:S08]  /*59a0*/  HMMA.16816.F32.BF16 R100, R128.reuse, R104, R124 ;  /* 0x000000688064723c */ /* 0x042ff0000004187c */
[C---:B------:R-:W-:Y:S01]  /*59b0*/  HMMA.16816.F32.BF16 R104, R128.reuse, R106, R112 ;  /* 0x0000006a8068723c */ /* 0x040fe20000041870 */
[----:B------:R-:W1:Y:S07]  /*59c0*/  LDSM.16.MT88.4 R112, [R238+0x5800] ;  /* 0x00580000ee70783b */ /* 0x000e6e0000004200 */
[C---:B------:R-:W-:Y:S08]  /*59d0*/  HMMA.16816.F32.BF16 R124, R128.reuse, R4, R16 ;  /* 0x00000004807c723c */ /* 0x040ff00000041810 */
[C---:B-1----:R-:W-:Y:S08]  /*59e0*/  HMMA.16816.F32.BF16 R108, R128.reuse, R112, R108 ;  /* 0x00000070806c723c */ /* 0x042ff0000004186c */
[C---:B------:R-:W-:Y:S01]  /*59f0*/  HMMA.16816.F32.BF16 R112, R128.reuse, R114, R120 ;  /* 0x000000728070723c */ /* 0x040fe20000041878 */
[----:B------:R-:W1:Y:S07]  /*5a00*/  LDSM.16.MT88.4 R120, [R237+0x5800] ;  /* 0x00580000ed78783b */ /* 0x000e6e0000004200 */
[C---:B-1----:R-:W-:Y:S08]  /*5a10*/  HMMA.16816.F32.BF16 R116, R128.reuse, R120, R116 ;  /* 0x000000788074723c */ /* 0x042ff00000041874 */
[C---:B------:R-:W-:Y:S08]  /*5a20*/  HMMA.16816.F32.BF16 R120, R128.reuse, R122, R20 ;  /* 0x0000007a8078723c */ /* 0x040ff00000041814 */
[----:B------:R-:W-:Y:S01]  /*5a30*/  HMMA.16816.F32.BF16 R128, R128, R6, R8 ;  /* 0x000000068080723c */ /* 0x000fe20000041808 */
[----:B------:R-:W-:Y:S07]  /*5a40*/  @!UPT UIADD3 URZ, URZ, URZ, URZ ;  /* 0x0000003f3f3ff290 */ /* 0x000fee000fffe03f */
[----:B------:R-:W-:Y:S11]  /*5a50*/  @!P0 BRA `(.L_x_30) ;  /* 0x00002d7000008947 */ /* 0x000ff60003800000 */
[----:B---3--:R-:W2:Y:S04]  /*5a60*/  LDL R26, [R1+0x3c] ;  /* 0x00003c00011a7983 */ /* 0x008ea80000100800 */
[----:B------:R-:W3:Y:S04]  /*5a70*/  LDL R25, [R1+0x40] ;  /* 0x0000400001197983 */ /* 0x000ee80000100800 */
[----:B------:R-:W4:Y:S04]  /*5a80*/  LDL.LU R0, [R1+0x8] ;  /* 0x0000080001007983 */ /* 0x000f280000300800 */
[----:B------:R-:W1:Y:S01]  /*5a90*/  S2R R24, SR_TID.X ;  /* 0x0000000000187919 */ /* 0x000e620000002100 */
[----:B------:R-:W-:-:S02]  /*5aa0*/  LOP3.LUT P0, RZ, R247, 0x2, RZ, 0xc0, !PT ;  /* 0x00000002f7ff7812 */ /* 0x000fc4000780c0ff */
[----:B-1----:R-:W-:Y:S02]  /*5ab0*/  ISETP.GT.AND P2, PT, R24, 0x7f, PT ;  /* 0x0000007f1800780c */ /* 0x002fe40003f44270 */
[----:B------:R-:W-:Y:S02]  /*5ac0*/  ISETP.GE.AND P6, PT, R252, c[0x0][0x1d4], PT ;  /* 0x00007500fc007a0c */ /* 0x000fe40003fc6270 */
[----:B------:R-:W-:Y:S02]  /*5ad0*/  ISETP.GE.AND P5, PT, R250, c[0x0][0x1d4], PT ;  /* 0x00007500fa007a0c */ /* 0x000fe40003fa6270 */
[----:B----4-:R-:W-:-:S05]  /*5ae0*/  LOP3.LUT R0, R0, 0xffffffef, RZ, 0xc0, !PT ;  /* 0xffffffef00007812 */ /* 0x010fca00078ec0ff */
[----:B------:R-:W-:Y:S02]  /*5af0*/  @P0 LOP3.LUT R0, R0, 0x10, RZ, 0xfc, !PT ;  /* 0x0000001000000812 */ /* 0x000fe400078efcff */
[----:B---3--:R-:W-:Y:S02]  /*5b00*/  ISETP.GE.AND P1, PT, R25, c[0x0][0x1d4], PT ;  /* 0x0000750019007a0c */ /* 0x008fe40003f26270 */
[----:B------:R-:W-:-:S04]  /*5b10*/  LOP3.LUT R0, R0, 0xfffffffb, RZ, 0xc0, !PT ;  /* 0xfffffffb00007812 */ /* 0x000fc800078ec0ff */
[----:B------:R-:W-:Y:S02]  /*5b20*/  @P2 LOP3.LUT R0, R0, 0x4, RZ, 0xfc, !PT ;  /* 0x0000000400002812 */ /* 0x000fe400078efcff */
[----:B--2---:R-:W-:Y:S02]  /*5b30*/  ISETP.GE.AND P0, PT, R26, c[0x0][0x1d4], PT ;  /* 0x000075001a007a0c */ /* 0x004fe40003f06270 */
[----:B------:R-:W-:-:S04]  /*5b40*/  LOP3.LUT R0, R0, 0xfffffffd, RZ, 0xc0, !PT ;  /* 0xfffffffd00007812 */ /* 0x000fc800078ec0ff */
[----:B------:R-:W-:-:S04]  /*5b50*/  @P1 LOP3.LUT R0, R0, 0x2, RZ, 0xfc, !PT ;  /* 0x0000000200001812 */ /* 0x000fc800078efcff */
[----:B------:R-:W-:-:S04]  /*5b60*/  LOP3.LUT R0, R0, 0xfffffffe, RZ, 0xc0, !PT ;  /* 0xfffffffe00007812 */ /* 0x000fc800078ec0ff */
[----:B------:R-:W-:Y:S02]  /*5b70*/  @P0 LOP3.LUT R0, R0, 0x1, RZ, 0xfc, !PT ;  /* 0x0000000100000812 */ /* 0x000fe400078efcff */
[----:B------:R-:W-:Y:S02]  /*5b80*/  LOP3.LUT P0, RZ, R247, 0x4, RZ, 0xc0, !PT ;  /* 0x00000004f7ff7812 */ /* 0x000fe4000780c0ff */
[----:B------:R-:W-:-:S11]  /*5b90*/  LOP3.LUT R0, R0, 0xfffffff7, RZ, 0xc0, !PT ;  /* 0xfffffff700007812 */ /* 0x000fd600078ec0ff */
[----:B------:R-:W-:-:S05]  /*5ba0*/  @P0 LOP3.LUT R0, R0, 0x8, RZ, 0xfc, !PT ;  /* 0x0000000800000812 */ /* 0x000fca00078efcff */
[----:B------:R1:W-:Y:S02]  /*5bb0*/  STL [R1+0x8], R0 ;  /* 0x0000080001007387 */ /* 0x0003e40000100800 */
.L_x_33:
[----:B------:R-:W2:Y:S01]  /*5bc0*/  LDL.64 R10, [R1+0x28] ;  /* 0x00002800010a7983 */ /* 0x000ea20000100a00 */
[----:B-1----:R-:W-:Y:S01]  /*5bd0*/  SHF.R.S32.HI R0, RZ, 0x1f, R249 ;  /* 0x0000001fff007819 */ /* 0x002fe200000114f9 */
[C---:B------:R-:W-:Y:S01]  /*5be0*/  IMAD.WIDE.U32 R2, R249.reuse, c[0x0][0x208], RZ ;  /* 0x00008200f9027a25 */ /* 0x040fe200078e00ff */
[----:B------:R-:W-:Y:S04]  /*5bf0*/  DEPBAR.LE SB0, 0x0 ;  /* 0x000080000000791a */ /* 0x000fe80000000000 */
[----:B------:R-:W3:Y:S01]  /*5c00*/  LDL.64 R8, [R1+0x18] ;  /* 0x0000180001087983 */ /* 0x000ee20000100a00 */
[----:B------:R-:W-:Y:S01]  /*5c10*/  IMAD R0, R0, c[0x0][0x208], RZ ;  /* 0x0000820000007a24 */ /* 0x000fe200078e02ff */
[----:B------:R-:W-:Y:S01]  /*5c20*/  WARPSYNC 0xffffffff ;  /* 0xffffffff00007948 */ /* 0x000fe20003800000 */
[----:B------:R-:W-:Y:S01]  /*5c30*/  MOV R4, c[0x0][0x208] ;  /* 0x0000820000047a02 */ /* 0x000fe20000000f00 */
[----:B------:R-:W-:Y:S01]  /*5c40*/  BSSY B0, `(.L_x_31) ;  /* 0x000011f000007945 */ /* 0x000fe20003800000 */
[----:B------:R-:W-:Y:S01]  /*5c50*/  IMAD R0, R249, c[0x0][0x20c], R0 ;  /* 0x00008300f9007a24 */ /* 0x000fe200078e0200 */
[----:B------:R-:W4:Y:S01]  /*5c60*/  LDL R250, [R1+0x8] ;  /* 0x0000080001fa7983 */ /* 0x000f220000100800 */
[----:B------:R-:W-:Y:S03]  /*5c70*/  MOV R12, c[0x0][0x20c] ;  /* 0x00008300000c7a02 */ /* 0x000fe60000000f00 */
[----:B------:R-:W-:Y:S01]  /*5c80*/  IADD3 R0, R3, R0, RZ ;  /* 0x0000000003007210 */ /* 0x000fe20007ffe0ff */
[----:B------:R-:W-:Y:S01]  /*5c90*/  IMAD.WIDE.U32 R2, R2, 0x30, RZ ;  /* 0x0000003002027825 */ /* 0x000fe200078e00ff */
[----:B------:R-:W1:Y:S03]  /*5ca0*/  S2R R7, SR_TID.X ;  /* 0x0000000000077919 */ /* 0x000e660000002100 */
[----:B------:R-:W-:Y:S03]  /*5cb0*/  IMAD R0, R0, 0x30, RZ ;  /* 0x0000003000007824 */ /* 0x000fe600078e02ff */
[----:B------:R-:W-:Y:S02]  /*5cc0*/  BAR.SYNC.DEFER_BLOCKING 0x0 ;  /* 0x0000000000007b1d */ /* 0x000fe40000010000 */
[----:B------:R-:W-:Y:S04]  /*5cd0*/  IADD3 R0, R3, R0, RZ ;  /* 0x0000000003007210 */ /* 0x000fe80007ffe0ff */
[----:B-----5:R-:W-:Y:S06]  /*5ce0*/  LDSM.16.M88.4 R16, [R134+0x800] ;  /* 0x000800008610783b */ /* 0x020fec0000000200 */
[----:B------:R-:W-:Y:S01]  /*5cf0*/  LDSM.16.M88.4 R24, [R134+0x1000] ;  /* 0x001000008618783b */ /* 0x000fe20000000200 */
[----:B----4-:R-:W-:Y:S02]  /*5d00*/  LOP3.LUT P3, RZ, R250, 0x1, RZ, 0xc0, !PT ;  /* 0x00000001faff7812 */ /* 0x010fe4000786c0ff */
[----:B-1----:R-:W-:Y:S02]  /*5d10*/  ISETP.GT.AND P2, PT, R7, 0x7f, PT ;  /* 0x0000007f0700780c */ /* 0x002fe40003f44270 */
[-C--:B--2---:R-:W-:Y:S02]  /*5d20*/  IADD3 R3, P0, R10, R2.reuse, RZ ;  /* 0x000000020a037210 */ /* 0x084fe40007f1e0ff */
[----:B------:R-:W-:Y:S02]  /*5d30*/  SHF.R.S32.HI R251, RZ, 0x1f, R7 ;  /* 0x0000001ffffb7819 */ /* 0x000fe40000011407 */
[----:B---3--:R-:W-:Y:S02]  /*5d40*/  IADD3.X R6, R0, R9, RZ, P0, !PT ;  /* 0x0000000900067210 */ /* 0x008fe400007fe4ff */
[-C--:B------:R-:W-:Y:S02]  /*5d50*/  LEA.HI R251, R251, R7.reuse, RZ, 0x3 ;  /* 0x00000007fbfb7211 */ /* 0x080fe400078f18ff */
[----:B------:R-:W-:Y:S02]  /*5d60*/  LOP3.LUT P1, RZ, R250, 0x2, RZ, 0xc0, !PT ;  /* 0x00000002faff7812 */ /* 0x000fe4000782c0ff */
[----:B------:R-:W-:Y:S02]  /*5d70*/  LOP3.LUT R251, R251, 0xfffffff8, RZ, 0xc0, !PT ;  /* 0xfffffff8fbfb7812 */ /* 0x000fe400078ec0ff */
[C---:B------:R-:W-:Y:S02]  /*5d80*/  @!P2 LEA R5, P0, R4.reuse, R2, 0x5 ;  /* 0x000000020405a211 */ /* 0x040fe400078028ff */
[----:B------:R-:W-:Y:S02]  /*5d90*/  IADD3 R251, -R251, R7, RZ ;  /* 0x00000007fbfb7210 */ /* 0x000fe40007ffe1ff */
[----:B------:R-:W-:Y:S02]  /*5da0*/  @!P2 LEA.HI.X R4, R4, R0, R12, 0x5, P0 ;  /* 0x000000000404a211 */ /* 0x000fe400000f2c0c */
[----:B------:R-:W-:Y:S02]  /*5db0*/  LEA R2, P0, R3, c[0x0][0x1f8], 0x1 ;  /* 0x00007e0003027a11 */ /* 0x000fe400078008ff */
[----:B------:R-:W-:Y:S02]  /*5dc0*/  LOP3.LUT P4, RZ, R251, 0x2, RZ, 0xc0, !PT ;  /* 0x00000002fbff7812 */ /* 0x000fe4000788c0ff */
[----:B------:R-:W-:Y:S02]  /*5dd0*/  LEA.HI.X R3, R3, c[0x0][0x1fc], R6, 0x1, P0 ;  /* 0x00007f0003037a11 */ /* 0x000fe400000f0c06 */
[----:B------:R-:W-:Y:S04]  /*5de0*/  @!P2 IADD3 R0, P0, R5, R10, RZ ;  /* 0x0000000a0500a210 */ /* 0x000fe80007f1e0ff */
[----:B------:R-:W-:Y:S02]  /*5df0*/  @!P2 IADD3.X R4, R4, R9, RZ, P0, !PT ;  /* 0x000000090404a210 */ /* 0x000fe400007fe4ff */
[----:B------:R-:W1:Y:S01]  /*5e00*/  LDSM.16.M88.4 R8, [R134] ;  /* 0x000000008608783b */ /* 0x000e620000000200 */
[C---:B------:R-:W-:Y:S04]  /*5e10*/  @!P2 LEA R246, P0, R0.reuse, c[0x0][0x1f8], 0x1 ;  /* 0x00007e0000f6aa11 */ /* 0x040fe800078008ff */
[----:B------:R-:W-:Y:S02]  /*5e20*/  @!P2 LEA.HI.X R247, R0, c[0x0][0x1fc], R4, 0x1, P0 ;  /* 0x00007f0000f7aa11 */ /* 0x000fe400000f0c04 */
[C---:B------:R-:W-:Y:S02]  /*5e30*/  IADD3 R0, R134.reuse, 0x20, RZ ;  /* 0x0000002086007810 */ /* 0x040fe40007ffe0ff */
[C---:B------:R-:W-:Y:S05]  /*5e40*/  @P4 IADD3 R0, R134.reuse, -0x20, RZ ;  /* 0xffffffe086004810 */ /* 0x040fea0007ffe0ff */
[----:B------:R-:W2:Y:S06]  /*5e50*/  LDSM.16.M88.4 R168, [R0] ;  /* 0x0000000000a8783b */ /* 0x000eac0000000200 */
[----:B------:R-:W3:Y:S06]  /*5e60*/  LDSM.16.M88.4 R172, [R0+0x800] ;  /* 0x0008000000ac783b */ /* 0x000eec0000000200 */
[----:B------:R4:W2:Y:S06]  /*5e70*/  LDSM.16.M88.4 R176, [R0+0x1000] ;  /* 0x0010000000b0783b */ /* 0x0008ac0000000200 */
[----:B------:R-:W-:Y:S01]  /*5e80*/  @!PT LDS RZ, [RZ] ;  /* 0x00000000fffff984 */ /* 0x000fe20000000800 */
[----:B------:R-:W-:Y:S01]  /*5e90*/  @!PT LDS RZ, [RZ] ;  /* 0x00000000fffff984 */ /* 0x000fe20000000800 */
[----:B------:R-:W-:Y:S01]  /*5ea0*/  @!PT LDS RZ, [RZ] ;  /* 0x00000000fffff984 */ /* 0x000fe20000000800 */
[----:B------:R2:W-:Y:S06]  /*5eb0*/  LDGSTS.E.BYPASS.LTC128B.128 [R248+0x4080], [R2.64], !P5 ;  /* 0x0408000002f87fae */ /* 0x0005ec000e901d46 */
[----:B------:R2:W-:Y:S01]  /*5ec0*/  LDGSTS.E.BYPASS.LTC128B.128 [R248+0x5880], [R2.64+0x80], !P6 ;  /* 0x0588008002f87fae */ /* 0x0005e2000f101d46 */
[C---:B-1----:R-:W-:Y:S05]  /*5ed0*/  HMMA.16816.F32.BF16 R4, R160.reuse, R8, RZ ;  /* 0x00000008a004723c */ /* 0x042fea00000418ff */
[----:B------:R1:W-:Y:S03]  /*5ee0*/  LDGSTS.E.BYPASS.LTC128B.128 [R248+0x7080], [R2.64+0x100], !P3 ;  /* 0x0708010002f87fae */ /* 0x0003e6000d901d46 */
[C---:B------:R-:W-:Y:S01]  /*5ef0*/  HMMA.16816.F32.BF16 R8, R160.reuse, R10, RZ ;  /* 0x0000000aa008723c */ /* 0x040fe200000418ff */
[C---:B----4-:R-:W-:Y:S02]  /*5f00*/  IADD3 R0, R134.reuse, 0x40, RZ ;  /* 0x0000004086007810 */ /* 0x050fe40007ffe0ff */
[----:B------:R1:W-:Y:S05]  /*5f10*/  LDGSTS.E.BYPASS.LTC128B.128 [R248+0x8880], [R2.64+0x180], !P1 ;  /* 0x0888018002f87fae */ /* 0x0003ea000c901d46 */
[C---:B------:R-:W-:Y:S01]  /*5f20*/  HMMA.16816.F32.BF16 R12, R160.reuse, R16, RZ ;  /* 0x00000010a00c723c */ /* 0x040fe200000418ff */
[----:B------:R4:W-:Y:S06]  /*5f30*/  @!P2 LDGSTS.E.BYPASS.LTC128B.128 [R248+0x5080], [R246.64], !P5 ;  /* 0x05080000f6f8afae */ /* 0x0009ec000e901d46 */
[----:B------:R4:W-:Y:S01]  /*5f40*/  @!P2 LDGSTS.E.BYPASS.LTC128B.128 [R248+0x6880], [R246.64+0x80], !P6 ;  /* 0x06880080f6f8afae */ /* 0x0009e2000f101d46 */
[C---:B------:R-:W-:Y:S05]  /*5f50*/  HMMA.16816.F32.BF16 R16, R160.reuse, R18, RZ ;  /* 0x00000012a010723c */ /* 0x040fea00000418ff */
[----:B------:R4:W-:Y:S03]  /*5f60*/  @!P2 LDGSTS.E.BYPASS.LTC128B.128 [R248+0x8080], [R246.64+0x100], !P3 ;  /* 0x08080100f6f8afae */ /* 0x0009e6000d901d46 */
[C---:B------:R-:W-:Y:S03]  /*5f70*/  HMMA.16816.F32.BF16 R20, R160.reuse, R24, RZ ;  /* 0x00000018a014723c */ /* 0x040fe600000418ff */
[----:B------:R4:W-:Y:S01]  /*5f80*/  @!P2 LDGSTS.E.BYPASS.LTC128B.128 [R248+0x9880], [R246.64+0x180], !P1 ;  /* 0x09880180f6f8afae */ /* 0x0009e2000c901d46 */
[----:B------:R-:W-:Y:S04]  /*5f90*/  LOP3.LUT P1, RZ, R251, 0x4, RZ, 0xc0, !PT ;  /* 0x00000004fbff7812 */ /* 0x000fe8000782c0ff */
[----:B------:R-:W-:Y:S01]  /*5fa0*/  HMMA.16816.F32.BF16 R24, R160, R26, RZ ;  /* 0x0000001aa018723c */ /* 0x000fe200000418ff */
[----:B------:R-:W4:Y:S06]  /*5fb0*/  LDL R251, [R1+0x58] ;  /* 0x0000580001fb7983 */ /* 0x000f2c0000100800 */
[----:B------:R-:W0:Y:S01]  /*5fc0*/  LDGDEPBAR ;  /* 0x00000000000079af */ /* 0x000e220000000000 */
[C---:B--2---:R-:W-:Y:S05]  /*5fd0*/  HMMA.16816.F32.BF16 R4, R164.reuse, R168, R4 ;  /* 0x000000a8a404723c */ /* 0x044fea0000041804 */
[----:B------:R-:W-:Y:S03]  /*5fe0*/  @P1 IADD3 R0, R134, -0x40, RZ ;  /* 0xffffffc086001810 */ /* 0x000fe60007ffe0ff */
[C---:B------:R-:W-:Y:S02]  /*5ff0*/  HMMA.16816.F32.BF16 R8, R164.reuse, R170, R8 ;  /* 0x000000aaa408723c */ /* 0x040fe40000041808 */
[----:B------:R-:W2:Y:S06]  /*6000*/  LDSM.16.M88.4 R168, [R0] ;  /* 0x0000000000a8783b */ /* 0x000eac0000000200 */
[C---:B---3--:R-:W-:Y:S08]  /*6010*/  HMMA.16816.F32.BF16 R12, R164.reuse, R172, R12 ;  /* 0x000000aca40c723c */ /* 0x048ff0000004180c */
[C---:B------:R-:W-:Y:S01]  /*6020*/  HMMA.16816.F32.BF16 R16, R164.reuse, R174, R16 ;  /* 0x000000aea410723c */ /* 0x040fe20000041810 */
[----:B------:R-:W3:Y:S07]  /*6030*/  LDSM.16.M88.4 R172, [R0+0x800] ;  /* 0x0008000000ac783b */ /* 0x000eee0000000200 */
[C---:B------:R-:W-:Y:S08]  /*6040*/  HMMA.16816.F32.BF16 R20, R164.reuse, R176, R20 ;  /* 0x000000b0a414723c */ /* 0x040ff00000041814 */
[----:B------:R-:W-:Y:S08]  /*6050*/  HMMA.16816.F32.BF16 R24, R164, R178, R24 ;  /* 0x000000b2a418723c */ /* 0x000ff00000041818 */
[C---:B--2---:R-:W-:Y:S08]  /*6060*/  HMMA.16816.F32.BF16 R4, R180.reuse, R168, R4 ;  /* 0x000000a8b404723c */ /* 0x044ff00000041804 */
[C---:B------:R-:W-:Y:S01]  /*6070*/  HMMA.16816.F32.BF16 R8, R180.reuse, R170, R8 ;  /* 0x000000aab408723c */ /* 0x040fe20000041808 */
[----:B------:R-:W2:Y:S07]  /*6080*/  LDSM.16.M88.4 R168, [R0+0x1000] ;  /* 0x0010000000a8783b */ /* 0x000eae0000000200 */
[C---:B---3--:R-:W-:Y:S08]  /*6090*/  HMMA.16816.F32.BF16 R12, R180.reuse, R172, R12 ;  /* 0x000000acb40c723c */ /* 0x048ff0000004180c */
[C---:B------:R-:W-:Y:S01]  /*60a0*/  HMMA.16816.F32.BF16 R16, R180.reuse, R174, R16 ;  /* 0x000000aeb410723c */ /* 0x040fe20000041810 */
[----:B------:R-:W3:Y:S07]  /*60b0*/  LDSM.16.M88.4 R172, [R135] ;  /* 0x0000000087ac783b */ /* 0x000eee0000000200 */
[C---:B--2---:R-:W-:Y:S08]  /*60c0*/  HMMA.16816.F32.BF16 R20, R180.reuse, R168, R20 ;  /* 0x000000a8b414723c */ /* 0x044ff00000041814 */
[----:B------:R-:W-:Y:S01]  /*60d0*/  HMMA.16816.F32.BF16 R24, R180, R170, R24 ;  /* 0x000000aab418723c */ /* 0x000fe20000041818 */
[----:B------:R-:W2:Y:S07]  /*60e0*/  LDSM.16.M88.4 R168, [R135+0x800] ;  /* 0x0008000087a8783b */ /* 0x000eae0000000200 */
[C---:B---3--:R-:W-:Y:S08]  /*60f0*/  HMMA.16816.F32.BF16 R4, R184.reuse, R172, R4 ;  /* 0x000000acb804723c */ /* 0x048ff00000041804 */
[C---:B------:R-:W-:Y:S01]  /*6100*/  HMMA.16816.F32.BF16 R8, R184.reuse, R174, R8 ;  /* 0x000000aeb808723c */ /* 0x040fe20000041808 */
[----:B------:R-:W3:Y:S07]  /*6110*/  LDSM.16.M88.4 R172, [R135+0x1000] ;  /* 0x0010000087ac783b */ /* 0x000eee0000000200 */
[C---:B--2---:R-:W-:Y:S08]  /*6120*/  HMMA.16816.F32.BF16 R12, R184.reuse, R168, R12 ;  /* 0x000000a8b80c723c */ /* 0x044ff0000004180c */
[C---:B------:R-:W-:Y:S01]  /*6130*/  HMMA.16816.F32.BF16 R16, R184.reuse, R170, R16 ;  /* 0x000000aab810723c */ /* 0x040fe20000041810 */
[----:B------:R-:W2:Y:S07]  /*6140*/  LDSM.16.M88.4 R168, [R134+0x1800] ;  /* 0x0018000086a8783b */ /* 0x000eae0000000200 */
[C---:B---3--:R-:W-:Y:S08]  /*6150*/  HMMA.16816.F32.BF16 R20, R184.reuse, R172, R20 ;  /* 0x000000acb814723c */ /* 0x048ff00000041814 */
[----:B------:R-:W-:Y:S01]  /*6160*/  HMMA.16816.F32.BF16 R24, R184, R174, R24 ;  /* 0x000000aeb818723c */ /* 0x000fe20000041818 */
[----:B------:R-:W3:Y:S07]  /*6170*/  LDSM.16.M88.4 R172, [R134+0x2000] ;  /* 0x0020000086ac783b */ /* 0x000eee0000000200 */
[C---:B--2---:R-:W-:Y:S08]  /*6180*/  HMMA.16816.F32.BF16 R4, R188.reuse, R168, R4 ;  /* 0x000000a8bc04723c */ /* 0x044ff00000041804 */
[C---:B------:R-:W-:Y:S01]  /*6190*/  HMMA.16816.F32.BF16 R8, R188.reuse, R170, R8 ;  /* 0x000000aabc08723c */ /* 0x040fe20000041808 */
[----:B------:R-:W2:Y:S07]  /*61a0*/  LDSM.16.M88.4 R168, [R134+0x2800] ;  /* 0x0028000086a8783b */ /* 0x000eae0000000200 */
[C---:B---3--:R-:W-:Y:S08]  /*61b0*/  HMMA.16816.F32.BF16 R12, R188.reuse, R172, R12 ;  /* 0x000000acbc0c723c */ /* 0x048ff0000004180c */
[C---:B------:R-:W-:Y:S01]  /*61c0*/  HMMA.16816.F32.BF16 R16, R188.reuse, R174, R16 ;  /* 0x000000aebc10723c */ /* 0x040fe20000041810 */
[----:B------:R-:W3:Y:S07]  /*61d0*/  LDSM.16.M88.4 R172, [R240+0x1800] ;  /* 0x00180000f0ac783b */ /* 0x000eee0000000200 */
[C---:B--2---:R-:W-:Y:S08]  /*61e0*/  HMMA.16816.F32.BF16 R20, R188.reuse, R168, R20 ;  /* 0x000000a8bc14723c */ /* 0x044ff00000041814 */
[----:B------:R-:W-:Y:S01]  /*61f0*/  HMMA.16816.F32.BF16 R24, R188, R170, R24 ;  /* 0x000000aabc18723c */ /* 0x000fe20000041818 */
[----:B------:R-:W2:Y:S07]  /*6200*/  LDSM.16.M88.4 R168, [R240+0x2000] ;  /* 0x00200000f0a8783b */ /* 0x000eae0000000200 */
[C---:B---3--:R-:W-:Y:S08]  /*6210*/  HMMA.16816.F32.BF16 R4, R192.reuse, R172, R4 ;  /* 0x000000acc004723c */ /* 0x048ff00000041804 */
[C---:B------:R-:W-:Y:S01]  /*6220*/  HMMA.16816.F32.BF16 R8, R192.reuse, R174, R8 ;  /* 0x000000aec008723c */ /* 0x040fe20000041808 */
[----:B------:R-:W3:Y:S02]  /*6230*/  LDSM.16.M88.4 R172, [R240+0x2800] ;  /* 0x00280000f0ac783b */ /* 0x000ee40000000200 */
[----:B----4-:R-:W-:Y:S05]  /*6240*/  ISETP.GT.AND P4, PT, R249, R251, PT ;  /* 0x000000fbf900720c */ /* 0x010fea0003f84270 */
        /* <DEDUP_REMOVED lines=88> */
[C---:B------:R-:W-:Y:S11]  /*67d0*/  HMMA.16816.F32.BF16 R8, R232.reuse, R174, R8 ;  /* 0x000000aee808723c */ /* 0x040ff60000041808 */
[----:B------:R-:W-:Y:S05]  /*67e0*/  @!UPT UIADD3 URZ, URZ, URZ, URZ ;  /* 0x0000003f3f3ff290 */ /* 0x000fea000fffe03f */
[----:B------:R-:W-:Y:S02]  /*67f0*/  FMUL.FTZ R0, R5, c[0x0][0x320] ;  /* 0x0000c80005007a20 */ /* 0x000fe40000410000 */
[----:B-1----:R-:W-:Y:S02]  /*6800*/  FMUL.FTZ R2, R4, c[0x0][0x320] ;  /* 0x0000c80004027a20 */ /* 0x002fe40000410000 */
[----:B------:R1:W3:Y:S04]  /*6810*/  MUFU.TANH R176, R0 ;  /* 0x0000000000b07308 */ /* 0x0002e80000002400 */
[----:B------:R-:W-:Y:S01]  /*6820*/  FMUL.FTZ R3, R11, c[0x0][0x320] ;  /* 0x0000c8000b037a20 */ /* 0x000fe20000410000 */
[C---:B--2---:R-:W-:Y:S03]  /*6830*/  HMMA.16816.F32.BF16 R12, R232.reuse, R168, R12 ;  /* 0x000000a8e80c723c */ /* 0x044fe6000004180c */
[----:B------:R-:W-:Y:S02]  /*6840*/  FMUL.FTZ R10, R10, c[0x0][0x320] ;  /* 0x0000c8000a0a7a20 */ /* 0x000fe40000410000 */
[----:B------:R2:W4:Y:S03]  /*6850*/  MUFU.TANH R177, R2 ;  /* 0x0000000200b17308 */ /* 0x0005260000002400 */
[C---:B------:R-:W-:Y:S07]  /*6860*/  HMMA.16816.F32.BF16 R16, R232.reuse, R170, R16 ;  /* 0x000000aae810723c */ /* 0x040fee0000041810 */
[----:B------:R-:W3:Y:S01]  /*6870*/  MUFU.TANH R179, R10 ;  /* 0x0000000a00b37308 */ /* 0x000ee20000002400 */
[----:B-1----:R-:W-:Y:S09]  /*6880*/  FMUL.FTZ R0, R6, c[0x0][0x320] ;  /* 0x0000c80006007a20 */ /* 0x002ff20000410000 */
[----:B------:R1:W1:Y:S01]  /*6890*/  MUFU.TANH R246, R0 ;  /* 0x0000000000f67308 */ /* 0x0002620000002400 */
[----:B--2---:R-:W-:Y:S09]  /*68a0*/  FMUL.FTZ R2, R13, c[0x0][0x320] ;  /* 0x0000c8000d027a20 */ /* 0x004ff20000410000 */
[----:B------:R-:W2:Y:S10]  /*68b0*/  MUFU.TANH R178, R3 ;  /* 0x0000000300b27308 */ /* 0x000eb40000002400 */
[----:B------:R-:W2:Y:S01]  /*68c0*/  MUFU.TANH R168, R2 ;  /* 0x0000000200a87308 */ /* 0x000ea20000002400 */
[----:B-1----:R-:W-:Y:S02]  /*68d0*/  FMUL.FTZ R0, R7, c[0x0][0x320] ;  /* 0x0000c80007007a20 */ /* 0x002fe40000410000 */
[----:B------:R-:W1:Y:S01]  /*68e0*/  LDSM.16.M88.4 R4, [R135+0x5800] ;  /* 0x005800008704783b */ /* 0x000e620000000200 */
[----:B------:R-:W-:Y:S06]  /*68f0*/  DEPBAR.LE SB0, 0x0 ;  /* 0x000080000000791a */ /* 0x000fec0000000000 */
[----:B------:R2:W1:Y:S01]  /*6900*/  MUFU.TANH R247, R0 ;  /* 0x0000000000f77308 */ /* 0x0004620000002400 */
[----:B------:R-:W-:Y:S01]  /*6910*/  BAR.SYNC.DEFER_BLOCKING 0x0 ;  /* 0x0000000000007b1d */ /* 0x000fe20000010000 */
[----:B--2---:R-:W-:Y:S08]  /*6920*/  FMUL.FTZ R0, R8, c[0x0][0x320] ;  /* 0x0000c80008007a20 */ /* 0x004ff00000410000 */
[----:B------:R2:W2:Y:S01]  /*6930*/  MUFU.TANH R175, R0 ;  /* 0x0000000000af7308 */ /* 0x0004a20000002400 */
[C---:B-1----:R-:W-:Y:S08]  /*6940*/  HMMA.16816.F32.BF16 R20, R232.reuse, R4, R20 ;  /* 0x00000004e814723c */ /* 0x042ff00000041814 */
[----:B------:R-:W-:Y:S04]  /*6950*/  HMMA.16816.F32.BF16 R24, R232, R6, R24 ;  /* 0x00000006e818723c */ /* 0x000fe80000041818 */
[----:B--2---:R-:W-:Y:S04]  /*6960*/  FMUL.FTZ R0, R9, c[0x0][0x320] ;  /* 0x0000c80009007a20 */ /* 0x004fe80000410000 */
[----:B------:R1:W2:Y:S04]  /*6970*/  MUFU.TANH R173, R0 ;  /* 0x0000000000ad7308 */ /* 0x0002a80000002400 */
[----:B-1----:R-:W-:Y:S06]  /*6980*/  FMUL.FTZ R0, R12, c[0x0][0x320] ;  /* 0x0000c8000c007a20 */ /* 0x002fec0000410000 */
[----:B------:R1:W1:Y:S02]  /*6990*/  MUFU.TANH R172, R0 ;  /* 0x0000000000ac7308 */ /* 0x0002640000002400 */
[----:B-1----:R-:W-:Y:S08]  /*69a0*/  FMUL.FTZ R0, R14, c[0x0][0x320] ;  /* 0x0000c8000e007a20 */ /* 0x002ff00000410000 */
        /* <DEDUP_REMOVED lines=27> */
[----:B-1----:R-:W-:Y:S01]  /*6b60*/  MOV R0, R133 ;  /* 0x0000008500007202 */ /* 0x002fe20000000f00 */
[----:B------:R-:W-:-:S06]  /*6b70*/  @!P4 BRA `(.L_x_32) ;  /* 0x000002b00000c947 */ /* 0x000fcc0003800000 */
[----:B--234-:R-:W2:Y:S01]  /*6b80*/  LDL.64 R22, [R1+0x20] ;  /* 0x0000200001167983 */ /* 0x01cea20000100a00 */
[----:B------:R-:W-:Y:S03]  /*6b90*/  IADD3 R2, R249, -0x1, RZ ;  /* 0xfffffffff9027810 */ /* 0x000fe60007ffe0ff */
[----:B------:R-:W3:Y:S01]  /*6ba0*/  LDL.64 R20, [R1+0x10] ;  /* 0x0000100001147983 */ /* 0x000ee20000100a00 */
[----:B------:R-:W-:Y:S03]  /*6bb0*/  SHF.R.S32.HI R5, RZ, 0x1f, R2 ;  /* 0x0000001fff057819 */ /* 0x000fe60000011402 */
[----:B------:R-:W1:Y:S02]  /*6bc0*/  S2R R252, SR_TID.X ;  /* 0x0000000000fc7919 */ /* 0x000e640000002100 */
[----:B------:R-:W-:Y:S04]  /*6bd0*/  IMAD R5, R5, c[0x0][0x1e0], RZ ;  /* 0x0000780005057a24 */ /* 0x000fe800078e02ff */
[----:B------:R-:W-:Y:S01]  /*6be0*/  IMAD R5, R2, c[0x0][0x1e4], R5 ;  /* 0x0000790002057a24 */ /* 0x000fe200078e0205 */
[----:B-1----:R-:W-:Y:S04]  /*6bf0*/  SHF.R.S32.HI R251, RZ, 0x1f, R252 ;  /* 0x0000001ffffb7819 */ /* 0x002fe800000114fc */
[----:B------:R-:W-:Y:S04]  /*6c00*/  LEA.HI R251, R251, R252, RZ, 0x3 ;  /* 0x000000fcfbfb7211 */ /* 0x000fe800078f18ff */
[----:B------:R-:W-:Y:S04]  /*6c10*/  SHF.R.S32.HI R251, RZ, 0x3, R251 ;  /* 0x00000003fffb7819 */ /* 0x000fe800000114fb */
[----:B------:R-:W-:Y:S04]  /*6c20*/  IADD3 R6, -R251, 0x30, RZ ;  /* 0x00000030fb067810 */ /* 0x000fe80007ffe1ff */
[C---:B------:R-:W-:Y:S02]  /*6c30*/  ISETP.GE.AND P0, PT, R6.reuse, 0x21, PT ;  /* 0x000000210600780c */ /* 0x040fe40003f06270 */
[----:B------:R-:W-:Y:S01]  /*6c40*/  ISETP.GE.AND P1, PT, R6, 0x1, PT ;  /* 0x000000010600780c */ /* 0x000fe20003f26270 */
[----:B------:R-:W-:Y:S04]  /*6c50*/  IMAD.WIDE.U32 R6, R2, c[0x0][0x1e0], RZ ;  /* 0x0000780002067a25 */ /* 0x000fe800078e00ff */
[----:B------:R-:W-:Y:S02]  /*6c60*/  IMAD.IADD R2, R7, 0x1, R5 ;  /* 0x0000000107027824 */ /* 0x000fe400078e0205 */
[----:B------:R-:W-:Y:S04]  /*6c70*/  IMAD.WIDE.U32 R6, R6, 0x30, RZ ;  /* 0x0000003006067825 */ /* 0x000fe800078e00ff */
[----:B------:R-:W-:Y:S02]  /*6c80*/  @P0 IMAD.MOV.U32 R8, RZ, RZ, c[0x0][0x1e0] ;  /* 0x00007800ff080624 */ /* 0x000fe400078e00ff */
[----:B------:R-:W-:Y:S04]  /*6c90*/  IMAD R2, R2, 0x30, RZ ;  /* 0x0000003002027824 */ /* 0x000fe800078e02ff */
[----:B------:R-:W-:Y:S02]  /*6ca0*/  IMAD.IADD R2, R7, 0x1, R2 ;  /* 0x0000000107027824 */ /* 0x000fe400078e0202 */
[----:B------:R-:W-:Y:S01]  /*6cb0*/  @P0 IMAD.MOV.U32 R7, RZ, RZ, c[0x0][0x1e4] ;  /* 0x00007900ff070624 */ /* 0x000fe200078e00ff */
[-C--:B--2---:R-:W-:Y:S02]  /*6cc0*/  @P1 IADD3 R5, P3, R22, R6.reuse, RZ ;  /* 0x0000000616051210 */ /* 0x084fe40007f7e0ff */
[----:B------:R-:W-:Y:S03]  /*6cd0*/  @P0 LEA R6, P2, R8, R6, 0x5 ;  /* 0x0000000608060211 */ /* 0x000fe600078428ff */
[----:B---3--:R-:W-:Y:S01]  /*6ce0*/  @P1 IMAD.X R9, R2, 0x1, R21, P3 ;  /* 0x0000000102091824 */ /* 0x008fe200018e0615 */
[----:B------:R-:W-:Y:S02]  /*6cf0*/  @P0 LEA.HI.X R7, R8, R2, R7, 0x5, P2 ;  /* 0x0000000208070211 */ /* 0x000fe400010f2c07 */
[----:B------:R-:W-:Y:S02]  /*6d00*/  @P0 IADD3 R2, P2, R6, R22, RZ ;  /* 0x0000001606020210 */ /* 0x000fe40007f5e0ff */
[----:B------:R-:W-:Y:S03]  /*6d10*/  LOP3.LUT P3, RZ, R250, 0x2, RZ, 0xc0, !PT ;  /* 0x00000002faff7812 */ /* 0x000fe6000786c0ff */
[----:B------:R-:W-:Y:S01]  /*6d20*/  @P0 IMAD.X R7, R7, 0x1, R21, P2 ;  /* 0x0000000107070824 */ /* 0x000fe200010e0615 */
[C---:B------:R-:W-:Y:S04]  /*6d30*/  @P0 LEA R6, P2, R2.reuse, c[0x0][0x1c8], 0x1 ;  /* 0x0000720002060a11 */ /* 0x040fe800078408ff */
[----:B------:R-:W-:Y:S02]  /*6d40*/  @P0 LEA.HI.X R7, R2, c[0x0][0x1cc], R7, 0x1, P2 ;  /* 0x0000730002070a11 */ /* 0x000fe400010f0c07 */
[C---:B------:R-:W-:Y:S04]  /*6d50*/  @P1 LEA R8, P2, R5.reuse, c[0x0][0x1c8], 0x1 ;  /* 0x0000720005081a11 */ /* 0x040fe800078408ff */
[----:B------:R-:W-:Y:S02]  /*6d60*/  @P1 LEA.HI.X R9, R5, c[0x0][0x1cc], R9, 0x1, P2 ;  /* 0x0000730005091a11 */ /* 0x000fe400010f0c09 */
[----:B------:R-:W-:Y:S03]  /*6d70*/  LOP3.LUT P2, RZ, R250, 0x1, RZ, 0xc0, !PT ;  /* 0x00000001faff7812 */ /* 0x000fe6000784c0ff */
[----:B------:R-:W-:Y:S01]  /*6d80*/  @!PT LDS RZ, [RZ] ;  /* 0x00000000fffff984 */ /* 0x000fe20000000800 */
[----:B------:R-:W-:Y:S01]  /*6d90*/  @!PT LDS RZ, [RZ] ;  /* 0x00000000fffff984 */ /* 0x000fe20000000800 */
[----:B------:R-:W-:Y:S01]  /*6da0*/  @!PT LDS RZ, [RZ] ;  /* 0x00000000fffff984 */ /* 0x000fe20000000800 */
[----:B------:R1:W-:Y:S04]  /*6db0*/  @P1 LDGSTS.E.BYPASS.LTC128B.128 [R248+0x14080], [R8.64], !P5 ;  /* 0x1408000008f81fae */ /* 0x0003e8000e901d46 */
[----:B------:R1:W-:Y:S06]  /*6dc0*/  @P1 LDGSTS.E.BYPASS.LTC128B.128 [R248+0x15880], [R8.64+0x80], !P6 ;  /* 0x1588008008f81fae */ /* 0x0003ec000f101d46 */
[----:B------:R1:W-:Y:S04]  /*6dd0*/  @P1 LDGSTS.E.BYPASS.LTC128B.128 [R248+0x17080], [R8.64+0x100], !P2 ;  /* 0x1708010008f81fae */ /* 0x0003e8000d101d46 */
[----:B------:R1:W-:Y:S04]  /*6de0*/  @P1 LDGSTS.E.BYPASS.LTC128B.128 [R248+0x18880], [R8.64+0x180], !P3 ;  /* 0x1888018008f81fae */ /* 0x0003e8000d901d46 */
[----:B------:R1:W-:Y:S04]  /*6df0*/  @P0 LDGSTS.E.BYPASS.LTC128B.128 [R248+0x15080], [R6.64], !P5 ;  /* 0x1508000006f80fae */ /* 0x0003e8000e901d46 */
[----:B------:R1:W-:Y:S04]  /*6e00*/  @P0 LDGSTS.E.BYPASS.LTC128B.128 [R248+0x16880], [R6.64+0x80], !P6 ;  /* 0x1688008006f80fae */ /* 0x0003e8000f101d46 */
[----:B------:R1:W-:Y:S04]  /*6e10*/  @P0 LDGSTS.E.BYPASS.LTC128B.128 [R248+0x18080], [R6.64+0x100], !P2 ;  /* 0x1808010006f80fae */ /* 0x0003e8000d101d46 */
[----:B------:R1:W-:Y:S02]  /*6e20*/  @P0 LDGSTS.E.BYPASS.LTC128B.128 [R248+0x19880], [R6.64+0x180], !P3 ;  /* 0x1988018006f80fae */ /* 0x0003e4000d901d46 */
.L_x_32:
[----:B--234-:R-:W-:Y:S05]  /*6e30*/  BSYNC B0 ;  /* 0x0000000000007941 */ /* 0x01cfea0003800000 */
.L_x_31:
[----:B-1----:R-:W2:Y:S01]  /*6e40*/  LDL.LU R9, [R1] ;  /* 0x0000000001097983 */ /* 0x002ea20000300800 */
[----:B------:R-:W-:Y:S02]  /*6e50*/  FMNMX.FTZ R2, R177, R133, !PT ;  /* 0x00000085b1027209 */ /* 0x000fe40007810000 */
[----:B------:R-:W-:Y:S01]  /*6e60*/  IADD3 R249, R249, -0x1, RZ ;  /* 0xfffffffff9f97810 */ /* 0x000fe20007ffe0ff */
[----:B------:R-:W0:Y:S01]  /*6e70*/  LDGDEPBAR ;  /* 0x00000000000079af */ /* 0x000e220000000000 */
[----:B------:R-:W-:Y:S04]  /*6e80*/  FMNMX.FTZ R2, R176, R2, !PT ;  /* 0x00000002b0027209 */ /* 0x000fe80007810000 */
        /* <DEDUP_REMOVED lines=9> */
[----:B------:R-:W-:Y:S05]  /*6f20*/  FMNMX.FTZ R2, R10, R2, !PT ;  /* 0x000000020a027209 */ /* 0x000fea0007810000 */
[----:B------:R-:W1:Y:S02]  /*6f30*/  SHFL.BFLY PT, R5, R2, 0x2, 0x1f ;  /* 0x0c401f0002057f89 */ /* 0x000e6400000e0000 */
[----:B-1----:R-:W-:Y:S06]  /*6f40*/  FMNMX.FTZ R2, R2, R5, !PT ;  /* 0x0000000502027209 */ /* 0x002fec0007810000 */
[----:B------:R-:W1:Y:S02]  /*6f50*/  SHFL.BFLY PT, R5, R2, 0x1, 0x1f ;  /* 0x0c201f0002057f89 */ /* 0x000e6400000e0000 */
[----:B-1----:R-:W-:Y:S05]  /*6f60*/  FMNMX.FTZ R133, R2, R5, !PT ;  /* 0x0000000502857209 */ /* 0x002fea0007810000 */
[C---:B------:R-:W-:Y:S02]  /*6f70*/  FADD.FTZ R0, -R133.reuse, R0 ;  /* 0x0000000085007221 */ /* 0x040fe40000010100 */
[----:B------:R-:W-:Y:S02]  /*6f80*/  FMUL.FTZ R2, R133, c[0x0][0x2d0] ;  /* 0x0000b40085027a20 */ /* 0x000fe40000410000 */
[----:B------:R-:W-:Y:S02]  /*6f90*/  FMUL.FTZ R0, R0, c[0x0][0x2d0] ;  /* 0x0000b40000007a20 */ /* 0x000fe40000410000 */
[--C-:B------:R-:W-:Y:S02]  /*6fa0*/  FFMA.FTZ R8, R177, c[0x0][0x2d0], -R2.reuse ;  /* 0x0000b400b1087a23 */ /* 0x100fe40000010802 */
[----:B------:R1:W3:Y:S01]  /*6fb0*/  MUFU.EX2 R6, R0 ;  /* 0x0000000000067308 */ /* 0x0002e20000000800 */
[--C-:B------:R-:W-:Y:S02]  /*6fc0*/  FFMA.FTZ R250, R16, c[0x0][0x2d0], -R2.reuse ;  /* 0x0000b40010fa7a23 */ /* 0x100fe40000010802 */
[--C-:B------:R-:W-:Y:S02]  /*6fd0*/  FFMA.FTZ R177, R14, c[0x0][0x2d0], -R2.reuse ;  /* 0x0000b4000eb17a23 */ /* 0x100fe40000010802 */
[--C-:B------:R-:W-:Y:S02]  /*6fe0*/  FFMA.FTZ R22, R13, c[0x0][0x2d0], -R2.reuse ;  /* 0x0000b4000d167a23 */ /* 0x100fe40000010802 */
[--C-:B------:R-:W-:Y:S02]  /*6ff0*/  FFMA.FTZ R21, R12, c[0x0][0x2d0], -R2.reuse ;  /* 0x0000b4000c157a23 */ /* 0x100fe40000010802 */
[--C-:B------:R-:W-:Y:S01]  /*7000*/  FFMA.FTZ R20, R11, c[0x0][0x2d0], -R2.reuse ;  /* 0x0000b4000b147a23 */ /* 0x100fe20000010802 */
[----:B------:R-:W-:Y:S01]  /*7010*/  MUFU.EX2 R8, R8 ;  /* 0x0000000800087308 */ /* 0x000fe20000000800 */
[--C-:B------:R-:W-:Y:S02]  /*7020*/  FFMA.FTZ R19, R10, c[0x0][0x2d0], -R2.reuse ;  /* 0x0000b4000a137a23 */ /* 0x100fe40000010802 */
[--C-:B------:R-:W-:Y:S02]  /*7030*/  FFMA.FTZ R7, R176, c[0x0][0x2d0], -R2.reuse ;  /* 0x0000b400b0077a23 */ /* 0x100fe40000010802 */
[--C-:B------:R-:W-:Y:S02]  /*7040*/  FFMA.FTZ R5, R175, c[0x0][0x2d0], -R2.reuse ;  /* 0x0000b400af057a23 */ /* 0x100fe40000010802 */
[--C-:B------:R-:W-:Y:S02]  /*7050*/  FFMA.FTZ R252, R172, c[0x0][0x2d0], -R2.reuse ;  /* 0x0000b400acfc7a23 */ /* 0x100fe40000010802 */
[--C-:B------:R-:W-:Y:S01]  /*7060*/  FFMA.FTZ R251, R168, c[0x0][0x2d0], -R2.reuse ;  /* 0x0000b400a8fb7a23 */ /* 0x100fe20000010802 */
[----:B------:R-:W4:Y:S01]  /*7070*/  MUFU.EX2 R7, R7 ;  /* 0x0000000700077308 */ /* 0x000f220000000800 */
[----:B-1----:R-:W-:Y:S02]  /*7080*/  FFMA.FTZ R0, R173, c[0x0][0x2d0], -R2 ;  /* 0x0000b400ad007a23 */ /* 0x002fe40000010802 */
[C---:B---3--:R-:W-:Y:S02]  /*7090*/  FMUL.FTZ R24, R6.reuse, R136 ;  /* 0x0000008806187220 */ /* 0x048fe40000410000 */
[C---:B------:R-:W-:Y:S05]  /*70a0*/  FMUL.FTZ R25, R6.reuse, R137 ;  /* 0x0000008906197220 */ /* 0x040fea0000410000 */
        /* <DEDUP_REMOVED lines=8> */
[C---:B------:R-:W-:Y:S01]  /*7130*/  FMUL.FTZ R33, R6.reuse, R33 ;  /* 0x0000002106217220 */ /* 0x040fe20000410000 */
[C---:B----4-:R-:W-:Y:S01]  /*7140*/  F2FP.BF16.PACK_AB R168, R7.reuse, R8 ;  /* 0x0000000807a8723e */ /* 0x050fe200000010ff */
        /* <DEDUP_REMOVED lines=10> */
[----:B------:R-:W-:Y:S01]  /*71f0*/  FMUL.FTZ R53, R6, R53 ;  /* 0x0000003506357220 */ /* 0x000fe20000410000 */
[----:B-1----:R-:W-:Y:S01]  /*7200*/  F2FP.BF16.PACK_AB R170, R2, R5 ;  /* 0x0000000502aa723e */ /* 0x002fe200000010ff */
        /* <DEDUP_REMOVED lines=38> */
[----:B--2---:R-:W-:Y:S02]  /*7470*/  FFMA.FTZ R0, R6, R9, R8 ;  /* 0x0000000906007223 */ /* 0x004fe40000010008 */
[----:B------:R-:W2:Y:S02]  /*7480*/  LDL.LU R9, [R1+0x4] ;  /* 0x0000040001097983 */ /* 0x000ea40000300800 */
[----:B------:R-:W-:Y:S04]  /*7490*/  FADD.FTZ R0, R7, R0 ;  /* 0x0000000007007221 */ /* 0x000fe80000010000 */
[----:B------:R-:W-:Y:S04]  /*74a0*/  FADD.FTZ R0, R5, R0 ;  /* 0x0000000005007221 */ /* 0x000fe80000010000 */
[----:B------:R-:W-:Y:S01]  /*74b0*/  FADD.FTZ R10, R2, R0 ;  /* 0x00000000020a7221 */ /* 0x000fe20000010000 */
[----:B------:R-:W-:Y:S04]  /*74c0*/  FMNMX.FTZ R0, R246, R132, !PT ;  /* 0x00000084f6007209 */ /* 0x000fe80007810000 */
[----:B------:R-:W-:Y:S02]  /*74d0*/  FMNMX.FTZ R0, R247, R0, !PT ;  /* 0x00000000f7007209 */ /* 0x000fe40007810000 */
[----:B------:R-:W-:Y:S02]  /*74e0*/  MOV R148, R10 ;  /* 0x0000000a00947202 */ /* 0x000fe40000000f00 */
        /* <DEDUP_REMOVED lines=25> */
[----:B------:R3:W-:Y:S01]  /*7680*/  MUFU.EX2 R4, R8 ;  /* 0x0000000800047308 */ /* 0x0007e20000000800 */
[--C-:B------:R-:W-:Y:S02]  /*7690*/  FFMA.FTZ R174, R174, c[0x0][0x2d0], -R5.reuse ;  /* 0x0000b400aeae7a23 */ /* 0x100fe40000010805 */
[--C-:B------:R-:W-:Y:S02]  /*76a0*/  FFMA.FTZ R173, R171, c[0x0][0x2d0], -R5.reuse ;  /* 0x0000b400abad7a23 */ /* 0x100fe40000010805 */
[--C-:B------:R-:W-:Y:S02]  /*76b0*/  FFMA.FTZ R175, R169, c[0x0][0x2d0], -R5.reuse ;  /* 0x0000b400a9af7a23 */ /* 0x100fe40000010805 */
[--C-:B------:R-:W-:Y:S02]  /*76c0*/  FFMA.FTZ R179, R17, c[0x0][0x2d0], -R5.reuse ;  /* 0x0000b40011b37a23 */ /* 0x100fe40000010805 */
[C---:B------:R-:W-:Y:S01]  /*76d0*/  FMUL.FTZ R17, R6.reuse, R145 ;  /* 0x0000009106117220 */ /* 0x040fe20000410000 */
[----:B------:R-:W4:Y:S01]  /*76e0*/  MUFU.EX2 R7, R7 ;  /* 0x0000000700077308 */ /* 0x000f220000000800 */
[----:B------:R-:W-:Y:S02]  /*76f0*/  FFMA.FTZ R178, R15, c[0x0][0x2d0], -R5 ;  /* 0x0000b4000fb27a23 */ /* 0x000fe40000010805 */
[----:B------:R-:W-:Y:S01]  /*7700*/  FMUL.FTZ R5, R6, R157 ;  /* 0x0000009d06057220 */ /* 0x000fe20000410000 */
[----:B------:R-:W-:Y:S01]  /*7710*/  MOV R157, R20 ;  /* 0x00000014009d7202 */ /* 0x000fe20000000f00 */
[C---:B-1----:R-:W-:Y:S02]  /*7720*/  FMUL.FTZ R26, R0.reuse, R138 ;  /* 0x0000008a001a7220 */ /* 0x042fe40000410000 */
[----:B------:R-:W-:Y:S02]  /*7730*/  FMUL.FTZ R27, R0, R139 ;  /* 0x0000008b001b7220 */ /* 0x000fe40000410000 */
[----:B------:R-:W1:Y:S01]  /*7740*/  LDSM.16.MT88.4 R136, [R236] ;  /* 0x00000000ec88783b */ /* 0x000e620000004200 */
[----:B------:R-:W-:Y:S01]  /*7750*/  FMUL.FTZ R20, R6, R140 ;  /* 0x0000008c06147220 */ /* 0x000fe20000410000 */
[----:B------:R-:W-:Y:S01]  /*7760*/  MUFU.EX2 R145, R250 ;  /* 0x000000fa00917308 */ /* 0x000fe20000000800 */
[C---:B------:R-:W-:Y:S02]  /*7770*/  FMUL.FTZ R10, R0.reuse, R154 ;  /* 0x0000009a000a7220 */ /* 0x040fe40000410000 */
[C---:B------:R-:W-:Y:S02]  /*7780*/  FMUL.FTZ R11, R0.reuse, R155 ;  /* 0x0000009b000b7220 */ /* 0x040fe40000410000 */
[C---:B------:R-:W-:Y:S02]  /*7790*/  FMUL.FTZ R18, R0.reuse, R146 ;  /* 0x0000009200127220 */ /* 0x040fe40000410000 */
[----:B------:R-:W-:Y:S02]  /*77a0*/  FMUL.FTZ R23, R0, R143 ;  /* 0x0000008f00177220 */ /* 0x000fe40000410000 */
[C---:B---3--:R-:W-:Y:S01]  /*77b0*/  FMUL.FTZ R8, R6.reuse, R152 ;  /* 0x0000009806087220 */ /* 0x048fe20000410000 */
[----:B------:R-:W-:Y:S01]  /*77c0*/  MOV R152, R21 ;  /* 0x0000001500987202 */ /* 0x000fe20000000f00 */
[----:B------:R-:W-:Y:S01]  /*77d0*/  FMUL.FTZ R21, R6, R141 ;  /* 0x0000008d06157220 */ /* 0x000fe20000410000 */
[----:B------:R-:W-:Y:S01]  /*77e0*/  MUFU.EX2 R250, R173 ;  /* 0x000000ad00fa7308 */ /* 0x000fe20000000800 */
[C---:B----4-:R-:W-:Y:S01]  /*77f0*/  F2FP.BF16.PACK_AB R169, R7.reuse, R4 ;  /* 0x0000000407a9723e */ /* 0x050fe200000010ff */
        /* <DEDUP_REMOVED lines=63> */
[----:B------:R-:W-:Y:S01]  /*7bf0*/  FMUL.FTZ R4, R6, R156 ;  /* 0x0000009c06047220 */ /* 0x000fe20000410000 */
[----:B------:R-:W-:Y:S01]  /*7c00*/  MOV R156, R19 ;  /* 0x00000013009c7202 */ /* 0x000fe20000000f00 */
[----:B------:R-:W-:Y:S02]  /*7c10*/  FMUL.FTZ R19, R0, R147 ;  /* 0x0000009300137220 */ /* 0x000fe40000410000 */
[----:B------:R-:W-:Y:S01]  /*7c20*/  FMUL.FTZ R9, R6, R153 ;  /* 0x0000009906097220 */ /* 0x000fe20000410000 */
[----:B------:R-:W-:Y:S01]  /*7c30*/  MOV R153, R22 ;  /* 0x0000001600997202 */ /* 0x000fe20000000f00 */
[C---:B------:R-:W-:Y:S02]  /*7c40*/  FMUL.FTZ R22, R0.reuse, R142 ;  /* 0x0000008e00167220 */ /* 0x040fe40000410000 */
[C---:B------:R-:W-:Y:S01]  /*7c50*/  FMUL.FTZ R6, R0.reuse, R158 ;  /* 0x0000009e00067220 */ /* 0x040fe20000410000 */
[----:B------:R-:W-:Y:S01]  /*7c60*/  LDSM.16.MT88.4 R140, [R236+0x800] ;  /* 0x00080000ec8c783b */ /* 0x000fe20000004200 */
[----:B------:R-:W-:Y:S02]  /*7c70*/  FADD.FTZ R3, R7, R3 ;  /* 0x0000000307037221 */ /* 0x000fe40000010000 */
[----:B------:R-:W-:Y:S02]  /*7c80*/  FMUL.FTZ R7, R0, R159 ;  /* 0x0000009f00077220 */ /* 0x000fe40000410000 */
[----:B------:R-:W2:Y:S10]  /*7c90*/  MUFU.EX2 R0, R132 ;  /* 0x0000008400007308 */ /* 0x000eb40000000800 */
[----:B------:R-:W3:Y:S01]  /*7ca0*/  MUFU.EX2 R132, R252 ;  /* 0x000000fc00847308 */ /* 0x000ee20000000800 */
[----:B--2---:R-:W-:Y:S01]  /*7cb0*/  F2FP.BF16.PACK_AB R171, R151, R0 ;  /* 0x0000000097ab723e */ /* 0x004fe200000010ff */
[----:B------:R-:W-:Y:S08]  /*7cc0*/  FADD.FTZ R149, R0, R3 ;  /* 0x0000000300957221 */ /* 0x000ff00000010000 */
[----:B------:R-:W2:Y:S01]  /*7cd0*/  MUFU.EX2 R3, R251 ;  /* 0x000000fb00037308 */ /* 0x000ea20000000800 */
[C---:B-1----:R-:W-:Y:S05]  /*7ce0*/  HMMA.16816.F32.BF16 R4, R168.reuse, R136, R4 ;  /* 0x00000088a804723c */ /* 0x042fea0000041804 */
[----:B---3--:R-:W-:Y:S04]  /*7cf0*/  FADD.FTZ R0, R132, R148 ;  /* 0x0000009484007221 */ /* 0x008fe80000010000 */
[----:B------:R-:W-:Y:S01]  /*7d00*/  MUFU.EX2 R148, R157 ;  /* 0x0000009d00947308 */ /* 0x000fe20000000800 */
[C---:B------:R-:W-:Y:S01]  /*7d10*/  HMMA.16816.F32.BF16 R8, R168.reuse, R138, R8 ;  /* 0x0000008aa808723c */ /* 0x040fe20000041808 */
[----:B------:R-:W1:Y:S02]  /*7d20*/  LDSM.16.MT88.4 R136, [R238] ;  /* 0x00000000ee88783b */ /* 0x000e640000004200 */
[----:B--2---:R-:W-:Y:S04]  /*7d30*/  FADD.FTZ R0, R3, R0 ;  /* 0x0000000003007221 */ /* 0x004fe80000010000 */
[----:B------:R-:W-:Y:S05]  /*7d40*/  FADD.FTZ R0, R145, R0 ;  /* 0x0000000091007221 */ /* 0x000fea0000010000 */
[----:B------:R-:W-:Y:S01]  /*7d50*/  FADD.FTZ R0, R144, R0 ;  /* 0x0000000090007221 */ /* 0x000fe20000010000 */
[C---:B-1----:R-:W-:Y:S08]  /*7d60*/  HMMA.16816.F32.BF16 R12, R168.reuse, R136, R12 ;  /* 0x00000088a80c723c */ /* 0x042ff0000004180c */
[C---:B------:R-:W-:Y:S01]  /*7d70*/  HMMA.16816.F32.BF16 R16, R168.reuse, R138, R16 ;  /* 0x0000008aa810723c */ /* 0x040fe20000041810 */
[----:B------:R-:W1:Y:S07]  /*7d80*/  LDSM.16.MT88.4 R136, [R237] ;  /* 0x00000000ed88783b */ /* 0x000e6e0000004200 */
[C---:B-1----:R-:W-:Y:S08]  /*7d90*/  HMMA.16816.F32.BF16 R20, R168.reuse, R136, R20 ;  /* 0x00000088a814723c */ /* 0x042ff00000041814 */
[C---:B------:R-:W-:Y:S01]  /*7da0*/  HMMA.16816.F32.BF16 R24, R168.reuse, R138, R24 ;  /* 0x0000008aa818723c */ /* 0x040fe20000041818 */
[----:B------:R-:W1:Y:S07]  /*7db0*/  LDSM.16.MT88.4 R136, [R241] ;  /* 0x00000000f188783b */ /* 0x000e6e0000004200 */
        /* <DEDUP_REMOVED lines=36> */
[C---:B-1----:R-:W-:Y:S07]  /*8000*/  HMMA.16816.F32.BF16 R124, R168.reuse, R136, R124 ;  /* 0x00000088a87c723c */ /* 0x042fee000004187c */
[----:B------:R-:W-:Y:S01]  /*8010*/  F2FP.BF16.PACK_AB R136, R3, R132 ;  /* 0x000000840388723e */ /* 0x000fe200000010ff */
[----:B------:R-:W-:Y:S01]  /*8020*/  HMMA.16816.F32.BF16 R128, R168, R138, R128 ;  /* 0x0000008aa880723c */ /* 0x000fe20000041880 */
[----:B------:R-:W-:Y:S03]  /*8030*/  MUFU.EX2 R132, R152 ;  /* 0x0000009800847308 */ /* 0x000fe60000000800 */
[----:B------:R-:W-:Y:S01]  /*8040*/  F2FP.BF16.PACK_AB R137, R250, R150 ;  /* 0x00000096fa89723e */ /* 0x000fe200000010ff */
[----:B------:R-:W-:Y:S02]  /*8050*/  FADD.FTZ R3, R151, R149 ;  /* 0x0000009597037221 */ /* 0x000fe40000010000 */
[----:B------:R-:W-:Y:S02]  /*8060*/  F2FP.BF16.PACK_AB R138, R144, R145 ;  /* 0x00000091908a723e */ /* 0x000fe400000010ff */
[----:B------:R-:W1:Y:S03]  /*8070*/  LDSM.16.MT88.4 R144, [R238+0x800] ;  /* 0x00080000ee90783b */ /* 0x000e660000004200 */
[----:B------:R-:W-:Y:S02]  /*8080*/  F2FP.BF16.PACK_AB R139, R176, R177 ;  /* 0x000000b1b08b723e */ /* 0x000fe400000010ff */
[----:B------:R-:W-:Y:S02]  /*8090*/  F2FP.BF16.PACK_AB R169, R175, R174 ;  /* 0x000000aeafa9723e */ /* 0x000fe400000010ff */
[----:B------:R-:W-:Y:S03]  /*80a0*/  F2FP.BF16.PACK_AB R171, R173, R172 ;  /* 0x000000acadab723e */ /* 0x000fe600000010ff */
[C---:B------:R-:W-:Y:S08]  /*80b0*/  HMMA.16816.F32.BF16 R4, R136.reuse, R140, R4 ;  /* 0x0000008c8804723c */ /* 0x040ff00000041804 */
[C---:B------:R-:W-:Y:S01]  /*80c0*/  HMMA.16816.F32.BF16 R8, R136.reuse, R142, R8 ;  /* 0x0000008e8808723c */ /* 0x040fe20000041808 */
[----:B------:R-:W2:Y:S07]  /*80d0*/  LDSM.16.MT88.4 R140, [R237+0x800] ;  /* 0x00080000ed8c783b */ /* 0x000eae0000004200 */
[C---:B-1----:R-:W-:Y:S08]  /*80e0*/  HMMA.16816.F32.BF16 R12, R136.reuse, R144, R12 ;  /* 0x00000090880c723c */ /* 0x042ff0000004180c */
[C---:B------:R-:W-:Y:S01]  /*80f0*/  HMMA.16816.F32.BF16 R16, R136.reuse, R146, R16 ;  /* 0x000000928810723c */ /* 0x040fe20000041810 */
[----:B------:R-:W1:Y:S07]  /*8100*/  LDSM.16.MT88.4 R144, [R239+0x800] ;  /* 0x00080000ef90783b */ /* 0x000e6e0000004200 */
[C---:B--2---:R-:W-:Y:S08]  /*8110*/  HMMA.16816.F32.BF16 R20, R136.reuse, R140, R20 ;  /* 0x0000008c8814723c */ /* 0x044ff00000041814 */
        /* <DEDUP_REMOVED lines=35> */
[C---:B--2---:R-:W-:Y:S01]  /*8350*/  HMMA.16816.F32.BF16 R116, R136.reuse, R140, R116 ;  /* 0x0000008c8874723c */ /* 0x044fe20000041874 */
[----:B------:R2:W3:Y:S07]  /*8360*/  MUFU.EX2 R140, R153 ;  /* 0x00000099008c7308 */ /* 0x0004ee0000000800 */
[C---:B------:R-:W-:Y:S03]  /*8370*/  HMMA.16816.F32.BF16 R120, R136.reuse, R142, R120 ;  /* 0x0000008e8878723c */ /* 0x040fe60000041878 */
[----:B------:R-:W4:Y:S01]  /*8380*/  MUFU.EX2 R141, R156 ;  /* 0x0000009c008d7308 */ /* 0x000f220000000800 */
[----:B--2---:R-:W2:Y:S01]  /*8390*/  LDSM.16.MT88.4 R152, [R236+0x1000] ;  /* 0x00100000ec98783b */ /* 0x004ea20000004200 */
[----:B---3--:R-:W-:Y:S01]  /*83a0*/  F2FP.BF16.PACK_AB R168, R132, R140 ;  /* 0x0000008c84a8723e */ /* 0x008fe200000010ff */
[----:B------:R-:W-:Y:S02]  /*83b0*/  FADD.FTZ R0, R140, R0 ;  /* 0x000000008c007221 */ /* 0x000fe40000010000 */
[C---:B-1----:R-:W-:Y:S04]  /*83c0*/  HMMA.16816.F32.BF16 R124, R136.reuse, R144, R124 ;  /* 0x00000090887c723c */ /* 0x042fe8000004187c */
[----:B------:R-:W-:Y:S01]  /*83d0*/  FADD.FTZ R0, R132, R0 ;  /* 0x0000000084007221 */ /* 0x000fe20000010000 */
[C---:B----4-:R-:W-:Y:S03]  /*83e0*/  F2FP.BF16.PACK_AB R170, R141.reuse, R148 ;  /* 0x000000948daa723e */ /* 0x050fe600000010ff */
[----:B------:R-:W-:Y:S01]  /*83f0*/  FADD.FTZ R0, R148, R0 ;  /* 0x0000000094007221 */ /* 0x000fe20000010000 */
[----:B------:R-:W-:Y:S01]  /*8400*/  HMMA.16816.F32.BF16 R128, R136, R146, R128 ;  /* 0x000000928880723c */ /* 0x000fe20000041880 */
[----:B------:R-:W1:Y:S02]  /*8410*/  LDSM.16.MT88.4 R144, [R238+0x1000] ;  /* 0x00100000ee90783b */ /* 0x000e640000004200 */
[----:B------:R-:W-:Y:S02]  /*8420*/  FADD.FTZ R132, R141, R0 ;  /* 0x000000008d847221 */ /* 0x000fe40000010000 */
[----:B------:R-:W-:Y:S04]  /*8430*/  FADD.FTZ R0, R150, R3 ;  /* 0x0000000396007221 */ /* 0x000fe80000010000 */
[----:B------:R-:W3:Y:S03]  /*8440*/  LDSM.16.MT88.4 R136, [R237+0x1000] ;  /* 0x00100000ed88783b */ /* 0x000ee60000004200 */
[----:B------:R-:W-:Y:S04]  /*8450*/  FADD.FTZ R0, R250, R0 ;  /* 0x00000000fa007221 */ /* 0x000fe80000010000 */
[----:B------:R-:W-:Y:S01]  /*8460*/  FADD.FTZ R0, R177, R0 ;  /* 0x00000000b1007221 */ /* 0x000fe20000010000 */
[----:B------:R4:W-:Y:S03]  /*8470*/  STL [R1], R132 ;  /* 0x0000008401007387 */ /* 0x0009e60000100800 */
[----:B------:R-:W-:Y:S04]  /*8480*/  FADD.FTZ R0, R176, R0 ;  /* 0x00000000b0007221 */ /* 0x000fe80000010000 */
[----:B------:R-:W-:Y:S01]  /*8490*/  FADD.FTZ R0, R174, R0 ;  /* 0x00000000ae007221 */ /* 0x000fe20000010000 */
[C---:B--2---:R-:W-:Y:S01]  /*84a0*/  HMMA.16816.F32.BF16 R156, R168.reuse, R152, R4 ;  /* 0x00000098a89c723c */ /* 0x044fe20000041804 */
[----:B------:R-:W2:Y:S04]  /*84b0*/  LDSM.16.MT88.4 R4, [R239+0x1000] ;  /* 0x00100000ef04783b */ /* 0x000ea80000004200 */
[----:B------:R-:W-:Y:S03]  /*84c0*/  FADD.FTZ R0, R175, R0 ;  /* 0x00000000af007221 */ /* 0x000fe60000010000 */
[C---:B------:R-:W-:Y:S01]  /*84d0*/  HMMA.16816.F32.BF16 R152, R168.reuse, R154, R8 ;  /* 0x0000009aa898723c */ /* 0x040fe20000041808 */
[----:B------:R-:W5:Y:S03]  /*84e0*/  LDSM.16.MT88.4 R8, [R236+0x2800] ;  /* 0x00280000ec08783b */ /* 0x000f660000004200 */
[----:B------:R-:W-:Y:S01]  /*84f0*/  FADD.FTZ R0, R172, R0 ;  /* 0x00000000ac007221 */ /* 0x000fe20000010000 */
[----:B----4-:R-:W-:Y:S03]  /*8500*/  MOV R132, R2 ;  /* 0x0000000200847202 */ /* 0x010fe60000000f00 */
[C---:B-1----:R-:W-:Y:S01]  /*8510*/  HMMA.16816.F32.BF16 R148, R168.reuse, R144, R12 ;  /* 0x00000090a894723c */ /* 0x042fe2000004180c */
[----:B------:R-:W1:Y:S03]  /*8520*/  LDSM.16.MT88.4 R12, [R238+0x2800] ;  /* 0x00280000ee0c783b */ /* 0x000e660000004200 */
[----:B------:R-:W-:Y:S04]  /*8530*/  FADD.FTZ R0, R173, R0 ;  /* 0x00000000ad007221 */ /* 0x000fe80000010000 */
[C---:B------:R-:W-:Y:S01]  /*8540*/  HMMA.16816.F32.BF16 R144, R168.reuse, R146, R16 ;  /* 0x00000092a890723c */ /* 0x040fe20000041810 */
[----:B------:R-:W-:Y:S07]  /*8550*/  STL [R1+0x4], R0 ;  /* 0x0000040001007387 */ /* 0x000fee0000100800 */
[C---:B---3--:R-:W-:Y:S08]  /*8560*/  HMMA.16816.F32.BF16 R140, R168.reuse, R136, R20 ;  /* 0x00000088a88c723c */ /* 0x048ff00000041814 */
[C---:B------:R-:W-:Y:S08]  /*8570*/  HMMA.16816.F32.BF16 R136, R168.reuse, R138, R24 ;  /* 0x0000008aa888723c */ /* 0x040ff00000041818 */
[C---:B--2---:R-:W-:Y:S08]  /*8580*/  HMMA.16816.F32.BF16 R28, R168.reuse, R4, R28 ;  /* 0x00000004a81c723c */ /* 0x044ff0000004181c */
[C---:B------:R-:W-:Y:S01]  /*8590*/  HMMA.16816.F32.BF16 R32, R168.reuse, R6, R32 ;  /* 0x00000006a820723c */ /* 0x040fe20000041820 */
[----:B------:R-:W2:Y:S07]  /*85a0*/  LDSM.16.MT88.4 R4, [R237+0x2800] ;  /* 0x00280000ed04783b */ /* 0x000eae0000004200 */
[C---:B-----5:R-:W-:Y:S08]  /*85b0*/  HMMA.16816.F32.BF16 R36, R168.reuse, R8, R36 ;  /* 0x00000008a824723c */ /* 0x060ff00000041824 */
[C---:B------:R-:W-:Y:S01]  /*85c0*/  HMMA.16816.F32.BF16 R40, R168.reuse, R10, R40 ;  /* 0x0000000aa828723c */ /* 0x040fe20000041828 */
[----:B------:R-:W3:Y:S07]  /*85d0*/  LDSM.16.MT88.4 R8, [R239+0x2800] ;  /* 0x00280000ef08783b */ /* 0x000eee0000004200 */
[C---:B-1----:R-:W-:Y:S08]  /*85e0*/  HMMA.16816.F32.BF16 R44, R168.reuse, R12, R44 ;  /* 0x0000000ca82c723c */ /* 0x042ff0000004182c */
[C---:B------:R-:W-:Y:S01]  /*85f0*/  HMMA.16816.F32.BF16 R48, R168.reuse, R14, R48 ;  /* 0x0000000ea830723c */ /* 0x040fe20000041830 */
[----:B------:R-:W1:Y:S07]  /*8600*/  LDSM.16.MT88.4 R12, [R236+0x4000] ;  /* 0x00400000ec0c783b */ /* 0x000e6e0000004200 */
[C---:B--2---:R-:W-:Y:S08]  /*8610*/  HMMA.16816.F32.BF16 R52, R168.reuse, R4, R52 ;  /* 0x00000004a834723c */ /* 0x044ff00000041834 */
[C---:B------:R-:W-:Y:S01]  /*8620*/  HMMA.16816.F32.BF16 R56, R168.reuse, R6, R56 ;  /* 0x00000006a838723c */ /* 0x040fe20000041838 */
[----:B------:R-:W2:Y:S07]  /*8630*/  LDSM.16.MT88.4 R4, [R238+0x4000] ;  /* 0x00400000ee04783b */ /* 0x000eae0000004200 */
[C---:B---3--:R-:W-:Y:S08]  /*8640*/  HMMA.16816.F32.BF16 R60, R168.reuse, R8, R60 ;  /* 0x00000008a83c723c */ /* 0x048ff0000004183c */
        /* <DEDUP_REMOVED lines=18> */
[C---:B------:R-:W-:Y:S08]  /*8770*/  HMMA.16816.F32.BF16 R112, R168.reuse, R10, R112 ;  /* 0x0000000aa870723c */ /* 0x040ff00000041870 */
[C---:B-1----:R-:W-:Y:S08]  /*8780*/  HMMA.16816.F32.BF16 R116, R168.reuse, R12, R116 ;  /* 0x0000000ca874723c */ /* 0x042ff00000041874 */
[C---:B------:R-:W-:Y:S08]  /*8790*/  HMMA.16816.F32.BF16 R120, R168.reuse, R14, R120 ;  /* 0x0000000ea878723c */ /* 0x040ff00000041878 */
[C---:B--2---:R-:W-:Y:S08]  /*87a0*/  HMMA.16816.F32.BF16 R124, R168.reuse, R4, R124 ;  /* 0x00000004a87c723c */ /* 0x044ff0000004187c */
[----:B------:R-:W-:Y:S01]  /*87b0*/  HMMA.16816.F32.BF16 R128, R168, R6, R128 ;  /* 0x00000006a880723c */ /* 0x000fe20000041880 */
[----:B------:R-:W-:-:S07]  /*87c0*/  @P4 BRA `(.L_x_33) ;  /* 0xffffd3f000004947 */ /* 0x000fce000383ffff */
.L_x_30:
[----:B------:R-:W-:Y:S11]  /*87d0*/  @!UPT UIADD3 URZ, URZ, URZ, URZ ;  /* 0x0000003f3f3ff290 */ /* 0x000ff6000fffe03f */
[----:B---3--:R-:W-:Y:S05]  /*87e0*/  BRA.DIV ~URZ, `(.L_x_34) ;  /* 0x00005c227f007947 */ /* 0x008fea000b800000 */
[----:B------:R-:W2:Y:S04]  /*87f0*/  LDL.LU R5, [R1] ;  /* 0x0000000001057983 */ /* 0x000ea80000300800 */
[----:B------:R-:W3:Y:S04]  /*8800*/  LDL.LU R6, [R1+0x4] ;  /* 0x0000040001067983 */ /* 0x000ee80000300800 */
[----:B--2---:R-:W1:Y:S04]  /*8810*/  SHFL.BFLY PT, R0, R5, 0x2, 0x1f ;  /* 0x0c401f0005007f89 */ /* 0x004e6800000e0000 */
[----:B---3--:R-:W2:Y:S01]  /*8820*/  SHFL.BFLY PT, R2, R6, 0x2, 0x1f ;  /* 0x0c401f0006027f89 */ /* 0x008ea200000e0000 */
[----:B-1----:R-:W-:-:S02]  /*8830*/  FADD.FTZ R0, R0, R5 ;  /* 0x0000000500007221 */ /* 0x002fc40000010000 */
[----:B--2---:R-:W-:-:S03]  /*8840*/  FADD.FTZ R4, R2, R6 ;  /* 0x0000000602047221 */ /* 0x004fc60000010000 */
[----:B------:R-:W1:Y:S04]  /*8850*/  SHFL.BFLY PT, R5, R0, 0x1, 0x1f ;  /* 0x0c201f0000057f89 */ /* 0x000e6800000e0000 */
[----:B------:R2:W3:Y:S01]  /*8860*/  SHFL.BFLY PT, R3, R4, 0x1, 0x1f ;  /* 0x0c201f0004037f89 */ /* 0x0004e200000e0000 */
[----:B-1----:R-:W-:-:S05]  /*8870*/  FADD.FTZ R0, R0, R5 ;  /* 0x0000000500007221 */ /* 0x002fca0000010000 */
.L_x_97:
[----:B------:R-:W-:Y:S01]  /*8880*/  FSETP.NE.FTZ.AND P1, PT, R0, RZ, PT ;  /* 0x000000ff0000720b */ /* 0x000fe20003f35000 */
[----:B---3--:R-:W-:Y:S01]  /*8890*/  FADD.FTZ R3, R3, R4 ;  /* 0x0000000403037221 */ /* 0x008fe20000010000 */
[----:B------:R-:W-:Y:S02]  /*88a0*/  MOV R2, RZ ;  /* 0x000000ff00027202 */ /* 0x000fe40000000f00 */
[----:B------:R-:W-:Y:S02]  /*88b0*/  MOV R20, 0xff800000 ;  /* 0xff80000000147802 */ /* 0x000fe40000000f00 */
[----:B------:R-:W-:-:S02]  /*88c0*/  FSETP.NE.FTZ.AND P0, PT, R3, RZ, PT ;  /* 0x000000ff0300720b */ /* 0x000fc40003f15000 */
[----:B------:R-:W-:-:S05]  /*88d0*/  MOV R15, 0xff800000 ;  /* 0xff800000000f7802 */ /* 0x000fca0000000f00 */
[----:B------:R-:W1:Y:S01]  /*88e0*/  @P1 MUFU.RCP R2, R0 ;  /* 0x0000000000021308 */ /* 0x000e620000001000 */
[----:B--2---:R-:W-:-:S05]  /*88f0*/  @P1 MOV R4, 0x3f317218 ;  /* 0x3f31721800041802 */ /* 0x004fca0000000f00 */
[----:B------:R-:W-:Y:S02]  /*8900*/  @P1 FMUL.FTZ R4, R4, c[0x0][0x2d0] ;  /* 0x0000b40004041a20 */ /* 0x000fe40000410000 */
[----:B------:R2:W3:Y:S01]  /*8910*/  @P1 MUFU.LG2 R5, R0 ;  /* 0x0000000000051308 */ /* 0x0004e20000000c00 */
[C---:B-1----:R-:W-:Y:S02]  /*8920*/  FMUL.FTZ R186, R2.reuse, R100 ;  /* 0x0000006402ba7220 */ /* 0x042fe40000410000 */
[C---:B------:R-:W-:Y:S02]  /*8930*/  FMUL.FTZ R187, R2.reuse, R101 ;  /* 0x0000006502bb7220 */ /* 0x040fe40000410000 */
[C---:B------:R-:W-:Y:S02]  /*8940*/  FMUL.FTZ R100, R2.reuse, R104 ;  /* 0x0000006802647220 */ /* 0x040fe40000410000 */
[C---:B------:R-:W-:Y:S01]  /*8950*/  FMUL.FTZ R101, R2.reuse, R105 ;  /* 0x0000006902657220 */ /* 0x040fe20000410000 */
[----:B--2---:R-:W-:Y:S01]  /*8960*/  MOV R0, RZ ;  /* 0x000000ff00007202 */ /* 0x004fe20000000f00 */
[----:B------:R-:W-:-:S02]  /*8970*/  FMUL.FTZ R104, R2, R108 ;  /* 0x0000006c02687220 */ /* 0x000fc40000410000 */
[C---:B------:R-:W-:Y:S02]  /*8980*/  FMUL.FTZ R105, R2.reuse, R109 ;  /* 0x0000006d02697220 */ /* 0x040fe40000410000 */
[C---:B------:R-:W-:Y:S01]  /*8990*/  FMUL.FTZ R184, R2.reuse, R76 ;  /* 0x0000004c02b87220 */ /* 0x040fe20000410000 */
[----:B------:R-:W1:Y:S01]  /*89a0*/  @P0 MUFU.RCP R0, R3 ;  /* 0x0000000300000308 */ /* 0x000e620000001000 */
        /* <DEDUP_REMOVED lines=15> */
[----:B-----5:R-:W-:-:S02]  /*8aa0*/  FMUL.FTZ R160, R2, R28 ;  /* 0x0000001c02a07220 */ /* 0x020fc40000410000 */
        /* <DEDUP_REMOVED lines=40> */
[----:B------:R-:W-:Y:S02]  /*8d30*/  FMUL.FTZ R77, R2, R129 ;  /* 0x00000081024d7220 */ /* 0x000fe40000410000 */
[----:B------:R2:W4:Y:S01]  /*8d40*/  @P0 MUFU.LG2 R2, R3 ;  /* 0x0000000300020308 */ /* 0x0005220000000c00 */
[----:B---3--:R-:W-:-:S02]  /*8d50*/  @P1 FMUL.FTZ R5, R5, 0.69314718246459960938 ;  /* 0x3f31721805051820 */ /* 0x008fc40000410000 */
[----:B-1----:R-:W-:Y:S02]  /*8d60*/  FMUL.FTZ R192, R0, R146 ;  /* 0x0000009200c07220 */ /* 0x002fe40000410000 */
[----:B------:R-:W-:Y:S01]  /*8d70*/  @P1 FFMA.FTZ R20, R4, R133, R5 ;  /* 0x0000008504141223 */ /* 0x000fe20000010005 */
[----:B------:R-:W-:Y:S01]  /*8d80*/  MOV R4, 0x1 ;  /* 0x0000000100047802 */ /* 0x000fe20000000f00 */
[C---:B------:R-:W-:Y:S02]  /*8d90*/  FMUL.FTZ R193, R0.reuse, R147 ;  /* 0x0000009300c17220 */ /* 0x040fe40000410000 */
[C---:B------:R-:W-:Y:S02]  /*8da0*/  FMUL.FTZ R204, R0.reuse, R154 ;  /* 0x0000009a00cc7220 */ /* 0x040fe40000410000 */
[C---:B------:R-:W-:Y:S02]  /*8db0*/  FMUL.FTZ R205, R0.reuse, R155 ;  /* 0x0000009b00cd7220 */ /* 0x040fe40000410000 */
[----:B------:R-:W-:-:S02]  /*8dc0*/  FMUL.FTZ R198, R0, R150 ;  /* 0x0000009600c67220 */ /* 0x000fc40000410000 */
[----:B------:R-:W-:Y:S01]  /*8dd0*/  FMUL.FTZ R199, R0, R151 ;  /* 0x0000009700c77220 */ /* 0x000fe20000410000 */
[----:B--2---:R-:W-:Y:S01]  /*8de0*/  @P0 MOV R3, 0x3f317218 ;  /* 0x3f31721800030802 */ /* 0x004fe20000000f00 */
[----:B----4-:R-:W-:Y:S02]  /*8df0*/  @P0 FMUL.FTZ R2, R2, 0.69314718246459960938 ;  /* 0x3f31721802020820 */ /* 0x010fe40000410000 */
[C---:B------:R-:W-:Y:S02]  /*8e00*/  FMUL.FTZ R146, R0.reuse, R142 ;  /* 0x0000008e00927220 */ /* 0x040fe40000410000 */
[----:B------:R-:W-:Y:S02]  /*8e10*/  @P0 FMUL.FTZ R3, R3, c[0x0][0x2d0] ;  /* 0x0000b40003030a20 */ /* 0x000fe40000410000 */
        /* <DEDUP_REMOVED lines=56> */
[----:B------:R-:W-:Y:S01]  /*91a0*/  FMUL.FTZ R79, R0, R131 ;  /* 0x00000083004f7220 */ /* 0x000fe20000410000 */
[----:B------:R-:W-:Y:S01]  /*91b0*/  PRMT R0, R4, 0x7610, R0 ;  /* 0x0000761004007816 */ /* 0x000fe20000000000 */
[----:B------:R-:W-:Y:S02]  /*91c0*/  @P0 FFMA.FTZ R15, R3, R132, R2 ;  /* 0x00000084030f0223 */ /* 0x000fe40000010002 */
.L_x_27:
[----:B--2---:R2:W5:Y:S04]  /*91d0*/  LDL R6, [R1+0x50] ;  /* 0x0000500001067983 */ /* 0x0045680000100800 */
[----:B------:R-:W3:Y:S01]  /*91e0*/  S2R R2, SR_TID.X ;  /* 0x0000000000027919 */ /* 0x000ee20000002100 */
[----:B------:R-:W-:Y:S01]  /*91f0*/  BSSY B0, `(.L_x_35) ;  /* 0x0000011000007945 */ /* 0x000fe20003800000 */
[----:B---3--:R-:W-:-:S13]  /*9200*/  LOP3.LUT P0, RZ, R2, 0xff, RZ, 0xc0, !PT ;  /* 0x000000ff02ff7812 */ /* 0x008fda000780c0ff */
[----:B------:R-:W-:Y:S05]  /*9210*/  @P0 BRA `(.L_x_36) ;  /* 0x000000e000000947 */ /* 0x000fea0003800000 */
[----:B--2---:R-:W2:Y:S01]  /*9220*/  S2R R4, SR_LANEID ;  /* 0x0000000000047919 */ /* 0x004ea20000000000 */
[----:B------:R-:W-:Y:S01]  /*9230*/  VOTEU.ANY UR4, UPT, PT ;  /* 0x0000000000047886 */ /* 0x000fe200038e0100 */
[----:B-1----:R-:W-:Y:S01]  /*9240*/  IMAD.MOV.U32 R5, RZ, RZ, c[0x0][0x564] ;  /* 0x00015900ff057624 */ /* 0x002fe200078e00ff */
[----:B------:R-:W2:Y:S08]  /*9250*/  FLO.U32 R3, UR4 ;  /* 0x0000000400037d00 */ /* 0x000eb000080e0000 */
[----:B------:R-:W1:Y:S01]  /*9260*/  POPC R2, UR4 ;  /* 0x0000000400027d09 */ /* 0x000e620008000000 */
[----:B--2---:R-:W-:Y:S01]  /*9270*/  ISETP.EQ.U32.AND P0, PT, R3, R4, PT ;  /* 0x000000040300720c */ /* 0x004fe20003f02070 */
[----:B------:R-:W-:-:S12]  /*9280*/  IMAD.MOV.U32 R4, RZ, RZ, c[0x0][0x560] ;  /* 0x00015800ff047624 */ /* 0x000fd800078e00ff */
[----:B-1----:R1:W2:Y:S04]  /*9290*/  @P0 ATOMG.E.ADD.STRONG.GPU PT, R2, [R4.64], R2 ;  /* 0x00000002040209a8 */ /* 0x0022a800081ee1c6 */
[----:B-1----:R-:W1:Y:S04]  /*92a0*/  S2R R4, SR_LTMASK ;  /* 0x0000000000047919 */ /* 0x002e680000003900 */
[----:B--2---:R1:W2:Y:S02]  /*92b0*/  SHFL.IDX PT, R3, R2, R3, 0x1f ;  /* 0x00001f0302037589 */ /* 0x0042a400000e0000 */
[----:B-1----:R-:W-:-:S06]  /*92c0*/  LOP3.LUT R2, R4, UR4, RZ, 0xc0, !PT ;  /* 0x0000000404027c12 */ /* 0x002fcc000f8ec0ff */
[----:B------:R-:W2:Y:S02]  /*92d0*/  POPC R2, R2 ;  /* 0x0000000200027309 */ /* 0x000ea40000000000 */
[----:B--2--5:R-:W-:-:S05]  /*92e0*/  IADD3 R6, R3, c[0x0][0xc], R2 ;  /* 0x0000030003067a10 */ /* 0x024fca0007ffe002 */
[----:B------:R1:W-:Y:S02]  /*92f0*/  STL [R1+0x50], R6 ;  /* 0x0000500601007387 */ /* 0x0003e40000100800 */
.L_x_36:
[----:B--2---:R-:W-:Y:S05]  /*9300*/  BSYNC B0 ;  /* 0x0000000000007941 */ /* 0x004fea0003800000 */
.L_x_35:
[----:B------:R-:W-:Y:S01]  /*9310*/  PRMT R0, R0, 0x9910, RZ ;  /* 0x0000991000007816 */ /* 0x000fe200000000ff */
[----:B------:R-:W-:Y:S01]  /*9320*/  BSSY B1, `(.L_x_37) ;  /* 0x000040d000017945 */ /* 0x000fe20003800000 */
[----:B-----5:R-:W-:Y:S02]  /*9330*/  IMAD.MOV.U32 R131, RZ, RZ, R6 ;  /* 0x000000ffff837224 */ /* 0x020fe400078e0006 */
[----:B------:R-:W-:-:S13]  /*9340*/  ISETP.NE.AND P0, PT, R0, RZ, PT ;  /* 0x000000ff0000720c */ /* 0x000fda0003f05270 */
[----:B------:R-:W-:Y:S05]  /*9350*/  @!P0 BRA `(.L_x_38) ;  /* 0x0000310000008947 */ /* 0x000fea0003800000 */
[----:B------:R-:W2:Y:S04]  /*9360*/  LDL R7, [R1+0x78] ;  /* 0x0000780001077983 */ /* 0x000ea80000100800 */
[----:B-1----:R-:W3:Y:S04]  /*9370*/  LDL R13, [R1+0x7c] ;  /* 0x00007c00010d7983 */ /* 0x002ee80000100800 */
[----:B------:R-:W4:Y:S04]  /*9380*/  LDL R9, [R1+0x84] ;  /* 0x0000840001097983 */ /* 0x000f280000100800 */
[----:B------:R-:W4:Y:S04]  /*9390*/  LDL R12, [R1+0x80] ;  /* 0x00008000010c7983 */ /* 0x000f280000100800 */
[----:B------:R-:W4:Y:S04]  /*93a0*/  LDL R11, [R1+0x94] ;  /* 0x00009400010b7983 */ /* 0x000f280000100800 */
[----:B------:R-:W4:Y:S04]  /*93b0*/  LDL R6, [R1+0x8c] ;  /* 0x00008c0001067983 */ /* 0x000f280000100800 */
[----:B------:R-:W4:Y:S04]  /*93c0*/  LDL R5, [R1+0x90] ;  /* 0x0000900001057983 */ /* 0x000f280000100800 */
[----:B------:R-:W4:Y:S04]  /*93d0*/  LDL R10, [R1+0x88] ;  /* 0x00008800010a7983 */ /* 0x000f280000100800 */
[----:B------:R-:W4:Y:S01]  /*93e0*/  LDL R8, [R1+0x48] ;  /* 0x0000480001087983 */ /* 0x000f220000100800 */
[----:B------:R-:W-:Y:S01]  /*93f0*/  WARPSYNC 0xffffffff ;  /* 0xffffffff00007948 */ /* 0x000fe20003800000 */
[----:B------:R-:W-:-:S02]  /*9400*/  F2FP.BF16.PACK_AB R0, R157, R156 ;  /* 0x0000009c9d00723e */ /* 0x000fc400000010ff */
[----:B------:R-:W-:Y:S01]  /*9410*/  BAR.SYNC.DEFER_BLOCKING 0x1, 0x100 ;  /* 0x0044000000007b1d */ /* 0x000fe20000010000 */
[----:B------:R-:W-:Y:S02]  /*9420*/  F2FP.BF16.PACK_AB R2, R159, R158 ;  /* 0x0000009e9f02723e */ /* 0x000fe400000010ff */
[----:B------:R-:W-:Y:S02]  /*9430*/  F2FP.BF16.PACK_AB R3, R153, R152 ;  /* 0x000000989903723e */ /* 0x000fe400000010ff */
[----:B------:R-:W-:Y:S02]  /*9440*/  F2FP.BF16.PACK_AB R4, R101, R100 ;  /* 0x000000646504723e */ /* 0x000fe400000010ff */
[----:B------:R-:W-:-:S04]  /*9450*/  ISETP.NE.U32.AND P2, PT, RZ, c[0x0][0x500], PT ;  /* 0x00014000ff007a0c */ /* 0x000fc80003f45070 */
[----:B------:R-:W-:Y:S01]  /*9460*/  ISETP.NE.AND.EX P2, PT, RZ, c[0x0][0x504], PT, P2 ;  /* 0x00014100ff007a0c */ /* 0x000fe20003f45320 */
[----:B--2---:R1:W-:Y:S04]  /*9470*/  STS [R7], R0 ;  /* 0x0000000007007388 */ /* 0x0043e80000000800 */
[----:B------:R2:W-:Y:S04]  /*9480*/  STS [R7+0x400], R2 ;  /* 0x0004000207007388 */ /* 0x0005e80000000800 */
[----:B---3--:R3:W-:Y:S01]  /*9490*/  STS [R13], R3 ;  /* 0x000000030d007388 */ /* 0x0087e20000000800 */
[----:B-1----:R-:W-:-:S02]  /*94a0*/  F2FP.BF16.PACK_AB R0, R205, R204 ;  /* 0x000000cccd00723e */ /* 0x002fc400000010ff */
[----:B--2---:R-:W-:-:S03]  /*94b0*/  F2FP.BF16.PACK_AB R2, R149, R148 ;  /* 0x000000949502723e */ /* 0x004fc600000010ff */
[----:B------:R1:W-:Y:S01]  /*94c0*/  STS [R13+0x400], R0 ;  /* 0x000400000d007388 */ /* 0x0003e20000000800 */
[----:B---3--:R-:W-:-:S03]  /*94d0*/  F2FP.BF16.PACK_AB R3, R199, R198 ;  /* 0x000000c6c703723e */ /* 0x008fc600000010ff */
[----:B----4-:R2:W-:Y:S04]  /*94e0*/  STS [R9], R2 ;  /* 0x0000000209007388 */ /* 0x0105e80000000800 */
[----:B------:R3:W-:Y:S01]  /*94f0*/  STS [R9+0x400], R3 ;  /* 0x0004000309007388 */ /* 0x0007e20000000800 */
[----:B-1----:R-:W-:Y:S02]  /*9500*/  F2FP.BF16.PACK_AB R0, R145, R144 ;  /* 0x000000909100723e */ /* 0x002fe400000010ff */
[----:B--2---:R-:W-:-:S03]  /*9510*/  F2FP.BF16.PACK_AB R2, R193, R192 ;  /* 0x000000c0c102723e */ /* 0x004fc600000010ff */
[----:B------:R1:W-:Y:S01]  /*9520*/  STS [R12], R0 ;  /* 0x000000000c007388 */ /* 0x0003e20000000800 */
[----:B---3--:R-:W-:-:S03]  /*9530*/  F2FP.BF16.PACK_AB R3, R141, R140 ;  /* 0x0000008c8d03723e */ /* 0x008fc600000010ff */
[----:B------:R2:W-:Y:S04]  /*9540*/  STS [R12+0x400], R2 ;  /* 0x000400020c007388 */ /* 0x0005e80000000800 */
[----:B------:R3:W-:Y:S01]  /*9550*/  STS [R11], R3 ;  /* 0x000000030b007388 */ /* 0x0007e20000000800 */
[----:B-1----:R-:W-:Y:S02]  /*9560*/  F2FP.BF16.PACK_AB R0, R147, R146 ;  /* 0x000000929300723e */ /* 0x002fe400000010ff */
[----:B--2---:R-:W-:-:S03]  /*9570*/  F2FP.BF16.PACK_AB R2, R137, R136 ;  /* 0x000000888902723e */ /* 0x004fc600000010ff */
[----:B------:R1:W-:Y:S01]  /*9580*/  STS [R11+0x400], R0 ;  /* 0x000400000b007388 */ /* 0x0003e20000000800 */
[----:B---3--:R-:W-:-:S03]  /*9590*/  F2FP.BF16.PACK_AB R3, R139, R138 ;  /* 0x0000008a8b03723e */ /* 0x008fc600000010ff */
[----:B------:R2:W-:Y:S04]  /*95a0*/  STS [R6], R2 ;  /* 0x0000000206007388 */ /* 0x0005e80000000800 */
        /* <DEDUP_REMOVED lines=11> */
[----:B------:R2:W-:Y:S04]  /*9660*/  STS [R7+0x4000], R2 ;  /* 0x0040000207007388 */ /* 0x0005e80000000800 */
[----:B------:R3:W-:Y:S01]  /*9670*/  STS [R7+0x4400], R3 ;  /* 0x0044000307007388 */ /* 0x0007e20000000800 */
        /* <DEDUP_REMOVED lines=71> */
[----:B------:R-:W-:Y:S04]  /*9af0*/  STS [R9+0xc400], R4 ;  /* 0x00c4000409007388 */ /* 0x000fe80000000800 */
[----:B------:R3:W-:Y:S04]  /*9b00*/  STS [R12+0xc000], R2 ;  /* 0x00c000020c007388 */ /* 0x0007e80000000800 */
[----:B------:R-:W4:Y:S01]  /*9b10*/  LDL R7, [R1+0x64] ;  /* 0x0000640001077983 */ /* 0x000f220000100800 */
[----:B-1----:R-:W-:-:S02]  /*9b20*/  F2FP.BF16.PACK_AB R0, R115, R114 ;  /* 0x000000727300723e */ /* 0x002fc400000010ff */
[----:B--2---:R-:W-:-:S03]  /*9b30*/  F2FP.BF16.PACK_AB R3, R191, R190 ;  /* 0x000000bebf03723e */ /* 0x004fc600000010ff */
[----:B------:R1:W-:Y:S04]  /*9b40*/  STS [R12+0xc400], R0 ;  /* 0x00c400000c007388 */ /* 0x0003e80000000800 */
[----:B------:R2:W-:Y:S01]  /*9b50*/  STS [R11+0xc000], R3 ;  /* 0x00c000030b007388 */ /* 0x0005e20000000800 */
[----:B---3--:R-:W-:Y:S01]  /*9b60*/  F2FP.BF16.PACK_AB R2, R119, R118 ;  /* 0x000000767702723e */ /* 0x008fe200000010ff */
[----:B------:R-:W-:Y:S02]  /*9b70*/  IMAD.MOV.U32 R4, RZ, RZ, 0x4 ;  /* 0x00000004ff047424 */ /* 0x000fe400078e00ff */
[----:B------:R-:W3:Y:S01]  /*9b80*/  LDL.LU R9, [R1+0x74] ;  /* 0x0000740001097983 */ /* 0x000ee20000300800 */
[----:B------:R-:W-:Y:S01]  /*9b90*/  ISETP.NE.U32.AND P0, PT, RZ, c[0x0][0x508], PT ;  /* 0x00014200ff007a0c */ /* 0x000fe20003f05070 */
[----:B------:R-:W-:-:S02]  /*9ba0*/  IMAD.MOV.U32 R14, RZ, RZ, c[0x0][0x388] ;  /* 0x0000e200ff0e7624 */ /* 0x000fc400078e00ff */
[----:B------:R2:W-:Y:S01]  /*9bb0*/  STS [R11+0xc400], R2 ;  /* 0x00c400020b007388 */ /* 0x0005e20000000800 */
[----:B------:R-:W-:Y:S02]  /*9bc0*/  ISETP.NE.AND.EX P1, PT, RZ, c[0x0][0x50c], PT, P0 ;  /* 0x00014300ff007a0c */ /* 0x000fe40003f25300 */
[----:B-1----:R-:W-:Y:S02]  /*9bd0*/  F2FP.BF16.PACK_AB R0, R189, R188 ;  /* 0x000000bcbd00723e */ /* 0x002fe400000010ff */
[----:B--2---:R-:W-:-:S03]  /*9be0*/  F2FP.BF16.PACK_AB R3, R123, R122 ;  /* 0x0000007a7b03723e */ /* 0x004fc600000010ff */
[----:B------:R1:W-:Y:S04]  /*9bf0*/  STS [R6+0xc000], R0 ;  /* 0x00c0000006007388 */ /* 0x0003e80000000800 */
[----:B------:R2:W-:Y:S01]  /*9c00*/  STS [R6+0xc400], R3 ;  /* 0x00c4000306007388 */ /* 0x0005e20000000800 */
[----:B------:R-:W-:-:S05]  /*9c10*/  F2FP.BF16.PACK_AB R2, R113, R112 ;  /* 0x000000707102723e */ /* 0x000fca00000010ff */
[----:B------:R2:W-:Y:S01]  /*9c20*/  STS [R5+0xc000], R2 ;  /* 0x00c0000205007388 */ /* 0x0005e20000000800 */
[----:B-1----:R-:W-:Y:S02]  /*9c30*/  F2FP.BF16.PACK_AB R0, R127, R126 ;  /* 0x0000007e7f00723e */ /* 0x002fe400000010ff */
[----:B--2---:R-:W-:-:S03]  /*9c40*/  F2FP.BF16.PACK_AB R3, R77, R76 ;  /* 0x0000004c4d03723e */ /* 0x004fc600000010ff */
[----:B------:R1:W-:Y:S01]  /*9c50*/  STS [R5+0xc400], R0 ;  /* 0x00c4000005007388 */ /* 0x0003e20000000800 */
[----:B------:R-:W-:-:S03]  /*9c60*/  F2FP.BF16.PACK_AB R6, R79, R78 ;  /* 0x0000004e4f06723e */ /* 0x000fc600000010ff */
[----:B------:R4:W-:Y:S04]  /*9c70*/  STS [R10+0xc000], R3 ;  /* 0x00c000030a007388 */ /* 0x0009e80000000800 */
[----:B------:R2:W-:Y:S04]  /*9c80*/  STS [R10+0xc400], R6 ;  /* 0x00c400060a007388 */ /* 0x0005e80000000800 */
[----:B------:R-:W-:Y:S01]  /*9c90*/  BAR.SYNC.DEFER_BLOCKING 0x1, 0x100 ;  /* 0x0044000000007b1d */ /* 0x000fe20000010000 */
[----:B------:R-:W-:Y:S01]  /*9ca0*/  @P1 LEA R2, P0, R8, c[0x0][0x508], 0x2 ;  /* 0x0001420008021a11 */ /* 0x000fe200078010ff */
[----:B-1----:R-:W-:-:S02]  /*9cb0*/  IMAD.MOV.U32 R0, RZ, RZ, RZ ;  /* 0x000000ffff007224 */ /* 0x002fc400078e00ff */
[----:B------:R-:W-:-:S05]  /*9cc0*/  IMAD.WIDE R4, R8, R4, c[0x0][0x500] ;  /* 0x0001400008047625 */ /* 0x000fca00078e0204 */
[----:B------:R2:W5:Y:S01]  /*9cd0*/  @P2 LDG.E R0, [R4.64] ;  /* 0x0000000604002981 */ /* 0x000562000c1e1900 */
[----:B----4-:R-:W-:-:S05]  /*9ce0*/  @P1 LEA.HI.X R3, R8, c[0x0][0x50c], R7, 0x2, P0 ;  /* 0x0001430008031a11 */ /* 0x010fca00000f1407 */
[----:B------:R1:W5:Y:S01]  /*9cf0*/  @P1 LDG.E R14, [R2.64] ;  /* 0x00000006020e1981 */ /* 0x000362000c1e1900 */
[----:B---3--:R-:W-:-:S04]  /*9d00*/  ISETP.NE.AND P0, PT, R9, RZ, PT ;  /* 0x000000ff0900720c */ /* 0x008fc80003f05270 */
[----:B-1----:R-:W-:Y:S01]  /*9d10*/  SEL R3, R9, c[0x0][0x3d4], P0 ;  /* 0x0000f50009037a07 */ /* 0x002fe20000000000 */
[----:B------:R-:W-:Y:S05]  /*9d20*/  @P1 BRA `(.L_x_39) ;  /* 0x0000004000001947 */ /* 0x000fea0003800000 */
[----:B--2---:R-:W-:Y:S05]  /*9d30*/  @!P2 BRA `(.L_x_39) ;  /* 0x000000300000a947 */ /* 0x004fea0003800000 */
[----:B------:R1:W2:Y:S04]  /*9d40*/  LDG.E R2, [R4.64] ;  /* 0x0000000604027981 */ /* 0x0002a8000c1e1900 */
[----:B-1----:R-:W2:Y:S02]  /*9d50*/  LDG.E R4, [R4.64+0x4] ;  /* 0x0000040604047981 */ /* 0x002ea4000c1e1900 */
[----:B--2--5:R-:W-:Y:S02]  /*9d60*/  IADD3 R14, -R2, R4, RZ ;  /* 0x00000004020e7210 */ /* 0x024fe40007ffe1ff */
.L_x_39:
[----:B--2---:R-:W2:Y:S04]  /*9d70*/  LDL R6, [R1+0xa4] ;  /* 0x0000a40001067983 */ /* 0x004ea80000100800 */
[----:B------:R-:W2:Y:S04]  /*9d80*/  LDL R132, [R1+0x54] ;  /* 0x0000540001847983 */ /* 0x000ea80000100800 */
[----:B------:R-:W3:Y:S04]  /*9d90*/  LDL R21, [R1+0x60] ;  /* 0x0000600001157983 */ /* 0x000ee80000100800 */
[----:B------:R-:W4:Y:S04]  /*9da0*/  LDL R22, [R1+0x98] ;  /* 0x0000980001167983 */ /* 0x000f280000100800 */
[----:B------:R-:W4:Y:S01]  /*9db0*/  LDL R23, [R1+0xa0] ;  /* 0x0000a00001177983 */ /* 0x000f220000100800 */
[----:B------:R-:W-:Y:S01]  /*9dc0*/  IMAD.MOV.U32 R2, RZ, RZ, 0x368 ;  /* 0x00000368ff027424 */ /* 0x000fe200078e00ff */
[----:B------:R-:W-:-:S04]  /*9dd0*/  ISETP.GT.AND P2, PT, R3, 0x1, PT ;  /* 0x000000010300780c */ /* 0x000fc80003f44270 */
[----:B------:R-:W-:-:S04]  /*9de0*/  SEL R2, R2, 0x328, P2 ;  /* 0x0000032802027807 */ /* 0x000fc80001000000 */
[----:B------:R1:W1:Y:S08]  /*9df0*/  LDC.64 R4, c[0x0][R2+0x170] ;  /* 0x00005c0002047b82 */ /* 0x0002700000000a00 */
[----:B------:R1:W3:Y:S08]  /*9e00*/  LDC.64 R12, c[0x0][R2+0x168] ;  /* 0x00005a00020c7b82 */ /* 0x0002f00000000a00 */
[----:B------:R1:W2:Y:S08]  /*9e10*/  LDC.64 R16, c[0x0][R2+0x178] ;  /* 0x00005e0002107b82 */ /* 0x0002b00000000a00 */
[----:B------:R1:W2:Y:S01]  /*9e20*/  LDC.64 R18, c[0x0][R2+0x160] ;  /* 0x0000580002127b82 */ /* 0x0002a20000000a00 */
[----:B------:R-:W-:-:S04]  /*9e30*/  ISETP.NE.U32.AND P0, PT, RZ, c[0x0][0x500], PT ;  /* 0x00014000ff007a0c */ /* 0x000fc80003f05070 */
[----:B------:R-:W-:-:S04]  /*9e40*/  ISETP.NE.AND.EX P0, PT, RZ, c[0x0][0x504], PT, P0 ;  /* 0x00014100ff007a0c */ /* 0x000fc80003f05300 */
[----:B------:R-:W-:Y:S02]  /*9e50*/  SEL R8, R8, RZ, !P0 ;  /* 0x000000ff08087207 */ /* 0x000fe40004000000 */
[----:B------:R-:W-:Y:S01]  /*9e60*/  SEL R3, R7, RZ, !P0 ;  /* 0x000000ff07037207 */ /* 0x000fe20004000000 */
[----:B-1----:R-:W-:-:S05]  /*9e70*/  IMAD.MOV.U32 R2, RZ, RZ, c[0x0][0x4e8] ;  /* 0x00013a00ff027624 */ /* 0x002fca00078e00ff */
[----:B------:R-:W-:Y:S01]  /*9e80*/  ISETP.NE.AND P3, PT, R2, 0x1, PT ;  /* 0x000000010200780c */ /* 0x000fe20003f65270 */
[----:B------:R-:W-:-:S04]  /*9e90*/  IMAD R2, R5, R8, RZ ;  /* 0x0000000805027224 */ /* 0x000fc800078e02ff */
[C---:B------:R-:W-:Y:S02]  /*9ea0*/  IMAD R11, R4.reuse, R3, R2 ;  /* 0x00000003040b7224 */ /* 0x040fe400078e0202 */
[----:B------:R-:W-:Y:S01]  /*9eb0*/  IMAD.WIDE.U32 R4, R4, R8, RZ ;  /* 0x0000000804047225 */ /* 0x000fe200078e00ff */
[----:B------:R-:W1:Y:S03]  /*9ec0*/  S2R R24, SR_TID.X ;  /* 0x0000000000187919 */ /* 0x000e660000002100 */
[----:B--2---:R-:W-:-:S04]  /*9ed0*/  IMAD R9, R132, 0x80, R6 ;  /* 0x0000008084097824 */ /* 0x004fc800078e0206 */
[----:B------:R-:W-:-:S04]  /*9ee0*/  @P3 IMAD.HI.U32 R3, R9, c[0x0][0x4ec], RZ ;  /* 0x00013b0009033a27 */ /* 0x000fc800078e00ff */
[----:B---3--:R-:W-:-:S04]  /*9ef0*/  IMAD.WIDE.U32 R6, R12, R21, RZ ;  /* 0x000000150c067225 */ /* 0x008fc800078e00ff */
[----:B------:R-:W-:Y:S01]  /*9f00*/  IMAD.MOV.U32 R2, RZ, RZ, R9 ;  /* 0x000000ffff027224 */ /* 0x000fe200078e0009 */
[----:B------:R-:W-:Y:S01]  /*9f10*/  @P3 SHF.R.U32.HI R2, RZ, c[0x0][0x4f0], R3 ;  /* 0x00013c00ff023a19 */ /* 0x000fe20000011603 */
[----:B------:R-:W-:Y:S01]  /*9f20*/  IMAD R10, R13, R21, RZ ;  /* 0x000000150d0a7224 */ /* 0x000fe200078e02ff */
[----:B----4-:R-:W-:Y:S02]  /*9f30*/  SEL R3, R22, RZ, P2 ;  /* 0x000000ff16037207 */ /* 0x010fe40001000000 */
[----:B-----5:R-:W-:Y:S01]  /*9f40*/  IADD3 R13, P1, P0, R4, R6, R0 ;  /* 0x00000006040d7210 */ /* 0x020fe2000783e000 */
[----:B------:R-:W-:Y:S01]  /*9f50*/  IMAD.IADD R6, R7, 0x1, R10 ;  /* 0x0000000107067824 */ /* 0x000fe200078e020a */
[----:B------:R-:W-:Y:S01]  /*9f60*/  SHF.R.S32.HI R10, RZ, 0x1f, R0 ;  /* 0x0000001fff0a7819 */ /* 0x000fe20000011400 */
[----:B------:R-:W-:Y:S02]  /*9f70*/  IMAD.IADD R12, R5, 0x1, R11 ;  /* 0x00000001050c7824 */ /* 0x000fe400078e020b */
[----:B------:R-:W-:-:S02]  /*9f80*/  IMAD.MOV R7, RZ, RZ, -R2 ;  /* 0x000000ffff077224 */ /* 0x000fc400078e0a02 */
[-C--:B------:R-:W-:Y:S02]  /*9f90*/  IMAD R11, R17, R3.reuse, RZ ;  /* 0x00000003110b7224 */ /* 0x080fe400078e02ff */
[----:B------:R-:W-:Y:S01]  /*9fa0*/  IMAD.WIDE.U32 R4, R16, R3, RZ ;  /* 0x0000000310047225 */ /* 0x000fe200078e00ff */
[----:B------:R-:W-:-:S03]  /*9fb0*/  IADD3.X R12, R12, R6, R10, P1, P0 ;  /* 0x000000060c0c7210 */ /* 0x000fc60000fe040a */
[----:B------:R-:W-:Y:S01]  /*9fc0*/  IMAD R3, R7, c[0x0][0x4e8], R9 ;  /* 0x00013a0007037a24 */ /* 0x000fe200078e0209 */
[----:B------:R-:W-:Y:S01]  /*9fd0*/  IADD3 R4, P1, P0, R2, R13, R4 ;  /* 0x0000000d02047210 */ /* 0x000fe2000783e004 */
[----:B------:R-:W-:Y:S01]  /*9fe0*/  IMAD.IADD R11, R5, 0x1, R11 ;  /* 0x00000001050b7824 */ /* 0x000fe200078e020b */
[----:B------:R-:W-:Y:S01]  /*9ff0*/  SHF.R.S32.HI R5, RZ, 0x1f, R2 ;  /* 0x0000001fff057819 */ /* 0x000fe20000011402 */
[----:B------:R-:W-:Y:S01]  /*a000*/  IMAD R2, R19, R3, RZ ;  /* 0x0000000313027224 */ /* 0x000fe200078e02ff */
[----:B------:R-:W-:Y:S02]  /*a010*/  SHF.R.S32.HI R6, RZ, 0x1f, R3 ;  /* 0x0000001fff067819 */ /* 0x000fe40000011403 */
[----:B------:R-:W-:Y:S01]  /*a020*/  IADD3.X R5, R5, R12, R11, P1, P0 ;  /* 0x0000000c05057210 */ /* 0x000fe20000fe040b */
[----:B------:R-:W-:Y:S02]  /*a030*/  IMAD.MOV.U32 R7, RZ, RZ, c[0x0][0x4a8] ;  /* 0x00012a00ff077624 */ /* 0x000fe400078e00ff */
[----:B------:R-:W-:-:S02]  /*a040*/  IMAD R6, R18, R6, R2 ;  /* 0x0000000612067224 */ /* 0x000fc400078e0202 */
[----:B------:R-:W-:Y:S01]  /*a050*/  IMAD.WIDE.U32 R2, R18, R3, R4 ;  /* 0x0000000312027225 */ /* 0x000fe200078e0004 */
[----:B------:R-:W-:-:S03]  /*a060*/  SEL R4, R7, c[0x0][0x450], P2 ;  /* 0x0001140007047a07 */ /* 0x000fc60001000000 */
[----:B------:R-:W-:Y:S01]  /*a070*/  IMAD.MOV.U32 R5, RZ, RZ, c[0x0][0x4ac] ;  /* 0x00012b00ff057624 */ /* 0x000fe200078e00ff */
[----:B-1----:R-:W-:Y:S01]  /*a080*/  SHF.R.S32.HI R22, RZ, 0x1f, R24 ;  /* 0x0000001fff167819 */ /* 0x002fe20000011418 */
[----:B------:R-:W-:Y:S01]  /*a090*/  IMAD.IADD R3, R3, 0x1, R6 ;  /* 0x0000000103037824 */ /* 0x000fe200078e0206 */
[----:B------:R-:W-:Y:S02]  /*a0a0*/  LEA R4, P0, R2, R4, 0x2 ;  /* 0x0000000402047211 */ /* 0x000fe400078010ff */
[----:B------:R-:W-:Y:S02]  /*a0b0*/  SEL R5, R5, c[0x0][0x454], P2 ;  /* 0x0001150005057a07 */ /* 0x000fe40001000000 */
[----:B------:R-:W-:Y:S02]  /*a0c0*/  LEA.HI R22, R22, R24, RZ, 0x5 ;  /* 0x0000001816167211 */ /* 0x000fe400078f28ff */
[----:B------:R-:W-:Y:S02]  /*a0d0*/  LEA.HI.X R2, R2, R5, R3, 0x2, P0 ;  /* 0x0000000502027211 */ /* 0x000fe400000f1403 */
[----:B------:R-:W-:Y:S01]  /*a0e0*/  LOP3.LUT R22, R22, 0xffffffe0, RZ, 0xc0, !PT ;  /* 0xffffffe016167812 */ /* 0x000fe200078ec0ff */
[----:B------:R-:W-:Y:S04]  /*a0f0*/  SHFL.IDX PT, R6, R4, RZ, 0x1c1f ;  /* 0x001c1fff04067589 */ /* 0x000fe800000e0000 */
[----:B------:R-:W1:Y:S01]  /*a100*/  SHFL.IDX PT, R7, R2, RZ, 0x1c1f ;  /* 0x001c1fff02077589 */ /* 0x000e6200000e0000 */
[----:B------:R-:W-:-:S03]  /*a110*/  IMAD.IADD R22, R24, 0x1, -R22 ;  /* 0x0000000118167824 */ /* 0x000fc600078e0a16 */
[----:B------:R-:W-:Y:S01]  /*a120*/  SHFL.IDX PT, R4, R4, 0x1, 0x1c1f ;  /* 0x003c1f0004047f89 */ /* 0x000fe200000e0000 */
[----:B------:R-:W-:-:S03]  /*a130*/  IMAD R13, R14, c[0x0][0x4e8], RZ ;  /* 0x00013a000e0d7a24 */ /* 0x000fc600078e02ff */
[----:B------:R2:W3:Y:S01]  /*a140*/  SHFL.IDX PT, R5, R2, 0x1, 0x1c1f ;  /* 0x003c1f0002057f89 */ /* 0x0004e200000e0000 */
[----:B------:R-:W-:Y:S01]  /*a150*/  LOP3.LUT P0, RZ, R22, 0x3, RZ, 0xc0, !PT ;  /* 0x0000000316ff7812 */ /* 0x000fe2000780c0ff */
[----:B--2---:R-:W-:-:S05]  /*a160*/  IMAD R2, R132, 0x80, R23 ;  /* 0x0000008084027824 */ /* 0x004fca00078e0217 */
[C---:B------:R-:W-:Y:S02]  /*a170*/  IADD3 R3, R2.reuse, 0x8, RZ ;  /* 0x0000000802037810 */ /* 0x040fe40007ffe0ff */
[-C--:B------:R-:W-:Y:S02]  /*a180*/  ISETP.GE.OR P1, PT, R2, R13.reuse, P0 ;  /* 0x0000000d0200720c */ /* 0x080fe40000726670 */
[----:B------:R-:W-:-:S11]  /*a190*/  ISETP.GE.OR P0, PT, R3, R13, P0 ;  /* 0x0000000d0300720c */ /* 0x000fd60000706670 */
[----:B-1----:R1:W-:Y:S01]  /*a1a0*/  @!P1 ST.E [R6.64], R20 ;  /* 0x0000001406009985 */ /* 0x0023e2000c101906 */
[----:B------:R-:W-:-:S03]  /*a1b0*/  ISETP.GE.AND P1, PT, R3, R13, PT ;  /* 0x0000000d0300720c */ /* 0x000fc60003f26270 */
[----:B---3--:R1:W-:Y:S01]  /*a1c0*/  @!P0 ST.E [R4.64], R15 ;  /* 0x0000000f04008985 */ /* 0x0083e2000c101906 */
[----:B------:R-:W-:Y:S02]  /*a1d0*/  ISETP.GE.AND P0, PT, R2, R13, PT ;  /* 0x0000000d0200720c */ /* 0x000fe40003f06270 */
[----:B------:R-:W-:Y:S01]  /*a1e0*/  P2R R130, PR, RZ, 0x2 ;  /* 0x00000002ff827803 */ /* 0x000fe20000000000 */
[----:B------:R-:W-:Y:S05]  /*a1f0*/  @P2 BRA `(.L_x_40) ;  /* 0x00000b4000002947 */ /* 0x000fea0003800000 */
[----:B------:R-:W2:Y:S01]  /*a200*/  S2R R23, SR_TID.X ;  /* 0x0000000000177919 */ /* 0x000ea20000002100 */
[----:B------:R-:W-:Y:S01]  /*a210*/  IMAD R10, R10, c[0x0][0x3a0], RZ ;  /* 0x0000e8000a0a7a24 */ /* 0x000fe200078e02ff */
[----:B-1----:R-:W-:Y:S01]  /*a220*/  SHF.R.S32.HI R5, RZ, 0x1f, R8 ;  /* 0x0000001fff057819 */ /* 0x002fe20000011408 */
[C---:B------:R-:W-:Y:S01]  /*a230*/  IMAD.WIDE.U32 R2, R0.reuse, c[0x0][0x3a0], RZ ;  /* 0x0000e80000027a25 */ /* 0x040fe200078e00ff */
[----:B------:R1:W3:Y:S03]  /*a240*/  LDS.128 R28, [R248+0x80] ;  /* 0x00008000f81c7984 */ /* 0x0002e60000000c00 */
[----:B------:R-:W-:Y:S01]  /*a250*/  IMAD R0, R0, c[0x0][0x3a4], R10 ;  /* 0x0000e90000007a24 */ /* 0x000fe200078e020a */
[----:B------:R1:W4:Y:S01]  /*a260*/  LDS.128 R44, [R248+0x1080] ;  /* 0x00108000f82c7984 */ /* 0x0003220000000c00 */
[----:B------:R-:W-:-:S02]  /*a270*/  IMAD R5, R5, c[0x0][0x3f0], RZ ;  /* 0x0000fc0005057a24 */ /* 0x000fc400078e02ff */
[----:B------:R-:W-:Y:S01]  /*a280*/  IMAD.IADD R3, R3, 0x1, R0 ;  /* 0x0000000103037824 */ /* 0x000fe200078e0200 */
[----:B------:R1:W1:Y:S01]  /*a290*/  LDS.128 R60, [R248+0x2080] ;  /* 0x00208000f83c7984 */ /* 0x0002620000000c00 */
[C---:B------:R-:W-:Y:S02]  /*a2a0*/  IMAD R7, R8.reuse, c[0x0][0x3f4], R5 ;  /* 0x0000fd0008077a24 */ /* 0x040fe400078e0205 */
[C---:B------:R-:W-:Y:S01]  /*a2b0*/  IMAD.WIDE.U32 R2, R21.reuse, c[0x0][0x3e8], R2 ;  /* 0x0000fa0015027a25 */ /* 0x040fe200078e0002 */
[----:B------:R1:W1:Y:S03]  /*a2c0*/  LDS.128 R72, [R248+0x3080] ;  /* 0x00308000f8487984 */ /* 0x0002660000000c00 */
[----:B------:R-:W-:Y:S01]  /*a2d0*/  IMAD R3, R21, c[0x0][0x3ec], R3 ;  /* 0x0000fb0015037a24 */ /* 0x000fe200078e0203 */
[----:B------:R1:W1:Y:S03]  /*a2e0*/  LDS.128 R24, [R248+0x4080] ;  /* 0x00408000f8187984 */ /* 0x0002660000000c00 */
[----:B------:R-:W-:Y:S01]  /*a2f0*/  IMAD.WIDE.U32 R2, R8, c[0x0][0x3f0], R2 ;  /* 0x0000fc0008027a25 */ /* 0x000fe200078e0002 */
[--C-:B--2---:R-:W-:Y:S01]  /*a300*/  SHF.R.S32.HI R22, RZ, 0x1f, R23.reuse ;  /* 0x0000001fff167819 */ /* 0x104fe20000011417 */
[----:B------:R2:W1:Y:S01]  /*a310*/  LDS.128 R40, [R248+0x5080] ;  /* 0x00508000f8287984 */ /* 0x0004620000000c00 */
[----:B------:R-:W-:-:S02]  /*a320*/  SHF.R.S32.HI R133, RZ, 0x1f, R23 ;  /* 0x0000001fff857819 */ /* 0x000fc40000011417 */
[-C--:B------:R-:W-:Y:S01]  /*a330*/  LEA.HI R22, R22, R23.reuse, RZ, 0x3 ;  /* 0x0000001716167211 */ /* 0x080fe200078f18ff */
[----:B------:R2:W1:Y:S01]  /*a340*/  LDS.128 R56, [R248+0x6080] ;  /* 0x00608000f8387984 */ /* 0x0004620000000c00 */
[-C--:B------:R-:W-:Y:S02]  /*a350*/  LEA.HI R133, R133, R23.reuse, RZ, 0x3 ;  /* 0x0000001785857211 */ /* 0x080fe400078f18ff */
[----:B------:R-:W-:Y:S01]  /*a360*/  LOP3.LUT R22, R22, 0xfffffff8, RZ, 0xc0, !PT ;  /* 0xfffffff816167812 */ /* 0x000fe200078ec0ff */
[----:B------:R2:W1:Y:S01]  /*a370*/  LDS.128 R68, [R248+0x7080] ;  /* 0x00708000f8447984 */ /* 0x0004620000000c00 */
[----:B------:R-:W-:Y:S02]  /*a380*/  SHF.R.S32.HI R133, RZ, 0x3, R133 ;  /* 0x00000003ff857819 */ /* 0x000fe40000011485 */
[----:B------:R-:W-:Y:S01]  /*a390*/  IADD3 R22, -R22, R23, RZ ;  /* 0x0000001716167210 */ /* 0x000fe20007ffe1ff */
[----:B------:R2:W1:Y:S01]  /*a3a0*/  LDS.128 R36, [R248+0x9080] ;  /* 0x00908000f8247984 */ /* 0x0004620000000c00 */
[----:B------:R-:W-:-:S02]  /*a3b0*/  IADD3 R3, R3, R7, RZ ;  /* 0x0000000703037210 */ /* 0x000fc40007ffe0ff */
[-C--:B------:R-:W-:Y:S01]  /*a3c0*/  LEA R4, R22, R133.reuse, 0x5 ;  /* 0x0000008516047211 */ /* 0x080fe200078e28ff */
[----:B------:R2:W1:Y:S01]  /*a3d0*/  LDS.128 R52, [R248+0xa080] ;  /* 0x00a08000f8347984 */ /* 0x0004620000000c00 */
[C---:B------:R-:W-:Y:S02]  /*a3e0*/  LEA R11, R132.reuse, R133, 0x7 ;  /* 0x00000085840b7211 */ /* 0x040fe400078e38ff */
[----:B------:R-:W-:Y:S01]  /*a3f0*/  LEA R4, R132, R4, 0x7 ;  /* 0x0000000484047211 */ /* 0x000fe200078e38ff */
[----:B------:R2:W1:Y:S04]  /*a400*/  LDS.128 R20, [R248+0x8080] ;  /* 0x00808000f8147984 */ /* 0x0004680000000c00 */
[----:B------:R-:W-:Y:S01]  /*a410*/  @P3 IMAD.HI.U32 R6, R4, c[0x0][0x4ec], RZ ;  /* 0x00013b0004063a27 */ /* 0x000fe200078e00ff */
[----:B------:R2:W1:Y:S03]  /*a420*/  LDS.128 R64, [R248+0xb080] ;  /* 0x00b08000f8407984 */ /* 0x0004660000000c00 */
[----:B------:R-:W-:Y:S01]  /*a430*/  IMAD.MOV.U32 R0, RZ, RZ, R4 ;  /* 0x000000ffff007224 */ /* 0x000fe200078e0004 */
[----:B------:R2:W1:Y:S01]  /*a440*/  LDS.128 R16, [R248+0xc080] ;  /* 0x00c08000f8107984 */ /* 0x0004620000000c00 */
[----:B------:R-:W-:-:S03]  /*a450*/  @P3 SHF.R.U32.HI R0, RZ, c[0x0][0x4f0], R6 ;  /* 0x00013c00ff003a19 */ /* 0x000fc60000011606 */
[----:B------:R2:W1:Y:S01]  /*a460*/  LDS.128 R32, [R248+0xd080] ;  /* 0x00d08000f8207984 */ /* 0x0004620000000c00 */
[----:B------:R-:W-:Y:S01]  /*a470*/  SHF.R.S32.HI R6, RZ, 0x1f, R0 ;  /* 0x0000001fff067819 */ /* 0x000fe20000011400 */
[C---:B------:R-:W-:Y:S01]  /*a480*/  IMAD.WIDE.U32 R2, R0.reuse, c[0x0][0x3e0], R2 ;  /* 0x0000f80000027a25 */ /* 0x040fe200078e0002 */
[----:B------:R-:W-:Y:S01]  /*a490*/  IADD3 R5, -R0, RZ, RZ ;  /* 0x000000ff00057210 */ /* 0x000fe20007ffe1ff */
[----:B------:R2:W1:Y:S02]  /*a4a0*/  LDS.128 R48, [R248+0xe080] ;  /* 0x00e08000f8307984 */ /* 0x0004640000000c00 */
[----:B------:R-:W-:Y:S02]  /*a4b0*/  IMAD R6, R6, c[0x0][0x3e0], RZ ;  /* 0x0000f80006067a24 */ /* 0x000fe400078e02ff */
[----:B------:R2:W1:Y:S01]  /*a4c0*/  LDS.128 R76, [R248+0xf080] ;  /* 0x00f08000f84c7984 */ /* 0x0004620000000c00 */
[----:B------:R-:W-:Y:S02]  /*a4d0*/  IMAD R4, R5, c[0x0][0x4e8], R4 ;  /* 0x00013a0005047a24 */ /* 0x000fe400078e0204 */
[----:B------:R-:W-:-:S03]  /*a4e0*/  IMAD R5, R0, c[0x0][0x3e4], R6 ;  /* 0x0000f90000057a24 */ /* 0x000fc600078e0206 */
[----:B------:R-:W-:Y:S01]  /*a4f0*/  SHF.R.S32.HI R0, RZ, 0x1f, R4 ;  /* 0x0000001fff007819 */ /* 0x000fe20000011404 */
[----:B------:R-:W-:-:S04]  /*a500*/  IMAD.IADD R3, R3, 0x1, R5 ;  /* 0x0000000103037824 */ /* 0x000fc800078e0205 */
[----:B------:R-:W-:Y:S02]  /*a510*/  IMAD R0, R0, c[0x0][0x3d8], RZ ;  /* 0x0000f60000007a24 */ /* 0x000fe400078e02ff */
[----:B------:R-:W-:-:S04]  /*a520*/  IMAD.WIDE.U32 R2, R4, c[0x0][0x3d8], R2 ;  /* 0x0000f60004027a25 */ /* 0x000fc800078e0002 */
[----:B------:R-:W-:Y:S01]  /*a530*/  IMAD R0, R4, c[0x0][0x3dc], R0 ;  /* 0x0000f70004007a24 */ /* 0x000fe200078e0200 */
[----:B------:R-:W-:-:S04]  /*a540*/  LEA R14, P0, R2, c[0x0][0x380], 0x1 ;  /* 0x0000e000020e7a11 */ /* 0x000fc800078008ff */
[----:B------:R-:W-:-:S04]  /*a550*/  IADD3 R0, R3, R0, RZ ;  /* 0x0000000003007210 */ /* 0x000fc80007ffe0ff */
[----:B------:R-:W-:Y:S01]  /*a560*/  LEA.HI.X R12, R2, c[0x0][0x384], R0, 0x1, P0 ;  /* 0x0000e100020c7a11 */ /* 0x000fe200000f0c00 */
[----:B------:R-:W-:Y:S05]  /*a570*/  BRA.DIV ~URZ, `(.L_x_41) ;  /* 0x000040227f007947 */ /* 0x000fea000b800000 */
[----:B--234-:R2:W3:Y:S02]  /*a580*/  SHFL.IDX PT, R10, R12, RZ, 0x181f ;  /* 0x00181fff0c0a7589 */ /* 0x01c4e400000e0000 */
.L_x_98:
[----:B------:R-:W-:Y:S05]  /*a590*/  BRA.DIV ~URZ, `(.L_x_42) ;  /* 0x000040727f007947 */ /* 0x000fea000b800000 */
[----:B------:R4:W2:Y:S02]  /*a5a0*/  SHFL.IDX PT, R0, R14, RZ, 0x181f ;  /* 0x00181fff0e007589 */ /* 0x0008a400000e0000 */
.L_x_99:
[----:B------:R-:W-:Y:S01]  /*a5b0*/  ISETP.GE.AND P0, PT, R11, R13, PT ;  /* 0x0000000d0b00720c */ /* 0x000fe20003f06270 */
[----:B------:R-:W-:-:S12]  /*a5c0*/  BSSY B0, `(.L_x_43) ;  /* 0x0000019000007945 */ /* 0x000fd80003800000 */
[----:B------:R-:W-:Y:S05]  /*a5d0*/  @P0 BRA `(.L_x_44) ;  /* 0x0000017000000947 */ /* 0x000fea0003800000 */
[----:B------:R-:W5:Y:S04]  /*a5e0*/  LDL.64 R2, [R1+0x30] ;  /* 0x0000300001027983 */ /* 0x000f680000100a00 */
[----:B----4-:R-:W4:Y:S04]  /*a5f0*/  LDL R83, [R1+0x38] ;  /* 0x0000380001537983 */ /* 0x010f280000100800 */
[----:B---3--:R-:W3:Y:S04]  /*a600*/  LDL R81, [R1+0x3c] ;  /* 0x00003c0001517983 */ /* 0x008ee80000100800 */
[----:B--2---:R-:W2:Y:S04]  /*a610*/  LDL R15, [R1+0x40] ;  /* 0x00004000010f7983 */ /* 0x004ea80000100800 */
[----:B------:R-:W2:Y:S04]  /*a620*/  LDL R84, [R1+0x70] ;  /* 0x0000700001547983 */ /* 0x000ea80000100800 */
[----:B------:R-:W2:Y:S04]  /*a630*/  LDL R82, [R1+0x6c] ;  /* 0x00006c0001527983 */ /* 0x000ea80000100800 */
[----:B------:R-:W2:Y:S01]  /*a640*/  LDL R80, [R1+0x68] ;  /* 0x0000680001507983 */ /* 0x000ea20000100800 */
[----:B-----5:R-:W-:-:S02]  /*a650*/  ISETP.GE.AND P3, PT, R2, c[0x0][0x3c8], PT ;  /* 0x0000f20002007a0c */ /* 0x020fc40003f66270 */
[----:B----4-:R-:W-:Y:S02]  /*a660*/  ISETP.GE.AND P2, PT, R83, c[0x0][0x3c8], PT ;  /* 0x0000f20053007a0c */ /* 0x010fe40003f46270 */
[----:B---3--:R-:W-:Y:S02]  /*a670*/  ISETP.GE.AND P1, PT, R81, c[0x0][0x3c8], PT ;  /* 0x0000f20051007a0c */ /* 0x008fe40003f26270 */
[----:B--2---:R-:W-:-:S07]  /*a680*/  ISETP.GE.AND P0, PT, R15, c[0x0][0x3c8], PT ;  /* 0x0000f2000f007a0c */ /* 0x004fce0003f06270 */
[CC--:B------:R-:W-:Y:S02]  /*a690*/  @!P3 LEA R8, P4, R2.reuse, R0.reuse, 0x1 ;  /* 0x000000000208b211 */ /* 0x0c0fe400078808ff */
[----:B------:R-:W-:Y:S02]  /*a6a0*/  @!P2 LEA R6, P6, R83, R0, 0x1 ;  /* 0x000000005306a211 */ /* 0x000fe400078c08ff */
[----:B------:R-:W-:Y:S02]  /*a6b0*/  @!P3 LEA.HI.X R9, R2, R10, R3, 0x1, P4 ;  /* 0x0000000a0209b211 */ /* 0x000fe400020f0c03 */
[----:B------:R-:W-:Y:S02]  /*a6c0*/  @!P1 LEA R4, P5, R81, R0, 0x1 ;  /* 0x0000000051049211 */ /* 0x000fe400078a08ff */
[----:B------:R-:W-:Y:S02]  /*a6d0*/  @!P2 LEA.HI.X R7, R83, R10, R84, 0x1, P6 ;  /* 0x0000000a5307a211 */ /* 0x000fe400030f0c54 */
[----:B------:R-:W-:-:S02]  /*a6e0*/  @!P0 LEA R2, P4, R15, R0, 0x1 ;  /* 0x000000000f028211 */ /* 0x000fc400078808ff */
[-C--:B------:R-:W-:Y:S02]  /*a6f0*/  @!P1 LEA.HI.X R5, R81, R10.reuse, R82, 0x1, P5 ;  /* 0x0000000a51059211 */ /* 0x080fe400028f0c52 */
[----:B------:R-:W-:Y:S01]  /*a700*/  @!P0 LEA.HI.X R3, R15, R10, R80, 0x1, P4 ;  /* 0x0000000a0f038211 */ /* 0x000fe200020f0c50 */
[----:B------:R2:W-:Y:S04]  /*a710*/  @!P3 ST.E.128 [R8.64], R28 ;  /* 0x0000001c0800b985 */ /* 0x0005e8000c101d06 */
[----:B-1----:R2:W-:Y:S04]  /*a720*/  @!P2 ST.E.128 [R6.64], R24 ;  /* 0x000000180600a985 */ /* 0x0025e8000c101d06 */
[----:B------:R2:W-:Y:S04]  /*a730*/  @!P1 ST.E.128 [R4.64], R20 ;  /* 0x0000001404009985 */ /* 0x0005e8000c101d06 */
[----:B------:R2:W-:Y:S02]  /*a740*/  @!P0 ST.E.128 [R2.64], R16 ;  /* 0x0000001002008985 */ /* 0x0005e4000c101d06 */
.L_x_44:
[----:B------:R-:W-:Y:S05]  /*a750*/  BSYNC B0 ;  /* 0x0000000000007941 */ /* 0x000fea0003800000 */
.L_x_43:
[----:B------:R-:W-:Y:S05]  /*a760*/  BRA.DIV ~URZ, `(.L_x_45) ;  /* 0x00003f027f007947 */ /* 0x000fea000b800000 */
[----:B---3--:R3:W4:Y:S04]  /*a770*/  SHFL.IDX PT, R10, R12, 0x1, 0x181f ;  /* 0x00381f000c0a7f89 */ /* 0x00872800000e0000 */
[----:B--2---:R3:W2:Y:S02]  /*a780*/  SHFL.IDX PT, R0, R14, 0x1, 0x181f ;  /* 0x00381f000e007f89 */ /* 0x0046a400000e0000 */
.L_x_100:
[----:B------:R-:W-:Y:S01]  /*a790*/  IADD3 R2, R11, 0x20, RZ ;  /* 0x000000200b027810 */ /* 0x000fe20007ffe0ff */
[----:B------:R-:W-:Y:S03]  /*a7a0*/  BSSY B0, `(.L_x_46) ;  /* 0x000001a000007945 */ /* 0x000fe60003800000 */
[----:B------:R-:W-:-:S13]  /*a7b0*/  ISETP.GE.AND P0, PT, R2, R13, PT ;  /* 0x0000000d0200720c */ /* 0x000fda0003f06270 */
[----:B------:R-:W-:Y:S05]  /*a7c0*/  @P0 BRA `(.L_x_47) ;  /* 0x0000017000000947 */ /* 0x000fea0003800000 */
[----:B-1----:R-:W5:Y:S04]  /*a7d0*/  LDL.64 R22, [R1+0x30] ;  /* 0x0000300001167983 */ /* 0x002f680000100a00 */
[----:B---3--:R-:W3:Y:S04]  /*a7e0*/  LDL R19, [R1+0x38] ;  /* 0x0000380001137983 */ /* 0x008ee80000100800 */
[----:B----4-:R-:W4:Y:S04]  /*a7f0*/  LDL R17, [R1+0x3c] ;  /* 0x00003c0001117983 */ /* 0x010f280000100800 */
[----:B--2---:R-:W2:Y:S04]  /*a800*/  LDL R15, [R1+0x40] ;  /* 0x00004000010f7983 */ /* 0x004ea80000100800 */
[----:B------:R-:W2:Y:S04]  /*a810*/  LDL R20, [R1+0x70] ;  /* 0x0000700001147983 */ /* 0x000ea80000100800 */
[----:B------:R-:W2:Y:S04]  /*a820*/  LDL R18, [R1+0x6c] ;  /* 0x00006c0001127983 */ /* 0x000ea80000100800 */
[----:B------:R-:W2:Y:S01]  /*a830*/  LDL R16, [R1+0x68] ;  /* 0x0000680001107983 */ /* 0x000ea20000100800 */
[----:B-----5:R-:W-:-:S02]  /*a840*/  ISETP.GE.AND P3, PT, R22, c[0x0][0x3c8], PT ;  /* 0x0000f20016007a0c */ /* 0x020fc40003f66270 */
[----:B---3--:R-:W-:Y:S02]  /*a850*/  ISETP.GE.AND P2, PT, R19, c[0x0][0x3c8], PT ;  /* 0x0000f20013007a0c */ /* 0x008fe40003f46270 */
[----:B----4-:R-:W-:Y:S02]  /*a860*/  ISETP.GE.AND P1, PT, R17, c[0x0][0x3c8], PT ;  /* 0x0000f20011007a0c */ /* 0x010fe40003f26270 */
        /* <DEDUP_REMOVED lines=10> */
[----:B------:R1:W-:Y:S04]  /*a910*/  @!P2 ST.E.128 [R6.64], R40 ;  /* 0x000000280600a985 */ /* 0x0003e8000c101d06 */
[----:B------:R1:W-:Y:S04]  /*a920*/  @!P1 ST.E.128 [R4.64], R36 ;  /* 0x0000002404009985 */ /* 0x0003e8000c101d06 */
[----:B------:R1:W-:Y:S02]  /*a930*/  @!P0 ST.E.128 [R2.64], R32 ;  /* 0x0000002002008985 */ /* 0x0003e4000c101d06 */
.L_x_47:
[----:B------:R-:W-:Y:S05]  /*a940*/  BSYNC B0 ;  /* 0x0000000000007941 */ /* 0x000fea0003800000 */
.L_x_46:
[----:B------:R-:W-:Y:S05]  /*a950*/  BRA.DIV ~URZ, `(.L_x_48) ;  /* 0x00003dd27f007947 */ /* 0x000fea000b800000 */
[----:B----4-:R4:W3:Y:S02]  /*a960*/  SHFL.IDX PT, R10, R12, 0x2, 0x181f ;  /* 0x00581f000c0a7f89 */ /* 0x0108e400000e0000 */
.L_x_101:
[----:B------:R-:W-:Y:S05]  /*a970*/  BRA.DIV ~URZ, `(.L_x_49) ;  /* 0x00003e227f007947 */ /* 0x000fea000b800000 */
[----:B--2---:R2:W4:Y:S02]  /*a980*/  SHFL.IDX PT, R0, R14, 0x2, 0x181f ;  /* 0x00581f000e007f89 */ /* 0x00452400000e0000 */
.L_x_102:
[----:B-1----:R-:W-:Y:S01]  /*a990*/  IADD3 R2, R11, 0x40, RZ ;  /* 0x000000400b027810 */ /* 0x002fe20007ffe0ff */
[----:B------:R-:W-:Y:S03]  /*a9a0*/  BSSY B0, `(.L_x_50) ;  /* 0x000001a000007945 */ /* 0x000fe60003800000 */
[----:B------:R-:W-:-:S13]  /*a9b0*/  ISETP.GE.AND P0, PT, R2, R13, PT ;  /* 0x0000000d0200720c */ /* 0x000fda0003f06270 */
[----:B------:R-:W-:Y:S05]  /*a9c0*/  @P0 BRA `(.L_x_51) ;  /* 0x0000017000000947 */ /* 0x000fea0003800000 */
[----:B------:R-:W5:Y:S04]  /*a9d0*/  LDL.64 R22, [R1+0x30] ;  /* 0x0000300001167983 */ /* 0x000f680000100a00 */
[----:B--2---:R-:W2:Y:S04]  /*a9e0*/  LDL R19, [R1+0x38] ;  /* 0x0000380001137983 */ /* 0x004ea80000100800 */
[----:B----4-:R-:W4:Y:S04]  /*a9f0*/  LDL R17, [R1+0x3c] ;  /* 0x00003c0001117983 */ /* 0x010f280000100800 */
[----:B---3--:R-:W3:Y:S04]  /*aa00*/  LDL R15, [R1+0x40] ;  /* 0x00004000010f7983 */ /* 0x008ee80000100800 */
[----:B------:R-:W3:Y:S04]  /*aa10*/  LDL R20, [R1+0x70] ;  /* 0x0000700001147983 */ /* 0x000ee80000100800 */
[----:B------:R-:W3:Y:S04]  /*aa20*/  LDL R18, [R1+0x6c] ;  /* 0x00006c0001127983 */ /* 0x000ee80000100800 */
[----:B------:R-:W3:Y:S01]  /*aa30*/  LDL R16, [R1+0x68] ;  /* 0x0000680001107983 */ /* 0x000ee20000100800 */
[----:B-----5:R-:W-:-:S02]  /*aa40*/  ISETP.GE.AND P3, PT, R22, c[0x0][0x3c8], PT ;  /* 0x0000f20016007a0c */ /* 0x020fc40003f66270 */
[----:B--2---:R-:W-:Y:S02]  /*aa50*/  ISETP.GE.AND P2, PT, R19, c[0x0][0x3c8], PT ;  /* 0x0000f20013007a0c */ /* 0x004fe40003f46270 */
[----:B----4-:R-:W-:Y:S02]  /*aa60*/  ISETP.GE.AND P1, PT, R17, c[0x0][0x3c8], PT ;  /* 0x0000f20011007a0c */ /* 0x010fe40003f26270 */
[----:B---3--:R-:W-:-:S07]  /*aa70*/  ISETP.GE.AND P0, PT, R15, c[0x0][0x3c8], PT ;  /* 0x0000f2000f007a0c */ /* 0x008fce0003f06270 */
        /* <DEDUP_REMOVED lines=12> */
.L_x_51:
[----:B------:R-:W-:Y:S05]  /*ab40*/  BSYNC B0 ;  /* 0x0000000000007941 */ /* 0x000fea0003800000 */
.L_x_50:
[----:B------:R-:W-:Y:S05]  /*ab50*/  BRA.DIV ~URZ, `(.L_x_52) ;  /* 0x00003ca27f007947 */ /* 0x000fea000b800000 */
[----:B-1----:R1:W2:Y:S04]  /*ab60*/  SHFL.IDX PT, R8, R12, 0x3, 0x181f ;  /* 0x00781f000c087f89 */ /* 0x0022a800000e0000 */
[----:B----4-:R1:W4:Y:S02]  /*ab70*/  SHFL.IDX PT, R0, R14, 0x3, 0x181f ;  /* 0x00781f000e007f89 */ /* 0x01032400000e0000 */
.L_x_103:
[----:B------:R-:W-:-:S04]  /*ab80*/  IADD3 R2, R11, 0x60, RZ ;  /* 0x000000600b027810 */ /* 0x000fc80007ffe0ff */
[----:B------:R-:W-:-:S13]  /*ab90*/  ISETP.GE.AND P0, PT, R2, R13, PT ;  /* 0x0000000d0200720c */ /* 0x000fda0003f06270 */
[----:B------:R-:W-:Y:S05]  /*aba0*/  @P0 BRA `(.L_x_53) ;  /* 0x0000284000000947 */ /* 0x000fea0003800000 */
[----:B------:R-:W5:Y:S04]  /*abb0*/  LDL.64 R16, [R1+0x30] ;  /* 0x0000300001107983 */ /* 0x000f680000100a00 */
[----:B-123--:R-:W2:Y:S04]  /*abc0*/  LDL R14, [R1+0x38] ;  /* 0x00003800010e7983 */ /* 0x00eea80000100800 */
[----:B------:R-:W3:Y:S04]  /*abd0*/  LDL R10, [R1+0x3c] ;  /* 0x00003c00010a7983 */ /* 0x000ee80000100800 */
[----:B----4-:R-:W4:Y:S04]  /*abe0*/  LDL R15, [R1+0x70] ;  /* 0x00007000010f7983 */ /* 0x010f280000100800 */
[----:B------:R-:W4:Y:S04]  /*abf0*/  LDL R12, [R1+0x6c] ;  /* 0x00006c00010c7983 */ /* 0x000f280000100800 */
[----:B------:R-:W4:Y:S01]  /*ac00*/  LDL R9, [R1+0x40] ;  /* 0x0000400001097983 */ /* 0x000f220000100800 */
[----:B-----5:R-:W-:-:S02]  /*ac10*/  ISETP.GE.AND P2, PT, R16, c[0x0][0x3c8], PT ;  /* 0x0000f20010007a0c */ /* 0x020fc40003f46270 */
[----:B--2---:R-:W-:Y:S02]  /*ac20*/  ISETP.GE.AND P1, PT, R14, c[0x0][0x3c8], PT ;  /* 0x0000f2000e007a0c */ /* 0x004fe40003f26270 */
[----:B---3--:R-:W-:-:S09]  /*ac30*/  ISETP.GE.AND P0, PT, R10, c[0x0][0x3c8], PT ;  /* 0x0000f2000a007a0c */ /* 0x008fd20003f06270 */
[-C--:B------:R-:W-:Y:S02]  /*ac40*/  @!P2 LEA R6, P5, R16, R0.reuse, 0x1 ;  /* 0x000000001006a211 */ /* 0x080fe400078a08ff */
[----:B------:R-:W-:Y:S02]  /*ac50*/  @!P1 LEA R4, P4, R14, R0, 0x1 ;  /* 0x000000000e049211 */ /* 0x000fe400078808ff */
[----:B------:R-:W-:Y:S02]  /*ac60*/  @!P2 LEA.HI.X R7, R16, R8, R17, 0x1, P5 ;  /* 0x000000081007a211 */ /* 0x000fe400028f0c11 */
[----:B------:R-:W-:Y:S02]  /*ac70*/  @!P0 LEA R2, P3, R10, R0, 0x1 ;  /* 0x000000000a028211 */ /* 0x000fe400078608ff */
[-C--:B----4-:R-:W-:Y:S02]  /*ac80*/  @!P1 LEA.HI.X R5, R14, R8.reuse, R15, 0x1, P4 ;  /* 0x000000080e059211 */ /* 0x090fe400020f0c0f */
[----:B------:R-:W-:Y:S01]  /*ac90*/  @!P0 LEA.HI.X R3, R10, R8, R12, 0x1, P3 ;  /* 0x000000080a038211 */ /* 0x000fe200018f0c0c */
[----:B------:R1:W-:Y:S04]  /*aca0*/  @!P2 ST.E.128 [R6.64], R72 ;  /* 0x000000480600a985 */ /* 0x0003e8000c101d06 */
[----:B------:R1:W-:Y:S04]  /*acb0*/  @!P1 ST.E.128 [R4.64], R68 ;  /* 0x0000004404009985 */ /* 0x0003e8000c101d06 */
[----:B------:R1:W-:Y:S01]  /*acc0*/  @!P0 ST.E.128 [R2.64], R64 ;  /* 0x0000004002008985 */ /* 0x0003e2000c101d06 */
[----:B------:R-:W-:-:S13]  /*acd0*/  ISETP.GE.AND P0, PT, R9, c[0x0][0x3c8], PT ;  /* 0x0000f20009007a0c */ /* 0x000fda0003f06270 */
[----:B------:R-:W-:Y:S05]  /*ace0*/  @P0 BRA `(.L_x_53) ;  /* 0x0000270000000947 */ /* 0x000fea0003800000 */
[----:B------:R-:W2:Y:S01]  /*acf0*/  LDL R10, [R1+0x68] ;  /* 0x00006800010a7983 */ /* 0x000ea20000100800 */
[----:B-1----:R-:W-:-:S04]  /*ad00*/  LEA R2, P0, R9, R0, 0x1 ;  /* 0x0000000009027211 */ /* 0x002fc800078008ff */
[----:B--2---:R-:W-:-:S05]  /*ad10*/  LEA.HI.X R3, R9, R8, R10, 0x1, P0 ;  /* 0x0000000809037211 */ /* 0x004fca00000f0c0a */
[----:B------:R1:W-:Y:S01]  /*ad20*/  ST.E.128 [R2.64], R76 ;  /* 0x0000004c02007985 */ /* 0x0003e2000c101d06 */
[----:B------:R-:W-:Y:S05]  /*ad30*/  BRA `(.L_x_53) ;  /* 0x000026b000007947 */ /* 0x000fea0003800000 */
.L_x_40:
[----:B-1----:R-:W2:Y:S04]  /*ad40*/  LDL.LU R4, [R1+0x60] ;  /* 0x0000600001047983 */ /* 0x002ea80000300800 */
[----:B------:R-:W3:Y:S01]  /*ad50*/  LDL.LU R6, [R1+0x98] ;  /* 0x0000980001067983 */ /* 0x000ee20000300800 */
[----:B------:R-:W-:Y:S02]  /*ad60*/  IMAD R10, R10, c[0x0][0x408], RZ ;  /* 0x000102000a0a7a24 */ /* 0x000fe400078e02ff */
[----:B------:R-:W-:-:S04]  /*ad70*/  IMAD.WIDE.U32 R2, R0, c[0x0][0x408], RZ ;  /* 0x0001020000027a25 */ /* 0x000fc800078e00ff */
[----:B------:R-:W-:Y:S02]  /*ad80*/  IMAD R0, R0, c[0x0][0x40c], R10 ;  /* 0x0001030000007a24 */ /* 0x000fe400078e020a */
[----:B------:R-:W-:-:S03]  /*ad90*/  @P3 IMAD.HI.U32 R5, R9, c[0x0][0x4ec], RZ ;  /* 0x00013b0009053a27 */ /* 0x000fc600078e00ff */
[----:B------:R-:W-:Y:S02]  /*ada0*/  IADD3 R3, R3, R0, RZ ;  /* 0x0000000003037210 */ /* 0x000fe40007ffe0ff */
[----:B------:R-:W-:-:S05]  /*adb0*/  SHF.R.S32.HI R0, RZ, 0x1f, R8 ;  /* 0x0000001fff007819 */ /* 0x000fca0000011408 */
[----:B------:R-:W-:Y:S02]  /*adc0*/  IMAD R0, R0, c[0x0][0x440], RZ ;  /* 0x0001100000007a24 */ /* 0x000fe400078e02ff */
[----:B--2---:R-:W-:-:S04]  /*add0*/  IMAD.WIDE.U32 R2, R4, c[0x0][0x438], R2 ;  /* 0x00010e0004027a25 */ /* 0x004fc800078e0002 */
[----:B------:R-:W-:Y:S02]  /*ade0*/  IMAD R3, R4, c[0x0][0x43c], R3 ;  /* 0x00010f0004037a24 */ /* 0x000fe400078e0203 */
[C---:B------:R-:W-:Y:S01]  /*adf0*/  IMAD R4, R8.reuse, c[0x0][0x444], R0 ;  /* 0x0001110008047a24 */ /* 0x040fe200078e0200 */
[----:B------:R-:W-:Y:S01]  /*ae00*/  MOV R0, R9 ;  /* 0x0000000900007202 */ /* 0x000fe20000000f00 */
[----:B------:R-:W-:Y:S01]  /*ae10*/  IMAD.WIDE.U32 R2, R8, c[0x0][0x440], R2 ;  /* 0x0001100008027a25 */ /* 0x000fe200078e0002 */
[----:B------:R-:W-:-:S04]  /*ae20*/  @P3 SHF.R.U32.HI R0, RZ, c[0x0][0x4f0], R5 ;  /* 0x00013c00ff003a19 */ /* 0x000fc80000011605 */
[----:B------:R-:W-:Y:S02]  /*ae30*/  IADD3 R3, R3, R4, RZ ;  /* 0x0000000403037210 */ /* 0x000fe40007ffe0ff */
[----:B------:R-:W-:Y:S02]  /*ae40*/  SHF.R.S32.HI R5, RZ, 0x1f, R0 ;  /* 0x0000001fff057819 */ /* 0x000fe40000011400 */
[----:B------:R-:W-:Y:S01]  /*ae50*/  IADD3 R4, -R0, RZ, RZ ;  /* 0x000000ff00047210 */ /* 0x000fe20007ffe1ff */
[----:B---3--:R-:W-:-:S04]  /*ae60*/  IMAD.WIDE.U32 R2, R6, c[0x0][0x448], R2 ;  /* 0x0001120006027a25 */ /* 0x008fc800078e0002 */
[----:B------:R-:W-:Y:S02]  /*ae70*/  IMAD R5, R5, c[0x0][0x430], RZ ;  /* 0x00010c0005057a24 */ /* 0x000fe400078e02ff */
[----:B------:R-:W-:Y:S02]  /*ae80*/  IMAD R3, R6, c[0x0][0x44c], R3 ;  /* 0x0001130006037a24 */ /* 0x000fe400078e0203 */
[----:B------:R-:W-:Y:S02]  /*ae90*/  IMAD R4, R4, c[0x0][0x4e8], R9 ;  /* 0x00013a0004047a24 */ /* 0x000fe400078e0209 */
[C---:B------:R-:W-:Y:S02]  /*aea0*/  IMAD R5, R0.reuse, c[0x0][0x434], R5 ;  /* 0x00010d0000057a24 */ /* 0x040fe400078e0205 */
[----:B------:R-:W-:Y:S01]  /*aeb0*/  IMAD.WIDE.U32 R2, R0, c[0x0][0x430], R2 ;  /* 0x00010c0000027a25 */ /* 0x000fe200078e0002 */
[----:B------:R-:W-:-:S04]  /*aec0*/  SHF.R.S32.HI R0, RZ, 0x1f, R4 ;  /* 0x0000001fff007819 */ /* 0x000fc80000011404 */
[----:B------:R-:W-:Y:S01]  /*aed0*/  IADD3 R3, R3, R5, RZ ;  /* 0x0000000503037210 */ /* 0x000fe20007ffe0ff */
[----:B------:R-:W-:-:S04]  /*aee0*/  IMAD R0, R0, c[0x0][0x428], RZ ;  /* 0x00010a0000007a24 */ /* 0x000fc800078e02ff */
[----:B------:R-:W-:-:S04]  /*aef0*/  IMAD.WIDE.U32 R2, R4, c[0x0][0x428], R2 ;  /* 0x00010a0004027a25 */ /* 0x000fc800078e0002 */
[----:B------:R-:W-:Y:S01]  /*af00*/  IMAD R4, R4, c[0x0][0x42c], R0 ;  /* 0x00010b0004047a24 */ /* 0x000fe200078e0200 */
[----:B------:R-:W-:-:S04]  /*af10*/  LEA R14, P1, R2, c[0x0][0x400], 0x2 ;  /* 0x00010000020e7a11 */ /* 0x000fc800078210ff */
[----:B------:R-:W-:-:S04]  /*af20*/  IADD3 R4, R3, R4, RZ ;  /* 0x0000000403047210 */ /* 0x000fc80007ffe0ff */
[----:B------:R-:W-:Y:S01]  /*af30*/  LEA.HI.X R12, R2, c[0x0][0x404], R4, 0x2, P1 ;  /* 0x00010100020c7a11 */ /* 0x000fe200008f1404 */
[----:B------:R-:W-:Y:S05]  /*af40*/  BRA.DIV ~URZ, `(.L_x_54) ;  /* 0x000039727f007947 */ /* 0x000fea000b800000 */
[----:B------:R1:W2:Y:S02]  /*af50*/  SHFL.IDX PT, R4, R12, RZ, 0x1c1f ;  /* 0x001c1fff0c047589 */ /* 0x0002a400000e0000 */
.L_x_104:
[----:B------:R-:W-:Y:S05]  /*af60*/  BRA.DIV ~URZ, `(.L_x_55) ;  /* 0x000039c27f007947 */ /* 0x000fea000b800000 */
[----:B------:R3:W4:Y:S02]  /*af70*/  SHFL.IDX PT, R0, R14, RZ, 0x1c1f ;  /* 0x001c1fff0e007589 */ /* 0x00072400000e0000 */
.L_x_105:
[----:B------:R-:W5:Y:S01]  /*af80*/  LDL R5, [R1+0x44] ;  /* 0x0000440001057983 */ /* 0x000f620000100800 */
[----:B------:R-:W-:Y:S01]  /*af90*/  BSSY B0, `(.L_x_56) ;  /* 0x00000c1000007945 */ /* 0x000fe20003800000 */
[C---:B-----5:R-:W-:Y:S02]  /*afa0*/  IADD3 R13, R5.reuse, 0x8, RZ ;  /* 0x00000008050d7810 */ /* 0x060fe40007ffe0ff */
[C---:B------:R-:W-:Y:S02]  /*afb0*/  IADD3 R17, R5.reuse, 0x10, RZ ;  /* 0x0000001005117810 */ /* 0x040fe40007ffe0ff */
[C---:B------:R-:W-:Y:S02]  /*afc0*/  IADD3 R16, R5.reuse, 0x18, RZ ;  /* 0x0000001805107810 */ /* 0x040fe40007ffe0ff */
[C---:B------:R-:W-:Y:S02]  /*afd0*/  IADD3 R18, R5.reuse, 0x20, RZ ;  /* 0x0000002005127810 */ /* 0x040fe40007ffe0ff */
[----:B------:R-:W-:-:S02]  /*afe0*/  IADD3 R19, R5, 0x28, RZ ;  /* 0x0000002805137810 */ /* 0x000fc40007ffe0ff */
[C---:B------:R-:W-:Y:S02]  /*aff0*/  IADD3 R20, R5.reuse, 0x30, RZ ;  /* 0x0000003005147810 */ /* 0x040fe40007ffe0ff */
[C---:B------:R-:W-:Y:S02]  /*b000*/  IADD3 R21, R5.reuse, 0x38, RZ ;  /* 0x0000003805157810 */ /* 0x040fe40007ffe0ff */
        /* <DEDUP_REMOVED lines=23> */
[----:B------:R-:W-:Y:S02]  /*b180*/  IADD3 R45, R5, 0xf8, RZ ;  /* 0x000000f8052d7810 */ /* 0x000fe40007ffe0ff */
[----:B------:R-:W-:Y:S02]  /*b190*/  SHF.R.S32.HI R15, RZ, 0x1f, R13 ;  /* 0x0000001fff0f7819 */ /* 0x000fe4000001140d */
[----:B------:R-:W-:Y:S02]  /*b1a0*/  SHF.R.S32.HI R47, RZ, 0x1f, R17 ;  /* 0x0000001fff2f7819 */ /* 0x000fe40000011411 */
[----:B------:R-:W-:Y:S02]  /*b1b0*/  SHF.R.S32.HI R46, RZ, 0x1f, R16 ;  /* 0x0000001fff2e7819 */ /* 0x000fe40000011410 */
[----:B------:R-:W-:-:S02]  /*b1c0*/  SHF.R.S32.HI R48, RZ, 0x1f, R18 ;  /* 0x0000001fff307819 */ /* 0x000fc40000011412 */
[----:B------:R-:W-:Y:S02]  /*b1d0*/  SHF.R.S32.HI R49, RZ, 0x1f, R19 ;  /* 0x0000001fff317819 */ /* 0x000fe40000011413 */
[----:B------:R-:W-:Y:S02]  /*b1e0*/  SHF.R.S32.HI R50, RZ, 0x1f, R20 ;  /* 0x0000001fff327819 */ /* 0x000fe40000011414 */
        /* <DEDUP_REMOVED lines=24> */
[----:B------:R-:W-:Y:S01]  /*b370*/  SHF.R.S32.HI R75, RZ, 0x1f, R45 ;  /* 0x0000001fff4b7819 */ /* 0x000fe2000001142d */
[----:B------:R-:W-:Y:S05]  /*b380*/  @P0 BRA `(.L_x_57) ;  /* 0x0000081000000947 */ /* 0x000fea0003800000 */
[----:B------:R-:W-:Y:S02]  /*b390*/  ISETP.GE.AND P0, PT, R5, c[0x0][0x3c8], PT ;  /* 0x0000f20005007a0c */ /* 0x000fe40003f06270 */
[----:B------:R-:W-:Y:S02]  /*b3a0*/  ISETP.GE.AND P1, PT, R13, c[0x0][0x3c8], PT ;  /* 0x0000f2000d007a0c */ /* 0x000fe40003f26270 */
[----:B------:R-:W-:Y:S02]  /*b3b0*/  ISETP.GE.AND P3, PT, R17, c[0x0][0x3c8], PT ;  /* 0x0000f20011007a0c */ /* 0x000fe40003f66270 */
[----:B------:R-:W-:-:S02]  /*b3c0*/  ISETP.GE.AND P4, PT, R16, c[0x0][0x3c8], PT ;  /* 0x0000f20010007a0c */ /* 0x000fc40003f86270 */
[----:B------:R-:W-:Y:S02]  /*b3d0*/  ISETP.GE.AND P2, PT, R18, c[0x0][0x3c8], PT ;  /* 0x0000f20012007a0c */ /* 0x000fe40003f46270 */
[----:B------:R-:W-:-:S03]  /*b3e0*/  ISETP.GE.AND P6, PT, R41, c[0x0][0x3c8], PT ;  /* 0x0000f20029007a0c */ /* 0x000fc60003fc6270 */
[----:B----4-:R-:W-:Y:S02]  /*b3f0*/  @!P0 IMAD.MOV.U32 R2, RZ, RZ, R0 ;  /* 0x000000ffff028224 */ /* 0x010fe400078e0000 */
[----:B--2---:R-:W-:-:S04]  /*b400*/  @!P0 IMAD.MOV.U32 R3, RZ, RZ, R4 ;  /* 0x000000ffff038224 */ /* 0x004fc800078e0004 */
[----:B------:R-:W-:-:S05]  /*b410*/  @!P0 IMAD.WIDE R2, R5, 0x4, R2 ;  /* 0x0000000405028825 */ /* 0x000fca00078e0202 */
[----:B------:R2:W-:Y:S02]  /*b420*/  @!P0 ST.E.64 [R2.64], R156 ;  /* 0x0000009c02008985 */ /* 0x0005e4000c101b06 */
[----:B--2---:R-:W-:-:S04]  /*b430*/  @!P1 LEA R2, P0, R13, R0, 0x2 ;  /* 0x000000000d029211 */ /* 0x004fc800078010ff */
[----:B------:R-:W-:-:S05]  /*b440*/  @!P1 LEA.HI.X R3, R13, R4, R15, 0x2, P0 ;  /* 0x000000040d039211 */ /* 0x000fca00000f140f */
[----:B------:R2:W-:Y:S01]  /*b450*/  @!P1 ST.E.64 [R2.64], R152 ;  /* 0x0000009802009985 */ /* 0x0005e2000c101b06 */
[----:B------:R-:W-:Y:S02]  /*b460*/  ISETP.GE.AND P1, PT, R19, c[0x0][0x3c8], PT ;  /* 0x0000f20013007a0c */ /* 0x000fe40003f26270 */
[----:B--2---:R-:W-:-:S04]  /*b470*/  @!P3 LEA R2, P0, R17, R0, 0x2 ;  /* 0x000000001102b211 */ /* 0x004fc800078010ff */
[----:B------:R-:W-:Y:S02]  /*b480*/  @!P3 LEA.HI.X R3, R17, R4, R47, 0x2, P0 ;  /* 0x000000041103b211 */ /* 0x000fe400000f142f */
[----:B------:R-:W-:-:S03]  /*b490*/  @!P4 LEA R6, P0, R16, R0, 0x2 ;  /* 0x000000001006c211 */ /* 0x000fc600078010ff */
[----:B------:R2:W-:Y:S01]  /*b4a0*/  @!P3 ST.E.64 [R2.64], R148 ;  /* 0x000000940200b985 */ /* 0x0005e2000c101b06 */
[----:B------:R-:W-:Y:S02]  /*b4b0*/  @!P4 LEA.HI.X R7, R16, R4, R46, 0x2, P0 ;  /* 0x000000041007c211 */ /* 0x000fe400000f142e */
[----:B------:R-:W-:-:S03]  /*b4c0*/  ISETP.GE.AND P3, PT, R20, c[0x0][0x3c8], PT ;  /* 0x0000f20014007a0c */ /* 0x000fc60003f66270 */
[----:B------:R4:W-:Y:S01]  /*b4d0*/  @!P4 ST.E.64 [R6.64], R144 ;  /* 0x000000900600c985 */ /* 0x0009e2000c101b06 */
[----:B------:R-:W-:Y:S02]  /*b4e0*/  ISETP.GE.AND P4, PT, R21, c[0x0][0x3c8], PT ;  /* 0x0000f20015007a0c */ /* 0x000fe40003f86270 */
[----:B--2---:R-:W-:-:S04]  /*b4f0*/  @!P2 LEA R2, P5, R18, R0, 0x2 ;  /* 0x000000001202a211 */ /* 0x004fc800078a10ff */
[----:B------:R-:W-:Y:S02]  /*b500*/  @!P2 LEA.HI.X R3, R18, R4, R48, 0x2, P5 ;  /* 0x000000041203a211 */ /* 0x000fe400028f1430 */
[----:B----4-:R-:W-:-:S03]  /*b510*/  @!P1 LEA R6, P0, R19, R0, 0x2 ;  /* 0x0000000013069211 */ /* 0x010fc600078010ff */
        /* <DEDUP_REMOVED lines=58> */
[----:B------:R-:W-:Y:S02]  /*b8c0*/  ISETP.GE.AND P3, PT, R36, c[0x0][0x3c8], PT ;  /* 0x0000f20024007a0c */ /* 0x000fe40003f66270 */
[C---:B------:R-:W-:Y:S01]  /*b8d0*/  @!P1 LEA R8, P0, R34.reuse, R0, 0x2 ;  /* 0x0000000022089211 */ /* 0x040fe200078010ff */
[----:B------:R4:W-:Y:S01]  /*b8e0*/  @!P4 ST.E.64 [R6.64], R80 ;  /* 0x000000500600c985 */ /* 0x0009e2000c101b06 */
[----:B------:R-:W-:Y:S02]  /*b8f0*/  ISETP.GE.AND P4, PT, R37, c[0x0][0x3c8], PT ;  /* 0x0000f20025007a0c */ /* 0x000fe40003f86270 */
[----:B------:R-:W-:Y:S02]  /*b900*/  @!P1 LEA.HI.X R9, R34, R4, R64, 0x2, P0 ;  /* 0x0000000422099211 */ /* 0x000fe400000f1440 */
[----:B--2---:R-:W-:-:S04]  /*b910*/  @!P2 LEA R2, P5, R35, R0, 0x2 ;  /* 0x000000002302a211 */ /* 0x004fc800078a10ff */
[----:B------:R-:W-:Y:S02]  /*b920*/  @!P2 LEA.HI.X R3, R35, R4, R65, 0x2, P5 ;  /* 0x000000042303a211 */ /* 0x000fe400028f1441 */
[----:B----4-:R-:W-:-:S03]  /*b930*/  @!P3 LEA R6, P5, R36, R0, 0x2 ;  /* 0x000000002406b211 */ /* 0x010fc600078a10ff */
[----:B------:R2:W-:Y:S01]  /*b940*/  @!P2 ST.E.64 [R2.64], R84 ;  /* 0x000000540200a985 */ /* 0x0005e2000c101b06 */
[----:B------:R-:W-:Y:S02]  /*b950*/  ISETP.GE.AND P2, PT, R38, c[0x0][0x3c8], PT ;  /* 0x0000f20026007a0c */ /* 0x000fe40003f46270 */
[----:B------:R-:W-:Y:S01]  /*b960*/  @!P3 LEA.HI.X R7, R36, R4, R66, 0x2, P5 ;  /* 0x000000042407b211 */ /* 0x000fe200028f1442 */
[----:B------:R4:W-:Y:S01]  /*b970*/  @!P1 ST.E.64 [R8.64], R88 ;  /* 0x0000005808009985 */ /* 0x0009e2000c101b06 */
[----:B------:R-:W-:Y:S02]  /*b980*/  ISETP.GE.AND P1, PT, R39, c[0x0][0x3c8], PT ;  /* 0x0000f20027007a0c */ /* 0x000fe40003f26270 */
[----:B------:R-:W-:Y:S01]  /*b990*/  ISETP.GE.AND P5, PT, R40, c[0x0][0x3c8], PT ;  /* 0x0000f20028007a0c */ /* 0x000fe20003fa6270 */
[----:B------:R5:W-:Y:S01]  /*b9a0*/  @!P3 ST.E.64 [R6.64], R92 ;  /* 0x0000005c0600b985 */ /* 0x000be2000c101b06 */
[----:B--2---:R-:W-:-:S04]  /*b9b0*/  @!P4 LEA R2, P0, R37, R0, 0x2 ;  /* 0x000000002502c211 */ /* 0x004fc800078010ff */
[----:B------:R-:W-:Y:S02]  /*b9c0*/  @!P4 LEA.HI.X R3, R37, R4, R67, 0x2, P0 ;  /* 0x000000042503c211 */ /* 0x000fe400000f1443 */
[----:B----4-:R-:W-:-:S03]  /*b9d0*/  @!P2 LEA R8, P0, R38, R0, 0x2 ;  /* 0x000000002608a211 */ /* 0x010fc600078010ff */
[----:B------:R2:W-:Y:S01]  /*b9e0*/  @!P4 ST.E.64 [R2.64], R96 ;  /* 0x000000600200c985 */ /* 0x0005e2000c101b06 */
[----:B------:R-:W-:Y:S02]  /*b9f0*/  @!P2 LEA.HI.X R9, R38, R4, R68, 0x2, P0 ;  /* 0x000000042609a211 */ /* 0x000fe400000f1444 */
[----:B-----5:R-:W-:Y:S02]  /*ba00*/  @!P6 LEA R6, P0, R41, R0, 0x2 ;  /* 0x000000002906e211 */ /* 0x020fe400078010ff */
[----:B------:R-:W-:Y:S01]  /*ba10*/  ISETP.GE.AND P4, PT, R42, c[0x0][0x3c8], PT ;  /* 0x0000f2002a007a0c */ /* 0x000fe20003f86270 */
[----:B------:R-:W-:Y:S01]  /*ba20*/  @!P2 ST.E.64 [R8.64], R186 ;  /* 0x000000ba0800a985 */ /* 0x000fe2000c101b06 */
[----:B------:R-:W-:Y:S02]  /*ba30*/  ISETP.GE.AND P2, PT, R43, c[0x0][0x3c8], PT ;  /* 0x0000f2002b007a0c */ /* 0x000fe40003f46270 */
[----:B------:R-:W-:Y:S02]  /*ba40*/  @!P6 LEA.HI.X R7, R41, R4, R71, 0x2, P0 ;  /* 0x000000042907e211 */ /* 0x000fe400000f1447 */
[----:B------:R-:W-:-:S02]  /*ba50*/  ISETP.GE.AND P0, PT, R45, c[0x0][0x3c8], PT ;  /* 0x0000f2002d007a0c */ /* 0x000fc40003f06270 */
[----:B--2---:R-:W-:-:S04]  /*ba60*/  @!P1 LEA R2, P3, R39, R0, 0x2 ;  /* 0x0000000027029211 */ /* 0x004fc800078610ff */
[----:B------:R-:W-:-:S05]  /*ba70*/  @!P1 LEA.HI.X R3, R39, R4, R69, 0x2, P3 ;  /* 0x0000000427039211 */ /* 0x000fca00018f1445 */
[----:B------:R2:W-:Y:S01]  /*ba80*/  @!P1 ST.E.64 [R2.64], R100 ;  /* 0x0000006402009985 */ /* 0x0005e2000c101b06 */
[----:B------:R-:W-:-:S03]  /*ba90*/  ISETP.GE.AND P1, PT, R44, c[0x0][0x3c8], PT ;  /* 0x0000f2002c007a0c */ /* 0x000fc60003f26270 */
[----:B------:R4:W-:Y:S01]  /*baa0*/  @!P6 ST.E.64 [R6.64], R104 ;  /* 0x000000680600e985 */ /* 0x0009e2000c101b06 */
[----:B------:R-:W-:-:S04]  /*bab0*/  @!P4 LEA R10, P6, R42, R0, 0x2 ;  /* 0x000000002a0ac211 */ /* 0x000fc800078c10ff */
[----:B------:R-:W-:Y:S02]  /*bac0*/  @!P4 LEA.HI.X R11, R42, R4, R72, 0x2, P6 ;  /* 0x000000042a0bc211 */ /* 0x000fe400030f1448 */
[----:B--2---:R-:W-:-:S04]  /*bad0*/  @!P5 LEA R2, P3, R40, R0, 0x2 ;  /* 0x000000002802d211 */ /* 0x004fc800078610ff */
[----:B------:R-:W-:Y:S02]  /*bae0*/  @!P5 LEA.HI.X R3, R40, R4, R70, 0x2, P3 ;  /* 0x000000042803d211 */ /* 0x000fe400018f1446 */
[----:B------:R-:W-:-:S03]  /*baf0*/  @!P2 LEA R8, P3, R43, R0, 0x2 ;  /* 0x000000002b08a211 */ /* 0x000fc600078610ff */
[----:B------:R2:W-:Y:S01]  /*bb00*/  @!P5 ST.E.64 [R2.64], R108 ;  /* 0x0000006c0200d985 */ /* 0x0005e2000c101b06 */
[C---:B----4-:R-:W-:Y:S02]  /*bb10*/  @!P1 LEA R6, P5, R44.reuse, R0, 0x2 ;  /* 0x000000002c069211 */ /* 0x050fe400078a10ff */
[-C--:B------:R-:W-:Y:S01]  /*bb20*/  @!P2 LEA.HI.X R9, R43, R4.reuse, R73, 0x2, P3 ;  /* 0x000000042b09a211 */ /* 0x080fe200018f1449 */
[----:B------:R4:W-:Y:S01]  /*bb30*/  @!P4 ST.E.64 [R10.64], R190 ;  /* 0x000000be0a00c985 */ /* 0x0009e2000c101b06 */
[----:B------:R-:W-:-:S03]  /*bb40*/  @!P1 LEA.HI.X R7, R44, R4, R74, 0x2, P5 ;  /* 0x000000042c079211 */ /* 0x000fc600028f144a */
[----:B------:R4:W-:Y:S04]  /*bb50*/  @!P2 ST.E.64 [R8.64], R188 ;  /* 0x000000bc0800a985 */ /* 0x0009e8000c101b06 */
[----:B------:R4:W-:Y:S01]  /*bb60*/  @!P1 ST.E.64 [R6.64], R112 ;  /* 0x0000007006009985 */ /* 0x0009e2000c101b06 */
[----:B--2---:R-:W-:-:S04]  /*bb70*/  @!P0 LEA R2, P3, R45, R0, 0x2 ;  /* 0x000000002d028211 */ /* 0x004fc800078610ff */
[----:B------:R-:W-:-:S05]  /*bb80*/  @!P0 LEA.HI.X R3, R45, R4, R75, 0x2, P3 ;  /* 0x000000042d038211 */ /* 0x000fca00018f144b */
[----:B------:R4:W-:Y:S04]  /*bb90*/  @!P0 ST.E.64 [R2.64], R76 ;  /* 0x0000004c02008985 */ /* 0x0009e8000c101b06 */
.L_x_57:
[----:B------:R-:W-:Y:S05]  /*bba0*/  BSYNC B0 ;  /* 0x0000000000007941 */ /* 0x000fea0003800000 */
.L_x_56:
[----:B------:R-:W-:Y:S05]  /*bbb0*/  BRA.DIV ~URZ, `(.L_x_58) ;  /* 0x00002dd27f007947 */ /* 0x000fea000b800000 */
[----:B--2---:R2:W1:Y:S04]  /*bbc0*/  SHFL.IDX PT, R4, R12, 0x1, 0x1c1f ;  /* 0x003c1f000c047f89 */ /* 0x00446800000e0000 */
[----:B----4-:R2:W4:Y:S02]  /*bbd0*/  SHFL.IDX PT, R0, R14, 0x1, 0x1c1f ;  /* 0x003c1f000e007f89 */ /* 0x01052400000e0000 */
.L_x_106:
[----:B------:R-:W-:-:S13]  /*bbe0*/  ISETP.NE.AND P0, PT, R130, RZ, PT ;  /* 0x000000ff8200720c */ /* 0x000fda0003f05270 */
[----:B------:R-:W-:Y:S05]  /*bbf0*/  @P0 BRA `(.L_x_53) ;  /* 0x000017f000000947 */ /* 0x000fea0003800000 */
[----:B------:R-:W5:Y:S01]  /*bc00*/  LDL R5, [R1+0x44] ;  /* 0x0000440001057983 */ /* 0x000f620000100800 */
[----:B------:R-:W-:Y:S02]  /*bc10*/  ISETP.GE.AND P4, PT, R17, c[0x0][0x3c8], PT ;  /* 0x0000f20011007a0c */ /* 0x000fe40003f86270 */
[----:B------:R-:W-:Y:S02]  /*bc20*/  ISETP.GE.AND P5, PT, R13, c[0x0][0x3c8], PT ;  /* 0x0000f2000d007a0c */ /* 0x000fe40003fa6270 */
[----:B------:R-:W-:Y:S02]  /*bc30*/  ISETP.GE.AND P3, PT, R16, c[0x0][0x3c8], PT ;  /* 0x0000f20010007a0c */ /* 0x000fe40003f66270 */
[----:B------:R-:W-:Y:S02]  /*bc40*/  ISETP.GE.AND P2, PT, R18, c[0x0][0x3c8], PT ;  /* 0x0000f20012007a0c */ /* 0x000fe40003f46270 */
[----:B------:R-:W-:-:S05]  /*bc50*/  ISETP.GE.AND P1, PT, R19, c[0x0][0x3c8], PT ;  /* 0x0000f20013007a0c */ /* 0x000fca0003f26270 */
[----:B-12-4-:R-:W-:Y:S02]  /*bc60*/  @!P4 LEA R12, P6, R17, R0, 0x2 ;  /* 0x00000000110cc211 */ /* 0x016fe400078c10ff */
[----:B-----5:R-:W-:-:S13]  /*bc70*/  ISETP.GE.AND P0, PT, R5, c[0x0][0x3c8], PT ;  /* 0x0000f20005007a0c */ /* 0x020fda0003f06270 */
[----:B------:R-:W-:Y:S02]  /*bc80*/  @!P0 IMAD.MOV.U32 R2, RZ, RZ, R0 ;  /* 0x000000ffff028224 */ /* 0x000fe400078e0000 */
[----:B------:R-:W-:-:S04]  /*bc90*/  @!P0 IMAD.MOV.U32 R3, RZ, RZ, R4 ;  /* 0x000000ffff038224 */ /* 0x000fc800078e0004 */
[----:B------:R-:W-:-:S05]  /*bca0*/  @!P0 IMAD.WIDE R2, R5, 0x4, R2 ;  /* 0x0000000405028825 */ /* 0x000fca00078e0202 */
[----:B------:R1:W-:Y:S01]  /*bcb0*/  @!P0 ST.E.64 [R2.64], R158 ;  /* 0x0000009e02008985 */ /* 0x0003e2000c101b06 */
[----:B---3--:R-:W-:-:S04]  /*bcc0*/  @!P5 LEA R14, P0, R13, R0, 0x2 ;  /* 0x000000000d0ed211 */ /* 0x008fc800078010ff */
[----:B------:R-:W-:-:S05]  /*bcd0*/  @!P5 LEA.HI.X R15, R13, R4, R15, 0x2, P0 ;  /* 0x000000040d0fd211 */ /* 0x000fca00000f140f */
[----:B------:R-:W-:Y:S01]  /*bce0*/  @!P5 ST.E.64 [R14.64], R204 ;  /* 0x000000cc0e00d985 */ /* 0x000fe2000c101b06 */
[----:B------:R-:W-:Y:S02]  /*bcf0*/  ISETP.GE.AND P5, PT, R23, c[0x0][0x3c8], PT ;  /* 0x0000f20017007a0c */ /* 0x000fe40003fa6270 */
[----:B-1----:R-:W-:Y:S02]  /*bd00*/  P2R R2, PR, RZ, 0x40 ;  /* 0x00000040ff027803 */ /* 0x002fe40000000000 */
[----:B------:R-:W-:Y:S02]  /*bd10*/  @!P3 LEA R10, P6, R16, R0, 0x2 ;  /* 0x00000000100ab211 */ /* 0x000fe400078c10ff */
[----:B------:R-:W-:Y:S02]  /*bd20*/  ISETP.NE.AND P0, PT, R2, RZ, PT ;  /* 0x000000ff0200720c */ /* 0x000fe40003f05270 */
[-C--:B------:R-:W-:Y:S02]  /*bd30*/  @!P3 LEA.HI.X R11, R16, R4.reuse, R46, 0x2, P6 ;  /* 0x00000004100bb211 */ /* 0x080fe400030f142e */
[----:B------:R-:W-:-:S02]  /*bd40*/  @!P4 LEA.HI.X R13, R17, R4, R47, 0x2, P0 ;  /* 0x00000004110dc211 */ /* 0x000fc400000f142f */
[----:B------:R-:W-:Y:S02]  /*bd50*/  ISETP.GE.AND P0, PT, R20, c[0x0][0x3c8], PT ;  /* 0x0000f20014007a0c */ /* 0x000fe40003f06270 */
[----:B------:R-:W-:Y:S01]  /*bd60*/  @!P2 LEA R8, P6, R18, R0, 0x2 ;  /* 0x000000001208a211 */ /* 0x000fe200078c10ff */
[----:B------:R1:W-:Y:S01]  /*bd70*/  @!P4 ST.E.64 [R12.64], R198 ;  /* 0x000000c60c00c985 */ /* 0x0003e2000c101b06 */
[----:B------:R-:W-:Y:S02]  /*bd80*/  ISETP.GE.AND P4, PT, R22, c[0x0][0x3c8], PT ;  /* 0x0000f20016007a0c */ /* 0x000fe40003f86270 */
[----:B------:R-:W-:Y:S01]  /*bd90*/  @!P2 LEA.HI.X R9, R18, R4, R48, 0x2, P6 ;  /* 0x000000041209a211 */ /* 0x000fe200030f1430 */
[----:B------:R2:W-:Y:S01]  /*bda0*/  @!P3 ST.E.64 [R10.64], R192 ;  /* 0x000000c00a00b985 */ /* 0x0005e2000c101b06 */
[C---:B------:R-:W-:Y:S02]  /*bdb0*/  @!P1 LEA R6, P6, R19.reuse, R0, 0x2 ;  /* 0x0000000013069211 */ /* 0x040fe400078c10ff */
[----:B------:R-:W-:Y:S01]  /*bdc0*/  ISETP.GE.AND P3, PT, R24, c[0x0][0x3c8], PT ;  /* 0x0000f20018007a0c */ /* 0x000fe20003f66270 */
[----:B------:R3:W-:Y:S01]  /*bdd0*/  @!P2 ST.E.64 [R8.64], R146 ;  /* 0x000000920800a985 */ /* 0x0007e2000c101b06 */
[----:B------:R-:W-:-:S02]  /*bde0*/  @!P1 LEA.HI.X R7, R19, R4, R49, 0x2, P6 ;  /* 0x0000000413079211 */ /* 0x000fc400030f1431 */
[C---:B------:R-:W-:Y:S02]  /*bdf0*/  @!P0 LEA R2, P6, R20.reuse, R0, 0x2 ;  /* 0x0000000014028211 */ /* 0x040fe400078c10ff */
[----:B------:R-:W-:Y:S01]  /*be00*/  ISETP.GE.AND P2, PT, R25, c[0x0][0x3c8], PT ;  /* 0x0000f20019007a0c */ /* 0x000fe20003f46270 */
[----:B------:R4:W-:Y:S01]  /*be10*/  @!P1 ST.E.64 [R6.64], R138 ;  /* 0x0000008a06009985 */ /* 0x0009e2000c101b06 */
[----:B------:R-:W-:Y:S02]  /*be20*/  @!P0 LEA.HI.X R3, R20, R4, R50, 0x2, P6 ;  /* 0x0000000414038211 */ /* 0x000fe400030f1432 */
[----:B------:R-:W-:-:S03]  /*be30*/  ISETP.GE.AND P6, PT, R21, c[0x0][0x3c8], PT ;  /* 0x0000f20015007a0c */ /* 0x000fc60003fc6270 */
[----:B------:R5:W-:Y:S01]  /*be40*/  @!P0 ST.E.64 [R2.64], R116 ;  /* 0x0000007402008985 */ /* 0x000be2000c101b06 */
[----:B-1----:R-:W-:-:S09]  /*be50*/  @!P5 LEA R12, P1, R23, R0, 0x2 ;  /* 0x00000000170cd211 */ /* 0x002fd200078210ff */
[----:B------:R-:W-:Y:S02]  /*be60*/  @!P6 LEA R14, P0, R21, R0, 0x2 ;  /* 0x00000000150ee211 */ /* 0x000fe400078010ff */
[-C--:B------:R-:W-:Y:S02]  /*be70*/  @!P5 LEA.HI.X R13, R23, R4.reuse, R53, 0x2, P1 ;  /* 0x00000004170dd211 */ /* 0x080fe400008f1435 */
[----:B------:R-:W-:Y:S02]  /*be80*/  @!P6 LEA.HI.X R15, R21, R4, R51, 0x2, P0 ;  /* 0x00000004150fe211 */ /* 0x000fe400000f1433 */
[----:B--2---:R-:W-:Y:S02]  /*be90*/  @!P4 LEA R10, P0, R22, R0, 0x2 ;  /* 0x00000000160ac211 */ /* 0x004fe400078010ff */
[----:B------:R-:W-:Y:S01]  /*bea0*/  ISETP.GE.AND P1, PT, R26, c[0x0][0x3c8], PT ;  /* 0x0000f2001a007a0c */ /* 0x000fe20003f26270 */
[----:B------:R1:W-:Y:S01]  /*beb0*/  @!P6 ST.E.64 [R14.64], R206 ;  /* 0x000000ce0e00e985 */ /* 0x0003e2000c101b06 */
[----:B------:R-:W-:-:S02]  /*bec0*/  @!P4 LEA.HI.X R11, R22, R4, R52, 0x2, P0 ;  /* 0x00000004160bc211 */ /* 0x000fc400000f1434 */
[C---:B---3--:R-:W-:Y:S01]  /*bed0*/  @!P3 LEA R8, P0, R24.reuse, R0, 0x2 ;  /* 0x000000001808b211 */ /* 0x048fe200078010ff */
[----:B------:R2:W-:Y:S01]  /*bee0*/  @!P5 ST.E.64 [R12.64], R200 ;  /* 0x000000c80c00d985 */ /* 0x0005e2000c101b06 */
[----:B------:R-:W-:Y:S02]  /*bef0*/  ISETP.GE.AND P6, PT, R27, c[0x0][0x3c8], PT ;  /* 0x0000f2001b007a0c */ /* 0x000fe40003fc6270 */
[----:B------:R-:W-:Y:S01]  /*bf00*/  @!P3 LEA.HI.X R9, R24, R4, R54, 0x2, P0 ;  /* 0x000000041809b211 */ /* 0x000fe200000f1436 */
[----:B------:R3:W-:Y:S01]  /*bf10*/  @!P4 ST.E.64 [R10.64], R194 ;  /* 0x000000c20a00c985 */ /* 0x0007e2000c101b06 */
[----:B----4-:R-:W-:Y:S02]  /*bf20*/  @!P2 LEA R6, P0, R25, R0, 0x2 ;  /* 0x000000001906a211 */ /* 0x010fe400078010ff */
[----:B------:R-:W-:Y:S01]  /*bf30*/  ISETP.GE.AND P5, PT, R29, c[0x0][0x3c8], PT ;  /* 0x0000f2001d007a0c */ /* 0x000fe20003fa6270 */
[----:B------:R4:W-:Y:S01]  /*bf40*/  @!P3 ST.E.64 [R8.64], R150 ;  /* 0x000000960800b985 */ /* 0x0009e2000c101b06 */
[----:B------:R-:W-:-:S02]  /*bf50*/  @!P2 LEA.HI.X R7, R25, R4, R55, 0x2, P0 ;  /* 0x000000041907a211 */ /* 0x000fc400000f1437 */
[----:B-----5:R-:W-:Y:S02]  /*bf60*/  @!P1 LEA R2, P0, R26, R0, 0x2 ;  /* 0x000000001a029211 */ /* 0x020fe400078010ff */
[----:B------:R-:W-:Y:S01]  /*bf70*/  ISETP.GE.AND P4, PT, R28, c[0x0][0x3c8], PT ;  /* 0x0000f2001c007a0c */ /* 0x000fe20003f86270 */
[----:B------:R5:W-:Y:S01]  /*bf80*/  @!P2 ST.E.64 [R6.64], R128 ;  /* 0x000000800600a985 */ /* 0x000be2000c101b06 */
[----:B------:R-:W-:Y:S02]  /*bf90*/  @!P1 LEA.HI.X R3, R26, R4, R56, 0x2, P0 ;  /* 0x000000041a039211 */ /* 0x000fe400000f1438 */
[----:B------:R-:W-:Y:S02]  /*bfa0*/  ISETP.GE.AND P3, PT, R30, c[0x0][0x3c8], PT ;  /* 0x0000f2001e007a0c */ /* 0x000fe40003f66270 */
[----:B------:R-:W-:Y:S01]  /*bfb0*/  ISETP.GE.AND P2, PT, R31, c[0x0][0x3c8], PT ;  /* 0x0000f2001f007a0c */ /* 0x000fe20003f46270 */
[----:B------:R5:W-:Y:S01]  /*bfc0*/  @!P1 ST.E.64 [R2.64], R120 ;  /* 0x0000007802009985 */ /* 0x000be2000c101b06 */
[----:B-1----:R-:W-:-:S02]  /*bfd0*/  @!P6 LEA R14, P0, R27, R0, 0x2 ;  /* 0x000000001b0ee211 */ /* 0x002fc400078010ff */
[----:B--2---:R-:W-:Y:S02]  /*bfe0*/  @!P5 LEA R12, P1, R29, R0, 0x2 ;  /* 0x000000001d0cd211 */ /* 0x004fe400078210ff */
[----:B------:R-:W-:Y:S02]  /*bff0*/  @!P6 LEA.HI.X R15, R27, R4, R57, 0x2, P0 ;  /* 0x000000041b0fe211 */ /* 0x000fe400000f1439 */
[----:B---3--:R-:W-:Y:S02]  /*c000*/  @!P4 LEA R10, P0, R28, R0, 0x2 ;  /* 0x000000001c0ac211 */ /* 0x008fe400078010ff */
[-C--:B------:R-:W-:Y:S01]  /*c010*/  @!P5 LEA.HI.X R13, R29, R4.reuse, R59, 0x2, P1 ;  /* 0x000000041d0dd211 */ /* 0x080fe200008f143b */
[----:B------:R1:W-:Y:S01]  /*c020*/  @!P6 ST.E.64 [R14.64], R208 ;  /* 0x000000d00e00e985 */ /* 0x0003e2000c101b06 */
[----:B------:R-:W-:Y:S02]  /*c030*/  ISETP.GE.AND P1, PT, R32, c[0x0][0x3c8], PT ;  /* 0x0000f20020007a0c */ /* 0x000fe40003f26270 */
[----:B------:R-:W-:Y:S01]  /*c040*/  @!P4 LEA.HI.X R11, R28, R4, R58, 0x2, P0 ;  /* 0x000000041c0bc211 */ /* 0x000fe200000f143a */
[----:B------:R2:W-:Y:S01]  /*c050*/  @!P5 ST.E.64 [R12.64], R202 ;  /* 0x000000ca0c00d985 */ /* 0x0005e2000c101b06 */
[----:B----4-:R-:W-:-:S02]  /*c060*/  @!P3 LEA R8, P0, R30, R0, 0x2 ;  /* 0x000000001e08b211 */ /* 0x010fc400078010ff */
[----:B------:R-:W-:Y:S01]  /*c070*/  ISETP.GE.AND P6, PT, R33, c[0x0][0x3c8], PT ;  /* 0x0000f20021007a0c */ /* 0x000fe20003fc6270 */
[----:B------:R3:W-:Y:S01]  /*c080*/  @!P4 ST.E.64 [R10.64], R196 ;  /* 0x000000c40a00c985 */ /* 0x0007e2000c101b06 */
[----:B------:R-:W-:Y:S02]  /*c090*/  @!P3 LEA.HI.X R9, R30, R4, R60, 0x2, P0 ;  /* 0x000000041e09b211 */ /* 0x000fe400000f143c */
[----:B-----5:R-:W-:Y:S02]  /*c0a0*/  @!P2 LEA R6, P0, R31, R0, 0x2 ;  /* 0x000000001f06a211 */ /* 0x020fe400078010ff */
[----:B------:R-:W-:Y:S01]  /*c0b0*/  ISETP.GE.AND P5, PT, R35, c[0x0][0x3c8], PT ;  /* 0x0000f20023007a0c */ /* 0x000fe20003fa6270 */
[----:B------:R4:W-:Y:S01]  /*c0c0*/  @!P3 ST.E.64 [R8.64], R154 ;  /* 0x0000009a0800b985 */ /* 0x0009e2000c101b06 */
[----:B------:R-:W-:Y:S02]  /*c0d0*/  @!P2 LEA.HI.X R7, R31, R4, R61, 0x2, P0 ;  /* 0x000000041f07a211 */ /* 0x000fe400000f143d */
[----:B------:R-:W-:-:S02]  /*c0e0*/  @!P1 LEA R2, P0, R32, R0, 0x2 ;  /* 0x0000000020029211 */ /* 0x000fc400078010ff */
[----:B------:R-:W-:Y:S01]  /*c0f0*/  ISETP.GE.AND P4, PT, R34, c[0x0][0x3c8], PT ;  /* 0x0000f20022007a0c */ /* 0x000fe20003f86270 */
[----:B------:R5:W-:Y:S01]  /*c100*/  @!P2 ST.E.64 [R6.64], R142 ;  /* 0x0000008e0600a985 */ /* 0x000be2000c101b06 */
[----:B------:R-:W-:Y:S02]  /*c110*/  @!P1 LEA.HI.X R3, R32, R4, R62, 0x2, P0 ;  /* 0x0000000420039211 */ /* 0x000fe400000f143e */
[----:B------:R-:W-:Y:S02]  /*c120*/  ISETP.GE.AND P3, PT, R36, c[0x0][0x3c8], PT ;  /* 0x0000f20024007a0c */ /* 0x000fe40003f66270 */
[----:B------:R-:W-:Y:S01]  /*c130*/  ISETP.GE.AND P2, PT, R37, c[0x0][0x3c8], PT ;  /* 0x0000f20025007a0c */ /* 0x000fe20003f46270 */
[----:B------:R5:W-:Y:S01]  /*c140*/  @!P1 ST.E.64 [R2.64], R124 ;  /* 0x0000007c02009985 */ /* 0x000be2000c101b06 */
[-C--:B-1----:R-:W-:Y:S02]  /*c150*/  @!P6 LEA R14, P0, R33, R0.reuse, 0x2 ;  /* 0x00000000210ee211 */ /* 0x082fe400078010ff */
[----:B--2---:R-:W-:-:S02]  /*c160*/  @!P5 LEA R12, P1, R35, R0, 0x2 ;  /* 0x00000000230cd211 */ /* 0x004fc400078210ff */
        /* <DEDUP_REMOVED lines=31> */
[----:B----4-:R-:W-:-:S03]  /*c360*/  @!P3 LEA R8, P0, R42, R0, 0x2 ;  /* 0x000000002a08b211 */ /* 0x010fc600078010ff */
[----:B------:R1:W-:Y:S01]  /*c370*/  @!P4 ST.E.64 [R10.64], R114 ;  /* 0x000000720a00c985 */ /* 0x0003e2000c101b06 */
[----:B------:R-:W-:Y:S02]  /*c380*/  @!P3 LEA.HI.X R9, R42, R4, R72, 0x2, P0 ;  /* 0x000000042a09b211 */ /* 0x000fe400000f1448 */
[----:B-----5:R-:W-:-:S03]  /*c390*/  @!P2 LEA R6, P0, R43, R0, 0x2 ;  /* 0x000000002b06a211 */ /* 0x020fc600078010ff */
[----:B------:R1:W-:Y:S01]  /*c3a0*/  @!P3 ST.E.64 [R8.64], R118 ;  /* 0x000000760800b985 */ /* 0x0003e2000c101b06 */
[----:B------:R-:W-:Y:S02]  /*c3b0*/  @!P2 LEA.HI.X R7, R43, R4, R73, 0x2, P0 ;  /* 0x000000042b07a211 */ /* 0x000fe400000f1449 */
[----:B------:R-:W-:-:S03]  /*c3c0*/  @!P1 LEA R2, P0, R44, R0, 0x2 ;  /* 0x000000002c029211 */ /* 0x000fc600078010ff */
[----:B------:R1:W-:Y:S01]  /*c3d0*/  @!P2 ST.E.64 [R6.64], R122 ;  /* 0x0000007a0600a985 */ /* 0x0003e2000c101b06 */
[----:B------:R-:W-:Y:S02]  /*c3e0*/  @!P1 LEA.HI.X R3, R44, R4, R74, 0x2, P0 ;  /* 0x000000042c039211 */ /* 0x000fe400000f144a */
[----:B------:R-:W-:-:S03]  /*c3f0*/  ISETP.GE.AND P0, PT, R45, c[0x0][0x3c8], PT ;  /* 0x0000f2002d007a0c */ /* 0x000fc60003f06270 */
[----:B------:R1:W-:Y:S10]  /*c400*/  @!P1 ST.E.64 [R2.64], R126 ;  /* 0x0000007e02009985 */ /* 0x0003f4000c101b06 */
[----:B------:R-:W-:Y:S05]  /*c410*/  @P0 BRA `(.L_x_53) ;  /* 0x00000fd000000947 */ /* 0x000fea0003800000 */
[----:B-1----:R-:W-:-:S04]  /*c420*/  LEA R2, P0, R45, R0, 0x2 ;  /* 0x000000002d027211 */ /* 0x002fc800078010ff */
[----:B------:R-:W-:-:S05]  /*c430*/  LEA.HI.X R3, R45, R4, R75, 0x2, P0 ;  /* 0x000000042d037211 */ /* 0x000fca00000f144b */
[----:B------:R1:W-:Y:S01]  /*c440*/  ST.E.64 [R2.64], R78 ;  /* 0x0000004e02007985 */ /* 0x0003e2000c101b06 */
[----:B------:R-:W-:Y:S05]  /*c450*/  BRA `(.L_x_53) ;  /* 0x00000f9000007947 */ /* 0x000fea0003800000 */
.L_x_38:
[----:B------:R-:W2:Y:S04]  /*c460*/  LDL.LU R0, [R1+0x74] ;  /* 0x0000740001007983 */ /* 0x000ea80000300800 */
[----:B------:R-:W3:Y:S04]  /*c470*/  LDL R7, [R1+0x48] ;  /* 0x0000480001077983 */ /* 0x000ee80000100800 */
[----:B-1----:R-:W4:Y:S01]  /*c480*/  LDL R6, [R1+0x64] ;  /* 0x0000640001067983 */ /* 0x002f220000100800 */
[----:B------:R-:W-:Y:S01]  /*c490*/  ISETP.NE.U32.AND P0, PT, RZ, c[0x0][0x508], PT ;  /* 0x00014200ff007a0c */ /* 0x000fe20003f05070 */
[----:B------:R-:W-:Y:S01]  /*c4a0*/  IMAD.MOV.U32 R4, RZ, RZ, 0x4 ;  /* 0x00000004ff047424 */ /* 0x000fe200078e00ff */
[----:B------:R-:W-:Y:S01]  /*c4b0*/  ISETP.NE.U32.AND P2, PT, RZ, c[0x0][0x500], PT ;  /* 0x00014000ff007a0c */ /* 0x000fe20003f45070 */
[----:B------:R-:W-:Y:S01]  /*c4c0*/  IMAD.MOV.U32 R8, RZ, RZ, RZ ;  /* 0x000000ffff087224 */ /* 0x000fe200078e00ff */
[----:B------:R-:W-:Y:S01]  /*c4d0*/  ISETP.NE.AND.EX P1, PT, RZ, c[0x0][0x50c], PT, P0 ;  /* 0x00014300ff007a0c */ /* 0x000fe20003f25300 */
[----:B------:R-:W-:Y:S01]  /*c4e0*/  IMAD.MOV.U32 R19, RZ, RZ, c[0x0][0x388] ;  /* 0x0000e200ff137624 */ /* 0x000fe200078e00ff */
[----:B------:R-:W-:-:S11]  /*c4f0*/  ISETP.NE.AND.EX P2, PT, RZ, c[0x0][0x504], PT, P2 ;  /* 0x00014100ff007a0c */ /* 0x000fd60003f45320 */
[C---:B---3--:R-:W-:Y:S01]  /*c500*/  @P1 LEA R2, P0, R7.reuse, c[0x0][0x508], 0x2 ;  /* 0x0001420007021a11 */ /* 0x048fe200078010ff */
[----:B------:R-:W-:-:S03]  /*c510*/  IMAD.WIDE R4, R7, R4, c[0x0][0x500] ;  /* 0x0001400007047625 */ /* 0x000fc600078e0204 */
[----:B----4-:R-:W-:Y:S02]  /*c520*/  @P1 LEA.HI.X R3, R7, c[0x0][0x50c], R6, 0x2, P0 ;  /* 0x0001430007031a11 */ /* 0x010fe400000f1406 */
[----:B------:R1:W5:Y:S04]  /*c530*/  @P2 LDG.E R8, [R4.64] ;  /* 0x0000000604082981 */ /* 0x000368000c1e1900 */
[----:B------:R1:W5:Y:S01]  /*c540*/  @P1 LDG.E R19, [R2.64] ;  /* 0x0000000602131981 */ /* 0x000362000c1e1900 */
[----:B--2---:R-:W-:-:S04]  /*c550*/  ISETP.NE.AND P0, PT, R0, RZ, PT ;  /* 0x000000ff0000720c */ /* 0x004fc80003f05270 */
[----:B------:R-:W-:Y:S01]  /*c560*/  SEL R18, R0, c[0x0][0x3d4], P0 ;  /* 0x0000f50000127a07 */ /* 0x000fe20000000000 */
[----:B------:R-:W-:Y:S05]  /*c570*/  @P1 BRA `(.L_x_59) ;  /* 0x0000004000001947 */ /* 0x000fea0003800000 */
[----:B------:R-:W-:Y:S05]  /*c580*/  @!P2 BRA `(.L_x_59) ;  /* 0x000000300000a947 */ /* 0x000fea0003800000 */
[----:B------:R2:W3:Y:S04]  /*c590*/  LDG.E R0, [R4.64] ;  /* 0x0000000604007981 */ /* 0x0004e8000c1e1900 */
[----:B-12---:R-:W3:Y:S02]  /*c5a0*/  LDG.E R4, [R4.64+0x4] ;  /* 0x0000040604047981 */ /* 0x006ee4000c1e1900 */
[----:B---3-5:R-:W-:Y:S02]  /*c5b0*/  IADD3 R19, -R0, R4, RZ ;  /* 0x0000000400137210 */ /* 0x028fe40007ffe1ff */
.L_x_59:
[----:B-1----:R-:W1:Y:S01]  /*c5c0*/  S2R R3, SR_TID.X ;  /* 0x0000000000037919 */ /* 0x002e620000002100 */
[----:B------:R-:W-:Y:S01]  /*c5d0*/  BSSY B0, `(.L_x_60) ;  /* 0x0000038000007945 */ /* 0x000fe20003800000 */
[----:B------:R-:W-:Y:S02]  /*c5e0*/  SEL R14, R7, RZ, !P2 ;  /* 0x000000ff070e7207 */ /* 0x000fe40005000000 */
[----:B------:R-:W-:-:S02]  /*c5f0*/  SEL R20, R6, RZ, !P2 ;  /* 0x000000ff06147207 */ /* 0x000fc40005000000 */
[----:B-----5:R-:W-:Y:S02]  /*c600*/  SHF.R.S32.HI R17, RZ, 0x1f, R8 ;  /* 0x0000001fff117819 */ /* 0x020fe40000011408 */
[----:B-1----:R-:W-:-:S13]  /*c610*/  ISETP.GT.AND P0, PT, R3, 0x7f, PT ;  /* 0x0000007f0300780c */ /* 0x002fda0003f04270 */
[----:B------:R-:W-:Y:S05]  /*c620*/  @P0 BRA `(.L_x_61) ;  /* 0x0000032000000947 */ /* 0x000fea0003800000 */
[----:B------:R-:W2:Y:S01]  /*c630*/  LDL R2, [R1+0x54] ;  /* 0x0000540001027983 */ /* 0x000ea20000100800 */
[----:B------:R-:W-:Y:S01]  /*c640*/  IMAD R0, R19, c[0x0][0x4e8], RZ ;  /* 0x00013a0013007a24 */ /* 0x000fe200078e02ff */
[----:B--2---:R-:W-:-:S04]  /*c650*/  LEA R9, R2, R3, 0x7 ;  /* 0x0000000302097211 */ /* 0x004fc800078e38ff */
[----:B------:R-:W-:-:S13]  /*c660*/  ISETP.GE.AND P0, PT, R9, R0, PT ;  /* 0x000000000900720c */ /* 0x000fda0003f06270 */
[----:B------:R-:W-:Y:S05]  /*c670*/  @P0 BRA `(.L_x_61) ;  /* 0x000002d000000947 */ /* 0x000fea0003800000 */
[----:B------:R-:W2:Y:S04]  /*c680*/  LDL R2, [R1+0x60] ;  /* 0x0000600001027983 */ /* 0x000ea80000100800 */
[----:B------:R-:W3:Y:S01]  /*c690*/  LDL.LU R21, [R1+0x98] ;  /* 0x0000980001157983 */ /* 0x000ee20000300800 */
[----:B------:R-:W-:Y:S01]  /*c6a0*/  IMAD.MOV.U32 R0, RZ, RZ, 0x368 ;  /* 0x00000368ff007424 */ /* 0x000fe200078e00ff */
[----:B------:R-:W-:-:S04]  /*c6b0*/  ISETP.GT.AND P2, PT, R18, 0x1, PT ;  /* 0x000000011200780c */ /* 0x000fc80003f44270 */
[----:B------:R-:W-:-:S04]  /*c6c0*/  SEL R0, R0, 0x328, P2 ;  /* 0x0000032800007807 */ /* 0x000fc80001000000 */
[----:B------:R1:W4:Y:S08]  /*c6d0*/  LDC.64 R6, c[0x0][R0+0x170] ;  /* 0x00005c0000067b82 */ /* 0x0003300000000a00 */
[----:B------:R1:W2:Y:S08]  /*c6e0*/  LDC.64 R4, c[0x0][R0+0x168] ;  /* 0x00005a0000047b82 */ /* 0x0002b00000000a00 */
[----:B------:R1:W5:Y:S08]  /*c6f0*/  LDC.64 R12, c[0x0][R0+0x178] ;  /* 0x00005e00000c7b82 */ /* 0x0003700000000a00 */
[----:B------:R1:W2:Y:S02]  /*c700*/  LDC.64 R10, c[0x0][R0+0x160] ;  /* 0x00005800000a7b82 */ /* 0x0002a40000000a00 */
[----:B-1----:R-:W-:-:S02]  /*c710*/  IMAD.MOV.U32 R0, RZ, RZ, c[0x0][0x4e8] ;  /* 0x00013a00ff007624 */ /* 0x002fc400078e00ff */
[----:B----4-:R-:W-:-:S03]  /*c720*/  IMAD R7, R7, R14, RZ ;  /* 0x0000000e07077224 */ /* 0x010fc600078e02ff */
[----:B------:R-:W-:Y:S01]  /*c730*/  ISETP.NE.AND P0, PT, R0, 0x1, PT ;  /* 0x000000010000780c */ /* 0x000fe20003f05270 */
[----:B------:R-:W-:Y:S01]  /*c740*/  IMAD R7, R6, R20, R7 ;  /* 0x0000001406077224 */ /* 0x000fe200078e0207 */
[----:B------:R-:W-:-:S11]  /*c750*/  MOV R0, R9 ;  /* 0x0000000900007202 */ /* 0x000fd60000000f00 */
[----:B------:R-:W-:-:S05]  /*c760*/  @P0 IMAD.HI.U32 R16, R9, c[0x0][0x4ec], RZ ;  /* 0x00013b0009100a27 */ /* 0x000fca00078e00ff */
[----:B------:R-:W-:Y:S01]  /*c770*/  @P0 SHF.R.U32.HI R0, RZ, c[0x0][0x4f0], R16 ;  /* 0x00013c00ff000a19 */ /* 0x000fe20000011610 */
[-C--:B--2---:R-:W-:Y:S02]  /*c780*/  IMAD R15, R5, R2.reuse, RZ ;  /* 0x00000002050f7224 */ /* 0x084fe400078e02ff */
[----:B------:R-:W-:-:S04]  /*c790*/  IMAD.WIDE.U32 R4, R4, R2, RZ ;  /* 0x0000000204047225 */ /* 0x000fc800078e00ff */
[----:B------:R-:W-:Y:S01]  /*c7a0*/  IMAD.WIDE.U32 R2, R6, R14, RZ ;  /* 0x0000000e06027225 */ /* 0x000fe200078e00ff */
[----:B---3--:R-:W-:-:S03]  /*c7b0*/  SEL R6, R21, RZ, P2 ;  /* 0x000000ff15067207 */ /* 0x008fc60001000000 */
[----:B------:R-:W-:Y:S01]  /*c7c0*/  IMAD.IADD R15, R5, 0x1, R15 ;  /* 0x00000001050f7824 */ /* 0x000fe200078e020f */
[----:B------:R-:W-:Y:S01]  /*c7d0*/  IADD3 R16, P1, P0, R2, R4, R8 ;  /* 0x0000000402107210 */ /* 0x000fe2000783e008 */
[----:B------:R-:W-:Y:S01]  /*c7e0*/  IMAD.MOV R2, RZ, RZ, -R0 ;  /* 0x000000ffff027224 */ /* 0x000fe200078e0a00 */
[----:B------:R-:W-:Y:S01]  /*c7f0*/  IADD3 R3, R3, R7, RZ ;  /* 0x0000000703037210 */ /* 0x000fe20007ffe0ff */
[-C--:B-----5:R-:W-:Y:S02]  /*c800*/  IMAD R7, R13, R6.reuse, RZ ;  /* 0x000000060d077224 */ /* 0x0a0fe400078e02ff */
[----:B------:R-:W-:-:S04]  /*c810*/  IMAD.WIDE.U32 R4, R12, R6, RZ ;  /* 0x000000060c047225 */ /* 0x000fc800078e00ff */
[----:B------:R-:W-:Y:S01]  /*c820*/  IMAD R2, R2, c[0x0][0x4e8], R9 ;  /* 0x00013a0002027a24 */ /* 0x000fe200078e0209 */
[----:B------:R-:W-:Y:S02]  /*c830*/  IADD3.X R9, R3, R15, R17, P1, P0 ;  /* 0x0000000f03097210 */ /* 0x000fe40000fe0411 */
[----:B------:R-:W-:Y:S01]  /*c840*/  IADD3 R5, R5, R7, RZ ;  /* 0x0000000705057210 */ /* 0x000fe20007ffe0ff */
[----:B------:R-:W-:Y:S01]  /*c850*/  IMAD.MOV.U32 R7, RZ, RZ, c[0x0][0x4a8] ;  /* 0x00012a00ff077624 */ /* 0x000fe200078e00ff */
[----:B------:R-:W-:Y:S02]  /*c860*/  IADD3 R4, P1, P0, R0, R16, R4 ;  /* 0x0000001000047210 */ /* 0x000fe4000783e004 */
[----:B------:R-:W-:Y:S01]  /*c870*/  SHF.R.S32.HI R3, RZ, 0x1f, R0 ;  /* 0x0000001fff037819 */ /* 0x000fe20000011400 */
[----:B------:R-:W-:Y:S01]  /*c880*/  IMAD R0, R11, R2, RZ ;  /* 0x000000020b007224 */ /* 0x000fe200078e02ff */
[----:B------:R-:W-:Y:S02]  /*c890*/  SHF.R.S32.HI R6, RZ, 0x1f, R2 ;  /* 0x0000001fff067819 */ /* 0x000fe40000011402 */
[----:B------:R-:W-:-:S03]  /*c8a0*/  IADD3.X R5, R3, R9, R5, P1, P0 ;  /* 0x0000000903057210 */ /* 0x000fc60000fe0405 */
[C---:B------:R-:W-:Y:S02]  /*c8b0*/  IMAD R0, R10.reuse, R6, R0 ;  /* 0x000000060a007224 */ /* 0x040fe400078e0200 */
[----:B------:R-:W-:Y:S01]  /*c8c0*/  IMAD.WIDE.U32 R2, R10, R2, R4 ;  /* 0x000000020a027225 */ /* 0x000fe200078e0004 */
[----:B------:R-:W-:Y:S02]  /*c8d0*/  MOV R5, c[0x0][0x4ac] ;  /* 0x00012b0000057a02 */ /* 0x000fe40000000f00 */
[----:B------:R-:W-:Y:S01]  /*c8e0*/  SEL R4, R7, c[0x0][0x450], P2 ;  /* 0x0001140007047a07 */ /* 0x000fe20001000000 */
[----:B------:R-:W-:Y:S01]  /*c8f0*/  IMAD.IADD R0, R3, 0x1, R0 ;  /* 0x0000000103007824 */ /* 0x000fe200078e0200 */
[----:B------:R-:W-:Y:S02]  /*c900*/  SEL R5, R5, c[0x0][0x454], P2 ;  /* 0x0001150005057a07 */ /* 0x000fe40001000000 */
[----:B------:R-:W-:-:S04]  /*c910*/  LEA R4, P0, R2, R4, 0x2 ;  /* 0x0000000402047211 */ /* 0x000fc800078010ff */
[----:B------:R-:W-:Y:S02]  /*c920*/  LEA.HI.X R5, R2, R5, R0, 0x2, P0 ;  /* 0x0000000502057211 */ /* 0x000fe400000f1400 */
[----:B------:R-:W-:-:S05]  /*c930*/  MOV R0, 0xff800000 ;  /* 0xff80000000007802 */ /* 0x000fca0000000f00 */
[----:B------:R1:W-:Y:S02]  /*c940*/  STG.E [R4.64], R0 ;  /* 0x0000000004007986 */ /* 0x0003e4000c101906 */
.L_x_61:
[----:B------:R-:W-:Y:S05]  /*c950*/  BSYNC B0 ;  /* 0x0000000000007941 */ /* 0x000fea0003800000 */
.L_x_60:
[----:B------:R-:W-:-:S13]  /*c960*/  ISETP.GT.AND P0, PT, R18, 0x1, PT ;  /* 0x000000011200780c */ /* 0x000fda0003f04270 */
[----:B------:R-:W-:Y:S05]  /*c970*/  @P0 BRA `(.L_x_53) ;  /* 0x00000a7000000947 */ /* 0x000fea0003800000 */
[----:B-1----:R-:W2:Y:S04]  /*c980*/  LDL.LU R0, [R1+0x54] ;  /* 0x0000540001007983 */ /* 0x002ea80000300800 */
[----:B------:R-:W3:Y:S01]  /*c990*/  LDL.LU R7, [R1+0x60] ;  /* 0x0000600001077983 */ /* 0x000ee20000300800 */
[----:B------:R-:W-:Y:S01]  /*c9a0*/  MOV R2, c[0x0][0x4e8] ;  /* 0x00013a0000027a02 */ /* 0x000fe20000000f00 */
[----:B------:R-:W-:Y:S02]  /*c9b0*/  IMAD R5, R20, c[0x0][0x3f0], RZ ;  /* 0x0000fc0014057a24 */ /* 0x000fe400078e02ff */
[----:B------:R-:W1:Y:S01]  /*c9c0*/  S2R R3, SR_TID.X ;  /* 0x0000000000037919 */ /* 0x000e620000002100 */
[----:B------:R-:W-:Y:S02]  /*c9d0*/  ISETP.NE.AND P0, PT, R2, 0x1, PT ;  /* 0x000000010200780c */ /* 0x000fe40003f05270 */
[----:B-1----:R-:W-:-:S02]  /*c9e0*/  SHF.R.S32.HI R4, RZ, 0x1f, R3 ;  /* 0x0000001fff047819 */ /* 0x002fc40000011403 */
[----:B------:R-:W-:Y:S02]  /*c9f0*/  SHF.R.S32.HI R10, RZ, 0x1f, R3 ;  /* 0x0000001fff0a7819 */ /* 0x000fe40000011403 */
[-C--:B------:R-:W-:Y:S02]  /*ca00*/  LEA.HI R4, R4, R3.reuse, RZ, 0x3 ;  /* 0x0000000304047211 */ /* 0x080fe400078f18ff */
[----:B------:R-:W-:Y:S02]  /*ca10*/  LEA.HI R10, R10, R3, RZ, 0x3 ;  /* 0x000000030a0a7211 */ /* 0x000fe400078f18ff */
[----:B------:R-:W-:Y:S02]  /*ca20*/  LOP3.LUT R4, R4, 0xfffffff8, RZ, 0xc0, !PT ;  /* 0xfffffff804047812 */ /* 0x000fe400078ec0ff */
[----:B------:R-:W-:-:S03]  /*ca30*/  SHF.R.S32.HI R10, RZ, 0x3, R10 ;  /* 0x00000003ff0a7819 */ /* 0x000fc6000001140a */
[----:B------:R-:W-:Y:S02]  /*ca40*/  IMAD.IADD R4, R3, 0x1, -R4 ;  /* 0x0000000103047824 */ /* 0x000fe400078e0a04 */
[----:B------:R-:W-:-:S03]  /*ca50*/  IMAD.WIDE.U32 R2, R8, c[0x0][0x3a0], RZ ;  /* 0x0000e80008027a25 */ /* 0x000fc600078e00ff */
[----:B------:R-:W-:Y:S02]  /*ca60*/  LEA R4, R4, R10, 0x5 ;  /* 0x0000000a04047211 */ /* 0x000fe400078e28ff */
[----:B--2---:R-:W-:Y:S01]  /*ca70*/  MOV R9, R0 ;  /* 0x0000000000097202 */ /* 0x004fe20000000f00 */
[----:B------:R-:W-:-:S03]  /*ca80*/  IMAD R0, R17, c[0x0][0x3a0], RZ ;  /* 0x0000e80011007a24 */ /* 0x000fc600078e02ff */
[C---:B------:R-:W-:Y:S01]  /*ca90*/  LEA R13, R9.reuse, R10, 0x7 ;  /* 0x0000000a090d7211 */ /* 0x040fe200078e38ff */
[----:B------:R-:W-:Y:S02]  /*caa0*/  IMAD R8, R8, c[0x0][0x3a4], R0 ;  /* 0x0000e90008087a24 */ /* 0x000fe400078e0200 */
[----:B------:R-:W-:-:S03]  /*cab0*/  IMAD R4, R9, 0x80, R4 ;  /* 0x0000008009047824 */ /* 0x000fc600078e0204 */
[----:B------:R-:W-:Y:S01]  /*cac0*/  IADD3 R3, R3, R8, RZ ;  /* 0x0000000803037210 */ /* 0x000fe20007ffe0ff */
[----:B------:R-:W-:-:S04]  /*cad0*/  @P0 IMAD.HI.U32 R6, R4, c[0x0][0x4ec], RZ ;  /* 0x00013b0004060a27 */ /* 0x000fc800078e00ff */
[----:B---3--:R-:W-:-:S04]  /*cae0*/  IMAD.WIDE.U32 R2, R7, c[0x0][0x3e8], R2 ;  /* 0x0000fa0007027a25 */ /* 0x008fc800078e0002 */
[----:B------:R-:W-:Y:S01]  /*caf0*/  IMAD.MOV.U32 R0, RZ, RZ, R4 ;  /* 0x000000ffff007224 */ /* 0x000fe200078e0004 */
[----:B------:R-:W-:Y:S01]  /*cb00*/  @P0 SHF.R.U32.HI R0, RZ, c[0x0][0x4f0], R6 ;  /* 0x00013c00ff000a19 */ /* 0x000fe20000011606 */
[----:B------:R-:W-:Y:S02]  /*cb10*/  IMAD R3, R7, c[0x0][0x3ec], R3 ;  /* 0x0000fb0007037a24 */ /* 0x000fe400078e0203 */
[C---:B------:R-:W-:Y:S01]  /*cb20*/  IMAD R7, R14.reuse, c[0x0][0x3f4], R5 ;  /* 0x0000fd000e077a24 */ /* 0x040fe200078e0205 */
[----:B------:R-:W-:Y:S01]  /*cb30*/  SHF.R.S32.HI R6, RZ, 0x1f, R0 ;  /* 0x0000001fff067819 */ /* 0x000fe20000011400 */
[----:B------:R-:W-:Y:S01]  /*cb40*/  IMAD.WIDE.U32 R2, R14, c[0x0][0x3f0], R2 ;  /* 0x0000fc000e027a25 */ /* 0x000fe200078e0002 */
[----:B------:R-:W-:-:S03]  /*cb50*/  IADD3 R5, -R0, RZ, RZ ;  /* 0x000000ff00057210 */ /* 0x000fc60007ffe1ff */
[----:B------:R-:W-:Y:S01]  /*cb60*/  IMAD R6, R6, c[0x0][0x3e0], RZ ;  /* 0x0000f80006067a24 */ /* 0x000fe200078e02ff */
[----:B------:R-:W-:Y:S01]  /*cb70*/  IADD3 R3, R3, R7, RZ ;  /* 0x0000000703037210 */ /* 0x000fe20007ffe0ff */
[----:B------:R-:W-:Y:S02]  /*cb80*/  IMAD R4, R5, c[0x0][0x4e8], R4 ;  /* 0x00013a0005047a24 */ /* 0x000fe400078e0204 */
[C---:B------:R-:W-:Y:S02]  /*cb90*/  IMAD R6, R0.reuse, c[0x0][0x3e4], R6 ;  /* 0x0000f90000067a24 */ /* 0x040fe400078e0206 */
[----:B------:R-:W-:Y:S01]  /*cba0*/  IMAD.WIDE.U32 R2, R0, c[0x0][0x3e0], R2 ;  /* 0x0000f80000027a25 */ /* 0x000fe200078e0002 */
[----:B------:R-:W-:-:S03]  /*cbb0*/  SHF.R.S32.HI R0, RZ, 0x1f, R4 ;  /* 0x0000001fff007819 */ /* 0x000fc60000011404 */
[----:B------:R-:W-:Y:S02]  /*cbc0*/  IMAD.IADD R3, R3, 0x1, R6 ;  /* 0x0000000103037824 */ /* 0x000fe400078e0206 */
[----:B------:R-:W-:Y:S02]  /*cbd0*/  IMAD R0, R0, c[0x0][0x3d8], RZ ;  /* 0x0000f60000007a24 */ /* 0x000fe400078e02ff */
[----:B------:R-:W-:-:S04]  /*cbe0*/  IMAD.WIDE.U32 R2, R4, c[0x0][0x3d8], R2 ;  /* 0x0000f60004027a25 */ /* 0x000fc800078e0002 */
[----:B------:R-:W-:Y:S01]  /*cbf0*/  IMAD R4, R4, c[0x0][0x3dc], R0 ;  /* 0x0000f70004047a24 */ /* 0x000fe200078e0200 */
[----:B------:R-:W-:-:S04]  /*cc00*/  LEA R14, P0, R2, c[0x0][0x380], 0x1 ;  /* 0x0000e000020e7a11 */ /* 0x000fc800078008ff */
[----:B------:R-:W-:-:S04]  /*cc10*/  IADD3 R4, R3, R4, RZ ;  /* 0x0000000403047210 */ /* 0x000fc80007ffe0ff */
[----:B------:R-:W-:Y:S01]  /*cc20*/  LEA.HI.X R11, R2, c[0x0][0x384], R4, 0x1, P0 ;  /* 0x0000e100020b7a11 */ /* 0x000fe200000f0c04 */
[----:B------:R-:W-:Y:S05]  /*cc30*/  BRA.DIV ~URZ, `(.L_x_62) ;  /* 0x00001e127f007947 */ /* 0x000fea000b800000 */
[----:B------:R1:W2:Y:S02]  /*cc40*/  SHFL.IDX PT, R10, R11, RZ, 0x181f ;  /* 0x00181fff0b0a7589 */ /* 0x0002a400000e0000 */
.L_x_107:
[----:B------:R-:W-:Y:S05]  /*cc50*/  BRA.DIV ~URZ, `(.L_x_63) ;  /* 0x00001e627f007947 */ /* 0x000fea000b800000 */
[----:B------:R3:W4:Y:S02]  /*cc60*/  SHFL.IDX PT, R0, R14, RZ, 0x181f ;  /* 0x00181fff0e007589 */ /* 0x00072400000e0000 */
.L_x_108:
[----:B------:R-:W-:Y:S01]  /*cc70*/  IMAD R12, R19, c[0x0][0x4e8], RZ ;  /* 0x00013a00130c7a24 */ /* 0x000fe200078e02ff */
[----:B------:R-:W-:Y:S04]  /*cc80*/  BSSY B0, `(.L_x_64) ;  /* 0x000001a000007945 */ /* 0x000fe80003800000 */
[----:B------:R-:W-:-:S13]  /*cc90*/  ISETP.GE.AND P0, PT, R13, R12, PT ;  /* 0x0000000c0d00720c */ /* 0x000fda0003f06270 */
[----:B------:R-:W-:Y:S05]  /*cca0*/  @P0 BRA `(.L_x_65) ;  /* 0x0000017000000947 */ /* 0x000fea0003800000 */
[----:B------:R-:W5:Y:S04]  /*ccb0*/  LDL.64 R2, [R1+0x30] ;  /* 0x0000300001027983 */ /* 0x000f680000100a00 */
        /* <DEDUP_REMOVED lines=10> */
[-C--:B------:R-:W-:Y:S02]  /*cd60*/  @!P3 LEA R8, P4, R2, R0.reuse, 0x1 ;  /* 0x000000000208b211 */ /* 0x080fe400078808ff */
[----:B------:R-:W-:Y:S02]  /*cd70*/  @!P2 LEA R6, P6, R20, R0, 0x1 ;  /* 0x000000001406a211 */ /* 0x000fe400078c08ff */
[----:B------:R-:W-:Y:S02]  /*cd80*/  @!P3 LEA.HI.X R9, R2, R10, R3, 0x1, P4 ;  /* 0x0000000a0209b211 */ /* 0x000fe400020f0c03 */
[----:B------:R-:W-:Y:S02]  /*cd90*/  @!P1 LEA R4, P5, R17, R0, 0x1 ;  /* 0x0000000011049211 */ /* 0x000fe400078a08ff */
[----:B------:R-:W-:Y:S02]  /*cda0*/  @!P2 LEA.HI.X R7, R20, R10, R21, 0x1, P6 ;  /* 0x0000000a1407a211 */ /* 0x000fe400030f0c15 */
[----:B------:R-:W-:-:S02]  /*cdb0*/  @!P0 LEA R2, P4, R15, R0, 0x1 ;  /* 0x000000000f028211 */ /* 0x000fc400078808ff */
[-C--:B------:R-:W-:Y:S02]  /*cdc0*/  @!P1 LEA.HI.X R5, R17, R10.reuse, R18, 0x1, P5 ;  /* 0x0000000a11059211 */ /* 0x080fe400028f0c12 */
[----:B------:R-:W-:Y:S01]  /*cdd0*/  @!P0 LEA.HI.X R3, R15, R10, R16, 0x1, P4 ;  /* 0x0000000a0f038211 */ /* 0x000fe200020f0c10 */
[----:B------:R2:W-:Y:S04]  /*cde0*/  @!P3 ST.E.128 [R8.64], RZ ;  /* 0x000000ff0800b985 */ /* 0x0005e8000c101d06 */
[----:B------:R2:W-:Y:S04]  /*cdf0*/  @!P2 ST.E.128 [R6.64], RZ ;  /* 0x000000ff0600a985 */ /* 0x0005e8000c101d06 */
[----:B------:R2:W-:Y:S04]  /*ce00*/  @!P1 ST.E.128 [R4.64], RZ ;  /* 0x000000ff04009985 */ /* 0x0005e8000c101d06 */
[----:B------:R2:W-:Y:S02]  /*ce10*/  @!P0 ST.E.128 [R2.64], RZ ;  /* 0x000000ff02008985 */ /* 0x0005e4000c101d06 */
.L_x_65:
[----:B------:R-:W-:Y:S05]  /*ce20*/  BSYNC B0 ;  /* 0x0000000000007941 */ /* 0x000fea0003800000 */
.L_x_64:
[----:B------:R-:W-:Y:S05]  /*ce30*/  BRA.DIV ~URZ, `(.L_x_66) ;  /* 0x00001ce27f007947 */ /* 0x000fea000b800000 */
[----:B--2---:R2:W1:Y:S04]  /*ce40*/  SHFL.IDX PT, R10, R11, 0x1, 0x181f ;  /* 0x00381f000b0a7f89 */ /* 0x00446800000e0000 */
[----:B----4-:R2:W4:Y:S02]  /*ce50*/  SHFL.IDX PT, R0, R14, 0x1, 0x181f ;  /* 0x00381f000e007f89 */ /* 0x01052400000e0000 */
.L_x_109:
[----:B------:R-:W-:Y:S01]  /*ce60*/  IADD3 R2, R13, 0x20, RZ ;  /* 0x000000200d027810 */ /* 0x000fe20007ffe0ff */
[----:B------:R-:W-:Y:S03]  /*ce70*/  BSSY B0, `(.L_x_67) ;  /* 0x000001a000007945 */ /* 0x000fe60003800000 */
[----:B------:R-:W-:-:S13]  /*ce80*/  ISETP.GE.AND P0, PT, R2, R12, PT ;  /* 0x0000000c0200720c */ /* 0x000fda0003f06270 */
[----:B------:R-:W-:Y:S05]  /*ce90*/  @P0 BRA `(.L_x_68) ;  /* 0x0000017000000947 */ /* 0x000fea0003800000 */
[----:B------:R-:W5:Y:S04]  /*cea0*/  LDL.64 R22, [R1+0x30] ;  /* 0x0000300001167983 */ /* 0x000f680000100a00 */
[----:B--2---:R-:W2:Y:S04]  /*ceb0*/  LDL R19, [R1+0x38] ;  /* 0x0000380001137983 */ /* 0x004ea80000100800 */
[----:B---3--:R-:W3:Y:S04]  /*cec0*/  LDL R17, [R1+0x3c] ;  /* 0x00003c0001117983 */ /* 0x008ee80000100800 */
[----:B----4-:R-:W4:Y:S04]  /*ced0*/  LDL R15, [R1+0x40] ;  /* 0x00004000010f7983 */ /* 0x010f280000100800 */
[----:B------:R-:W4:Y:S04]  /*cee0*/  LDL R20, [R1+0x70] ;  /* 0x0000700001147983 */ /* 0x000f280000100800 */
[----:B------:R-:W4:Y:S04]  /*cef0*/  LDL R18, [R1+0x6c] ;  /* 0x00006c0001127983 */ /* 0x000f280000100800 */
[----:B------:R-:W4:Y:S01]  /*cf00*/  LDL R16, [R1+0x68] ;  /* 0x0000680001107983 */ /* 0x000f220000100800 */
[----:B-----5:R-:W-:-:S02]  /*cf10*/  ISETP.GE.AND P3, PT, R22, c[0x0][0x3c8], PT ;  /* 0x0000f20016007a0c */ /* 0x020fc40003f66270 */
[----:B--2---:R-:W-:Y:S02]  /*cf20*/  ISETP.GE.AND P2, PT, R19, c[0x0][0x3c8], PT ;  /* 0x0000f20013007a0c */ /* 0x004fe40003f46270 */
[----:B---3--:R-:W-:Y:S02]  /*cf30*/  ISETP.GE.AND P1, PT, R17, c[0x0][0x3c8], PT ;  /* 0x0000f20011007a0c */ /* 0x008fe40003f26270 */
[----:B----4-:R-:W-:-:S07]  /*cf40*/  ISETP.GE.AND P0, PT, R15, c[0x0][0x3c8], PT ;  /* 0x0000f2000f007a0c */ /* 0x010fce0003f06270 */
[CC--:B------:R-:W-:Y:S02]  /*cf50*/  @!P3 LEA R8, P4, R22.reuse, R0.reuse, 0x1 ;  /* 0x000000001608b211 */ /* 0x0c0fe400078808ff */
[----:B------:R-:W-:Y:S02]  /*cf60*/  @!P2 LEA R6, P6, R19, R0, 0x1 ;  /* 0x000000001306a211 */ /* 0x000fe400078c08ff */
[----:B-1----:R-:W-:Y:S02]  /*cf70*/  @!P3 LEA.HI.X R9, R22, R10, R23, 0x1, P4 ;  /* 0x0000000a1609b211 */ /* 0x002fe400020f0c17 */
        /* <DEDUP_REMOVED lines=9> */
.L_x_68:
[----:B------:R-:W-:Y:S05]  /*d010*/  BSYNC B0 ;  /* 0x0000000000007941 */ /* 0x000fea0003800000 */
.L_x_67:
[----:B------:R-:W-:Y:S05]  /*d020*/  BRA.DIV ~URZ, `(.L_x_69) ;  /* 0x00001bb27f007947 */ /* 0x000fea000b800000 */
[----:B-1----:R1:W2:Y:S02]  /*d030*/  SHFL.IDX PT, R10, R11, 0x2, 0x181f ;  /* 0x00581f000b0a7f89 */ /* 0x0022a400000e0000 */
.L_x_110:
[----:B------:R-:W-:Y:S05]  /*d040*/  BRA.DIV ~URZ, `(.L_x_70) ;  /* 0x00001c027f007947 */ /* 0x000fea000b800000 */
[----:B----4-:R4:W1:Y:S02]  /*d050*/  SHFL.IDX PT, R0, R14, 0x2, 0x181f ;  /* 0x00581f000e007f89 */ /* 0x01086400000e0000 */
.L_x_111:
[----:B------:R-:W-:Y:S01]  /*d060*/  IADD3 R2, R13, 0x40, RZ ;  /* 0x000000400d027810 */ /* 0x000fe20007ffe0ff */
[----:B------:R-:W-:Y:S03]  /*d070*/  BSSY B0, `(.L_x_71) ;  /* 0x000001a000007945 */ /* 0x000fe60003800000 */
        /* <DEDUP_REMOVED lines=13> */
[CC--:B-1----:R-:W-:Y:S02]  /*d150*/  @!P3 LEA R8, P4, R22.reuse, R0.reuse, 0x1 ;  /* 0x000000001608b211 */ /* 0x0c2fe400078808ff */
        /* <DEDUP_REMOVED lines=11> */
.L_x_72:
[----:B------:R-:W-:Y:S05]  /*d210*/  BSYNC B0 ;  /* 0x0000000000007941 */ /* 0x000fea0003800000 */
.L_x_71:
[----:B------:R-:W-:Y:S05]  /*d220*/  BRA.DIV ~URZ, `(.L_x_73) ;  /* 0x00001a827f007947 */ /* 0x000fea000b800000 */
[----:B--2---:R2:W3:Y:S04]  /*d230*/  SHFL.IDX PT, R10, R11, 0x3, 0x181f ;  /* 0x00781f000b0a7f89 */ /* 0x0044e800000e0000 */
[----:B-1----:R2:W1:Y:S02]  /*d240*/  SHFL.IDX PT, R0, R14, 0x3, 0x181f ;  /* 0x00781f000e007f89 */ /* 0x00246400000e0000 */
.L_x_112:
[----:B------:R-:W-:-:S04]  /*d250*/  IADD3 R2, R13, 0x60, RZ ;  /* 0x000000600d027810 */ /* 0x000fc80007ffe0ff */
        /* <DEDUP_REMOVED lines=25> */
.L_x_53:
[----:B------:R-:W-:Y:S05]  /*d3f0*/  BSYNC B1 ;  /* 0x0000000000017941 */ /* 0x000fea0003800000 */
.L_x_37:
[----:B-1--4-:R-:W4:Y:S02]  /*d400*/  LDL R0, [R1+0x9c] ;  /* 0x00009c0001007983 */ /* 0x012f240000100800 */
[----:B----4-:R-:W-:-:S13]  /*d410*/  ISETP.NE.AND P0, PT, R0, RZ, PT ;  /* 0x000000ff0000720c */ /* 0x010fda0003f05270 */
[----:B------:R-:W-:Y:S01]  /*d420*/  @P0 WARPSYNC 0xffffffff ;  /* 0xffffffff00000948 */ /* 0x000fe20003800000 */
[----:B------:R-:W-:Y:S06]  /*d430*/  @P0 BAR.SYNC.DEFER_BLOCKING 0x5, 0x100 ;  /* 0x0144000000000b1d */ /* 0x000fec0000010000 */
[----:B------:R-:W1:Y:S04]  /*d440*/  @P0 LDS.128 R4, [0x1a080] ;  /* 0x01a08000ff040984 */ /* 0x000e680000000c00 */
[----:B-1----:R1:W-:Y:S04]  /*d450*/  @P0 STL.64 [R1+0x50], R4 ;  /* 0x0000500401000387 */ /* 0x0023e80000100a00 */
[----:B------:R1:W-:Y:S04]  /*d460*/  @P0 STL.64 [R1+0x58], R6 ;  /* 0x0000580601000387 */ /* 0x0003e80000100a00 */
[----:B------:R-:W-:Y:S06]  /*d470*/  @P0 BAR.ARV 0x4, 0x100 ;  /* 0x0104000000000b1d */ /* 0x000fec0000002000 */
[----:B------:R-:W-:Y:S05]  /*d480*/  @P0 BRA `(.L_x_74) ;  /* 0x00000b9000000947 */ /* 0x000fea0003800000 */
[----:B------:R-:W4:Y:S01]  /*d490*/  S2R R0, SR_TID.X ;  /* 0x0000000000007919 */ /* 0x000f220000002100 */
[----:B-1----:R-:W-:Y:S01]  /*d4a0*/  IMAD.MOV.U32 R7, RZ, RZ, RZ ;  /* 0x000000ffff077224 */ /* 0x002fe200078e00ff */
[----:B----4-:R-:W-:-:S04]  /*d4b0*/  LOP3.LUT R13, R0, 0x1f, RZ, 0xc0, !PT ;  /* 0x0000001f000d7812 */ /* 0x010fc800078ec0ff */
[----:B------:R-:W-:Y:S01]  /*d4c0*/  ISETP.NE.AND P6, PT, R13, 0x1f, PT ;  /* 0x0000001f0d00780c */ /* 0x000fe20003fc5270 */
[----:B------:R-:W-:Y:S10]  /*d4d0*/  BRA.DIV ~URZ, `(.L_x_75) ;  /* 0x000018927f007947 */ /* 0x000ff4000b800000 */
[----:B------:R1:W4:Y:S02]  /*d4e0*/  SHFL.IDX PT, R9, R131, RZ, 0x1f ;  /* 0x00001fff83097589 */ /* 0x00032400000e0000 */
.L_x_113:
[----:B------:R-:W-:Y:S05]  /*d4f0*/  BRA.DIV ~URZ, `(.L_x_76) ;  /* 0x000018e27f007947 */ /* 0x000fea000b800000 */
[----:B--2---:R2:W1:Y:S02]  /*d500*/  SHFL.IDX PT, R8, R131, 0x1, 0x1f ;  /* 0x00201f0083087f89 */ /* 0x00446400000e0000 */
.L_x_114:
[----:B------:R-:W5:Y:S01]  /*d510*/  LDL R0, [R1+0x5c] ;  /* 0x00005c0001007983 */ /* 0x000f620000100800 */
[----:B------:R-:W-:Y:S02]  /*d520*/  IMAD.MOV.U32 R6, RZ, RZ, RZ ;  /* 0x000000ffff067224 */ /* 0x000fe400078e00ff */
[----:B-----5:R-:W-:-:S05]  /*d530*/  IMAD.IADD R0, R0, 0x1, R13 ;  /* 0x0000000100007824 */ /* 0x020fca00078e020d */
[----:B------:R-:W-:-:S13]  /*d540*/  ISETP.GE.OR P0, PT, R0, c[0x0][0x53c], !P6 ;  /* 0x00014f0000007a0c */ /* 0x000fda0007706670 */
[----:B------:R-:W-:Y:S01]  /*d550*/  @!P0 IMAD.MOV.U32 R2, RZ, RZ, 0x4 ;  /* 0x00000004ff028424 */ /* 0x000fe200078e00ff */
[----:B------:R-:W-:-:S03]  /*d560*/  @!P0 MOV R3, 0x4 ;  /* 0x0000000400038802 */ /* 0x000fc60000000f00 */
[----:B------:R-:W-:-:S04]  /*d570*/  @!P0 IMAD.WIDE R4, R0, R2, c[0x0][0x580] ;  /* 0x0001600000048625 */ /* 0x000fc800078e0202 */
[----:B------:R-:W-:Y:S01]  /*d580*/  @!P0 IMAD.WIDE R2, R0, R3, c[0x0][0x578] ;  /* 0x00015e0000028625 */ /* 0x000fe200078e0203 */
[----:B------:R-:W5:Y:S04]  /*d590*/  @!P0 LDG.E R6, [R4.64] ;  /* 0x0000000604068981 */ /* 0x000f68000c1e1900 */
[----:B------:R-:W5:Y:S01]  /*d5a0*/  @!P0 LDG.E R7, [R2.64] ;  /* 0x0000000602078981 */ /* 0x000f62000c1e1900 */
[C---:B------:R-:W-:Y:S02]  /*d5b0*/  ISETP.GE.U32.AND P4, PT, R13.reuse, 0x10, PT ;  /* 0x000000100d00780c */ /* 0x040fe40003f86070 */
[C---:B------:R-:W-:Y:S02]  /*d5c0*/  ISETP.GE.U32.AND P3, PT, R13.reuse, 0x8, PT ;  /* 0x000000080d00780c */ /* 0x040fe40003f66070 */
[----:B------:R-:W-:-:S02]  /*d5d0*/  ISETP.GE.U32.AND P2, PT, R13, 0x4, PT ;  /* 0x000000040d00780c */ /* 0x000fc40003f46070 */
[C---:B------:R-:W-:Y:S02]  /*d5e0*/  ISETP.GE.U32.AND P1, PT, R13.reuse, 0x2, PT ;  /* 0x000000020d00780c */ /* 0x040fe40003f26070 */
[----:B------:R-:W-:Y:S02]  /*d5f0*/  ISETP.NE.AND P5, PT, R13, RZ, PT ;  /* 0x000000ff0d00720c */ /* 0x000fe40003fa5270 */
[----:B------:R-:W-:Y:S01]  /*d600*/  MOV R11, RZ ;  /* 0x000000ff000b7202 */ /* 0x000fe20000000f00 */
[----:B-----5:R-:W-:Y:S01]  /*d610*/  IMAD R0, R7, R6, RZ ;  /* 0x0000000607007224 */ /* 0x020fe200078e02ff */
[----:B------:R-:W-:Y:S07]  /*d620*/  BRA.DIV ~URZ, `(.L_x_77) ;  /* 0x000018227f007947 */ /* 0x000fee000b800000 */
[----:B------:R2:W4:Y:S02]  /*d630*/  SHFL.UP PT, R4, R0, 0x1, RZ ;  /* 0x0420000000047989 */ /* 0x00052400000e00ff */
.L_x_115:
[----:B----4-:R-:W-:-:S04]  /*d640*/  SEL R4, R4, RZ, P5 ;  /* 0x000000ff04047207 */ /* 0x010fc80002800000 */
[----:B--2---:R-:W-:Y:S01]  /*d650*/  IADD3 R0, R0, R4, RZ ;  /* 0x0000000400007210 */ /* 0x004fe20007ffe0ff */
[----:B------:R-:W-:Y:S05]  /*d660*/  BRA.DIV ~URZ, `(.L_x_78) ;  /* 0x000018227f007947 */ /* 0x000fea000b800000 */
        /* <DEDUP_REMOVED lines=12> */
[----:B------:R2:W4:Y:S02]  /*d730*/  SHFL.IDX PT, R0, R4, 0x1f, 0x1f ;  /* 0x03e01f0004007f89 */ /* 0x00052400000e0000 */
.L_x_116:
[----:B----4-:R-:W-:Y:S01]  /*d740*/  IMAD R0, R0, c[0x0][0x538], RZ ;  /* 0x00014e0000007a24 */ /* 0x010fe200078e02ff */
[----:B------:R-:W-:Y:S04]  /*d750*/  BSSY B1, `(.L_x_79) ;  /* 0x0000083000017945 */ /* 0x000fe80003800000 */
[----:B-1----:R-:W-:-:S04]  /*d760*/  IADD3 R8, R0, R8, RZ ;  /* 0x0000000800087210 */ /* 0x002fc80007ffe0ff */
[----:B------:R-:W-:-:S13]  /*d770*/  ISETP.GT.AND P0, PT, R8, R9, PT ;  /* 0x000000090800720c */ /* 0x000fda0003f04270 */
[----:B------:R-:W-:Y:S05]  /*d780*/  @P0 BRA `(.L_x_80) ;  /* 0x0000025000000947 */ /* 0x000fea0003800000 */
.L_x_84:
[----:B------:R-:W4:Y:S02]  /*d790*/  LDL.LU R0, [R1+0x5c] ;  /* 0x00005c0001007983 */ /* 0x000f240000300800 */
[----:B----4-:R-:W-:-:S04]  /*d7a0*/  IADD3 R0, R0, 0x1f, RZ ;  /* 0x0000001f00007810 */ /* 0x010fc80007ffe0ff */
[----:B------:R-:W-:-:S13]  /*d7b0*/  ISETP.GE.AND P0, PT, R0, c[0x0][0x53c], PT ;  /* 0x00014f0000007a0c */ /* 0x000fda0003f06270 */
[----:B------:R-:W-:Y:S05]  /*d7c0*/  @P0 BRA `(.L_x_81) ;  /* 0x0000076000000947 */ /* 0x000fea0003800000 */
[----:B------:R1:W-:Y:S01]  /*d7d0*/  STL [R1+0x5c], R0 ;  /* 0x00005c0001007387 */ /* 0x0003e20000100800 */
[----:B------:R-:W-:Y:S01]  /*d7e0*/  CS2R R6, SRZ ;  /* 0x0000000000067805 */ /* 0x000fe2000001ff00 */
[----:B-1----:R-:W-:-:S04]  /*d7f0*/  IADD3 R0, R0, R13, RZ ;  /* 0x0000000d00007210 */ /* 0x002fc80007ffe0ff */
[----:B------:R-:W-:-:S13]  /*d800*/  ISETP.GE.OR P0, PT, R0, c[0x0][0x53c], !P6 ;  /* 0x00014f0000007a0c */ /* 0x000fda0007706670 */
[----:B------:R-:W-:Y:S02]  /*d810*/  @!P0 MOV R2, 0x4 ;  /* 0x0000000400028802 */ /* 0x000fe40000000f00 */
[----:B------:R-:W-:-:S03]  /*d820*/  @!P0 MOV R3, 0x4 ;  /* 0x0000000400038802 */ /* 0x000fc60000000f00 */
[----:B--2---:R-:W-:-:S04]  /*d830*/  @!P0 IMAD.WIDE R4, R0, R2, c[0x0][0x580] ;  /* 0x0001600000048625 */ /* 0x004fc800078e0202 */
[----:B------:R-:W-:Y:S01]  /*d840*/  @!P0 IMAD.WIDE R2, R0, R3, c[0x0][0x578] ;  /* 0x00015e0000028625 */ /* 0x000fe200078e0203 */
[----:B------:R-:W2:Y:S04]  /*d850*/  @!P0 LDG.E R6, [R4.64] ;  /* 0x0000000604068981 */ /* 0x000ea8000c1e1900 */
[----:B------:R-:W2:Y:S02]  /*d860*/  @!P0 LDG.E R7, [R2.64] ;  /* 0x0000000602078981 */ /* 0x000ea4000c1e1900 */
[----:B--2---:R-:W-:Y:S01]  /*d870*/  IMAD R0, R7, R6, RZ ;  /* 0x0000000607007224 */ /* 0x004fe200078e02ff */
[----:B------:R-:W-:Y:S05]  /*d880*/  BRA.DIV ~URZ, `(.L_x_82) ;  /* 0x000017a27f007947 */ /* 0x000fea000b800000 */
[----:B------:R1:W2:Y:S02]  /*d890*/  SHFL.UP PT, R2, R0, 0x1, RZ ;  /* 0x0420000000027989 */ /* 0x0002a400000e00ff */
.L_x_117:
        /* <DEDUP_REMOVED lines=16> */
.L_x_118:
[----:B--2---:R-:W-:-:S05]  /*d9a0*/  IMAD R0, R0, c[0x0][0x538], RZ ;  /* 0x00014e0000007a24 */ /* 0x004fca00078e02ff */
[----:B------:R-:W-:-:S04]  /*d9b0*/  IADD3 R8, R0, R8, RZ ;  /* 0x0000000800087210 */ /* 0x000fc80007ffe0ff */
[----:B------:R-:W-:-:S13]  /*d9c0*/  ISETP.GT.AND P0, PT, R8, R9, PT ;  /* 0x000000090800720c */ /* 0x000fda0003f04270 */
[----:B-1-3--:R-:W-:Y:S05]  /*d9d0*/  @!P0 BRA `(.L_x_84) ;  /* 0xfffffdb000008947 */ /* 0x00afea000383ffff */
.L_x_80:
[----:B---3--:R-:W-:-:S05]  /*d9e0*/  IADD3 R10, -R0, R8, RZ ;  /* 0x00000008000a7210 */ /* 0x008fca0007ffe1ff */
[----:B------:R-:W-:-:S05]  /*d9f0*/  IMAD R0, R4, c[0x0][0x538], R10 ;  /* 0x00014e0004007a24 */ /* 0x000fca00078e020a */
[----:B------:R-:W-:Y:S01]  /*da00*/  ISETP.GT.AND P0, PT, R0, R9, PT ;  /* 0x000000090000720c */ /* 0x000fe20003f04270 */
[----:B------:R-:W-:-:S12]  /*da10*/  BRA.DIV ~URZ, `(.L_x_85) ;  /* 0x000018027f007947 */ /* 0x000fd8000b800000 */
[----:B------:R-:W-:-:S04]  /*da20*/  VOTE.ANY R8, PT, !P0 ;  /* 0x0000000000087806 */ /* 0x000fc800040e0100 */
.L_x_119:
[----:B------:R1:W3:Y:S01]  /*da30*/  POPC R12, R8 ;  /* 0x00000008000c7309 */ /* 0x0002e20000000000 */
[----:B------:R-:W-:Y:S05]  /*da40*/  BRA.DIV ~URZ, `(.L_x_86) ;  /* 0x000018227f007947 */ /* 0x000fea000b800000 */
[----:B---3--:R3:W4:Y:S04]  /*da50*/  SHFL.IDX PT, R6, R6, R12, 0x1f ;  /* 0x00001f0c06067589 */ /* 0x00872800000e0000 */
[----:B------:R3:W1:Y:S02]  /*da60*/  SHFL.IDX PT, R7, R7, R12, 0x1f ;  /* 0x00001f0c07077589 */ /* 0x00066400000e0000 */
.L_x_120:
[----:B------:R-:W-:Y:S01]  /*da70*/  ISETP.NE.AND P0, PT, R8, RZ, PT ;  /* 0x000000ff0800720c */ /* 0x000fe20003f05270 */
[----:B------:R-:W-:-:S12]  /*da80*/  BSSY B0, `(.L_x_87) ;  /* 0x0000005000007945 */ /* 0x000fd80003800000 */
[----:B------:R-:W-:Y:S05]  /*da90*/  @!P0 BRA `(.L_x_88) ;  /* 0x0000003000008947 */ /* 0x000fea0003800000 */
[----:B------:R-:W-:Y:S01]  /*daa0*/  IADD3 R3, R12, -0x1, RZ ;  /* 0xffffffff0c037810 */ /* 0x000fe20007ffe0ff */
[----:B------:R-:W-:Y:S05]  /*dab0*/  BRA.DIV ~URZ, `(.L_x_89) ;  /* 0x000018827f007947 */ /* 0x000fea000b800000 */
[----:B------:R2:W3:Y:S02]  /*dac0*/  SHFL.IDX PT, R11, R4, R3, 0x1f ;  /* 0x00001f03040b7589 */ /* 0x0004e400000e0000 */
.L_x_88:
[----:B------:R-:W-:Y:S05]  /*dad0*/  BSYNC B0 ;  /* 0x0000000000007941 */ /* 0x000fea0003800000 */
.L_x_87:
[----:B---3--:R-:W-:Y:S01]  /*dae0*/  IMAD R5, R11, c[0x0][0x538], R10 ;  /* 0x00014e000b057a24 */ /* 0x008fe200078e020a */
[----:B--2-4-:R-:W-:Y:S02]  /*daf0*/  IABS R4, R6 ;  /* 0x0000000600047213 */ /* 0x014fe40000000000 */
[----:B-1----:R-:W-:Y:S01]  /*db00*/  IABS R0, R7 ;  /* 0x0000000700007213 */ /* 0x002fe20000000000 */
[----:B------:R-:W-:Y:S01]  /*db10*/  IMAD.IADD R10, R9, 0x1, -R5 ;  /* 0x00000001090a7824 */ /* 0x000fe200078e0a05 */
[----:B------:R1:W-:Y:S01]  /*db20*/  STL [R1+0x50], R5 ;  /* 0x0000500501007387 */ /* 0x0003e20000100800 */
[----:B------:R-:W2:Y:S03]  /*db30*/  I2F.RP R2, R4 ;  /* 0x0000000400027306 */ /* 0x000ea60000209400 */
[----:B------:R-:W3:Y:S05]  /*db40*/  LDL.LU R14, [R1+0x5c] ;  /* 0x00005c00010e7983 */ /* 0x000eea0000300800 */
[----:B--2---:R-:W2:Y:S02]  /*db50*/  MUFU.RCP R2, R2 ;  /* 0x0000000200027308 */ /* 0x004ea40000001000 */
[----:B--2---:R-:W-:-:S06]  /*db60*/  IADD3 R2, R2, 0xffffffe, RZ ;  /* 0x0ffffffe02027810 */ /* 0x004fcc0007ffe0ff */
[----:B------:R-:W2:Y:S01]  /*db70*/  F2I.FTZ.U32.TRUNC.NTZ R3, R2 ;  /* 0x0000000200037305 */ /* 0x000ea2000021f000 */
[----:B-1----:R-:W-:Y:S01]  /*db80*/  IMAD.MOV.U32 R5, RZ, RZ, R0 ;  /* 0x000000ffff057224 */ /* 0x002fe200078e0000 */
[----:B------:R-:W-:Y:S02]  /*db90*/  IABS R0, R6 ;  /* 0x0000000600007213 */ /* 0x000fe40000000000 */
[----:B------:R-:W-:-:S04]  /*dba0*/  IABS R9, R10 ;  /* 0x0000000a00097213 */ /* 0x000fc80000000000 */
[----:B------:R-:W1:Y:S01]  /*dbb0*/  I2F.RP R11, R5 ;  /* 0x00000005000b7306 */ /* 0x000e620000209400 */
[----:B--2---:R-:W-:-:S04]  /*dbc0*/  IMAD.MOV R2, RZ, RZ, -R3 ;  /* 0x000000ffff027224 */ /* 0x004fc800078e0a03 */
[----:B------:R-:W-:Y:S01]  /*dbd0*/  IMAD R8, R2, R4, RZ ;  /* 0x0000000402087224 */ /* 0x000fe200078e02ff */
[----:B------:R-:W-:Y:S01]  /*dbe0*/  MOV R2, RZ ;  /* 0x000000ff00027202 */ /* 0x000fe20000000f00 */
[----:B------:R-:W-:-:S04]  /*dbf0*/  IMAD.MOV R0, RZ, RZ, -R0 ;  /* 0x000000ffff007224 */ /* 0x000fc800078e0a00 */
[----:B------:R-:W-:-:S04]  /*dc00*/  IMAD.HI.U32 R8, R3, R8, R2 ;  /* 0x0000000803087227 */ /* 0x000fc800078e0002 */
[----:B------:R-:W-:Y:S02]  /*dc10*/  IMAD.MOV.U32 R2, RZ, RZ, R9 ;  /* 0x000000ffff027224 */ /* 0x000fe400078e0009 */
[----:B------:R-:W-:Y:S02]  /*dc20*/  IMAD.MOV.U32 R3, RZ, RZ, R0 ;  /* 0x000000ffff037224 */ /* 0x000fe400078e0000 */
[----:B------:R-:W-:-:S04]  /*dc30*/  IMAD.HI.U32 R0, R8, R2, RZ ;  /* 0x0000000208007227 */ /* 0x000fc800078e00ff */
[----:B------:R-:W-:Y:S02]  /*dc40*/  IMAD R2, R0, R3, R2 ;  /* 0x0000000300027224 */ /* 0x000fe400078e0202 */
[----:B-1----:R-:W1:Y:S03]  /*dc50*/  MUFU.RCP R3, R11 ;  /* 0x0000000b00037308 */ /* 0x002e660000001000 */
[----:B------:R-:W-:Y:S02]  /*dc60*/  ISETP.GT.U32.AND P0, PT, R4, R2, PT ;  /* 0x000000020400720c */ /* 0x000fe40003f04070 */
[----:B-1----:R-:W-:-:S11]  /*dc70*/  IADD3 R3, R3, 0xffffffe, RZ ;  /* 0x0ffffffe03037810 */ /* 0x002fd60007ffe0ff */
[-C--:B------:R-:W-:Y:S01]  /*dc80*/  @!P0 IADD3 R2, R2, -R4.reuse, RZ ;  /* 0x8000000402028210 */ /* 0x080fe20007ffe0ff */
[----:B------:R-:W1:Y:S03]  /*dc90*/  F2I.FTZ.U32.TRUNC.NTZ R3, R3 ;  /* 0x0000000300037305 */ /* 0x000e66000021f000 */
[----:B------:R-:W-:Y:S02]  /*dca0*/  ISETP.GE.U32.AND P2, PT, R2, R4, PT ;  /* 0x000000040200720c */ /* 0x000fe40003f46070 */
[----:B------:R-:W-:Y:S02]  /*dcb0*/  LOP3.LUT R2, R10, R6, RZ, 0x3c, !PT ;  /* 0x000000060a027212 */ /* 0x000fe400078e3cff */
[----:B------:R-:W-:Y:S02]  /*dcc0*/  @!P0 IADD3 R0, R0, 0x1, RZ ;  /* 0x0000000100008810 */ /* 0x000fe40007ffe0ff */
[----:B------:R-:W-:-:S02]  /*dcd0*/  ISETP.GE.AND P1, PT, R2, RZ, PT ;  /* 0x000000ff0200720c */ /* 0x000fc40003f26270 */
[----:B------:R-:W-:-:S05]  /*dce0*/  ISETP.NE.AND P0, PT, R6, RZ, PT ;  /* 0x000000ff0600720c */ /* 0x000fca0003f05270 */
[----:B------:R-:W-:Y:S01]  /*dcf0*/  @P2 IADD3 R0, R0, 0x1, RZ ;  /* 0x0000000100002810 */ /* 0x000fe20007ffe0ff */
[----:B-1----:R-:W-:-:S04]  /*dd00*/  IMAD.MOV R2, RZ, RZ, -R3 ;  /* 0x000000ffff027224 */ /* 0x002fc800078e0a03 */
[----:B------:R-:W-:Y:S01]  /*dd10*/  IMAD.MOV.U32 R4, RZ, RZ, R2 ;  /* 0x000000ffff047224 */ /* 0x000fe200078e0002 */
[----:B------:R-:W-:Y:S01]  /*dd20*/  IABS R2, R7 ;  /* 0x0000000700027213 */ /* 0x000fe20000000000 */
[----:B------:R-:W-:Y:S01]  /*dd30*/  @!P1 IMAD.MOV R0, RZ, RZ, -R0 ;  /* 0x000000ffff009224 */ /* 0x000fe200078e0a00 */
[----:B------:R-:W-:Y:S01]  /*dd40*/  @!P0 LOP3.LUT R0, RZ, R6, RZ, 0x33, !PT ;  /* 0x00000006ff008212 */ /* 0x000fe200078e33ff */
[----:B------:R-:W-:Y:S01]  /*dd50*/  IMAD R4, R4, R5, RZ ;  /* 0x0000000504047224 */ /* 0x000fe200078e02ff */
[----:B------:R-:W-:Y:S01]  /*dd60*/  IADD3 R8, RZ, -R2, RZ ;  /* 0x80000002ff087210 */ /* 0x000fe20007ffe0ff */
[----:B------:R-:W-:Y:S01]  /*dd70*/  IMAD.MOV.U32 R2, RZ, RZ, RZ ;  /* 0x000000ffff027224 */ /* 0x000fe200078e00ff */
[----:B------:R-:W-:-:S03]  /*dd80*/  IABS R9, R0 ;  /* 0x0000000000097213 */ /* 0x000fc60000000000 */
[----:B------:R-:W-:Y:S01]  /*dd90*/  IMAD.HI.U32 R2, R3, R4, R2 ;  /* 0x0000000403027227 */ /* 0x000fe200078e0002 */
[----:B------:R-:W-:-:S03]  /*dda0*/  MOV R4, R8 ;  /* 0x0000000800047202 */ /* 0x000fc60000000f00 */
[----:B------:R-:W-:-:S04]  /*ddb0*/  IMAD.MOV.U32 R3, RZ, RZ, R9 ;  /* 0x000000ffff037224 */ /* 0x000fc800078e0009 */
[----:B------:R-:W-:-:S04]  /*ddc0*/  IMAD.HI.U32 R2, R2, R3, RZ ;  /* 0x0000000302027227 */ /* 0x000fc800078e00ff */
[----:B------:R-:W-:-:S05]  /*ddd0*/  IMAD R3, R2, R4, R3 ;  /* 0x0000000402037224 */ /* 0x000fca00078e0203 */
[----:B------:R-:W-:-:S13]  /*dde0*/  ISETP.GT.U32.AND P0, PT, R5, R3, PT ;  /* 0x000000030500720c */ /* 0x000fda0003f04070 */
[----:B------:R-:W-:-:S05]  /*ddf0*/  @!P0 IMAD.IADD R3, R3, 0x1, -R5 ;  /* 0x0000000103038824 */ /* 0x000fca00078e0a05 */
[----:B------:R-:W-:Y:S02]  /*de00*/  ISETP.GE.U32.AND P2, PT, R3, R5, PT ;  /* 0x000000050300720c */ /* 0x000fe40003f46070 */
[----:B------:R-:W-:Y:S02]  /*de10*/  LOP3.LUT R3, R0, R7, RZ, 0x3c, !PT ;  /* 0x0000000700037212 */ /* 0x000fe400078e3cff */
[----:B------:R-:W-:Y:S02]  /*de20*/  @!P0 IADD3 R2, R2, 0x1, RZ ;  /* 0x0000000102028810 */ /* 0x000fe40007ffe0ff */
[----:B------:R-:W-:Y:S02]  /*de30*/  ISETP.GE.AND P1, PT, R3, RZ, PT ;  /* 0x000000ff0300720c */ /* 0x000fe40003f26270 */
[----:B------:R-:W-:-:S05]  /*de40*/  ISETP.NE.AND P0, PT, R7, RZ, PT ;  /* 0x000000ff0700720c */ /* 0x000fca0003f05270 */
[----:B------:R-:W-:-:S06]  /*de50*/  @P2 IADD3 R2, R2, 0x1, RZ ;  /* 0x0000000102022810 */ /* 0x000fcc0007ffe0ff */
[----:B------:R-:W-:Y:S02]  /*de60*/  @!P1 IMAD.MOV R2, RZ, RZ, -R2 ;  /* 0x000000ffff029224 */ /* 0x000fe400078e0a02 */
[----:B------:R-:W-:-:S04]  /*de70*/  @!P0 LOP3.LUT R2, RZ, R7, RZ, 0x33, !PT ;  /* 0x00000007ff028212 */ /* 0x000fc800078e33ff */
[----:B------:R-:W-:Y:S01]  /*de80*/  IADD3 R3, -R2, RZ, RZ ;  /* 0x000000ff02037210 */ /* 0x000fe20007ffe1ff */
[----:B------:R-:W-:Y:S02]  /*de90*/  IMAD R6, R0, R6, RZ ;  /* 0x0000000600067224 */ /* 0x000fe400078e02ff */
[C---:B------:R-:W-:Y:S02]  /*dea0*/  IMAD R2, R7.reuse, 0x1000000, R2 ;  /* 0x0100000007027824 */ /* 0x040fe400078e0202 */
[----:B------:R-:W-:Y:S01]  /*deb0*/  IMAD R0, R7, R3, R0 ;  /* 0x0000000307007224 */ /* 0x000fe200078e0200 */
[----:B------:R-:W-:-:S03]  /*dec0*/  IADD3 R3, R10, -R6, RZ ;  /* 0x800000060a037210 */ /* 0x000fc60007ffe0ff */
[----:B------:R-:W-:-:S05]  /*ded0*/  IMAD R0, R0, 0x10000, R2 ;  /* 0x0001000000007824 */ /* 0x000fca00078e0202 */
[----:B------:R1:W-:Y:S01]  /*dee0*/  STL [R1+0x58], R0 ;  /* 0x0000580001007387 */ /* 0x0003e20000100800 */
[----:B---3--:R-:W-:-:S05]  /*def0*/  IMAD.IADD R14, R12, 0x1, R14 ;  /* 0x000000010c0e7824 */ /* 0x008fca00078e020e */
[----:B------:R1:W-:Y:S04]  /*df00*/  STL [R1+0x5c], R14 ;  /* 0x00005c0e01007387 */ /* 0x0003e80000100800 */
[----:B------:R1:W-:Y:S01]  /*df10*/  STL [R1+0x54], R3 ;  /* 0x0000540301007387 */ /* 0x0003e20000100800 */
[----:B------:R-:W-:Y:S05]  /*df20*/  BRA `(.L_x_90) ;  /* 0x0000005000007947 */ /* 0x000fea0003800000 */
.L_x_81:
[----:B------:R-:W-:Y:S01]  /*df30*/  MOV R0, c[0x0][0x53c] ;  /* 0x00014f0000007a02 */ /* 0x000fe20000000f00 */
[----:B------:R1:W-:Y:S04]  /*df40*/  STL [R1+0x50], R9 ;  /* 0x0000500901007387 */ /* 0x0003e80000100800 */
[----:B------:R1:W-:Y:S04]  /*df50*/  STL [R1+0x54], RZ ;  /* 0x000054ff01007387 */ /* 0x0003e80000100800 */
[----:B------:R1:W-:Y:S04]  /*df60*/  STL [R1+0x58], RZ ;  /* 0x000058ff01007387 */ /* 0x0003e80000100800 */
[----:B------:R1:W-:Y:S02]  /*df70*/  STL [R1+0x5c], R0 ;  /* 0x00005c0001007387 */ /* 0x0003e40000100800 */
.L_x_90:
[----:B------:R-:W-:Y:S05]  /*df80*/  BSYNC B1 ;  /* 0x0000000000017941 */ /* 0x000fea0003800000 */
.L_x_79:
[----:B--2---:R-:W2:Y:S04]  /*df90*/  LDL R4, [R1+0x50] ;  /* 0x0000500001047983 */ /* 0x004ea80000100800 */
[----:B------:R-:W2:Y:S04]  /*dfa0*/  LDL R5, [R1+0x54] ;  /* 0x0000540001057983 */ /* 0x000ea80000100800 */
[----:B------:R-:W2:Y:S04]  /*dfb0*/  LDL R6, [R1+0x58] ;  /* 0x0000580001067983 */ /* 0x000ea80000100800 */
[----:B------:R-:W2:Y:S01]  /*dfc0*/  LDL R7, [R1+0x5c] ;  /* 0x00005c0001077983 */ /* 0x000ea20000100800 */
[----:B------:R-:W-:Y:S03]  /*dfd0*/  WARPSYNC 0xffffffff ;  /* 0xffffffff00007948 */ /* 0x000fe60003800000 */
[----:B------:R-:W-:Y:S01]  /*dfe0*/  BAR.SYNC.DEFER_BLOCKING 0x4, 0x100 ;  /* 0x0104000000007b1d */ /* 0x000fe20000010000 */
[----:B------:R-:W-:-:S13]  /*dff0*/  ISETP.NE.AND P0, PT, R13, RZ, PT ;  /* 0x000000ff0d00720c */ /* 0x000fda0003f05270 */
[----:B--2---:R2:W-:Y:S04]  /*e000*/  @!P0 STS.128 [0x1a080], R4 ;  /* 0x01a08004ff008388 */ /* 0x0045e80000000c00 */
[----:B------:R-:W-:Y:S06]  /*e010*/  BAR.ARV 0x5, 0x100 ;  /* 0x0144000000007b1d */ /* 0x000fec0000002000 */
.L_x_74:
[----:B-1----:R-:W4:Y:S02]  /*e020*/  LDL R0, [R1+0x5c] ;  /* 0x00005c0001007983 */ /* 0x002f240000100800 */
[----:B----4-:R-:W-:-:S13]  /*e030*/  ISETP.GE.AND P0, PT, R0, c[0x0][0x53c], PT ;  /* 0x00014f0000007a0c */ /* 0x010fda0003f06270 */
[----:B--23--:R-:W-:Y:S01]  /*e040*/  @P0 CALL.REL.NOINC `(.L_x_91) ;  /* 0x0000001000000944 */ /* 0x00cfe20003c00000 */
[----:B------:R-:W-:Y:S05]  /*e050*/  BRA `(.L_x_92) ;  /* 0xffff340000007947 */ /* 0x000fea000383ffff */
.L_x_91:
[----:B------:R-:W-:Y:S05]  /*e060*/  EXIT ;  /* 0x000000000000794d */ /* 0x000fea0003800000 */
.L_x_13:
[----:B------:R-:W-:Y:S01]  /*e070*/  IMAD.MOV.U32 R0, RZ, RZ, R5 ;  /* 0x000000ffff007224 */ /* 0x000fe200078e0005 */
[----:B------:R-:W-:Y:S02]  /*e080*/  MOV R2, 0x1 ;  /* 0x0000000100027802 */ /* 0x000fe40000000f00 */
[----:B------:R-:W-:Y:S02]  /*e090*/  MOV R3, 0xe0b0 ;  /* 0x0000e0b000037802 */ /* 0x000fe40000000f00 */
[----:B------:R-:W-:Y:S05]  /*e0a0*/  CALL.REL.NOINC `($__internal_2_$__cuda_sm70_shflsync_up_p) ;  /* 0x0000139000007944 */ /* 0x000fea0003c00000 */
[----:B------:R-:W-:Y:S01]  /*e0b0*/  MOV R0, R4 ;  /* 0x0000000400007202 */ /* 0x000fe20000000f00 */
[----:B------:R-:W-:Y:S05]  /*e0c0*/  BRA `(.L_x_93) ;  /* 0xffff23a000007947 */ /* 0x000fea000383ffff */
.L_x_14:
[----:B------:R-:W-:Y:S01]  /*e0d0*/  IMAD.MOV.U32 R0, RZ, RZ, R5 ;  /* 0x000000ffff007224 */ /* 0x000fe200078e0005 */
[----:B------:R-:W-:Y:S02]  /*e0e0*/  MOV R2, 0x2 ;  /* 0x0000000200027802 */ /* 0x000fe40000000f00 */
[----:B------:R-:W-:Y:S02]  /*e0f0*/  MOV R3, 0xe110 ;  /* 0x0000e11000037802 */ /* 0x000fe40000000f00 */
[----:B------:R-:W-:Y:S05]  /*e100*/  CALL.REL.NOINC `($__internal_2_$__cuda_sm70_shflsync_up_p) ;  /* 0x0000133000007944 */ /* 0x000fea0003c00000 */
[----:B------:R-:W-:Y:S01]  /*e110*/  SEL R0, R4, RZ, P4 ;  /* 0x000000ff04007207 */ /* 0x000fe20002000000 */
[----:B------:R-:W-:Y:S01]  /*e120*/  IMAD.MOV.U32 R2, RZ, RZ, 0x4 ;  /* 0x00000004ff027424 */ /* 0x000fe200078e00ff */
[----:B------:R-:W-:-:S03]  /*e130*/  MOV R3, 0xe160 ;  /* 0x0000e16000037802 */ /* 0x000fc60000000f00 */
[----:B------:R-:W-:Y:S02]  /*e140*/  IMAD.IADD R0, R5, 0x1, R0 ;  /* 0x0000000105007824 */ /* 0x000fe400078e0200 */
        /* <DEDUP_REMOVED lines=14> */
[----:B------:R-:W-:Y:S01]  /*e230*/  IMAD.IADD R4, R0, 0x1, R4 ;  /* 0x0000000100047824 */ /* 0x000fe200078e0204 */
[----:B------:R-:W-:-:S03]  /*e240*/  MOV R0, 0x1f ;  /* 0x0000001f00007802 */ /* 0x000fc60000000f00 */
[----:B------:R-:W-:Y:S02]  /*e250*/  IMAD.MOV.U32 R5, RZ, RZ, R4 ;  /* 0x000000ffff057224 */ /* 0x000fe400078e0004 */
[----:B------:R-:W-:Y:S05]  /*e260*/  CALL.REL.NOINC `($__internal_1_$__cuda_sm70_shflsync_idx_p) ;  /* 0x0000118000007944 */ /* 0x000fea0003c00000 */
[----:B------:R-:W-:Y:S05]  /*e270*/  BRA `(.L_x_94) ;  /* 0xffff22f000007947 */ /* 0x000fea000383ffff */
.L_x_16:
[----:B------:R-:W-:Y:S02]  /*e280*/  SEL R0, RZ, 0x1, P0 ;  /* 0x00000001ff007807 */ /* 0x000fe40000000000 */
[----:B------:R-:W-:Y:S02]  /*e290*/  MOV R2, 0xe2b0 ;  /* 0x0000e2b000027802 */ /* 0x000fe40000000f00 */
[----:B------:R-:W-:Y:S05]  /*e2a0*/  CALL.REL.NOINC `($__internal_3_$__cuda_sm70_votesync_ballot) ;  /* 0x0000120000007944 */ /* 0x000fea0003c00000 */
[----:B------:R-:W-:Y:S01]  /*e2b0*/  MOV R6, R0 ;  /* 0x0000000000067202 */ /* 0x000fe20000000f00 */
[----:B------:R-:W-:Y:S05]  /*e2c0*/  BRA `(.L_x_95) ;  /* 0xffff233000007947 */ /* 0x000fea000383ffff */
.L_x_17:
[----:B------:R-:W-:Y:S01]  /*e2d0*/  IMAD.MOV.U32 R5, RZ, RZ, R8 ;  /* 0x000000ffff057224 */ /* 0x000fe200078e0008 */
[----:B--2---:R-:W-:Y:S01]  /*e2e0*/  MOV R3, R13 ;  /* 0x0000000d00037202 */ /* 0x004fe20000000f00 */
[----:B------:R-:W-:Y:S01]  /*e2f0*/  IMAD.MOV.U32 R0, RZ, RZ, 0x1f ;  /* 0x0000001fff007424 */ /* 0x000fe200078e00ff */
[----:B------:R-:W-:Y:S02]  /*e300*/  MOV R2, 0xe320 ;  /* 0x0000e32000027802 */ /* 0x000fe40000000f00 */
[----:B-1----:R-:W-:Y:S05]  /*e310*/  CALL.REL.NOINC `($__internal_1_$__cuda_sm70_shflsync_idx_p) ;  /* 0x000010d000007944 */ /* 0x002fea0003c00000 */
[----:B------:R-:W-:Y:S01]  /*e320*/  IMAD.MOV.U32 R11, RZ, RZ, R0 ;  /* 0x000000ffff0b7224 */ /* 0x000fe200078e0000 */
[----:B------:R-:W-:Y:S01]  /*e330*/  MOV R5, R7 ;  /* 0x0000000700057202 */ /* 0x000fe20000000f00 */
[----:B------:R-:W-:Y:S01]  /*e340*/  IMAD.MOV.U32 R7, RZ, RZ, RZ ;  /* 0x000000ffff077224 */ /* 0x000fe200078e00ff */
[----:B------:R-:W-:Y:S01]  /*e350*/  MOV R3, R13 ;  /* 0x0000000d00037202 */ /* 0x000fe20000000f00 */
[----:B------:R-:W-:Y:S01]  /*e360*/  IMAD.MOV.U32 R0, RZ, RZ, 0x1f ;  /* 0x0000001fff007424 */ /* 0x000fe200078e00ff */
[----:B------:R-:W-:-:S02]  /*e370*/  MOV R2, 0xe390 ;  /* 0x0000e39000027802 */ /* 0x000fc40000000f00 */
[----:B------:R-:W-:Y:S05]  /*e380*/  CALL.REL.NOINC `($__internal_1_$__cuda_sm70_shflsync_idx_p) ;  /* 0x0000106000007944 */ /* 0x000fea0003c00000 */
[----:B------:R-:W-:Y:S01]  /*e390*/  MOV R10, R0 ;  /* 0x00000000000a7202 */ /* 0x000fe20000000f00 */
[----:B------:R-:W-:Y:S05]  /*e3a0*/  BRA `(.L_x_96) ;  /* 0xffff22a000007947 */ /* 0x000fea000383ffff */
.L_x_20:
[----:B------:R-:W-:Y:S01]  /*e3b0*/  IMAD.MOV.U32 R5, RZ, RZ, R4 ;  /* 0x000000ffff057224 */ /* 0x000fe200078e0004 */
[----:B------:R-:W-:-:S02]  /*e3c0*/  MOV R0, 0x1f ;  /* 0x0000001f00007802 */ /* 0x000fc40000000f00 */
[----:B------:R-:W-:Y:S02]  /*e3d0*/  MOV R2, 0xe3f0 ;  /* 0x0000e3f000027802 */ /* 0x000fe40000000f00 */
[----:B-1----:R-:W-:Y:S05]  /*e3e0*/  CALL.REL.NOINC `($__internal_1_$__cuda_sm70_shflsync_idx_p) ;  /* 0x0000100000007944 */ /* 0x002fea0003c00000 */
[----:B------:R-:W-:Y:S01]  /*e3f0*/  MOV R7, R0 ;  /* 0x0000000000077202 */ /* 0x000fe20000000f00 */
[----:B------:R-:W-:Y:S05]  /*e400*/  BRA `(.L_x_19) ;  /* 0xffff22a000007947 */ /* 0x000fea000383ffff */
.L_x_34:
[----:B------:R1:W5:Y:S01]  /*e410*/  LDL R2, [R1] ;  /* 0x0000000001027983 */ /* 0x0003620000100800 */
[----:B------:R-:W-:Y:S01]  /*e420*/  IMAD.MOV.U32 R5, RZ, RZ, 0x2 ;  /* 0x00000002ff057424 */ /* 0x000fe200078e00ff */
[----:B------:R-:W-:Y:S01]  /*e430*/  MOV R7, 0x1f ;  /* 0x0000001f00077802 */ /* 0x000fe20000000f00 */
[----:B------:R-:W-:Y:S01]  /*e440*/  IMAD.MOV.U32 R6, RZ, RZ, -0x1 ;  /* 0xffffffffff067424 */ /* 0x000fe200078e00ff */
[----:B------:R-:W-:Y:S02]  /*e450*/  MOV R3, 0xe470 ;  /* 0x0000e47000037802 */ /* 0x000fe40000000f00 */
[----:B-1---5:R-:W-:Y:S05]  /*e460*/  CALL.REL.NOINC `($__internal_0_$__cuda_sm70_shflsync_bfly_p) ;  /* 0x00000f3000007944 */ /* 0x022fea0003c00000 */
[----:B------:R-:W2:Y:S01]  /*e470*/  LDL.LU R0, [R1] ;  /* 0x0000000001007983 */ /* 0x000ea20000300800 */
[----:B------:R-:W-:Y:S01]  /*e480*/  MOV R3, 0xe4d0 ;  /* 0x0000e4d000037802 */ /* 0x000fe20000000f00 */
[----:B--2---:R-:W-:Y:S01]  /*e490*/  FADD.FTZ R0, R0, R5 ;  /* 0x0000000500007221 */ /* 0x004fe20000010000 */
[----:B------:R-:W-:-:S04]  /*e4a0*/  MOV R5, 0x1 ;  /* 0x0000000100057802 */ /* 0x000fc80000000f00 */
[----:B------:R-:W-:Y:S02]  /*e4b0*/  MOV R2, R0 ;  /* 0x0000000000027202 */ /* 0x000fe40000000f00 */
[----:B------:R-:W-:Y:S05]  /*e4c0*/  CALL.REL.NOINC `($__internal_0_$__cuda_sm70_shflsync_bfly_p) ;  /* 0x00000ed000007944 */ /* 0x000fea0003c00000 */
[----:B------:R1:W5:Y:S01]  /*e4d0*/  LDL R2, [R1+0x4] ;  /* 0x0000040001027983 */ /* 0x0003620000100800 */
[----:B------:R-:W-:Y:S01]  /*e4e0*/  FADD.FTZ R0, R0, R5 ;  /* 0x0000000500007221 */ /* 0x000fe20000010000 */
[----:B------:R-:W-:Y:S02]  /*e4f0*/  MOV R5, 0x2 ;  /* 0x0000000200057802 */ /* 0x000fe40000000f00 */
[----:B------:R-:W-:Y:S02]  /*e500*/  MOV R3, 0xe520 ;  /* 0x0000e52000037802 */ /* 0x000fe40000000f00 */
[----:B-1---5:R-:W-:Y:S05]  /*e510*/  CALL.REL.NOINC `($__internal_0_$__cuda_sm70_shflsync_bfly_p) ;  /* 0x00000e8000007944 */ /* 0x022fea0003c00000 */
[----:B------:R-:W2:Y:S01]  /*e520*/  LDL.LU R2, [R1+0x4] ;  /* 0x0000040001027983 */ /* 0x000ea20000300800 */
[----:B------:R-:W-:Y:S01]  /*e530*/  MOV R3, 0xe580 ;  /* 0x0000e58000037802 */ /* 0x000fe20000000f00 */
[----:B--2---:R-:W-:Y:S01]  /*e540*/  FADD.FTZ R4, R2, R5 ;  /* 0x0000000502047221 */ /* 0x004fe20000010000 */
[----:B------:R-:W-:-:S04]  /*e550*/  MOV R5, 0x1 ;  /* 0x0000000100057802 */ /* 0x000fc80000000f00 */
[----:B------:R-:W-:Y:S02]  /*e560*/  MOV R2, R4 ;  /* 0x0000000400027202 */ /* 0x000fe40000000f00 */
[----:B------:R-:W-:Y:S05]  /*e570*/  CALL.REL.NOINC `($__internal_0_$__cuda_sm70_shflsync_bfly_p) ;  /* 0x00000e2000007944 */ /* 0x000fea0003c00000 */
[----:B------:R-:W-:Y:S01]  /*e580*/  MOV R3, R5 ;  /* 0x0000000500037202 */ /* 0x000fe20000000f00 */
[----:B------:R-:W-:Y:S05]  /*e590*/  BRA `(.L_x_97) ;  /* 0xffffa2e000007947 */ /* 0x000fea000383ffff */
.L_x_41:
[----:B--234-:R-:W-:Y:S01]  /*e5a0*/  IMAD.MOV.U32 R5, RZ, RZ, R12 ;  /* 0x000000ffff057224 */ /* 0x01cfe200078e000c */
[----:B------:R-:W-:Y:S01]  /*e5b0*/  MOV R3, RZ ;  /* 0x000000ff00037202 */ /* 0x000fe20000000f00 */
[----:B------:R-:W-:Y:S01]  /*e5c0*/  IMAD.MOV.U32 R0, RZ, RZ, 0x181f ;  /* 0x0000181fff007424 */ /* 0x000fe200078e00ff */
[----:B------:R-:W-:Y:S02]  /*e5d0*/  MOV R2, 0xe5f0 ;  /* 0x0000e5f000027802 */ /* 0x000fe40000000f00 */
[----:B-1----:R-:W-:Y:S05]  /*e5e0*/  CALL.REL.NOINC `($__internal_1_$__cuda_sm70_shflsync_idx_p) ;  /* 0x00000e0000007944 */ /* 0x002fea0003c00000 */
[----:B------:R-:W-:Y:S01]  /*e5f0*/  MOV R10, R0 ;  /* 0x00000000000a7202 */ /* 0x000fe20000000f00 */
[----:B------:R-:W-:Y:S05]  /*e600*/  BRA `(.L_x_98) ;  /* 0xffffbf8000007947 */ /* 0x000fea000383ffff */
.L_x_42:
[----:B------:R-:W-:Y:S01]  /*e610*/  IMAD.MOV.U32 R5, RZ, RZ, R14 ;  /* 0x000000ffff057224 */ /* 0x000fe200078e000e */
[----:B------:R-:W-:Y:S01]  /*e620*/  MOV R3, RZ ;  /* 0x000000ff00037202 */ /* 0x000fe20000000f00 */
[----:B------:R-:W-:Y:S01]  /*e630*/  IMAD.MOV.U32 R0, RZ, RZ, 0x181f ;  /* 0x0000181fff007424 */ /* 0x000fe200078e00ff */
[----:B------:R-:W-:Y:S02]  /*e640*/  MOV R2, 0xe660 ;  /* 0x0000e66000027802 */ /* 0x000fe40000000f00 */
[----:B-123--:R-:W-:Y:S05]  /*e650*/  CALL.REL.NOINC `($__internal_1_$__cuda_sm70_shflsync_idx_p) ;  /* 0x00000d9000007944 */ /* 0x00efea0003c00000 */
[----:B------:R-:W-:Y:S05]  /*e660*/  BRA `(.L_x_99) ;  /* 0xffffbf4000007947 */ /* 0x000fea000383ffff */
.L_x_45:
[----:B--2---:R-:W-:Y:S01]  /*e670*/  IMAD.MOV.U32 R5, RZ, RZ, R12 ;  /* 0x000000ffff057224 */ /* 0x004fe200078e000c */
[----:B------:R-:W-:Y:S01]  /*e680*/  MOV R3, 0x1 ;  /* 0x0000000100037802 */ /* 0x000fe20000000f00 */
[----:B------:R-:W-:Y:S01]  /*e690*/  IMAD.MOV.U32 R0, RZ, RZ, 0x181f ;  /* 0x0000181fff007424 */ /* 0x000fe200078e00ff */
[----:B------:R-:W-:-:S02]  /*e6a0*/  MOV R2, 0xe6c0 ;  /* 0x0000e6c000027802 */ /* 0x000fc40000000f00 */
[----:B-1-34-:R-:W-:Y:S05]  /*e6b0*/  CALL.REL.NOINC `($__internal_1_$__cuda_sm70_shflsync_idx_p) ;  /* 0x00000d3000007944 */ /* 0x01afea0003c00000 */
[----:B------:R-:W-:Y:S01]  /*e6c0*/  IMAD.MOV.U32 R10, RZ, RZ, R0 ;  /* 0x000000ffff0a7224 */ /* 0x000fe200078e0000 */
[----:B------:R-:W-:Y:S01]  /*e6d0*/  MOV R3, 0x1 ;  /* 0x0000000100037802 */ /* 0x000fe20000000f00 */
[----:B------:R-:W-:Y:S01]  /*e6e0*/  IMAD.MOV.U32 R5, RZ, RZ, R14 ;  /* 0x000000ffff057224 */ /* 0x000fe200078e000e */
[----:B------:R-:W-:-:S02]  /*e6f0*/  MOV R0, 0x181f ;  /* 0x0000181f00007802 */ /* 0x000fc40000000f00 */
[----:B------:R-:W-:Y:S02]  /*e700*/  MOV R2, 0xe720 ;  /* 0x0000e72000027802 */ /* 0x000fe40000000f00 */
[----:B------:R-:W-:Y:S05]  /*e710*/  CALL.REL.NOINC `($__internal_1_$__cuda_sm70_shflsync_idx_p) ;  /* 0x00000cd000007944 */ /* 0x000fea0003c00000 */
[----:B------:R-:W-:Y:S05]  /*e720*/  BRA `(.L_x_100) ;  /* 0xffffc06000007947 */ /* 0x000fea000383ffff */
.L_x_48:
[----:B-1----:R-:W-:Y:S01]  /*e730*/  IMAD.MOV.U32 R5, RZ, RZ, R12 ;  /* 0x000000ffff057224 */ /* 0x002fe200078e000c */
[----:B------:R-:W-:Y:S01]  /*e740*/  MOV R3, 0x2 ;  /* 0x0000000200037802 */ /* 0x000fe20000000f00 */
[----:B--2---:R-:W-:Y:S01]  /*e750*/  IMAD.MOV.U32 R0, RZ, RZ, 0x181f ;  /* 0x0000181fff007424 */ /* 0x004fe200078e00ff */
[----:B------:R-:W-:Y:S02]  /*e760*/  MOV R2, 0xe780 ;  /* 0x0000e78000027802 */ /* 0x000fe40000000f00 */
[----:B---34-:R-:W-:Y:S05]  /*e770*/  CALL.REL.NOINC `($__internal_1_$__cuda_sm70_shflsync_idx_p) ;  /* 0x00000c7000007944 */ /* 0x018fea0003c00000 */
[----:B------:R-:W-:Y:S01]  /*e780*/  MOV R10, R0 ;  /* 0x00000000000a7202 */ /* 0x000fe20000000f00 */
[----:B------:R-:W-:Y:S05]  /*e790*/  BRA `(.L_x_101) ;  /* 0xffffc1d000007947 */ /* 0x000fea000383ffff */
.L_x_49:
[----:B-1----:R-:W-:Y:S01]  /*e7a0*/  IMAD.MOV.U32 R5, RZ, RZ, R14 ;  /* 0x000000ffff057224 */ /* 0x002fe200078e000e */
[----:B------:R-:W-:Y:S01]  /*e7b0*/  MOV R3, 0x2 ;  /* 0x0000000200037802 */ /* 0x000fe20000000f00 */
[----:B--2---:R-:W-:Y:S01]  /*e7c0*/  IMAD.MOV.U32 R0, RZ, RZ, 0x181f ;  /* 0x0000181fff007424 */ /* 0x004fe200078e00ff */
[----:B------:R-:W-:Y:S02]  /*e7d0*/  MOV R2, 0xe7f0 ;  /* 0x0000e7f000027802 */ /* 0x000fe40000000f00 */
[----:B---34-:R-:W-:Y:S05]  /*e7e0*/  CALL.REL.NOINC `($__internal_1_$__cuda_sm70_shflsync_idx_p) ;  /* 0x00000c0000007944 */ /* 0x018fea0003c00000 */
[----:B------:R-:W-:Y:S05]  /*e7f0*/  BRA `(.L_x_102) ;  /* 0xffffc19000007947 */ /* 0x000fea000383ffff */
.L_x_52:
[----:B-1----:R-:W-:Y:S01]  /*e800*/  IMAD.MOV.U32 R5, RZ, RZ, R12 ;  /* 0x000000ffff057224 */ /* 0x002fe200078e000c */
[----:B------:R-:W-:Y:S01]  /*e810*/  MOV R3, 0x3 ;  /* 0x0000000300037802 */ /* 0x000fe20000000f00 */
[----:B----4-:R-:W-:Y:S01]  /*e820*/  IMAD.MOV.U32 R0, RZ, RZ, 0x181f ;  /* 0x0000181fff007424 */ /* 0x010fe200078e00ff */
[----:B------:R-:W-:-:S02]  /*e830*/  MOV R2, 0xe850 ;  /* 0x0000e85000027802 */ /* 0x000fc40000000f00 */
[----:B--23--:R-:W-:Y:S05]  /*e840*/  CALL.REL.NOINC `($__internal_1_$__cuda_sm70_shflsync_idx_p) ;  /* 0x00000ba000007944 */ /* 0x00cfea0003c00000 */
[----:B------:R-:W-:Y:S01]  /*e850*/  IMAD.MOV.U32 R8, RZ, RZ, R0 ;  /* 0x000000ffff087224 */ /* 0x000fe200078e0000 */
[----:B------:R-:W-:Y:S01]  /*e860*/  MOV R3, 0x3 ;  /* 0x0000000300037802 */ /* 0x000fe20000000f00 */
[----:B------:R-:W-:Y:S01]  /*e870*/  IMAD.MOV.U32 R5, RZ, RZ, R14 ;  /* 0x000000ffff057224 */ /* 0x000fe200078e000e */
[----:B------:R-:W-:-:S02]  /*e880*/  MOV R0, 0x181f ;  /* 0x0000181f00007802 */ /* 0x000fc40000000f00 */
[----:B------:R-:W-:Y:S02]  /*e890*/  MOV R2, 0xe8b0 ;  /* 0x0000e8b000027802 */ /* 0x000fe40000000f00 */
[----:B------:R-:W-:Y:S05]  /*e8a0*/  CALL.REL.NOINC `($__internal_1_$__cuda_sm70_shflsync_idx_p) ;  /* 0x00000b4000007944 */ /* 0x000fea0003c00000 */
[----:B------:R-:W-:Y:S05]  /*e8b0*/  BRA `(.L_x_103) ;  /* 0xffffc2c000007947 */ /* 0x000fea000383ffff */
.L_x_54:
[----:B------:R-:W-:Y:S01]  /*e8c0*/  IMAD.MOV.U32 R5, RZ, RZ, R12 ;  /* 0x000000ffff057224 */ /* 0x000fe200078e000c */
[----:B------:R-:W-:Y:S01]  /*e8d0*/  MOV R3, RZ ;  /* 0x000000ff00037202 */ /* 0x000fe20000000f00 */
[----:B------:R-:W-:Y:S01]  /*e8e0*/  IMAD.MOV.U32 R0, RZ, RZ, 0x1c1f ;  /* 0x00001c1fff007424 */ /* 0x000fe200078e00ff */
[----:B------:R-:W-:Y:S02]  /*e8f0*/  MOV R2, 0xe910 ;  /* 0x0000e91000027802 */ /* 0x000fe40000000f00 */
[----:B------:R-:W-:Y:S05]  /*e900*/  CALL.REL.NOINC `($__internal_1_$__cuda_sm70_shflsync_idx_p) ;  /* 0x00000ae000007944 */ /* 0x000fea0003c00000 */
[----:B------:R-:W-:Y:S01]  /*e910*/  MOV R4, R0 ;  /* 0x0000000000047202 */ /* 0x000fe20000000f00 */
[----:B------:R-:W-:Y:S05]  /*e920*/  BRA `(.L_x_104) ;  /* 0xffffc63000007947 */ /* 0x000fea000383ffff */
.L_x_55:
[----:B------:R-:W-:Y:S01]  /*e930*/  IMAD.MOV.U32 R5, RZ, RZ, R14 ;  /* 0x000000ffff057224 */ /* 0x000fe200078e000e */
[----:B------:R-:W-:Y:S01]  /*e940*/  MOV R3, RZ ;  /* 0x000000ff00037202 */ /* 0x000fe20000000f00 */
[----:B------:R-:W-:Y:S01]  /*e950*/  IMAD.MOV.U32 R0, RZ, RZ, 0x1c1f ;  /* 0x00001c1fff007424 */ /* 0x000fe200078e00ff */
[----:B------:R-:W-:Y:S02]  /*e960*/  MOV R2, 0xe980 ;  /* 0x0000e98000027802 */ /* 0x000fe40000000f00 */
[----:B-12---:R-:W-:Y:S05]  /*e970*/  CALL.REL.NOINC `($__internal_1_$__cuda_sm70_shflsync_idx_p) ;  /* 0x00000a7000007944 */ /* 0x006fea0003c00000 */
[----:B------:R-:W-:Y:S05]  /*e980*/  BRA `(.L_x_105) ;  /* 0xffffc5f000007947 */ /* 0x000fea000383ffff */
.L_x_58:
[----:B------:R-:W-:Y:S01]  /*e990*/  IMAD.MOV.U32 R5, RZ, RZ, R12 ;  /* 0x000000ffff057224 */ /* 0x000fe200078e000c */
[----:B----4-:R-:W-:Y:S01]  /*e9a0*/  MOV R3, 0x1 ;  /* 0x0000000100037802 */ /* 0x010fe20000000f00 */
[----:B------:R-:W-:Y:S01]  /*e9b0*/  IMAD.MOV.U32 R0, RZ, RZ, 0x1c1f ;  /* 0x00001c1fff007424 */ /* 0x000fe200078e00ff */
[----:B------:R-:W-:-:S02]  /*e9c0*/  MOV R2, 0xe9e0 ;  /* 0x0000e9e000027802 */ /* 0x000fc40000000f00 */
[----:B-123--:R-:W-:Y:S05]  /*e9d0*/  CALL.REL.NOINC `($__internal_1_$__cuda_sm70_shflsync_idx_p) ;  /* 0x00000a1000007944 */ /* 0x00efea0003c00000 */
[----:B------:R-:W-:Y:S01]  /*e9e0*/  IMAD.MOV.U32 R4, RZ, RZ, R0 ;  /* 0x000000ffff047224 */ /* 0x000fe200078e0000 */
[----:B------:R-:W-:Y:S01]  /*e9f0*/  MOV R3, 0x1 ;  /* 0x0000000100037802 */ /* 0x000fe20000000f00 */
[----:B------:R-:W-:Y:S01]  /*ea00*/  IMAD.MOV.U32 R5, RZ, RZ, R14 ;  /* 0x000000ffff057224 */ /* 0x000fe200078e000e */
[----:B------:R-:W-:-:S02]  /*ea10*/  MOV R0, 0x1c1f ;  /* 0x00001c1f00007802 */ /* 0x000fc40000000f00 */
[----:B------:R-:W-:Y:S02]  /*ea20*/  MOV R2, 0xea40 ;  /* 0x0000ea4000027802 */ /* 0x000fe40000000f00 */
[----:B------:R-:W-:Y:S05]  /*ea30*/  CALL.REL.NOINC `($__internal_1_$__cuda_sm70_shflsync_idx_p) ;  /* 0x000009b000007944 */ /* 0x000fea0003c00000 */
[----:B------:R-:W-:Y:S05]  /*ea40*/  BRA `(.L_x_106) ;  /* 0xffffd19000007947 */ /* 0x000fea000383ffff */
.L_x_62:
[----:B------:R-:W-:Y:S01]  /*ea50*/  IMAD.MOV.U32 R5, RZ, RZ, R11 ;  /* 0x000000ffff057224 */ /* 0x000fe200078e000b */
[----:B------:R-:W-:Y:S01]  /*ea60*/  MOV R3, RZ ;  /* 0x000000ff00037202 */ /* 0x000fe20000000f00 */
[----:B------:R-:W-:Y:S01]  /*ea70*/  IMAD.MOV.U32 R0, RZ, RZ, 0x181f ;  /* 0x0000181fff007424 */ /* 0x000fe200078e00ff */
[----:B------:R-:W-:Y:S02]  /*ea80*/  MOV R2, 0xeaa0 ;  /* 0x0000eaa000027802 */ /* 0x000fe40000000f00 */
[----:B------:R-:W-:Y:S05]  /*ea90*/  CALL.REL.NOINC `($__internal_1_$__cuda_sm70_shflsync_idx_p) ;  /* 0x0000095000007944 */ /* 0x000fea0003c00000 */
[----:B------:R-:W-:Y:S01]  /*eaa0*/  MOV R10, R0 ;  /* 0x00000000000a7202 */ /* 0x000fe20000000f00 */
[----:B------:R-:W-:Y:S05]  /*eab0*/  BRA `(.L_x_107) ;  /* 0xffffe19000007947 */ /* 0x000fea000383ffff */
.L_x_63:
[----:B------:R-:W-:Y:S01]  /*eac0*/  IMAD.MOV.U32 R5, RZ, RZ, R14 ;  /* 0x000000ffff057224 */ /* 0x000fe200078e000e */
[----:B------:R-:W-:Y:S01]  /*ead0*/  MOV R3, RZ ;  /* 0x000000ff00037202 */ /* 0x000fe20000000f00 */
[----:B------:R-:W-:Y:S01]  /*eae0*/  IMAD.MOV.U32 R0, RZ, RZ, 0x181f ;  /* 0x0000181fff007424 */ /* 0x000fe200078e00ff */
[----:B------:R-:W-:Y:S02]  /*eaf0*/  MOV R2, 0xeb10 ;  /* 0x0000eb1000027802 */ /* 0x000fe40000000f00 */
[----:B-12---:R-:W-:Y:S05]  /*eb00*/  CALL.REL.NOINC `($__internal_1_$__cuda_sm70_shflsync_idx_p) ;  /* 0x000008e000007944 */ /* 0x006fea0003c00000 */
[----:B------:R-:W-:Y:S05]  /*eb10*/  BRA `(.L_x_108) ;  /* 0xffffe15000007947 */ /* 0x000fea000383ffff */
.L_x_66:
[----:B--2---:R-:W-:Y:S01]  /*eb20*/  IMAD.MOV.U32 R5, RZ, RZ, R11 ;  /* 0x000000ffff057224 */ /* 0x004fe200078e000b */
[----:B------:R-:W-:Y:S01]  /*eb30*/  MOV R3, 0x1 ;  /* 0x0000000100037802 */ /* 0x000fe20000000f00 */
[----:B----4-:R-:W-:Y:S01]  /*eb40*/  IMAD.MOV.U32 R0, RZ, RZ, 0x181f ;  /* 0x0000181fff007424 */ /* 0x010fe200078e00ff */
[----:B------:R-:W-:-:S02]  /*eb50*/  MOV R2, 0xeb70 ;  /* 0x0000eb7000027802 */ /* 0x000fc40000000f00 */
[----:B-1-3--:R-:W-:Y:S05]  /*eb60*/  CALL.REL.NOINC `($__internal_1_$__cuda_sm70_shflsync_idx_p) ;  /* 0x0000088000007944 */ /* 0x00afea0003c00000 */
[----:B------:R-:W-:Y:S01]  /*eb70*/  IMAD.MOV.U32 R10, RZ, RZ, R0 ;  /* 0x000000ffff0a7224 */ /* 0x000fe200078e0000 */
[----:B------:R-:W-:Y:S01]  /*eb80*/  MOV R3, 0x1 ;  /* 0x0000000100037802 */ /* 0x000fe20000000f00 */
[----:B------:R-:W-:Y:S01]  /*eb90*/  IMAD.MOV.U32 R5, RZ, RZ, R14 ;  /* 0x000000ffff057224 */ /* 0x000fe200078e000e */
[----:B------:R-:W-:-:S02]  /*eba0*/  MOV R0, 0x181f ;  /* 0x0000181f00007802 */ /* 0x000fc40000000f00 */
[----:B------:R-:W-:Y:S02]  /*ebb0*/  MOV R2, 0xebd0 ;  /* 0x0000ebd000027802 */ /* 0x000fe40000000f00 */
[----:B------:R-:W-:Y:S05]  /*ebc0*/  CALL.REL.NOINC `($__internal_1_$__cuda_sm70_shflsync_idx_p) ;  /* 0x0000082000007944 */ /* 0x000fea0003c00000 */
[----:B------:R-:W-:Y:S05]  /*ebd0*/  BRA `(.L_x_109) ;  /* 0xffffe28000007947 */ /* 0x000fea000383ffff */
.L_x_69:
[----:B-1----:R-:W-:Y:S01]  /*ebe0*/  IMAD.MOV.U32 R5, RZ, RZ, R11 ;  /* 0x000000ffff057224 */ /* 0x002fe200078e000b */
[----:B------:R-:W-:Y:S01]  /*ebf0*/  MOV R3, 0x2 ;  /* 0x0000000200037802 */ /* 0x000fe20000000f00 */
[----:B----4-:R-:W-:Y:S01]  /*ec00*/  IMAD.MOV.U32 R0, RZ, RZ, 0x181f ;  /* 0x0000181fff007424 */ /* 0x010fe200078e00ff */
[----:B------:R-:W-:Y:S02]  /*ec10*/  MOV R2, 0xec30 ;  /* 0x0000ec3000027802 */ /* 0x000fe40000000f00 */
[----:B--23--:R-:W-:Y:S05]  /*ec20*/  CALL.REL.NOINC `($__internal_1_$__cuda_sm70_shflsync_idx_p) ;  /* 0x000007c000007944 */ /* 0x00cfea0003c00000 */
[----:B------:R-:W-:Y:S01]  /*ec30*/  MOV R10, R0 ;  /* 0x00000000000a7202 */ /* 0x000fe20000000f00 */
[----:B------:R-:W-:Y:S05]  /*ec40*/  BRA `(.L_x_110) ;  /* 0xffffe3f000007947 */ /* 0x000fea000383ffff */
.L_x_70:
[----:B------:R-:W-:Y:S01]  /*ec50*/  IMAD.MOV.U32 R5, RZ, RZ, R14 ;  /* 0x000000ffff057224 */ /* 0x000fe200078e000e */
[----:B------:R-:W-:Y:S01]  /*ec60*/  MOV R3, 0x2 ;  /* 0x0000000200037802 */ /* 0x000fe20000000f00 */
[----:B----4-:R-:W-:Y:S01]  /*ec70*/  IMAD.MOV.U32 R0, RZ, RZ, 0x181f ;  /* 0x0000181fff007424 */ /* 0x010fe200078e00ff */
[----:B------:R-:W-:Y:S02]  /*ec80*/  MOV R2, 0xeca0 ;  /* 0x0000eca000027802 */ /* 0x000fe40000000f00 */
[----:B-123--:R-:W-:Y:S05]  /*ec90*/  CALL.REL.NOINC `($__internal_1_$__cuda_sm70_shflsync_idx_p) ;  /* 0x0000075000007944 */ /* 0x00efea0003c00000 */
[----:B------:R-:W-:Y:S05]  /*eca0*/  BRA `(.L_x_111) ;  /* 0xffffe3b000007947 */ /* 0x000fea000383ffff */
.L_x_73:
[----:B-1----:R-:W-:Y:S01]  /*ecb0*/  IMAD.MOV.U32 R5, RZ, RZ, R11 ;  /* 0x000000ffff057224 */ /* 0x002fe200078e000b */
[----:B------:R-:W-:Y:S01]  /*ecc0*/  MOV R3, 0x3 ;  /* 0x0000000300037802 */ /* 0x000fe20000000f00 */
[----:B------:R-:W-:Y:S01]  /*ecd0*/  IMAD.MOV.U32 R0, RZ, RZ, 0x181f ;  /* 0x0000181fff007424 */ /* 0x000fe200078e00ff */
[----:B------:R-:W-:-:S02]  /*ece0*/  MOV R2, 0xed00 ;  /* 0x0000ed0000027802 */ /* 0x000fc40000000f00 */
[----:B--234-:R-:W-:Y:S05]  /*ecf0*/  CALL.REL.NOINC `($__internal_1_$__cuda_sm70_shflsync_idx_p) ;  /* 0x000006f000007944 */ /* 0x01cfea0003c00000 */
[----:B------:R-:W-:Y:S01]  /*ed00*/  IMAD.MOV.U32 R10, RZ, RZ, R0 ;  /* 0x000000ffff0a7224 */ /* 0x000fe200078e0000 */
[----:B------:R-:W-:Y:S01]  /*ed10*/  MOV R3, 0x3 ;  /* 0x0000000300037802 */ /* 0x000fe20000000f00 */
[----:B------:R-:W-:Y:S01]  /*ed20*/  IMAD.MOV.U32 R5, RZ, RZ, R14 ;  /* 0x000000ffff057224 */ /* 0x000fe200078e000e */
[----:B------:R-:W-:-:S02]  /*ed30*/  MOV R0, 0x181f ;  /* 0x0000181f00007802 */ /* 0x000fc40000000f00 */
[----:B------:R-:W-:Y:S02]  /*ed40*/  MOV R2, 0xed60 ;  /* 0x0000ed6000027802 */ /* 0x000fe40000000f00 */
[----:B------:R-:W-:Y:S05]  /*ed50*/  CALL.REL.NOINC `($__internal_1_$__cuda_sm70_shflsync_idx_p) ;  /* 0x0000069000007944 */ /* 0x000fea0003c00000 */
[----:B------:R-:W-:Y:S05]  /*ed60*/  BRA `(.L_x_112) ;  /* 0xffffe4e000007947 */ /* 0x000fea000383ffff */
.L_x_75:
[----:B------:R-:W-:Y:S01]  /*ed70*/  IMAD.MOV.U32 R5, RZ, RZ, R131 ;  /* 0x000000ffff057224 */ /* 0x000fe200078e0083 */
[----:B------:R-:W-:Y:S01]  /*ed80*/  MOV R3, RZ ;  /* 0x000000ff00037202 */ /* 0x000fe20000000f00 */
[----:B------:R-:W-:Y:S01]  /*ed90*/  IMAD.MOV.U32 R0, RZ, RZ, 0x1f ;  /* 0x0000001fff007424 */ /* 0x000fe200078e00ff */
[----:B------:R-:W-:Y:S02]  /*eda0*/  MOV R2, 0xedc0 ;  /* 0x0000edc000027802 */ /* 0x000fe40000000f00 */
[----:B--23--:R-:W-:Y:S05]  /*edb0*/  CALL.REL.NOINC `($__internal_1_$__cuda_sm70_shflsync_idx_p) ;  /* 0x0000063000007944 */ /* 0x00cfea0003c00000 */
[----:B------:R-:W-:Y:S01]  /*edc0*/  MOV R9, R0 ;  /* 0x0000000000097202 */ /* 0x000fe20000000f00 */
[----:B------:R-:W-:Y:S05]  /*edd0*/  BRA `(.L_x_113) ;  /* 0xffffe71000007947 */ /* 0x000fea000383ffff */
.L_x_76:
[----:B------:R-:W-:Y:S01]  /*ede0*/  IMAD.MOV.U32 R5, RZ, RZ, R131 ;  /* 0x000000ffff057224 */ /* 0x000fe200078e0083 */
[----:B------:R-:W-:Y:S01]  /*edf0*/  MOV R3, 0x1 ;  /* 0x0000000100037802 */ /* 0x000fe20000000f00 */
[----:B------:R-:W-:Y:S01]  /*ee00*/  IMAD.MOV.U32 R0, RZ, RZ, 0x1f ;  /* 0x0000001fff007424 */ /* 0x000fe200078e00ff */
[----:B------:R-:W-:Y:S02]  /*ee10*/  MOV R2, 0xee30 ;  /* 0x0000ee3000027802 */ /* 0x000fe40000000f00 */
[----:B-1234-:R-:W-:Y:S05]  /*ee20*/  CALL.REL.NOINC `($__internal_1_$__cuda_sm70_shflsync_idx_p) ;  /* 0x000005c000007944 */ /* 0x01efea0003c00000 */
[----:B------:R-:W-:Y:S01]  /*ee30*/  MOV R8, R0 ;  /* 0x0000000000087202 */ /* 0x000fe20000000f00 */
[----:B------:R-:W-:Y:S05]  /*ee40*/  BRA `(.L_x_114) ;  /* 0xffffe6c000007947 */ /* 0x000fea000383ffff */
.L_x_77:
[----:B------:R-:W-:Y:S02]  /*ee50*/  MOV R2, 0x1 ;  /* 0x0000000100027802 */ /* 0x000fe40000000f00 */
[----:B------:R-:W-:-:S02]  /*ee60*/  MOV R3, 0xee80 ;  /* 0x0000ee8000037802 */ /* 0x000fc40000000f00 */
[----:B-1234-:R-:W-:Y:S05]  /*ee70*/  CALL.REL.NOINC `($__internal_2_$__cuda_sm70_shflsync_up_p) ;  /* 0x000005c000007944 */ /* 0x01efea0003c00000 */
[----:B------:R-:W-:Y:S05]  /*ee80*/  BRA `(.L_x_115) ;  /* 0xffffe7b000007947 */ /* 0x000fea000383ffff */
.L_x_78:
[----:B------:R-:W-:Y:S02]  /*ee90*/  MOV R2, 0x2 ;  /* 0x0000000200027802 */ /* 0x000fe40000000f00 */
[----:B------:R-:W-:-:S02]  /*eea0*/  MOV R3, 0xeec0 ;  /* 0x0000eec000037802 */ /* 0x000fc40000000f00 */
[----:B-1-3--:R-:W-:Y:S05]  /*eeb0*/  CALL.REL.NOINC `($__internal_2_$__cuda_sm70_shflsync_up_p) ;  /* 0x0000058000007944 */ /* 0x00afea0003c00000 */
        /* <DEDUP_REMOVED lines=23> */
.L_x_82:
[----:B------:R-:W-:Y:S02]  /*f030*/  MOV R2, 0x1 ;  /* 0x0000000100027802 */ /* 0x000fe40000000f00 */
[----:B------:R-:W-:Y:S02]  /*f040*/  MOV R3, 0xf060 ;  /* 0x0000f06000037802 */ /* 0x000fe40000000f00 */
[----:B---3--:R-:W-:Y:S05]  /*f050*/  CALL.REL.NOINC `($__internal_2_$__cuda_sm70_shflsync_up_p) ;  /* 0x000003e000007944 */ /* 0x008fea0003c00000 */
[----:B------:R-:W-:Y:S01]  /*f060*/  MOV R2, R4 ;  /* 0x0000000400027202 */ /* 0x000fe20000000f00 */
[----:B------:R-:W-:Y:S05]  /*f070*/  BRA `(.L_x_117) ;  /* 0xffffe82000007947 */ /* 0x000fea000383ffff */
.L_x_83:
[----:B------:R-:W-:Y:S02]  /*f080*/  MOV R2, 0x2 ;  /* 0x0000000200027802 */ /* 0x000fe40000000f00 */
[----:B------:R-:W-:Y:S02]  /*f090*/  MOV R3, 0xf0b0 ;  /* 0x0000f0b000037802 */ /* 0x000fe40000000f00 */
[----:B---3--:R-:W-:Y:S05]  /*f0a0*/  CALL.REL.NOINC `($__internal_2_$__cuda_sm70_shflsync_up_p) ;  /* 0x0000039000007944 */ /* 0x008fea0003c00000 */
        /* <DEDUP_REMOVED lines=23> */
.L_x_85:
[----:B------:R-:W-:Y:S02]  /*f220*/  SEL R0, RZ, 0x1, P0 ;  /* 0x00000001ff007807 */ /* 0x000fe40000000000 */
[----:B------:R-:W-:Y:S02]  /*f230*/  MOV R2, 0xf250 ;  /* 0x0000f25000027802 */ /* 0x000fe40000000f00 */
[----:B--2---:R-:W-:Y:S05]  /*f240*/  CALL.REL.NOINC `($__internal_3_$__cuda_sm70_votesync_ballot) ;  /* 0x0000026000007944 */ /* 0x004fea0003c00000 */
[----:B------:R-:W-:Y:S01]  /*f250*/  MOV R8, R0 ;  /* 0x0000000000087202 */ /* 0x000fe20000000f00 */
[----:B------:R-:W-:Y:S05]  /*f260*/  BRA `(.L_x_119) ;  /* 0xffffe7c000007947 */ /* 0x000fea000383ffff */
.L_x_86:
[----:B------:R-:W-:Y:S01]  /*f270*/  IMAD.MOV.U32 R5, RZ, RZ, R6 ;  /* 0x000000ffff057224 */ /* 0x000fe200078e0006 */
[----:B---3--:R-:W-:Y:S01]  /*f280*/  MOV R3, R12 ;  /* 0x0000000c00037202 */ /* 0x008fe20000000f00 */
[----:B------:R-:W-:Y:S01]  /*f290*/  IMAD.MOV.U32 R0, RZ, RZ, 0x1f ;  /* 0x0000001fff007424 */ /* 0x000fe200078e00ff */
[----:B------:R-:W-:Y:S02]  /*f2a0*/  MOV R2, 0xf2c0 ;  /* 0x0000f2c000027802 */ /* 0x000fe40000000f00 */
[----:B-12---:R-:W-:Y:S05]  /*f2b0*/  CALL.REL.NOINC `($__internal_1_$__cuda_sm70_shflsync_idx_p) ;  /* 0x0000013000007944 */ /* 0x006fea0003c00000 */
[----:B------:R-:W-:Y:S01]  /*f2c0*/  IMAD.MOV.U32 R6, RZ, RZ, R0 ;  /* 0x000000ffff067224 */ /* 0x000fe200078e0000 */
[----:B------:R-:W-:Y:S01]  /*f2d0*/  MOV R3, R12 ;  /* 0x0000000c00037202 */ /* 0x000fe20000000f00 */
[----:B------:R-:W-:Y:S01]  /*f2e0*/  IMAD.MOV.U32 R5, RZ, RZ, R7 ;  /* 0x000000ffff057224 */ /* 0x000fe200078e0007 */
[----:B------:R-:W-:Y:S02]  /*f2f0*/  MOV R0, 0x1f ;  /* 0x0000001f00007802 */ /* 0x000fe40000000f00 */
[----:B------:R-:W-:-:S02]  /*f300*/  MOV R2, 0xf320 ;  /* 0x0000f32000027802 */ /* 0x000fc40000000f00 */
[----:B------:R-:W-:Y:S05]  /*f310*/  CALL.REL.NOINC `($__internal_1_$__cuda_sm70_shflsync_idx_p) ;  /* 0x000000d000007944 */ /* 0x000fea0003c00000 */
[----:B------:R-:W-:Y:S01]  /*f320*/  MOV R7, R0 ;  /* 0x0000000000077202 */ /* 0x000fe20000000f00 */
[----:B------:R-:W-:Y:S05]  /*f330*/  BRA `(.L_x_120) ;  /* 0xffffe73000007947 */ /* 0x000fea000383ffff */
.L_x_89:
[----:B------:R-:W-:Y:S01]  /*f340*/  IMAD.MOV.U32 R5, RZ, RZ, R4 ;  /* 0x000000ffff057224 */ /* 0x000fe200078e0004 */
[----:B------:R-:W-:-:S02]  /*f350*/  MOV R0, 0x1f ;  /* 0x0000001f00007802 */ /* 0x000fc40000000f00 */
[----:B------:R-:W-:Y:S02]  /*f360*/  MOV R2, 0xf380 ;  /* 0x0000f38000027802 */ /* 0x000fe40000000f00 */
[----:B-1234-:R-:W-:Y:S05]  /*f370*/  CALL.REL.NOINC `($__internal_1_$__cuda_sm70_shflsync_idx_p) ;  /* 0x0000007000007944 */ /* 0x01efea0003c00000 */
[----:B------:R-:W-:Y:S01]  /*f380*/  MOV R11, R0 ;  /* 0x00000000000b7202 */ /* 0x000fe20000000f00 */
[----:B------:R-:W-:Y:S05]  /*f390*/  BRA `(.L_x_88) ;  /* 0xffffe73000007947 */ /* 0x000fea000383ffff */
        .weak           $__internal_0_$__cuda_sm70_shflsync_bfly_p
        .type           $__internal_0_$__cuda_sm70_shflsync_bfly_p,@function
        .size           $__internal_0_$__cuda_sm70_shflsync_bfly_p,($__internal_1_$__cuda_sm70_shflsync_idx_p - $__internal_0_$__cuda_sm70_shflsync_bfly_p)
$__internal_0_$__cuda_sm70_shflsync_bfly_p:
[----:B------:R-:W-:Y:S04]  /*f3a0*/  WARPSYNC R6 ;  /* 0x0000000600007348 */ /* 0x000fe80003800000 */
[----:B------:R1:W2:Y:S02]  /*f3b0*/  SHFL.BFLY PT, R5, R2, R5, R7 ;  /* 0x0c00000502057389 */ /* 0x0002a400000e0007 */
[----:B-1----:R-:W-:Y:S02]  /*f3c0*/  MOV R2, R3 ;  /* 0x0000000300027202 */ /* 0x002fe40000000f00 */
[----:B------:R-:W-:-:S04]  /*f3d0*/  MOV R3, 0x0 ;  /* 0x0000000000037802 */ /* 0x000fc80000000f00 */
[----:B--2---:R-:W-:Y:S05]  /*f3e0*/  RET.REL.NODEC R2 `(_ZN7cutlass13device_kernelIN5flash19enable_sm80_to_sm89INS1_16FlashAttnFwdSm80INS1_25CollectiveMainloopFwdSm80ILi8ELi1ELb1EN4cute5tupleIJNS5_1CILi128EEENS7_ILi48EEENS7_ILi256EEEEEELi256ENS_10bfloat16_tEfNS_4arch4Sm80ELb0ELb0ELb1ELb1ELb0ELb0ELb1ELb1EEENS1_21CollectiveEpilogueFwdINS6_IJS8_SA_S9_EEENS6_IJNS7_ILi1EEESI_SI_EEESC_SE_Li256ELb1ELb1ELb1ELb0EEENS1_36VarlenDynamicPersistentTileSchedulerILi128ELi48ELi256ELi256ELb1ELb1ELb0ELb0ELb1ELb1EEEEEEEEEvNT_6ParamsE) ;  /* 0xffff0c1002007950 */ /* 0x004fea0003c3ffff */
        .weak           $__internal_1_$__cuda_sm70_shflsync_idx_p
        .type           $__internal_1_$__cuda_sm70_shflsync_idx_p,@function
        .size           $__internal_1_$__cuda_sm70_shflsync_idx_p,($__internal_2_$__cuda_sm70_shflsync_up_p - $__internal_1_$__cuda_sm70_shflsync_idx_p)
$__internal_1_$__cuda_sm70_shflsync_idx_p:
[----:B------:R-:W-:-:S04]  /*f3f0*/  MOV R132, 0xffffffff ;  /* 0xffffffff00847802 */ /* 0x000fc80000000f00 */
[----:B------:R-:W-:Y:S04]  /*f400*/  WARPSYNC R132 ;  /* 0x0000008400007348 */ /* 0x000fe80003800000 */
[----:B------:R1:W2:Y:S02]  /*f410*/  SHFL.IDX PT, R0, R5, R3, R0 ;  /* 0x0000000305007389 */ /* 0x0002a400000e0000 */
[----:B-1----:R-:W-:-:S04]  /*f420*/  MOV R3, 0x0 ;  /* 0x0000000000037802 */ /* 0x002fc80000000f00 */
[----:B--2---:R-:W-:Y:S05]  /*f430*/  RET.REL.NODEC R2 `(_ZN7cutlass13device_kernelIN5flash19enable_sm80_to_sm89INS1_16FlashAttnFwdSm80INS1_25CollectiveMainloopFwdSm80ILi8ELi1ELb1EN4cute5tupleIJNS5_1CILi128EEENS7_ILi48EEENS7_ILi256EEEEEELi256ENS_10bfloat16_tEfNS_4arch4Sm80ELb0ELb0ELb1ELb1ELb0ELb0ELb1ELb1EEENS1_21CollectiveEpilogueFwdINS6_IJS8_SA_S9_EEENS6_IJNS7_ILi1EEESI_SI_EEESC_SE_Li256ELb1ELb1ELb1ELb0EEENS1_36VarlenDynamicPersistentTileSchedulerILi128ELi48ELi256ELi256ELb1ELb1ELb0ELb0ELb1ELb1EEEEEEEEEvNT_6ParamsE) ;  /* 0xffff0bc002007950 */ /* 0x004fea0003c3ffff */
        .weak           $__internal_2_$__cuda_sm70_shflsync_up_p
        .type           $__internal_2_$__cuda_sm70_shflsync_up_p,@function
        .size           $__internal_2_$__cuda_sm70_shflsync_up_p,($__internal_3_$__cuda_sm70_votesync_ballot - $__internal_2_$__cuda_sm70_shflsync_up_p)
$__internal_2_$__cuda_sm70_shflsync_up_p:
[----:B------:R-:W-:Y:S02]  /*f440*/  IMAD.MOV.U32 R4, RZ, RZ, RZ ;  /* 0x000000ffff047224 */ /* 0x000fe400078e00ff */
[----:B------:R-:W-:-:S04]  /*f450*/  IMAD.MOV.U32 R10, RZ, RZ, -0x1 ;  /* 0xffffffffff0a7424 */ /* 0x000fc800078e00ff */
[----:B------:R-:W-:Y:S04]  /*f460*/  WARPSYNC R10 ;  /* 0x0000000a00007348 */ /* 0x000fe80003800000 */
[----:B------:R1:W2:Y:S02]  /*f470*/  SHFL.UP PT, R4, R0, R2, R4 ;  /* 0x0400000200047389 */ /* 0x0002a400000e0004 */
[----:B-1----:R-:W-:Y:S02]  /*f480*/  MOV R2, R3 ;  /* 0x0000000300027202 */ /* 0x002fe40000000f00 */
[----:B------:R-:W-:-:S04]  /*f490*/  MOV R3, 0x0 ;  /* 0x0000000000037802 */ /* 0x000fc80000000f00 */
[----:B--2---:R-:W-:Y:S05]  /*f4a0*/  RET.REL.NODEC R2 `(_ZN7cutlass13device_kernelIN5flash19enable_sm80_to_sm89INS1_16FlashAttnFwdSm80INS1_25CollectiveMainloopFwdSm80ILi8ELi1ELb1EN4cute5tupleIJNS5_1CILi128EEENS7_ILi48EEENS7_ILi256EEEEEELi256ENS_10bfloat16_tEfNS_4arch4Sm80ELb0ELb0ELb1ELb1ELb0ELb0ELb1ELb1EEENS1_21CollectiveEpilogueFwdINS6_IJS8_SA_S9_EEENS6_IJNS7_ILi1EEESI_SI_EEESC_SE_Li256ELb1ELb1ELb1ELb0EEENS1_36VarlenDynamicPersistentTileSchedulerILi128ELi48ELi256ELi256ELb1ELb1ELb0ELb0ELb1ELb1EEEEEEEEEvNT_6ParamsE) ;  /* 0xffff0b5002007950 */ /* 0x004fea0003c3ffff */
        .weak           $__internal_3_$__cuda_sm70_votesync_ballot
        .type           $__internal_3_$__cuda_sm70_votesync_ballot,@function
        .size           $__internal_3_$__cuda_sm70_votesync_ballot,(.L_x_2585 - $__internal_3_$__cuda_sm70_votesync_ballot)
$__internal_3_$__cuda_sm70_votesync_ballot:
[----:B------:R-:W-:Y:S01]  /*f4b0*/  ISETP.NE.U32.AND P0, PT, R0, 0x1, PT ;  /* 0x000000010000780c */ /* 0x000fe20003f05070 */
[----:B------:R-:W-:-:S04]  /*f4c0*/  IMAD.MOV.U32 R3, RZ, RZ, -0x1 ;  /* 0xffffffffff037424 */ /* 0x000fc800078e00ff */
[----:B------:R-:W-:Y:S08]  /*f4d0*/  WARPSYNC R3 ;  /* 0x0000000300007348 */ /* 0x000ff00003800000 */
[----:B------:R-:W-:-:S04]  /*f4e0*/  VOTE.ANY R0, PT, !P0 ;  /* 0x0000000000007806 */ /* 0x000fc800040e0100 */
[----:B------:R-:W-:Y:S01]  /*f4f0*/  LOP3.LUT R0, R0, R3, RZ, 0xc0, !PT ;  /* 0x0000000300007212 */ /* 0x000fe200078ec0ff */
[----:B------:R-:W-:-:S04]  /*f500*/  IMAD.MOV.U32 R3, RZ, RZ, 0x0 ;  /* 0x00000000ff037424 */ /* 0x000fc800078e00ff */
[----:B------:R-:W-:Y:S05]  /*f510*/  RET.REL.NODEC R2 `(_ZN7cutlass13device_kernelIN5flash19enable_sm80_to_sm89INS1_16FlashAttnFwdSm80INS1_25CollectiveMainloopFwdSm80ILi8ELi1ELb1EN4cute5tupleIJNS5_1CILi128EEENS7_ILi48EEENS7_ILi256EEEEEELi256ENS_10bfloat16_tEfNS_4arch4Sm80ELb0ELb0ELb1ELb1ELb0ELb0ELb1ELb1EEENS1_21CollectiveEpilogueFwdINS6_IJS8_SA_S9_EEENS6_IJNS7_ILi1EEESI_SI_EEESC_SE_Li256ELb1ELb1ELb1ELb0EEENS1_36VarlenDynamicPersistentTileSchedulerILi128ELi48ELi256ELi256ELb1ELb1ELb0ELb0ELb1ELb1EEEEEEEEEvNT_6ParamsE) ;  /* 0xffff0ae002007950 */ /* 0x000fea0003c3ffff */
.L_x_121:
        /* <DEDUP_REMOVED lines=14> */
.L_x_2585:


//--------------------- .text._ZN7cutlass13device_kernelIN5flash19enable_sm80_to_sm89INS1_16FlashAttnFwdSm80INS1_25CollectiveMainloopFwdSm80ILi8ELi1ELb0EN4cute5tupleIJNS5_1CILi128EEENS7_ILi32EEENS7_ILi256EEEEEELi256ENS_10bfloat16_tEfNS_4arch4Sm80ELb0ELb0ELb1ELb1ELb0ELb1ELb1ELb1EEENS1_21CollectiveEpilogueFwdINS6_IJS8_SA_S9_EEENS6_IJNS7_ILi1EEESI_SI_EEESC_SE_Li256ELb1ELb1ELb1ELb0EEENS1_36VarlenDynamicPersistentTileSchedulerILi128ELi32ELi256ELi256ELb1ELb1ELb0ELb0ELb1ELb1EEEEEEEEEvNT_6ParamsE --------------------------
	.section	.text._ZN7cutlass13device_kernelIN5flash19enable_sm80_to_sm89INS1_16FlashAttnFwdSm80INS1_25CollectiveMainloopFwdSm80ILi8ELi1ELb0EN4cute5tupleIJNS5_1CILi128EEENS7_ILi32EEENS7_ILi256EEEEEELi256ENS_10bfloat16_tEfNS_4arch4Sm80ELb0ELb0ELb1ELb1ELb0ELb1ELb1ELb1EEENS1_21CollectiveEpilogueFwdINS6_IJS8_SA_S9_EEENS6_IJNS7_ILi1EEESI_SI_EEESC_SE_Li256ELb1ELb1ELb1ELb0EEENS1_36VarlenDynamicPersistentTileSchedulerILi128ELi32ELi256ELi256ELb1ELb1ELb0ELb0ELb1ELb1EEEEEEEEEvNT_6ParamsE,"ax",@progbits
	.sectioninfo	@"SHI_REGISTERS=255"
	.align	128
.text._ZN7cutlass13device_kernelIN5flash19enable_sm80_to_sm89INS1_16FlashAttnFwdSm80INS1_25CollectiveMainloopFwdSm80ILi8ELi1ELb0EN4cute5tupleIJNS5_1CILi128EEENS7_ILi32EEENS7_ILi256EEEEEELi256ENS_10bfloat16_tEfNS_4arch4Sm80ELb0ELb0ELb1ELb1ELb0ELb1ELb1ELb1EEENS1_21CollectiveEpilogueFwdINS6_IJS8_SA_S9_EEENS6_IJNS7_ILi1EEESI_SI_EEESC_SE_Li256ELb1ELb1ELb1ELb0EEENS1_36VarlenDynamicPersistentTileSchedulerILi128ELi32ELi256ELi256ELb1ELb1ELb0ELb0ELb1ELb1EEEEEEEEEvNT_6ParamsE:
        .type           _ZN7cutlass13device_kernelIN5flash19enable_sm80_to_sm89INS1_16FlashAttnFwdSm80INS1_25CollectiveMainloopFwdSm80ILi8ELi1ELb0EN4cute5tupleIJNS5_1CILi128EEENS7_ILi32EEENS7_ILi256EEEEEELi256ENS_10bfloat16_tEfNS_4arch4Sm80ELb0ELb0ELb1ELb1ELb0ELb1ELb1ELb1EEENS1_21CollectiveEpilogueFwdINS6_IJS8_SA_S9_EEENS6_IJNS7_ILi1EEESI_SI_EEESC_SE_Li256ELb1ELb1ELb1ELb0EEENS1_36VarlenDynamicPersistentTileSchedulerILi128ELi32ELi256ELi256ELb1ELb1ELb0ELb0ELb1ELb1EEEEEEEEEvNT_6ParamsE,@function
        .size           _ZN7cutlass13device_kernelIN5flash19enable_sm80_to_sm89INS1_16FlashAttnFwdSm80INS1_25CollectiveMainloopFwdSm80ILi8ELi1ELb0EN4cute5tupleIJNS5_1CILi128EEENS7_ILi32EEENS7_ILi256EEEEEELi256ENS_10bfloat16_tEfNS_4arch4Sm80ELb0ELb0ELb1ELb1ELb0ELb1ELb1ELb1EEENS1_21CollectiveEpilogueFwdINS6_IJS8_SA_S9_EEENS6_IJNS7_ILi1EEESI_SI_EEESC_SE_Li256ELb1ELb1ELb1ELb0EEENS1_36VarlenDynamicPersistentTileSchedulerILi128ELi32ELi256ELi256ELb1ELb1ELb0ELb0ELb1ELb1EEEEEEEEEvNT_6ParamsE,(.L_x_2590 - _ZN7cutlass13device_kernelIN5flash19enable_sm80_to_sm89INS1_16FlashAttnFwdSm80INS1_25CollectiveMainloopFwdSm80ILi8ELi1ELb0EN4cute5tupleIJNS5_1CILi128EEENS7_ILi32EEENS7_ILi256EEEEEELi256ENS_10bfloat16_tEfNS_4arch4Sm80ELb0ELb0ELb1ELb1ELb0ELb1ELb1ELb1EEENS1_21CollectiveEpilogueFwdINS6_IJS8_SA_S9_EEENS6_IJNS7_ILi1EEESI_SI_EEESC_SE_Li256ELb1ELb1ELb1ELb0EEENS1_36VarlenDynamicPersistentTileSchedulerILi128ELi32ELi256ELi256ELb1ELb1ELb0ELb0ELb1ELb1EEEEEEEEEvNT_6ParamsE)
        .other          _ZN7cutlass13device_kernelIN5flash19enable_sm80_to_sm89INS1_16FlashAttnFwdSm80INS1_25CollectiveMainloopFwdSm80ILi8ELi1ELb0EN4cute5tupleIJNS5_1CILi128EEENS7_ILi32EEENS7_ILi256EEEEEELi256ENS_10bfloat16_tEfNS_4arch4Sm80ELb0ELb0ELb1ELb1ELb0ELb1ELb1ELb1EEENS1_21CollectiveEpilogueFwdINS6_IJS8_SA_S9_EEENS6_IJNS7_ILi1EEESI_SI_EEESC_SE_Li256ELb1ELb1ELb1ELb0EEENS1_36VarlenDynamicPersistentTileSchedulerILi128ELi32ELi256ELi256ELb1ELb1ELb0ELb0ELb1ELb1EEEEEEEEEvNT_6ParamsE,@"STO_CUDA_ENTRY STV_DEFAULT"
_ZN7cutlass13device_kernelIN5flash19enable_sm80_to_sm89INS1_16FlashAttnFwdSm80INS1_25CollectiveMainloopFwdSm80ILi8ELi1ELb0EN4cute5tupleIJNS5_1CILi128EEENS7_ILi32EEENS7_ILi256EEEEEELi256ENS_10bfloat16_tEfNS_4arch4Sm80ELb0ELb0ELb1ELb1ELb0ELb1ELb1ELb1EEENS1_21CollectiveEpilogueFwdINS6_IJS8_SA_S9_EEENS6_IJNS7_ILi1EEESI_SI_EEESC_SE_Li256ELb1ELb1ELb1ELb0EEENS1_36VarlenDynamicPersistentTileSchedulerILi128ELi32ELi256ELi256ELb1ELb1ELb0ELb0ELb1ELb1EEEEEEEEEvNT_6ParamsE:
[----:B------:R-:W-:-:S03]  /*0000*/  MOV R1, c[0x0][0x28] ;  /* 0x00000a0000017a02 */ /* 0x000fc60000000f00 */
[----:B------:R-:W1:Y:S01]  /*0010*/  S2R R2, SR_TID.X ;  /* 0x0000000000027919 */ /* 0x000e620000002100 */
[----:B------:R-:W-:Y:S01]  /*0020*/  IADD3 R1, R1, -0x10, RZ ;  /* 0xfffffff001017810 */ /* 0x000fe20007ffe0ff */
[----:B------:R-:W-:Y:S01]  /*0030*/  ULDC.64 UR6, c[0x0][0x118] ;  /* 0x0000460000067ab9 */ /* 0x000fe20000000a00 */
[----:B-1----:R-:W-:-:S05]  /*0040*/  SHF.R.U32.HI R0, RZ, 0x5, R2 ;  /* 0x00000005ff007819 */ /* 0x002fca0000011602 */
[----:B------:R-:W1:Y:S02]  /*0050*/  SHFL.IDX PT, R3, R0, RZ, 0x1f ;  /* 0x00001fff00037589 */ /* 0x000e6400000e0000 */
[----:B-1----:R-:W-:Y:S02]  /*0060*/  ISETP.NE.AND P0, PT, R3, RZ, PT ;  /* 0x000000ff0300720c */ /* 0x002fe40003f05270 */
[----:B------:R1:W-:Y:S11]  /*0070*/  STL [R1], R3 ;  /* 0x0000000301007387 */ /* 0x0003f60000100800 */
[----:B------:R-:W-:Y:S06]  /*0080*/  @P0 BAR.SYNC.DEFER_BLOCKING 0x5, 0x100 ;  /* 0x0144000000000b1d */ /* 0x000fec0000010000 */
[----:B------:R-:W2:Y:S04]  /*0090*/  @P0 LDS.128 R212, [0x20080] ;  /* 0x02008000ffd40984 */ /* 0x000ea80000000c00 */
[----:B------:R-:W-:Y:S06]  /*00a0*/  @P0 BAR.ARV 0x4, 0x100 ;  /* 0x0104000000000b1d */ /* 0x000fec0000002000 */
[----:B------:R-:W-:Y:S05]  /*00b0*/  @P0 BRA `(.L_x_122) ;  /* 0x00000a7000000947 */ /* 0x000fea0003800000 */
[----:B-1----:R-:W-:Y:S01]  /*00c0*/  LOP3.LUT R13, R2, 0x1f, RZ, 0xc0, !PT ;  /* 0x0000001f020d7812 */ /* 0x002fe200078ec0ff */
[----:B------:R-:W-:Y:S01]  /*00d0*/  CS2R R8, SRZ ;  /* 0x0000000000087805 */ /* 0x000fe2000001ff00 */
[----:B------:R-:W-:-:S02]  /*00e0*/  IMAD.MOV.U32 R7, RZ, RZ, RZ ;  /* 0x000000ffff077224 */ /* 0x000fc400078e00ff */
[----:B------:R-:W-:-:S04]  /*00f0*/  ISETP.NE.AND P6, PT, R13, 0x1f, PT ;  /* 0x0000001f0d00780c */ /* 0x000fc80003fc5270 */
[----:B------:R-:W-:-:S13]  /*0100*/  ISETP.GE.OR P0, PT, R13, c[0x0][0x53c], !P6 ;  /* 0x00014f000d007a0c */ /* 0x000fda0007706670 */
[----:B------:R-:W-:Y:S02]  /*0110*/  @!P0 IMAD.MOV.U32 R4, RZ, RZ, 0x4 ;  /* 0x00000004ff048424 */ /* 0x000fe400078e00ff */
[----:B------:R-:W-:Y:S02]  /*0120*/  @!P0 IMAD.MOV.U32 R2, RZ, RZ, 0x4 ;  /* 0x00000004ff028424 */ /* 0x000fe400078e00ff */
[----:B------:R-:W-:-:S04]  /*0130*/  @!P0 IMAD.WIDE.U32 R4, R13, R4, c[0x0][0x580] ;  /* 0x000160000d048625 */ /* 0x000fc800078e0004 */
[C---:B------:R-:W-:Y:S01]  /*0140*/  @!P0 IMAD.WIDE.U32 R2, R13.reuse, R2, c[0x0][0x578] ;  /* 0x00015e000d028625 */ /* 0x040fe200078e0002 */
[----:B------:R-:W3:Y:S04]  /*0150*/  @!P0 LDG.E R8, [R4.64] ;  /* 0x0000000604088981 */ /* 0x000ee8000c1e1900 */
[----:B------:R-:W3:Y:S01]  /*0160*/  @!P0 LDG.E R7, [R2.64] ;  /* 0x0000000602078981 */ /* 0x000ee2000c1e1900 */
[C---:B------:R-:W-:Y:S01]  /*0170*/  ISETP.NE.AND P5, PT, R13.reuse, RZ, PT ;  /* 0x000000ff0d00720c */ /* 0x040fe20003fa5270 */
[----:B------:R-:W1:Y:S01]  /*0180*/  S2UR UR4, SR_CTAID.X ;  /* 0x00000000000479c3 */ /* 0x000e620000002500 */
[C---:B------:R-:W-:Y:S02]  /*0190*/  ISETP.GE.U32.AND P4, PT, R13.reuse, 0x2, PT ;  /* 0x000000020d00780c */ /* 0x040fe40003f86070 */
[----:B------:R-:W-:-:S02]  /*01a0*/  ISETP.GE.U32.AND P3, PT, R13, 0x4, PT ;  /* 0x000000040d00780c */ /* 0x000fc40003f66070 */
[C---:B------:R-:W-:Y:S02]  /*01b0*/  ISETP.GE.U32.AND P2, PT, R13.reuse, 0x8, PT ;  /* 0x000000080d00780c */ /* 0x040fe40003f46070 */
[----:B------:R-:W-:Y:S01]  /*01c0*/  ISETP.GE.U32.AND P1, PT, R13, 0x10, PT ;  /* 0x000000100d00780c */ /* 0x000fe20003f26070 */
[----:B---3--:R-:W-:-:S05]  /*01d0*/  IMAD R4, R8, R7, RZ ;  /* 0x0000000708047224 */ /* 0x008fca00078e02ff */
[----:B------:R-:W3:Y:S02]  /*01e0*/  SHFL.UP PT, R0, R4, 0x1, RZ ;  /* 0x0420000004007989 */ /* 0x000ee400000e00ff */
[----:B---3--:R-:W-:-:S05]  /*01f0*/  SEL R0, R0, RZ, P5 ;  /* 0x000000ff00007207 */ /* 0x008fca0002800000 */
[----:B------:R-:W-:-:S05]  /*0200*/  IMAD.IADD R4, R4, 0x1, R0 ;  /* 0x0000000104047824 */ /* 0x000fca00078e0200 */
        /* <DEDUP_REMOVED lines=12> */
[----:B------:R-:W3:Y:S02]  /*02d0*/  SHFL.IDX PT, R6, R4, 0x1f, 0x1f ;  /* 0x03e01f0004067f89 */ /* 0x000ee400000e0000 */
[----:B---3--:R-:W-:-:S04]  /*02e0*/  IMAD R6, R6, c[0x0][0x538], RZ ;  /* 0x00014e0006067a24 */ /* 0x008fc800078e02ff */
[----:B------:R-:W-:Y:S01]  /*02f0*/  IMAD.MOV.U32 R0, RZ, RZ, R6 ;  /* 0x000000ffff007224 */ /* 0x000fe200078e0006 */
[----:B-1----:R-:W-:-:S13]  /*0300*/  ISETP.GT.AND P0, PT, R6, UR4, PT ;  /* 0x0000000406007c0c */ /* 0x002fda000bf04270 */
[----:B------:R-:W-:Y:S05]  /*0310*/  @P0 BRA `(.L_x_123) ;  /* 0x0000027000000947 */ /* 0x000fea0003800000 */
[----:B------:R-:W-:Y:S02]  /*0320*/  MOV R6, R0 ;  /* 0x0000000000067202 */ /* 0x000fe40000000f00 */
[----:B------:R-:W-:-:S04]  /*0330*/  MOV R9, RZ ;  /* 0x000000ff00097202 */ /* 0x000fc80000000f00 */
.L_x_127:
        /* <DEDUP_REMOVED lines=12> */
[----:B------:R-:W3:Y:S04]  /*0400*/  @!P0 LDG.E R8, [R4.64] ;  /* 0x0000000604088981 */ /* 0x000ee8000c1e1900 */
[----:B------:R-:W3:Y:S02]  /*0410*/  @!P0 LDG.E R7, [R2.64] ;  /* 0x0000000602078981 */ /* 0x000ee4000c1e1900 */
[----:B---3--:R-:W-:Y:S01]  /*0420*/  IMAD R5, R8, R7, RZ ;  /* 0x0000000708057224 */ /* 0x008fe200078e02ff */
[----:B------:R-:W-:Y:S05]  /*0430*/  BRA.DIV ~URZ, `(.L_x_125) ;  /* 0x00015d527f007947 */ /* 0x000fea000b800000 */
[----:B------:R1:W3:Y:S02]  /*0440*/  SHFL.UP PT, R0, R5, 0x1, RZ ;  /* 0x0420000005007989 */ /* 0x0002e400000e00ff */
.L_x_289:
[----:B---3--:R-:W-:-:S04]  /*0450*/  SEL R0, R0, RZ, P5 ;  /* 0x000000ff00007207 */ /* 0x008fc80002800000 */
        /* <DEDUP_REMOVED lines=14> */
[----:B------:R1:W3:Y:S02]  /*0540*/  SHFL.IDX PT, R0, R4, 0x1f, 0x1f ;  /* 0x03e01f0004007f89 */ /* 0x0002e400000e0000 */
.L_x_290:
[----:B---3--:R-:W-:-:S05]  /*0550*/  IMAD R0, R0, c[0x0][0x538], RZ ;  /* 0x00014e0000007a24 */ /* 0x008fca00078e02ff */
[----:B------:R-:W-:-:S04]  /*0560*/  IADD3 R6, R0, R6, RZ ;  /* 0x0000000600067210 */ /* 0x000fc80007ffe0ff */
[----:B------:R-:W-:-:S13]  /*0570*/  ISETP.GT.AND P0, PT, R6, UR4, PT ;  /* 0x0000000406007c0c */ /* 0x000fda000bf04270 */
[----:B-12---:R-:W-:Y:S05]  /*0580*/  @!P0 BRA `(.L_x_127) ;  /* 0xfffffdb000008947 */ /* 0x006fea000383ffff */
.L_x_123:
[----:B------:R-:W-:-:S05]  /*0590*/  IADD3 R12, -R0, R6, RZ ;  /* 0x00000006000c7210 */ /* 0x000fca0007ffe1ff */
[----:B------:R-:W-:-:S05]  /*05a0*/  IMAD R0, R4, c[0x0][0x538], R12 ;  /* 0x00014e0004007a24 */ /* 0x000fca00078e020c */
[----:B------:R-:W-:Y:S01]  /*05b0*/  ISETP.GT.AND P0, PT, R0, UR4, PT ;  /* 0x0000000400007c0c */ /* 0x000fe2000bf04270 */
[----:B------:R-:W-:-:S12]  /*05c0*/  BRA.DIV ~URZ, `(.L_x_128) ;  /* 0x00015dd27f007947 */ /* 0x000fd8000b800000 */
[----:B------:R-:W-:-:S04]  /*05d0*/  VOTE.ANY R6, PT, !P0 ;  /* 0x0000000000067806 */ /* 0x000fc800040e0100 */
.L_x_291:
[----:B--2---:R1:W2:Y:S01]  /*05e0*/  POPC R215, R6 ;  /* 0x0000000600d77309 */ /* 0x0042a20000000000 */
[----:B------:R-:W-:Y:S05]  /*05f0*/  BRA.DIV ~URZ, `(.L_x_129) ;  /* 0x00015df27f007947 */ /* 0x000fea000b800000 */
[----:B--2---:R-:W2:Y:S04]  /*0600*/  SHFL.IDX PT, R11, R8, R215, 0x1f ;  /* 0x00001fd7080b7589 */ /* 0x004ea800000e0000 */
[----:B------:R3:W4:Y:S02]  /*0610*/  SHFL.IDX PT, R10, R7, R215, 0x1f ;  /* 0x00001fd7070a7589 */ /* 0x00072400000e0000 */
[----:B---3--:R-:W-:Y:S02]  /*0620*/  MOV R7, RZ ;  /* 0x000000ff00077202 */ /* 0x008fe40000000f00 */
.L_x_292:
[----:B--2-4-:R-:W-:Y:S01]  /*0630*/  ISETP.NE.AND P0, PT, R6, RZ, PT ;  /* 0x000000ff0600720c */ /* 0x014fe20003f05270 */
[----:B------:R-:W-:-:S12]  /*0640*/  BSSY B0, `(.L_x_130) ;  /* 0x0000005000007945 */ /* 0x000fd80003800000 */
[----:B------:R-:W-:Y:S05]  /*0650*/  @!P0 BRA `(.L_x_131) ;  /* 0x0000003000008947 */ /* 0x000fea0003800000 */
[----:B------:R-:W-:Y:S01]  /*0660*/  IADD3 R3, R215, -0x1, RZ ;  /* 0xffffffffd7037810 */ /* 0x000fe20007ffe0ff */
[----:B------:R-:W-:Y:S05]  /*0670*/  BRA.DIV ~URZ, `(.L_x_132) ;  /* 0x00015e527f007947 */ /* 0x000fea000b800000 */
[----:B------:R2:W3:Y:S02]  /*0680*/  SHFL.IDX PT, R7, R4, R3, 0x1f ;  /* 0x00001f0304077589 */ /* 0x0004e400000e0000 */
.L_x_131:
[----:B------:R-:W-:Y:S05]  /*0690*/  BSYNC B0 ;  /* 0x0000000000007941 */ /* 0x000fea0003800000 */
.L_x_130:
[----:B------:R-:W-:Y:S01]  /*06a0*/  IABS R0, R11 ;  /* 0x0000000b00007213 */ /* 0x000fe20000000000 */
[----:B---3--:R-:W-:Y:S02]  /*06b0*/  IMAD R212, R7, c[0x0][0x538], R12 ;  /* 0x00014e0007d47a24 */ /* 0x008fe400078e020c */
[----:B------:R-:W-:Y:S02]  /*06c0*/  IMAD.IADD R215, R215, 0x1, R9 ;  /* 0x00000001d7d77824 */ /* 0x000fe400078e0209 */
[----:B------:R-:W-:Y:S01]  /*06d0*/  IMAD.MOV.U32 R5, RZ, RZ, R0 ;  /* 0x000000ffff057224 */ /* 0x000fe200078e0000 */
[----:B------:R-:W-:Y:S02]  /*06e0*/  IABS R0, R10 ;  /* 0x0000000a00007213 */ /* 0x000fe40000000000 */
[----:B------:R-:W-:Y:S01]  /*06f0*/  IADD3 R213, -R212, UR4, RZ ;  /* 0x00000004d4d57c10 */ /* 0x000fe2000fffe1ff */
[----:B------:R-:W3:Y:S02]  /*0700*/  I2F.RP R2, R5 ;  /* 0x0000000500027306 */ /* 0x000ee40000209400 */
[----:B------:R-:W-:Y:S01]  /*0710*/  IMAD.MOV.U32 R7, RZ, RZ, R0 ;  /* 0x000000ffff077224 */ /* 0x000fe200078e0000 */
[----:B-1----:R-:W-:-:S02]  /*0720*/  IABS R6, R213 ;  /* 0x000000d500067213 */ /* 0x002fc40000000000 */
[----:B------:R-:W-:-:S03]  /*0730*/  IABS R0, R11 ;  /* 0x0000000b00007213 */ /* 0x000fc60000000000 */
[----:B------:R-:W-:Y:S01]  /*0740*/  I2F.RP R8, R7 ;  /* 0x0000000700087306 */ /* 0x000fe20000209400 */
[----:B------:R-:W-:-:S07]  /*0750*/  IADD3 R0, RZ, -R0, RZ ;  /* 0x80000000ff007210 */ /* 0x000fce0007ffe0ff */
[----:B---3--:R-:W1:Y:S02]  /*0760*/  MUFU.RCP R2, R2 ;  /* 0x0000000200027308 */ /* 0x008e640000001000 */
[----:B-1----:R-:W-:-:S06]  /*0770*/  IADD3 R2, R2, 0xffffffe, RZ ;  /* 0x0ffffffe02027810 */ /* 0x002fcc0007ffe0ff */
[----:B--2---:R-:W1:Y:S02]  /*0780*/  F2I.FTZ.U32.TRUNC.NTZ R3, R2 ;  /* 0x0000000200037305 */ /* 0x004e64000021f000 */
[----:B-1----:R-:W-:-:S04]  /*0790*/  IMAD.MOV R2, RZ, RZ, -R3 ;  /* 0x000000ffff027224 */ /* 0x002fc800078e0a03 */
[----:B------:R-:W-:Y:S02]  /*07a0*/  IMAD R4, R2, R5, RZ ;  /* 0x0000000502047224 */ /* 0x000fe400078e02ff */
[----:B------:R-:W-:-:S04]  /*07b0*/  IMAD.MOV.U32 R2, RZ, RZ, RZ ;  /* 0x000000ffff027224 */ /* 0x000fc800078e00ff */
[----:B------:R-:W-:-:S04]  /*07c0*/  IMAD.HI.U32 R2, R3, R4, R2 ;  /* 0x0000000403027227 */ /* 0x000fc800078e0002 */
[----:B------:R-:W-:-:S04]  /*07d0*/  IMAD.MOV.U32 R3, RZ, RZ, R6 ;  /* 0x000000ffff037224 */ /* 0x000fc800078e0006 */
[----:B------:R-:W-:-:S04]  /*07e0*/  IMAD.HI.U32 R2, R2, R3, RZ ;  /* 0x0000000302027227 */ /* 0x000fc800078e00ff */
[----:B------:R-:W-:Y:S02]  /*07f0*/  IMAD R0, R2, R0, R3 ;  /* 0x0000000002007224 */ /* 0x000fe400078e0203 */
[----:B------:R-:W1:Y:S03]  /*0800*/  MUFU.RCP R3, R8 ;  /* 0x0000000800037308 */ /* 0x000e660000001000 */
[----:B------:R-:W-:Y:S02]  /*0810*/  ISETP.GT.U32.AND P0, PT, R5, R0, PT ;  /* 0x000000000500720c */ /* 0x000fe40003f04070 */
[----:B-1----:R-:W-:-:S11]  /*0820*/  IADD3 R3, R3, 0xffffffe, RZ ;  /* 0x0ffffffe03037810 */ /* 0x002fd60007ffe0ff */
[----:B------:R-:W-:Y:S01]  /*0830*/  @!P0 IMAD.IADD R0, R0, 0x1, -R5 ;  /* 0x0000000100008824 */ /* 0x000fe200078e0a05 */
[----:B------:R-:W-:Y:S02]  /*0840*/  @!P0 IADD3 R2, R2, 0x1, RZ ;  /* 0x0000000102028810 */ /* 0x000fe40007ffe0ff */
[----:B------:R-:W-:Y:S01]  /*0850*/  ISETP.NE.AND P0, PT, R11, RZ, PT ;  /* 0x000000ff0b00720c */ /* 0x000fe20003f05270 */
[----:B------:R-:W1:Y:S01]  /*0860*/  F2I.FTZ.U32.TRUNC.NTZ R3, R3 ;  /* 0x0000000300037305 */ /* 0x000e62000021f000 */
[----:B------:R-:W-:Y:S02]  /*0870*/  ISETP.GE.U32.AND P2, PT, R0, R5, PT ;  /* 0x000000050000720c */ /* 0x000fe40003f46070 */
[----:B------:R-:W-:-:S04]  /*0880*/  LOP3.LUT R0, R213, R11, RZ, 0x3c, !PT ;  /* 0x0000000bd5007212 */ /* 0x000fc800078e3cff */
[----:B------:R-:W-:-:S07]  /*0890*/  ISETP.GE.AND P1, PT, R0, RZ, PT ;  /* 0x000000ff0000720c */ /* 0x000fce0003f26270 */
[----:B------:R-:W-:Y:S02]  /*08a0*/  @P2 IADD3 R2, R2, 0x1, RZ ;  /* 0x0000000102022810 */ /* 0x000fe40007ffe0ff */
[----:B-1----:R-:W-:-:S03]  /*08b0*/  IADD3 R0, RZ, -R3, RZ ;  /* 0x80000003ff007210 */ /* 0x002fc60007ffe0ff */
[----:B------:R-:W-:Y:S02]  /*08c0*/  IMAD.MOV.U32 R4, RZ, RZ, R2 ;  /* 0x000000ffff047224 */ /* 0x000fe400078e0002 */
[----:B------:R-:W-:Y:S01]  /*08d0*/  IMAD.MOV.U32 R2, RZ, RZ, R0 ;  /* 0x000000ffff027224 */ /* 0x000fe200078e0000 */
[----:B------:R-:W-:Y:S01]  /*08e0*/  IABS R0, R10 ;  /* 0x0000000a00007213 */ /* 0x000fe20000000000 */
[----:B------:R-:W-:Y:S01]  /*08f0*/  @!P1 IMAD.MOV R4, RZ, RZ, -R4 ;  /* 0x000000ffff049224 */ /* 0x000fe200078e0a04 */
[----:B------:R-:W-:Y:S01]  /*0900*/  @!P0 LOP3.LUT R4, RZ, R11, RZ, 0x33, !PT ;  /* 0x0000000bff048212 */ /* 0x000fe200078e33ff */
[----:B------:R-:W-:Y:S01]  /*0910*/  IMAD R5, R2, R7, RZ ;  /* 0x0000000702057224 */ /* 0x000fe200078e02ff */
[----:B------:R-:W-:Y:S01]  /*0920*/  MOV R2, RZ ;  /* 0x000000ff00027202 */ /* 0x000fe20000000f00 */
[----:B------:R-:W-:Y:S01]  /*0930*/  IMAD.MOV R6, RZ, RZ, -R0 ;  /* 0x000000ffff067224 */ /* 0x000fe200078e0a00 */
[----:B------:R-:W-:-:S03]  /*0940*/  IABS R8, R4 ;  /* 0x0000000400087213 */ /* 0x000fc60000000000 */
        /* <DEDUP_REMOVED lines=19> */
[----:B------:R-:W-:-:S04]  /*0a80*/  IMAD R2, R10, R2, R4 ;  /* 0x000000020a027224 */ /* 0x000fc800078e0204 */
[----:B------:R-:W-:Y:S01]  /*0a90*/  IMAD R214, R2, 0x10000, R0 ;  /* 0x0001000002d67824 */ /* 0x000fe200078e0200 */
[----:B------:R-:W-:Y:S05]  /*0aa0*/  BRA `(.L_x_133) ;  /* 0x0000004000007947 */ /* 0x000fea0003800000 */
.L_x_124:
[----:B--2---:R-:W-:Y:S01]  /*0ab0*/  IMAD.MOV.U32 R213, RZ, RZ, RZ ;  /* 0x000000ffffd57224 */ /* 0x004fe200078e00ff */
[----:B------:R-:W-:Y:S01]  /*0ac0*/  MOV R214, RZ ;  /* 0x000000ff00d67202 */ /* 0x000fe20000000f00 */
[----:B------:R-:W-:Y:S01]  /*0ad0*/  IMAD.U32 R212, RZ, RZ, UR4 ;  /* 0x00000004ffd47e24 */ /* 0x000fe2000f8e00ff */
[----:B------:R-:W-:Y:S02]  /*0ae0*/  MOV R215, c[0x0][0x53c] ;  /* 0x00014f0000d77a02 */ /* 0x000fe40000000f00 */
.L_x_133:
[----:B------:R-:W-:Y:S01]  /*0af0*/  ISETP.NE.AND P0, PT, R13, RZ, PT ;  /* 0x000000ff0d00720c */ /* 0x000fe20003f05270 */
[----:B------:R-:W-:-:S12]  /*0b00*/  WARPSYNC 0xffffffff ;  /* 0xffffffff00007948 */ /* 0x000fd80003800000 */
[----:B------:R1:W-:Y:S04]  /*0b10*/  @!P0 STS.128 [0x20080], R212 ;  /* 0x020080d4ff008388 */ /* 0x0003e80000000c00 */
[----:B------:R-:W-:Y:S06]  /*0b20*/  BAR.ARV 0x5, 0x100 ;  /* 0x0144000000007b1d */ /* 0x000fec0000002000 */
.L_x_122:
[----:B-12---:R-:W-:-:S13]  /*0b30*/  ISETP.GE.AND P0, PT, R215, c[0x0][0x53c], PT ;  /* 0x00014f00d7007a0c */ /* 0x006fda0003f06270 */
[----:B------:R-:W-:Y:S05]  /*0b40*/  @P0 EXIT ;  /* 0x000000000000094d */ /* 0x000fea0003800000 */
[----:B------:R-:W1:Y:S02]  /*0b50*/  S2R R11, SR_TID.X ;  /* 0x00000000000b7919 */ /* 0x000e640000002100 */
[----:B-1----:R-:W-:-:S04]  /*0b60*/  SHF.R.S32.HI R5, RZ, 0x1f, R11 ;  /* 0x0000001fff057819 */ /* 0x002fc8000001140b */
[CC--:B------:R-:W-:Y:S02]  /*0b70*/  LEA.HI R0, R5.reuse, R11.reuse, RZ, 0x4 ;  /* 0x0000000b05007211 */ /* 0x0c0fe400078f20ff */
[----:B------:R-:W-:Y:S02]  /*0b80*/  LEA.HI R9, R5, R11, RZ, 0x2 ;  /* 0x0000000b05097211 */ /* 0x000fe400078f10ff */
[----:B------:R-:W-:Y:S02]  /*0b90*/  SHF.R.S32.HI R4, RZ, 0x4, R0 ;  /* 0x00000004ff047819 */ /* 0x000fe40000011400 */
[----:B------:R-:W-:Y:S02]  /*0ba0*/  SHF.R.S32.HI R7, RZ, 0x2, R9 ;  /* 0x00000002ff077819 */ /* 0x000fe40000011409 */
[C---:B------:R-:W-:Y:S02]  /*0bb0*/  LEA.HI R3, R0.reuse, R4, RZ, 0x1 ;  /* 0x0000000400037211 */ /* 0x040fe400078f08ff */
[----:B------:R-:W-:-:S02]  /*0bc0*/  LOP3.LUT R0, R0, 0xfffffff0, RZ, 0xc0, !PT ;  /* 0xfffffff000007812 */ /* 0x000fc400078ec0ff */
[----:B------:R-:W-:Y:S02]  /*0bd0*/  SHF.R.S32.HI R2, RZ, 0x1f, R9 ;  /* 0x0000001fff027819 */ /* 0x000fe40000011409 */
[----:B------:R-:W-:Y:S01]  /*0be0*/  LOP3.LUT R3, R3, 0xfffffffe, RZ, 0xc0, !PT ;  /* 0xfffffffe03037812 */ /* 0x000fe200078ec0ff */
[----:B------:R-:W-:Y:S01]  /*0bf0*/  IMAD.IADD R0, R11, 0x1, -R0 ;  /* 0x000000010b007824 */ /* 0x000fe200078e0a00 */
[----:B------:R-:W-:Y:S02]  /*0c00*/  LEA.HI R2, R2, R7, RZ, 0x3 ;  /* 0x0000000702027211 */ /* 0x000fe400078f18ff */
[----:B------:R-:W-:Y:S01]  /*0c10*/  LEA.HI R198, R5, R11, RZ, 0x3 ;  /* 0x0000000b05c67211 */ /* 0x000fe200078f18ff */
[----:B------:R-:W-:Y:S01]  /*0c20*/  IMAD.IADD R10, R4, 0x1, -R3 ;  /* 0x00000001040a7824 */ /* 0x000fe200078e0a03 */
[----:B------:R-:W-:Y:S02]  /*0c30*/  LOP3.LUT R2, R2, 0xfffffff8, RZ, 0xc0, !PT ;  /* 0xfffffff802027812 */ /* 0x000fe400078ec0ff */
[----:B------:R-:W-:-:S02]  /*0c40*/  SHF.R.S32.HI R3, RZ, 0x1f, R0 ;  /* 0x0000001fff037819 */ /* 0x000fc40000011400 */
[----:B------:R-:W-:Y:S01]  /*0c50*/  LEA.HI R5, R5, R11, RZ, 0x5 ;  /* 0x0000000b05057211 */ /* 0x000fe200078f28ff */
[----:B------:R-:W-:Y:S01]  /*0c60*/  IMAD.IADD R7, R7, 0x1, -R2 ;  /* 0x0000000107077824 */ /* 0x000fe200078e0a02 */
[----:B------:R-:W-:Y:S02]  /*0c70*/  LOP3.LUT R4, R198, 0xfffffff8, RZ, 0xc0, !PT ;  /* 0xfffffff8c6047812 */ /* 0x000fe400078ec0ff */
[----:B------:R-:W-:Y:S02]  /*0c80*/  LEA.HI R12, R3, R0, RZ, 0x3 ;  /* 0x00000000030c7211 */ /* 0x000fe400078f18ff */
[----:B------:R-:W-:Y:S01]  /*0c90*/  LOP3.LUT R2, R5, 0xffffffe0, RZ, 0xc0, !PT ;  /* 0xffffffe005027812 */ /* 0x000fe200078ec0ff */
[C---:B------:R-:W-:Y:S01]  /*0ca0*/  IMAD.IADD R216, R11.reuse, 0x1, -R4 ;  /* 0x000000010bd87824 */ /* 0x040fe200078e0a04 */
[----:B------:R-:W-:Y:S02]  /*0cb0*/  LOP3.LUT R4, R12, 0xfffffff8, RZ, 0xc0, !PT ;  /* 0xfffffff80c047812 */ /* 0x000fe400078ec0ff */
[--C-:B------:R-:W-:Y:S01]  /*0cc0*/  SHF.R.S32.HI R6, RZ, 0x5, R5.reuse ;  /* 0x00000005ff067819 */ /* 0x100fe20000011405 */
[----:B------:R-:W-:Y:S01]  /*0cd0*/  IMAD.IADD R16, R11, 0x1, -R2 ;  /* 0x000000010b107824 */ /* 0x000fe200078e0a02 */
[----:B------:R-:W-:Y:S01]  /*0ce0*/  SHF.R.S32.HI R3, RZ, 0x1f, R5 ;  /* 0x0000001fff037819 */ /* 0x000fe20000011405 */
[----:B------:R-:W-:Y:S01]  /*0cf0*/  IMAD.SHL.U32 R2, R216, 0x40, RZ ;  /* 0x00000040d8027824 */ /* 0x000fe200078e00ff */
[----:B------:R-:W-:Y:S01]  /*0d00*/  LOP3.LUT R9, R9, 0xfffffffc, RZ, 0xc0, !PT ;  /* 0xfffffffc09097812 */ /* 0x000fe200078ec0ff */
[----:B------:R-:W-:Y:S01]  /*0d10*/  IMAD.IADD R5, R0, 0x1, -R4 ;  /* 0x0000000100057824 */ /* 0x000fe200078e0a04 */
[----:B------:R-:W-:Y:S01]  /*0d20*/  LEA.HI R0, R3, R6, RZ, 0x3 ;  /* 0x0000000603007211 */ /* 0x000fe200078f18ff */
[C---:B------:R-:W-:Y:S01]  /*0d30*/  IMAD.SHL.U32 R138, R216.reuse, 0x4, RZ ;  /* 0x00000004d88a7824 */ /* 0x040fe200078e00ff */
[----:B------:R-:W-:Y:S01]  /*0d40*/  SHF.R.S32.HI R3, RZ, 0x1f, R16 ;  /* 0x0000001fff037819 */ /* 0x000fe20000011410 */
[----:B------:R-:W-:Y:S01]  /*0d50*/  IMAD.SHL.U32 R132, R216, 0x8, RZ ;  /* 0x00000008d8847824 */ /* 0x000fe200078e00ff */
[----:B------:R-:W-:-:S02]  /*0d60*/  LOP3.LUT R2, R2, 0x1c0, RZ, 0xc0, !PT ;  /* 0x000001c002027812 */ /* 0x000fc400078ec0ff */
[----:B------:R-:W-:Y:S02]  /*0d70*/  LOP3.LUT R0, R0, 0xffffff8, RZ, 0xc0, !PT ;  /* 0x0ffffff800007812 */ /* 0x000fe400078ec0ff */
[----:B------:R-:W-:Y:S02]  /*0d80*/  LEA.HI R13, R3, R16, RZ, 0x2 ;  /* 0x00000010030d7211 */ /* 0x000fe400078f10ff */
[----:B------:R-:W-:Y:S02]  /*0d90*/  LOP3.LUT R3, R7, 0x1, RZ, 0xc0, !PT ;  /* 0x0000000107037812 */ /* 0x000fe400078ec0ff */
[----:B------:R-:W-:Y:S02]  /*0da0*/  LOP3.LUT R8, R2, 0x8, R198, 0xf8, !PT ;  /* 0x0000000802087812 */ /* 0x000fe400078ef8c6 */
[----:B------:R-:W-:Y:S01]  /*0db0*/  SHF.R.U32.HI R4, RZ, 0x3, R2 ;  /* 0x00000003ff047819 */ /* 0x000fe20000011602 */
[----:B------:R-:W-:Y:S01]  /*0dc0*/  IMAD.IADD R2, R6, 0x1, -R0 ;  /* 0x0000000106027824 */ /* 0x000fe200078e0a00 */
[----:B------:R-:W-:-:S02]  /*0dd0*/  SHF.R.S32.HI R0, RZ, 0x2, R13 ;  /* 0x00000002ff007819 */ /* 0x000fc4000001140d */
[----:B------:R-:W-:Y:S01]  /*0de0*/  ISETP.NE.U32.AND P0, PT, R3, 0x1, PT ;  /* 0x000000010300780c */ /* 0x000fe20003f05070 */
[----:B------:R-:W-:Y:S01]  /*0df0*/  IMAD.IADD R3, R11, 0x1, -R9 ;  /* 0x000000010b037824 */ /* 0x000fe200078e0a09 */
[----:B------:R-:W-:Y:S01]  /*0e00*/  LOP3.LUT R8, R8, R4, RZ, 0x3c, !PT ;  /* 0x0000000408087212 */ /* 0x000fe200078e3cff */
[----:B------:R-:W-:Y:S01]  /*0e10*/  IMAD R15, R2, 0x10, R0 ;  /* 0x00000010020f7824 */ /* 0x000fe200078e0200 */
[C---:B------:R-:W-:Y:S01]  /*0e20*/  R2P PR, R7.reuse, 0x6 ;  /* 0x0000000607007804 */ /* 0x040fe20000000000 */
[----:B------:R-:W-:Y:S01]  /*0e30*/  IMAD.SHL.U32 R2, R7, 0x40, RZ ;  /* 0x0000004007027824 */ /* 0x000fe200078e00ff */
[----:B------:R-:W-:Y:S01]  /*0e40*/  LEA.HI R0, R3, R3, RZ, 0x1 ;  /* 0x0000000303007211 */ /* 0x000fe200078f08ff */
[----:B------:R-:W-:Y:S01]  /*0e50*/  IMAD.SHL.U32 R11, R6, 0x400, RZ ;  /* 0x00000400060b7824 */ /* 0x000fe200078e00ff */
[C---:B------:R-:W-:Y:S01]  /*0e60*/  LOP3.LUT P4, RZ, R5.reuse, 0x2, RZ, 0xc0, !PT ;  /* 0x0000000205ff7812 */ /* 0x040fe2000788c0ff */
[----:B------:R-:W-:Y:S01]  /*0e70*/  IMAD.SHL.U32 R6, R10, 0x8, RZ ;  /* 0x000000080a067824 */ /* 0x000fe200078e00ff */
[C---:B------:R-:W-:Y:S01]  /*0e80*/  LOP3.LUT P3, RZ, R5.reuse, 0x4, RZ, 0xc0, !PT ;  /* 0x0000000405ff7812 */ /* 0x040fe2000786c0ff */
[----:B------:R-:W-:Y:S01]  /*0e90*/  IMAD.SHL.U32 R5, R5, 0x40, RZ ;  /* 0x0000004005057824 */ /* 0x000fe200078e00ff */
[----:B------:R-:W-:Y:S01]  /*0ea0*/  LOP3.LUT R4, R0, 0x1ffffffe, RZ, 0xc0, !PT ;  /* 0x1ffffffe00047812 */ /* 0x000fe200078ec0ff */
[----:B------:R-:W-:Y:S01]  /*0eb0*/  STL [R1+0x4], R15 ;  /* 0x0000040f01007387 */ /* 0x000fe20000100800 */
[----:B------:R-:W-:-:S02]  /*0ec0*/  LOP3.LUT R2, R2, 0x1c0, RZ, 0xc0, !PT ;  /* 0x000001c002027812 */ /* 0x000fc400078ec0ff */
[----:B------:R-:W-:Y:S01]  /*0ed0*/  SHF.R.S32.HI R198, RZ, 0x3, R198 ;  /* 0x00000003ffc67819 */ /* 0x000fe200000114c6 */
[----:B------:R-:W-:Y:S01]  /*0ee0*/  IMAD.IADD R14, R3, 0x1, -R4 ;  /* 0x00000001030e7824 */ /* 0x000fe200078e0a04 */
[----:B------:R-:W-:Y:S01]  /*0ef0*/  LOP3.LUT R0, R5, 0x1c0, RZ, 0xc0, !PT ;  /* 0x000001c005007812 */ /* 0x000fe200078ec0ff */
[----:B------:R-:W-:Y:S01]  /*0f00*/  IMAD R5, R3, 0x2, R11 ;  /* 0x0000000203057824 */ /* 0x000fe200078e020b */
[----:B------:R-:W-:Y:S02]  /*0f10*/  LEA.HI R3, R2, R2, RZ, 0x1d ;  /* 0x0000000202037211 */ /* 0x000fe400078fe8ff */
[----:B------:R-:W-:Y:S02]  /*0f20*/  LOP3.LUT R4, R0, 0x8, R6, 0xf8, !PT ;  /* 0x0000000800047812 */ /* 0x000fe400078ef806 */
[----:B------:R-:W-:Y:S01]  /*0f30*/  SHF.R.U32.HI R2, RZ, 0x3, R0 ;  /* 0x00000003ff027819 */ /* 0x000fe20000011600 */
[----:B------:R-:W-:Y:S01]  /*0f40*/  IMAD R0, R10, 0x200, R8 ;  /* 0x000002000a007824 */ /* 0x000fe200078e0208 */
[C---:B------:R-:W-:Y:S01]  /*0f50*/  IADD3 R18, R198.reuse, 0x40, RZ ;  /* 0x00000040c6127810 */ /* 0x040fe20007ffe0ff */
[----:B------:R-:W-:Y:S01]  /*0f60*/  IMAD.IADD R10, R5, 0x1, R3 ;  /* 0x00000001050a7824 */ /* 0x000fe200078e0203 */
[----:B------:R-:W-:-:S02]  /*0f70*/  IADD3 R17, R198, 0x60, RZ ;  /* 0x00000060c6117810 */ /* 0x000fc40007ffe0ff */
[----:B------:R-:W-:Y:S01]  /*0f80*/  IADD3 R140, R138, 0x40, RZ ;  /* 0x000000408a8c7810 */ /* 0x000fe20007ffe0ff */
[----:B------:R-:W-:Y:S01]  /*0f90*/  IMAD.SHL.U32 R223, R10, 0x2, RZ ;  /* 0x000000020adf7824 */ /* 0x000fe200078e00ff */
[----:B------:R-:W-:Y:S01]  /*0fa0*/  LOP3.LUT R8, R4, R2, RZ, 0x3c, !PT ;  /* 0x0000000204087212 */ /* 0x000fe200078e3cff */
[----:B------:R-:W-:Y:S01]  /*0fb0*/  IMAD.SHL.U32 R2, R18, 0x40, RZ ;  /* 0x0000004012027824 */ /* 0x000fe200078e00ff */
[----:B------:R-:W-:Y:S01]  /*0fc0*/  SHF.R.S32.HI R3, RZ, 0x1f, R17 ;  /* 0x0000001fff037819 */ /* 0x000fe20000011411 */
[----:B------:R-:W-:Y:S01]  /*0fd0*/  IMAD.IADD R134, R138, 0x1, R140 ;  /* 0x000000018a867824 */ /* 0x000fe200078e028c */
[----:B------:R-:W-:Y:S01]  /*0fe0*/  SHF.R.S32.HI R4, RZ, 0x1f, R18 ;  /* 0x0000001fff047819 */ /* 0x000fe20000011412 */
[----:B------:R-:W-:Y:S01]  /*0ff0*/  IMAD.SHL.U32 R5, R17, 0x40, RZ ;  /* 0x0000004011057824 */ /* 0x000fe200078e00ff */
[----:B------:R-:W-:Y:S01]  /*1000*/  LEA.HI R3, R3, R17, RZ, 0x3 ;  /* 0x0000001103037211 */ /* 0x000fe200078f18ff */
[----:B------:R-:W-:Y:S01]  /*1010*/  IMAD.MOV.U32 R10, RZ, RZ, 0x40 ;  /* 0x00000040ff0a7424 */ /* 0x000fe200078e00ff */
[----:B------:R-:W-:-:S02]  /*1020*/  LOP3.LUT R243, R2, 0x1c0, RZ, 0xc0, !PT ;  /* 0x000001c002f37812 */ /* 0x000fc400078ec0ff */
[----:B------:R-:W-:Y:S01]  /*1030*/  SHF.R.S32.HI R2, RZ, 0x1f, R134 ;  /* 0x0000001fff027819 */ /* 0x000fe20000011486 */
[----:B------:R-:W-:Y:S01]  /*1040*/  IMAD.SHL.U32 R9, R3, 0x40, RZ ;  /* 0x0000004003097824 */ /* 0x000fe200078e00ff */
[----:B------:R-:W-:Y:S02]  /*1050*/  LEA.HI R4, R4, R18, RZ, 0x3 ;  /* 0x0000001204047211 */ /* 0x000fe400078f18ff */
[----:B------:R-:W-:Y:S01]  /*1060*/  LOP3.LUT R242, R5, 0x1c0, RZ, 0xc0, !PT ;  /* 0x000001c005f27812 */ /* 0x000fe200078ec0ff */
[----:B------:R-:W-:Y:S01]  /*1070*/  IMAD.SHL.U32 R5, R12, 0x40, RZ ;  /* 0x000000400c057824 */ /* 0x000fe200078e00ff */
[-C--:B------:R-:W-:Y:S01]  /*1080*/  LEA.HI R3, R2, R134.reuse, RZ, 0x6 ;  /* 0x0000008602037211 */ /* 0x080fe200078f30ff */
[----:B------:R-:W-:Y:S01]  /*1090*/  IMAD.SHL.U32 R7, R4, 0x40, RZ ;  /* 0x0000004004077824 */ /* 0x000fe200078e00ff */
[----:B------:R-:W-:Y:S02]  /*10a0*/  LEA.HI R2, R2, R134, RZ, 0x3 ;  /* 0x0000008602027211 */ /* 0x000fe400078f18ff */
[----:B------:R-:W-:Y:S01]  /*10b0*/  LOP3.LUT R4, R5, 0xfffffe00, RZ, 0xc0, !PT ;  /* 0xfffffe0005047812 */ /* 0x000fe200078ec0ff */
[----:B------:R-:W-:Y:S01]  /*10c0*/  IMAD.SHL.U32 R5, R3, 0x80, RZ ;  /* 0x0000008003057824 */ /* 0x000fe200078e00ff */
[----:B------:R-:W-:-:S02]  /*10d0*/  SHF.R.U32.HI R18, RZ, 0x3, R243 ;  /* 0x00000003ff127819 */ /* 0x000fc400000116f3 */
[----:B------:R-:W-:Y:S02]  /*10e0*/  SHF.R.U32.HI R17, RZ, 0x3, R242 ;  /* 0x00000003ff117819 */ /* 0x000fe400000116f2 */
[--C-:B------:R-:W-:Y:S02]  /*10f0*/  LOP3.LUT R6, R243, 0x38, R2.reuse, 0xf8, !PT ;  /* 0x00000038f3067812 */ /* 0x100fe400078ef802 */
[----:B------:R-:W-:Y:S02]  /*1100*/  LOP3.LUT R3, R242, 0x38, R2, 0xf8, !PT ;  /* 0x00000038f2037812 */ /* 0x000fe400078ef802 */
[----:B------:R-:W-:Y:S02]  /*1110*/  LOP3.LUT R2, R5, 0xffffe000, RZ, 0xc0, !PT ;  /* 0xffffe00005027812 */ /* 0x000fe400078ec0ff */
[----:B------:R-:W-:Y:S02]  /*1120*/  LOP3.LUT R245, R7, 0xfffffe00, RZ, 0xc0, !PT ;  /* 0xfffffe0007f57812 */ /* 0x000fe400078ec0ff */
[----:B------:R-:W-:-:S02]  /*1130*/  LOP3.LUT R5, R6, R18, RZ, 0x3c, !PT ;  /* 0x0000001206057212 */ /* 0x000fc400078e3cff */
[----:B------:R-:W-:Y:S02]  /*1140*/  LOP3.LUT R244, R9, 0xfffffe00, RZ, 0xc0, !PT ;  /* 0xfffffe0009f47812 */ /* 0x000fe400078ec0ff */
[----:B------:R-:W-:Y:S02]  /*1150*/  LOP3.LUT R3, R3, R17, RZ, 0x3c, !PT ;  /* 0x0000001103037212 */ /* 0x000fe400078e3cff */
[-C--:B------:R-:W-:Y:S02]  /*1160*/  IADD3 R9, R5, R2.reuse, R245 ;  /* 0x0000000205097210 */ /* 0x080fe40007ffe0f5 */
[----:B------:R-:W-:Y:S02]  /*1170*/  IADD3 R7, R3, R2, R244 ;  /* 0x0000000203077210 */ /* 0x000fe40007ffe0f4 */
[----:B------:R-:W-:Y:S02]  /*1180*/  LOP3.LUT R2, R13, 0x7ffffffc, RZ, 0xc0, !PT ;  /* 0x7ffffffc0d027812 */ /* 0x000fe400078ec0ff */
[-C--:B------:R-:W-:Y:S01]  /*1190*/  IADD3 R3, R8, R4.reuse, R11 ;  /* 0x0000000408037210 */ /* 0x080fe20007ffe00b */
[----:B------:R-:W-:Y:S01]  /*11a0*/  IMAD R11, R14, 0x8, R15 ;  /* 0x000000080e0b7824 */ /* 0x000fe200078e020f */
[C---:B------:R-:W-:Y:S01]  /*11b0*/  IADD3 R5, R223.reuse, 0x80, RZ ;  /* 0x00000080df057810 */ /* 0x040fe20007ffe0ff */
[----:B------:R-:W-:Y:S01]  /*11c0*/  IMAD.IADD R2, R16, 0x1, -R2 ;  /* 0x0000000110027824 */ /* 0x000fe200078e0a02 */
[----:B------:R-:W-:Y:S01]  /*11d0*/  LOP3.LUT R4, R8, R4, RZ, 0xfc, !PT ;  /* 0x0000000408047212 */ /* 0x000fe200078efcff */
[----:B------:R-:W-:Y:S01]  /*11e0*/  IMAD.MOV.U32 R8, RZ, RZ, 0x20 ;  /* 0x00000020ff087424 */ /* 0x000fe200078e00ff */
[----:B------:R-:W-:Y:S01]  /*11f0*/  IADD3 R224, R223, 0x70, RZ ;  /* 0x00000070dfe07810 */ /* 0x000fe20007ffe0ff */
[----:B------:R-:W-:Y:S01]  /*1200*/  IMAD.SHL.U32 R199, R2, 0x2, RZ ;  /* 0x0000000202c77824 */ /* 0x000fe200078e00ff */
[----:B------:R-:W-:Y:S01]  /*1210*/  @P0 IADD3 R224, R5, 0x10, RZ ;  /* 0x0000001005e00810 */ /* 0x000fe20007ffe0ff */
[----:B------:R1:W-:Y:S01]  /*1220*/  STL [R1+0x8], R11 ;  /* 0x0000080b01007387 */ /* 0x0003e20000100800 */
[----:B------:R-:W-:-:S02]  /*1230*/  IADD3 R5, R198, 0x20, RZ ;  /* 0x00000020c6057810 */ /* 0x000fc40007ffe0ff */
[C---:B------:R-:W-:Y:S02]  /*1240*/  SEL R5, R8.reuse, 0xffffffe0, !P1 ;  /* 0xffffffe008057807 */ /* 0x040fe40004800000 */
[----:B------:R-:W-:Y:S02]  /*1250*/  SEL R2, R8, 0xffffffe0, !P4 ;  /* 0xffffffe008027807 */ /* 0x000fe40006000000 */
[----:B------:R-:W-:Y:S01]  /*1260*/  LEA R182, R3, 0x10080, 0x1 ;  /* 0x0001008003b67811 */ /* 0x000fe200078e08ff */
[----:B------:R-:W-:Y:S01]  /*1270*/  IMAD.IADD R226, R223, 0x1, R5 ;  /* 0x00000001dfe27824 */ /* 0x000fe200078e0205 */
[----:B------:R-:W-:Y:S01]  /*1280*/  LEA R178, R4, 0x8080, 0x1 ;  /* 0x0000808004b27811 */ /* 0x000fe200078e08ff */
[----:B------:R-:W-:Y:S01]  /*1290*/  IMAD.IADD R225, R5, 0x1, R224 ;  /* 0x0000000105e17824 */ /* 0x000fe200078e02e0 */
[----:B------:R-:W-:Y:S01]  /*12a0*/  LEA R176, R0, 0xc080, 0x1 ;  /* 0x0000c08000b07811 */ /* 0x000fe200078e08ff */
[----:B------:R-:W-:Y:S01]  /*12b0*/  IMAD.IADD R183, R182, 0x1, R2 ;  /* 0x00000001b6b77824 */ /* 0x000fe200078e0202 */
[----:B------:R-:W-:Y:S01]  /*12c0*/  SEL R6, R10, 0xffffffc0, !P2 ;  /* 0xffffffc00a067807 */ /* 0x000fe20005000000 */
[----:B------:R-:W-:Y:S01]  /*12d0*/  IMAD.IADD R179, R2, 0x1, R178 ;  /* 0x0000000102b37824 */ /* 0x000fe200078e02b2 */
[----:B------:R-:W-:-:S02]  /*12e0*/  SEL R0, R10, 0xffffffc0, !P3 ;  /* 0xffffffc00a007807 */ /* 0x000fc40005800000 */
[----:B------:R-:W-:Y:S01]  /*12f0*/  IADD3 R241, R199, 0x8, RZ ;  /* 0x00000008c7f17810 */ /* 0x000fe20007ffe0ff */
[----:B------:R-:W-:Y:S01]  /*1300*/  IMAD.IADD R230, R223, 0x1, R6 ;  /* 0x00000001dfe67824 */ /* 0x000fe200078e0206 */
[C---:B------:R-:W-:Y:S01]  /*1310*/  IADD3 R240, R199.reuse, 0x10, RZ ;  /* 0x00000010c7f07810 */ /* 0x040fe20007ffe0ff */
[C---:B------:R-:W-:Y:S01]  /*1320*/  IMAD.IADD R229, R6.reuse, 0x1, R226 ;  /* 0x0000000106e57824 */ /* 0x040fe200078e02e2 */
[C---:B------:R-:W-:Y:S01]  /*1330*/  IADD3 R239, R199.reuse, 0x18, RZ ;  /* 0x00000018c7ef7810 */ /* 0x040fe20007ffe0ff */
[----:B------:R-:W-:Y:S01]  /*1340*/  IMAD.IADD R228, R6, 0x1, R224 ;  /* 0x0000000106e47824 */ /* 0x000fe200078e02e0 */
[----:B------:R-:W-:Y:S01]  /*1350*/  IADD3 R238, R199, 0x20, RZ ;  /* 0x00000020c7ee7810 */ /* 0x000fe20007ffe0ff */
[----:B------:R-:W-:Y:S01]  /*1360*/  IMAD.IADD R227, R225, 0x1, R6 ;  /* 0x00000001e1e37824 */ /* 0x000fe200078e0206 */
[C---:B------:R-:W-:Y:S01]  /*1370*/  IADD3 R237, R199.reuse, 0x28, RZ ;  /* 0x00000028c7ed7810 */ /* 0x040fe20007ffe0ff */
[----:B------:R-:W-:Y:S01]  /*1380*/  IMAD.IADD R185, R182, 0x1, R0 ;  /* 0x00000001b6b97824 */ /* 0x000fe200078e0200 */
[C---:B------:R-:W-:Y:S01]  /*1390*/  IADD3 R236, R199.reuse, 0x30, RZ ;  /* 0x00000030c7ec7810 */ /* 0x040fe20007ffe0ff */
[C---:B------:R-:W-:Y:S01]  /*13a0*/  IMAD.IADD R181, R0.reuse, 0x1, R178 ;  /* 0x0000000100b57824 */ /* 0x040fe200078e02b2 */
[----:B------:R-:W-:Y:S01]  /*13b0*/  IADD3 R235, R199, 0x38, RZ ;  /* 0x00000038c7eb7810 */ /* 0x000fe20007ffe0ff */
[----:B------:R-:W-:Y:S01]  /*13c0*/  IMAD.IADD R184, R183, 0x1, R0 ;  /* 0x00000001b7b87824 */ /* 0x000fe200078e0200 */
[C---:B------:R-:W-:Y:S01]  /*13d0*/  IADD3 R234, R199.reuse, 0x40, RZ ;  /* 0x00000040c7ea7810 */ /* 0x040fe20007ffe0ff */
[----:B------:R-:W-:Y:S01]  /*13e0*/  IMAD.IADD R180, R0, 0x1, R179 ;  /* 0x0000000100b47824 */ /* 0x000fe200078e02b3 */
[----:B------:R-:W-:-:S02]  /*13f0*/  IADD3 R233, R199, 0x48, RZ ;  /* 0x00000048c7e97810 */ /* 0x000fc40007ffe0ff */
[----:B------:R-:W-:Y:S02]  /*1400*/  SHF.R.S32.HI R8, RZ, 0x1f, R241 ;  /* 0x0000001fff087819 */ /* 0x000fe400000114f1 */
[C---:B------:R-:W-:Y:S02]  /*1410*/  IADD3 R142, R138.reuse, 0x20, RZ ;  /* 0x000000208a8e7810 */ /* 0x040fe40007ffe0ff */
[----:B------:R-:W-:Y:S02]  /*1420*/  IADD3 R141, R138, 0x60, RZ ;  /* 0x000000608a8d7810 */ /* 0x000fe40007ffe0ff */
[C---:B------:R-:W-:Y:S02]  /*1430*/  IADD3 R196, R132.reuse, 0x80, RZ ;  /* 0x0000008084c47810 */ /* 0x040fe40007ffe0ff */
[----:B------:R-:W-:Y:S02]  /*1440*/  IADD3 R197, R132, 0xc0, RZ ;  /* 0x000000c084c57810 */ /* 0x000fe40007ffe0ff */
[----:B------:R-:W-:-:S02]  /*1450*/  IADD3 R231, R199, 0x50, RZ ;  /* 0x00000050c7e77810 */ /* 0x000fc40007ffe0ff */
[----:B-1----:R-:W-:Y:S02]  /*1460*/  SHF.R.S32.HI R11, RZ, 0x1f, R240 ;  /* 0x0000001fff0b7819 */ /* 0x002fe400000114f0 */
[----:B------:R-:W-:Y:S02]  /*1470*/  SHF.R.S32.HI R10, RZ, 0x1f, R239 ;  /* 0x0000001fff0a7819 */ /* 0x000fe400000114ef */
[----:B------:R-:W-:Y:S02]  /*1480*/  SHF.R.S32.HI R8, RZ, 0x1f, R238 ;  /* 0x0000001fff087819 */ /* 0x000fe400000114ee */
[----:B------:R-:W-:Y:S02]  /*1490*/  SHF.R.S32.HI R252, RZ, 0x1f, R237 ;  /* 0x0000001ffffc7819 */ /* 0x000fe400000114ed */
[----:B------:R-:W-:Y:S02]  /*14a0*/  SHF.R.S32.HI R251, RZ, 0x1f, R236 ;  /* 0x0000001ffffb7819 */ /* 0x000fe400000114ec */
[----:B------:R-:W-:-:S02]  /*14b0*/  SHF.R.S32.HI R250, RZ, 0x1f, R235 ;  /* 0x0000001ffffa7819 */ /* 0x000fc400000114eb */
[----:B------:R-:W-:Y:S02]  /*14c0*/  SHF.R.S32.HI R249, RZ, 0x1f, R234 ;  /* 0x0000001ffff97819 */ /* 0x000fe400000114ea */
[----:B------:R-:W-:Y:S02]  /*14d0*/  SHF.R.S32.HI R248, RZ, 0x1f, R233 ;  /* 0x0000001ffff87819 */ /* 0x000fe400000114e9 */
[----:B------:R-:W-:Y:S02]  /*14e0*/  LEA R247, R9, 0x10080, 0x1 ;  /* 0x0001008009f77811 */ /* 0x000fe400078e08ff */
[----:B------:R-:W-:Y:S02]  /*14f0*/  LEA R246, R7, 0x10080, 0x1 ;  /* 0x0001008007f67811 */ /* 0x000fe400078e08ff */
.L_x_288:
[----:B------:R-:W-:-:S04]  /*1500*/  IMAD.MOV.U32 R12, RZ, RZ, 0x4 ;  /* 0x00000004ff0c7424 */ /* 0x000fc800078e00ff */
[----:B------:R-:W-:-:S05]  /*1510*/  IMAD.WIDE R2, R215, R12, c[0x0][0x588] ;  /* 0x00016200d7027625 */ /* 0x000fca00078e020c */
[----:B------:R-:W2:Y:S01]  /*1520*/  LDG.E R206, [R2.64] ;  /* 0x0000000602ce7981 */ /* 0x000ea2000c1e1900 */
[----:B------:R-:W-:Y:S01]  /*1530*/  ISETP.NE.U32.AND P4, PT, RZ, c[0x0][0x360], PT ;  /* 0x0000d800ff007a0c */ /* 0x000fe20003f85070 */
[----:B------:R-:W-:Y:S01]  /*1540*/  IMAD.MOV.U32 R116, RZ, RZ, RZ ;  /* 0x000000ffff747224 */ /* 0x000fe200078e00ff */
[----:B------:R-:W-:Y:S02]  /*1550*/  ISETP.NE.U32.AND P0, PT, RZ, c[0x0][0x370], PT ;  /* 0x0000dc00ff007a0c */ /* 0x000fe40003f05070 */
[----:B------:R-:W-:Y:S02]  /*1560*/  ISETP.NE.AND.EX P4, PT, RZ, c[0x0][0x364], PT, P4 ;  /* 0x0000d900ff007a0c */ /* 0x000fe40003f85340 */
[----:B------:R-:W-:Y:S02]  /*1570*/  ISETP.NE.AND.EX P2, PT, RZ, c[0x0][0x374], PT, P0 ;  /* 0x0000dd00ff007a0c */ /* 0x000fe40003f45300 */
[----:B------:R-:W-:Y:S02]  /*1580*/  ISETP.NE.U32.AND P3, PT, RZ, c[0x0][0x348], PT ;  /* 0x0000d200ff007a0c */ /* 0x000fe40003f65070 */
[----:B------:R-:W-:-:S02]  /*1590*/  ISETP.NE.U32.AND P5, PT, RZ, c[0x0][0x358], PT ;  /* 0x0000d600ff007a0c */ /* 0x000fc40003fa5070 */
[----:B------:R-:W-:Y:S02]  /*15a0*/  ISETP.NE.AND.EX P3, PT, RZ, c[0x0][0x34c], PT, P3 ;  /* 0x0000d300ff007a0c */ /* 0x000fe40003f65330 */
[----:B------:R-:W-:Y:S01]  /*15b0*/  ISETP.NE.AND.EX P5, PT, RZ, c[0x0][0x35c], PT, P5 ;  /* 0x0000d700ff007a0c */ /* 0x000fe20003fa5350 */
[----:B------:R-:W-:Y:S02]  /*15c0*/  IMAD.MOV.U32 R115, RZ, RZ, RZ ;  /* 0x000000ffff737224 */ /* 0x000fe400078e00ff */
[----:B------:R-:W-:Y:S02]  /*15d0*/  IMAD.MOV.U32 R113, RZ, RZ, RZ ;  /* 0x000000ffff717224 */ /* 0x000fe400078e00ff */
[----:B------:R-:W-:Y:S01]  /*15e0*/  IMAD.MOV.U32 R11, RZ, RZ, RZ ;  /* 0x000000ffff0b7224 */ /* 0x000fe200078e00ff */
[----:B--2---:R-:W-:Y:S02]  /*15f0*/  SHF.R.S32.HI R221, RZ, 0x1f, R206 ;  /* 0x0000001fffdd7819 */ /* 0x004fe400000114ce */
[----:B------:R-:W-:-:S02]  /*1600*/  @P4 LEA R2, P0, R206, c[0x0][0x360], 0x2 ;  /* 0x0000d800ce024a11 */ /* 0x000fc400078010ff */
[C---:B------:R-:W-:Y:S02]  /*1610*/  @P2 LEA R4, P1, R206.reuse, c[0x0][0x370], 0x2 ;  /* 0x0000dc00ce042a11 */ /* 0x040fe400078210ff */
[C-C-:B------:R-:W-:Y:S02]  /*1620*/  @P4 LEA.HI.X R3, R206.reuse, c[0x0][0x364], R221.reuse, 0x2, P0 ;  /* 0x0000d900ce034a11 */ /* 0x140fe400000f14dd */
[----:B------:R-:W-:Y:S02]  /*1630*/  ISETP.NE.U32.AND P0, PT, RZ, c[0x0][0x350], PT ;  /* 0x0000d400ff007a0c */ /* 0x000fe40003f05070 */
[----:B------:R-:W-:Y:S01]  /*1640*/  @P2 LEA.HI.X R5, R206, c[0x0][0x374], R221, 0x2, P1 ;  /* 0x0000dd00ce052a11 */ /* 0x000fe200008f14dd */
[----:B------:R1:W5:Y:S01]  /*1650*/  @P4 LDG.E R122, [R2.64] ;  /* 0x00000006027a4981 */ /* 0x000362000c1e1900 */
[----:B------:R-:W-:-:S03]  /*1660*/  ISETP.NE.AND.EX P6, PT, RZ, c[0x0][0x354], PT, P0 ;  /* 0x0000d500ff007a0c */ /* 0x000fc60003fc5300 */
[----:B------:R2:W5:Y:S01]  /*1670*/  @P2 LDG.E R116, [R4.64] ;  /* 0x0000000604742981 */ /* 0x000562000c1e1900 */
[----:B------:R-:W-:-:S04]  /*1680*/  LEA R6, P2, R206, c[0x0][0x348], 0x2 ;  /* 0x0000d200ce067a11 */ /* 0x000fc800078410ff */
[----:B------:R-:W-:-:S05]  /*1690*/  LEA.HI.X R7, R206, c[0x0][0x34c], R221, 0x2, P2 ;  /* 0x0000d300ce077a11 */ /* 0x000fca00010f14dd */
[----:B------:R3:W5:Y:S01]  /*16a0*/  @P3 LDG.E R115, [R6.64] ;  /* 0x0000000606733981 */ /* 0x000762000c1e1900 */
[C---:B-1----:R-:W-:Y:S02]  /*16b0*/  LEA R2, P0, R206.reuse, c[0x0][0x358], 0x2 ;  /* 0x0000d600ce027a11 */ /* 0x042fe400078010ff */
[C---:B--2---:R-:W-:Y:S02]  /*16c0*/  LEA R4, P1, R206.reuse, c[0x0][0x350], 0x2 ;  /* 0x0000d400ce047a11 */ /* 0x044fe400078210ff */
[C-C-:B------:R-:W-:Y:S02]  /*16d0*/  LEA.HI.X R3, R206.reuse, c[0x0][0x35c], R221.reuse, 0x2, P0 ;  /* 0x0000d700ce037a11 */ /* 0x140fe400000f14dd */
[----:B------:R-:W-:-:S03]  /*16e0*/  LEA.HI.X R5, R206, c[0x0][0x354], R221, 0x2, P1 ;  /* 0x0000d500ce057a11 */ /* 0x000fc600008f14dd */
[----:B------:R3:W5:Y:S04]  /*16f0*/  @P5 LDG.E R11, [R2.64] ;  /* 0x00000006020b5981 */ /* 0x000768000c1e1900 */
[----:B------:R3:W5:Y:S01]  /*1700*/  @P6 LDG.E R113, [R4.64] ;  /* 0x0000000604716981 */ /* 0x000762000c1e1900 */
[----:B------:R-:W-:Y:S01]  /*1710*/  YIELD ;  /* 0x0000000000007946 */ /* 0x000fe20003800000 */
[----:B------:R-:W-:Y:S02]  /*1720*/  P2R R14, PR, RZ, 0x40 ;  /* 0x00000040ff0e7803 */ /* 0x000fe40000000000 */
[----:B------:R-:W-:Y:S01]  /*1730*/  LOP3.LUT R217, R214, 0xffff, RZ, 0xc0, !PT ;  /* 0x0000ffffd6d97812 */ /* 0x000fe200078ec0ff */
[----:B------:R-:W-:Y:S05]  /*1740*/  @P4 BRA `(.L_x_134) ;  /* 0x0000005000004947 */ /* 0x000fea0003800000 */
[----:B-----5:R-:W-:Y:S01]  /*1750*/  MOV R122, c[0x0][0x168] ;  /* 0x00005a00007a7a02 */ /* 0x020fe20000000f00 */
[----:B------:R-:W-:Y:S05]  /*1760*/  @!P3 BRA `(.L_x_134) ;  /* 0x000000300000b947 */ /* 0x000fea0003800000 */
[----:B------:R-:W2:Y:S04]  /*1770*/  LDG.E R8, [R6.64] ;  /* 0x0000000606087981 */ /* 0x000ea8000c1e1900 */
[----:B------:R-:W2:Y:S02]  /*1780*/  LDG.E R0, [R6.64+0x4] ;  /* 0x0000040606007981 */ /* 0x000ea4000c1e1900 */
[----:B--2---:R-:W-:-:S02]  /*1790*/  IADD3 R122, -R8, R0, RZ ;  /* 0x00000000087a7210 */ /* 0x004fc40007ffe1ff */
.L_x_134:
[----:B------:R-:W-:-:S04]  /*17a0*/  ISETP.NE.U32.AND P0, PT, RZ, c[0x0][0x368], PT ;  /* 0x0000da00ff007a0c */ /* 0x000fc80003f05070 */
[----:B------:R-:W-:-:S13]  /*17b0*/  ISETP.NE.AND.EX P0, PT, RZ, c[0x0][0x36c], PT, P0 ;  /* 0x0000db00ff007a0c */ /* 0x000fda0003f05300 */
[----:B------:R-:W-:Y:S05]  /*17c0*/  @!P0 BRA `(.L_x_135) ;  /* 0x0000004000008947 */ /* 0x000fea0003800000 */
[----:B---3--:R-:W-:-:S04]  /*17d0*/  LEA R4, P0, R206, c[0x0][0x368], 0x2 ;  /* 0x0000da00ce047a11 */ /* 0x008fc800078010ff */
[----:B------:R-:W-:-:S05]  /*17e0*/  LEA.HI.X R5, R206, c[0x0][0x36c], R221, 0x2, P0 ;  /* 0x0000db00ce057a11 */ /* 0x000fca00000f14dd */
[----:B------:R1:W5:Y:S01]  /*17f0*/  LDG.E R9, [R4.64] ;  /* 0x0000000604097981 */ /* 0x000362000c1e1900 */
[----:B------:R-:W-:Y:S05]  /*1800*/  BRA `(.L_x_136) ;  /* 0x0000005000007947 */ /* 0x000fea0003800000 */
.L_x_135:
[----:B------:R-:W-:Y:S01]  /*1810*/  MOV R9, c[0x0][0x1d0] ;  /* 0x0000740000097a02 */ /* 0x000fe20000000f00 */
[----:B------:R-:W-:Y:S05]  /*1820*/  @!P6 BRA `(.L_x_136) ;  /* 0x000000300000e947 */ /* 0x000fea0003800000 */
[----:B---3--:R-:W2:Y:S04]  /*1830*/  LDG.E R6, [R4.64] ;  /* 0x0000000604067981 */ /* 0x008ea8000c1e1900 */
[----:B------:R-:W2:Y:S02]  /*1840*/  LDG.E R0, [R4.64+0x4] ;  /* 0x0000040604007981 */ /* 0x000ea4000c1e1900 */
[----:B--2---:R-:W-:Y:S02]  /*1850*/  IADD3 R9, -R6, R0, RZ ;  /* 0x0000000006097210 */ /* 0x004fe40007ffe1ff */
.L_x_136:
[----:B-1-3--:R1:W2:Y:S04]  /*1860*/  @P5 LDG.E R5, [R2.64] ;  /* 0x0000000602055981 */ /* 0x00a2a8000c1e1900 */
[----:B------:R1:W2:Y:S01]  /*1870*/  @P5 LDG.E R4, [R2.64+0x4] ;  /* 0x0000040602045981 */ /* 0x0002a2000c1e1900 */
[----:B------:R-:W-:Y:S01]  /*1880*/  ISETP.NE.U32.AND P0, PT, RZ, c[0x0][0x378], PT ;  /* 0x0000de00ff007a0c */ /* 0x000fe20003f05070 */
[----:B-----5:R-:W-:-:S03]  /*1890*/  IMAD.MOV.U32 R110, RZ, RZ, R9 ;  /* 0x000000ffff6e7224 */ /* 0x020fc600078e0009 */
[----:B------:R-:W-:Y:S01]  /*18a0*/  ISETP.NE.AND.EX P1, PT, RZ, c[0x0][0x37c], PT, P0 ;  /* 0x0000df00ff007a0c */ /* 0x000fe20003f25300 */
[----:B------:R-:W-:Y:S01]  /*18b0*/  IMAD.MOV.U32 R64, RZ, RZ, c[0x0][0x228] ;  /* 0x00008a00ff407624 */ /* 0x000fe200078e00ff */
[----:B------:R-:W-:-:S04]  /*18c0*/  LOP3.LUT R0, R214, 0xff000000, RZ, 0xc0, !PT ;  /* 0xff000000d6007812 */ /* 0x000fc800078ec0ff */
[----:B------:R-:W-:-:S07]  /*18d0*/  SHF.R.U32.HI R0, RZ, 0x8, R0 ;  /* 0x00000008ff007819 */ /* 0x000fce0000011600 */
[----:B-1----:R-:W-:-:S04]  /*18e0*/  @P1 LEA R2, P0, R206, c[0x0][0x378], 0x2 ;  /* 0x0000de00ce021a11 */ /* 0x002fc800078010ff */
[----:B------:R-:W-:-:S05]  /*18f0*/  @P1 LEA.HI.X R3, R206, c[0x0][0x37c], R221, 0x2, P0 ;  /* 0x0000df00ce031a11 */ /* 0x000fca00000f14dd */
[----:B------:R1:W5:Y:S01]  /*1900*/  @P1 LDG.E R110, [R2.64] ;  /* 0x00000006026e1981 */ /* 0x000362000c1e1900 */
[----:B------:R-:W-:Y:S01]  /*1910*/  BSSY B0, `(.L_x_137) ;  /* 0x000002e000007945 */ /* 0x000fe20003800000 */
[----:B-1----:R-:W-:-:S04]  /*1920*/  LOP3.LUT R2, R214, 0xff0000, RZ, 0xc0, !PT ;  /* 0x00ff0000d6027812 */ /* 0x002fc800078ec0ff */
[----:B------:R-:W-:-:S04]  /*1930*/  LEA.HI R3, R2, R0, RZ, 0x10 ;  /* 0x0000000002037211 */ /* 0x000fc800078f80ff */
[----:B------:R-:W-:Y:S02]  /*1940*/  SHF.R.U32.HI R222, RZ, 0x10, R3 ;  /* 0x00000010ffde7819 */ /* 0x000fe40000011603 */
[----:B------:R-:W-:Y:S02]  /*1950*/  LOP3.LUT R232, R3, 0xff, RZ, 0xc0, !PT ;  /* 0x000000ff03e87812 */ /* 0x000fe400078ec0ff */
[----:B------:R-:W-:-:S04]  /*1960*/  ISETP.NE.AND P1, PT, R222, RZ, PT ;  /* 0x000000ffde00720c */ /* 0x000fc80003f25270 */
[----:B------:R-:W-:Y:S01]  /*1970*/  SEL R109, R222, c[0x0][0x338], P1 ;  /* 0x0000ce00de6d7a07 */ /* 0x000fe20000800000 */
[----:B--2---:R-:W-:Y:S02]  /*1980*/  @P5 IMAD.IADD R64, R4, 0x1, -R5 ;  /* 0x0000000104405824 */ /* 0x004fe400078e0a05 */
[----:B------:R-:W-:-:S04]  /*1990*/  IMAD.IADD R5, R9, 0x1, -R116 ;  /* 0x0000000109057824 */ /* 0x000fc800078e0a74 */
[----:B------:R-:W-:-:S05]  /*19a0*/  IMAD.IADD R127, R5, 0x1, R64 ;  /* 0x00000001057f7824 */ /* 0x000fca00078e0240 */
[C---:B------:R-:W-:Y:S02]  /*19b0*/  ISETP.GE.AND P0, PT, R127.reuse, 0x1, PT ;  /* 0x000000017f00780c */ /* 0x040fe40003f06270 */
[----:B------:R-:W-:-:S04]  /*19c0*/  IADD3 R0, R127, 0x1f, RZ ;  /* 0x0000001f7f007810 */ /* 0x000fc80007ffe0ff */
[----:B------:R-:W-:-:S04]  /*19d0*/  SHF.R.S32.HI R2, RZ, 0x1f, R0 ;  /* 0x0000001fff027819 */ /* 0x000fc80000011400 */
[----:B------:R-:W-:Y:S01]  /*19e0*/  LEA.HI R2, R2, R0, RZ, 0x5 ;  /* 0x0000000002027211 */ /* 0x000fe200078f28ff */
[----:B------:R-:W-:-:S03]  /*19f0*/  IMAD.MOV.U32 R0, RZ, RZ, RZ ;  /* 0x000000ffff007224 */ /* 0x000fc600078e00ff */
[----:B------:R-:W-:Y:S01]  /*1a00*/  SHF.R.S32.HI R112, RZ, 0x5, R2 ;  /* 0x00000005ff707819 */ /* 0x000fe20000011402 */
[----:B------:R-:W-:Y:S05]  /*1a10*/  @!P0 BRA `(.L_x_138) ;  /* 0x000001d000008947 */ /* 0x000fea0003800000 */
[----:B------:R-:W-:Y:S02]  /*1a20*/  IABS R0, R109 ;  /* 0x0000006d00007213 */ /* 0x000fe40000000000 */
[----:B------:R-:W-:-:S03]  /*1a30*/  IADD3 R6, R112, -0x1, R109 ;  /* 0xffffffff70067810 */ /* 0x000fc60007ffe06d */
[----:B------:R-:W-:Y:S01]  /*1a40*/  IMAD.MOV.U32 R4, RZ, RZ, R0 ;  /* 0x000000ffff047224 */ /* 0x000fe200078e0000 */
[----:B------:R-:W-:-:S03]  /*1a50*/  IABS R10, R6 ;  /* 0x00000006000a7213 */ /* 0x000fc60000000000 */
[----:B------:R-:W1:Y:S08]  /*1a60*/  I2F.RP R2, R4 ;  /* 0x0000000400027306 */ /* 0x000e700000209400 */
[----:B-1----:R-:W1:Y:S02]  /*1a70*/  MUFU.RCP R2, R2 ;  /* 0x0000000200027308 */ /* 0x002e640000001000 */
[----:B-1----:R-:W-:-:S06]  /*1a80*/  IADD3 R2, R2, 0xffffffe, RZ ;  /* 0x0ffffffe02027810 */ /* 0x002fcc0007ffe0ff */
[----:B------:R-:W1:Y:S02]  /*1a90*/  F2I.FTZ.U32.TRUNC.NTZ R3, R2 ;  /* 0x0000000200037305 */ /* 0x000e64000021f000 */
[----:B-1----:R-:W-:-:S04]  /*1aa0*/  IMAD.MOV R0, RZ, RZ, -R3 ;  /* 0x000000ffff007224 */ /* 0x002fc800078e0a03 */
[----:B------:R-:W-:Y:S01]  /*1ab0*/  IMAD.MOV.U32 R2, RZ, RZ, R0 ;  /* 0x000000ffff027224 */ /* 0x000fe200078e0000 */
[----:B------:R-:W-:-:S03]  /*1ac0*/  IABS R0, R109 ;  /* 0x0000006d00007213 */ /* 0x000fc60000000000 */
[----:B------:R-:W-:Y:S02]  /*1ad0*/  IMAD R7, R2, R4, RZ ;  /* 0x0000000402077224 */ /* 0x000fe400078e02ff */
[----:B------:R-:W-:Y:S02]  /*1ae0*/  IMAD.MOV.U32 R2, RZ, RZ, RZ ;  /* 0x000000ffff027224 */ /* 0x000fe400078e00ff */
        /* <DEDUP_REMOVED lines=16> */
.L_x_138:
[----:B------:R-:W-:Y:S05]  /*1bf0*/  BSYNC B0 ;  /* 0x0000000000007941 */ /* 0x000fea0003800000 */
.L_x_137:
[----:B------:R-:W-:Y:S01]  /*1c00*/  IMAD R2, R232, R0, RZ ;  /* 0x00000000e8027224 */ /* 0x000fe200078e02ff */
[----:B------:R-:W1:Y:S01]  /*1c10*/  S2R R6, SR_TID.X ;  /* 0x0000000000067919 */ /* 0x000e620000002100 */
[----:B------:R-:W-:Y:S02]  /*1c20*/  IMAD.SHL.U32 R4, R198, 0x40, RZ ;  /* 0x00000040c6047824 */ /* 0x000fe400078e00ff */
[C---:B------:R-:W-:Y:S02]  /*1c30*/  IMAD.IADD R0, R2.reuse, 0x1, R0 ;  /* 0x0000000102007824 */ /* 0x040fe400078e0200 */
[----:B------:R-:W-:Y:S01]  /*1c40*/  IMAD R2, R2, 0x20, -R5 ;  /* 0x0000002002027824 */ /* 0x000fe200078e0a05 */
[----:B------:R-:W-:Y:S02]  /*1c50*/  LOP3.LUT R111, R4, 0x1c0, RZ, 0xc0, !PT ;  /* 0x000001c0046f7812 */ /* 0x000fe400078ec0ff */
[----:B------:R-:W-:-:S02]  /*1c60*/  IMNMX R0, R112, R0, PT ;  /* 0x0000000070007217 */ /* 0x000fc40003800200 */
[----:B------:R-:W-:Y:S02]  /*1c70*/  IMNMX R2, RZ, R2, !PT ;  /* 0x00000002ff027217 */ /* 0x000fe40007800200 */
[----:B------:R-:W-:Y:S01]  /*1c80*/  SHF.R.U32.HI R130, RZ, 0x3, R111 ;  /* 0x00000003ff827819 */ /* 0x000fe2000001166f */
[----:B------:R-:W-:Y:S01]  /*1c90*/  IMAD R0, R0, 0x20, -R5 ;  /* 0x0000002000007824 */ /* 0x000fe200078e0a05 */
[----:B------:R-:W-:-:S04]  /*1ca0*/  SHF.R.U32.HI R105, RZ, 0x5, R2 ;  /* 0x00000005ff697819 */ /* 0x000fc80000011602 */
[----:B------:R-:W-:-:S04]  /*1cb0*/  IMNMX R0, R0, R64, PT ;  /* 0x0000004000007217 */ /* 0x000fc80003800200 */
[----:B------:R-:W-:Y:S02]  /*1cc0*/  ISETP.GT.AND P0, PT, R0, R2, PT ;  /* 0x000000020000720c */ /* 0x000fe40003f04270 */
[----:B-1----:R-:W-:Y:S02]  /*1cd0*/  SHF.R.S32.HI R5, RZ, 0x1f, R6 ;  /* 0x0000001fff057819 */ /* 0x002fe40000011406 */
[----:B------:R-:W-:Y:S02]  /*1ce0*/  LOP3.LUT R2, R111, 0x38, R132, 0xf8, !PT ;  /* 0x000000386f027812 */ /* 0x000fe400078ef884 */
[----:B------:R-:W-:Y:S02]  /*1cf0*/  LEA.HI R5, R5, R6, RZ, 0x6 ;  /* 0x0000000605057211 */ /* 0x000fe400078f30ff */
[----:B------:R-:W-:-:S05]  /*1d00*/  LOP3.LUT R126, R2, R130, RZ, 0x3c, !PT ;  /* 0x00000082027e7212 */ /* 0x000fca00078e3cff */
[----:B------:R-:W-:-:S04]  /*1d10*/  @P0 IADD3 R0, R0, 0x1f, RZ ;  /* 0x0000001f00000810 */ /* 0x000fc80007ffe0ff */
[----:B------:R-:W-:-:S04]  /*1d20*/  @P0 SHF.R.S32.HI R3, RZ, 0x1f, R0 ;  /* 0x0000001fff030819 */ /* 0x000fc80000011400 */
[----:B------:R-:W-:Y:S01]  /*1d30*/  @P0 LEA.HI R4, R3, R0, RZ, 0x5 ;  /* 0x0000000003040211 */ /* 0x000fe200078f28ff */
[----:B------:R-:W-:Y:S02]  /*1d40*/  IMAD.MOV.U32 R0, RZ, RZ, R105 ;  /* 0x000000ffff007224 */ /* 0x000fe400078e0069 */
[----:B------:R-:W-:Y:S01]  /*1d50*/  IMAD.SHL.U32 R3, R5, 0x8, RZ ;  /* 0x0000000805037824 */ /* 0x000fe200078e00ff */
[----:B------:R-:W-:-:S04]  /*1d60*/  @P0 SHF.R.S32.HI R0, RZ, 0x5, R4 ;  /* 0x00000005ff000819 */ /* 0x000fc80000011404 */
[----:B------:R-:W-:Y:S02]  /*1d70*/  ISETP.GT.AND P0, PT, R0, R105, PT ;  /* 0x000000690000720c */ /* 0x000fe40003f04270 */
[----:B------:R-:W-:-:S05]  /*1d80*/  LOP3.LUT R114, R3, 0xfffffe00, RZ, 0xc0, !PT ;  /* 0xfffffe0003727812 */ /* 0x000fca00078ec0ff */
[----:B------:R-:W-:-:S04]  /*1d90*/  IMAD.IADD R2, R114, 0x1, R126 ;  /* 0x0000000172027824 */ /* 0x000fc800078e027e */
[----:B------:R-:W-:Y:S02]  /*1da0*/  IMAD.SHL.U32 R188, R2, 0x2, RZ ;  /* 0x0000000202bc7824 */ /* 0x000fe400078e00ff */
[----:B------:R-:W-:Y:S05]  /*1db0*/  @!P0 BRA `(.L_x_139) ;  /* 0x0000384000008947 */ /* 0x000fea0003800000 */
[----:B------:R-:W-:-:S04]  /*1dc0*/  ISETP.NE.U32.AND P0, PT, RZ, c[0x0][0x340], PT ;  /* 0x0000d000ff007a0c */ /* 0x000fc80003f05070 */
[----:B------:R-:W-:-:S13]  /*1dd0*/  ISETP.NE.AND.EX P2, PT, RZ, c[0x0][0x344], PT, P0 ;  /* 0x0000d100ff007a0c */ /* 0x000fda0003f45300 */
[----:B------:R-:W-:-:S05]  /*1de0*/  @P2 IMAD.WIDE R2, R206, R12, c[0x0][0x340] ;  /* 0x0000d000ce022625 */ /* 0x000fca00078e020c */
[----:B------:R1:W2:Y:S01]  /*1df0*/  @P2 LDG.E R8, [R2.64] ;  /* 0x0000000602082981 */ /* 0x0002a2000c1e1900 */
[--C-:B------:R-:W-:Y:S01]  /*1e00*/  SHF.R.S32.HI R13, RZ, 0x1f, R198.reuse ;  /* 0x0000001fff0d7819 */ /* 0x100fe200000114c6 */
[----:B------:R-:W-:Y:S01]  /*1e10*/  IMAD.IADD R102, R64, 0x1, -R198 ;  /* 0x0000000140667824 */ /* 0x000fe200078e0ac6 */
[C---:B------:R-:W-:Y:S01]  /*1e20*/  IADD3 R103, P0, R198.reuse, R11, RZ ;  /* 0x0000000bc6677210 */ /* 0x040fe20007f1e0ff */
[----:B------:R-:W-:Y:S01]  /*1e30*/  IMAD.MOV.U32 R125, RZ, RZ, c[0x0][0x238] ;  /* 0x00008e00ff7d7624 */ /* 0x000fe200078e00ff */
[----:B------:R-:W-:Y:S01]  /*1e40*/  SHF.R.S32.HI R133, RZ, 0x1f, R132 ;  /* 0x0000001fff857819 */ /* 0x000fe20000011484 */
[----:B------:R-:W-:Y:S01]  /*1e50*/  IMAD.WIDE.U32 R128, R198, c[0x0][0x1e0], RZ ;  /* 0x00007800c6807a25 */ /* 0x000fe200078e00ff */
[----:B------:R-:W-:Y:S02]  /*1e60*/  LEA.HI.X.SX32 R106, R11, R13, 0x1, P0 ;  /* 0x0000000d0b6a7211 */ /* 0x000fe400000f0eff */
[----:B------:R-:W-:Y:S02]  /*1e70*/  IADD3 R46, R0, -0x1, RZ ;  /* 0xffffffff002e7810 */ /* 0x000fe40007ffe0ff */
[----:B------:R-:W-:Y:S01]  /*1e80*/  SEL R10, R221, RZ, !P5 ;  /* 0x000000ffdd0a7207 */ /* 0x000fe20006800000 */
[----:B------:R-:W-:Y:S01]  /*1e90*/  IMAD R4, R106, c[0x0][0x238], RZ ;  /* 0x00008e006a047a24 */ /* 0x000fe200078e02ff */
[----:B------:R-:W-:Y:S01]  /*1ea0*/  SEL R12, R206, RZ, !P5 ;  /* 0x000000ffce0c7207 */ /* 0x000fe20006800000 */
[----:B------:R-:W-:Y:S01]  /*1eb0*/  IMAD R0, R46, -0x20, R102 ;  /* 0xffffffe02e007824 */ /* 0x000fe200078e0266 */
[----:B------:R-:W-:Y:S01]  /*1ec0*/  MOV R119, 0x5 ;  /* 0x0000000500777802 */ /* 0x000fe20000000f00 */
[----:B------:R-:W-:Y:S01]  /*1ed0*/  IMAD R4, R103, c[0x0][0x23c], R4 ;  /* 0x00008f0067047a24 */ /* 0x000fe200078e0204 */
[----:B------:R-:W-:-:S02]  /*1ee0*/  ISETP.GE.AND P6, PT, R132, c[0x0][0x1d4], PT ;  /* 0x0000750084007a0c */ /* 0x000fc40003fc6270 */
[----:B------:R-:W-:Y:S01]  /*1ef0*/  ISETP.GT.AND P0, PT, R0, RZ, PT ;  /* 0x000000ff0000720c */ /* 0x000fe20003f04270 */
[----:B------:R-:W-:Y:S01]  /*1f00*/  IMAD R0, R10, c[0x0][0x248], RZ ;  /* 0x000092000a007a24 */ /* 0x000fe200078e02ff */
[C---:B------:R-:W-:Y:S02]  /*1f10*/  SHF.L.U64.HI R120, R125.reuse, R119, c[0x0][0x23c] ;  /* 0x00008f007d787619 */ /* 0x040fe40000010277 */
[----:B------:R-:W-:Y:S01]  /*1f20*/  SHF.L.U32 R125, R125, 0x5, RZ ;  /* 0x000000057d7d7819 */ /* 0x000fe200000006ff */
[----:B-1----:R-:W-:Y:S01]  /*1f30*/  IMAD.WIDE.U32 R2, R103, c[0x0][0x238], R132 ;  /* 0x00008e0067027a25 */ /* 0x002fe200078e0084 */
[----:B------:R-:W-:Y:S02]  /*1f40*/  ISETP.GE.AND P5, PT, R134, c[0x0][0x1d4], PT ;  /* 0x0000750086007a0c */ /* 0x000fe40003fa6270 */
[----:B------:R-:W-:Y:S02]  /*1f50*/  ISETP.GE.AND P4, PT, R196, c[0x0][0x1d4], PT ;  /* 0x00007500c4007a0c */ /* 0x000fe40003f86270 */
[----:B------:R-:W-:Y:S01]  /*1f60*/  IADD3 R3, R3, R4, RZ ;  /* 0x0000000403037210 */ /* 0x000fe20007ffe0ff */
[----:B------:R-:W-:Y:S01]  /*1f70*/  IMAD R4, R12, c[0x0][0x24c], R0 ;  /* 0x000093000c047a24 */ /* 0x000fe200078e0200 */
[----:B------:R-:W-:Y:S01]  /*1f80*/  ISETP.GE.AND P3, PT, R197, c[0x0][0x1d4], PT ;  /* 0x00007500c5007a0c */ /* 0x000fe20003f66270 */
[----:B------:R-:W-:Y:S01]  /*1f90*/  IMAD.IADD R0, R9, 0x1, R113 ;  /* 0x0000000109007824 */ /* 0x000fe200078e0271 */
[----:B------:R-:W-:Y:S01]  /*1fa0*/  MOV R131, c[0x0][0x27c] ;  /* 0x00009f0000837a02 */ /* 0x000fe20000000f00 */
[----:B------:R-:W-:Y:S01]  /*1fb0*/  IMAD.WIDE.U32 R2, R217, c[0x0][0x240], R2 ;  /* 0x00009000d9027a25 */ /* 0x000fe200078e0002 */
[----:B------:R-:W-:-:S02]  /*1fc0*/  SHF.R.S32.HI R139, RZ, 0x1f, R138 ;  /* 0x0000001fff8b7819 */ /* 0x000fc4000001148a */
[----:B------:R-:W-:Y:S01]  /*1fd0*/  SHF.R.S32.HI R11, RZ, 0x1f, R0 ;  /* 0x0000001fff0b7819 */ /* 0x000fe20000011400 */
[----:B------:R-:W-:Y:S01]  /*1fe0*/  IMAD R3, R217, c[0x0][0x244], R3 ;  /* 0x00009100d9037a24 */ /* 0x000fe200078e0203 */
[----:B-----5:R-:W-:Y:S01]  /*1ff0*/  SHF.R.S32.HI R20, RZ, 0x1f, R110 ;  /* 0x0000001fff147819 */ /* 0x020fe2000001146e */
[----:B------:R-:W-:-:S04]  /*2000*/  IMAD.WIDE.U32 R6, R0, c[0x0][0x1e0], RZ ;  /* 0x0000780000067a25 */ /* 0x000fc800078e00ff */
[----:B------:R-:W-:Y:S01]  /*2010*/  IMAD.WIDE.U32 R78, R12, c[0x0][0x248], R2 ;  /* 0x000092000c4e7a25 */ /* 0x000fe200078e0002 */
[----:B------:R-:W-:-:S03]  /*2020*/  @P0 SHF.R.S32.HI R3, RZ, 0x1f, R46 ;  /* 0x0000001fff030819 */ /* 0x000fc6000001142e */
[----:B------:R-:W-:Y:S01]  /*2030*/  @P0 IMAD R2, R120, R46, RZ ;  /* 0x0000002e78020224 */ /* 0x000fe200078e02ff */
[----:B------:R-:W-:Y:S01]  /*2040*/  @P0 MOV R68, R78 ;  /* 0x0000004e00440202 */ /* 0x000fe20000000f00 */
[----:B------:R-:W-:Y:S02]  /*2050*/  IMAD.IADD R69, R79, 0x1, R4 ;  /* 0x000000014f457824 */ /* 0x000fe400078e0204 */
[-C--:B------:R-:W-:Y:S02]  /*2060*/  @P0 IMAD R2, R3, R125.reuse, R2 ;  /* 0x0000007d03020224 */ /* 0x080fe400078e0202 */
[----:B------:R-:W-:-:S04]  /*2070*/  @P0 IMAD.WIDE.U32 R4, R46, R125, R68 ;  /* 0x0000007d2e040225 */ /* 0x000fc800078e0044 */
[----:B------:R-:W-:Y:S01]  /*2080*/  @P0 IMAD.IADD R3, R5, 0x1, R2 ;  /* 0x0000000105030824 */ /* 0x000fe200078e0202 */
[----:B------:R-:W-:Y:S01]  /*2090*/  @P0 LEA R2, P1, R4, c[0x0][0x220], 0x1 ;  /* 0x0000880004020a11 */ /* 0x000fe200078208ff */
[----:B------:R-:W-:-:S03]  /*20a0*/  IMAD R9, R11, c[0x0][0x1e0], RZ ;  /* 0x000078000b097a24 */ /* 0x000fc600078e02ff */
[----:B------:R-:W-:Y:S01]  /*20b0*/  @P0 LEA.HI.X R3, R4, c[0x0][0x224], R3, 0x1, P1 ;  /* 0x0000890004030a11 */ /* 0x000fe200008f0c03 */
[----:B------:R-:W-:Y:S01]  /*20c0*/  IMAD R5, R0, c[0x0][0x1e4], R9 ;  /* 0x0000790000057a24 */ /* 0x000fe200078e0209 */
[----:B------:R-:W-:Y:S01]  /*20d0*/  ISETP.GE.AND P1, PT, R132, c[0x0][0x27c], PT ;  /* 0x00009f0084007a0c */ /* 0x000fe20003f26270 */
[----:B------:R-:W-:Y:S02]  /*20e0*/  IMAD.MOV.U32 R4, RZ, RZ, R6 ;  /* 0x000000ffff047224 */ /* 0x000fe400078e0006 */
[----:B------:R-:W-:Y:S01]  /*20f0*/  @!PT LDS RZ, [RZ] ;  /* 0x00000000fffff984 */ /* 0x000fe20000000800 */
[----:B------:R-:W-:Y:S01]  /*2100*/  @!PT LDS RZ, [RZ] ;  /* 0x00000000fffff984 */ /* 0x000fe20000000800 */
[----:B------:R-:W-:Y:S01]  /*2110*/  @!PT LDS RZ, [RZ] ;  /* 0x00000000fffff984 */ /* 0x000fe20000000800 */
[----:B------:R1:W-:Y:S01]  /*2120*/  @P0 LDGSTS.E.BYPASS.LTC128B.128 [R188+0xc080], [R2.64], !P6 ;  /* 0x0c08000002bc0fae */ /* 0x0003e2000f101d46 */
[----:B------:R-:W-:-:S03]  /*2130*/  IADD3 R5, R7, R5, RZ ;  /* 0x0000000507057210 */ /* 0x000fc60007ffe0ff */
[----:B------:R1:W-:Y:S02]  /*2140*/  @P0 LDGSTS.E.BYPASS.LTC128B.128 [R188+0xd080], [R2.64+0x80], !P5 ;  /* 0x0d08008002bc0fae */ /* 0x0003e4000e901d46 */
[C---:B------:R-:W-:Y:S02]  /*2150*/  IMAD.WIDE.U32 R4, R217.reuse, c[0x0][0x1e8], R4 ;  /* 0x00007a00d9047a25 */ /* 0x040fe400078e0004 */
[----:B------:R1:W-:Y:S02]  /*2160*/  @P0 LDGSTS.E.BYPASS.LTC128B.128 [R188+0xe080], [R2.64+0x100], !P4 ;  /* 0x0e08010002bc0fae */ /* 0x0003e4000e101d46 */
[----:B------:R-:W-:Y:S02]  /*2170*/  IMAD R5, R217, c[0x0][0x1ec], R5 ;  /* 0x00007b00d9057a24 */ /* 0x000fe400078e0205 */
[----:B------:R1:W-:Y:S01]  /*2180*/  @P0 LDGSTS.E.BYPASS.LTC128B.128 [R188+0xf080], [R2.64+0x180], !P3 ;  /* 0x0f08018002bc0fae */ /* 0x0003e2000d901d46 */
[----:B------:R-:W-:-:S03]  /*2190*/  ISETP.NE.AND P0, PT, R14, RZ, PT ;  /* 0x000000ff0e00720c */ /* 0x000fc60003f05270 */
[----:B------:R-:W0:Y:S01]  /*21a0*/  LDGDEPBAR ;  /* 0x00000000000079af */ /* 0x000e220000000000 */
[----:B------:R-:W-:Y:S01]  /*21b0*/  WARPSYNC 0xffffffff ;  /* 0xffffffff00007948 */ /* 0x000fe20003800000 */
[----:B-1----:R-:W-:-:S04]  /*21c0*/  IMAD R3, R13, c[0x0][0x1e0], RZ ;  /* 0x000078000d037a24 */ /* 0x002fc800078e02ff */
[----:B------:R-:W-:-:S05]  /*21d0*/  IMAD R3, R198, c[0x0][0x1e4], R3 ;  /* 0x00007900c6037a24 */ /* 0x000fca00078e0203 */
[----:B------:R-:W-:Y:S02]  /*21e0*/  IADD3 R104, R129, R3, RZ ;  /* 0x0000000381687210 */ /* 0x000fe40007ffe0ff */
[----:B--2---:R-:W-:Y:S01]  /*21f0*/  @P2 SHF.R.S32.HI R6, RZ, 0x1f, R8 ;  /* 0x0000001fff062819 */ /* 0x004fe20000011408 */
[----:B------:R-:W-:Y:S01]  /*2200*/  @!P2 IMAD.MOV.U32 R8, RZ, RZ, R206 ;  /* 0x000000ffff08a224 */ /* 0x000fe200078e00ce */
[----:B------:R-:W-:-:S04]  /*2210*/  @!P2 MOV R6, R221 ;  /* 0x000000dd0006a202 */ /* 0x000fc80000000f00 */
[----:B------:R-:W-:Y:S02]  /*2220*/  SEL R9, R6, RZ, !P0 ;  /* 0x000000ff06097207 */ /* 0x000fe40004000000 */
[----:B------:R-:W-:-:S03]  /*2230*/  SEL R8, R8, RZ, !P0 ;  /* 0x000000ff08087207 */ /* 0x000fc60004000000 */
[----:B------:R-:W-:Y:S02]  /*2240*/  IMAD R2, R9, c[0x0][0x1f0], RZ ;  /* 0x00007c0009027a24 */ /* 0x000fe400078e02ff */
[----:B------:R-:W-:-:S04]  /*2250*/  IMAD.WIDE.U32 R62, R8, c[0x0][0x1f0], R4 ;  /* 0x00007c00083e7a25 */ /* 0x000fc800078e0004 */
[----:B------:R-:W-:Y:S02]  /*2260*/  IMAD R2, R8, c[0x0][0x1f4], R2 ;  /* 0x00007d0008027a24 */ /* 0x000fe400078e0202 */
[----:B------:R-:W-:Y:S02]  /*2270*/  IMAD.SHL.U32 R4, R131, 0x2, RZ ;  /* 0x0000000283047824 */ /* 0x000fe400078e00ff */
[----:B------:R-:W-:Y:S02]  /*2280*/  IMAD.IADD R61, R63, 0x1, R2 ;  /* 0x000000013f3d7824 */ /* 0x000fe400078e0202 */
[----:B------:R-:W-:Y:S01]  /*2290*/  IADD3 R108, P0, R198, R0, RZ ;  /* 0x00000000c66c7210 */ /* 0x000fe20007f1e0ff */
[----:B------:R-:W-:Y:S01]  /*22a0*/  IMAD R0, R10, c[0x0][0x268], RZ ;  /* 0x00009a000a007a24 */ /* 0x000fe200078e02ff */
[C---:B------:R-:W-:Y:S01]  /*22b0*/  IADD3 R17, -R4.reuse, c[0x0][0x1d4], RZ ;  /* 0x0000750004117a10 */ /* 0x040fe20007ffe1ff */
[----:B------:R-:W-:Y:S01]  /*22c0*/  IMAD.WIDE.U32 R2, R217, c[0x0][0x260], R132 ;  /* 0x00009800d9027a25 */ /* 0x000fe200078e0084 */
[----:B------:R-:W-:Y:S01]  /*22d0*/  SEL R15, RZ, c[0x0][0x27c], !P1 ;  /* 0x00009f00ff0f7a07 */ /* 0x000fe20004800000 */
[----:B------:R-:W-:Y:S01]  /*22e0*/  BAR.SYNC.DEFER_BLOCKING 0x0 ;  /* 0x0000000000007b1d */ /* 0x000fe20000010000 */
[-C--:B------:R-:W-:Y:S01]  /*22f0*/  SEL R16, R4, R17.reuse, !P1 ;  /* 0x0000001104107207 */ /* 0x080fe20004800000 */
[----:B------:R-:W-:Y:S01]  /*2300*/  IMAD.X R107, R13, 0x1, R11, P0 ;  /* 0x000000010d6b7824 */ /* 0x000fe200000e060b */
[----:B------:R-:W-:Y:S01]  /*2310*/  ISETP.GE.AND P0, PT, R134, c[0x0][0x27c], PT ;  /* 0x00009f0086007a0c */ /* 0x000fe20003f06270 */
[----:B------:R-:W-:Y:S01]  /*2320*/  IMAD R5, R217, c[0x0][0x264], R3 ;  /* 0x00009900d9057a24 */ /* 0x000fe200078e0203 */
[----:B------:R-:W-:Y:S01]  /*2330*/  ISETP.GE.AND P2, PT, R131, 0x1, PT ;  /* 0x000000018300780c */ /* 0x000fe20003f46270 */
[----:B------:R-:W-:Y:S01]  /*2340*/  IMAD R22, R12, c[0x0][0x26c], R0 ;  /* 0x00009b000c167a24 */ /* 0x000fe200078e0200 */
[----:B------:R-:W-:Y:S01]  /*2350*/  SEL R17, R4, R17, !P0 ;  /* 0x0000001104117207 */ /* 0x000fe20004000000 */
[----:B------:R-:W-:Y:S01]  /*2360*/  IMAD.MOV.U32 R4, RZ, RZ, R2 ;  /* 0x000000ffff047224 */ /* 0x000fe200078e0002 */
[----:B------:R-:W-:Y:S01]  /*2370*/  ULDC.U8 UR4, c[0x0][0x298] ;  /* 0x0000a60000047ab9 */ /* 0x000fe20000000000 */
[----:B------:R-:W-:-:S02]  /*2380*/  IMAD R0, R13, c[0x0][0x290], RZ ;  /* 0x0000a4000d007a24 */ /* 0x000fc400078e02ff */
[----:B------:R-:W-:Y:S02]  /*2390*/  IMAD R10, R13, c[0x0][0x280], RZ ;  /* 0x0000a0000d0a7a24 */ /* 0x000fe400078e02ff */
[----:B------:R-:W-:-:S04]  /*23a0*/  IMAD.WIDE.U32 R82, R12, c[0x0][0x268], R4 ;  /* 0x00009a000c527a25 */ /* 0x000fc800078e0004 */
[----:B------:R-:W-:Y:S02]  /*23b0*/  IMAD R9, R9, c[0x0][0x218], RZ ;  /* 0x0000860009097a24 */ /* 0x000fe400078e02ff */
[----:B------:R-:W-:-:S04]  /*23c0*/  IMAD.WIDE.U32 R4, R198, c[0x0][0x290], R132 ;  /* 0x0000a400c6047a25 */ /* 0x000fc800078e0084 */
[C---:B------:R-:W-:Y:S02]  /*23d0*/  IMAD R0, R198.reuse, c[0x0][0x294], R0 ;  /* 0x0000a500c6007a24 */ /* 0x040fe400078e0200 */
[----:B------:R-:W-:Y:S02]  /*23e0*/  IMAD R14, R198, c[0x0][0x284], R10 ;  /* 0x0000a100c60e7a24 */ /* 0x000fe400078e020a */
[----:B------:R-:W-:-:S04]  /*23f0*/  IMAD.WIDE.U32 R6, R217, c[0x0][0x210], R132 ;  /* 0x00008400d9067a25 */ /* 0x000fc800078e0084 */
[----:B------:R-:W-:-:S04]  /*2400*/  IMAD.WIDE.U32 R10, R198, c[0x0][0x290], R138 ;  /* 0x0000a400c60a7a25 */ /* 0x000fc800078e008a */
[----:B------:R-:W-:Y:S02]  /*2410*/  IMAD R21, R8, c[0x0][0x21c], R9 ;  /* 0x0000870008157a24 */ /* 0x000fe400078e0209 */
[----:B------:R-:W-:Y:S02]  /*2420*/  IMAD.IADD R9, R5, 0x1, R0 ;  /* 0x0000000105097824 */ /* 0x000fe400078e0200 */
[----:B------:R-:W-:Y:S02]  /*2430*/  IMAD R3, R217, c[0x0][0x214], R7 ;  /* 0x00008500d9037a24 */ /* 0x000fe400078e0207 */
[----:B------:R-:W-:Y:S02]  /*2440*/  IMAD.MOV.U32 R2, RZ, RZ, R6 ;  /* 0x000000ffff027224 */ /* 0x000fe400078e0006 */
[----:B------:R-:W-:Y:S01]  /*2450*/  IMAD.IADD R5, R0, 0x1, R11 ;  /* 0x0000000100057824 */ /* 0x000fe200078e020b */
[----:B------:R-:W-:Y:S01]  /*2460*/  SEL R0, RZ, c[0x0][0x27c], !P0 ;  /* 0x00009f00ff007a07 */ /* 0x000fe20004000000 */
[----:B------:R-:W-:Y:S01]  /*2470*/  IMAD.WIDE.U32 R6, R198, c[0x0][0x280], R132 ;  /* 0x0000a000c6067a25 */ /* 0x000fe200078e0084 */
[----:B------:R-:W-:-:S02]  /*2480*/  IADD3 R11, R132, R15, RZ ;  /* 0x0000000f840b7210 */ /* 0x000fc40007ffe0ff */
[----:B------:R-:W-:Y:S01]  /*2490*/  SHF.R.S32.HI R15, RZ, 0x1f, R17 ;  /* 0x0000001fff0f7819 */ /* 0x000fe20000011411 */
[----:B------:R-:W-:Y:S01]  /*24a0*/  IMAD.WIDE.U32 R12, R198, c[0x0][0x280], R138 ;  /* 0x0000a000c60c7a25 */ /* 0x000fe200078e008a */
[----:B------:R-:W-:Y:S02]  /*24b0*/  IADD3 R101, P1, P0, R62, R128, R132 ;  /* 0x000000803e657210 */ /* 0x000fe4000783e084 */
[----:B------:R-:W-:Y:S01]  /*24c0*/  LEA.HI R15, R15, R17, RZ, 0x4 ;  /* 0x000000110f0f7211 */ /* 0x000fe200078f20ff */
[----:B------:R-:W-:Y:S01]  /*24d0*/  IMAD.WIDE.U32 R80, R8, c[0x0][0x218], R2 ;  /* 0x0000860008507a25 */ /* 0x000fe200078e0002 */
[----:B------:R-:W-:Y:S02]  /*24e0*/  IADD3.X R100, R61, R104, R133, P1, P0 ;  /* 0x000000683d647210 */ /* 0x000fe40000fe0485 */
[----:B------:R-:W-:Y:S01]  /*24f0*/  ISETP.NE.AND P0, PT, RZ, UR4, PT ;  /* 0x00000004ff007c0c */ /* 0x000fe2000bf05270 */
[----:B------:R-:W-:Y:S02]  /*2500*/  IMAD.MOV.U32 R8, RZ, RZ, R4 ;  /* 0x000000ffff087224 */ /* 0x000fe400078e0004 */
[----:B------:R-:W-:Y:S01]  /*2510*/  IMAD.MOV.U32 R4, RZ, RZ, R10 ;  /* 0x000000ffff047224 */ /* 0x000fe200078e000a */
[----:B------:R-:W-:Y:S01]  /*2520*/  SHF.R.S32.HI R10, RZ, 0x1f, R11 ;  /* 0x0000001fff0a7819 */ /* 0x000fe2000001140b */
[----:B------:R-:W-:Y:S01]  /*2530*/  IMAD.IADD R0, R134, 0x1, R0 ;  /* 0x0000000186007824 */ /* 0x000fe200078e0200 */
[----:B------:R-:W-:Y:S01]  /*2540*/  P2R R99, PR, RZ, 0x1 ;  /* 0x00000001ff637803 */ /* 0x000fe20000000000 */
[----:B------:R-:W-:Y:S01]  /*2550*/  IMAD.IADD R7, R7, 0x1, R14 ;  /* 0x0000000107077824 */ /* 0x000fe200078e020e */
[-C--:B------:R-:W-:Y:S01]  /*2560*/  LEA.HI R18, R10, R11.reuse, RZ, 0x6 ;  /* 0x0000000b0a127211 */ /* 0x080fe200078f30ff */
[----:B------:R-:W-:Y:S01]  /*2570*/  IMAD.IADD R3, R14, 0x1, R13 ;  /* 0x000000010e037824 */ /* 0x000fe200078e020d */
[----:B------:R-:W-:Y:S01]  /*2580*/  SHF.R.S32.HI R14, RZ, 0x1f, R16 ;  /* 0x0000001fff0e7819 */ /* 0x000fe20000011410 */
[----:B------:R-:W-:Y:S01]  /*2590*/  IMAD.MOV.U32 R2, RZ, RZ, R12 ;  /* 0x000000ffff027224 */ /* 0x000fe200078e000c */
[----:B------:R-:W-:Y:S01]  /*25a0*/  LEA.HI R12, R10, R11, RZ, 0x3 ;  /* 0x0000000b0a0c7211 */ /* 0x000fe200078f18ff */
[----:B------:R-:W-:Y:S01]  /*25b0*/  IMAD.MOV.U32 R121, RZ, RZ, c[0x0][0x290] ;  /* 0x0000a400ff797624 */ /* 0x000fe200078e00ff */
[----:B------:R-:W-:Y:S01]  /*25c0*/  SHF.R.S32.HI R13, RZ, 0x1f, R0 ;  /* 0x0000001fff0d7819 */ /* 0x000fe20000011400 */
[----:B------:R-:W-:Y:S01]  /*25d0*/  IMAD.MOV.U32 R123, RZ, RZ, c[0x0][0x280] ;  /* 0x0000a000ff7b7624 */ /* 0x000fe200078e00ff */
[----:B------:R-:W-:Y:S01]  /*25e0*/  LEA.HI R10, R14, R16, RZ, 0x4 ;  /* 0x000000100e0a7211 */ /* 0x000fe200078f20ff */
[----:B------:R-:W-:Y:S01]  /*25f0*/  IMAD.SHL.U32 R14, R18, 0x20, RZ ;  /* 0x00000020120e7824 */ /* 0x000fe200078e00ff */
[CC--:B------:R-:W-:Y:S01]  /*2600*/  LEA.HI R11, R13.reuse, R0.reuse, RZ, 0x3 ;  /* 0x000000000d0b7211 */ /* 0x0c0fe200078f18ff */
[----:B------:R-:W-:Y:S01]  /*2610*/  IMAD.MOV.U32 R124, RZ, RZ, c[0x0][0x1e0] ;  /* 0x00007800ff7c7624 */ /* 0x000fe200078e00ff */
[----:B------:R-:W-:Y:S01]  /*2620*/  LEA.HI R16, R13, R0, RZ, 0x6 ;  /* 0x000000000d107211 */ /* 0x000fe200078f30ff */
[----:B------:R-:W-:Y:S01]  /*2630*/  IMAD.WIDE.U32 R70, R110, c[0x0][0x280], R2 ;  /* 0x0000a0006e467a25 */ /* 0x000fe200078e0002 */
[----:B------:R-:W-:-:S02]  /*2640*/  SHF.R.S32.HI R0, RZ, 0x4, R10 ;  /* 0x00000004ff007819 */ /* 0x000fc4000001140a */
[----:B------:R-:W-:Y:S01]  /*2650*/  SHF.R.S32.HI R13, RZ, 0x4, R15 ;  /* 0x00000004ff0d7819 */ /* 0x000fe2000001140f */
[----:B------:R-:W-:Y:S01]  /*2660*/  IMAD.WIDE.U32 R76, R110, c[0x0][0x290], R8 ;  /* 0x0000a4006e4c7a25 */ /* 0x000fe200078e0008 */
[----:B------:R-:W-:Y:S02]  /*2670*/  LEA.HI.SX32 R10, R12, R0, 0x1d ;  /* 0x000000000c0a7211 */ /* 0x000fe400078feaff */
[----:B------:R-:W-:Y:S01]  /*2680*/  LEA.HI.SX32 R0, R11, R13, 0x1d ;  /* 0x0000000d0b007211 */ /* 0x000fe200078feaff */
[----:B------:R-:W-:Y:S01]  /*2690*/  IMAD.WIDE.U32 R74, R110, c[0x0][0x280], R6 ;  /* 0x0000a0006e4a7a25 */ /* 0x000fe200078e0006 */
[----:B------:R-:W-:Y:S02]  /*26a0*/  LOP3.LUT R19, R14, 0x7ffff800, RZ, 0xc0, !PT ;  /* 0x7ffff8000e137812 */ /* 0x000fe400078ec0ff */
[----:B------:R-:W-:Y:S01]  /*26b0*/  SHF.R.S32.HI R14, RZ, 0x1f, R0 ;  /* 0x0000001fff0e7819 */ /* 0x000fe20000011400 */
[----:B------:R-:W-:Y:S01]  /*26c0*/  IMAD.SHL.U32 R65, R10, 0x8, RZ ;  /* 0x000000080a417824 */ /* 0x000fe200078e00ff */
[----:B------:R-:W-:Y:S01]  /*26d0*/  SHF.R.S32.HI R13, RZ, 0x1f, R10 ;  /* 0x0000001fff0d7819 */ /* 0x000fe2000001140a */
[----:B------:R-:W-:Y:S01]  /*26e0*/  IMAD.WIDE.U32 R72, R110, c[0x0][0x290], R4 ;  /* 0x0000a4006e487a25 */ /* 0x000fe200078e0004 */
[----:B------:R-:W-:-:S02]  /*26f0*/  LOP3.LUT R15, R111, 0x38, R12, 0xf8, !PT ;  /* 0x000000386f0f7812 */ /* 0x000fc400078ef80c */
[----:B------:R-:W-:Y:S01]  /*2700*/  LEA.HI R14, R14, R0, RZ, 0x3 ;  /* 0x000000000e0e7211 */ /* 0x000fe200078f18ff */
[----:B------:R-:W-:Y:S01]  /*2710*/  IMAD.IADD R98, R83, 0x1, R22 ;  /* 0x0000000153627824 */ /* 0x000fe200078e0216 */
[----:B------:R-:W-:Y:S01]  /*2720*/  LEA.HI R13, R13, R10, RZ, 0x3 ;  /* 0x0000000a0d0d7211 */ /* 0x000fe200078f18ff */
[----:B------:R-:W-:Y:S01]  /*2730*/  IMAD.IADD R97, R81, 0x1, R21 ;  /* 0x0000000151617824 */ /* 0x000fe200078e0215 */
[----:B------:R-:W-:Y:S01]  /*2740*/  LOP3.LUT R17, R15, R130, RZ, 0x3c, !PT ;  /* 0x000000820f117212 */ /* 0x000fe200078e3cff */
[----:B------:R-:W-:Y:S01]  /*2750*/  IMAD.SHL.U32 R15, R16, 0x20, RZ ;  /* 0x00000020100f7824 */ /* 0x000fe200078e00ff */
[----:B------:R-:W-:Y:S01]  /*2760*/  SHF.L.U32 R66, R0, 0x3, RZ ;  /* 0x0000000300427819 */ /* 0x000fe200000006ff */
[----:B------:R-:W-:Y:S01]  /*2770*/  IMAD.SHL.U32 R14, R14, 0x100, RZ ;  /* 0x000001000e0e7824 */ /* 0x000fe200078e00ff */
[----:B------:R-:W-:Y:S01]  /*2780*/  LOP3.LUT R10, R111, 0x38, R65, 0xf8, !PT ;  /* 0x000000386f0a7812 */ /* 0x000fe200078ef841 */
[----:B------:R-:W-:Y:S01]  /*2790*/  IMAD.SHL.U32 R13, R13, 0x100, RZ ;  /* 0x000001000d0d7824 */ /* 0x000fe200078e00ff */
[----:B------:R-:W-:-:S02]  /*27a0*/  LOP3.LUT R0, R111, 0x38, R66, 0xf8, !PT ;  /* 0x000000386f007812 */ /* 0x000fc400078ef842 */
[----:B------:R-:W-:Y:S02]  /*27b0*/  LOP3.LUT R18, R15, 0x7ffff800, RZ, 0xc0, !PT ;  /* 0x7ffff8000f127812 */ /* 0x000fe400078ec0ff */
[-C--:B------:R-:W-:Y:S02]  /*27c0*/  LOP3.LUT R15, R10, R130.reuse, RZ, 0x3c, !PT ;  /* 0x000000820a0f7212 */ /* 0x080fe400078e3cff */
[----:B------:R-:W-:Y:S02]  /*27d0*/  LOP3.LUT R0, R0, R130, RZ, 0x3c, !PT ;  /* 0x0000008200007212 */ /* 0x000fe400078e3cff */
[----:B------:R-:W-:Y:S02]  /*27e0*/  LOP3.LUT R10, R14, 0x7ffff800, RZ, 0xc0, !PT ;  /* 0x7ffff8000e0a7812 */ /* 0x000fe400078ec0ff */
[----:B------:R-:W-:Y:S02]  /*27f0*/  LOP3.LUT R13, R13, 0x7ffff800, RZ, 0xc0, !PT ;  /* 0x7ffff8000d0d7812 */ /* 0x000fe400078ec0ff */
[----:B------:R-:W-:-:S02]  /*2800*/  LOP3.LUT R16, R111, 0x38, R11, 0xf8, !PT ;  /* 0x000000386f107812 */ /* 0x000fc400078ef80b */
[--C-:B------:R-:W-:Y:S01]  /*2810*/  IADD3 R14, R0, R10, R114.reuse ;  /* 0x0000000a000e7210 */ /* 0x100fe20007ffe072 */
[C---:B------:R-:W-:Y:S01]  /*2820*/  IMAD R0, R20.reuse, c[0x0][0x290], RZ ;  /* 0x0000a40014007a24 */ /* 0x040fe200078e02ff */
[----:B------:R-:W-:Y:S01]  /*2830*/  IADD3 R15, R15, R13, R114 ;  /* 0x0000000d0f0f7210 */ /* 0x000fe20007ffe072 */
[----:B------:R-:W-:Y:S01]  /*2840*/  IMAD R13, R20, c[0x0][0x280], RZ ;  /* 0x0000a000140d7a24 */ /* 0x000fe200078e02ff */
[----:B------:R-:W-:Y:S01]  /*2850*/  LOP3.LUT R16, R16, R130, RZ, 0x3c, !PT ;  /* 0x0000008210107212 */ /* 0x000fe200078e3cff */
[C---:B------:R-:W-:Y:S01]  /*2860*/  IMAD R10, R110.reuse, c[0x0][0x294], R0 ;  /* 0x0000a5006e0a7a24 */ /* 0x040fe200078e0200 */
[--C-:B------:R-:W-:Y:S01]  /*2870*/  IADD3 R17, R17, R19, R114.reuse ;  /* 0x0000001311117210 */ /* 0x100fe20007ffe072 */
[----:B------:R-:W-:Y:S01]  /*2880*/  IMAD R0, R110, c[0x0][0x284], R13 ;  /* 0x0000a1006e007a24 */ /* 0x000fe200078e020d */
[----:B------:R-:W-:Y:S01]  /*2890*/  IADD3 R16, R16, R18, R114 ;  /* 0x0000001210107210 */ /* 0x000fe20007ffe072 */
[----:B------:R-:W-:Y:S01]  /*28a0*/  IMAD.IADD R96, R77, 0x1, R10 ;  /* 0x000000014d607824 */ /* 0x000fe200078e020a */
[----:B------:R-:W-:Y:S01]  /*28b0*/  LOP3.LUT R84, R12, 0xfffffff8, RZ, 0xc0, !PT ;  /* 0xfffffff80c547812 */ /* 0x000fe200078ec0ff */
[----:B------:R-:W-:Y:S01]  /*28c0*/  IMAD.IADD R94, R10, 0x1, R73 ;  /* 0x000000010a5e7824 */ /* 0x000fe200078e0249 */
[----:B------:R-:W-:Y:S01]  /*28d0*/  LOP3.LUT R67, R11, 0xfffffff8, RZ, 0xc0, !PT ;  /* 0xfffffff80b437812 */ /* 0x000fe200078ec0ff */
[----:B------:R-:W-:Y:S01]  /*28e0*/  IMAD.IADD R95, R75, 0x1, R0 ;  /* 0x000000014b5f7824 */ /* 0x000fe200078e0200 */
[CC--:B------:R-:W-:Y:S01]  /*28f0*/  SHF.L.U64.HI R117, R121.reuse, R119.reuse, c[0x0][0x294] ;  /* 0x0000a50079757619 */ /* 0x0c0fe20000010277 */
[----:B------:R-:W-:Y:S01]  /*2900*/  IMAD.SHL.U32 R121, R121, 0x20, RZ ;  /* 0x0000002079797824 */ /* 0x000fe200078e00ff */
[-C--:B------:R-:W-:Y:S01]  /*2910*/  SHF.L.U64.HI R118, R123, R119.reuse, c[0x0][0x284] ;  /* 0x0000a1007b767619 */ /* 0x080fe20000010277 */
[----:B------:R-:W-:Y:S01]  /*2920*/  IMAD.SHL.U32 R90, R17, 0x2, RZ ;  /* 0x00000002115a7824 */ /* 0x000fe200078e00ff */
[C---:B------:R-:W-:Y:S01]  /*2930*/  SHF.L.U64.HI R119, R124.reuse, R119, c[0x0][0x1e4] ;  /* 0x000079007c777619 */ /* 0x040fe20000010277 */
[----:B------:R-:W-:Y:S01]  /*2940*/  IMAD.SHL.U32 R124, R124, 0x20, RZ ;  /* 0x000000207c7c7824 */ /* 0x000fe200078e00ff */
[----:B------:R-:W-:Y:S01]  /*2950*/  SHF.L.U32 R123, R123, 0x5, RZ ;  /* 0x000000057b7b7819 */ /* 0x000fe200000006ff */
[----:B------:R-:W-:Y:S01]  /*2960*/  IMAD.SHL.U32 R89, R16, 0x2, RZ ;  /* 0x0000000210597824 */ /* 0x000fe200078e00ff */
[----:B------:R-:W-:Y:S01]  /*2970*/  IADD3 R91, R0, R71, RZ ;  /* 0x00000047005b7210 */ /* 0x000fe20007ffe0ff */
[----:B------:R-:W-:Y:S01]  /*2980*/  IMAD.SHL.U32 R86, R15, 0x2, RZ ;  /* 0x000000020f567824 */ /* 0x000fe200078e00ff */
[----:B------:R-:W-:Y:S01]  /*2990*/  SHF.R.S32.HI R93, RZ, 0x1f, R84 ;  /* 0x0000001fff5d7819 */ /* 0x000fe20000011454 */
[----:B------:R-:W-:Y:S01]  /*29a0*/  IMAD.SHL.U32 R85, R14, 0x2, RZ ;  /* 0x000000020e557824 */ /* 0x000fe200078e00ff */
[----:B------:R-:W-:-:S02]  /*29b0*/  SHF.R.S32.HI R92, RZ, 0x1f, R67 ;  /* 0x0000001fff5c7819 */ /* 0x000fc40000011443 */
[----:B------:R-:W-:Y:S02]  /*29c0*/  SHF.R.S32.HI R88, RZ, 0x1f, R65 ;  /* 0x0000001fff587819 */ /* 0x000fe40000011441 */
[----:B------:R-:W-:Y:S02]  /*29d0*/  SHF.R.S32.HI R87, RZ, 0x1f, R66 ;  /* 0x0000001fff577819 */ /* 0x000fe40000011442 */
.L_x_158:
[-C--:B------:R-:W-:Y:S01]  /*29e0*/  IMAD R0, R119, R46.reuse, RZ ;  /* 0x0000002e77007224 */ /* 0x080fe200078e02ff */
[----:B------:R-:W-:Y:S01]  /*29f0*/  SHF.R.S32.HI R60, RZ, 0x1f, R46 ;  /* 0x0000001fff3c7819 */ /* 0x000fe2000001142e */
[----:B------:R-:W-:Y:S01]  /*2a00*/  IMAD.WIDE.U32 R10, R124, R46, RZ ;  /* 0x0000002e7c0a7225 */ /* 0x000fe200078e00ff */
[----:B------:R-:W-:Y:S04]  /*2a10*/  DEPBAR.LE SB0, 0x0 ;  /* 0x000080000000791a */ /* 0x000fe80000000000 */
[----:B------:R-:W-:Y:S01]  /*2a20*/  WARPSYNC 0xffffffff ;  /* 0xffffffff00007948 */ /* 0x000fe20003800000 */
[----:B------:R-:W-:Y:S01]  /*2a30*/  BAR.SYNC.DEFER_BLOCKING 0x0 ;  /* 0x0000000000007b1d */ /* 0x000fe20000010000 */
[----:B------:R-:W-:Y:S01]  /*2a40*/  ISETP.GE.AND P1, PT, R131, 0x1, PT ;  /* 0x000000018300780c */ /* 0x000fe20003f26270 */
[----:B-1----:R-:W-:Y:S01]  /*2a50*/  IMAD R2, R60, R124, R0 ;  /* 0x0000007c3c027224 */ /* 0x002fe200078e0200 */
[----:B------:R-:W-:Y:S03]  /*2a60*/  IADD3 R0, P0, R101, R10, RZ ;  /* 0x0000000a65007210 */ /* 0x000fe60007f1e0ff */
[----:B------:R-:W-:Y:S04]  /*2a70*/  IMAD.IADD R13, R11, 0x1, R2 ;  /* 0x000000010b0d7824 */ /* 0x000fe800078e0202 */
[----:B------:R-:W-:Y:S01]  /*2a80*/  IMAD.X R2, R13, 0x1, R100, P0 ;  /* 0x000000010d027824 */ /* 0x000fe200000e0664 */
[C---:B------:R-:W-:Y:S04]  /*2a90*/  LEA R36, P0, R0.reuse, c[0x0][0x1c8], 0x1 ;  /* 0x0000720000247a11 */ /* 0x040fe800078008ff */
[----:B------:R-:W-:Y:S01]  /*2aa0*/  LEA.HI.X R37, R0, c[0x0][0x1cc], R2, 0x1, P0 ;  /* 0x0000730000257a11 */ /* 0x000fe200000f0c02 */
[----:B------:R-:W-:Y:S01]  /*2ab0*/  BSSY B1, `(.L_x_140) ;  /* 0x0000266000017945 */ /* 0x000fe20003800000 */
[----:B------:R-:W-:-:S05]  /*2ac0*/  @!P1 BRA `(.L_x_141) ;  /* 0x000024f000009947 */ /* 0x000fca0003800000 */
[-C--:B------:R-:W-:Y:S01]  /*2ad0*/  IMAD R2, R118, R46.reuse, RZ ;  /* 0x0000002e76027224 */ /* 0x080fe200078e02ff */
[----:B------:R-:W-:Y:S01]  /*2ae0*/  ISETP.NE.AND P1, PT, R99, RZ, PT ;  /* 0x000000ff6300720c */ /* 0x000fe20003f25270 */
[-C--:B------:R-:W-:Y:S02]  /*2af0*/  IMAD R0, R117, R46.reuse, RZ ;  /* 0x0000002e75007224 */ /* 0x080fe400078e02ff */
[----:B------:R-:W-:Y:S02]  /*2b00*/  IMAD R4, R46, -0x20, R64 ;  /* 0xffffffe02e047824 */ /* 0x000fe400078e0240 */
[-C--:B------:R-:W-:Y:S04]  /*2b10*/  IMAD.WIDE.U32 R8, R123, R46.reuse, RZ ;  /* 0x0000002e7b087225 */ /* 0x080fe800078e00ff */
[----:B------:R-:W-:Y:S04]  /*2b20*/  IMAD.WIDE.U32 R14, R121, R46, RZ ;  /* 0x0000002e790e7225 */ /* 0x000fe800078e00ff */
[C---:B------:R-:W-:Y:S02]  /*2b30*/  IMAD R3, R60.reuse, R123, R2 ;  /* 0x0000007b3c037224 */ /* 0x040fe400078e0202 */
[----:B------:R-:W-:Y:S01]  /*2b40*/  IMAD R2, R60, R121, R0 ;  /* 0x000000793c027224 */ /* 0x000fe200078e0200 */
[----:B------:R-:W-:Y:S02]  /*2b50*/  IMNMX R0, R4, 0x20, PT ;  /* 0x0000002004007817 */ /* 0x000fe40003800200 */
[----:B------:R-:W-:Y:S02]  /*2b60*/  IADD3 R22, R9, R3, RZ ;  /* 0x0000000309167210 */ /* 0x000fe40007ffe0ff */
[----:B------:R-:W-:Y:S01]  /*2b70*/  IADD3 R23, R15, R2, RZ ;  /* 0x000000020f177210 */ /* 0x000fe20007ffe0ff */
[----:B------:R-:W-:-:S05]  /*2b80*/  @!P1 BRA `(.L_x_142) ;  /* 0x0000124000009947 */ /* 0x000fca0003800000 */
[----:B------:R-:W-:Y:S01]  /*2b90*/  ISETP.GE.AND P1, PT, R198, R0, PT ;  /* 0x00000000c600720c */ /* 0x000fe20003f26270 */
[----:B------:R-:W-:Y:S01]  /*2ba0*/  BSSY B0, `(.L_x_143) ;  /* 0x000002a000007945 */ /* 0x000fe20003800000 */
[----:B------:R-:W-:Y:S01]  /*2bb0*/  CS2R R16, SRZ ;  /* 0x0000000000107805 */ /* 0x000fe2000001ff00 */
[----:B------:R-:W-:Y:S01]  /*2bc0*/  CS2R R12, SRZ ;  /* 0x00000000000c7805 */ /* 0x000fe2000001ff00 */
[----:B------:R-:W-:Y:S01]  /*2bd0*/  CS2R R6, SRZ ;  /* 0x0000000000067805 */ /* 0x000fe2000001ff00 */
[----:B------:R-:W-:Y:S01]  /*2be0*/  CS2R R2, SRZ ;  /* 0x0000000000027805 */ /* 0x000fe2000001ff00 */
[----:B------:R-:W-:Y:S01]  /*2bf0*/  CS2R R30, SRZ ;  /* 0x00000000001e7805 */ /* 0x000fe2000001ff00 */
[----:B------:R-:W-:Y:S01]  /*2c00*/  CS2R R28, SRZ ;  /* 0x00000000001c7805 */ /* 0x000fe2000001ff00 */
[----:B------:R-:W-:Y:S01]  /*2c10*/  CS2R R26, SRZ ;  /* 0x00000000001a7805 */ /* 0x000fe2000001ff00 */
[----:B------:R-:W-:Y:S04]  /*2c20*/  CS2R R20, SRZ ;  /* 0x0000000000147805 */ /* 0x000fe8000001ff00 */
[----:B------:R-:W-:-:S05]  /*2c30*/  @P1 BRA `(.L_x_144) ;  /* 0x0000020000001947 */ /* 0x000fca0003800000 */
[----:B------:R-:W-:Y:S01]  /*2c40*/  IADD3 R0, P0, R70, R8, RZ ;  /* 0x0000000846007210 */ /* 0x000fe20007f1e0ff */
[----:B------:R-:W-:Y:S01]  /*2c50*/  CS2R R20, SRZ ;  /* 0x0000000000147805 */ /* 0x000fe2000001ff00 */
[----:B------:R-:W-:Y:S01]  /*2c60*/  CS2R R6, SRZ ;  /* 0x0000000000067805 */ /* 0x000fe2000001ff00 */
[----:B------:R-:W-:Y:S01]  /*2c70*/  CS2R R26, SRZ ;  /* 0x00000000001a7805 */ /* 0x000fe2000001ff00 */
[----:B------:R-:W-:Y:S01]  /*2c80*/  CS2R R12, SRZ ;  /* 0x00000000000c7805 */ /* 0x000fe2000001ff00 */
[----:B------:R-:W-:Y:S01]  /*2c90*/  IMAD.X R3, R22, 0x1, R91, P0 ;  /* 0x0000000116037824 */ /* 0x000fe200000e065b */
[----:B------:R-:W-:Y:S01]  /*2ca0*/  IADD3 R2, P0, R72, R14, RZ ;  /* 0x0000000e48027210 */ /* 0x000fe20007f1e0ff */
[----:B------:R-:W-:Y:S01]  /*2cb0*/  CS2R R28, SRZ ;  /* 0x00000000001c7805 */ /* 0x000fe2000001ff00 */
[----:B------:R-:W-:Y:S01]  /*2cc0*/  CS2R R16, SRZ ;  /* 0x0000000000107805 */ /* 0x000fe2000001ff00 */
[----:B------:R-:W-:Y:S02]  /*2cd0*/  CS2R R30, SRZ ;  /* 0x00000000001e7805 */ /* 0x000fe4000001ff00 */
[----:B------:R-:W-:Y:S01]  /*2ce0*/  IMAD.X R5, R23, 0x1, R94, P0 ;  /* 0x0000000117057824 */ /* 0x000fe200000e065e */
[C---:B------:R-:W-:Y:S04]  /*2cf0*/  LEA R8, P0, R0.reuse, c[0x0][0x270], 0x1 ;  /* 0x00009c0000087a11 */ /* 0x040fe800078008ff */
[----:B------:R-:W-:Y:S02]  /*2d00*/  LEA.HI.X R9, R0, c[0x0][0x274], R3, 0x1, P0 ;  /* 0x00009d0000097a11 */ /* 0x000fe400000f0c03 */
[C---:B------:R-:W-:Y:S04]  /*2d10*/  LEA R4, P0, R2.reuse, c[0x0][0x288], 0x1 ;  /* 0x0000a20002047a11 */ /* 0x040fe800078008ff */
[----:B------:R-:W-:Y:S02]  /*2d20*/  LEA.HI.X R5, R2, c[0x0][0x28c], R5, 0x1, P0 ;  /* 0x0000a30002057a11 */ /* 0x000fe400000f0c05 */
[----:B------:R-:W-:Y:S01]  /*2d30*/  ISETP.GE.AND P0, PT, R138, c[0x0][0x27c], PT ;  /* 0x00009f008a007a0c */ /* 0x000fe20003f06270 */
[----:B------:R-:W-:Y:S11]  /*2d40*/  CS2R R2, SRZ ;  /* 0x0000000000027805 */ /* 0x000ff6000001ff00 */
[----:B------:R-:W-:Y:S01]  /*2d50*/  @!UPT UIADD3 URZ, URZ, URZ, URZ ;  /* 0x0000003f3f3ff290 */ /* 0x000fe2000fffe03f */
[----:B------:R1:W5:Y:S04]  /*2d60*/  @!P0 LDG.E.64 R2, [R8.64] ;  /* 0x0000000608028981 */ /* 0x000368000c1e1b00 */
[----:B------:R1:W5:Y:S01]  /*2d70*/  @!P0 LDG.E.64 R20, [R4.64] ;  /* 0x0000000604148981 */ /* 0x000362000c1e1b00 */
[----:B------:R-:W-:Y:S11]  /*2d80*/  ISETP.GE.AND P0, PT, R142, c[0x0][0x27c], PT ;  /* 0x00009f008e007a0c */ /* 0x000ff60003f06270 */
[----:B------:R-:W-:Y:S02]  /*2d90*/  @!UPT UIADD3 URZ, URZ, URZ, URZ ;  /* 0x0000003f3f3ff290 */ /* 0x000fe4000fffe03f */
[----:B------:R1:W5:Y:S04]  /*2da0*/  @!P0 LDG.E.64 R6, [R8.64+0x40] ;  /* 0x0000400608068981 */ /* 0x000368000c1e1b00 */
[----:B------:R1:W5:Y:S01]  /*2db0*/  @!P0 LDG.E.64 R26, [R4.64+0x40] ;  /* 0x00004006041a8981 */ /* 0x000362000c1e1b00 */
[----:B------:R-:W-:Y:S11]  /*2dc0*/  ISETP.GE.AND P0, PT, R140, c[0x0][0x27c], PT ;  /* 0x00009f008c007a0c */ /* 0x000ff60003f06270 */
[----:B------:R-:W-:Y:S02]  /*2dd0*/  @!UPT UIADD3 URZ, URZ, URZ, URZ ;  /* 0x0000003f3f3ff290 */ /* 0x000fe4000fffe03f */
[----:B------:R1:W5:Y:S04]  /*2de0*/  @!P0 LDG.E.64 R12, [R8.64+0x80] ;  /* 0x00008006080c8981 */ /* 0x000368000c1e1b00 */
[----:B------:R1:W5:Y:S01]  /*2df0*/  @!P0 LDG.E.64 R28, [R4.64+0x80] ;  /* 0x00008006041c8981 */ /* 0x000362000c1e1b00 */
[----:B------:R-:W-:Y:S11]  /*2e00*/  ISETP.GE.AND P0, PT, R141, c[0x0][0x27c], PT ;  /* 0x00009f008d007a0c */ /* 0x000ff60003f06270 */
[----:B------:R-:W-:Y:S02]  /*2e10*/  @!UPT UIADD3 URZ, URZ, URZ, URZ ;  /* 0x0000003f3f3ff290 */ /* 0x000fe4000fffe03f */
[----:B------:R1:W5:Y:S04]  /*2e20*/  @!P0 LDG.E.64 R16, [R8.64+0xc0] ;  /* 0x0000c00608108981 */ /* 0x000368000c1e1b00 */
[----:B------:R1:W5:Y:S02]  /*2e30*/  @!P0 LDG.E.64 R30, [R4.64+0xc0] ;  /* 0x0000c006041e8981 */ /* 0x000364000c1e1b00 */
.L_x_144:
[----:B------:R-:W-:Y:S05]  /*2e40*/  BSYNC B0 ;  /* 0x0000000000007941 */ /* 0x000fea0003800000 */
.L_x_143:
[----:B------:R-:W-:-:S05]  /*2e50*/  @P1 BRA `(.L_x_145) ;  /* 0x000022b000001947 */ /* 0x000fca0003800000 */
[----:B------:R-:W-:Y:S01]  /*2e60*/  ISETP.GE.AND P0, PT, R132, c[0x0][0x1d4], PT ;  /* 0x0000750084007a0c */ /* 0x000fe20003f06270 */
[----:B-1---5:R-:W-:Y:S01]  /*2e70*/  IMAD.MOV.U32 R8, RZ, RZ, R16 ;  /* 0x000000ffff087224 */ /* 0x022fe200078e0010 */
[----:B------:R-:W-:Y:S01]  /*2e80*/  MOV R0, R13 ;  /* 0x0000000d00007202 */ /* 0x000fe20000000f00 */
[----:B------:R-:W-:Y:S01]  /*2e90*/  IMAD.MOV.U32 R5, RZ, RZ, R17 ;  /* 0x000000ffff057224 */ /* 0x000fe200078e0011 */
[----:B------:R-:W-:Y:S01]  /*2ea0*/  BSSY B0, `(.L_x_146) ;  /* 0x0000048000007945 */ /* 0x000fe20003800000 */
[----:B------:R-:W-:Y:S03]  /*2eb0*/  IMAD.MOV.U32 R4, RZ, RZ, R12 ;  /* 0x000000ffff047224 */ /* 0x000fe600078e000c */
[----:B------:R-:W-:Y:S01]  /*2ec0*/  PRMT R19, R5, 0x5410, R8 ;  /* 0x0000541005137816 */ /* 0x000fe20000000008 */
[----:B------:R-:W-:Y:S01]  /*2ed0*/  IMAD.MOV.U32 R5, RZ, RZ, R31 ;  /* 0x000000ffff057224 */ /* 0x000fe200078e001f */
[----:B------:R-:W-:Y:S01]  /*2ee0*/  PRMT R18, R0, 0x5410, R4 ;  /* 0x0000541000127816 */ /* 0x000fe20000000004 */
[----:B------:R-:W-:Y:S01]  /*2ef0*/  IMAD.MOV.U32 R4, RZ, RZ, R6 ;  /* 0x000000ffff047224 */ /* 0x000fe200078e0006 */
[----:B------:R-:W-:Y:S01]  /*2f00*/  MOV R8, R30 ;  /* 0x0000001e00087202 */ /* 0x000fe20000000f00 */
[----:B------:R-:W-:Y:S03]  /*2f10*/  IMAD.MOV.U32 R0, RZ, RZ, R7 ;  /* 0x000000ffff007224 */ /* 0x000fe600078e0007 */
[----:B------:R-:W-:Y:S01]  /*2f20*/  PRMT R34, R8, 0x5410, R5 ;  /* 0x0000541008227816 */ /* 0x000fe20000000005 */
[----:B------:R-:W-:Y:S01]  /*2f30*/  IMAD.MOV.U32 R8, RZ, RZ, R28 ;  /* 0x000000ffff087224 */ /* 0x000fe200078e001c */
[----:B------:R-:W-:Y:S01]  /*2f40*/  PRMT R15, R0, 0x5410, R4 ;  /* 0x00005410000f7816 */ /* 0x000fe20000000004 */
[----:B------:R-:W-:Y:S01]  /*2f50*/  IMAD.MOV.U32 R4, RZ, RZ, R26 ;  /* 0x000000ffff047224 */ /* 0x000fe200078e001a */
[----:B------:R-:W-:Y:S02]  /*2f60*/  MOV R5, R29 ;  /* 0x0000001d00057202 */ /* 0x000fe40000000f00 */
[----:B------:R-:W-:Y:S02]  /*2f70*/  MOV R0, R27 ;  /* 0x0000001b00007202 */ /* 0x000fe40000000f00 */
[----:B------:R-:W-:Y:S02]  /*2f80*/  PRMT R33, R8, 0x5410, R5 ;  /* 0x0000541008217816 */ /* 0x000fe40000000005 */
[----:B------:R-:W-:Y:S01]  /*2f90*/  PRMT R32, R4, 0x5410, R0 ;  /* 0x0000541004207816 */ /* 0x000fe20000000000 */
[----:B------:R-:W-:-:S05]  /*2fa0*/  @P0 BRA `(.L_x_147) ;  /* 0x0000037000000947 */ /* 0x000fca0003800000 */
[----:B------:R-:W-:Y:S01]  /*2fb0*/  ISETP.GE.AND P0, PT, R138, c[0x0][0x27c], PT ;  /* 0x00009f008a007a0c */ /* 0x000fe20003f06270 */
[----:B------:R-:W1:Y:S01]  /*2fc0*/  LDS.128 R8, [R188+0xc080] ;  /* 0x00c08000bc087984 */ /* 0x000e620000000c00 */
[----:B------:R-:W-:Y:S01]  /*2fd0*/  MOV R4, R2 ;  /* 0x0000000200047202 */ /* 0x000fe20000000f00 */
[----:B------:R-:W-:Y:S02]  /*2fe0*/  IMAD.MOV.U32 R22, RZ, RZ, R20 ;  /* 0x000000ffff167224 */ /* 0x000fe400078e0014 */
[--C-:B------:R-:W-:Y:S08]  /*2ff0*/  IMAD.MOV.U32 R23, RZ, RZ, R21.reuse ;  /* 0x000000ffff177224 */ /* 0x100ff000078e0015 */
[----:B------:R-:W-:Y:S02]  /*3000*/  @!P0 SHF.R.U64 R20, R20, 0x10, R21 ;  /* 0x0000001014148819 */ /* 0x000fe40000001215 */
[--C-:B------:R-:W-:Y:S01]  /*3010*/  @!P0 SHF.R.U64 R5, R2, 0x10, R3.reuse ;  /* 0x0000001002058819 */ /* 0x100fe20000001203 */
[----:B------:R-:W-:Y:S01]  /*3020*/  IMAD.MOV.U32 R2, RZ, RZ, R3 ;  /* 0x000000ffff027224 */ /* 0x000fe200078e0003 */
[----:B------:R-:W-:Y:S02]  /*3030*/  @!P0 SHF.R.U32.HI R14, RZ, 0x10, R21 ;  /* 0x00000010ff0e8819 */ /* 0x000fe40000011615 */
[----:B------:R-:W-:Y:S02]  /*3040*/  @!P0 SHF.R.U32.HI R0, RZ, 0x10, R3 ;  /* 0x00000010ff008819 */ /* 0x000fe40000011603 */
[----:B------:R-:W-:Y:S02]  /*3050*/  @!P0 PRMT R22, R22, 0x5410, R20 ;  /* 0x0000541016168816 */ /* 0x000fe40000000014 */
[----:B------:R-:W-:Y:S02]  /*3060*/  @!P0 PRMT R4, R4, 0x5410, R5 ;  /* 0x0000541004048816 */ /* 0x000fe40000000005 */
[----:B------:R-:W-:Y:S01]  /*3070*/  @!P0 PRMT R24, R23, 0x5410, R14 ;  /* 0x0000541017188816 */ /* 0x000fe2000000000e */
[----:B------:R-:W-:Y:S01]  /*3080*/  @!P0 IMAD.U32 R5, R22, 0x10000, RZ ;  /* 0x0001000016058824 */ /* 0x000fe200078e00ff */
[----:B------:R-:W-:Y:S02]  /*3090*/  @!P0 PRMT R14, R2, 0x5410, R0 ;  /* 0x00005410020e8816 */ /* 0x000fe40000000000 */
[----:B------:R-:W-:Y:S02]  /*30a0*/  @!P0 SHF.L.U32 R3, R4, 0x10, RZ ;  /* 0x0000001004038819 */ /* 0x000fe400000006ff */
[----:B------:R-:W-:Y:S02]  /*30b0*/  @!P0 LOP3.LUT R21, R22, 0xffff0000, RZ, 0xc0, !PT ;  /* 0xffff000016158812 */ /* 0x000fe400078ec0ff */
[----:B------:R-:W-:Y:S01]  /*30c0*/  @!P0 LOP3.LUT R4, R4, 0xffff0000, RZ, 0xc0, !PT ;  /* 0xffff000004048812 */ /* 0x000fe200078ec0ff */
[C---:B-1----:R-:W-:Y:S01]  /*30d0*/  @!P0 IMAD.U32 R20, R8.reuse, 0x10000, RZ ;  /* 0x0001000008148824 */ /* 0x042fe200078e00ff */
[----:B------:R-:W-:Y:S02]  /*30e0*/  @!P0 LOP3.LUT R0, R8, 0xffff0000, RZ, 0xc0, !PT ;  /* 0xffff000008008812 */ /* 0x000fe400078ec0ff */
[C---:B------:R-:W-:Y:S02]  /*30f0*/  @!P0 LOP3.LUT R2, R9.reuse, 0xffff0000, RZ, 0xc0, !PT ;  /* 0xffff000009028812 */ /* 0x040fe400078ec0ff */
[----:B------:R-:W-:Y:S01]  /*3100*/  @!P0 SHF.L.U32 R22, R9, 0x10, RZ ;  /* 0x0000001009168819 */ /* 0x000fe200000006ff */
[C---:B------:R-:W-:Y:S02]  /*3110*/  @!P0 FMUL.FTZ R23, R0.reuse, R5 ;  /* 0x0000000500178220 */ /* 0x040fe40000410000 */
[----:B------:R-:W-:Y:S02]  /*3120*/  @!P0 FMUL.FTZ R0, R0, R3 ;  /* 0x0000000300008220 */ /* 0x000fe40000410000 */
[----:B------:R-:W-:Y:S02]  /*3130*/  @!P0 FMUL.FTZ R25, R2, R21 ;  /* 0x0000001502198220 */ /* 0x000fe40000410000 */
[----:B------:R-:W-:Y:S01]  /*3140*/  @!P0 FFMA.FTZ R40, R20, R3, -R23 ;  /* 0x0000000314288223 */ /* 0x000fe20000010817 */
[C---:B------:R-:W-:Y:S01]  /*3150*/  @!P0 LOP3.LUT R3, R10.reuse, 0xffff0000, RZ, 0xc0, !PT ;  /* 0xffff00000a038812 */ /* 0x040fe200078ec0ff */
[----:B------:R-:W-:Y:S01]  /*3160*/  @!P0 FFMA.FTZ R0, R5, R20, R0 ;  /* 0x0000001405008223 */ /* 0x000fe20000010000 */
[----:B------:R-:W-:Y:S01]  /*3170*/  @!P0 SHF.L.U32 R23, R10, 0x10, RZ ;  /* 0x000000100a178819 */ /* 0x000fe200000006ff */
[C---:B------:R-:W-:Y:S01]  /*3180*/  @!P0 IMAD.U32 R20, R24.reuse, 0x10000, RZ ;  /* 0x0001000018148824 */ /* 0x040fe200078e00ff */
[----:B------:R-:W-:Y:S01]  /*3190*/  @!P0 LOP3.LUT R24, R24, 0xffff0000, RZ, 0xc0, !PT ;  /* 0xffff000018188812 */ /* 0x000fe200078ec0ff */
[C---:B------:R-:W-:Y:S01]  /*31a0*/  @!P0 IMAD.U32 R5, R14.reuse, 0x10000, RZ ;  /* 0x000100000e058824 */ /* 0x040fe200078e00ff */
[----:B------:R-:W-:Y:S01]  /*31b0*/  @!P0 LOP3.LUT R14, R14, 0xffff0000, RZ, 0xc0, !PT ;  /* 0xffff00000e0e8812 */ /* 0x000fe200078ec0ff */
[-C--:B------:R-:W-:Y:S02]  /*31c0*/  @!P0 FMUL.FTZ R2, R2, R4.reuse ;  /* 0x0000000402028220 */ /* 0x080fe40000410000 */
[----:B------:R-:W-:Y:S01]  /*31d0*/  @!P0 FFMA.FTZ R39, R22, R4, -R25 ;  /* 0x0000000416278223 */ /* 0x000fe20000010819 */
[----:B------:R-:W-:Y:S01]  /*31e0*/  @!P0 LOP3.LUT R4, R11, 0xffff0000, RZ, 0xc0, !PT ;  /* 0xffff00000b048812 */ /* 0x000fe200078ec0ff */
[----:B------:R-:W-:Y:S01]  /*31f0*/  @!P0 FMUL.FTZ R35, R3, R20 ;  /* 0x0000001403238220 */ /* 0x000fe20000410000 */
[----:B------:R-:W-:Y:S01]  /*3200*/  @!P0 SHF.L.U32 R25, R11, 0x10, RZ ;  /* 0x000000100b198819 */ /* 0x000fe200000006ff */
[----:B------:R-:W-:Y:S02]  /*3210*/  @!P0 FMUL.FTZ R3, R3, R5 ;  /* 0x0000000503038220 */ /* 0x000fe40000410000 */
[C---:B------:R-:W-:Y:S02]  /*3220*/  @!P0 FMUL.FTZ R38, R4.reuse, R24 ;  /* 0x0000001804268220 */ /* 0x040fe40000410000 */
[----:B------:R-:W-:Y:S02]  /*3230*/  @!P0 FMUL.FTZ R4, R4, R14 ;  /* 0x0000000e04048220 */ /* 0x000fe40000410000 */
[----:B------:R-:W-:Y:S02]  /*3240*/  @!P0 FFMA.FTZ R2, R21, R22, R2 ;  /* 0x0000001615028223 */ /* 0x000fe40000010002 */
[----:B------:R-:W-:Y:S02]  /*3250*/  @!P0 FFMA.FTZ R3, R20, R23, R3 ;  /* 0x0000001714038223 */ /* 0x000fe40000010003 */
[----:B------:R-:W-:Y:S01]  /*3260*/  @!P0 FFMA.FTZ R35, R23, R5, -R35 ;  /* 0x0000000517238223 */ /* 0x000fe20000010823 */
[----:B------:R-:W-:Y:S01]  /*3270*/  @!P0 F2FP.BF16.PACK_AB R5, R0, R40 ;  /* 0x000000280005823e */ /* 0x000fe200000010ff */
[----:B------:R-:W-:Y:S01]  /*3280*/  @!P0 FFMA.FTZ R38, R25, R14, -R38 ;  /* 0x0000000e19268223 */ /* 0x000fe20000010826 */
[----:B------:R-:W-:Y:S01]  /*3290*/  @!P0 F2FP.BF16.PACK_AB R2, R2, R39 ;  /* 0x000000270202823e */ /* 0x000fe200000010ff */
[----:B------:R-:W-:Y:S01]  /*32a0*/  @!P0 FFMA.FTZ R4, R24, R25, R4 ;  /* 0x0000001918048223 */ /* 0x000fe20000010004 */
[----:B------:R-:W-:Y:S01]  /*32b0*/  @!P0 F2FP.BF16.PACK_AB R3, R3, R35 ;  /* 0x000000230303823e */ /* 0x000fe200000010ff */
[----:B------:R-:W-:Y:S01]  /*32c0*/  @!P0 IMAD.MOV.U32 R8, RZ, RZ, R5 ;  /* 0x000000ffff088224 */ /* 0x000fe200078e0005 */
[----:B------:R-:W-:Y:S02]  /*32d0*/  @!P0 MOV R9, R2 ;  /* 0x0000000200098202 */ /* 0x000fe40000000f00 */
[----:B------:R-:W-:Y:S01]  /*32e0*/  @!P0 F2FP.BF16.PACK_AB R0, R4, R38 ;  /* 0x000000260400823e */ /* 0x000fe200000010ff */
[----:B------:R-:W-:Y:S03]  /*32f0*/  @!P0 IMAD.MOV.U32 R10, RZ, RZ, R3 ;  /* 0x000000ffff0a8224 */ /* 0x000fe600078e0003 */
[----:B------:R-:W-:Y:S05]  /*3300*/  @!P0 MOV R11, R0 ;  /* 0x00000000000b8202 */ /* 0x000fea0000000f00 */
[----:B------:R1:W-:Y:S02]  /*3310*/  STG.E.128 [R36.64], R8 ;  /* 0x0000000824007986 */ /* 0x0003e4000c101d06 */
.L_x_147:
[----:B------:R-:W-:Y:S05]  /*3320*/  BSYNC B0 ;  /* 0x0000000000007941 */ /* 0x000fea0003800000 */
.L_x_146:
[----:B------:R-:W-:Y:S01]  /*3330*/  ISETP.GE.AND P0, PT, R134, c[0x0][0x1d4], PT ;  /* 0x0000750086007a0c */ /* 0x000fe20003f06270 */
[----:B------:R-:W-:Y:S01]  /*3340*/  @!UPT UIADD3 URZ, URZ, URZ, URZ ;  /* 0x0000003f3f3ff290 */ /* 0x000fe2000fffe03f */
[----:B------:R-:W-:Y:S11]  /*3350*/  BSSY B0, `(.L_x_148) ;  /* 0x0000036000007945 */ /* 0x000ff60003800000 */
[----:B------:R-:W-:-:S05]  /*3360*/  @P0 BRA `(.L_x_149) ;  /* 0x0000034000000947 */ /* 0x000fca0003800000 */
[----:B------:R-:W-:Y:S01]  /*3370*/  ISETP.GE.AND P0, PT, R142, c[0x0][0x27c], PT ;  /* 0x00009f008e007a0c */ /* 0x000fe20003f06270 */
[----:B-1----:R-:W1:Y:S11]  /*3380*/  LDS.128 R8, [R188+0xd080] ;  /* 0x00d08000bc087984 */ /* 0x002e760000000c00 */
[----:B------:R-:W-:Y:S01]  /*3390*/  @!UPT UIADD3 URZ, URZ, URZ, URZ ;  /* 0x0000003f3f3ff290 */ /* 0x000fe2000fffe03f */
[----:B------:R-:W-:Y:S02]  /*33a0*/  @!P0 SHF.R.U64 R3, R26, 0x10, R27 ;  /* 0x000000101a038819 */ /* 0x000fe4000000121b */
[----:B------:R-:W-:Y:S02]  /*33b0*/  @!P0 SHF.R.U64 R0, R6, 0x10, R7 ;  /* 0x0000001006008819 */ /* 0x000fe40000001207 */
[----:B------:R-:W-:Y:S02]  /*33c0*/  @!P0 SHF.R.U32.HI R5, RZ, 0x10, R27 ;  /* 0x00000010ff058819 */ /* 0x000fe4000001161b */
[----:B------:R-:W-:Y:S02]  /*33d0*/  @!P0 SHF.R.U32.HI R2, RZ, 0x10, R7 ;  /* 0x00000010ff028819 */ /* 0x000fe40000011607 */
[C---:B------:R-:W-:Y:S02]  /*33e0*/  @!P0 PRMT R4, R32.reuse, 0x5410, R3 ;  /* 0x0000541020048816 */ /* 0x040fe40000000003 */
[C---:B------:R-:W-:Y:S02]  /*33f0*/  @!P0 PRMT R0, R15.reuse, 0x5432, R0 ;  /* 0x000054320f008816 */ /* 0x040fe40000000000 */
[----:B------:R-:W-:Y:S01]  /*3400*/  @!P0 PRMT R21, R32, 0x5432, R5 ;  /* 0x0000543220158816 */ /* 0x000fe20000000005 */
[----:B------:R-:W-:Y:S01]  /*3410*/  @!P0 IMAD.U32 R7, R4, 0x10000, RZ ;  /* 0x0001000004078824 */ /* 0x000fe200078e00ff */
[----:B------:R-:W-:Y:S01]  /*3420*/  @!P0 PRMT R5, R15, 0x5410, R2 ;  /* 0x000054100f058816 */ /* 0x000fe20000000002 */
[----:B------:R-:W-:Y:S01]  /*3430*/  @!P0 IMAD.U32 R6, R0, 0x10000, RZ ;  /* 0x0001000000068824 */ /* 0x000fe200078e00ff */
[----:B------:R-:W-:Y:S02]  /*3440*/  @!P0 LOP3.LUT R15, R4, 0xffff0000, RZ, 0xc0, !PT ;  /* 0xffff0000040f8812 */ /* 0x000fe400078ec0ff */
[----:B------:R-:W-:Y:S01]  /*3450*/  @!P0 LOP3.LUT R4, R0, 0xffff0000, RZ, 0xc0, !PT ;  /* 0xffff000000048812 */ /* 0x000fe200078ec0ff */
[C---:B-1----:R-:W-:Y:S01]  /*3460*/  @!P0 IMAD.U32 R20, R9.reuse, 0x10000, RZ ;  /* 0x0001000009148824 */ /* 0x042fe200078e00ff */
[C---:B------:R-:W-:Y:S02]  /*3470*/  @!P0 LOP3.LUT R2, R8.reuse, 0xffff0000, RZ, 0xc0, !PT ;  /* 0xffff000008028812 */ /* 0x040fe400078ec0ff */
[----:B------:R-:W-:Y:S02]  /*3480*/  @!P0 LOP3.LUT R3, R9, 0xffff0000, RZ, 0xc0, !PT ;  /* 0xffff000009038812 */ /* 0x000fe400078ec0ff */
[----:B------:R-:W-:Y:S01]  /*3490*/  @!P0 SHF.L.U32 R14, R8, 0x10, RZ ;  /* 0x00000010080e8819 */ /* 0x000fe200000006ff */
[C---:B------:R-:W-:Y:S02]  /*34a0*/  @!P0 FMUL.FTZ R22, R2.reuse, R7 ;  /* 0x0000000702168220 */ /* 0x040fe40000410000 */
[----:B------:R-:W-:Y:S02]  /*34b0*/  @!P0 FMUL.FTZ R0, R2, R6 ;  /* 0x0000000602008220 */ /* 0x000fe40000410000 */
[C---:B------:R-:W-:Y:S02]  /*34c0*/  @!P0 FMUL.FTZ R23, R3.reuse, R15 ;  /* 0x0000000f03178220 */ /* 0x040fe40000410000 */
[----:B------:R-:W-:Y:S01]  /*34d0*/  @!P0 FMUL.FTZ R2, R3, R4 ;  /* 0x0000000403028220 */ /* 0x000fe20000410000 */
[----:B------:R-:W-:Y:S01]  /*34e0*/  @!P0 LOP3.LUT R3, R10, 0xffff0000, RZ, 0xc0, !PT ;  /* 0xffff00000a038812 */ /* 0x000fe200078ec0ff */
[----:B------:R-:W-:Y:S01]  /*34f0*/  @!P0 FFMA.FTZ R26, R14, R6, -R22 ;  /* 0x000000060e1a8223 */ /* 0x000fe20000010816 */
[----:B------:R-:W-:Y:S01]  /*3500*/  @!P0 SHF.L.U32 R22, R11, 0x10, RZ ;  /* 0x000000100b168819 */ /* 0x000fe200000006ff */
[----:B------:R-:W-:Y:S01]  /*3510*/  @!P0 FFMA.FTZ R0, R7, R14, R0 ;  /* 0x0000000e07008223 */ /* 0x000fe20000010000 */
[----:B------:R-:W-:Y:S01]  /*3520*/  @!P0 SHF.L.U32 R14, R10, 0x10, RZ ;  /* 0x000000100a0e8819 */ /* 0x000fe200000006ff */
[C---:B------:R-:W-:Y:S01]  /*3530*/  @!P0 IMAD.U32 R7, R21.reuse, 0x10000, RZ ;  /* 0x0001000015078824 */ /* 0x040fe200078e00ff */
[----:B------:R-:W-:Y:S01]  /*3540*/  @!P0 LOP3.LUT R21, R21, 0xffff0000, RZ, 0xc0, !PT ;  /* 0xffff000015158812 */ /* 0x000fe200078ec0ff */
[C---:B------:R-:W-:Y:S01]  /*3550*/  @!P0 IMAD.U32 R6, R5.reuse, 0x10000, RZ ;  /* 0x0001000005068824 */ /* 0x040fe200078e00ff */
[----:B------:R-:W-:Y:S01]  /*3560*/  @!P0 LOP3.LUT R5, R5, 0xffff0000, RZ, 0xc0, !PT ;  /* 0xffff000005058812 */ /* 0x000fe200078ec0ff */
[----:B------:R-:W-:Y:S01]  /*3570*/  @!P0 FFMA.FTZ R25, R20, R4, -R23 ;  /* 0x0000000414198223 */ /* 0x000fe20000010817 */
[----:B------:R-:W-:Y:S01]  /*3580*/  @!P0 LOP3.LUT R4, R11, 0xffff0000, RZ, 0xc0, !PT ;  /* 0xffff00000b048812 */ /* 0x000fe200078ec0ff */
[C---:B------:R-:W-:Y:S02]  /*3590*/  @!P0 FMUL.FTZ R23, R3.reuse, R7 ;  /* 0x0000000703178220 */ /* 0x040fe40000410000 */
        /* <DEDUP_REMOVED lines=10> */
[----:B------:R-:W-:Y:S02]  /*3640*/  @!P0 F2FP.BF16.PACK_AB R3, R3, R23 ;  /* 0x000000170303823e */ /* 0x000fe400000010ff */
[----:B------:R-:W-:Y:S01]  /*3650*/  @!P0 MOV R9, R2 ;  /* 0x0000000200098202 */ /* 0x000fe20000000f00 */
[----:B------:R-:W-:Y:S01]  /*3660*/  @!P0 IMAD.MOV.U32 R8, RZ, RZ, R5 ;  /* 0x000000ffff088224 */ /* 0x000fe200078e0005 */
[----:B------:R-:W-:Y:S01]  /*3670*/  @!P0 F2FP.BF16.PACK_AB R0, R4, R24 ;  /* 0x000000180400823e */ /* 0x000fe200000010ff */
[----:B------:R-:W-:Y:S03]  /*3680*/  @!P0 IMAD.MOV.U32 R10, RZ, RZ, R3 ;  /* 0x000000ffff0a8224 */ /* 0x000fe600078e0003 */
[----:B------:R-:W-:Y:S05]  /*3690*/  @!P0 MOV R11, R0 ;  /* 0x00000000000b8202 */ /* 0x000fea0000000f00 */
[----:B------:R1:W-:Y:S02]  /*36a0*/  STG.E.128 [R36.64+0x80], R8 ;  /* 0x0000800824007986 */ /* 0x0003e4000c101d06 */
.L_x_149:
[----:B------:R-:W-:Y:S05]  /*36b0*/  BSYNC B0 ;  /* 0x0000000000007941 */ /* 0x000fea0003800000 */
.L_x_148:
        /* <DEDUP_REMOVED lines=12> */
[----:B------:R-:W-:Y:S02]  /*3780*/  @!P0 PRMT R0, R18, 0x5432, R0 ;  /* 0x0000543212008816 */ /* 0x000fe40000000000 */
        /* <DEDUP_REMOVED lines=28> */
[-C--:B------:R-:W-:Y:S02]  /*3950*/  @!P0 FMUL.FTZ R4, R4, R5.reuse ;  /* 0x0000000504048220 */ /* 0x080fe40000410000 */
        /* <DEDUP_REMOVED lines=14> */
.L_x_151:
[----:B------:R-:W-:Y:S05]  /*3a40*/  BSYNC B0 ;  /* 0x0000000000007941 */ /* 0x000fea0003800000 */
.L_x_150:
[----:B------:R-:W-:Y:S11]  /*3a50*/  ISETP.GE.AND P0, PT, R197, c[0x0][0x1d4], PT ;  /* 0x00007500c5007a0c */ /* 0x000ff60003f06270 */
[----:B------:R-:W-:Y:S02]  /*3a60*/  @!UPT UIADD3 URZ, URZ, URZ, URZ ;  /* 0x0000003f3f3ff290 */ /* 0x000fe4000fffe03f */
        /* <DEDUP_REMOVED lines=52> */
[----:B------:R1:W-:Y:S01]  /*3db0*/  STG.E.128 [R36.64+0x180], R8 ;  /* 0x0001800824007986 */ /* 0x0003e2000c101d06 */
[----:B------:R-:W-:-:S05]  /*3dc0*/  BRA `(.L_x_145) ;  /* 0x0000134000007947 */ /* 0x000fca0003800000 */
.L_x_142:
        /* <DEDUP_REMOVED lines=17> */
[----:B------:R-:W-:Y:S05]  /*3ee0*/  IADD3 R3, P0, R76, R14, RZ ;  /* 0x0000000e4c037210 */ /* 0x000fea0007f1e0ff */
[----:B------:R-:W-:Y:S01]  /*3ef0*/  IMAD.X R12, R23, 0x1, R96, P0 ;  /* 0x00000001170c7824 */ /* 0x000fe200000e0660 */
[C---:B------:R-:W-:Y:S04]  /*3f00*/  LEA R8, P0, R0.reuse, c[0x0][0x270], 0x1 ;  /* 0x00009c0000087a11 */ /* 0x040fe800078008ff */
[----:B------:R-:W-:Y:S02]  /*3f10*/  LEA.HI.X R9, R0, c[0x0][0x274], R2, 0x1, P0 ;  /* 0x00009d0000097a11 */ /* 0x000fe400000f0c02 */
[C---:B------:R-:W-:Y:S04]  /*3f20*/  LEA R2, P0, R3.reuse, c[0x0][0x288], 0x1 ;  /* 0x0000a20003027a11 */ /* 0x040fe800078008ff */
[----:B------:R-:W-:Y:S02]  /*3f30*/  LEA.HI.X R3, R3, c[0x0][0x28c], R12, 0x1, P0 ;  /* 0x0000a30003037a11 */ /* 0x000fe400000f0c0c */
[----:B------:R-:W-:Y:S11]  /*3f40*/  ISETP.GE.AND P0, PT, R132, c[0x0][0x27c], PT ;  /* 0x00009f0084007a0c */ /* 0x000ff60003f06270 */
[----:B------:R-:W-:Y:S02]  /*3f50*/  @!UPT UIADD3 URZ, URZ, URZ, URZ ;  /* 0x0000003f3f3ff290 */ /* 0x000fe4000fffe03f */
[----:B------:R1:W5:Y:S04]  /*3f60*/  @!P0 LDG.E.128 R4, [R8.64] ;  /* 0x0000000608048981 */ /* 0x000368000c1e1d00 */
[----:B------:R1:W5:Y:S01]  /*3f70*/  @!P0 LDG.E.128 R24, [R2.64] ;  /* 0x0000000602188981 */ /* 0x000362000c1e1d00 */
[----:B------:R-:W-:Y:S11]  /*3f80*/  ISETP.GE.AND P0, PT, R134, c[0x0][0x27c], PT ;  /* 0x00009f0086007a0c */ /* 0x000ff60003f06270 */
[----:B------:R-:W-:Y:S02]  /*3f90*/  @!UPT UIADD3 URZ, URZ, URZ, URZ ;  /* 0x0000003f3f3ff290 */ /* 0x000fe4000fffe03f */
[----:B------:R1:W5:Y:S04]  /*3fa0*/  @!P0 LDG.E.128 R16, [R8.64+0x80] ;  /* 0x0000800608108981 */ /* 0x000368000c1e1d00 */
[----:B------:R1:W5:Y:S02]  /*3fb0*/  @!P0 LDG.E.128 R40, [R2.64+0x80] ;  /* 0x0000800602288981 */ /* 0x000364000c1e1d00 */
.L_x_153:
[----:B------:R-:W-:Y:S05]  /*3fc0*/  BSYNC B0 ;  /* 0x0000000000007941 */ /* 0x000fea0003800000 */
.L_x_152:
[----:B------:R-:W-:Y:S04]  /*3fd0*/  IADD3 R58, P0, R128, R10, RZ ;  /* 0x0000000a803a7210 */ /* 0x000fe80007f1e0ff */
[----:B------:R-:W-:Y:S01]  /*3fe0*/  IADD3.X R57, R13, R104, RZ, P0, !PT ;  /* 0x000000680d397210 */ /* 0x000fe200007fe4ff */
        /* <DEDUP_REMOVED lines=17> */
[----:B------:R-:W-:Y:S01]  /*4100*/  LDS.128 R12, [R86+0xc080] ;  /* 0x00c08000560c7984 */ /* 0x000fe20000000c00 */
[C---:B------:R-:W-:Y:S01]  /*4110*/  IADD3 R0, P1, P0, R62.reuse, R58, R84 ;  /* 0x0000003a3e007210 */ /* 0x040fe2000783e054 */
[----:B------:R-:W-:Y:S01]  /*4120*/  IMAD.MOV.U32 R28, RZ, RZ, R24 ;  /* 0x000000ffff1c7224 */ /* 0x000fe200078e0018 */
[----:B------:R-:W-:Y:S01]  /*4130*/  MOV R22, R26 ;  /* 0x0000001a00167202 */ /* 0x000fe20000000f00 */
[----:B------:R-:W-:Y:S01]  /*4140*/  IMAD.MOV.U32 R9, RZ, RZ, R4 ;  /* 0x000000ffff097224 */ /* 0x000fe200078e0004 */
[CC--:B------:R-:W-:Y:S01]  /*4150*/  IADD3.X R3, R61.reuse, R57.reuse, R93, P1, P0 ;  /* 0x000000393d037210 */ /* 0x0c0fe20000fe045d */
[----:B------:R-:W-:Y:S02]  /*4160*/  IMAD.MOV.U32 R30, RZ, RZ, R25 ;  /* 0x000000ffff1e7224 */ /* 0x000fe400078e0019 */
[----:B------:R-:W1:Y:S04]  /*4170*/  LDS.128 R36, [R90+0xc080] ;  /* 0x00c080005a247984 */ /* 0x000e680000000c00 */
[----:B------:R-:W-:Y:S04]  /*4180*/  @!P2 IADD3 R2, P1, P0, R62, R58, R65 ;  /* 0x0000003a3e02a210 */ /* 0x000fe8000783e041 */
[----:B------:R-:W-:Y:S02]  /*4190*/  @!P2 IADD3.X R8, R61, R57, R88, P1, P0 ;  /* 0x000000393d08a210 */ /* 0x000fe40000fe0458 */
[C---:B------:R-:W-:Y:S04]  /*41a0*/  LEA R52, P0, R0.reuse, c[0x0][0x1c8], 0x1 ;  /* 0x0000720000347a11 */ /* 0x040fe800078008ff */
[----:B------:R-:W-:Y:S01]  /*41b0*/  LEA.HI.X R53, R0, c[0x0][0x1cc], R3, 0x1, P0 ;  /* 0x0000730000357a11 */ /* 0x000fe200000f0c03 */
[----:B------:R-:W-:Y:S01]  /*41c0*/  IMAD.MOV.U32 R3, RZ, RZ, R6 ;  /* 0x000000ffff037224 */ /* 0x000fe200078e0006 */
[C---:B------:R-:W-:Y:S04]  /*41d0*/  @!P2 LEA R50, P0, R2.reuse, c[0x0][0x1c8], 0x1 ;  /* 0x000072000232aa11 */ /* 0x040fe800078008ff */
[----:B------:R-:W-:Y:S01]  /*41e0*/  @!P2 LEA.HI.X R51, R2, c[0x0][0x1cc], R8, 0x1, P0 ;  /* 0x000073000233aa11 */ /* 0x000fe200000f0c08 */
[----:B------:R-:W-:Y:S01]  /*41f0*/  IMAD.MOV.U32 R8, RZ, RZ, R5 ;  /* 0x000000ffff087224 */ /* 0x000fe200078e0005 */
[----:B------:R-:W-:Y:S01]  /*4200*/  ISETP.GE.AND P0, PT, R132, c[0x0][0x27c], PT ;  /* 0x00009f0084007a0c */ /* 0x000fe20003f06270 */
[----:B------:R-:W-:Y:S11]  /*4210*/  IMAD.MOV.U32 R2, RZ, RZ, R7 ;  /* 0x000000ffff027224 */ /* 0x000ff600078e0007 */
[----:B------:R-:W-:Y:S01]  /*4220*/  @!UPT UIADD3 URZ, URZ, URZ, URZ ;  /* 0x0000003f3f3ff290 */ /* 0x000fe2000fffe03f */
[----:B------:R-:W-:Y:S02]  /*4230*/  @!P0 SHF.R.U64 R23, R26, 0x10, R27 ;  /* 0x000000101a178819 */ /* 0x000fe4000000121b */
[----:B------:R-:W-:Y:S02]  /*4240*/  @!P0 SHF.R.U32.HI R0, RZ, 0x10, R7 ;  /* 0x00000010ff008819 */ /* 0x000fe40000011607 */
[----:B------:R-:W-:Y:S01]  /*4250*/  @!P0 SHF.R.U64 R29, R24, 0x10, R25 ;  /* 0x00000010181d8819 */ /* 0x000fe20000001219 */
[----:B------:R-:W-:Y:S01]  /*4260*/  IMAD.MOV.U32 R24, RZ, RZ, R27 ;  /* 0x000000ffff187224 */ /* 0x000fe200078e001b */
[----:B-1----:R-:W-:Y:S02]  /*4270*/  @!P0 LOP3.LUT R26, R37, 0xffff0000, RZ, 0xc0, !PT ;  /* 0xffff0000251a8812 */ /* 0x002fe400078ec0ff */
[C---:B------:R-:W-:Y:S02]  /*4280*/  @!P0 SHF.L.U32 R32, R39.reuse, 0x10, RZ ;  /* 0x0000001027208819 */ /* 0x040fe400000006ff */
[----:B------:R-:W-:Y:S02]  /*4290*/  @!P0 LOP3.LUT R34, R39, 0xffff0000, RZ, 0xc0, !PT ;  /* 0xffff000027228812 */ /* 0x000fe400078ec0ff */
[----:B------:R-:W-:Y:S02]  /*42a0*/  @!P0 SHF.R.U64 R10, R4, 0x10, R5 ;  /* 0x00000010040a8819 */ /* 0x000fe40000001205 */
[----:B------:R-:W-:Y:S02]  /*42b0*/  @!P0 SHF.R.U32.HI R25, RZ, 0x10, R25 ;  /* 0x00000010ff198819 */ /* 0x000fe40000011619 */
[----:B------:R-:W-:Y:S02]  /*42c0*/  @!P0 SHF.R.U32.HI R21, RZ, 0x10, R27 ;  /* 0x00000010ff158819 */ /* 0x000fe4000001161b */
[----:B------:R-:W-:Y:S02]  /*42d0*/  @!P0 PRMT R27, R28, 0x5410, R29 ;  /* 0x000054101c1b8816 */ /* 0x000fe4000000001d */
[----:B------:R-:W-:Y:S02]  /*42e0*/  @!P0 SHF.L.U32 R28, R38, 0x10, RZ ;  /* 0x00000010261c8819 */ /* 0x000fe400000006ff */
[----:B------:R-:W-:Y:S02]  /*42f0*/  @!P0 PRMT R25, R30, 0x5410, R25 ;  /* 0x000054101e198816 */ /* 0x000fe40000000019 */
[----:B------:R-:W-:Y:S02]  /*4300*/  @!P0 LOP3.LUT R30, R38, 0xffff0000, RZ, 0xc0, !PT ;  /* 0xffff0000261e8812 */ /* 0x000fe400078ec0ff */
[----:B------:R-:W-:Y:S01]  /*4310*/  @!P0 PRMT R33, R24, 0x5410, R21 ;  /* 0x0000541018218816 */ /* 0x000fe20000000015 */
[----:B------:R-:W-:Y:S01]  /*4320*/  @!P0 IMAD.U32 R24, R37, 0x10000, RZ ;  /* 0x0001000025188824 */ /* 0x000fe200078e00ff */
[----:B------:R-:W-:Y:S01]  /*4330*/  @!P0 PRMT R29, R22, 0x5410, R23 ;  /* 0x00005410161d8816 */ /* 0x000fe20000000017 */
[C---:B------:R-:W-:Y:S01]  /*4340*/  @!P0 IMAD.U32 R23, R25.reuse, 0x10000, RZ ;  /* 0x0001000019178824 */ /* 0x040fe200078e00ff */
[----:B------:R-:W-:Y:S02]  /*4350*/  @!P0 LOP3.LUT R25, R25, 0xffff0000, RZ, 0xc0, !PT ;  /* 0xffff000019198812 */ /* 0x000fe400078ec0ff */
[----:B------:R-:W-:Y:S02]  /*4360*/  @!P0 SHF.R.U32.HI R4, RZ, 0x10, R5 ;  /* 0x00000010ff048819 */ /* 0x000fe40000011605 */
[----:B------:R-:W-:Y:S02]  /*4370*/  @!P0 SHF.R.U64 R5, R6, 0x10, R7 ;  /* 0x0000001006058819 */ /* 0x000fe40000001207 */
[----:B------:R-:W-:Y:S02]  /*4380*/  @!P0 PRMT R7, R9, 0x5410, R10 ;  /* 0x0000541009078816 */ /* 0x000fe4000000000a */
[----:B------:R-:W-:Y:S02]  /*4390*/  @!P0 SHF.L.U32 R9, R36, 0x10, RZ ;  /* 0x0000001024098819 */ /* 0x000fe400000006ff */
[----:B------:R-:W-:Y:S01]  /*43a0*/  @!P0 PRMT R10, R2, 0x5410, R0 ;  /* 0x00005410020a8816 */ /* 0x000fe20000000000 */
[----:B------:R-:W-:Y:S01]  /*43b0*/  @!P0 IMAD.U32 R0, R12, 0x10000, RZ ;  /* 0x000100000c008824 */ /* 0x000fe200078e00ff */
[----:B------:R-:W-:Y:S01]  /*43c0*/  @!P0 PRMT R6, R8, 0x5410, R4 ;  /* 0x0000541008068816 */ /* 0x000fe20000000004 */
[----:B------:R-:W-:Y:S01]  /*43d0*/  @!P0 IMAD.U32 R2, R7, 0x10000, RZ ;  /* 0x0001000007028824 */ /* 0x000fe200078e00ff */
[----:B------:R-:W-:Y:S01]  /*43e0*/  @!P0 PRMT R8, R3, 0x5410, R5 ;  /* 0x0000541003088816 */ /* 0x000fe20000000005 */
[----:B------:R-:W-:Y:S01]  /*43f0*/  @!P0 IMAD.U32 R5, R27, 0x10000, RZ ;  /* 0x000100001b058824 */ /* 0x000fe200078e00ff */
[----:B------:R-:W-:Y:S01]  /*4400*/  @!P0 SHF.L.U32 R3, R13, 0x10, RZ ;  /* 0x000000100d038819 */ /* 0x000fe200000006ff */
[C---:B------:R-:W-:Y:S01]  /*4410*/  @!P0 IMAD.U32 R4, R6.reuse, 0x10000, RZ ;  /* 0x0001000006048824 */ /* 0x040fe200078e00ff */
[----:B------:R-:W-:Y:S01]  /*4420*/  @!P0 LOP3.LUT R6, R6, 0xffff0000, RZ, 0xc0, !PT ;  /* 0xffff000006068812 */ /* 0x000fe200078ec0ff */
[C---:B------:R-:W-:Y:S01]  /*4430*/  @!P0 FMUL.FTZ R21, R0.reuse, R5 ;  /* 0x0000000500158220 */ /* 0x040fe20000410000 */
[----:B------:R-:W-:Y:S01]  /*4440*/  @!P0 LOP3.LUT R7, R7, 0xffff0000, RZ, 0xc0, !PT ;  /* 0xffff000007078812 */ /* 0x000fe200078ec0ff */
[-C--:B------:R-:W-:Y:S02]  /*4450*/  @!P0 FMUL.FTZ R0, R0, R2.reuse ;  /* 0x0000000200008220 */ /* 0x080fe40000410000 */
[----:B------:R-:W-:Y:S02]  /*4460*/  @!P0 FMUL.FTZ R22, R3, R23 ;  /* 0x0000001703168220 */ /* 0x000fe40000410000 */
[----:B------:R-:W-:Y:S01]  /*4470*/  @!P0 FFMA.FTZ R59, R9, R2, -R21 ;  /* 0x00000002093b8223 */ /* 0x000fe20000010815 */
[----:B------:R-:W-:Y:S01]  /*4480*/  @!P0 LOP3.LUT R2, R13, 0xffff0000, RZ, 0xc0, !PT ;  /* 0xffff00000d028812 */ /* 0x000fe200078ec0ff */
[----:B------:R-:W-:Y:S01]  /*4490*/  @!P0 FFMA.FTZ R0, R5, R9, R0 ;  /* 0x0000000905008223 */ /* 0x000fe20000010000 */
[----:B------:R-:W-:Y:S01]  /*44a0*/  @!P0 LOP3.LUT R5, R12, 0xffff0000, RZ, 0xc0, !PT ;  /* 0xffff00000c058812 */ /* 0x000fe200078ec0ff */
[-C--:B------:R-:W-:Y:S01]  /*44b0*/  @!P0 FFMA.FTZ R56, R24, R4.reuse, -R22 ;  /* 0x0000000418388223 */ /* 0x080fe20000010816 */
[----:B------:R-:W-:Y:S01]  /*44c0*/  @!P0 LOP3.LUT R22, R36, 0xffff0000, RZ, 0xc0, !PT ;  /* 0xffff000024168812 */ /* 0x000fe200078ec0ff */
[C---:B------:R-:W-:Y:S01]  /*44d0*/  @!P0 FMUL.FTZ R9, R2.reuse, R25 ;  /* 0x0000001902098220 */ /* 0x040fe20000410000 */
[----:B------:R-:W-:Y:S01]  /*44e0*/  @!P0 LOP3.LUT R21, R27, 0xffff0000, RZ, 0xc0, !PT ;  /* 0xffff00001b158812 */ /* 0x000fe200078ec0ff */
[----:B------:R-:W-:Y:S02]  /*44f0*/  @!P0 FMUL.FTZ R3, R3, R4 ;  /* 0x0000000403038220 */ /* 0x000fe40000410000 */
[-C--:B------:R-:W-:Y:S02]  /*4500*/  @!P0 FMUL.FTZ R4, R2, R6.reuse ;  /* 0x0000000602048220 */ /* 0x080fe40000410000 */
[----:B------:R-:W-:Y:S02]  /*4510*/  @!P0 FMUL.FTZ R27, R5, R21 ;  /* 0x00000015051b8220 */ /* 0x000fe40000410000 */
[----:B------:R-:W-:Y:S01]  /*4520*/  @!P0 FFMA.FTZ R55, R26, R6, -R9 ;  /* 0x000000061a378223 */ /* 0x000fe20000010809 */
[----:B------:R-:W-:Y:S01]  /*4530*/  @!P0 LOP3.LUT R6, R14, 0xffff0000, RZ, 0xc0, !PT ;  /* 0xffff00000e068812 */ /* 0x000fe200078ec0ff */
[-C--:B------:R-:W-:Y:S02]  /*4540*/  @!P0 FFMA.FTZ R54, R22, R7.reuse, -R27 ;  /* 0x0000000716368223 */ /* 0x080fe4000001081b */
[C---:B------:R-:W-:Y:S01]  /*4550*/  @!P0 IMAD.U32 R27, R29.reuse, 0x10000, RZ ;  /* 0x000100001d1b8824 */ /* 0x040fe200078e00ff */
[----:B------:R-:W-:Y:S01]  /*4560*/  @!P0 LOP3.LUT R29, R29, 0xffff0000, RZ, 0xc0, !PT ;  /* 0xffff00001d1d8812 */ /* 0x000fe200078ec0ff */
[----:B------:R-:W-:Y:S02]  /*4570*/  @!P0 FMUL.FTZ R2, R5, R7 ;  /* 0x0000000705028220 */ /* 0x000fe40000410000 */
[----:B------:R-:W-:Y:S02]  /*4580*/  @!P0 IMAD.U32 R5, R14, 0x10000, RZ ;  /* 0x000100000e058824 */ /* 0x000fe400078e00ff */
[C---:B------:R-:W-:Y:S01]  /*4590*/  @!P0 IMAD.U32 R7, R8.reuse, 0x10000, RZ ;  /* 0x0001000008078824 */ /* 0x040fe200078e00ff */
[----:B------:R-:W-:Y:S01]  /*45a0*/  @!P0 LOP3.LUT R8, R8, 0xffff0000, RZ, 0xc0, !PT ;  /* 0xffff000008088812 */ /* 0x000fe200078ec0ff */
[C---:B------:R-:W-:Y:S02]  /*45b0*/  @!P0 FMUL.FTZ R31, R6.reuse, R29 ;  /* 0x0000001d061f8220 */ /* 0x040fe40000410000 */
[----:B------:R-:W-:Y:S02]  /*45c0*/  @!P0 FMUL.FTZ R9, R5, R27 ;  /* 0x0000001b05098220 */ /* 0x000fe40000410000 */
[-C--:B------:R-:W-:Y:S02]  /*45d0*/  @!P0 FMUL.FTZ R6, R6, R8.reuse ;  /* 0x0000000806068220 */ /* 0x080fe40000410000 */
[----:B------:R-:W-:Y:S01]  /*45e0*/  @!P0 FFMA.FTZ R48, R30, R8, -R31 ;  /* 0x000000081e308223 */ /* 0x000fe2000001081f */
[----:B------:R-:W-:Y:S01]  /*45f0*/  @!P0 LOP3.LUT R8, R15, 0xffff0000, RZ, 0xc0, !PT ;  /* 0xffff00000f088812 */ /* 0x000fe200078ec0ff */
[C---:B------:R-:W-:Y:S01]  /*4600*/  @!P0 IMAD.U32 R31, R33.reuse, 0x10000, RZ ;  /* 0x00010000211f8824 */ /* 0x040fe200078e00ff */
[----:B------:R-:W-:Y:S01]  /*4610*/  @!P0 LOP3.LUT R33, R33, 0xffff0000, RZ, 0xc0, !PT ;  /* 0xffff000021218812 */ /* 0x000fe200078ec0ff */
[-C--:B------:R-:W-:Y:S02]  /*4620*/  @!P0 FMUL.FTZ R5, R5, R7.reuse ;  /* 0x0000000705058220 */ /* 0x080fe40000410000 */
[----:B------:R-:W-:Y:S02]  /*4630*/  @!P0 FFMA.FTZ R49, R28, R7, -R9 ;  /* 0x000000071c318223 */ /* 0x000fe40000010809 */
[----:B------:R-:W-:Y:S02]  /*4640*/  @!P0 IMAD.U32 R7, R15, 0x10000, RZ ;  /* 0x000100000f078824 */ /* 0x000fe400078e00ff */
[C---:B------:R-:W-:Y:S01]  /*4650*/  @!P0 IMAD.U32 R9, R10.reuse, 0x10000, RZ ;  /* 0x000100000a098824 */ /* 0x040fe200078e00ff */
[----:B------:R-:W-:Y:S01]  /*4660*/  @!P0 LOP3.LUT R10, R10, 0xffff0000, RZ, 0xc0, !PT ;  /* 0xffff00000a0a8812 */ /* 0x000fe200078ec0ff */
[----:B------:R-:W-:Y:S01]  /*4670*/  @!P0 FFMA.FTZ R2, R21, R22, R2 ;  /* 0x0000001615028223 */ /* 0x000fe20000010002 */
[----:B------:R-:W-:Y:S01]  /*4680*/  @!P0 F2FP.BF16.PACK_AB R21, R48, R49 ;  /* 0x000000313015823e */ /* 0x000fe200000010ff */
[----:B------:R-:W-:Y:S01]  /*4690*/  @!P0 FMUL.FTZ R35, R7, R31 ;  /* 0x0000001f07238220 */ /* 0x000fe20000410000 */
[----:B------:R-:W-:Y:S01]  /*46a0*/  @!P0 F2FP.BF16.PACK_AB R22, R54, R59 ;  /* 0x0000003b3616823e */ /* 0x000fe200000010ff */
[----:B------:R-:W-:Y:S02]  /*46b0*/  @!P0 FMUL.FTZ R47, R8, R33 ;  /* 0x00000021082f8220 */ /* 0x000fe40000410000 */
[----:B------:R-:W-:Y:S01]  /*46c0*/  @!P0 FFMA.FTZ R3, R23, R24, R3 ;  /* 0x0000001817038223 */ /* 0x000fe20000010003 */
[----:B------:R-:W-:Y:S01]  /*46d0*/  @!P0 MOV R36, R22 ;  /* 0x0000001600248202 */ /* 0x000fe20000000f00 */
[----:B------:R-:W-:Y:S02]  /*46e0*/  @!P0 FFMA.FTZ R4, R25, R26, R4 ;  /* 0x0000001a19048223 */ /* 0x000fe40000010004 */
[-C--:B------:R-:W-:Y:S02]  /*46f0*/  @!P0 FMUL.FTZ R7, R7, R9.reuse ;  /* 0x0000000907078220 */ /* 0x080fe40000410000 */
[----:B------:R-:W-:Y:S01]  /*4700*/  @!P0 FFMA.FTZ R9, R32, R9, -R35 ;  /* 0x0000000920098223 */ /* 0x000fe20000010823 */
[----:B------:R-:W-:Y:S01]  /*4710*/  @!P0 F2FP.BF16.PACK_AB R35, R55, R56 ;  /* 0x000000383723823e */ /* 0x000fe200000010ff */
[----:B------:R-:W-:Y:S01]  /*4720*/  @!P0 FFMA.FTZ R47, R34, R10, -R47 ;  /* 0x0000000a222f8223 */ /* 0x000fe2000001082f */
[----:B------:R-:W-:Y:S01]  /*4730*/  @!P0 F2FP.BF16.PACK_AB R3, R4, R3 ;  /* 0x000000030403823e */ /* 0x000fe200000010ff */
[----:B------:R-:W-:Y:S02]  /*4740*/  @!P0 FFMA.FTZ R5, R27, R28, R5 ;  /* 0x0000001c1b058223 */ /* 0x000fe40000010005 */
[----:B------:R-:W-:Y:S01]  /*4750*/  @!P0 FMUL.FTZ R8, R8, R10 ;  /* 0x0000000a08088220 */ /* 0x000fe20000410000 */
[----:B------:R-:W-:Y:S01]  /*4760*/  @!P0 F2FP.BF16.PACK_AB R10, R47, R9 ;  /* 0x000000092f0a823e */ /* 0x000fe200000010ff */
[----:B------:R-:W-:Y:S01]  /*4770*/  @!P0 FFMA.FTZ R6, R29, R30, R6 ;  /* 0x0000001e1d068223 */ /* 0x000fe20000010006 */
[----:B------:R-:W-:Y:S01]  /*4780*/  @!P0 F2FP.BF16.PACK_AB R9, R2, R0 ;  /* 0x000000000209823e */ /* 0x000fe200000010ff */
[----:B------:R-:W-:Y:S01]  /*4790*/  @!P0 FFMA.FTZ R7, R31, R32, R7 ;  /* 0x000000201f078223 */ /* 0x000fe20000010007 */
[----:B------:R-:W-:Y:S01]  /*47a0*/  @!P0 MOV R39, R10 ;  /* 0x0000000a00278202 */ /* 0x000fe20000000f00 */
[----:B------:R-:W-:Y:S01]  /*47b0*/  @!P0 FFMA.FTZ R8, R33, R34, R8 ;  /* 0x0000002221088223 */ /* 0x000fe20000010008 */
[----:B------:R-:W-:Y:S01]  /*47c0*/  @!P0 F2FP.BF16.PACK_AB R2, R6, R5 ;  /* 0x000000050602823e */ /* 0x000fe200000010ff */
[----:B------:R-:W-:Y:S02]  /*47d0*/  @!P0 IMAD.MOV.U32 R37, RZ, RZ, R35 ;  /* 0x000000ffff258224 */ /* 0x000fe400078e0023 */
[----:B------:R-:W-:Y:S01]  /*47e0*/  @!P0 IMAD.MOV.U32 R38, RZ, RZ, R21 ;  /* 0x000000ffff268224 */ /* 0x000fe200078e0015 */
[----:B------:R-:W-:Y:S01]  /*47f0*/  @!P0 F2FP.BF16.PACK_AB R0, R8, R7 ;  /* 0x000000070800823e */ /* 0x000fe200000010ff */
[----:B------:R-:W-:Y:S01]  /*4800*/  @!P0 IMAD.MOV.U32 R12, RZ, RZ, R9 ;  /* 0x000000ffff0c8224 */ /* 0x000fe200078e0009 */
[----:B------:R-:W-:Y:S01]  /*4810*/  @!P0 MOV R14, R2 ;  /* 0x00000002000e8202 */ /* 0x000fe20000000f00 */
[----:B------:R-:W-:Y:S01]  /*4820*/  @!P0 IMAD.MOV.U32 R13, RZ, RZ, R3 ;  /* 0x000000ffff0d8224 */ /* 0x000fe200078e0003 */
[----:B------:R1:W-:Y:S01]  /*4830*/  STG.E.128 [R52.64], R36 ;  /* 0x0000002434007986 */ /* 0x0003e2000c101d06 */
[----:B------:R-:W-:Y:S07]  /*4840*/  @!P0 IMAD.MOV.U32 R15, RZ, RZ, R0 ;  /* 0x000000ffff0f8224 */ /* 0x000fee00078e0000 */
[----:B------:R1:W-:Y:S02]  /*4850*/  @!P2 STG.E.128 [R50.64], R12 ;  /* 0x0000000c3200a986 */ /* 0x0003e4000c101d06 */
.L_x_155:
[----:B------:R-:W-:Y:S05]  /*4860*/  BSYNC B0 ;  /* 0x0000000000007941 */ /* 0x000fea0003800000 */
.L_x_154:
[----:B------:R-:W-:Y:S11]  /*4870*/  ISETP.GE.AND P0, PT, R134, c[0x0][0x1d4], PT ;  /* 0x0000750086007a0c */ /* 0x000ff60003f06270 */
[----:B------:R-:W-:Y:S02]  /*4880*/  @!UPT UIADD3 URZ, URZ, URZ, URZ ;  /* 0x0000003f3f3ff290 */ /* 0x000fe4000fffe03f */
[----:B------:R-:W-:-:S05]  /*4890*/  @P0 BRA `(.L_x_145) ;  /* 0x0000087000000947 */ /* 0x000fca0003800000 */
[----:B------:R-:W-:Y:S01]  /*48a0*/  IADD3 R0, P1, P0, R62, R58, R67 ;  /* 0x0000003a3e007210 */ /* 0x000fe2000783e043 */
[----:B-1----:R-:W-:Y:S03]  /*48b0*/  LDS.128 R12, [R85+0xc080] ;  /* 0x00c08000550c7984 */ /* 0x002fe60000000c00 */
[----:B------:R-:W-:Y:S02]  /*48c0*/  IADD3.X R2, R61, R57, R92, P1, P0 ;  /* 0x000000393d027210 */ /* 0x000fe40000fe045c */
[C---:B------:R-:W-:Y:S03]  /*48d0*/  LEA R48, P0, R0.reuse, c[0x0][0x1c8], 0x1 ;  /* 0x0000720000307a11 */ /* 0x040fe600078008ff */
[----:B------:R-:W1:Y:S01]  /*48e0*/  LDS.128 R32, [R89+0xc080] ;  /* 0x00c0800059207984 */ /* 0x000e620000000c00 */
[----:B------:R-:W-:Y:S02]  /*48f0*/  LEA.HI.X R49, R0, c[0x0][0x1cc], R2, 0x1, P0 ;  /* 0x0000730000317a11 */ /* 0x000fe400000f0c02 */
[----:B------:R-:W-:Y:S11]  /*4900*/  ISETP.GE.AND P0, PT, R134, c[0x0][0x27c], PT ;  /* 0x00009f0086007a0c */ /* 0x000ff60003f06270 */
[----:B------:R-:W-:Y:S02]  /*4910*/  @!UPT UIADD3 URZ, URZ, URZ, URZ ;  /* 0x0000003f3f3ff290 */ /* 0x000fe4000fffe03f */
[--C-:B------:R-:W-:Y:S02]  /*4920*/  @!P0 SHF.R.U32.HI R2, RZ, 0x10, R17.reuse ;  /* 0x00000010ff028819 */ /* 0x100fe40000011611 */
[----:B------:R-:W-:Y:S02]  /*4930*/  @!P0 SHF.R.U64 R3, R16, 0x10, R17 ;  /* 0x0000001010038819 */ /* 0x000fe40000001211 */
[--C-:B------:R-:W-:Y:S02]  /*4940*/  @!P0 SHF.R.U32.HI R5, RZ, 0x10, R41.reuse ;  /* 0x00000010ff058819 */ /* 0x100fe40000011629 */
[----:B------:R-:W-:Y:S02]  /*4950*/  @!P0 SHF.R.U64 R6, R40, 0x10, R41 ;  /* 0x0000001028068819 */ /* 0x000fe40000001229 */
[----:B------:R-:W-:Y:S02]  /*4960*/  @!P0 PRMT R5, R44, 0x5410, R5 ;  /* 0x000054102c058816 */ /* 0x000fe40000000005 */
[----:B------:R-:W-:Y:S02]  /*4970*/  @!P0 SHF.R.U32.HI R9, RZ, 0x10, R43 ;  /* 0x00000010ff098819 */ /* 0x000fe4000001162b */
[--C-:B------:R-:W-:Y:S01]  /*4980*/  @!P0 SHF.R.U64 R4, R18, 0x10, R19.reuse ;  /* 0x0000001012048819 */ /* 0x100fe20000001213 */
[----:B------:R-:W-:Y:S01]  /*4990*/  @!P0 IMAD.U32 R21, R5, 0x10000, RZ ;  /* 0x0001000005158824 */ /* 0x000fe200078e00ff */
[----:B------:R-:W-:Y:S02]  /*49a0*/  @!P0 SHF.R.U32.HI R0, RZ, 0x10, R19 ;  /* 0x00000010ff008819 */ /* 0x000fe40000011613 */
[----:B------:R-:W-:Y:S02]  /*49b0*/  @!P0 SHF.R.U64 R7, R42, 0x10, R43 ;  /* 0x000000102a078819 */ /* 0x000fe4000000122b */
[----:B------:R-:W-:Y:S02]  /*49c0*/  @!P0 PRMT R8, R44, 0x5432, R6 ;  /* 0x000054322c088816 */ /* 0x000fe40000000006 */
[----:B------:R-:W-:Y:S02]  /*49d0*/  @!P0 PRMT R10, R20, 0x5410, R4 ;  /* 0x00005410140a8816 */ /* 0x000fe40000000004 */
[----:B------:R-:W-:Y:S01]  /*49e0*/  @!P0 PRMT R26, R45, 0x5410, R7 ;  /* 0x000054102d1a8816 */ /* 0x000fe20000000007 */
[----:B------:R-:W-:Y:S01]  /*49f0*/  @!P0 IMAD.U32 R16, R8, 0x10000, RZ ;  /* 0x0001000008108824 */ /* 0x000fe200078e00ff */
[C---:B-1----:R-:W-:Y:S01]  /*4a00*/  @!P0 LOP3.LUT R23, R33.reuse, 0xffff0000, RZ, 0xc0, !PT ;  /* 0xffff000021178812 */ /* 0x042fe200078ec0ff */
[----:B------:R-:W-:Y:S01]  /*4a10*/  @!P0 IMAD.U32 R22, R33, 0x10000, RZ ;  /* 0x0001000021168824 */ /* 0x000fe200078e00ff */
[C---:B------:R-:W-:Y:S01]  /*4a20*/  @!P0 SHF.L.U32 R29, R35.reuse, 0x10, RZ ;  /* 0x00000010231d8819 */ /* 0x040fe200000006ff */
[----:B------:R-:W-:Y:S01]  /*4a30*/  @!P0 IMAD.U32 R17, R32, 0x10000, RZ ;  /* 0x0001000020118824 */ /* 0x000fe200078e00ff */
[----:B------:R-:W-:Y:S01]  /*4a40*/  @!P0 LOP3.LUT R31, R35, 0xffff0000, RZ, 0xc0, !PT ;  /* 0xffff0000231f8812 */ /* 0x000fe200078ec0ff */
[----:B------:R-:W-:Y:S01]  /*4a50*/  @!P0 IMAD.U32 R24, R26, 0x10000, RZ ;  /* 0x000100001a188824 */ /* 0x000fe200078e00ff */
[C---:B------:R-:W-:Y:S01]  /*4a60*/  @!P0 PRMT R2, R11.reuse, 0x5410, R2 ;  /* 0x000054100b028816 */ /* 0x040fe20000000002 */
[----:B------:R-:W-:Y:S01]  /*4a70*/  @!P0 IMAD.U32 R25, R34, 0x10000, RZ ;  /* 0x0001000022198824 */ /* 0x000fe200078e00ff */
[----:B------:R-:W-:Y:S01]  /*4a80*/  @!P0 PRMT R6, R11, 0x5432, R3 ;  /* 0x000054320b068816 */ /* 0x000fe20000000003 */
[----:B------:R-:W-:Y:S01]  /*4a90*/  @!P0 IMAD.U32 R3, R13, 0x10000, RZ ;  /* 0x000100000d038824 */ /* 0x000fe200078e00ff */
[----:B------:R-:W-:Y:S01]  /*4aa0*/  @!P0 PRMT R11, R45, 0x5432, R9 ;  /* 0x000054322d0b8816 */ /* 0x000fe20000000009 */
[----:B------:R-:W-:Y:S01]  /*4ab0*/  @!P0 IMAD.U32 R4, R2, 0x10000, RZ ;  /* 0x0001000002048824 */ /* 0x000fe200078e00ff */
[----:B------:R-:W-:Y:S01]  /*4ac0*/  @!P0 PRMT R9, R20, 0x5432, R0 ;  /* 0x0000543214098816 */ /* 0x000fe20000000000 */
[C---:B------:R-:W-:Y:S01]  /*4ad0*/  @!P0 FMUL.FTZ R7, R3.reuse, R21 ;  /* 0x0000001503078220 */ /* 0x040fe20000410000 */
[----:B------:R-:W-:Y:S01]  /*4ae0*/  @!P0 LOP3.LUT R2, R2, 0xffff0000, RZ, 0xc0, !PT ;  /* 0xffff000002028812 */ /* 0x000fe200078ec0ff */
[-C--:B------:R-:W-:Y:S01]  /*4af0*/  @!P0 FMUL.FTZ R3, R3, R4.reuse ;  /* 0x0000000403038220 */ /* 0x080fe20000410000 */
[----:B------:R-:W-:Y:S01]  /*4b00*/  @!P0 LOP3.LUT R30, R11, 0xffff0000, RZ, 0xc0, !PT ;  /* 0xffff00000b1e8812 */ /* 0x000fe200078ec0ff */
[----:B------:R-:W-:Y:S01]  /*4b10*/  @!P0 FFMA.FTZ R45, R22, R4, -R7 ;  /* 0x00000004162d8223 */ /* 0x000fe20000010807 */
[----:B------:R-:W-:Y:S01]  /*4b20*/  @!P0 LOP3.LUT R0, R13, 0xffff0000, RZ, 0xc0, !PT ;  /* 0xffff00000d008812 */ /* 0x000fe200078ec0ff */
[C---:B------:R-:W-:Y:S01]  /*4b30*/  @!P0 IMAD.U32 R7, R6.reuse, 0x10000, RZ ;  /* 0x0001000006078824 */ /* 0x040fe200078e00ff */
[----:B------:R-:W-:Y:S01]  /*4b40*/  @!P0 LOP3.LUT R6, R6, 0xffff0000, RZ, 0xc0, !PT ;  /* 0xffff000006068812 */ /* 0x000fe200078ec0ff */
[----:B------:R-:W-:Y:S01]  /*4b50*/  @!P0 IMAD.U32 R28, R11, 0x10000, RZ ;  /* 0x000100000b1c8824 */ /* 0x000fe200078e00ff */
[----:B------:R-:W-:Y:S01]  /*4b60*/  @!P0 LOP3.LUT R11, R10, 0xffff0000, RZ, 0xc0, !PT ;  /* 0xffff00000a0b8812 */ /* 0x000fe200078ec0ff */
[----:B------:R-:W-:Y:S01]  /*4b70*/  @!P0 FMUL.FTZ R4, R0, R2 ;  /* 0x0000000200048220 */ /* 0x000fe20000410000 */
[----:B------:R-:W-:Y:S02]  /*4b80*/  @!P0 LOP3.LUT R20, R5, 0xffff0000, RZ, 0xc0, !PT ;  /* 0xffff000005148812 */ /* 0x000fe400078ec0ff */
[----:B------:R-:W-:Y:S02]  /*4b90*/  @!P0 SHF.L.U32 R5, R12, 0x10, RZ ;  /* 0x000000100c058819 */ /* 0x000fe400000006ff */
[----:B------:R-:W-:Y:S01]  /*4ba0*/  @!P0 LOP3.LUT R26, R26, 0xffff0000, RZ, 0xc0, !PT ;  /* 0xffff00001a1a8812 */ /* 0x000fe200078ec0ff */
[----:B------:R-:W-:Y:S02]  /*4bb0*/  @!P0 FMUL.FTZ R18, R0, R20 ;  /* 0x0000001400128220 */ /* 0x000fe40000410000 */
[----:B------:R-:W-:Y:S02]  /*4bc0*/  @!P0 FMUL.FTZ R19, R5, R16 ;  /* 0x0000001005138220 */ /* 0x000fe40000410000 */
[----:B------:R-:W-:Y:S01]  /*4bd0*/  @!P0 FFMA.FTZ R44, R23, R2, -R18 ;  /* 0x00000002172c8223 */ /* 0x000fe20000010812 */
[----:B------:R-:W-:Y:S01]  /*4be0*/  @!P0 LOP3.LUT R2, R12, 0xffff0000, RZ, 0xc0, !PT ;  /* 0xffff00000c028812 */ /* 0x000fe200078ec0ff */
[-C--:B------:R-:W-:Y:S01]  /*4bf0*/  @!P0 FMUL.FTZ R0, R5, R7.reuse ;  /* 0x0000000705008220 */ /* 0x080fe20000410000 */
[----:B------:R-:W-:Y:S01]  /*4c00*/  @!P0 SHF.L.U32 R5, R14, 0x10, RZ ;  /* 0x000000100e058819 */ /* 0x000fe200000006ff */
[----:B------:R-:W-:Y:S01]  /*4c10*/  @!P0 FFMA.FTZ R43, R17, R7, -R19 ;  /* 0x00000007112b8223 */ /* 0x000fe20000010813 */
[----:B------:R-:W-:Y:S01]  /*4c20*/  @!P0 LOP3.LUT R19, R32, 0xffff0000, RZ, 0xc0, !PT ;  /* 0xffff000020138812 */ /* 0x000fe200078ec0ff */
[----:B------:R-:W-:Y:S01]  /*4c30*/  @!P0 IMAD.U32 R7, R10, 0x10000, RZ ;  /* 0x000100000a078824 */ /* 0x000fe200078e00ff */
[----:B------:R-:W-:Y:S01]  /*4c40*/  @!P0 LOP3.LUT R18, R8, 0xffff0000, RZ, 0xc0, !PT ;  /* 0xffff000008128812 */ /* 0x000fe200078ec0ff */
[C---:B------:R-:W-:Y:S02]  /*4c50*/  @!P0 FMUL.FTZ R27, R5.reuse, R24 ;  /* 0x00000018051b8220 */ /* 0x040fe40000410000 */
[-C--:B------:R-:W-:Y:S02]  /*4c60*/  @!P0 FMUL.FTZ R5, R5, R7.reuse ;  /* 0x0000000705058220 */ /* 0x080fe40000410000 */
[C---:B------:R-:W-:Y:S02]  /*4c70*/  @!P0 FMUL.FTZ R8, R2.reuse, R18 ;  /* 0x0000001202088220 */ /* 0x040fe40000410000 */
[-C--:B------:R-:W-:Y:S02]  /*4c80*/  @!P0 FMUL.FTZ R2, R2, R6.reuse ;  /* 0x0000000602028220 */ /* 0x080fe40000410000 */
[----:B------:R-:W-:Y:S01]  /*4c90*/  @!P0 FFMA.FTZ R42, R19, R6, -R8 ;  /* 0x00000006132a8223 */ /* 0x000fe20000010808 */
[----:B------:R-:W-:Y:S01]  /*4ca0*/  @!P0 LOP3.LUT R6, R14, 0xffff0000, RZ, 0xc0, !PT ;  /* 0xffff00000e068812 */ /* 0x000fe200078ec0ff */
[----:B------:R-:W-:Y:S01]  /*4cb0*/  @!P0 FFMA.FTZ R41, R25, R7, -R27 ;  /* 0x0000000719298223 */ /* 0x000fe2000001081b */
[----:B------:R-:W-:Y:S01]  /*4cc0*/  @!P0 LOP3.LUT R27, R34, 0xffff0000, RZ, 0xc0, !PT ;  /* 0xffff0000221b8812 */ /* 0x000fe200078ec0ff */
[C---:B------:R-:W-:Y:S01]  /*4cd0*/  @!P0 IMAD.U32 R7, R15.reuse, 0x10000, RZ ;  /* 0x000100000f078824 */ /* 0x040fe200078e00ff */
[----:B------:R-:W-:Y:S01]  /*4ce0*/  @!P0 LOP3.LUT R8, R15, 0xffff0000, RZ, 0xc0, !PT ;  /* 0xffff00000f088812 */ /* 0x000fe200078ec0ff */
[C---:B------:R-:W-:Y:S01]  /*4cf0*/  @!P0 IMAD.U32 R10, R9.reuse, 0x10000, RZ ;  /* 0x00010000090a8824 */ /* 0x040fe200078e00ff */
[----:B------:R-:W-:Y:S01]  /*4d00*/  @!P0 LOP3.LUT R9, R9, 0xffff0000, RZ, 0xc0, !PT ;  /* 0xffff000009098812 */ /* 0x000fe200078ec0ff */
[----:B------:R-:W-:Y:S02]  /*4d10*/  @!P0 FMUL.FTZ R38, R6, R26 ;  /* 0x0000001a06268220 */ /* 0x000fe40000410000 */
[----:B------:R-:W-:Y:S02]  /*4d20*/  @!P0 FFMA.FTZ R0, R16, R17, R0 ;  /* 0x0000001110008223 */ /* 0x000fe40000010000 */
[----:B------:R-:W-:Y:S02]  /*4d30*/  @!P0 FMUL.FTZ R37, R7, R28 ;  /* 0x0000001c07258220 */ /* 0x000fe40000410000 */
[----:B------:R-:W-:Y:S02]  /*4d40*/  @!P0 FMUL.FTZ R36, R8, R30 ;  /* 0x0000001e08248220 */ /* 0x000fe40000410000 */
[----:B------:R-:W-:Y:S02]  /*4d50*/  @!P0 FFMA.FTZ R2, R18, R19, R2 ;  /* 0x0000001312028223 */ /* 0x000fe40000010002 */
[----:B------:R-:W-:Y:S02]  /*4d60*/  @!P0 FFMA.FTZ R38, R27, R11, -R38 ;  /* 0x0000000b1b268223 */ /* 0x000fe40000010826 */
[----:B------:R-:W-:Y:S02]  /*4d70*/  @!P0 FFMA.FTZ R3, R21, R22, R3 ;  /* 0x0000001615038223 */ /* 0x000fe40000010003 */
[----:B------:R-:W-:Y:S01]  /*4d80*/  @!P0 FFMA.FTZ R40, R29, R10, -R37 ;  /* 0x0000000a1d288223 */ /* 0x000fe20000010825 */
[----:B------:R-:W-:Y:S01]  /*4d90*/  @!P0 F2FP.BF16.PACK_AB R37, R44, R45 ;  /* 0x0000002d2c25823e */ /* 0x000fe200000010ff */
[----:B------:R-:W-:Y:S01]  /*4da0*/  @!P0 FFMA.FTZ R39, R31, R9, -R36 ;  /* 0x000000091f278223 */ /* 0x000fe20000010824 */
[----:B------:R-:W-:Y:S01]  /*4db0*/  @!P0 F2FP.BF16.PACK_AB R36, R42, R43 ;  /* 0x0000002b2a24823e */ /* 0x000fe200000010ff */
[----:B------:R-:W-:Y:S02]  /*4dc0*/  @!P0 FMUL.FTZ R6, R6, R11 ;  /* 0x0000000b06068220 */ /* 0x000fe40000410000 */
[----:B------:R-:W-:Y:S01]  /*4dd0*/  @!P0 FFMA.FTZ R4, R20, R23, R4 ;  /* 0x0000001714048223 */ /* 0x000fe20000010004 */
[----:B------:R-:W-:Y:S01]  /*4de0*/  @!P0 MOV R32, R36 ;  /* 0x0000002400208202 */ /* 0x000fe20000000f00 */
[----:B------:R-:W-:Y:S01]  /*4df0*/  @!P0 FMUL.FTZ R7, R7, R10 ;  /* 0x0000000a07078220 */ /* 0x000fe20000410000 */
[----:B------:R-:W-:Y:S01]  /*4e00*/  @!P0 F2FP.BF16.PACK_AB R10, R38, R41 ;  /* 0x00000029260a823e */ /* 0x000fe200000010ff */
[----:B------:R-:W-:Y:S01]  /*4e10*/  @!P0 FFMA.FTZ R5, R24, R25, R5 ;  /* 0x0000001918058223 */ /* 0x000fe20000010005 */
[----:B------:R-:W-:Y:S01]  /*4e20*/  @!P0 F2FP.BF16.PACK_AB R11, R39, R40 ;  /* 0x00000028270b823e */ /* 0x000fe200000010ff */
[----:B------:R-:W-:Y:S01]  /*4e30*/  @!P0 FMUL.FTZ R8, R8, R9 ;  /* 0x0000000908088220 */ /* 0x000fe20000410000 */
[----:B------:R-:W-:Y:S01]  /*4e40*/  @!P0 F2FP.BF16.PACK_AB R9, R2, R0 ;  /* 0x000000000209823e */ /* 0x000fe200000010ff */
[----:B------:R-:W-:Y:S01]  /*4e50*/  @!P0 FFMA.FTZ R6, R26, R27, R6 ;  /* 0x0000001b1a068223 */ /* 0x000fe20000010006 */
[----:B------:R-:W-:Y:S01]  /*4e60*/  @!P0 MOV R35, R11 ;  /* 0x0000000b00238202 */ /* 0x000fe20000000f00 */
[----:B------:R-:W-:Y:S01]  /*4e70*/  @!P0 FFMA.FTZ R7, R28, R29, R7 ;  /* 0x0000001d1c078223 */ /* 0x000fe20000010007 */
[----:B------:R-:W-:Y:S01]  /*4e80*/  @!P0 F2FP.BF16.PACK_AB R3, R4, R3 ;  /* 0x000000030403823e */ /* 0x000fe200000010ff */
[----:B------:R-:W-:Y:S01]  /*4e90*/  @!P0 IMAD.MOV.U32 R33, RZ, RZ, R37 ;  /* 0x000000ffff218224 */ /* 0x000fe200078e0025 */
[----:B------:R-:W-:Y:S01]  /*4ea0*/  @!P0 F2FP.BF16.PACK_AB R2, R6, R5 ;  /* 0x000000050602823e */ /* 0x000fe200000010ff */
[----:B------:R-:W-:Y:S02]  /*4eb0*/  @!P0 IMAD.MOV.U32 R34, RZ, RZ, R10 ;  /* 0x000000ffff228224 */ /* 0x000fe400078e000a */
[----:B------:R-:W-:Y:S01]  /*4ec0*/  @!P0 FFMA.FTZ R8, R30, R31, R8 ;  /* 0x0000001f1e088223 */ /* 0x000fe20000010008 */
[----:B------:R-:W-:Y:S01]  /*4ed0*/  @!P0 MOV R14, R2 ;  /* 0x00000002000e8202 */ /* 0x000fe20000000f00 */
[----:B------:R-:W-:Y:S01]  /*4ee0*/  @!P0 IMAD.MOV.U32 R12, RZ, RZ, R9 ;  /* 0x000000ffff0c8224 */ /* 0x000fe200078e0009 */
[----:B------:R1:W-:Y:S01]  /*4ef0*/  STG.E.128 [R48.64], R32 ;  /* 0x0000002030007986 */ /* 0x0003e2000c101d06 */
[----:B------:R-:W-:Y:S01]  /*4f00*/  @!P0 IMAD.MOV.U32 R13, RZ, RZ, R3 ;  /* 0x000000ffff0d8224 */ /* 0x000fe200078e0003 */
[----:B------:R-:W-:Y:S05]  /*4f10*/  @!P0 F2FP.BF16.PACK_AB R0, R8, R7 ;  /* 0x000000070800823e */ /* 0x000fea00000010ff */
[----:B------:R-:W-:Y:S01]  /*4f20*/  @!P0 IMAD.MOV.U32 R15, RZ, RZ, R0 ;  /* 0x000000ffff0f8224 */ /* 0x000fe200078e0000 */
[----:B------:R-:W-:Y:S11]  /*4f30*/  ISETP.GE.AND P0, PT, R66, c[0x0][0x1d4], PT ;  /* 0x0000750042007a0c */ /* 0x000ff60003f06270 */
[----:B------:R-:W-:Y:S02]  /*4f40*/  @!UPT UIADD3 URZ, URZ, URZ, URZ ;  /* 0x0000003f3f3ff290 */ /* 0x000fe4000fffe03f */
[----:B------:R-:W-:-:S05]  /*4f50*/  @P0 BRA `(.L_x_145) ;  /* 0x000001b000000947 */ /* 0x000fca0003800000 */
[----:B------:R-:W-:Y:S04]  /*4f60*/  IADD3 R0, P1, P0, R62, R58, R66 ;  /* 0x0000003a3e007210 */ /* 0x000fe8000783e042 */
[----:B------:R-:W-:Y:S02]  /*4f70*/  IADD3.X R3, R61, R57, R87, P1, P0 ;  /* 0x000000393d037210 */ /* 0x000fe40000fe0457 */
[C---:B------:R-:W-:Y:S04]  /*4f80*/  LEA R2, P0, R0.reuse, c[0x0][0x1c8], 0x1 ;  /* 0x0000720000027a11 */ /* 0x040fe800078008ff */
[----:B------:R-:W-:Y:S05]  /*4f90*/  LEA.HI.X R3, R0, c[0x0][0x1cc], R3, 0x1, P0 ;  /* 0x0000730000037a11 */ /* 0x000fea00000f0c03 */
[----:B------:R2:W-:Y:S01]  /*4fa0*/  STG.E.128 [R2.64], R12 ;  /* 0x0000000c02007986 */ /* 0x0005e2000c101d06 */
[----:B------:R-:W-:-:S05]  /*4fb0*/  BRA `(.L_x_145) ;  /* 0x0000015000007947 */ /* 0x000fca0003800000 */
.L_x_141:
[----:B------:R-:W-:Y:S05]  /*4fc0*/  IMAD R0, R46, -0x20, R64 ;  /* 0xffffffe02e007824 */ /* 0x000fea00078e0240 */
[----:B------:R-:W-:Y:S04]  /*4fd0*/  IMNMX R0, R0, 0x20, PT ;  /* 0x0000002000007817 */ /* 0x000fe80003800200 */
[----:B------:R-:W-:Y:S11]  /*4fe0*/  ISETP.GE.AND P0, PT, R198, R0, PT ;  /* 0x00000000c600720c */ /* 0x000ff60003f06270 */
[----:B------:R-:W-:Y:S02]  /*4ff0*/  @!UPT UIADD3 URZ, URZ, URZ, URZ ;  /* 0x0000003f3f3ff290 */ /* 0x000fe4000fffe03f */
[----:B------:R-:W-:-:S05]  /*5000*/  @P0 BRA `(.L_x_145) ;  /* 0x0000010000000947 */ /* 0x000fca0003800000 */
[----:B------:R-:W-:Y:S11]  /*5010*/  ISETP.GE.AND P0, PT, R132, c[0x0][0x1d4], PT ;  /* 0x0000750084007a0c */ /* 0x000ff60003f06270 */
[----:B------:R-:W-:Y:S02]  /*5020*/  @!UPT UIADD3 URZ, URZ, URZ, URZ ;  /* 0x0000003f3f3ff290 */ /* 0x000fe4000fffe03f */
[----:B------:R-:W1:Y:S04]  /*5030*/  @!P0 LDS.128 R8, [R188+0xc080] ;  /* 0x00c08000bc088984 */ /* 0x000e680000000c00 */
[----:B-1----:R-:W-:Y:S01]  /*5040*/  @!P0 STG.E.128 [R36.64], R8 ;  /* 0x0000000824008986 */ /* 0x002fe2000c101d06 */
[----:B------:R-:W-:Y:S11]  /*5050*/  ISETP.GE.AND P0, PT, R134, c[0x0][0x1d4], PT ;  /* 0x0000750086007a0c */ /* 0x000ff60003f06270 */
[----:B------:R-:W-:Y:S02]  /*5060*/  @!UPT UIADD3 URZ, URZ, URZ, URZ ;  /* 0x0000003f3f3ff290 */ /* 0x000fe4000fffe03f */
[----:B------:R-:W1:Y:S04]  /*5070*/  @!P0 LDS.128 R4, [R188+0xd080] ;  /* 0x00d08000bc048984 */ /* 0x000e680000000c00 */
[----:B-1----:R-:W-:Y:S01]  /*5080*/  @!P0 STG.E.128 [R36.64+0x80], R4 ;  /* 0x0000800424008986 */ /* 0x002fe2000c101d06 */
[----:B------:R-:W-:Y:S11]  /*5090*/  ISETP.GE.AND P0, PT, R196, c[0x0][0x1d4], PT ;  /* 0x00007500c4007a0c */ /* 0x000ff60003f06270 */
[----:B------:R-:W-:Y:S02]  /*50a0*/  @!UPT UIADD3 URZ, URZ, URZ, URZ ;  /* 0x0000003f3f3ff290 */ /* 0x000fe4000fffe03f */
[----:B------:R-:W1:Y:S04]  /*50b0*/  @!P0 LDS.128 R4, [R188+0xe080] ;  /* 0x00e08000bc048984 */ /* 0x000e680000000c00 */
[----:B-1----:R-:W-:Y:S01]  /*50c0*/  @!P0 STG.E.128 [R36.64+0x100], R4 ;  /* 0x0001000424008986 */ /* 0x002fe2000c101d06 */
[----:B------:R-:W-:Y:S11]  /*50d0*/  ISETP.GE.AND P0, PT, R197, c[0x0][0x1d4], PT ;  /* 0x00007500c5007a0c */ /* 0x000ff60003f06270 */
[----:B------:R-:W-:Y:S02]  /*50e0*/  @!UPT UIADD3 URZ, URZ, URZ, URZ ;  /* 0x0000003f3f3ff290 */ /* 0x000fe4000fffe03f */
[----:B------:R-:W1:Y:S04]  /*50f0*/  @!P0 LDS.128 R4, [R188+0xf080] ;  /* 0x00f08000bc048984 */ /* 0x000e680000000c00 */
[----:B-1----:R1:W-:Y:S02]  /*5100*/  @!P0 STG.E.128 [R36.64+0x180], R4 ;  /* 0x0001800424008986 */ /* 0x0023e4000c101d06 */
.L_x_145:
[----:B------:R-:W-:Y:S05]  /*5110*/  BSYNC B1 ;  /* 0x0000000000017941 */ /* 0x000fea0003800000 */
.L_x_140:
[----:B-1---5:R-:W-:Y:S01]  /*5120*/  IMAD.SHL.U32 R6, R46, 0x20, RZ ;  /* 0x000000202e067824 */ /* 0x022fe200078e00ff */
[----:B------:R-:W-:Y:S03]  /*5130*/  BSSY B0, `(.L_x_156) ;  /* 0x0000036000007945 */ /* 0x000fe60003800000 */
[----:B------:R-:W-:Y:S05]  /*5140*/  IMAD.IADD R0, R102, 0x1, -R6 ;  /* 0x0000000166007824 */ /* 0x000fea00078e0a06 */
[----:B------:R-:W-:Y:S11]  /*5150*/  ISETP.GE.AND P0, PT, R0, 0x1, PT ;  /* 0x000000010000780c */ /* 0x000ff60003f06270 */
[----:B------:R-:W-:Y:S02]  /*5160*/  @!UPT UIADD3 URZ, URZ, URZ, URZ ;  /* 0x0000003f3f3ff290 */ /* 0x000fe4000fffe03f */
[C---:B------:R-:W-:Y:S01]  /*5170*/  @P0 LEA R0, P1, R46.reuse, R103, 0x5 ;  /* 0x000000672e000211 */ /* 0x040fe200078228ff */
[----:B------:R-:W-:Y:S01]  /*5180*/  @P0 IMAD.MOV.U32 R4, RZ, RZ, R82 ;  /* 0x000000ffff040224 */ /* 0x000fe200078e0052 */
[----:B------:R-:W-:Y:S02]  /*5190*/  @P0 MOV R5, R98 ;  /* 0x0000006200050202 */ /* 0x000fe40000000f00 */
[----:B--2---:R-:W-:Y:S03]  /*51a0*/  @P0 LEA.HI.X R2, R46, R106, R60, 0x5, P1 ;  /* 0x0000006a2e020211 */ /* 0x004fe600008f2c3c */
[----:B------:R-:W-:Y:S04]  /*51b0*/  @P0 IMAD.WIDE.U32 R4, R0, c[0x0][0x258], R4 ;  /* 0x0000960000040a25 */ /* 0x000fe800078e0004 */
[----:B------:R-:W-:Y:S04]  /*51c0*/  @P0 IMAD R2, R2, c[0x0][0x258], RZ ;  /* 0x0000960002020a24 */ /* 0x000fe800078e02ff */
[----:B------:R-:W-:Y:S01]  /*51d0*/  @P0 IMAD R0, R0, c[0x0][0x25c], R2 ;  /* 0x0000970000000a24 */ /* 0x000fe200078e0202 */
[C---:B------:R-:W-:Y:S03]  /*51e0*/  @P0 LEA R2, P1, R4.reuse, c[0x0][0x250], 0x1 ;  /* 0x0000940004020a11 */ /* 0x040fe600078208ff */
[----:B------:R-:W-:Y:S05]  /*51f0*/  @P0 IMAD.IADD R0, R5, 0x1, R0 ;  /* 0x0000000105000824 */ /* 0x000fea00078e0200 */
[----:B------:R-:W-:Y:S02]  /*5200*/  @P0 LEA.HI.X R3, R4, c[0x0][0x254], R0, 0x1, P1 ;  /* 0x0000950004030a11 */ /* 0x000fe400008f0c00 */
[----:B------:R-:W-:Y:S03]  /*5210*/  IADD3 R0, -R6, R64, RZ ;  /* 0x0000004006007210 */ /* 0x000fe60007ffe1ff */
[----:B------:R-:W-:Y:S01]  /*5220*/  @!PT LDS RZ, [RZ] ;  /* 0x00000000fffff984 */ /* 0x000fe20000000800 */
[----:B------:R-:W-:Y:S01]  /*5230*/  @!PT LDS RZ, [RZ] ;  /* 0x00000000fffff984 */ /* 0x000fe20000000800 */
[----:B------:R-:W-:Y:S01]  /*5240*/  @!PT LDS RZ, [RZ] ;  /* 0x00000000fffff984 */ /* 0x000fe20000000800 */
[----:B------:R1:W-:Y:S01]  /*5250*/  @P0 LDGSTS.E.BYPASS.LTC128B.128 [R188+0x8080], [R2.64], !P6 ;  /* 0x0808000002bc0fae */ /* 0x0003e2000f101d46 */
[----:B------:R-:W-:Y:S03]  /*5260*/  IMNMX R0, R0, 0x20, PT ;  /* 0x0000002000007817 */ /* 0x000fe60003800200 */
[----:B------:R1:W-:Y:S04]  /*5270*/  @P0 LDGSTS.E.BYPASS.LTC128B.128 [R188+0x9080], [R2.64+0x80], !P5 ;  /* 0x0908008002bc0fae */ /* 0x0003e8000e901d46 */
[----:B------:R1:W-:Y:S04]  /*5280*/  @P0 LDGSTS.E.BYPASS.LTC128B.128 [R188+0xa080], [R2.64+0x100], !P4 ;  /* 0x0a08010002bc0fae */ /* 0x0003e8000e101d46 */
[----:B------:R1:W-:Y:S01]  /*5290*/  @P0 LDGSTS.E.BYPASS.LTC128B.128 [R188+0xb080], [R2.64+0x180], !P3 ;  /* 0x0b08018002bc0fae */ /* 0x0003e2000d901d46 */
[----:B------:R-:W-:Y:S03]  /*52a0*/  ISETP.GE.AND P0, PT, R198, R0, PT ;  /* 0x00000000c600720c */ /* 0x000fe60003f06270 */
[----:B------:R-:W0:Y:S01]  /*52b0*/  LDGDEPBAR ;  /* 0x00000000000079af */ /* 0x000e220000000000 */
[----:B------:R-:W-:Y:S04]  /*52c0*/  DEPBAR.LE SB0, 0x0 ;  /* 0x000080000000791a */ /* 0x000fe80000000000 */
[----:B------:R-:W-:Y:S06]  /*52d0*/  BAR.SYNC.DEFER_BLOCKING 0x0 ;  /* 0x0000000000007b1d */ /* 0x000fec0000010000 */
[----:B------:R-:W-:-:S05]  /*52e0*/  @P0 BRA `(.L_x_157) ;  /* 0x000001a000000947 */ /* 0x000fca0003800000 */
[C---:B-1----:R-:W-:Y:S01]  /*52f0*/  LEA R0, P0, R46.reuse, R108, 0x5 ;  /* 0x0000006c2e007211 */ /* 0x042fe200078028ff */
[----:B------:R-:W-:Y:S02]  /*5300*/  IMAD.MOV.U32 R4, RZ, RZ, R80 ;  /* 0x000000ffff047224 */ /* 0x000fe400078e0050 */
[----:B------:R-:W-:Y:S01]  /*5310*/  IMAD.MOV.U32 R5, RZ, RZ, R97 ;  /* 0x000000ffff057224 */ /* 0x000fe200078e0061 */
[----:B------:R-:W-:Y:S03]  /*5320*/  LEA.HI.X R2, R46, R107, R60, 0x5, P0 ;  /* 0x0000006b2e027211 */ /* 0x000fe600000f2c3c */
[----:B------:R-:W-:Y:S04]  /*5330*/  IMAD.WIDE.U32 R4, R0, c[0x0][0x208], R4 ;  /* 0x0000820000047a25 */ /* 0x000fe800078e0004 */
[----:B------:R-:W-:Y:S04]  /*5340*/  IMAD R2, R2, c[0x0][0x208], RZ ;  /* 0x0000820002027a24 */ /* 0x000fe800078e02ff */
[----:B------:R-:W-:Y:S01]  /*5350*/  IMAD R0, R0, c[0x0][0x20c], R2 ;  /* 0x0000830000007a24 */ /* 0x000fe200078e0202 */
[C---:B------:R-:W-:Y:S03]  /*5360*/  LEA R2, P0, R4.reuse, c[0x0][0x1f8], 0x1 ;  /* 0x00007e0004027a11 */ /* 0x040fe600078008ff */
[----:B------:R-:W-:Y:S05]  /*5370*/  IMAD.IADD R0, R5, 0x1, R0 ;  /* 0x0000000105007824 */ /* 0x000fea00078e0200 */
[----:B------:R-:W-:Y:S02]  /*5380*/  LEA.HI.X R3, R4, c[0x0][0x1fc], R0, 0x1, P0 ;  /* 0x00007f0004037a11 */ /* 0x000fe400000f0c00 */
        /* <DEDUP_REMOVED lines=16> */
.L_x_157:
[----:B-1----:R-:W-:Y:S05]  /*5490*/  BSYNC B0 ;  /* 0x0000000000007941 */ /* 0x002fea0003800000 */
.L_x_156:
[C---:B------:R-:W-:Y:S02]  /*54a0*/  ISETP.GT.AND P0, PT, R46.reuse, R105, PT ;  /* 0x000000692e00720c */ /* 0x040fe40003f04270 */
[----:B------:R-:W-:Y:S11]  /*54b0*/  IADD3 R46, R46, -0x1, RZ ;  /* 0xffffffff2e2e7810 */ /* 0x000ff60007ffe0ff */
[----:B------:R-:W-:Y:S01]  /*54c0*/  @P0 SHF.R.S32.HI R2, RZ, 0x1f, R46 ;  /* 0x0000001fff020819 */ /* 0x000fe2000001142e */
[----:B------:R-:W-:Y:S01]  /*54d0*/  @P0 IMAD R0, R120, R46, RZ ;  /* 0x0000002e78000224 */ /* 0x000fe200078e02ff */
[----:B------:R-:W-:Y:S01]  /*54e0*/  @P0 MOV R5, R69 ;  /* 0x0000004500050202 */ /* 0x000fe20000000f00 */
[----:B------:R-:W-:Y:S02]  /*54f0*/  @P0 IMAD.MOV.U32 R4, RZ, RZ, R78 ;  /* 0x000000ffff040224 */ /* 0x000fe400078e004e */
[-C--:B------:R-:W-:Y:S02]  /*5500*/  @P0 IMAD R0, R2, R125.reuse, R0 ;  /* 0x0000007d02000224 */ /* 0x080fe400078e0200 */
[----:B------:R-:W-:Y:S04]  /*5510*/  @P0 IMAD.WIDE.U32 R4, R46, R125, R4 ;  /* 0x0000007d2e040225 */ /* 0x000fe800078e0004 */
[----:B------:R-:W-:Y:S01]  /*5520*/  @P0 IMAD.IADD R0, R5, 0x1, R0 ;  /* 0x0000000105000824 */ /* 0x000fe200078e0200 */
[C---:B------:R-:W-:Y:S04]  /*5530*/  @P0 LEA R2, P1, R4.reuse, c[0x0][0x220], 0x1 ;  /* 0x0000880004020a11 */ /* 0x040fe800078208ff */
[----:B------:R-:W-:Y:S05]  /*5540*/  @P0 LEA.HI.X R3, R4, c[0x0][0x224], R0, 0x1, P1 ;  /* 0x0000890004030a11 */ /* 0x000fea00008f0c00 */
[----:B------:R-:W-:Y:S01]  /*5550*/  @!PT LDS RZ, [RZ] ;  /* 0x00000000fffff984 */ /* 0x000fe20000000800 */
[----:B------:R-:W-:Y:S01]  /*5560*/  @!PT LDS RZ, [RZ] ;  /* 0x00000000fffff984 */ /* 0x000fe20000000800 */
[----:B------:R-:W-:Y:S01]  /*5570*/  @!PT LDS RZ, [RZ] ;  /* 0x00000000fffff984 */ /* 0x000fe20000000800 */
[----:B------:R1:W-:Y:S04]  /*5580*/  @P0 LDGSTS.E.BYPASS.LTC128B.128 [R188+0xc080], [R2.64], !P6 ;  /* 0x0c08000002bc0fae */ /* 0x0003e8000f101d46 */
[----:B------:R1:W-:Y:S04]  /*5590*/  @P0 LDGSTS.E.BYPASS.LTC128B.128 [R188+0xd080], [R2.64+0x80], !P5 ;  /* 0x0d08008002bc0fae */ /* 0x0003e8000e901d46 */
[----:B------:R1:W-:Y:S04]  /*55a0*/  @P0 LDGSTS.E.BYPASS.LTC128B.128 [R188+0xe080], [R2.64+0x100], !P4 ;  /* 0x0e08010002bc0fae */ /* 0x0003e8000e101d46 */
[----:B------:R1:W-:Y:S04]  /*55b0*/  @P0 LDGSTS.E.BYPASS.LTC128B.128 [R188+0xf080], [R2.64+0x180], !P3 ;  /* 0x0f08018002bc0fae */ /* 0x0003e8000d901d46 */
[----:B------:R-:W0:Y:S01]  /*55c0*/  LDGDEPBAR ;  /* 0x00000000000079af */ /* 0x000e220000000000 */
[----:B------:R-:W-:-:S05]  /*55d0*/  @P0 BRA `(.L_x_158) ;  /* 0xffffd40000000947 */ /* 0x000fca000383ffff */
[----:B------:R-:W-:Y:S01]  /*55e0*/  WARPSYNC 0xffffffff ;  /* 0xffffffff00007948 */ /* 0x000fe20003800000 */
[----:B------:R-:W-:Y:S06]  /*55f0*/  BAR.SYNC.DEFER_BLOCKING 0x0 ;  /* 0x0000000000007b1d */ /* 0x000fec0000010000 */
.L_x_139:
[----:B------:R-:W-:Y:S01]  /*5600*/  ISETP.GE.AND P0, PT, R127, 0x1, PT ;  /* 0x000000017f00780c */ /* 0x000fe20003f06270 */
[----:B------:R-:W-:Y:S01]  /*5610*/  BSSY B0, `(.L_x_159) ;  /* 0x0000021000007945 */ /* 0x000fe20003800000 */
[----:B------:R-:W-:Y:S01]  /*5620*/  IMAD.IADD R9, R113, 0x1, R116 ;  /* 0x0000000171097824 */ /* 0x000fe200078e0274 */
[----:B------:R-:W-:-:S10]  /*5630*/  MOV R0, RZ ;  /* 0x000000ff00007202 */ /* 0x000fd40000000f00 */
[----:B------:R-:W-:Y:S05]  /*5640*/  @!P0 BRA `(.L_x_160) ;  /* 0x000001d000008947 */ /* 0x000fea0003800000 */
[----:B------:R-:W-:Y:S02]  /*5650*/  IABS R0, R109 ;  /* 0x0000006d00007213 */ /* 0x000fe40000000000 */
[----:B------:R-:W-:-:S03]  /*5660*/  IADD3 R5, R112, -0x1, R109 ;  /* 0xffffffff70057810 */ /* 0x000fc60007ffe06d */
[----:B------:R-:W-:Y:S01]  /*5670*/  IMAD.MOV.U32 R4, RZ, RZ, R0 ;  /* 0x000000ffff047224 */ /* 0x000fe200078e0000 */
[----:B------:R-:W-:-:S03]  /*5680*/  IABS R8, R5 ;  /* 0x0000000500087213 */ /* 0x000fc60000000000 */
[----:B-1----:R-:W1:Y:S08]  /*5690*/  I2F.RP R2, R4 ;  /* 0x0000000400027306 */ /* 0x002e700000209400 */
        /* <DEDUP_REMOVED lines=24> */
.L_x_160:
[----:B------:R-:W-:Y:S05]  /*5820*/  BSYNC B0 ;  /* 0x0000000000007941 */ /* 0x000fea0003800000 */
.L_x_159:
[----:B------:R-:W-:Y:S01]  /*5830*/  IMAD R207, R232, R0, RZ ;  /* 0x00000000e8cf7224 */ /* 0x000fe200078e02ff */
[----:B------:R-:W-:Y:S01]  /*5840*/  MOV R20, RZ ;  /* 0x000000ff00147202 */ /* 0x000fe20000000f00 */
[----:B------:R-:W-:Y:S01]  /*5850*/  IMAD.MOV.U32 R136, RZ, RZ, RZ ;  /* 0x000000ffff887224 */ /* 0x000fe200078e00ff */
[----:B------:R-:W-:Y:S01]  /*5860*/  CS2R R90, SRZ ;  /* 0x00000000005a7805 */ /* 0x000fe2000001ff00 */
[--C-:B-1----:R-:W-:Y:S01]  /*5870*/  IMAD.IADD R2, R207, 0x1, R0.reuse ;  /* 0x00000001cf027824 */ /* 0x102fe200078e0200 */
[----:B------:R-:W-:Y:S01]  /*5880*/  PRMT R0, RZ, 0x7610, R0 ;  /* 0x00007610ff007816 */ /* 0x000fe20000000000 */
        /* <DEDUP_REMOVED lines=66> */
[----:B------:R-:W-:-:S04]  /*5cb0*/  ISETP.NE.U32.AND P0, PT, RZ, c[0x0][0x340], PT ;  /* 0x0000d000ff007a0c */ /* 0x000fc80003f05070 */
[----:B------:R-:W-:-:S13]  /*5cc0*/  ISETP.NE.AND.EX P0, PT, RZ, c[0x0][0x344], PT, P0 ;  /* 0x0000d100ff007a0c */ /* 0x000fda0003f05300 */
[----:B------:R-:W-:-:S04]  /*5cd0*/  @P0 IMAD.MOV.U32 R2, RZ, RZ, 0x4 ;  /* 0x00000004ff020424 */ /* 0x000fc800078e00ff */
[----:B------:R-:W-:-:S05]  /*5ce0*/  @P0 IMAD.WIDE R2, R206, R2, c[0x0][0x340] ;  /* 0x0000d000ce020625 */ /* 0x000fca00078e0202 */
[----:B------:R1:W2:Y:S01]  /*5cf0*/  @P0 LDG.E R17, [R2.64] ;  /* 0x0000000602110981 */ /* 0x0002a2000c1e1900 */
[----:B------:R-:W-:Y:S01]  /*5d00*/  SHF.R.S32.HI R0, RZ, 0x1f, R115 ;  /* 0x0000001fff007819 */ /* 0x000fe20000011473 */
[----:B------:R-:W-:Y:S01]  /*5d10*/  IMAD.MOV.U32 R4, RZ, RZ, c[0x0][0x2c4] ;  /* 0x0000b100ff047624 */ /* 0x000fe200078e00ff */
[----:B------:R-:W-:Y:S01]  /*5d20*/  ISETP.NE.U32.AND P2, PT, RZ, c[0x0][0x348], PT ;  /* 0x0000d200ff007a0c */ /* 0x000fe20003f45070 */
[----:B------:R-:W-:Y:S01]  /*5d30*/  IMAD.MOV.U32 R12, RZ, RZ, R132 ;  /* 0x000000ffff0c7224 */ /* 0x000fe200078e0084 */
[----:B------:R-:W-:Y:S01]  /*5d40*/  ISETP.GE.AND P5, PT, R134, c[0x0][0x1d4], PT ;  /* 0x0000750086007a0c */ /* 0x000fe20003fa6270 */
[----:B------:R-:W-:Y:S01]  /*5d50*/  IMAD R0, R0, c[0x0][0x178], RZ ;  /* 0x00005e0000007a24 */ /* 0x000fe200078e02ff */
[----:B------:R-:W-:Y:S02]  /*5d60*/  ISETP.NE.AND P3, PT, R4, 0x1, PT ;  /* 0x000000010400780c */ /* 0x000fe40003f65270 */
[----:B------:R-:W-:Y:S01]  /*5d70*/  ISETP.NE.AND.EX P2, PT, RZ, c[0x0][0x34c], PT, P2 ;  /* 0x0000d300ff007a0c */ /* 0x000fe20003f45320 */
[----:B------:R-:W-:Y:S01]  /*5d80*/  IMAD R0, R115, c[0x0][0x17c], R0 ;  /* 0x00005f0073007a24 */ /* 0x000fe200078e0200 */
[----:B------:R-:W-:-:S02]  /*5d90*/  SHF.R.S32.HI R6, RZ, 0x1f, R198 ;  /* 0x0000001fff067819 */ /* 0x000fc400000114c6 */
[----:B------:R-:W-:Y:S02]  /*5da0*/  SEL R7, R221, RZ, !P2 ;  /* 0x000000ffdd077207 */ /* 0x000fe40005000000 */
[----:B------:R-:W-:Y:S02]  /*5db0*/  IADD3 R4, P1, R198, R9, RZ ;  /* 0x00000009c6047210 */ /* 0x000fe40007f3e0ff */
[----:B------:R-:W-:Y:S01]  /*5dc0*/  ISETP.GE.AND P4, PT, R132, c[0x0][0x1d4], PT ;  /* 0x0000750084007a0c */ /* 0x000fe20003f86270 */
[----:B------:R-:W-:Y:S01]  /*5dd0*/  IMAD R7, R7, c[0x0][0x1c0], RZ ;  /* 0x0000700007077a24 */ /* 0x000fe200078e02ff */
[----:B------:R-:W-:Y:S02]  /*5de0*/  LOP3.LUT R219, R219, 0xfffffffb, RZ, 0xc0, !PT ;  /* 0xfffffffbdbdb7812 */ /* 0x000fe400078ec0ff */
[----:B------:R-:W-:Y:S02]  /*5df0*/  LEA.HI.X.SX32 R6, R9, R6, 0x1, P1 ;  /* 0x0000000609067211 */ /* 0x000fe400008f0eff */
[----:B------:R-:W-:Y:S01]  /*5e00*/  @P5 LOP3.LUT R219, R219, 0x4, RZ, 0xfc, !PT ;  /* 0x00000004dbdb5812 */ /* 0x000fe200078efcff */
[----:B-1----:R-:W-:Y:S01]  /*5e10*/  IMAD.WIDE.U32 R2, R115, c[0x0][0x178], RZ ;  /* 0x00005e0073027a25 */ /* 0x002fe200078e00ff */
[----:B------:R-:W-:-:S02]  /*5e20*/  SEL R11, RZ, 0xffffffff, P5 ;  /* 0xffffffffff0b7807 */ /* 0x000fc40002800000 */
[----:B------:R-:W-:Y:S01]  /*5e30*/  LOP3.LUT R219, R219, 0xfffffff7, RZ, 0xc0, !PT ;  /* 0xfffffff7dbdb7812 */ /* 0x000fe200078ec0ff */
[----:B------:R-:W-:Y:S01]  /*5e40*/  IMAD.IADD R3, R3, 0x1, R0 ;  /* 0x0000000103037824 */ /* 0x000fe200078e0200 */
[----:B------:R-:W-:Y:S01]  /*5e50*/  LEA R0, R216, R198, 0x5 ;  /* 0x000000c6d8007211 */ /* 0x000fe200078e28ff */
[----:B------:R-:W-:Y:S01]  /*5e60*/  IMAD R14, R6, c[0x0][0x208], RZ ;  /* 0x00008200060e7a24 */ /* 0x000fe200078e02ff */
[----:B------:R-:W-:Y:S01]  /*5e70*/  SHF.R.S32.HI R13, RZ, 0x1f, R132 ;  /* 0x0000001fff0d7819 */ /* 0x000fe20000011484 */
[----:B------:R-:W-:Y:S01]  /*5e80*/  IMAD.WIDE.U32 R2, R217, c[0x0][0x1b8], R2 ;  /* 0x00006e00d9027a25 */ /* 0x000fe200078e0002 */
[----:B------:R-:W-:Y:S02]  /*5e90*/  SHF.L.U32 R19, R11, 0x1, RZ ;  /* 0x000000010b137819 */ /* 0x000fe400000006ff */
[----:B------:R-:W-:Y:S01]  /*5ea0*/  @P4 LOP3.LUT R219, R219, 0x8, RZ, 0xfc, !PT ;  /* 0x00000008dbdb4812 */ /* 0x000fe200078efcff */
[----:B------:R-:W-:Y:S01]  /*5eb0*/  IMAD R10, R213, 0x80, R0 ;  /* 0x00000080d50a7824 */ /* 0x000fe200078e0200 */
[----:B------:R-:W-:Y:S01]  /*5ec0*/  ISETP.GE.AND P1, PT, R197, c[0x0][0x1d4], PT ;  /* 0x00007500c5007a0c */ /* 0x000fe20003f26270 */
[----:B------:R-:W-:Y:S01]  /*5ed0*/  IMAD R3, R217, c[0x0][0x1bc], R3 ;  /* 0x00006f00d9037a24 */ /* 0x000fe200078e0203 */
[----:B------:R-:W-:Y:S01]  /*5ee0*/  LOP3.LUT R219, R219, 0xfffffffd, RZ, 0xc0, !PT ;  /* 0xfffffffddbdb7812 */ /* 0x000fe200078ec0ff */
[----:B------:R-:W-:Y:S01]  /*5ef0*/  @P3 IMAD.HI.U32 R5, R10, c[0x0][0x2c8], RZ ;  /* 0x0000b2000a053a27 */ /* 0x000fe200078e00ff */
[----:B------:R-:W-:-:S02]  /*5f00*/  SEL R15, RZ, 0x1, P4 ;  /* 0x00000001ff0f7807 */ /* 0x000fc40002000000 */
[----:B------:R-:W-:Y:S01]  /*5f10*/  ISETP.GE.AND P5, PT, R132, c[0x0][0x198], PT ;  /* 0x0000660084007a0c */ /* 0x000fe20003fa6270 */
[----:B------:R-:W-:Y:S01]  /*5f20*/  IMAD.MOV.U32 R0, RZ, RZ, R10 ;  /* 0x000000ffff007224 */ /* 0x000fe200078e000a */
[----:B------:R-:W-:Y:S01]  /*5f30*/  @P3 SHF.R.U32.HI R0, RZ, c[0x0][0x2cc], R5 ;  /* 0x0000b300ff003a19 */ /* 0x000fe20000011605 */
[----:B------:R-:W-:Y:S01]  /*5f40*/  IMAD.WIDE.U32 R8, R4, c[0x0][0x208], R12 ;  /* 0x0000820004087a25 */ /* 0x000fe200078e000c */
[----:B------:R-:W-:Y:S02]  /*5f50*/  SEL R5, R206, RZ, !P2 ;  /* 0x000000ffce057207 */ /* 0x000fe40005000000 */
[----:B------:R-:W-:Y:S02]  /*5f60*/  ISETP.GE.AND P2, PT, R196, c[0x0][0x1d4], PT ;  /* 0x00007500c4007a0c */ /* 0x000fe40003f46270 */
[----:B------:R-:W-:Y:S01]  /*5f70*/  SHF.R.S32.HI R11, RZ, 0x1f, R0 ;  /* 0x0000001fff0b7819 */ /* 0x000fe20000011400 */
[----:B------:R-:W-:Y:S01]  /*5f80*/  IMAD R16, R5, c[0x0][0x1c4], R7 ;  /* 0x0000710005107a24 */ /* 0x000fe200078e0207 */
[----:B------:R-:W-:Y:S01]  /*5f90*/  LOP3.LUT R15, R19, 0x2, R15, 0xe2, !PT ;  /* 0x00000002130f7812 */ /* 0x000fe200078ee20f */
[----:B------:R-:W-:Y:S01]  /*5fa0*/  IMAD.WIDE.U32 R2, R5, c[0x0][0x1c0], R2 ;  /* 0x0000700005027a25 */ /* 0x000fe200078e0002 */
[----:B------:R-:W-:-:S02]  /*5fb0*/  ISETP.GE.AND P4, PT, R134, c[0x0][0x198], PT ;  /* 0x0000660086007a0c */ /* 0x000fc40003f86270 */
[----:B------:R-:W-:Y:S01]  /*5fc0*/  ISETP.GE.AND P3, PT, R196, c[0x0][0x198], PT ;  /* 0x00006600c4007a0c */ /* 0x000fe20003f66270 */
[----:B------:R-:W-:Y:S01]  /*5fd0*/  IMAD R5, R6, c[0x0][0x1e0], RZ ;  /* 0x0000780006057a24 */ /* 0x000fe200078e02ff */
[----:B------:R-:W-:Y:S01]  /*5fe0*/  IADD3 R77, R220, -0x1, RZ ;  /* 0xffffffffdc4d7810 */ /* 0x000fe20007ffe0ff */
[----:B------:R-:W-:Y:S02]  /*5ff0*/  IMAD.IADD R3, R3, 0x1, R16 ;  /* 0x0000000103037824 */ /* 0x000fe400078e0210 */
[C---:B------:R-:W-:Y:S01]  /*6000*/  IMAD R18, R4.reuse, c[0x0][0x1e4], R5 ;  /* 0x0000790004127a24 */ /* 0x040fe200078e0205 */
[----:B------:R-:W-:Y:S01]  /*6010*/  @P2 LOP3.LUT R219, R219, 0x2, RZ, 0xfc, !PT ;  /* 0x00000002dbdb2812 */ /* 0x000fe200078efcff */
[----:B------:R-:W-:Y:S02]  /*6020*/  IMAD.MOV R5, RZ, RZ, -R0 ;  /* 0x000000ffff057224 */ /* 0x000fe400078e0a00 */
[----:B------:R-:W-:Y:S01]  /*6030*/  IMAD.WIDE.U32 R6, R4, c[0x0][0x1e0], R12 ;  /* 0x0000780004067a25 */ /* 0x000fe200078e000c */
[----:B------:R-:W-:-:S03]  /*6040*/  LOP3.LUT R219, R219, 0xfffffffe, RZ, 0xc0, !PT ;  /* 0xfffffffedbdb7812 */ /* 0x000fc600078ec0ff */
[----:B------:R-:W-:Y:S01]  /*6050*/  IMAD R16, R4, c[0x0][0x20c], R14 ;  /* 0x0000830004107a24 */ /* 0x000fe200078e020e */
[----:B------:R-:W-:Y:S01]  /*6060*/  IADD3 R7, R7, R18, RZ ;  /* 0x0000001207077210 */ /* 0x000fe20007ffe0ff */
[----:B------:R-:W-:Y:S01]  /*6070*/  IMAD R10, R5, c[0x0][0x2c4], R10 ;  /* 0x0000b100050a7a24 */ /* 0x000fe200078e020a */
[----:B------:R-:W-:Y:S01]  /*6080*/  @P1 LOP3.LUT R219, R219, 0x1, RZ, 0xfc, !PT ;  /* 0x00000001dbdb1812 */ /* 0x000fe200078efcff */
[----:B------:R-:W-:Y:S01]  /*6090*/  IMAD R4, R11, c[0x0][0x1b0], RZ ;  /* 0x00006c000b047a24 */ /* 0x000fe200078e02ff */
[----:B------:R-:W-:Y:S01]  /*60a0*/  SEL R11, RZ, 0x4, P2 ;  /* 0x00000004ff0b7807 */ /* 0x000fe20001000000 */
[----:B------:R-:W-:Y:S01]  /*60b0*/  IMAD.WIDE.U32 R2, R0, c[0x0][0x1b0], R2 ;  /* 0x00006c0000027a25 */ /* 0x000fe200078e0002 */
[----:B------:R-:W-:-:S03]  /*60c0*/  ISETP.GE.AND P2, PT, R197, c[0x0][0x198], PT ;  /* 0x00006600c5007a0c */ /* 0x000fc60003f46270 */
[----:B------:R-:W-:Y:S01]  /*60d0*/  IMAD R14, R0, c[0x0][0x1b4], R4 ;  /* 0x00006d00000e7a24 */ /* 0x000fe200078e0204 */
[----:B------:R-:W-:Y:S01]  /*60e0*/  SHF.R.S32.HI R0, RZ, 0x1f, R10 ;  /* 0x0000001fff007819 */ /* 0x000fe2000001140a */
[----:B------:R-:W-:Y:S01]  /*60f0*/  IMAD.IADD R5, R9, 0x1, R16 ;  /* 0x0000000109057824 */ /* 0x000fe200078e0210 */
[----:B------:R-:W-:Y:S01]  /*6100*/  SEL R4, RZ, 0x8, P1 ;  /* 0x00000008ff047807 */ /* 0x000fe20000800000 */
[----:B------:R-:W-:Y:S01]  /*6110*/  IMAD.IADD R3, R3, 0x1, R14 ;  /* 0x0000000103037824 */ /* 0x000fe200078e020e */
[----:B------:R-:W-:Y:S01]  /*6120*/  ISETP.NE.U32.AND P1, PT, RZ, c[0x0][0x350], PT ;  /* 0x0000d400ff007a0c */ /* 0x000fe20003f25070 */
[----:B------:R-:W-:Y:S01]  /*6130*/  IMAD R0, R0, c[0x0][0x1a8], RZ ;  /* 0x00006a0000007a24 */ /* 0x000fe200078e02ff */
[----:B------:R-:W-:Y:S01]  /*6140*/  LOP3.LUT R55, R4, R15, R11, 0xfe, !PT ;  /* 0x0000000f04377212 */ /* 0x000fe200078efe0b */
[----:B------:R-:W-:Y:S01]  /*6150*/  IMAD.WIDE.U32 R6, R217, c[0x0][0x1e8], R6 ;  /* 0x00007a00d9067a25 */ /* 0x000fe200078e0006 */
[----:B------:R-:W-:Y:S02]  /*6160*/  MOV R4, R8 ;  /* 0x0000000800047202 */ /* 0x000fe40000000f00 */
[----:B------:R-:W-:Y:S01]  /*6170*/  ISETP.NE.AND.EX P1, PT, RZ, c[0x0][0x354], PT, P1 ;  /* 0x0000d500ff007a0c */ /* 0x000fe20003f25310 */
[----:B------:R-:W-:-:S02]  /*6180*/  IMAD R11, R10, c[0x0][0x1ac], R0 ;  /* 0x00006b000a0b7a24 */ /* 0x000fc400078e0200 */
[----:B------:R-:W-:-:S04]  /*6190*/  IMAD.WIDE.U32 R8, R10, c[0x0][0x1a8], R2 ;  /* 0x00006a000a087a25 */ /* 0x000fc800078e0002 */
[----:B------:R-:W-:Y:S01]  /*61a0*/  IMAD.WIDE.U32 R2, R217, c[0x0][0x210], R4 ;  /* 0x00008400d9027a25 */ /* 0x000fe200078e0004 */
[----:B------:R-:W-:-:S03]  /*61b0*/  IADD3 R9, R9, R11, RZ ;  /* 0x0000000b09097210 */ /* 0x000fc60007ffe0ff */
[C---:B------:R-:W-:Y:S02]  /*61c0*/  IMAD R5, R217.reuse, c[0x0][0x1ec], R7 ;  /* 0x00007b00d9057a24 */ /* 0x040fe400078e0207 */
[----:B------:R-:W-:Y:S02]  /*61d0*/  IMAD R3, R217, c[0x0][0x214], R3 ;  /* 0x00008500d9037a24 */ /* 0x000fe400078e0203 */
[----:B------:R-:W-:Y:S02]  /*61e0*/  IMAD.MOV.U32 R4, RZ, RZ, R6 ;  /* 0x000000ffff047224 */ /* 0x000fe400078e0006 */
[----:B------:R-:W-:Y:S01]  /*61f0*/  IMAD R15, R213, 0x80, R198 ;  /* 0x00000080d50f7824 */ /* 0x000fe200078e02c6 */
[----:B--2---:R-:W-:Y:S01]  /*6200*/  @P0 SHF.R.S32.HI R0, RZ, 0x1f, R17 ;  /* 0x0000001fff000819 */ /* 0x004fe20000011411 */
[----:B------:R-:W-:Y:S02]  /*6210*/  @!P0 IMAD.MOV.U32 R0, RZ, RZ, R221 ;  /* 0x000000ffff008224 */ /* 0x000fe400078e00dd */
[----:B------:R-:W-:Y:S01]  /*6220*/  @!P0 IMAD.MOV.U32 R17, RZ, RZ, R206 ;  /* 0x000000ffff118224 */ /* 0x000fe200078e00ce */
[----:B------:R-:W-:-:S02]  /*6230*/  LEA R21, P0, R8, c[0x0][0x160], 0x1 ;  /* 0x0000580008157a11 */ /* 0x000fc400078008ff */
[----:B------:R-:W-:Y:S02]  /*6240*/  SEL R7, R0, RZ, !P1 ;  /* 0x000000ff00077207 */ /* 0x000fe40004800000 */
[----:B------:R-:W-:Y:S02]  /*6250*/  SEL R0, R17, RZ, !P1 ;  /* 0x000000ff11007207 */ /* 0x000fe40004800000 */
[----:B------:R-:W-:Y:S01]  /*6260*/  LEA.HI.X R19, R8, c[0x0][0x164], R9, 0x1, P0 ;  /* 0x0000590008137a11 */ /* 0x000fe200000f0c09 */
[C---:B------:R-:W-:Y:S02]  /*6270*/  IMAD R6, R7.reuse, c[0x0][0x1f0], RZ ;  /* 0x00007c0007067a24 */ /* 0x040fe400078e02ff */
[----:B------:R-:W-:Y:S02]  /*6280*/  IMAD R7, R7, c[0x0][0x218], RZ ;  /* 0x0000860007077a24 */ /* 0x000fe400078e02ff */
[----:B------:R-:W-:-:S04]  /*6290*/  IMAD.WIDE.U32 R210, R0, c[0x0][0x218], R2 ;  /* 0x0000860000d27a25 */ /* 0x000fc800078e0002 */
[----:B------:R-:W-:-:S04]  /*62a0*/  IMAD.WIDE.U32 R208, R0, c[0x0][0x1f0], R4 ;  /* 0x00007c0000d07a25 */ /* 0x000fc800078e0004 */
[C---:B------:R-:W-:Y:S02]  /*62b0*/  IMAD R2, R0.reuse, c[0x0][0x1f4], R6 ;  /* 0x00007d0000027a24 */ /* 0x040fe400078e0206 */
[----:B------:R-:W-:-:S03]  /*62c0*/  IMAD R0, R0, c[0x0][0x21c], R7 ;  /* 0x0000870000007a24 */ /* 0x000fc600078e0207 */
[----:B------:R-:W-:Y:S01]  /*62d0*/  IADD3 R214, R209, R2, RZ ;  /* 0x00000002d1d67210 */ /* 0x000fe20007ffe0ff */
[----:B------:R-:W-:Y:S01]  /*62e0*/  IMAD.IADD R218, R211, 0x1, R0 ;  /* 0x00000001d3da7824 */ /* 0x000fe200078e0200 */
[----:B------:R-:W-:Y:S05]  /*62f0*/  BRA.DIV ~URZ, `(.L_x_162) ;  /* 0x000102327f007947 */ /* 0x000fea000b800000 */
[----:B------:R1:W2:Y:S02]  /*6300*/  SHFL.IDX PT, R4, R19, RZ, 0x181f ;  /* 0x00181fff13047589 */ /* 0x0002a400000e0000 */
.L_x_293:
[----:B------:R-:W-:Y:S05]  /*6310*/  BRA.DIV ~URZ, `(.L_x_163) ;  /* 0x000102827f007947 */ /* 0x000fea000b800000 */
[----:B------:R3:W4:Y:S02]  /*6320*/  SHFL.IDX PT, R0, R21, RZ, 0x181f ;  /* 0x00181fff15007589 */ /* 0x00072400000e0000 */
.L_x_294:
[----:B------:R-:W-:Y:S01]  /*6330*/  IMAD R38, R122, c[0x0][0x2c4], RZ ;  /* 0x0000b1007a267a24 */ /* 0x000fe200078e02ff */
[----:B------:R-:W-:Y:S01]  /*6340*/  SHF.R.S32.HI R51, RZ, 0x1f, R134 ;  /* 0x0000001fff337819 */ /* 0x000fe20000011486 */
[----:B------:R-:W-:Y:S01]  /*6350*/  BSSY B0, `(.L_x_164) ;  /* 0x0000017000007945 */ /* 0x000fe20003800000 */
[----:B------:R-:W-:Y:S02]  /*6360*/  SHF.R.S32.HI R20, RZ, 0x1f, R197 ;  /* 0x0000001fff147819 */ /* 0x000fe400000114c5 */
[----:B------:R-:W-:Y:S02]  /*6370*/  ISETP.GE.AND P6, PT, R15, R38, PT ;  /* 0x000000260f00720c */ /* 0x000fe40003fc6270 */
[----:B------:R-:W-:Y:S02]  /*6380*/  LEA.HI R50, R51, R134, RZ, 0x3 ;  /* 0x0000008633327211 */ /* 0x000fe400078f18ff */
[----:B------:R-:W-:-:S02]  /*6390*/  SHF.R.S32.HI R18, RZ, 0x1f, R196 ;  /* 0x0000001fff127819 */ /* 0x000fc400000114c4 */
[----:B------:R-:W-:-:S04]  /*63a0*/  LOP3.LUT R14, R50, 0xfffffff8, RZ, 0xc0, !PT ;  /* 0xfffffff8320e7812 */ /* 0x000fc800078ec0ff */
[----:B------:R-:W-:-:S03]  /*63b0*/  SHF.R.S32.HI R25, RZ, 0x1f, R14 ;  /* 0x0000001fff197819 */ /* 0x000fc6000001140e */
[----:B------:R-:W-:Y:S05]  /*63c0*/  @P6 BRA `(.L_x_165) ;  /* 0x000000f000006947 */ /* 0x000fea0003800000 */
[----:B----4-:R-:W-:-:S04]  /*63d0*/  LEA R10, P0, R132, R0, 0x1 ;  /* 0x00000000840a7211 */ /* 0x010fc800078008ff */
[----:B--2---:R-:W-:Y:S02]  /*63e0*/  LEA.HI.X R11, R132, R4, R13, 0x1, P0 ;  /* 0x00000004840b7211 */ /* 0x004fe400000f0c0d */
[----:B------:R-:W-:-:S03]  /*63f0*/  LEA R8, P0, R14, R0, 0x1 ;  /* 0x000000000e087211 */ /* 0x000fc600078008ff */
[----:B------:R-:W-:Y:S01]  /*6400*/  @!PT LDS RZ, [RZ] ;  /* 0x00000000fffff984 */ /* 0x000fe20000000800 */
[----:B------:R-:W-:Y:S01]  /*6410*/  @!PT LDS RZ, [RZ] ;  /* 0x00000000fffff984 */ /* 0x000fe20000000800 */
[----:B------:R-:W-:Y:S01]  /*6420*/  @!PT LDS RZ, [RZ] ;  /* 0x00000000fffff984 */ /* 0x000fe20000000800 */
[----:B------:R2:W-:Y:S01]  /*6430*/  LDGSTS.E.BYPASS.LTC128B.128 [R188+0x10080], [R10.64], !P5 ;  /* 0x100800000abc7fae */ /* 0x0005e2000e901d46 */
[----:B------:R-:W-:Y:S02]  /*6440*/  LEA.HI.X R9, R14, R4, R25, 0x1, P0 ;  /* 0x000000040e097211 */ /* 0x000fe400000f0c19 */
[----:B------:R-:W-:-:S03]  /*6450*/  LEA R6, P0, R196, R0, 0x1 ;  /* 0x00000000c4067211 */ /* 0x000fc600078008ff */
[----:B------:R2:W-:Y:S01]  /*6460*/  LDGSTS.E.BYPASS.LTC128B.128 [R188+0x14080], [R8.64], !P4 ;  /* 0x1408000008bc7fae */ /* 0x0005e2000e101d46 */
[----:B------:R-:W-:Y:S02]  /*6470*/  LEA.HI.X R7, R196, R4, R18, 0x1, P0 ;  /* 0x00000004c4077211 */ /* 0x000fe400000f0c12 */
[----:B------:R-:W-:-:S03]  /*6480*/  LEA R2, P0, R197, R0, 0x1 ;  /* 0x00000000c5027211 */ /* 0x000fc600078008ff */
[----:B------:R2:W-:Y:S01]  /*6490*/  LDGSTS.E.BYPASS.LTC128B.128 [R188+0x18080], [R6.64], !P3 ;  /* 0x1808000006bc7fae */ /* 0x0005e2000d901d46 */
[----:B------:R-:W-:-:S05]  /*64a0*/  LEA.HI.X R3, R197, R4, R20, 0x1, P0 ;  /* 0x00000004c5037211 */ /* 0x000fca00000f0c14 */
[----:B------:R2:W-:Y:S04]  /*64b0*/  LDGSTS.E.BYPASS.LTC128B.128 [R188+0x1c080], [R2.64], !P2 ;  /* 0x1c08000002bc7fae */ /* 0x0005e8000d101d46 */
.L_x_165:
[----:B------:R-:W-:Y:S05]  /*64c0*/  BSYNC B0 ;  /* 0x0000000000007941 */ /* 0x000fea0003800000 */
.L_x_164:
[----:B------:R-:W-:Y:S05]  /*64d0*/  BRA.DIV ~URZ, `(.L_x_166) ;  /* 0x000101227f007947 */ /* 0x000fea000b800000 */
[----:B--2---:R2:W1:Y:S04]  /*64e0*/  SHFL.IDX PT, R6, R19, 0x1, 0x181f ;  /* 0x00381f0013067f89 */ /* 0x00446800000e0000 */
[----:B----4-:R2:W4:Y:S02]  /*64f0*/  SHFL.IDX PT, R0, R21, 0x1, 0x181f ;  /* 0x00381f0015007f89 */ /* 0x01052400000e0000 */
.L_x_295:
[----:B------:R-:W-:Y:S01]  /*6500*/  IADD3 R3, R15, 0x20, RZ ;  /* 0x000000200f037810 */ /* 0x000fe20007ffe0ff */
[----:B------:R-:W-:Y:S01]  /*6510*/  BSSY B0, `(.L_x_167) ;  /* 0x0000014000007945 */ /* 0x000fe20003800000 */
[----:B------:R-:W-:Y:S02]  /*6520*/  LOP3.LUT R2, R126, R114, RZ, 0xfc, !PT ;  /* 0x000000727e027212 */ /* 0x000fe400078efcff */
[----:B------:R-:W-:Y:S02]  /*6530*/  ISETP.GE.AND P0, PT, R3, R38, PT ;  /* 0x000000260300720c */ /* 0x000fe40003f06270 */
[----:B------:R-:W-:-:S11]  /*6540*/  LEA R4, R2, 0x10080, 0x1 ;  /* 0x0001008002047811 */ /* 0x000fd600078e08ff */
[----:B------:R-:W-:Y:S05]  /*6550*/  @P0 BRA `(.L_x_168) ;  /* 0x000000f000000947 */ /* 0x000fea0003800000 */
[----:B----4-:R-:W-:-:S04]  /*6560*/  LEA R16, P0, R132, R0, 0x1 ;  /* 0x0000000084107211 */ /* 0x010fc800078008ff */
[----:B-1----:R-:W-:Y:S02]  /*6570*/  LEA.HI.X R17, R132, R6, R13, 0x1, P0 ;  /* 0x0000000684117211 */ /* 0x002fe400000f0c0d */
        /* <DEDUP_REMOVED lines=13> */
.L_x_168:
[----:B------:R-:W-:Y:S05]  /*6650*/  BSYNC B0 ;  /* 0x0000000000007941 */ /* 0x000fea0003800000 */
.L_x_167:
[----:B------:R-:W-:Y:S05]  /*6660*/  BRA.DIV ~URZ, `(.L_x_169) ;  /* 0x000100527f007947 */ /* 0x000fea000b800000 */
[----:B-1----:R1:W2:Y:S02]  /*6670*/  SHFL.IDX PT, R6, R19, 0x2, 0x181f ;  /* 0x00581f0013067f89 */ /* 0x0022a400000e0000 */
.L_x_296:
[----:B------:R-:W-:Y:S05]  /*6680*/  BRA.DIV ~URZ, `(.L_x_170) ;  /* 0x000100a27f007947 */ /* 0x000fea000b800000 */
[----:B----4-:R4:W1:Y:S02]  /*6690*/  SHFL.IDX PT, R0, R21, 0x2, 0x181f ;  /* 0x00581f0015007f89 */ /* 0x01086400000e0000 */
.L_x_297:
[----:B------:R-:W-:Y:S01]  /*66a0*/  IADD3 R2, R15, 0x40, RZ ;  /* 0x000000400f027810 */ /* 0x000fe20007ffe0ff */
[----:B------:R-:W-:Y:S03]  /*66b0*/  BSSY B0, `(.L_x_171) ;  /* 0x0000012000007945 */ /* 0x000fe60003800000 */
[----:B------:R-:W-:-:S13]  /*66c0*/  ISETP.GE.AND P0, PT, R2, R38, PT ;  /* 0x000000260200720c */ /* 0x000fda0003f06270 */
[----:B------:R-:W-:Y:S05]  /*66d0*/  @P0 BRA `(.L_x_172) ;  /* 0x000000f000000947 */ /* 0x000fea0003800000 */
[----:B-1----:R-:W-:-:S04]  /*66e0*/  LEA R16, P0, R132, R0, 0x1 ;  /* 0x0000000084107211 */ /* 0x002fc800078008ff */
        /* <DEDUP_REMOVED lines=14> */
.L_x_172:
[----:B------:R-:W-:Y:S05]  /*67d0*/  BSYNC B0 ;  /* 0x0000000000007941 */ /* 0x000fea0003800000 */
.L_x_171:
[----:B------:R-:W-:Y:S05]  /*67e0*/  BRA.DIV ~URZ, `(.L_x_173) ;  /* 0x0000ffa27f007947 */ /* 0x000fea000b800000 */
[----:B--2---:R2:W3:Y:S04]  /*67f0*/  SHFL.IDX PT, R6, R19, 0x3, 0x181f ;  /* 0x00781f0013067f89 */ /* 0x0044e800000e0000 */
[----:B-1----:R2:W1:Y:S02]  /*6800*/  SHFL.IDX PT, R0, R21, 0x3, 0x181f ;  /* 0x00781f0015007f89 */ /* 0x00246400000e0000 */
.L_x_298:
[----:B------:R-:W-:Y:S02]  /*6810*/  IADD3 R2, R15, 0x60, RZ ;  /* 0x000000600f027810 */ /* 0x000fe40007ffe0ff */
[----:B------:R-:W-:Y:S02]  /*6820*/  SHF.R.S32.HI R56, RZ, 0x1f, R77 ;  /* 0x0000001fff387819 */ /* 0x000fe4000001144d */
[----:B------:R-:W-:-:S13]  /*6830*/  ISETP.GE.AND P0, PT, R2, R38, PT ;  /* 0x000000260200720c */ /* 0x000fda0003f06270 */
[----:B-1----:R-:W-:-:S04]  /*6840*/  @!P0 LEA R8, P1, R196, R0, 0x1 ;  /* 0x00000000c4088211 */ /* 0x002fc800078208ff */
[----:B---3--:R-:W-:Y:S02]  /*6850*/  @!P0 LEA.HI.X R9, R196, R6, R18, 0x1, P1 ;  /* 0x00000006c4098211 */ /* 0x008fe400008f0c12 */
[----:B------:R-:W-:-:S04]  /*6860*/  @!P0 LEA R16, P1, R132, R0, 0x1 ;  /* 0x0000000084108211 */ /* 0x000fc800078208ff */
[----:B------:R-:W-:Y:S02]  /*6870*/  @!P0 LEA.HI.X R17, R132, R6, R13, 0x1, P1 ;  /* 0x0000000684118211 */ /* 0x000fe400008f0c0d */
[----:B------:R-:W-:-:S03]  /*6880*/  @!P0 LEA R10, P1, R14, R0, 0x1 ;  /* 0x000000000e0a8211 */ /* 0x000fc600078208ff */
[----:B------:R-:W-:Y:S01]  /*6890*/  @!PT LDS RZ, [RZ] ;  /* 0x00000000fffff984 */ /* 0x000fe20000000800 */
[----:B------:R-:W-:Y:S01]  /*68a0*/  @!PT LDS RZ, [RZ] ;  /* 0x00000000fffff984 */ /* 0x000fe20000000800 */
[----:B------:R-:W-:Y:S01]  /*68b0*/  @!PT LDS RZ, [RZ] ;  /* 0x00000000fffff984 */ /* 0x000fe20000000800 */
[----:B------:R1:W-:Y:S01]  /*68c0*/  @!P0 LDGSTS.E.BYPASS.LTC128B.128 [R4+0x3000], [R16.64], !P5 ;  /* 0x0300000010048fae */ /* 0x0003e2000e901d46 */
[----:B------:R-:W-:Y:S02]  /*68d0*/  @!P0 LEA.HI.X R11, R14, R6, R25, 0x1, P1 ;  /* 0x000000060e0b8211 */ /* 0x000fe400008f0c19 */
[----:B------:R-:W-:Y:S01]  /*68e0*/  @!P0 LEA R2, P1, R197, R0, 0x1 ;  /* 0x00000000c5028211 */ /* 0x000fe200078208ff */
[----:B------:R-:W-:Y:S01]  /*68f0*/  IMAD.IADD R0, R127, 0x1, -R198 ;  /* 0x000000017f007824 */ /* 0x000fe200078e0ac6 */
[----:B------:R-:W-:Y:S01]  /*6900*/  LOP3.LUT P5, RZ, R219, 0x1, RZ, 0xc0, !PT ;  /* 0x00000001dbff7812 */ /* 0x000fe200078ac0ff */
[----:B------:R1:W-:Y:S01]  /*6910*/  @!P0 LDGSTS.E.BYPASS.LTC128B.128 [R4+0x7000], [R10.64], !P4 ;  /* 0x070000000a048fae */ /* 0x0003e2000e101d46 */
[----:B------:R-:W-:Y:S01]  /*6920*/  @!P0 LEA.HI.X R3, R197, R6, R20, 0x1, P1 ;  /* 0x00000006c5038211 */ /* 0x000fe200008f0c14 */
[----:B------:R-:W-:Y:S01]  /*6930*/  IMAD R0, R77, -0x20, R0 ;  /* 0xffffffe04d007824 */ /* 0x000fe200078e0200 */
[----:B------:R-:W-:Y:S01]  /*6940*/  LOP3.LUT P4, RZ, R219, 0x2, RZ, 0xc0, !PT ;  /* 0x00000002dbff7812 */ /* 0x000fe2000788c0ff */
[----:B------:R1:W-:Y:S04]  /*6950*/  @!P0 LDGSTS.E.BYPASS.LTC128B.128 [R4+0xb000], [R8.64], !P3 ;  /* 0x0b00000008048fae */ /* 0x0003e8000d901d46 */
[----:B------:R1:W-:Y:S01]  /*6960*/  @!P0 LDGSTS.E.BYPASS.LTC128B.128 [R4+0xf000], [R2.64], !P2 ;  /* 0x0f00000002048fae */ /* 0x0003e2000d101d46 */
[----:B------:R-:W-:-:S03]  /*6970*/  ISETP.GE.AND P0, PT, R0, 0x1, PT ;  /* 0x000000010000780c */ /* 0x000fc60003f06270 */
[----:B------:R-:W0:Y:S01]  /*6980*/  LDGDEPBAR ;  /* 0x00000000000079af */ /* 0x000e220000000000 */
[----:B------:R-:W-:Y:S01]  /*6990*/  WARPSYNC 0xffffffff ;  /* 0xffffffff00007948 */ /* 0x000fe20003800000 */
[----:B------:R-:W-:Y:S02]  /*69a0*/  BSSY B0, `(.L_x_174) ;  /* 0x0000014000007945 */ /* 0x000fe40003800000 */
[----:B------:R-:W-:Y:S06]  /*69b0*/  BAR.SYNC.DEFER_BLOCKING 0x0 ;  /* 0x0000000000007b1d */ /* 0x000fec0000010000 */
[----:B------:R-:W-:Y:S05]  /*69c0*/  @!P0 BRA `(.L_x_175) ;  /* 0x0000011000008947 */ /* 0x000fea0003800000 */
[----:B------:R-:W-:Y:S01]  /*69d0*/  IMAD R0, R56, c[0x0][0x1e0], RZ ;  /* 0x0000780038007a24 */ /* 0x000fe200078e02ff */
[----:B------:R-:W-:Y:S01]  /*69e0*/  LOP3.LUT P2, RZ, R219, 0x8, RZ, 0xc0, !PT ;  /* 0x00000008dbff7812 */ /* 0x000fe2000784c0ff */
[----:B-1----:R-:W-:Y:S01]  /*69f0*/  IMAD.WIDE.U32 R4, R77, c[0x0][0x1e0], RZ ;  /* 0x000078004d047a25 */ /* 0x002fe200078e00ff */
[----:B------:R-:W-:-:S03]  /*6a00*/  LOP3.LUT P3, RZ, R219, 0x4, RZ, 0xc0, !PT ;  /* 0x00000004dbff7812 */ /* 0x000fc6000786c0ff */
[----:B------:R-:W-:Y:S01]  /*6a10*/  IMAD R2, R77, c[0x0][0x1e4], R0 ;  /* 0x000079004d027a24 */ /* 0x000fe200078e0200 */
[----:B------:R-:W-:-:S03]  /*6a20*/  LEA R0, P1, R4, R208, 0x5 ;  /* 0x000000d004007211 */ /* 0x000fc600078228ff */
[----:B------:R-:W-:Y:S01]  /*6a30*/  IMAD.IADD R3, R5, 0x1, R2 ;  /* 0x0000000105037824 */ /* 0x000fe200078e0202 */
[----:B------:R-:W-:-:S04]  /*6a40*/  LEA R2, P0, R0, c[0x0][0x1c8], 0x1 ;  /* 0x0000720000027a11 */ /* 0x000fc800078008ff */
[----:B------:R-:W-:-:S04]  /*6a50*/  LEA.HI.X R3, R4, R214, R3, 0x5, P1 ;  /* 0x000000d604037211 */ /* 0x000fc800008f2c03 */
[----:B------:R-:W-:-:S05]  /*6a60*/  LEA.HI.X R3, R0, c[0x0][0x1cc], R3, 0x1, P0 ;  /* 0x0000730000037a11 */ /* 0x000fca00000f0c03 */
[----:B------:R-:W-:Y:S01]  /*6a70*/  @!PT LDS RZ, [RZ] ;  /* 0x00000000fffff984 */ /* 0x000fe20000000800 */
[----:B------:R-:W-:Y:S01]  /*6a80*/  @!PT LDS RZ, [RZ] ;  /* 0x00000000fffff984 */ /* 0x000fe20000000800 */
[----:B------:R-:W-:Y:S01]  /*6a90*/  @!PT LDS RZ, [RZ] ;  /* 0x00000000fffff984 */ /* 0x000fe20000000800 */
[----:B------:R1:W-:Y:S04]  /*6aa0*/  LDGSTS.E.BYPASS.LTC128B.128 [R188+0xc080], [R2.64], !P2 ;  /* 0x0c08000002bc7fae */ /* 0x0003e8000d101d46 */
[----:B------:R1:W-:Y:S04]  /*6ab0*/  LDGSTS.E.BYPASS.LTC128B.128 [R188+0xd080], [R2.64+0x80], !P3 ;  /* 0x0d08008002bc7fae */ /* 0x0003e8000d901d46 */
[----:B------:R1:W-:Y:S04]  /*6ac0*/  LDGSTS.E.BYPASS.LTC128B.128 [R188+0xe080], [R2.64+0x100], !P4 ;  /* 0x0e08010002bc7fae */ /* 0x0003e8000e101d46 */
[----:B------:R1:W-:Y:S02]  /*6ad0*/  LDGSTS.E.BYPASS.LTC128B.128 [R188+0xf080], [R2.64+0x180], !P5 ;  /* 0x0f08018002bc7fae */ /* 0x0003e4000e901d46 */
.L_x_175:
[----:B------:R-:W-:Y:S05]  /*6ae0*/  BSYNC B0 ;  /* 0x0000000000007941 */ /* 0x000fea0003800000 */
.L_x_174:
[----:B------:R-:W-:Y:S01]  /*6af0*/  ISETP.LT.AND P0, PT, RZ, c[0x0][0x27c], PT ;  /* 0x00009f00ff007a0c */ /* 0x000fe20003f01270 */
[----:B------:R-:W0:-:S12]  /*6b00*/  LDGDEPBAR ;  /* 0x00000000000079af */ /* 0x000e180000000000 */
[----:B------:R-:W-:Y:S05]  /*6b10*/  @P0 BRA `(.L_x_176) ;  /* 0x0000002000000947 */ /* 0x000fea0003800000 */
[----:B------:R-:W-:-:S04]  /*6b20*/  DEPBAR.LE SB0, 0x1 ;  /* 0x000080400000791a */ /* 0x000fc80000000000 */
[----:B------:R-:W-:Y:S05]  /*6b30*/  BRA `(.L_x_177) ;  /* 0x0000685000007947 */ /* 0x000fea0003800000 */
.L_x_176:
[----:B-----5:R-:W-:Y:S01]  /*6b40*/  SHF.R.S32.HI R0, RZ, 0x1f, R110 ;  /* 0x0000001fff007819 */ /* 0x020fe2000001146e */
[----:B------:R-:W-:Y:S01]  /*6b50*/  ULDC.U8 UR4, c[0x0][0x298] ;  /* 0x0000a60000047ab9 */ /* 0x000fe20000000000 */
[----:B-1----:R-:W-:Y:S01]  /*6b60*/  IMAD.WIDE.U32 R4, R110, c[0x0][0x280], RZ ;  /* 0x0000a0006e047a25 */ /* 0x002fe200078e00ff */
[----:B------:R-:W-:Y:S01]  /*6b70*/  ISETP.NE.AND P1, PT, RZ, UR4, PT ;  /* 0x00000004ff007c0c */ /* 0x000fe2000bf25270 */
[----:B------:R-:W-:Y:S02]  /*6b80*/  BSSY B2, `(.L_x_177) ;  /* 0x0000680000027945 */ /* 0x000fe40003800000 */
[----:B------:R-:W-:Y:S01]  /*6b90*/  IMAD R2, R0, c[0x0][0x280], RZ ;  /* 0x0000a00000027a24 */ /* 0x000fe200078e02ff */
[----:B------:R-:W-:Y:S01]  /*6ba0*/  LEA R7, P0, R4, c[0x0][0x270], 0x1 ;  /* 0x00009c0004077a11 */ /* 0x000fe200078008ff */
[----:B------:R-:W-:Y:S02]  /*6bb0*/  IMAD R0, R0, c[0x0][0x290], RZ ;  /* 0x0000a40000007a24 */ /* 0x000fe400078e02ff */
[----:B------:R-:W-:-:S05]  /*6bc0*/  IMAD R2, R110, c[0x0][0x284], R2 ;  /* 0x0000a1006e027a24 */ /* 0x000fca00078e0202 */
[----:B------:R-:W-:Y:S01]  /*6bd0*/  IADD3 R6, R2, R5, RZ ;  /* 0x0000000502067210 */ /* 0x000fe20007ffe0ff */
[----:B------:R-:W-:-:S04]  /*6be0*/  IMAD.WIDE.U32 R2, R110, c[0x0][0x290], RZ ;  /* 0x0000a4006e027a25 */ /* 0x000fc800078e00ff */
[----:B------:R-:W-:Y:S01]  /*6bf0*/  IMAD R5, R110, c[0x0][0x294], R0 ;  /* 0x0000a5006e057a24 */ /* 0x000fe200078e0200 */
[----:B------:R-:W-:Y:S02]  /*6c00*/  LEA.HI.X R0, R4, c[0x0][0x274], R6, 0x1, P0 ;  /* 0x00009d0004007a11 */ /* 0x000fe400000f0c06 */
[----:B------:R-:W-:Y:S02]  /*6c10*/  LEA R6, P0, R2, c[0x0][0x288], 0x1 ;  /* 0x0000a20002067a11 */ /* 0x000fe400078008ff */
[----:B------:R-:W-:-:S04]  /*6c20*/  IADD3 R3, R5, R3, RZ ;  /* 0x0000000305037210 */ /* 0x000fc80007ffe0ff */
[----:B------:R-:W-:Y:S01]  /*6c30*/  LEA.HI.X R2, R2, c[0x0][0x28c], R3, 0x1, P0 ;  /* 0x0000a30002027a11 */ /* 0x000fe200000f0c03 */
[----:B------:R-:W-:Y:S05]  /*6c40*/  @!P1 BRA `(.L_x_178) ;  /* 0x0000318000009947 */ /* 0x000fea0003800000 */
[----:B------:R-:W1:Y:S01]  /*6c50*/  SHFL.IDX PT, R3, R2, RZ, 0x181f ;  /* 0x00181fff02037589 */ /* 0x000e6200000e0000 */
[----:B------:R-:W-:Y:S01]  /*6c60*/  BSSY B0, `(.L_x_179) ;  /* 0x0000038000007945 */ /* 0x000fe20003800000 */
[----:B--2-4-:R-:W-:Y:S01]  /*6c70*/  CS2R R20, SRZ ;  /* 0x0000000000147805 */ /* 0x014fe2000001ff00 */
[----:B------:R-:W-:Y:S01]  /*6c80*/  CS2R R18, SRZ ;  /* 0x0000000000127805 */ /* 0x000fe2000001ff00 */
[----:B------:R-:W2:Y:S01]  /*6c90*/  SHFL.IDX PT, R5, R0, RZ, 0x181f ;  /* 0x00181fff00057589 */ /* 0x000ea200000e0000 */
[----:B------:R-:W-:Y:S01]  /*6ca0*/  CS2R R16, SRZ ;  /* 0x0000000000107805 */ /* 0x000fe2000001ff00 */
[----:B------:R-:W-:Y:S01]  /*6cb0*/  CS2R R14, SRZ ;  /* 0x00000000000e7805 */ /* 0x000fe2000001ff00 */
[----:B------:R-:W-:Y:S01]  /*6cc0*/  CS2R R12, SRZ ;  /* 0x00000000000c7805 */ /* 0x000fe2000001ff00 */
[----:B------:R-:W3:Y:S01]  /*6cd0*/  SHFL.IDX PT, R4, R7, RZ, 0x181f ;  /* 0x00181fff07047589 */ /* 0x000ee200000e0000 */
[----:B------:R-:W-:Y:S01]  /*6ce0*/  CS2R R10, SRZ ;  /* 0x00000000000a7805 */ /* 0x000fe2000001ff00 */
[----:B------:R-:W-:-:S02]  /*6cf0*/  CS2R R8, SRZ ;  /* 0x0000000000087805 */ /* 0x000fc4000001ff00 */
[----:B------:R4:W1:Y:S02]  /*6d00*/  SHFL.IDX PT, R2, R6, RZ, 0x181f ;  /* 0x00181fff06027589 */ /* 0x00086400000e0000 */
[----:B----4-:R-:W-:Y:S01]  /*6d10*/  CS2R R6, SRZ ;  /* 0x0000000000067805 */ /* 0x010fe2000001ff00 */
[----:B------:R-:W-:Y:S05]  /*6d20*/  @P6 BRA `(.L_x_180) ;  /* 0x000002b000006947 */ /* 0x000fea0003800000 */
[C---:B-123--:R-:W-:Y:S01]  /*6d30*/  ISETP.GE.AND P0, PT, R142.reuse, c[0x0][0x27c], PT ;  /* 0x00009f008e007a0c */ /* 0x04efe20003f06270 */
[----:B------:R-:W-:Y:S01]  /*6d40*/  IMAD.SHL.U32 R0, R142, 0x2, RZ ;  /* 0x000000028e007824 */ /* 0x000fe200078e00ff */
[----:B------:R-:W-:Y:S01]  /*6d50*/  SHF.R.S32.HI R7, RZ, 0x1f, R142 ;  /* 0x0000001fff077819 */ /* 0x000fe2000001148e */
[----:B------:R-:W-:Y:S01]  /*6d60*/  CS2R R16, SRZ ;  /* 0x0000000000107805 */ /* 0x000fe2000001ff00 */
[----:B------:R-:W-:Y:S01]  /*6d70*/  ISETP.GE.AND P2, PT, R140, c[0x0][0x27c], PT ;  /* 0x00009f008c007a0c */ /* 0x000fe20003f46270 */
[----:B------:R-:W-:Y:S01]  /*6d80*/  CS2R R8, SRZ ;  /* 0x0000000000087805 */ /* 0x000fe2000001ff00 */
[----:B------:R-:W-:-:S07]  /*6d90*/  SHF.L.U64.HI R7, R142, 0x1, R7 ;  /* 0x000000018e077819 */ /* 0x000fce0000010207 */
[----:B------:R-:W-:-:S05]  /*6da0*/  @!P0 IADD3 R10, P1, R4, R0, RZ ;  /* 0x00000000040a8210 */ /* 0x000fca0007f3e0ff */
[----:B------:R-:W-:Y:S01]  /*6db0*/  @!P0 IMAD.X R11, R5, 0x1, R7, P1 ;  /* 0x00000001050b8824 */ /* 0x000fe200008e0607 */
[----:B------:R-:W-:Y:S01]  /*6dc0*/  @!P0 IADD3 R6, P1, R2, R0, RZ ;  /* 0x0000000002068210 */ /* 0x000fe20007f3e0ff */
[----:B------:R-:W-:-:S03]  /*6dd0*/  IMAD.SHL.U32 R0, R140, 0x2, RZ ;  /* 0x000000028c007824 */ /* 0x000fc600078e00ff */
[----:B------:R1:W5:Y:S01]  /*6de0*/  @!P0 LD.E.64 R16, [R10.64] ;  /* 0x000000060a108980 */ /* 0x000362000c101b00 */
[----:B------:R-:W-:-:S05]  /*6df0*/  @!P0 IMAD.X R7, R3, 0x1, R7, P1 ;  /* 0x0000000103078824 */ /* 0x000fca00008e0607 */
[----:B------:R2:W5:Y:S01]  /*6e00*/  @!P0 LD.E.64 R8, [R6.64] ;  /* 0x0000000606088980 */ /* 0x000562000c101b00 */
[----:B------:R-:W-:Y:S02]  /*6e10*/  @!P2 IADD3 R12, P0, R4, R0, RZ ;  /* 0x00000000040ca210 */ /* 0x000fe40007f1e0ff */
[----:B------:R-:W-:Y:S02]  /*6e20*/  ISETP.GE.AND P1, PT, R138, c[0x0][0x27c], PT ;  /* 0x00009f008a007a0c */ /* 0x000fe40003f26270 */
[----:B-1----:R-:W-:-:S04]  /*6e30*/  SHF.R.S32.HI R10, RZ, 0x1f, R140 ;  /* 0x0000001fff0a7819 */ /* 0x002fc8000001148c */
[----:B--2---:R-:W-:-:S05]  /*6e40*/  SHF.L.U64.HI R6, R140, 0x1, R10 ;  /* 0x000000018c067819 */ /* 0x004fca000001020a */
[----:B------:R-:W-:Y:S01]  /*6e50*/  @!P2 IMAD.X R13, R5, 0x1, R6, P0 ;  /* 0x00000001050da824 */ /* 0x000fe200000e0606 */
[----:B------:R-:W-:-:S05]  /*6e60*/  @!P2 IADD3 R22, P0, R2, R0, RZ ;  /* 0x000000000216a210 */ /* 0x000fca0007f1e0ff */
[----:B------:R-:W-:Y:S01]  /*6e70*/  @!P2 IMAD.X R23, R3, 0x1, R6, P0 ;  /* 0x000000010317a824 */ /* 0x000fe200000e0606 */
[----:B------:R-:W-:Y:S01]  /*6e80*/  ISETP.GE.AND P0, PT, R141, c[0x0][0x27c], PT ;  /* 0x00009f008d007a0c */ /* 0x000fe20003f06270 */
[----:B------:R-:W-:Y:S01]  /*6e90*/  CS2R R14, SRZ ;  /* 0x00000000000e7805 */ /* 0x000fe2000001ff00 */
[----:B------:R-:W-:Y:S01]  /*6ea0*/  CS2R R6, SRZ ;  /* 0x0000000000067805 */ /* 0x000fe2000001ff00 */
[----:B------:R-:W-:Y:S01]  /*6eb0*/  @!P1 IMAD.WIDE R18, R138, 0x2, R4 ;  /* 0x000000028a129825 */ /* 0x000fe200078e0204 */
[----:B------:R-:W-:-:S03]  /*6ec0*/  SHF.R.S32.HI R20, RZ, 0x1f, R141 ;  /* 0x0000001fff147819 */ /* 0x000fc6000001148d */
[----:B------:R-:W-:Y:S01]  /*6ed0*/  @!P1 IMAD.WIDE R10, R138, 0x2, R2 ;  /* 0x000000028a0a9825 */ /* 0x000fe200078e0202 */
[----:B------:R1:W5:Y:S03]  /*6ee0*/  @!P1 LD.E.64 R14, [R18.64] ;  /* 0x00000006120e9980 */ /* 0x000366000c101b00 */
[C---:B------:R-:W-:Y:S01]  /*6ef0*/  IMAD.SHL.U32 R0, R141.reuse, 0x2, RZ ;  /* 0x000000028d007824 */ /* 0x040fe200078e00ff */
[----:B------:R2:W5:Y:S04]  /*6f00*/  @!P1 LD.E.64 R6, [R10.64] ;  /* 0x000000060a069980 */ /* 0x000568000c101b00 */
[----:B------:R-:W-:Y:S02]  /*6f10*/  @!P0 IADD3 R4, P1, R4, R0, RZ ;  /* 0x0000000004048210 */ /* 0x000fe40007f3e0ff */
[----:B--2---:R-:W-:Y:S01]  /*6f20*/  SHF.L.U64.HI R10, R141, 0x1, R20 ;  /* 0x000000018d0a7819 */ /* 0x004fe20000010214 */
[----:B-1----:R-:W-:-:S04]  /*6f30*/  CS2R R18, SRZ ;  /* 0x0000000000127805 */ /* 0x002fc8000001ff00 */
[----:B------:R-:W-:Y:S01]  /*6f40*/  @!P0 IMAD.X R5, R5, 0x1, R10, P1 ;  /* 0x0000000105058824 */ /* 0x000fe200008e060a */
[----:B------:R-:W-:Y:S01]  /*6f50*/  @!P0 IADD3 R2, P1, R2, R0, RZ ;  /* 0x0000000002028210 */ /* 0x000fe20007f3e0ff */
[----:B------:R1:W5:Y:S01]  /*6f60*/  @!P2 LD.E.64 R18, [R12.64] ;  /* 0x000000060c12a980 */ /* 0x000362000c101b00 */
[----:B------:R-:W-:-:S03]  /*6f70*/  CS2R R20, SRZ ;  /* 0x0000000000147805 */ /* 0x000fc6000001ff00 */
[----:B------:R-:W-:Y:S02]  /*6f80*/  @!P0 IMAD.X R3, R3, 0x1, R10, P1 ;  /* 0x0000000103038824 */ /* 0x000fe400008e060a */
[----:B------:R-:W-:Y:S01]  /*6f90*/  CS2R R10, SRZ ;  /* 0x00000000000a7805 */ /* 0x000fe2000001ff00 */
[----:B------:R2:W5:Y:S05]  /*6fa0*/  @!P0 LD.E.64 R20, [R4.64] ;  /* 0x0000000604148980 */ /* 0x00056a000c101b00 */
[----:B------:R2:W5:Y:S01]  /*6fb0*/  @!P2 LD.E.64 R10, [R22.64] ;  /* 0x00000006160aa980 */ /* 0x000562000c101b00 */
[----:B-1----:R-:W-:-:S06]  /*6fc0*/  CS2R R12, SRZ ;  /* 0x00000000000c7805 */ /* 0x002fcc000001ff00 */
[----:B------:R2:W5:Y:S02]  /*6fd0*/  @!P0 LD.E.64 R12, [R2.64] ;  /* 0x00000006020c8980 */ /* 0x000564000c101b00 */
.L_x_180:
[----:B-123--:R-:W-:Y:S05]  /*6fe0*/  BSYNC B0 ;  /* 0x0000000000007941 */ /* 0x00efea0003800000 */
.L_x_179:
[----:B-----5:R-:W-:Y:S01]  /*6ff0*/  IMAD.MOV.U32 R35, RZ, RZ, R14 ;  /* 0x000000ffff237224 */ /* 0x020fe200078e000e */
[----:B------:R-:W-:Y:S01]  /*7000*/  SHF.R.U64 R2, R14, 0x10, R15 ;  /* 0x000000100e027819 */ /* 0x000fe2000000120f */
[----:B------:R-:W-:Y:S01]  /*7010*/  IMAD.MOV.U32 R30, RZ, RZ, R18 ;  /* 0x000000ffff1e7224 */ /* 0x000fe200078e0012 */
[--C-:B------:R-:W-:Y:S01]  /*7020*/  SHF.R.U64 R28, R18, 0x10, R19.reuse ;  /* 0x00000010121c7819 */ /* 0x100fe20000001213 */
[----:B------:R-:W-:Y:S01]  /*7030*/  IMAD.MOV.U32 R29, RZ, RZ, R19 ;  /* 0x000000ffff1d7224 */ /* 0x000fe200078e0013 */
[----:B------:R-:W-:Y:S01]  /*7040*/  PRMT R35, R35, 0x5410, R2 ;  /* 0x0000541023237816 */ /* 0x000fe20000000002 */
[----:B------:R-:W-:Y:S01]  /*7050*/  IMAD R2, R213, -0x80, R38 ;  /* 0xffffff80d5027824 */ /* 0x000fe200078e0226 */
[----:B------:R-:W-:Y:S01]  /*7060*/  PRMT R28, R30, 0x5410, R28 ;  /* 0x000054101e1c7816 */ /* 0x000fe2000000001c */
[----:B------:R-:W-:Y:S01]  /*7070*/  IMAD.MOV.U32 R36, RZ, RZ, R15 ;  /* 0x000000ffff247224 */ /* 0x000fe200078e000f */
[----:B------:R-:W-:Y:S01]  /*7080*/  SHF.R.U32.HI R23, RZ, 0x10, R19 ;  /* 0x00000010ff177819 */ /* 0x000fe20000011613 */
[----:B------:R-:W-:Y:S01]  /*7090*/  IMAD.MOV.U32 R26, RZ, RZ, R20 ;  /* 0x000000ffff1a7224 */ /* 0x000fe200078e0014 */
[----:B------:R-:W-:Y:S01]  /*70a0*/  IMNMX R30, R2, 0x80, PT ;  /* 0x00000080021e7817 */ /* 0x000fe20003800200 */
[----:B------:R-:W-:Y:S01]  /*70b0*/  IMAD.MOV.U32 R25, RZ, RZ, R21 ;  /* 0x000000ffff197224 */ /* 0x000fe200078e0015 */
[----:B------:R-:W-:Y:S01]  /*70c0*/  SHF.R.U32.HI R31, RZ, 0x10, R15 ;  /* 0x00000010ff1f7819 */ /* 0x000fe2000001160f */
[----:B------:R-:W-:Y:S01]  /*70d0*/  IMAD.MOV.U32 R34, RZ, RZ, R16 ;  /* 0x000000ffff227224 */ /* 0x000fe200078e0010 */
[----:B------:R-:W-:Y:S01]  /*70e0*/  ISETP.GE.AND P0, PT, R198, R30, PT ;  /* 0x0000001ec600720c */ /* 0x000fe20003f06270 */
[----:B------:R-:W-:Y:S01]  /*70f0*/  IMAD.MOV.U32 R33, RZ, RZ, R17 ;  /* 0x000000ffff217224 */ /* 0x000fe200078e0011 */
[--C-:B------:R-:W-:Y:S01]  /*7100*/  SHF.R.U64 R24, R20, 0x10, R21.reuse ;  /* 0x0000001014187819 */ /* 0x100fe20000001215 */
[----:B------:R-:W-:Y:S01]  /*7110*/  IMAD.MOV.U32 R22, RZ, RZ, R6 ;  /* 0x000000ffff167224 */ /* 0x000fe200078e0006 */
[----:B------:R-:W-:Y:S01]  /*7120*/  SHF.R.U32.HI R19, RZ, 0x10, R21 ;  /* 0x00000010ff137819 */ /* 0x000fe20000011615 */
        /* <DEDUP_REMOVED lines=9> */
[----:B------:R-:W-:Y:S01]  /*71c0*/  SHF.R.U64 R16, R8, 0x10, R9 ;  /* 0x0000001008107819 */ /* 0x000fe20000001209 */
[----:B------:R-:W-:Y:S01]  /*71d0*/  IMAD.MOV.U32 R5, RZ, RZ, R13 ;  /* 0x000000ffff057224 */ /* 0x000fe200078e000d */
[----:B------:R-:W-:Y:S01]  /*71e0*/  SHF.R.U32.HI R7, RZ, 0x10, R9 ;  /* 0x00000010ff077819 */ /* 0x000fe20000011609 */
[--C-:B------:R-:W-:Y:S01]  /*71f0*/  IMAD.MOV.U32 R9, RZ, RZ, R11.reuse ;  /* 0x000000ffff097224 */ /* 0x100fe200078e000b */
[----:B------:R-:W-:Y:S01]  /*7200*/  SHF.R.U64 R8, R10, 0x10, R11 ;  /* 0x000000100a087819 */ /* 0x000fe2000000120b */
[----:B------:R-:W-:-:S04]  /*7210*/  DEPBAR.LE SB0, 0x1 ;  /* 0x000080400000791a */ /* 0x000fc80000000000 */
[----:B------:R-:W-:Y:S01]  /*7220*/  SHF.R.U32.HI R3, RZ, 0x10, R11 ;  /* 0x00000010ff037819 */ /* 0x000fe2000001160b */
[----:B------:R-:W-:Y:S01]  /*7230*/  BSSY B1, `(.L_x_181) ;  /* 0x00000b9000017945 */ /* 0x000fe20003800000 */
[--C-:B------:R-:W-:Y:S02]  /*7240*/  SHF.R.U64 R4, R12, 0x10, R13.reuse ;  /* 0x000000100c047819 */ /* 0x100fe4000000120d */
[----:B------:R-:W-:Y:S02]  /*7250*/  SHF.R.U32.HI R0, RZ, 0x10, R13 ;  /* 0x00000010ff007819 */ /* 0x000fe4000001160d */
[----:B------:R-:W-:Y:S02]  /*7260*/  PRMT R23, R29, 0x5410, R23 ;  /* 0x000054101d177816 */ /* 0x000fe40000000017 */
[----:B------:R-:W-:Y:S02]  /*7270*/  PRMT R29, R25, 0x5410, R19 ;  /* 0x00005410191d7816 */ /* 0x000fe40000000013 */
[----:B------:R-:W-:-:S02]  /*7280*/  PRMT R26, R26, 0x5410, R24 ;  /* 0x000054101a1a7816 */ /* 0x000fc40000000018 */
[----:B------:R-:W-:Y:S02]  /*7290*/  PRMT R19, R22, 0x5410, R20 ;  /* 0x0000541016137816 */ /* 0x000fe40000000014 */
[----:B------:R-:W-:Y:S02]  /*72a0*/  PRMT R31, R36, 0x5410, R31 ;  /* 0x00005410241f7816 */ /* 0x000fe4000000001f */
[----:B------:R-:W-:Y:S02]  /*72b0*/  PRMT R32, R34, 0x5410, R32 ;  /* 0x0000541022207816 */ /* 0x000fe40000000020 */
[----:B------:R-:W-:Y:S02]  /*72c0*/  PRMT R27, R33, 0x5410, R27 ;  /* 0x00005410211b7816 */ /* 0x000fe4000000001b */
[----:B------:R-:W-:Y:S02]  /*72d0*/  PRMT R21, R21, 0x5410, R15 ;  /* 0x0000541015157816 */ /* 0x000fe4000000000f */
[----:B------:R-:W-:-:S02]  /*72e0*/  PRMT R18, R18, 0x5410, R16 ;  /* 0x0000541012127816 */ /* 0x000fc40000000010 */
[----:B------:R-:W-:Y:S02]  /*72f0*/  PRMT R17, R17, 0x5410, R7 ;  /* 0x0000541011117816 */ /* 0x000fe40000000007 */
[----:B------:R-:W-:Y:S02]  /*7300*/  PRMT R20, R14, 0x5410, R8 ;  /* 0x000054100e147816 */ /* 0x000fe40000000008 */
[----:B------:R-:W-:Y:S02]  /*7310*/  PRMT R22, R9, 0x5410, R3 ;  /* 0x0000541009167816 */ /* 0x000fe40000000003 */
[----:B------:R-:W-:Y:S02]  /*7320*/  PRMT R24, R6, 0x5410, R4 ;  /* 0x0000541006187816 */ /* 0x000fe40000000004 */
[----:B------:R-:W-:Y:S01]  /*7330*/  PRMT R25, R5, 0x5410, R0 ;  /* 0x0000541005197816 */ /* 0x000fe20000000000 */
[----:B------:R-:W-:Y:S06]  /*7340*/  BAR.SYNC.DEFER_BLOCKING 0x0 ;  /* 0x0000000000007b1d */ /* 0x000fec0000010000 */
[----:B------:R-:W-:Y:S05]  /*7350*/  @P0 BRA `(.L_x_182) ;  /* 0x00000a6000000947 */ /* 0x000fea0003800000 */
[----:B------:R-:W-:Y:S01]  /*7360*/  ISETP.GE.AND P0, PT, R138, c[0x0][0x27c], PT ;  /* 0x00009f008a007a0c */ /* 0x000fe20003f06270 */
[----:B------:R-:W-:-:S12]  /*7370*/  BSSY B0, `(.L_x_183) ;  /* 0x0000028000007945 */ /* 0x000fd80003800000 */
[----:B------:R-:W-:Y:S05]  /*7380*/  @P0 BRA `(.L_x_184) ;  /* 0x0000026000000947 */ /* 0x000fea0003800000 */
[----:B------:R-:W1:Y:S01]  /*7390*/  LDS.128 R4, [R188+0x10080] ;  /* 0x01008000bc047984 */ /* 0x000e620000000c00 */
[----:B------:R-:W-:Y:S01]  /*73a0*/  SHF.L.U32 R3, R35, 0x10, RZ ;  /* 0x0000001023037819 */ /* 0x000fe200000006ff */
[----:B------:R-:W-:Y:S01]  /*73b0*/  IMAD.U32 R0, R19, 0x10000, RZ ;  /* 0x0001000013007824 */ /* 0x000fe200078e00ff */
[----:B------:R-:W-:Y:S02]  /*73c0*/  LOP3.LUT R2, R35, 0xffff0000, RZ, 0xc0, !PT ;  /* 0xffff000023027812 */ /* 0x000fe400078ec0ff */
[C---:B-1----:R-:W-:Y:S01]  /*73d0*/  SHF.L.U32 R9, R4.reuse, 0x10, RZ ;  /* 0x0000001004097819 */ /* 0x042fe200000006ff */
[----:B------:R-:W-:Y:S01]  /*73e0*/  IMAD.U32 R13, R7, 0x10000, RZ ;  /* 0x00010000070d7824 */ /* 0x000fe200078e00ff */
[----:B------:R-:W-:Y:S02]  /*73f0*/  LOP3.LUT R8, R4, 0xffff0000, RZ, 0xc0, !PT ;  /* 0xffff000004087812 */ /* 0x000fe400078ec0ff */
[C---:B------:R-:W-:Y:S02]  /*7400*/  SHF.L.U32 R12, R5.reuse, 0x10, RZ ;  /* 0x00000010050c7819 */ /* 0x040fe400000006ff */
[----:B------:R-:W-:Y:S01]  /*7410*/  LOP3.LUT R4, R5, 0xffff0000, RZ, 0xc0, !PT ;  /* 0xffff000005047812 */ /* 0x000fe200078ec0ff */
[CC--:B------:R-:W-:Y:S01]  /*7420*/  FMUL.FTZ R15, R8.reuse, R0.reuse ;  /* 0x00000000080f7220 */ /* 0x0c0fe20000410000 */
[----:B------:R-:W-:Y:S01]  /*7430*/  LOP3.LUT R5, R19, 0xffff0000, RZ, 0xc0, !PT ;  /* 0xffff000013057812 */ /* 0x000fe200078ec0ff */
[-C--:B------:R-:W-:Y:S01]  /*7440*/  FMUL.FTZ R14, R8, R3.reuse ;  /* 0x00000003080e7220 */ /* 0x080fe20000410000 */
[C---:B------:R-:W-:Y:S01]  /*7450*/  SHF.L.U32 R11, R6.reuse, 0x10, RZ ;  /* 0x00000010060b7819 */ /* 0x040fe200000006ff */
[----:B------:R-:W-:Y:S01]  /*7460*/  FFMA.FTZ R16, R9, R3, -R15 ;  /* 0x0000000309107223 */ /* 0x000fe2000001080f */
[----:B------:R-:W-:Y:S01]  /*7470*/  LOP3.LUT R10, R6, 0xffff0000, RZ, 0xc0, !PT ;  /* 0xffff0000060a7812 */ /* 0x000fe200078ec0ff */
[CC--:B------:R-:W-:Y:S01]  /*7480*/  FMUL.FTZ R8, R4.reuse, R5.reuse ;  /* 0x0000000504087220 */ /* 0x0c0fe20000410000 */
[----:B------:R-:W-:Y:S01]  /*7490*/  LOP3.LUT R6, R7, 0xffff0000, RZ, 0xc0, !PT ;  /* 0xffff000007067812 */ /* 0x000fe200078ec0ff */
[----:B------:R-:W-:Y:S01]  /*74a0*/  FFMA.FTZ R15, R9, R0, R14 ;  /* 0x00000000090f7223 */ /* 0x000fe2000001000e */
[----:B------:R-:W-:Y:S01]  /*74b0*/  LOP3.LUT R0, R21, 0xffff0000, RZ, 0xc0, !PT ;  /* 0xffff000015007812 */ /* 0x000fe200078ec0ff */
[-C--:B------:R-:W-:Y:S01]  /*74c0*/  FMUL.FTZ R7, R4, R2.reuse ;  /* 0x0000000204077220 */ /* 0x080fe20000410000 */
[----:B------:R-:W-:Y:S01]  /*74d0*/  SHF.L.U32 R4, R31, 0x10, RZ ;  /* 0x000000101f047819 */ /* 0x000fe200000006ff */
[C---:B------:R-:W-:Y:S01]  /*74e0*/  FFMA.FTZ R14, R12.reuse, R2, -R8 ;  /* 0x000000020c0e7223 */ /* 0x040fe20000010808 */
[----:B------:R-:W-:Y:S01]  /*74f0*/  SHF.L.U32 R2, R21, 0x10, RZ ;  /* 0x0000001015027819 */ /* 0x000fe200000006ff */
[----:B------:R-:W-:Y:S01]  /*7500*/  FFMA.FTZ R9, R12, R5, R7 ;  /* 0x000000050c097223 */ /* 0x000fe20000010007 */
[----:B------:R-:W-:Y:S01]  /*7510*/  LOP3.LUT R3, R31, 0xffff0000, RZ, 0xc0, !PT ;  /* 0xffff00001f037812 */ /* 0x000fe200078ec0ff */
[----:B------:R-:W-:-:S02]  /*7520*/  FMUL.FTZ R7, R6, R0 ;  /* 0x0000000006077220 */ /* 0x000fc40000410000 */
[C---:B------:R-:W-:Y:S02]  /*7530*/  FMUL.FTZ R8, R10.reuse, R2 ;  /* 0x000000020a087220 */ /* 0x040fe40000410000 */
[-C--:B------:R-:W-:Y:S02]  /*7540*/  FMUL.FTZ R5, R10, R4.reuse ;  /* 0x000000040a057220 */ /* 0x080fe40000410000 */
[-C--:B------:R-:W-:Y:S02]  /*7550*/  FMUL.FTZ R6, R6, R3.reuse ;  /* 0x0000000306067220 */ /* 0x080fe40000410000 */
[----:B------:R-:W-:Y:S01]  /*7560*/  FFMA.FTZ R8, R11, R4, -R8 ;  /* 0x000000040b087223 */ /* 0x000fe20000010808 */
[----:B------:R-:W-:Y:S01]  /*7570*/  F2FP.BF16.PACK_AB R4, R15, R16 ;  /* 0x000000100f04723e */ /* 0x000fe200000010ff */
[----:B------:R-:W-:Y:S01]  /*7580*/  FFMA.FTZ R2, R11, R2, R5 ;  /* 0x000000020b027223 */ /* 0x000fe20000010005 */
[----:B------:R-:W-:Y:S01]  /*7590*/  F2FP.BF16.PACK_AB R5, R9, R14 ;  /* 0x0000000e0905723e */ /* 0x000fe200000010ff */
[----:B------:R-:W-:-:S02]  /*75a0*/  FFMA.FTZ R3, R13, R3, -R7 ;  /* 0x000000030d037223 */ /* 0x000fc40000010807 */
[----:B------:R-:W-:Y:S01]  /*75b0*/  FFMA.FTZ R0, R13, R0, R6 ;  /* 0x000000000d007223 */ /* 0x000fe20000010006 */
[----:B------:R-:W-:-:S04]  /*75c0*/  F2FP.BF16.PACK_AB R6, R2, R8 ;  /* 0x000000080206723e */ /* 0x000fc800000010ff */
[----:B------:R-:W-:-:S05]  /*75d0*/  F2FP.BF16.PACK_AB R7, R0, R3 ;  /* 0x000000030007723e */ /* 0x000fca00000010ff */
[----:B------:R1:W-:Y:S02]  /*75e0*/  STS.128 [R188+0x10080], R4 ;  /* 0x01008004bc007388 */ /* 0x0003e40000000c00 */
.L_x_184:
[----:B------:R-:W-:Y:S05]  /*75f0*/  BSYNC B0 ;  /* 0x0000000000007941 */ /* 0x000fea0003800000 */
.L_x_183:
[----:B------:R-:W-:Y:S01]  /*7600*/  ISETP.GE.AND P0, PT, R142, c[0x0][0x27c], PT ;  /* 0x00009f008e007a0c */ /* 0x000fe20003f06270 */
[----:B------:R-:W-:-:S12]  /*7610*/  BSSY B0, `(.L_x_185) ;  /* 0x0000028000007945 */ /* 0x000fd80003800000 */
[----:B------:R-:W-:Y:S05]  /*7620*/  @P0 BRA `(.L_x_186) ;  /* 0x0000026000000947 */ /* 0x000fea0003800000 */
[----:B-1----:R-:W1:Y:S01]  /*7630*/  LDS.128 R4, [R188+0x14080] ;  /* 0x01408000bc047984 */ /* 0x002e620000000c00 */
        /* <DEDUP_REMOVED lines=8> */
[-C--:B------:R-:W-:Y:S01]  /*76c0*/  FMUL.FTZ R15, R8, R0.reuse ;  /* 0x00000000080f7220 */ /* 0x080fe20000410000 */
        /* <DEDUP_REMOVED lines=28> */
.L_x_186:
[----:B------:R-:W-:Y:S05]  /*7890*/  BSYNC B0 ;  /* 0x0000000000007941 */ /* 0x000fea0003800000 */
.L_x_185:
        /* <DEDUP_REMOVED lines=18> */
[-C--:B------:R-:W-:Y:S01]  /*79c0*/  FMUL.FTZ R8, R4, R5.reuse ;  /* 0x0000000504087220 */ /* 0x080fe20000410000 */
[----:B------:R-:W-:Y:S01]  /*79d0*/  LOP3.LUT R6, R7, 0xffff0000, RZ, 0xc0, !PT ;  /* 0xffff000007067812 */ /* 0x000fe200078ec0ff */
[----:B------:R-:W-:Y:S01]  /*79e0*/  FFMA.FTZ R15, R9, R0, R14 ;  /* 0x00000000090f7223 */ /* 0x000fe2000001000e */
[----:B------:R-:W-:Y:S01]  /*79f0*/  LOP3.LUT R0, R22, 0xffff0000, RZ, 0xc0, !PT ;  /* 0xffff000016007812 */ /* 0x000fe200078ec0ff */
[-C--:B------:R-:W-:Y:S01]  /*7a00*/  FMUL.FTZ R7, R4, R2.reuse ;  /* 0x0000000204077220 */ /* 0x080fe20000410000 */
[C---:B------:R-:W-:Y:S01]  /*7a10*/  SHF.L.U32 R4, R23.reuse, 0x10, RZ ;  /* 0x0000001017047819 */ /* 0x040fe200000006ff */
[----:B------:R-:W-:Y:S01]  /*7a20*/  FFMA.FTZ R14, R12, R2, -R8 ;  /* 0x000000020c0e7223 */ /* 0x000fe20000010808 */
        /* <DEDUP_REMOVED lines=16> */
.L_x_188:
[----:B------:R-:W-:Y:S05]  /*7b30*/  BSYNC B0 ;  /* 0x0000000000007941 */ /* 0x000fea0003800000 */
.L_x_187:
[----:B------:R-:W-:-:S13]  /*7b40*/  ISETP.GE.AND P0, PT, R141, c[0x0][0x27c], PT ;  /* 0x00009f008d007a0c */ /* 0x000fda0003f06270 */
        /* <DEDUP_REMOVED lines=39> */
.L_x_182:
[----:B------:R-:W-:Y:S05]  /*7dc0*/  BSYNC B1 ;  /* 0x0000000000017941 */ /* 0x000fea0003800000 */
.L_x_181:
[----:B------:R-:W-:Y:S01]  /*7dd0*/  IADD3 R0, R198, 0x20, RZ ;  /* 0x00000020c6007810 */ /* 0x000fe20007ffe0ff */
[----:B------:R-:W-:Y:S03]  /*7de0*/  BSSY B1, `(.L_x_189) ;  /* 0x00000a9000017945 */ /* 0x000fe60003800000 */
[----:B------:R-:W-:-:S13]  /*7df0*/  ISETP.GE.AND P0, PT, R0, R30, PT ;  /* 0x0000001e0000720c */ /* 0x000fda0003f06270 */
[----:B------:R-:W-:Y:S05]  /*7e00*/  @P0 BRA `(.L_x_190) ;  /* 0x00000a6000000947 */ /* 0x000fea0003800000 */
        /* <DEDUP_REMOVED lines=14> */
[C---:B------:R-:W-:Y:S01]  /*7ef0*/  FMUL.FTZ R14, R3.reuse, R8 ;  /* 0x00000008030e7220 */ /* 0x040fe20000410000 */
[C---:B------:R-:W-:Y:S01]  /*7f00*/  SHF.L.U32 R11, R6.reuse, 0x10, RZ ;  /* 0x00000010060b7819 */ /* 0x040fe200000006ff */
[-C--:B------:R-:W-:Y:S01]  /*7f10*/  FFMA.FTZ R16, R3, R9.reuse, -R15 ;  /* 0x0000000903107223 */ /* 0x080fe2000001080f */
[----:B------:R-:W-:Y:S01]  /*7f20*/  LOP3.LUT R10, R6, 0xffff0000, RZ, 0xc0, !PT ;  /* 0xffff0000060a7812 */ /* 0x000fe200078ec0ff */
[-C--:B------:R-:W-:Y:S01]  /*7f30*/  FMUL.FTZ R8, R5, R4.reuse ;  /* 0x0000000405087220 */ /* 0x080fe20000410000 */
[----:B------:R-:W-:Y:S01]  /*7f40*/  LOP3.LUT R6, R7, 0xffff0000, RZ, 0xc0, !PT ;  /* 0xffff000007067812 */ /* 0x000fe200078ec0ff */
[----:B------:R-:W-:Y:S01]  /*7f50*/  FFMA.FTZ R15, R0, R9, R14 ;  /* 0x00000009000f7223 */ /* 0x000fe2000001000e */
[----:B------:R-:W-:Y:S01]  /*7f60*/  LOP3.LUT R0, R21, 0xffff0000, RZ, 0xc0, !PT ;  /* 0xffff000015007812 */ /* 0x000fe200078ec0ff */
[C---:B------:R-:W-:Y:S01]  /*7f70*/  FMUL.FTZ R7, R2.reuse, R4 ;  /* 0x0000000402077220 */ /* 0x040fe20000410000 */
[----:B------:R-:W-:Y:S01]  /*7f80*/  SHF.L.U32 R4, R31, 0x10, RZ ;  /* 0x000000101f047819 */ /* 0x000fe200000006ff */
[-C--:B------:R-:W-:Y:S01]  /*7f90*/  FFMA.FTZ R14, R2, R12.reuse, -R8 ;  /* 0x0000000c020e7223 */ /* 0x080fe20000010808 */
[----:B------:R-:W-:Y:S01]  /*7fa0*/  SHF.L.U32 R2, R21, 0x10, RZ ;  /* 0x0000001015027819 */ /* 0x000fe200000006ff */
[----:B------:R-:W-:Y:S01]  /*7fb0*/  FFMA.FTZ R9, R5, R12, R7 ;  /* 0x0000000c05097223 */ /* 0x000fe20000010007 */
[----:B------:R-:W-:Y:S01]  /*7fc0*/  LOP3.LUT R3, R31, 0xffff0000, RZ, 0xc0, !PT ;  /* 0xffff00001f037812 */ /* 0x000fe200078ec0ff */
[----:B------:R-:W-:-:S02]  /*7fd0*/  FMUL.FTZ R7, R0, R6 ;  /* 0x0000000600077220 */ /* 0x000fc40000410000 */
[-C--:B------:R-:W-:Y:S02]  /*7fe0*/  FMUL.FTZ R8, R2, R10.reuse ;  /* 0x0000000a02087220 */ /* 0x080fe40000410000 */
[C---:B------:R-:W-:Y:S02]  /*7ff0*/  FMUL.FTZ R5, R4.reuse, R10 ;  /* 0x0000000a04057220 */ /* 0x040fe40000410000 */
[----:B------:R-:W-:Y:S02]  /*8000*/  FMUL.FTZ R6, R3, R6 ;  /* 0x0000000603067220 */ /* 0x000fe40000410000 */
[-C--:B------:R-:W-:Y:S01]  /*8010*/  FFMA.FTZ R8, R4, R11.reuse, -R8 ;  /* 0x0000000b04087223 */ /* 0x080fe20000010808 */
        /* <DEDUP_REMOVED lines=8> */
.L_x_192:
[----:B------:R-:W-:Y:S05]  /*80a0*/  BSYNC B0 ;  /* 0x0000000000007941 */ /* 0x000fea0003800000 */
.L_x_191:
        /* <DEDUP_REMOVED lines=41> */
.L_x_194:
[----:B------:R-:W-:Y:S05]  /*8340*/  BSYNC B0 ;  /* 0x0000000000007941 */ /* 0x000fea0003800000 */
.L_x_193:
        /* <DEDUP_REMOVED lines=41> */
.L_x_196:
[----:B------:R-:W-:Y:S05]  /*85e0*/  BSYNC B0 ;  /* 0x0000000000007941 */ /* 0x000fea0003800000 */
.L_x_195:
        /* <DEDUP_REMOVED lines=40> */
.L_x_190:
[----:B------:R-:W-:Y:S05]  /*8870*/  BSYNC B1 ;  /* 0x0000000000017941 */ /* 0x000fea0003800000 */
.L_x_189:
        /* <DEDUP_REMOVED lines=45> */
.L_x_200:
[----:B------:R-:W-:Y:S05]  /*8b50*/  BSYNC B0 ;  /* 0x0000000000007941 */ /* 0x000fea0003800000 */
.L_x_199:
        /* <DEDUP_REMOVED lines=41> */
.L_x_202:
[----:B------:R-:W-:Y:S05]  /*8df0*/  BSYNC B0 ;  /* 0x0000000000007941 */ /* 0x000fea0003800000 */
.L_x_201:
        /* <DEDUP_REMOVED lines=41> */
.L_x_204:
[----:B------:R-:W-:Y:S05]  /*9090*/  BSYNC B0 ;  /* 0x0000000000007941 */ /* 0x000fea0003800000 */
.L_x_203:
        /* <DEDUP_REMOVED lines=40> */
.L_x_198:
[----:B------:R-:W-:Y:S05]  /*9320*/  BSYNC B1 ;  /* 0x0000000000017941 */ /* 0x000fea0003800000 */
.L_x_197:
[----:B------:R-:W-:-:S04]  /*9330*/  IADD3 R0, R198, 0x60, RZ ;  /* 0x00000060c6007810 */ /* 0x000fc80007ffe0ff */
        /* <DEDUP_REMOVED lines=43> */
.L_x_207:
[----:B------:R-:W-:Y:S05]  /*95f0*/  BSYNC B0 ;  /* 0x0000000000007941 */ /* 0x000fea0003800000 */
.L_x_206:
        /* <DEDUP_REMOVED lines=41> */
.L_x_209:
[----:B------:R-:W-:Y:S05]  /*9890*/  BSYNC B0 ;  /* 0x0000000000007941 */ /* 0x000fea0003800000 */
.L_x_208:
        /* <DEDUP_REMOVED lines=41> */
.L_x_211:
[----:B------:R-:W-:Y:S05]  /*9b30*/  BSYNC B0 ;  /* 0x0000000000007941 */ /* 0x000fea0003800000 */
.L_x_210:
        /* <DEDUP_REMOVED lines=39> */
[----:B------:R1:W-:Y:S01]  /*9db0*/  STS.128 [R188+0x1f080], R4 ;  /* 0x01f08004bc007388 */ /* 0x0003e20000000c00 */
[----:B------:R-:W-:Y:S05]  /*9dc0*/  BRA `(.L_x_205) ;  /* 0x000035b000007947 */ /* 0x000fea0003800000 */
.L_x_178:
[----:B------:R-:W1:Y:S01]  /*9dd0*/  SHFL.IDX PT, R28, R0, RZ, 0x181f ;  /* 0x00181fff001c7589 */ /* 0x000e6200000e0000 */
[----:B------:R-:W-:Y:S01]  /*9de0*/  BSSY B0, `(.L_x_212) ;  /* 0x0000023000007945 */ /* 0x000fe20003800000 */
[----:B------:R-:W-:Y:S01]  /*9df0*/  CS2R R10, SRZ ;  /* 0x00000000000a7805 */ /* 0x000fe2000001ff00 */
[----:B------:R-:W-:Y:S01]  /*9e00*/  CS2R R8, SRZ ;  /* 0x0000000000087805 */ /* 0x000fe2000001ff00 */
[----:B------:R-:W3:Y:S01]  /*9e10*/  SHFL.IDX PT, R15, R7, RZ, 0x181f ;  /* 0x00181fff070f7589 */ /* 0x000ee200000e0000 */
[----:B------:R-:W-:Y:S01]  /*9e20*/  CS2R R22, SRZ ;  /* 0x0000000000167805 */ /* 0x000fe2000001ff00 */
[----:B--2-4-:R-:W-:Y:S01]  /*9e30*/  CS2R R20, SRZ ;  /* 0x0000000000147805 */ /* 0x014fe2000001ff00 */
[----:B------:R-:W-:Y:S01]  /*9e40*/  CS2R R4, SRZ ;  /* 0x0000000000047805 */ /* 0x000fe2000001ff00 */
[----:B------:R-:W2:Y:S01]  /*9e50*/  SHFL.IDX PT, R27, R2, RZ, 0x181f ;  /* 0x00181fff021b7589 */ /* 0x000ea200000e0000 */
[----:B------:R-:W-:Y:S01]  /*9e60*/  CS2R R18, SRZ ;  /* 0x0000000000127805 */ /* 0x000fe2000001ff00 */
[----:B------:R-:W-:-:S02]  /*9e70*/  CS2R R16, SRZ ;  /* 0x0000000000107805 */ /* 0x000fc4000001ff00 */
[----:B------:R4:W1:Y:S02]  /*9e80*/  SHFL.IDX PT, R26, R6, RZ, 0x181f ;  /* 0x00181fff061a7589 */ /* 0x00086400000e0000 */
[----:B----4-:R-:W-:Y:S01]  /*9e90*/  CS2R R6, SRZ ;  /* 0x0000000000067805 */ /* 0x010fe2000001ff00 */
[----:B------:R-:W-:Y:S05]  /*9ea0*/  @P6 BRA `(.L_x_213) ;  /* 0x0000016000006947 */ /* 0x000fea0003800000 */
[----:B-123--:R-:W-:Y:S02]  /*9eb0*/  ISETP.GE.AND P1, PT, R132, c[0x0][0x27c], PT ;  /* 0x00009f0084007a0c */ /* 0x00efe40003f26270 */
[----:B------:R-:W-:-:S11]  /*9ec0*/  ISETP.GE.AND P0, PT, R134, c[0x0][0x27c], PT ;  /* 0x00009f0086007a0c */ /* 0x000fd60003f06270 */
[C---:B------:R-:W-:Y:S01]  /*9ed0*/  @!P1 IMAD.SHL.U32 R4, R132.reuse, 0x2, RZ ;  /* 0x0000000284049824 */ /* 0x040fe200078e00ff */
[----:B------:R-:W-:Y:S02]  /*9ee0*/  @!P1 SHF.L.U64.HI R0, R132, 0x1, R13 ;  /* 0x0000000184009819 */ /* 0x000fe4000001020d */
[----:B------:R-:W-:Y:S02]  /*9ef0*/  @!P0 SHF.L.U64.HI R5, R14, 0x1, R25 ;  /* 0x000000010e058819 */ /* 0x000fe40000010219 */
[----:B------:R-:W-:-:S05]  /*9f00*/  @!P1 IADD3 R2, P2, R15, R4, RZ ;  /* 0x000000040f029210 */ /* 0x000fca0007f5e0ff */
[--C-:B------:R-:W-:Y:S01]  /*9f10*/  @!P1 IMAD.X R3, R28, 0x1, R0.reuse, P2 ;  /* 0x000000011c039824 */ /* 0x100fe200010e0600 */
[----:B------:R-:W-:Y:S01]  /*9f20*/  @!P1 IADD3 R24, P2, R26, R4, RZ ;  /* 0x000000041a189210 */ /* 0x000fe20007f5e0ff */
[----:B------:R-:W-:Y:S01]  /*9f30*/  @!P0 IMAD.SHL.U32 R4, R14, 0x2, RZ ;  /* 0x000000020e048824 */ /* 0x000fe200078e00ff */
[----:B------:R-:W-:Y:S01]  /*9f40*/  CS2R R10, SRZ ;  /* 0x00000000000a7805 */ /* 0x000fe2000001ff00 */
[----:B------:R-:W-:Y:S01]  /*9f50*/  CS2R R8, SRZ ;  /* 0x0000000000087805 */ /* 0x000fe2000001ff00 */
[----:B------:R-:W-:Y:S01]  /*9f60*/  CS2R R6, SRZ ;  /* 0x0000000000067805 */ /* 0x000fe2000001ff00 */
[----:B------:R-:W-:Y:S01]  /*9f70*/  @!P1 IMAD.X R25, R27, 0x1, R0, P2 ;  /* 0x000000011b199824 */ /* 0x000fe200010e0600 */
[-C--:B------:R-:W-:Y:S01]  /*9f80*/  @!P0 IADD3 R14, P2, R15, R4.reuse, RZ ;  /* 0x000000040f0e8210 */ /* 0x080fe20007f5e0ff */
[----:B------:R1:W5:Y:S04]  /*9f90*/  @!P1 LD.E.128 R20, [R2.64] ;  /* 0x0000000602149980 */ /* 0x000368000c101d00 */
[--C-:B------:R-:W-:Y:S01]  /*9fa0*/  @!P0 IMAD.X R15, R28, 0x1, R5.reuse, P2 ;  /* 0x000000011c0f8824 */ /* 0x100fe200010e0605 */
[----:B------:R-:W-:Y:S01]  /*9fb0*/  @!P0 IADD3 R12, P2, R26, R4, RZ ;  /* 0x000000041a0c8210 */ /* 0x000fe20007f5e0ff */
[----:B------:R1:W5:Y:S04]  /*9fc0*/  @!P1 LD.E.128 R16, [R24.64] ;  /* 0x0000000618109980 */ /* 0x000368000c101d00 */
[----:B------:R-:W-:Y:S01]  /*9fd0*/  @!P0 IMAD.X R13, R27, 0x1, R5, P2 ;  /* 0x000000011b0d8824 */ /* 0x000fe200010e0605 */
[----:B------:R1:W5:Y:S01]  /*9fe0*/  @!P0 LD.E.128 R8, [R14.64] ;  /* 0x000000060e088980 */ /* 0x000362000c101d00 */
[----:B------:R-:W-:-:S06]  /*9ff0*/  CS2R R4, SRZ ;  /* 0x0000000000047805 */ /* 0x000fcc000001ff00 */
[----:B------:R1:W5:Y:S02]  /*a000*/  @!P0 LD.E.128 R4, [R12.64] ;  /* 0x000000060c048980 */ /* 0x000364000c101d00 */
.L_x_213:
[----:B-123--:R-:W-:Y:S05]  /*a010*/  BSYNC B0 ;  /* 0x0000000000007941 */ /* 0x00efea0003800000 */
.L_x_212:
[--C-:B-----5:R-:W-:Y:S01]  /*a020*/  IMAD.MOV.U32 R36, RZ, RZ, R21.reuse ;  /* 0x000000ffff247224 */ /* 0x120fe200078e0015 */
[--C-:B------:R-:W-:Y:S01]  /*a030*/  SHF.R.U32.HI R0, RZ, 0x10, R21.reuse ;  /* 0x00000010ff007819 */ /* 0x100fe20000011615 */
[----:B------:R-:W-:Y:S01]  /*a040*/  IMAD.MOV.U32 R37, RZ, RZ, R20 ;  /* 0x000000ffff257224 */ /* 0x000fe200078e0014 */
[----:B------:R-:W-:Y:S01]  /*a050*/  SHF.R.U64 R35, R20, 0x10, R21 ;  /* 0x0000001014237819 */ /* 0x000fe20000001215 */
[--C-:B------:R-:W-:Y:S01]  /*a060*/  IMAD.MOV.U32 R33, RZ, RZ, R23.reuse ;  /* 0x000000ffff217224 */ /* 0x100fe200078e0017 */
[----:B------:R-:W-:Y:S01]  /*a070*/  PRMT R41, R36, 0x5410, R0 ;  /* 0x0000541024297816 */ /* 0x000fe20000000000 */
[----:B------:R-:W-:Y:S01]  /*a080*/  IMAD R0, R213, -0x80, R38 ;  /* 0xffffff80d5007824 */ /* 0x000fe200078e0226 */
[--C-:B------:R-:W-:Y:S01]  /*a090*/  SHF.R.U64 R32, R22, 0x10, R23.reuse ;  /* 0x0000001016207819 */ /* 0x100fe20000001217 */
[----:B------:R-:W-:Y:S01]  /*a0a0*/  IMAD.MOV.U32 R27, RZ, RZ, R10 ;  /* 0x000000ffff1b7224 */ /* 0x000fe200078e000a */
[----:B------:R-:W-:Y:S01]  /*a0b0*/  SHF.R.U32.HI R28, RZ, 0x10, R23 ;  /* 0x00000010ff1c7819 */ /* 0x000fe20000011617 */
[--C-:B------:R-:W-:Y:S01]  /*a0c0*/  IMAD.MOV.U32 R26, RZ, RZ, R11.reuse ;  /* 0x000000ffff1a7224 */ /* 0x100fe200078e000b */
[----:B------:R-:W-:Y:S01]  /*a0d0*/  IMNMX R52, R0, 0x80, PT ;  /* 0x0000008000347817 */ /* 0x000fe20003800200 */
[----:B------:R-:W-:Y:S01]  /*a0e0*/  IMAD.MOV.U32 R34, RZ, RZ, R22 ;  /* 0x000000ffff227224 */ /* 0x000fe200078e0016 */
[--C-:B------:R-:W-:Y:S01]  /*a0f0*/  SHF.R.U64 R25, R10, 0x10, R11.reuse ;  /* 0x000000100a197819 */ /* 0x100fe2000000120b */
[----:B------:R-:W-:Y:S01]  /*a100*/  IMAD.MOV.U32 R31, RZ, RZ, R8 ;  /* 0x000000ffff1f7224 */ /* 0x000fe200078e0008 */
[----:B------:R-:W-:Y:S01]  /*a110*/  ISETP.GE.AND P0, PT, R198, R52, PT ;  /* 0x00000034c600720c */ /* 0x000fe20003f06270 */
[----:B------:R-:W-:Y:S01]  /*a120*/  IMAD.MOV.U32 R23, RZ, RZ, R16 ;  /* 0x000000ffff177224 */ /* 0x000fe200078e0010 */
[----:B------:R-:W-:Y:S01]  /*a130*/  SHF.R.U32.HI R20, RZ, 0x10, R11 ;  /* 0x00000010ff147819 */ /* 0x000fe2000001160b */
[----:B------:R-:W-:Y:S01]  /*a140*/  IMAD.MOV.U32 R11, RZ, RZ, R5 ;  /* 0x000000ffff0b7224 */ /* 0x000fe200078e0005 */
[--C-:B------:R-:W-:Y:S01]  /*a150*/  SHF.R.U64 R29, R8, 0x10, R9.reuse ;  /* 0x00000010081d7819 */ /* 0x100fe20000001209 */
[----:B------:R-:W-:Y:S01]  /*a160*/  IMAD.MOV.U32 R30, RZ, RZ, R9 ;  /* 0x000000ffff1e7224 */ /* 0x000fe200078e0009 */
[--C-:B------:R-:W-:Y:S01]  /*a170*/  SHF.R.U64 R21, R16, 0x10, R17.reuse ;  /* 0x0000001010157819 */ /* 0x100fe20000001211 */
[----:B------:R-:W-:Y:S01]  /*a180*/  IMAD.MOV.U32 R22, RZ, RZ, R17 ;  /* 0x000000ffff167224 */ /* 0x000fe200078e0011 */
[--C-:B------:R-:W-:Y:S01]  /*a190*/  SHF.R.U64 R10, R4, 0x10, R5.reuse ;  /* 0x00000010040a7819 */ /* 0x100fe20000001205 */
[----:B------:R-:W-:Y:S01]  /*a1a0*/  IMAD.MOV.U32 R16, RZ, RZ, R18 ;  /* 0x000000ffff107224 */ /* 0x000fe200078e0012 */
[----:B------:R-:W-:Y:S01]  /*a1b0*/  SHF.R.U32.HI R3, RZ, 0x10, R5 ;  /* 0x00000010ff037819 */ /* 0x000fe20000011605 */
[----:B------:R-:W-:Y:S01]  /*a1c0*/  IMAD.MOV.U32 R15, RZ, RZ, R19 ;  /* 0x000000ffff0f7224 */ /* 0x000fe200078e0013 */
[----:B------:R-:W-:Y:S01]  /*a1d0*/  SHF.R.U32.HI R24, RZ, 0x10, R9 ;  /* 0x00000010ff187819 */ /* 0x000fe20000011609 */
[----:B------:R-:W-:Y:S01]  /*a1e0*/  IMAD.MOV.U32 R12, RZ, RZ, R4 ;  /* 0x000000ffff0c7224 */ /* 0x000fe200078e0004 */
[----:B------:R-:W-:Y:S01]  /*a1f0*/  SHF.R.U32.HI R13, RZ, 0x10, R17 ;  /* 0x00000010ff0d7819 */ /* 0x000fe20000011611 */
[----:B------:R-:W-:Y:S01]  /*a200*/  IMAD.MOV.U32 R8, RZ, RZ, R6 ;  /* 0x000000ffff087224 */ /* 0x000fe200078e0006 */
[----:B------:R-:W-:Y:S01]  /*a210*/  SHF.R.U64 R14, R18, 0x10, R19 ;  /* 0x00000010120e7819 */ /* 0x000fe20000001213 */
[----:B------:R-:W-:Y:S01]  /*a220*/  IMAD.MOV.U32 R5, RZ, RZ, R7 ;  /* 0x000000ffff057224 */ /* 0x000fe200078e0007 */
[----:B------:R-:W-:Y:S01]  /*a230*/  SHF.R.U32.HI R9, RZ, 0x10, R19 ;  /* 0x00000010ff097819 */ /* 0x000fe20000011613 */
[----:B------:R-:W-:-:S04]  /*a240*/  DEPBAR.LE SB0, 0x1 ;  /* 0x000080400000791a */ /* 0x000fc80000000000 */
[--C-:B------:R-:W-:Y:S01]  /*a250*/  SHF.R.U64 R4, R6, 0x10, R7.reuse ;  /* 0x0000001006047819 */ /* 0x100fe20000001207 */
[----:B------:R-:W-:Y:S01]  /*a260*/  BSSY B1, `(.L_x_214) ;  /* 0x00000cf000017945 */ /* 0x000fe20003800000 */
[----:B------:R-:W-:Y:S02]  /*a270*/  SHF.R.U32.HI R2, RZ, 0x10, R7 ;  /* 0x00000010ff027819 */ /* 0x000fe40000011607 */
        /* <DEDUP_REMOVED lines=13> */
[----:B------:R-:W-:Y:S02]  /*a350*/  SHF.R.S32.HI R54, RZ, 0x3, R50 ;  /* 0x00000003ff367819 */ /* 0x000fe40000011432 */
[----:B------:R-:W-:Y:S02]  /*a360*/  PRMT R44, R8, 0x5410, R4 ;  /* 0x00005410082c7816 */ /* 0x000fe40000000004 */
[----:B------:R-:W-:Y:S01]  /*a370*/  PRMT R46, R5, 0x5410, R2 ;  /* 0x00005410052e7816 */ /* 0x000fe20000000002 */
[----:B------:R-:W-:Y:S06]  /*a380*/  BAR.SYNC.DEFER_BLOCKING 0x0 ;  /* 0x0000000000007b1d */ /* 0x000fec0000010000 */
[----:B------:R-:W-:Y:S05]  /*a390*/  @P0 BRA `(.L_x_215) ;  /* 0x00000bb000000947 */ /* 0x000fea0003800000 */
[----:B------:R-:W-:Y:S01]  /*a3a0*/  ISETP.GE.AND P0, PT, R132, c[0x0][0x27c], PT ;  /* 0x00009f0084007a0c */ /* 0x000fe20003f06270 */
[----:B------:R-:W-:-:S12]  /*a3b0*/  BSSY B0, `(.L_x_216) ;  /* 0x0000059000007945 */ /* 0x000fd80003800000 */
[----:B------:R-:W-:Y:S05]  /*a3c0*/  @P0 BRA `(.L_x_217) ;  /* 0x0000057000000947 */ /* 0x000fea0003800000 */
[----:B------:R-:W-:Y:S01]  /*a3d0*/  MOV R0, c[0x0][0x27c] ;  /* 0x00009f0000007a02 */ /* 0x000fe20000000f00 */
[----:B------:R-:W1:Y:S03]  /*a3e0*/  LDS.128 R8, [R188+0x10080] ;  /* 0x01008000bc087984 */ /* 0x000e660000000c00 */
[----:B------:R-:W-:-:S04]  /*a3f0*/  LEA.HI R0, R0, R216, RZ, 0x1d ;  /* 0x000000d800007211 */ /* 0x000fc800078fe8ff */
[----:B------:R-:W-:Y:S01]  /*a400*/  SHF.R.S32.HI R3, RZ, 0x1f, R0 ;  /* 0x0000001fff037819 */ /* 0x000fe20000011400 */
[----:B------:R-:W-:-:S03]  /*a410*/  IMAD.SHL.U32 R2, R0, 0x8, RZ ;  /* 0x0000000800027824 */ /* 0x000fc600078e00ff */
[----:B------:R-:W-:Y:S02]  /*a420*/  LEA.HI R0, R3, R0, RZ, 0x3 ;  /* 0x0000000003007211 */ /* 0x000fe400078f18ff */
[----:B------:R-:W-:Y:S02]  /*a430*/  LOP3.LUT R2, R111, 0x38, R2, 0xf8, !PT ;  /* 0x000000386f027812 */ /* 0x000fe400078ef802 */
[----:B------:R-:W-:Y:S02]  /*a440*/  SHF.L.U32 R0, R0, 0xa, RZ ;  /* 0x0000000a00007819 */ /* 0x000fe400000006ff */
[----:B------:R-:W-:Y:S02]  /*a450*/  LOP3.LUT R2, R2, R130, RZ, 0x3c, !PT ;  /* 0x0000008202027212 */ /* 0x000fe400078e3cff */
[----:B------:R-:W-:-:S04]  /*a460*/  LOP3.LUT R0, R0, 0x7fffe000, RZ, 0xc0, !PT ;  /* 0x7fffe00000007812 */ /* 0x000fc800078ec0ff */
[----:B------:R-:W-:Y:S02]  /*a470*/  IADD3 R0, R2, R0, R114 ;  /* 0x0000000002007210 */ /* 0x000fe40007ffe072 */
[----:B------:R-:W-:-:S03]  /*a480*/  SHF.L.U32 R2, R34, 0x10, RZ ;  /* 0x0000001022027819 */ /* 0x000fc600000006ff */
[----:B------:R-:W-:Y:S02]  /*a490*/  IMAD.SHL.U32 R24, R0, 0x2, RZ ;  /* 0x0000000200187824 */ /* 0x000fe400078e00ff */
[----:B------:R-:W-:-:S03]  /*a4a0*/  IMAD.U32 R0, R35, 0x10000, RZ ;  /* 0x0001000023007824 */ /* 0x000fc600078e00ff */
[----:B------:R-:W2:Y:S01]  /*a4b0*/  LDS.128 R4, [R24+0x10080] ;  /* 0x0100800018047984 */ /* 0x000ea20000000c00 */
[C---:B-1----:R-:W-:Y:S01]  /*a4c0*/  SHF.L.U32 R12, R8.reuse, 0x10, RZ ;  /* 0x00000010080c7819 */ /* 0x042fe200000006ff */
[----:B------:R-:W-:Y:S01]  /*a4d0*/  IMAD.U32 R20, R11, 0x10000, RZ ;  /* 0x000100000b147824 */ /* 0x000fe200078e00ff */
[----:B------:R-:W-:Y:S01]  /*a4e0*/  LOP3.LUT R13, R8, 0xffff0000, RZ, 0xc0, !PT ;  /* 0xffff0000080d7812 */ /* 0x000fe200078ec0ff */
[----:B------:R-:W-:Y:S01]  /*a4f0*/  IMAD.U32 R14, R9, 0x10000, RZ ;  /* 0x00010000090e7824 */ /* 0x000fe200078e00ff */
[----:B------:R-:W-:Y:S02]  /*a500*/  LOP3.LUT R21, R11, 0xffff0000, RZ, 0xc0, !PT ;  /* 0xffff00000b157812 */ /* 0x000fe400078ec0ff */
[----:B------:R-:W-:Y:S02]  /*a510*/  LOP3.LUT R22, R9, 0xffff0000, RZ, 0xc0, !PT ;  /* 0xffff000009167812 */ /* 0x000fe400078ec0ff */
[C---:B------:R-:W-:Y:S02]  /*a520*/  SHF.L.U32 R16, R10.reuse, 0x10, RZ ;  /* 0x000000100a107819 */ /* 0x040fe400000006ff */
[----:B------:R-:W-:-:S02]  /*a530*/  LOP3.LUT R17, R10, 0xffff0000, RZ, 0xc0, !PT ;  /* 0xffff00000a117812 */ /* 0x000fc400078ec0ff */
[C---:B--2---:R-:W-:Y:S01]  /*a540*/  SHF.L.U32 R3, R4.reuse, 0x10, RZ ;  /* 0x0000001004037819 */ /* 0x044fe200000006ff */
[----:B------:R-:W-:Y:S01]  /*a550*/  IMAD.U32 R9, R5, 0x10000, RZ ;  /* 0x0001000005097824 */ /* 0x000fe200078e00ff */
[----:B------:R-:W-:Y:S01]  /*a560*/  LOP3.LUT R8, R4, 0xffff0000, RZ, 0xc0, !PT ;  /* 0xffff000004087812 */ /* 0x000fe200078ec0ff */
[----:B------:R-:W-:Y:S01]  /*a570*/  IMAD.U32 R15, R7, 0x10000, RZ ;  /* 0x00010000070f7824 */ /* 0x000fe200078e00ff */
[----:B------:R-:W-:Y:S01]  /*a580*/  LOP3.LUT R4, R34, 0xffff0000, RZ, 0xc0, !PT ;  /* 0xffff000022047812 */ /* 0x000fe200078ec0ff */
[----:B------:R-:W-:Y:S01]  /*a590*/  FMUL.FTZ R11, R3, R2 ;  /* 0x00000002030b7220 */ /* 0x000fe20000410000 */
[----:B------:R-:W-:Y:S02]  /*a5a0*/  LOP3.LUT R19, R5, 0xffff0000, RZ, 0xc0, !PT ;  /* 0xffff000005137812 */ /* 0x000fe400078ec0ff */
[----:B------:R-:W-:Y:S01]  /*a5b0*/  SHF.L.U32 R5, R6, 0x10, RZ ;  /* 0x0000001006057819 */ /* 0x000fe200000006ff */
[-C--:B------:R-:W-:Y:S01]  /*a5c0*/  FFMA.FTZ R30, R12, R0.reuse, -R11 ;  /* 0x000000000c1e7223 */ /* 0x080fe2000001080b */
[----:B------:R-:W-:Y:S01]  /*a5d0*/  LOP3.LUT R10, R6, 0xffff0000, RZ, 0xc0, !PT ;  /* 0xffff0000060a7812 */ /* 0x000fe200078ec0ff */
[----:B------:R-:W-:Y:S01]  /*a5e0*/  FMUL.FTZ R6, R3, R0 ;  /* 0x0000000003067220 */ /* 0x000fe20000410000 */
[----:B------:R-:W-:Y:S01]  /*a5f0*/  LOP3.LUT R18, R7, 0xffff0000, RZ, 0xc0, !PT ;  /* 0xffff000007127812 */ /* 0x000fe200078ec0ff */
[----:B------:R-:W-:Y:S01]  /*a600*/  FMUL.FTZ R7, R8, R4 ;  /* 0x0000000408077220 */ /* 0x000fe20000410000 */
[----:B------:R-:W-:Y:S01]  /*a610*/  LOP3.LUT R3, R35, 0xffff0000, RZ, 0xc0, !PT ;  /* 0xffff000023037812 */ /* 0x000fe200078ec0ff */
[----:B------:R-:W-:Y:S01]  /*a620*/  FFMA.FTZ R29, R12, R2, R6 ;  /* 0x000000020c1d7223 */ /* 0x000fe20000010006 */
[----:B------:R-:W-:Y:S01]  /*a630*/  SHF.L.U32 R0, R37, 0x10, RZ ;  /* 0x0000001025007819 */ /* 0x000fe200000006ff */
[----:B------:R-:W-:Y:S01]  /*a640*/  IMAD.U32 R2, R41, 0x10000, RZ ;  /* 0x0001000029027824 */ /* 0x000fe200078e00ff */
[----:B------:R-:W-:Y:S01]  /*a650*/  SHF.L.U32 R6, R36, 0x10, RZ ;  /* 0x0000001024067819 */ /* 0x000fe200000006ff */
[----:B------:R-:W-:-:S02]  /*a660*/  FFMA.FTZ R28, R13, R3, -R7 ;  /* 0x000000030d1c7223 */ /* 0x000fc40000010807 */
[C---:B------:R-:W-:Y:S02]  /*a670*/  FMUL.FTZ R7, R9.reuse, R0 ;  /* 0x0000000009077220 */ /* 0x040fe40000410000 */
[----:B------:R-:W-:Y:S02]  /*a680*/  FMUL.FTZ R8, R8, R3 ;  /* 0x0000000308087220 */ /* 0x000fe40000410000 */
[-C--:B------:R-:W-:Y:S02]  /*a690*/  FMUL.FTZ R3, R9, R2.reuse ;  /* 0x0000000209037220 */ /* 0x080fe40000410000 */
[----:B------:R-:W-:Y:S02]  /*a6a0*/  FFMA.FTZ R26, R14, R2, -R7 ;  /* 0x000000020e1a7223 */ /* 0x000fe40000010807 */
[----:B------:R-:W-:Y:S02]  /*a6b0*/  IMAD.U32 R2, R39, 0x10000, RZ ;  /* 0x0001000027027824 */ /* 0x000fe400078e00ff */
[----:B------:R-:W-:-:S02]  /*a6c0*/  FFMA.FTZ R27, R13, R4, R8 ;  /* 0x000000040d1b7223 */ /* 0x000fc40000010008 */
[----:B------:R-:W-:Y:S01]  /*a6d0*/  FFMA.FTZ R25, R14, R0, R3 ;  /* 0x000000000e197223 */ /* 0x000fe20000010003 */
[----:B------:R-:W-:Y:S01]  /*a6e0*/  LOP3.LUT R3, R39, 0xffff0000, RZ, 0xc0, !PT ;  /* 0xffff000027037812 */ /* 0x000fe200078ec0ff */
[C---:B------:R-:W-:Y:S01]  /*a6f0*/  FMUL.FTZ R4, R5.reuse, R6 ;  /* 0x0000000605047220 */ /* 0x040fe20000410000 */
[----:B------:R-:W-:Y:S01]  /*a700*/  LOP3.LUT R0, R36, 0xffff0000, RZ, 0xc0, !PT ;  /* 0xffff000024007812 */ /* 0x000fe200078ec0ff */
[-C--:B------:R-:W-:Y:S01]  /*a710*/  FMUL.FTZ R9, R5, R2.reuse ;  /* 0x0000000205097220 */ /* 0x080fe20000410000 */
[----:B------:R-:W-:Y:S01]  /*a720*/  SHF.L.U32 R5, R38, 0x10, RZ ;  /* 0x0000001026057819 */ /* 0x000fe200000006ff */
[----:B------:R-:W-:Y:S01]  /*a730*/  FFMA.FTZ R23, R16, R2, -R4 ;  /* 0x0000000210177223 */ /* 0x000fe20000010804 */
[----:B------:R-:W-:Y:S01]  /*a740*/  SHF.L.U32 R2, R40, 0x10, RZ ;  /* 0x0000001028027819 */ /* 0x000fe200000006ff */
[----:B------:R-:W-:Y:S02]  /*a750*/  FMUL.FTZ R7, R10, R3 ;  /* 0x000000030a077220 */ /* 0x000fe40000410000 */
[----:B------:R-:W-:-:S02]  /*a760*/  FMUL.FTZ R4, R15, R5 ;  /* 0x000000050f047220 */ /* 0x000fc40000410000 */
[----:B------:R-:W-:Y:S02]  /*a770*/  FMUL.FTZ R8, R10, R0 ;  /* 0x000000000a087220 */ /* 0x000fe40000410000 */
[----:B------:R-:W-:Y:S02]  /*a780*/  FFMA.FTZ R14, R16, R6, R9 ;  /* 0x00000006100e7223 */ /* 0x000fe40000010009 */
[----:B------:R-:W-:Y:S01]  /*a790*/  FFMA.FTZ R11, R17, R0, R7 ;  /* 0x00000000110b7223 */ /* 0x000fe20000010007 */
[----:B------:R-:W-:Y:S01]  /*a7a0*/  LOP3.LUT R0, R38, 0xffff0000, RZ, 0xc0, !PT ;  /* 0xffff000026007812 */ /* 0x000fe200078ec0ff */
[-C--:B------:R-:W-:Y:S02]  /*a7b0*/  FMUL.FTZ R6, R15, R2.reuse ;  /* 0x000000020f067220 */ /* 0x080fe40000410000 */
[C---:B------:R-:W-:Y:S01]  /*a7c0*/  FFMA.FTZ R13, R20.reuse, R2, -R4 ;  /* 0x00000002140d7223 */ /* 0x040fe20000010804 */
[----:B------:R-:W-:Y:S01]  /*a7d0*/  LOP3.LUT R2, R37, 0xffff0000, RZ, 0xc0, !PT ;  /* 0xffff000025027812 */ /* 0x000fe200078ec0ff */
[----:B------:R-:W-:Y:S01]  /*a7e0*/  FFMA.FTZ R10, R17, R3, -R8 ;  /* 0x00000003110a7223 */ /* 0x000fe20000010808 */
[----:B------:R-:W-:Y:S01]  /*a7f0*/  LOP3.LUT R4, R41, 0xffff0000, RZ, 0xc0, !PT ;  /* 0xffff000029047812 */ /* 0x000fe200078ec0ff */
[----:B------:R-:W-:Y:S01]  /*a800*/  FFMA.FTZ R12, R20, R5, R6 ;  /* 0x00000005140c7223 */ /* 0x000fe20000010006 */
[----:B------:R-:W-:Y:S01]  /*a810*/  LOP3.LUT R3, R40, 0xffff0000, RZ, 0xc0, !PT ;  /* 0xffff000028037812 */ /* 0x000fe200078ec0ff */
[----:B------:R-:W-:Y:S01]  /*a820*/  FMUL.FTZ R8, R19, R2 ;  /* 0x0000000213087220 */ /* 0x000fe20000410000 */
[----:B------:R-:W-:Y:S01]  /*a830*/  F2FP.BF16.PACK_AB R10, R10, R23 ;  /* 0x000000170a0a723e */ /* 0x000fe200000010ff */
[----:B------:R-:W-:-:S02]  /*a840*/  FMUL.FTZ R6, R18, R0 ;  /* 0x0000000012067220 */ /* 0x000fc40000410000 */
[-C--:B------:R-:W-:Y:S02]  /*a850*/  FMUL.FTZ R7, R19, R4.reuse ;  /* 0x0000000413077220 */ /* 0x080fe40000410000 */
[-C--:B------:R-:W-:Y:S02]  /*a860*/  FMUL.FTZ R5, R18, R3.reuse ;  /* 0x0000000312057220 */ /* 0x080fe40000410000 */
[----:B------:R-:W-:Y:S01]  /*a870*/  FFMA.FTZ R9, R22, R4, -R8 ;  /* 0x0000000416097223 */ /* 0x000fe20000010808 */
[----:B------:R-:W-:Y:S01]  /*a880*/  F2FP.BF16.PACK_AB R8, R28, R30 ;  /* 0x0000001e1c08723e */ /* 0x000fe200000010ff */
[----:B------:R-:W-:Y:S01]  /*a890*/  FFMA.FTZ R3, R21, R3, -R6 ;  /* 0x0000000315037223 */ /* 0x000fe20000010806 */
[----:B------:R-:W-:Y:S01]  /*a8a0*/  F2FP.BF16.PACK_AB R6, R11, R14 ;  /* 0x0000000e0b06723e */ /* 0x000fe200000010ff */
[----:B------:R-:W-:Y:S01]  /*a8b0*/  FFMA.FTZ R2, R22, R2, R7 ;  /* 0x0000000216027223 */ /* 0x000fe20000010007 */
[----:B------:R-:W-:Y:S01]  /*a8c0*/  F2FP.BF16.PACK_AB R9, R9, R26 ;  /* 0x0000001a0909723e */ /* 0x000fe200000010ff */
[----:B------:R-:W-:Y:S01]  /*a8d0*/  FFMA.FTZ R0, R21, R0, R5 ;  /* 0x0000000015007223 */ /* 0x000fe20000010005 */
[----:B------:R-:W-:-:S02]  /*a8e0*/  F2FP.BF16.PACK_AB R11, R3, R13 ;  /* 0x0000000d030b723e */ /* 0x000fc400000010ff */
[----:B------:R-:W-:Y:S02]  /*a8f0*/  F2FP.BF16.PACK_AB R4, R27, R29 ;  /* 0x0000001d1b04723e */ /* 0x000fe400000010ff */
[----:B------:R-:W-:Y:S01]  /*a900*/  F2FP.BF16.PACK_AB R5, R2, R25 ;  /* 0x000000190205723e */ /* 0x000fe200000010ff */
[----:B------:R1:W-:Y:S01]  /*a910*/  STS.128 [R188+0x10080], R8 ;  /* 0x01008008bc007388 */ /* 0x0003e20000000c00 */
[----:B------:R-:W-:-:S05]  /*a920*/  F2FP.BF16.PACK_AB R7, R0, R12 ;  /* 0x0000000c0007723e */ /* 0x000fca00000010ff */
[----:B------:R1:W-:Y:S02]  /*a930*/  STS.128 [R24+0x10080], R4 ;  /* 0x0100800418007388 */ /* 0x0003e40000000c00 */
.L_x_217:
[----:B------:R-:W-:Y:S05]  /*a940*/  BSYNC B0 ;  /* 0x0000000000007941 */ /* 0x000fea0003800000 */
.L_x_216:
[----:B------:R-:W-:-:S13]  /*a950*/  ISETP.GE.AND P0, PT, R134, c[0x0][0x27c], PT ;  /* 0x00009f0086007a0c */ /* 0x000fda0003f06270 */
[----:B------:R-:W-:Y:S05]  /*a960*/  @P0 BRA `(.L_x_215) ;  /* 0x000005e000000947 */ /* 0x000fea0003800000 */
[----:B------:R-:W-:Y:S01]  /*a970*/  IMAD.MOV.U32 R0, RZ, RZ, c[0x0][0x27c] ;  /* 0x00009f00ff007624 */ /* 0x000fe200078e00ff */
[----:B------:R-:W-:Y:S02]  /*a980*/  LEA.HI R2, R51, R134, RZ, 0x6 ;  /* 0x0000008633027211 */ /* 0x000fe400078f30ff */
[----:B------:R-:W-:Y:S02]  /*a990*/  LOP3.LUT R3, R111, 0x38, R50, 0xf8, !PT ;  /* 0x000000386f037812 */ /* 0x000fe400078ef832 */
[----:B------:R-:W-:Y:S01]  /*a9a0*/  LEA.HI R0, R0, R54, RZ, 0x1d ;  /* 0x0000003600007211 */ /* 0x000fe200078fe8ff */
[----:B------:R-:W-:Y:S01]  /*a9b0*/  IMAD.SHL.U32 R2, R2, 0x80, RZ ;  /* 0x0000008002027824 */ /* 0x000fe200078e00ff */
[----:B-1----:R-:W-:Y:S02]  /*a9c0*/  LOP3.LUT R4, R3, R130, RZ, 0x3c, !PT ;  /* 0x0000008203047212 */ /* 0x002fe400078e3cff */
[----:B------:R-:W-:Y:S02]  /*a9d0*/  SHF.R.S32.HI R5, RZ, 0x1f, R0 ;  /* 0x0000001fff057819 */ /* 0x000fe40000011400 */
[----:B------:R-:W-:-:S02]  /*a9e0*/  LOP3.LUT R2, R2, 0xffffe000, RZ, 0xc0, !PT ;  /* 0xffffe00002027812 */ /* 0x000fc400078ec0ff */
[----:B------:R-:W-:Y:S02]  /*a9f0*/  LEA.HI R3, R5, R0, RZ, 0x3 ;  /* 0x0000000005037211 */ /* 0x000fe400078f18ff */
[----:B------:R-:W-:Y:S02]  /*aa00*/  SHF.L.U32 R6, R0, 0x3, RZ ;  /* 0x0000000300067819 */ /* 0x000fe400000006ff */
[----:B------:R-:W-:Y:S01]  /*aa10*/  IADD3 R0, R4, R2, R114 ;  /* 0x0000000204007210 */ /* 0x000fe20007ffe072 */
[----:B------:R-:W-:Y:S01]  /*aa20*/  IMAD.SHL.U32 R2, R3, 0x400, RZ ;  /* 0x0000040003027824 */ /* 0x000fe200078e00ff */
[----:B------:R-:W-:Y:S02]  /*aa30*/  LOP3.LUT R5, R111, 0x38, R6, 0xf8, !PT ;  /* 0x000000386f057812 */ /* 0x000fe400078ef806 */
[----:B------:R-:W-:Y:S02]  /*aa40*/  LEA R28, R0, 0x10080, 0x1 ;  /* 0x00010080001c7811 */ /* 0x000fe400078e08ff */
[----:B------:R-:W-:-:S02]  /*aa50*/  LOP3.LUT R3, R5, R130, RZ, 0x3c, !PT ;  /* 0x0000008205037212 */ /* 0x000fc400078e3cff */
[----:B------:R-:W-:Y:S01]  /*aa60*/  LOP3.LUT R0, R2, 0x7fffe000, RZ, 0xc0, !PT ;  /* 0x7fffe00002007812 */ /* 0x000fe200078ec0ff */
[----:B------:R-:W1:Y:S03]  /*aa70*/  LDS.128 R8, [R28] ;  /* 0x000000001c087984 */ /* 0x000e660000000c00 */
[----:B------:R-:W-:-:S05]  /*aa80*/  IADD3 R0, R3, R0, R114 ;  /* 0x0000000003007210 */ /* 0x000fca0007ffe072 */
[----:B------:R-:W-:Y:S01]  /*aa90*/  IMAD.SHL.U32 R26, R0, 0x2, RZ ;  /* 0x00000002001a7824 */ /* 0x000fe200078e00ff */
[----:B------:R-:W-:-:S04]  /*aaa0*/  SHF.L.U32 R0, R43, 0x10, RZ ;  /* 0x000000102b007819 */ /* 0x000fc800000006ff */
[----:B------:R-:W2:Y:S01]  /*aab0*/  LDS.128 R4, [R26+0x10080] ;  /* 0x010080001a047984 */ /* 0x000ea20000000c00 */
[----:B-1----:R-:W-:Y:S01]  /*aac0*/  SHF.L.U32 R12, R8, 0x10, RZ ;  /* 0x00000010080c7819 */ /* 0x002fe200000006ff */
[C---:B------:R-:W-:Y:S01]  /*aad0*/  IMAD.U32 R18, R9.reuse, 0x10000, RZ ;  /* 0x0001000009127824 */ /* 0x040fe200078e00ff */
        /* <DEDUP_REMOVED lines=11> */
[----:B------:R-:W-:Y:S01]  /*ab90*/  IMAD.U32 R8, R6, 0x10000, RZ ;  /* 0x0001000006087824 */ /* 0x000fe200078e00ff */
[----:B------:R-:W-:Y:S01]  /*aba0*/  LOP3.LUT R4, R42, 0xffff0000, RZ, 0xc0, !PT ;  /* 0xffff00002a047812 */ /* 0x000fe200078ec0ff */
[-C--:B------:R-:W-:Y:S01]  /*abb0*/  FMUL.FTZ R3, R2, R5.reuse ;  /* 0x0000000502037220 */ /* 0x080fe20000410000 */
[----:B------:R-:W-:Y:S01]  /*abc0*/  LOP3.LUT R10, R6, 0xffff0000, RZ, 0xc0, !PT ;  /* 0xffff0000060a7812 */ /* 0x000fe200078ec0ff */
[-C--:B------:R-:W-:Y:S01]  /*abd0*/  FMUL.FTZ R6, R2, R0.reuse ;  /* 0x0000000002067220 */ /* 0x080fe20000410000 */
[----:B------:R-:W-:Y:S01]  /*abe0*/  LOP3.LUT R2, R43, 0xffff0000, RZ, 0xc0, !PT ;  /* 0xffff00002b027812 */ /* 0x000fe200078ec0ff */
[----:B------:R-:W-:Y:S01]  /*abf0*/  FFMA.FTZ R32, R12, R0, -R3 ;  /* 0x000000000c207223 */ /* 0x000fe20000010803 */
[----:B------:R-:W-:Y:S01]  /*ac00*/  SHF.L.U32 R0, R47, 0x10, RZ ;  /* 0x000000102f007819 */ /* 0x000fe200000006ff */
[----:B------:R-:W-:Y:S01]  /*ac10*/  IMAD.U32 R3, R44, 0x10000, RZ ;  /* 0x000100002c037824 */ /* 0x000fe200078e00ff */
[----:B------:R-:W-:Y:S01]  /*ac20*/  SHF.L.U32 R15, R7, 0x10, RZ ;  /* 0x00000010070f7819 */ /* 0x000fe200000006ff */
[----:B------:R-:W-:Y:S01]  /*ac30*/  FMUL.FTZ R11, R9, R4 ;  /* 0x00000004090b7220 */ /* 0x000fe20000410000 */
[----:B------:R-:W-:Y:S01]  /*ac40*/  LOP3.LUT R19, R7, 0xffff0000, RZ, 0xc0, !PT ;  /* 0xffff000007137812 */ /* 0x000fe200078ec0ff */
[----:B------:R-:W-:Y:S01]  /*ac50*/  FFMA.FTZ R31, R12, R5, R6 ;  /* 0x000000050c1f7223 */ /* 0x000fe20000010006 */
[----:B------:R-:W-:Y:S01]  /*ac60*/  LOP3.LUT R6, R44, 0xffff0000, RZ, 0xc0, !PT ;  /* 0xffff00002c067812 */ /* 0x000fe200078ec0ff */
[----:B------:R-:W-:-:S02]  /*ac70*/  FMUL.FTZ R5, R8, R3 ;  /* 0x0000000308057220 */ /* 0x000fc40000410000 */
[-C--:B------:R-:W-:Y:S02]  /*ac80*/  FMUL.FTZ R7, R9, R2.reuse ;  /* 0x0000000209077220 */ /* 0x080fe40000410000 */
[----:B------:R-:W-:Y:S02]  /*ac90*/  FFMA.FTZ R30, R14, R2, -R11 ;  /* 0x000000020e1e7223 */ /* 0x000fe4000001080b */
[-C--:B------:R-:W-:Y:S02]  /*aca0*/  FMUL.FTZ R2, R8, R0.reuse ;  /* 0x0000000008027220 */ /* 0x080fe40000410000 */
[----:B------:R-:W-:Y:S01]  /*acb0*/  FFMA.FTZ R27, R13, R0, -R5 ;  /* 0x000000000d1b7223 */ /* 0x000fe20000010805 */
[----:B------:R-:W-:Y:S01]  /*acc0*/  LOP3.LUT R0, R47, 0xffff0000, RZ, 0xc0, !PT ;  /* 0xffff00002f007812 */ /* 0x000fe200078ec0ff */
[----:B------:R-:W-:Y:S02]  /*acd0*/  FFMA.FTZ R29, R14, R4, R7 ;  /* 0x000000040e1d7223 */ /* 0x000fe40000010007 */
[----:B------:R-:W-:-:S02]  /*ace0*/  FMUL.FTZ R4, R10, R6 ;  /* 0x000000060a047220 */ /* 0x000fc40000410000 */
[----:B------:R-:W-:Y:S01]  /*acf0*/  FFMA.FTZ R25, R13, R3, R2 ;  /* 0x000000030d197223 */ /* 0x000fe20000010002 */
[----:B------:R-:W-:Y:S01]  /*ad00*/  SHF.L.U32 R2, R45, 0x10, RZ ;  /* 0x000000102d027819 */ /* 0x000fe200000006ff */
[----:B------:R-:W-:Y:S02]  /*ad10*/  IMAD.U32 R3, R49, 0x10000, RZ ;  /* 0x0001000031037824 */ /* 0x000fe400078e00ff */
[----:B------:R-:W-:Y:S02]  /*ad20*/  IMAD.U32 R5, R46, 0x10000, RZ ;  /* 0x000100002e057824 */ /* 0x000fe400078e00ff */
[-C--:B------:R-:W-:Y:S02]  /*ad30*/  FMUL.FTZ R10, R10, R0.reuse ;  /* 0x000000000a0a7220 */ /* 0x080fe40000410000 */
[----:B------:R-:W-:Y:S01]  /*ad40*/  FFMA.FTZ R24, R17, R0, -R4 ;  /* 0x0000000011187223 */ /* 0x000fe20000010804 */
[----:B------:R-:W-:Y:S01]  /*ad50*/  SHF.L.U32 R0, R48, 0x10, RZ ;  /* 0x0000001030007819 */ /* 0x000fe200000006ff */
[----:B------:R-:W-:-:S02]  /*ad60*/  FMUL.FTZ R7, R16, R3 ;  /* 0x0000000310077220 */ /* 0x000fc40000410000 */
[----:B------:R-:W-:Y:S02]  /*ad70*/  FMUL.FTZ R4, R15, R5 ;  /* 0x000000050f047220 */ /* 0x000fe40000410000 */
[----:B------:R-:W-:Y:S02]  /*ad80*/  FMUL.FTZ R8, R16, R2 ;  /* 0x0000000210087220 */ /* 0x000fe40000410000 */
[----:B------:R-:W-:Y:S01]  /*ad90*/  FFMA.FTZ R14, R17, R6, R10 ;  /* 0x00000006110e7223 */ /* 0x000fe2000001000a */
[----:B------:R-:W-:Y:S01]  /*ada0*/  F2FP.BF16.PACK_AB R10, R24, R27 ;  /* 0x0000001b180a723e */ /* 0x000fe200000010ff */
[----:B------:R-:W-:Y:S01]  /*adb0*/  FFMA.FTZ R13, R18, R2, R7 ;  /* 0x00000002120d7223 */ /* 0x000fe20000010007 */
[----:B------:R-:W-:Y:S01]  /*adc0*/  LOP3.LUT R2, R45, 0xffff0000, RZ, 0xc0, !PT ;  /* 0xffff00002d027812 */ /* 0x000fe200078ec0ff */
[-C--:B------:R-:W-:Y:S02]  /*add0*/  FMUL.FTZ R6, R15, R0.reuse ;  /* 0x000000000f067220 */ /* 0x080fe40000410000 */
[----:B------:R-:W-:Y:S01]  /*ade0*/  FFMA.FTZ R11, R21, R0, -R4 ;  /* 0x00000000150b7223 */ /* 0x000fe20000010804 */
[----:B------:R-:W-:Y:S01]  /*adf0*/  LOP3.LUT R0, R46, 0xffff0000, RZ, 0xc0, !PT ;  /* 0xffff00002e007812 */ /* 0x000fe200078ec0ff */
[----:B------:R-:W-:Y:S01]  /*ae00*/  FFMA.FTZ R16, R18, R3, -R8 ;  /* 0x0000000312107223 */ /* 0x000fe20000010808 */
[----:B------:R-:W-:Y:S01]  /*ae10*/  LOP3.LUT R4, R49, 0xffff0000, RZ, 0xc0, !PT ;  /* 0xffff000031047812 */ /* 0x000fe200078ec0ff */
[----:B------:R-:W-:Y:S01]  /*ae20*/  FFMA.FTZ R12, R21, R5, R6 ;  /* 0x00000005150c7223 */ /* 0x000fe20000010006 */
[----:B------:R-:W-:Y:S01]  /*ae30*/  LOP3.LUT R3, R48, 0xffff0000, RZ, 0xc0, !PT ;  /* 0xffff000030037812 */ /* 0x000fe200078ec0ff */
[----:B------:R-:W-:-:S02]  /*ae40*/  FMUL.FTZ R8, R20, R2 ;  /* 0x0000000214087220 */ /* 0x000fc40000410000 */
[C---:B------:R-:W-:Y:S02]  /*ae50*/  FMUL.FTZ R6, R19.reuse, R0 ;  /* 0x0000000013067220 */ /* 0x040fe40000410000 */
[-C--:B------:R-:W-:Y:S02]  /*ae60*/  FMUL.FTZ R7, R20, R4.reuse ;  /* 0x0000000414077220 */ /* 0x080fe40000410000 */
[-C--:B------:R-:W-:Y:S02]  /*ae70*/  FMUL.FTZ R5, R19, R3.reuse ;  /* 0x0000000313057220 */ /* 0x080fe40000410000 */
[C---:B------:R-:W-:Y:S01]  /*ae80*/  FFMA.FTZ R9, R23.reuse, R4, -R8 ;  /* 0x0000000417097223 */ /* 0x040fe20000010808 */
        /* <DEDUP_REMOVED lines=9> */
[----:B------:R1:W-:Y:S01]  /*af20*/  STS.128 [R28], R8 ;  /* 0x000000081c007388 */ /* 0x0003e20000000c00 */
[----:B------:R-:W-:-:S05]  /*af30*/  F2FP.BF16.PACK_AB R7, R0, R12 ;  /* 0x0000000c0007723e */ /* 0x000fca00000010ff */
[----:B------:R1:W-:Y:S02]  /*af40*/  STS.128 [R26+0x10080], R4 ;  /* 0x010080041a007388 */ /* 0x0003e40000000c00 */
.L_x_215:
[----:B------:R-:W-:Y:S05]  /*af50*/  BSYNC B1 ;  /* 0x0000000000017941 */ /* 0x000fea0003800000 */
.L_x_214:
[----:B------:R-:W-:Y:S01]  /*af60*/  IADD3 R3, R198, 0x20, RZ ;  /* 0x00000020c6037810 */ /* 0x000fe20007ffe0ff */
[----:B------:R-:W-:Y:S03]  /*af70*/  BSSY B1, `(.L_x_218) ;  /* 0x00000c8000017945 */ /* 0x000fe60003800000 */
[----:B------:R-:W-:-:S13]  /*af80*/  ISETP.GE.AND P0, PT, R3, R52, PT ;  /* 0x000000340300720c */ /* 0x000fda0003f06270 */
[----:B------:R-:W-:Y:S05]  /*af90*/  @P0 BRA `(.L_x_219) ;  /* 0x00000c5000000947 */ /* 0x000fea0003800000 */
[----:B------:R-:W-:Y:S01]  /*afa0*/  ISETP.GE.AND P0, PT, R132, c[0x0][0x27c], PT ;  /* 0x00009f0084007a0c */ /* 0x000fe20003f06270 */
[----:B------:R-:W-:Y:S01]  /*afb0*/  IMAD.SHL.U32 R0, R3, 0x40, RZ ;  /* 0x0000004003007824 */ /* 0x000fe200078e00ff */
[----:B------:R-:W-:Y:S01]  /*afc0*/  SHF.R.S32.HI R2, RZ, 0x1f, R3 ;  /* 0x0000001fff027819 */ /* 0x000fe20000011403 */
[----:B------:R-:W-:Y:S03]  /*afd0*/  BSSY B0, `(.L_x_220) ;  /* 0x0000061000007945 */ /* 0x000fe60003800000 */
[----:B------:R-:W-:Y:S02]  /*afe0*/  LEA.HI R2, R2, R3, RZ, 0x3 ;  /* 0x0000000302027211 */ /* 0x000fe400078f18ff */
[----:B------:R-:W-:-:S03]  /*aff0*/  LOP3.LUT R0, R0, 0x1c0, RZ, 0xc0, !PT ;  /* 0x000001c000007812 */ /* 0x000fc600078ec0ff */
[----:B------:R-:W-:Y:S01]  /*b000*/  IMAD.SHL.U32 R2, R2, 0x40, RZ ;  /* 0x0000004002027824 */ /* 0x000fe200078e00ff */
[----:B------:R-:W-:-:S04]  /*b010*/  SHF.R.U32.HI R53, RZ, 0x3, R0 ;  /* 0x00000003ff357819 */ /* 0x000fc80000011600 */
[----:B------:R-:W-:Y:S01]  /*b020*/  LOP3.LUT R19, R2, 0xfffffe00, RZ, 0xc0, !PT ;  /* 0xfffffe0002137812 */ /* 0x000fe200078ec0ff */
[----:B------:R-:W-:Y:S05]  /*b030*/  @P0 BRA `(.L_x_221) ;  /* 0x000005a000000947 */ /* 0x000fea0003800000 */
[----:B-1----:R-:W-:Y:S01]  /*b040*/  IMAD.MOV.U32 R4, RZ, RZ, c[0x0][0x27c] ;  /* 0x00009f00ff047624 */ /* 0x002fe200078e00ff */
[----:B------:R-:W-:-:S04]  /*b050*/  LOP3.LUT R2, R0, 0x38, R132, 0xf8, !PT ;  /* 0x0000003800027812 */ /* 0x000fc800078ef884 */
[----:B------:R-:W-:Y:S02]  /*b060*/  LEA.HI R4, R4, R216, RZ, 0x1d ;  /* 0x000000d804047211 */ /* 0x000fe400078fe8ff */
[----:B------:R-:W-:Y:S02]  /*b070*/  LOP3.LUT R2, R19, R2, R53, 0xf6, !PT ;  /* 0x0000000213027212 */ /* 0x000fe400078ef635 */
[----:B------:R-:W-:Y:S01]  /*b080*/  SHF.R.S32.HI R5, RZ, 0x1f, R4 ;  /* 0x0000001fff057819 */ /* 0x000fe20000011404 */
[----:B------:R-:W-:Y:S01]  /*b090*/  IMAD.SHL.U32 R3, R4, 0x8, RZ ;  /* 0x0000000804037824 */ /* 0x000fe200078e00ff */
[----:B------:R-:W-:Y:S02]  /*b0a0*/  LEA R27, R2, 0x10080, 0x1 ;  /* 0x00010080021b7811 */ /* 0x000fe400078e08ff */
[----:B------:R-:W-:Y:S02]  /*b0b0*/  LEA.HI R4, R5, R4, RZ, 0x3 ;  /* 0x0000000405047211 */ /* 0x000fe400078f18ff */
[----:B------:R-:W-:Y:S01]  /*b0c0*/  LOP3.LUT R3, R0, 0x38, R3, 0xf8, !PT ;  /* 0x0000003800037812 */ /* 0x000fe200078ef803 */
[----:B------:R-:W1:Y:S01]  /*b0d0*/  LDS.128 R8, [R27] ;  /* 0x000000001b087984 */ /* 0x000e620000000c00 */
[----:B------:R-:W-:-:S02]  /*b0e0*/  SHF.L.U32 R4, R4, 0xa, RZ ;  /* 0x0000000a04047819 */ /* 0x000fc400000006ff */
        /* <DEDUP_REMOVED lines=12> */
[C---:B------:R-:W-:Y:S02]  /*b1b0*/  SHF.L.U32 R17, R10.reuse, 0x10, RZ ;  /* 0x000000100a117819 */ /* 0x040fe400000006ff */
[----:B------:R-:W-:Y:S02]  /*b1c0*/  LOP3.LUT R18, R10, 0xffff0000, RZ, 0xc0, !PT ;  /* 0xffff00000a127812 */ /* 0x000fe400078ec0ff */
        /* <DEDUP_REMOVED lines=9> */
[----:B------:R-:W-:Y:S01]  /*b260*/  FFMA.FTZ R33, R2, R12, -R4 ;  /* 0x0000000c02217223 */ /* 0x000fe20000010804 */
[----:B------:R-:W-:Y:S01]  /*b270*/  LOP3.LUT R15, R6, 0xffff0000, RZ, 0xc0, !PT ;  /* 0xffff0000060f7812 */ /* 0x000fe200078ec0ff */
[----:B------:R-:W-:Y:S01]  /*b280*/  FMUL.FTZ R6, R2, R8 ;  /* 0x0000000802067220 */ /* 0x000fe20000410000 */
[----:B------:R-:W-:Y:S01]  /*b290*/  LOP3.LUT R20, R7, 0xffff0000, RZ, 0xc0, !PT ;  /* 0xffff000007147812 */ /* 0x000fe200078ec0ff */
[----:B------:R-:W-:Y:S01]  /*b2a0*/  FMUL.FTZ R7, R5, R9 ;  /* 0x0000000905077220 */ /* 0x000fe20000410000 */
[----:B------:R-:W-:Y:S01]  /*b2b0*/  LOP3.LUT R4, R35, 0xffff0000, RZ, 0xc0, !PT ;  /* 0xffff000023047812 */ /* 0x000fe200078ec0ff */
[----:B------:R-:W-:Y:S01]  /*b2c0*/  FFMA.FTZ R32, R3, R12, R6 ;  /* 0x0000000c03207223 */ /* 0x000fe20000010006 */
[----:B------:R-:W-:Y:S01]  /*b2d0*/  SHF.L.U32 R2, R37, 0x10, RZ ;  /* 0x0000001025027819 */ /* 0x000fe200000006ff */
[----:B------:R-:W-:-:S02]  /*b2e0*/  IMAD.U32 R3, R41, 0x10000, RZ ;  /* 0x0001000029037824 */ /* 0x000fc400078e00ff */
[----:B------:R-:W-:Y:S01]  /*b2f0*/  FFMA.FTZ R31, R4, R13, -R7 ;  /* 0x0000000d041f7223 */ /* 0x000fe20000010807 */
[----:B------:R-:W-:Y:S01]  /*b300*/  SHF.L.U32 R7, R36, 0x10, RZ ;  /* 0x0000001024077819 */ /* 0x000fe200000006ff */
[----:B------:R-:W-:Y:S02]  /*b310*/  FMUL.FTZ R9, R4, R9 ;  /* 0x0000000904097220 */ /* 0x000fe40000410000 */
[-C--:B------:R-:W-:Y:S02]  /*b320*/  FMUL.FTZ R6, R2, R10.reuse ;  /* 0x0000000a02067220 */ /* 0x080fe40000410000 */
[----:B------:R-:W-:Y:S02]  /*b330*/  FMUL.FTZ R4, R3, R10 ;  /* 0x0000000a03047220 */ /* 0x000fe40000410000 */
[----:B------:R-:W-:Y:S02]  /*b340*/  FFMA.FTZ R30, R5, R13, R9 ;  /* 0x0000000d051e7223 */ /* 0x000fe40000010009 */
[----:B------:R-:W-:Y:S01]  /*b350*/  FFMA.FTZ R29, R3, R14, -R6 ;  /* 0x0000000e031d7223 */ /* 0x000fe20000010806 */
[----:B------:R-:W-:Y:S01]  /*b360*/  SHF.L.U32 R6, R38, 0x10, RZ ;  /* 0x0000001026067819 */ /* 0x000fe200000006ff */
[----:B------:R-:W-:-:S02]  /*b370*/  IMAD.U32 R3, R39, 0x10000, RZ ;  /* 0x0001000027037824 */ /* 0x000fc400078e00ff */
[-C--:B------:R-:W-:Y:S02]  /*b380*/  FMUL.FTZ R5, R7, R11.reuse ;  /* 0x0000000b07057220 */ /* 0x080fe40000410000 */
[----:B------:R-:W-:Y:S01]  /*b390*/  FFMA.FTZ R28, R2, R14, R4 ;  /* 0x0000000e021c7223 */ /* 0x000fe20000010004 */
[----:B------:R-:W-:Y:S01]  /*b3a0*/  LOP3.LUT R4, R39, 0xffff0000, RZ, 0xc0, !PT ;  /* 0xffff000027047812 */ /* 0x000fe200078ec0ff */
[C---:B------:R-:W-:Y:S01]  /*b3b0*/  FMUL.FTZ R11, R3.reuse, R11 ;  /* 0x0000000b030b7220 */ /* 0x040fe20000410000 */
[----:B------:R-:W-:Y:S01]  /*b3c0*/  LOP3.LUT R2, R36, 0xffff0000, RZ, 0xc0, !PT ;  /* 0xffff000024027812 */ /* 0x000fe200078ec0ff */
[----:B------:R-:W-:Y:S02]  /*b3d0*/  FFMA.FTZ R25, R3, R17, -R5 ;  /* 0x0000001103197223 */ /* 0x000fe40000010805 */
[----:B------:R-:W-:Y:S02]  /*b3e0*/  IMAD.U32 R3, R40, 0x10000, RZ ;  /* 0x0001000028037824 */ /* 0x000fe400078e00ff */
[----:B------:R-:W-:-:S02]  /*b3f0*/  FMUL.FTZ R5, R6, R16 ;  /* 0x0000001006057220 */ /* 0x000fc40000410000 */
[-C--:B------:R-:W-:Y:S02]  /*b400*/  FMUL.FTZ R8, R4, R15.reuse ;  /* 0x0000000f04087220 */ /* 0x080fe40000410000 */
[C---:B------:R-:W-:Y:S02]  /*b410*/  FMUL.FTZ R9, R2.reuse, R15 ;  /* 0x0000000f02097220 */ /* 0x040fe40000410000 */
[----:B------:R-:W-:Y:S02]  /*b420*/  FFMA.FTZ R14, R7, R17, R11 ;  /* 0x00000011070e7223 */ /* 0x000fe4000001000b */
[C---:B------:R-:W-:Y:S02]  /*b430*/  FMUL.FTZ R7, R3.reuse, R16 ;  /* 0x0000001003077220 */ /* 0x040fe40000410000 */
[----:B------:R-:W-:Y:S01]  /*b440*/  FFMA.FTZ R13, R3, R22, -R5 ;  /* 0x00000016030d7223 */ /* 0x000fe20000010805 */
[----:B------:R-:W-:Y:S01]  /*b450*/  LOP3.LUT R3, R37, 0xffff0000, RZ, 0xc0, !PT ;  /* 0xffff000025037812 */ /* 0x000fe200078ec0ff */
[-C--:B------:R-:W-:Y:S01]  /*b460*/  FFMA.FTZ R11, R2, R18.reuse, R8 ;  /* 0x00000012020b7223 */ /* 0x080fe20000010008 */
[----:B------:R-:W-:Y:S01]  /*b470*/  LOP3.LUT R5, R41, 0xffff0000, RZ, 0xc0, !PT ;  /* 0xffff000029057812 */ /* 0x000fe200078ec0ff */
[----:B------:R-:W-:Y:S01]  /*b480*/  FFMA.FTZ R10, R4, R18, -R9 ;  /* 0x00000012040a7223 */ /* 0x000fe20000010809 */
[----:B------:R-:W-:Y:S01]  /*b490*/  LOP3.LUT R2, R38, 0xffff0000, RZ, 0xc0, !PT ;  /* 0xffff000026027812 */ /* 0x000fe200078ec0ff */
[----:B------:R-:W-:Y:S01]  /*b4a0*/  FMUL.FTZ R9, R3, R21 ;  /* 0x0000001503097220 */ /* 0x000fe20000410000 */
[----:B------:R-:W-:Y:S01]  /*b4b0*/  LOP3.LUT R4, R40, 0xffff0000, RZ, 0xc0, !PT ;  /* 0xffff000028047812 */ /* 0x000fe200078ec0ff */
[----:B------:R-:W-:Y:S01]  /*b4c0*/  FFMA.FTZ R12, R6, R22, R7 ;  /* 0x00000016060c7223 */ /* 0x000fe20000010007 */
[----:B------:R-:W-:Y:S01]  /*b4d0*/  F2FP.BF16.PACK_AB R10, R10, R25 ;  /* 0x000000190a0a723e */ /* 0x000fe200000010ff */
[----:B------:R-:W-:-:S02]  /*b4e0*/  FMUL.FTZ R8, R5, R21 ;  /* 0x0000001505087220 */ /* 0x000fc40000410000 */
[-C--:B------:R-:W-:Y:S02]  /*b4f0*/  FMUL.FTZ R7, R2, R20.reuse ;  /* 0x0000001402077220 */ /* 0x080fe40000410000 */
[C---:B------:R-:W-:Y:S02]  /*b500*/  FMUL.FTZ R6, R4.reuse, R20 ;  /* 0x0000001404067220 */ /* 0x040fe40000410000 */
[-C--:B------:R-:W-:Y:S02]  /*b510*/  FFMA.FTZ R9, R5, R24.reuse, -R9 ;  /* 0x0000001805097223 */ /* 0x080fe40000010809 */
[----:B------:R-:W-:Y:S01]  /*b520*/  FFMA.FTZ R5, R3, R24, R8 ;  /* 0x0000001803057223 */ /* 0x000fe20000010008 */
[----:B------:R-:W-:Y:S01]  /*b530*/  F2FP.BF16.PACK_AB R8, R31, R33 ;  /* 0x000000211f08723e */ /* 0x000fe200000010ff */
[----:B------:R-:W-:Y:S01]  /*b540*/  FFMA.FTZ R3, R4, R23, -R7 ;  /* 0x0000001704037223 */ /* 0x000fe20000010807 */
[----:B------:R-:W-:Y:S01]  /*b550*/  F2FP.BF16.PACK_AB R9, R9, R29 ;  /* 0x0000001d0909723e */ /* 0x000fe200000010ff */
[----:B------:R-:W-:Y:S01]  /*b560*/  FFMA.FTZ R2, R2, R23, R6 ;  /* 0x0000001702027223 */ /* 0x000fe20000010006 */
[----:B------:R-:W-:-:S02]  /*b570*/  F2FP.BF16.PACK_AB R6, R11, R14 ;  /* 0x0000000e0b06723e */ /* 0x000fc400000010ff */
[----:B------:R-:W-:Y:S02]  /*b580*/  F2FP.BF16.PACK_AB R11, R3, R13 ;  /* 0x0000000d030b723e */ /* 0x000fe400000010ff */
[----:B------:R-:W-:Y:S02]  /*b590*/  F2FP.BF16.PACK_AB R4, R30, R32 ;  /* 0x000000201e04723e */ /* 0x000fe400000010ff */
[----:B------:R-:W-:Y:S01]  /*b5a0*/  F2FP.BF16.PACK_AB R5, R5, R28 ;  /* 0x0000001c0505723e */ /* 0x000fe200000010ff */
[----:B------:R1:W-:Y:S01]  /*b5b0*/  STS.128 [R27], R8 ;  /* 0x000000081b007388 */ /* 0x0003e20000000c00 */
[----:B------:R-:W-:-:S05]  /*b5c0*/  F2FP.BF16.PACK_AB R7, R2, R12 ;  /* 0x0000000c0207723e */ /* 0x000fca00000010ff */
[----:B------:R1:W-:Y:S02]  /*b5d0*/  STS.128 [R26+0x10080], R4 ;  /* 0x010080041a007388 */ /* 0x0003e40000000c00 */
.L_x_221:
[----:B------:R-:W-:Y:S05]  /*b5e0*/  BSYNC B0 ;  /* 0x0000000000007941 */ /* 0x000fea0003800000 */
.L_x_220:
[----:B------:R-:W-:-:S13]  /*b5f0*/  ISETP.GE.AND P0, PT, R134, c[0x0][0x27c], PT ;  /* 0x00009f0086007a0c */ /* 0x000fda0003f06270 */
[----:B------:R-:W-:Y:S05]  /*b600*/  @P0 BRA `(.L_x_219) ;  /* 0x000005e000000947 */ /* 0x000fea0003800000 */
[----:B------:R-:W-:Y:S01]  /*b610*/  IMAD.MOV.U32 R2, RZ, RZ, c[0x0][0x27c] ;  /* 0x00009f00ff027624 */ /* 0x000fe200078e00ff */
[----:B-1----:R-:W-:Y:S02]  /*b620*/  LEA.HI R4, R51, R134, RZ, 0x6 ;  /* 0x0000008633047211 */ /* 0x002fe400078f30ff */
[----:B------:R-:W-:Y:S02]  /*b630*/  LOP3.LUT R3, R0, 0x38, R50, 0xf8, !PT ;  /* 0x0000003800037812 */ /* 0x000fe400078ef832 */
[----:B------:R-:W-:Y:S01]  /*b640*/  LEA.HI R2, R2, R54, RZ, 0x1d ;  /* 0x0000003602027211 */ /* 0x000fe200078fe8ff */
[----:B------:R-:W-:Y:S01]  /*b650*/  IMAD.SHL.U32 R6, R4, 0x80, RZ ;  /* 0x0000008004067824 */ /* 0x000fe200078e00ff */
[----:B------:R-:W-:Y:S02]  /*b660*/  LOP3.LUT R3, R3, R53, RZ, 0x3c, !PT ;  /* 0x0000003503037212 */ /* 0x000fe400078e3cff */
[----:B------:R-:W-:Y:S02]  /*b670*/  SHF.R.S32.HI R4, RZ, 0x1f, R2 ;  /* 0x0000001fff047819 */ /* 0x000fe40000011402 */
[----:B------:R-:W-:-:S02]  /*b680*/  SHF.L.U32 R5, R2, 0x3, RZ ;  /* 0x0000000302057819 */ /* 0x000fc400000006ff */
[----:B------:R-:W-:Y:S02]  /*b690*/  LEA.HI R2, R4, R2, RZ, 0x3 ;  /* 0x0000000204027211 */ /* 0x000fe400078f18ff */
[----:B------:R-:W-:Y:S02]  /*b6a0*/  LOP3.LUT R6, R6, 0xffffe000, RZ, 0xc0, !PT ;  /* 0xffffe00006067812 */ /* 0x000fe400078ec0ff */
[----:B------:R-:W-:Y:S01]  /*b6b0*/  LOP3.LUT R4, R0, 0x38, R5, 0xf8, !PT ;  /* 0x0000003800047812 */ /* 0x000fe200078ef805 */
[----:B------:R-:W-:Y:S01]  /*b6c0*/  IMAD.SHL.U32 R2, R2, 0x400, RZ ;  /* 0x0000040002027824 */ /* 0x000fe200078e00ff */
[----:B------:R-:W-:Y:S02]  /*b6d0*/  IADD3 R0, R3, R6, R19 ;  /* 0x0000000603007210 */ /* 0x000fe40007ffe013 */
[----:B------:R-:W-:Y:S02]  /*b6e0*/  LOP3.LUT R3, R4, R53, RZ, 0x3c, !PT ;  /* 0x0000003504037212 */ /* 0x000fe400078e3cff */
[----:B------:R-:W-:-:S02]  /*b6f0*/  LEA R26, R0, 0x10080, 0x1 ;  /* 0x00010080001a7811 */ /* 0x000fc400078e08ff */
[----:B------:R-:W-:Y:S01]  /*b700*/  LOP3.LUT R0, R2, 0x7fffe000, RZ, 0xc0, !PT ;  /* 0x7fffe00002007812 */ /* 0x000fe200078ec0ff */
[----:B------:R-:W-:Y:S02]  /*b710*/  IMAD.U32 R2, R42, 0x10000, RZ ;  /* 0x000100002a027824 */ /* 0x000fe400078e00ff */
[----:B------:R-:W1:Y:S01]  /*b720*/  LDS.128 R8, [R26] ;  /* 0x000000001a087984 */ /* 0x000e620000000c00 */
[----:B------:R-:W-:-:S05]  /*b730*/  IADD3 R0, R3, R0, R19 ;  /* 0x0000000003007210 */ /* 0x000fca0007ffe013 */
[----:B------:R-:W-:Y:S01]  /*b740*/  IMAD.SHL.U32 R24, R0, 0x2, RZ ;  /* 0x0000000200187824 */ /* 0x000fe200078e00ff */
[----:B------:R-:W-:-:S04]  /*b750*/  SHF.L.U32 R0, R43, 0x10, RZ ;  /* 0x000000102b007819 */ /* 0x000fc800000006ff */
[----:B------:R-:W2:Y:S01]  /*b760*/  LDS.128 R4, [R24+0x10080] ;  /* 0x0100800018047984 */ /* 0x000ea20000000c00 */
[C---:B-1----:R-:W-:Y:S01]  /*b770*/  SHF.L.U32 R12, R8.reuse, 0x10, RZ ;  /* 0x00000010080c7819 */ /* 0x042fe200000006ff */
[C---:B------:R-:W-:Y:S01]  /*b780*/  IMAD.U32 R14, R9.reuse, 0x10000, RZ ;  /* 0x00010000090e7824 */ /* 0x040fe200078e00ff */
[----:B------:R-:W-:Y:S01]  /*b790*/  LOP3.LUT R13, R8, 0xffff0000, RZ, 0xc0, !PT ;  /* 0xffff0000080d7812 */ /* 0x000fe200078ec0ff */
[C---:B------:R-:W-:Y:S01]  /*b7a0*/  IMAD.U32 R16, R10.reuse, 0x10000, RZ ;  /* 0x000100000a107824 */ /* 0x040fe200078e00ff */
[----:B------:R-:W-:Y:S02]  /*b7b0*/  LOP3.LUT R22, R9, 0xffff0000, RZ, 0xc0, !PT ;  /* 0xffff000009167812 */ /* 0x000fe400078ec0ff */
[C---:B------:R-:W-:Y:S02]  /*b7c0*/  SHF.L.U32 R20, R11.reuse, 0x10, RZ ;  /* 0x000000100b147819 */ /* 0x040fe400000006ff */
[----:B------:R-:W-:Y:S02]  /*b7d0*/  LOP3.LUT R21, R11, 0xffff0000, RZ, 0xc0, !PT ;  /* 0xffff00000b157812 */ /* 0x000fe400078ec0ff */
[----:B------:R-:W-:Y:S01]  /*b7e0*/  LOP3.LUT R17, R10, 0xffff0000, RZ, 0xc0, !PT ;  /* 0xffff00000a117812 */ /* 0x000fe200078ec0ff */
[C---:B--2---:R-:W-:Y:S01]  /*b7f0*/  IMAD.U32 R3, R4.reuse, 0x10000, RZ ;  /* 0x0001000004037824 */ /* 0x044fe200078e00ff */
[----:B------:R-:W-:-:S02]  /*b800*/  LOP3.LUT R8, R4, 0xffff0000, RZ, 0xc0, !PT ;  /* 0xffff000004087812 */ /* 0x000fc400078ec0ff */
[----:B------:R-:W-:Y:S01]  /*b810*/  LOP3.LUT R4, R42, 0xffff0000, RZ, 0xc0, !PT ;  /* 0xffff00002a047812 */ /* 0x000fe200078ec0ff */
[-C--:B------:R-:W-:Y:S01]  /*b820*/  FMUL.FTZ R11, R2, R3.reuse ;  /* 0x00000003020b7220 */ /* 0x080fe20000410000 */
[C---:B------:R-:W-:Y:S02]  /*b830*/  SHF.L.U32 R9, R5.reuse, 0x10, RZ ;  /* 0x0000001005097819 */ /* 0x040fe400000006ff */
[----:B------:R-:W-:Y:S01]  /*b840*/  LOP3.LUT R19, R5, 0xffff0000, RZ, 0xc0, !PT ;  /* 0xffff000005137812 */ /* 0x000fe200078ec0ff */
[C---:B------:R-:W-:Y:S01]  /*b850*/  IMAD.U32 R5, R6.reuse, 0x10000, RZ ;  /* 0x0001000006057824 */ /* 0x040fe200078e00ff */
[----:B------:R-:W-:Y:S01]  /*b860*/  LOP3.LUT R10, R6, 0xffff0000, RZ, 0xc0, !PT ;  /* 0xffff0000060a7812 */ /* 0x000fe200078ec0ff */
[C---:B------:R-:W-:Y:S01]  /*b870*/  FMUL.FTZ R6, R0.reuse, R3 ;  /* 0x0000000300067220 */ /* 0x040fe20000410000 */
[C---:B------:R-:W-:Y:S01]  /*b880*/  SHF.L.U32 R15, R7.reuse, 0x10, RZ ;  /* 0x00000010070f7819 */ /* 0x040fe200000006ff */
[----:B------:R-:W-:Y:S01]  /*b890*/  FFMA.FTZ R31, R0, R12, -R11 ;  /* 0x0000000c001f7223 */ /* 0x000fe2000001080b */
[----:B------:R-:W-:Y:S01]  /*b8a0*/  LOP3.LUT R18, R7, 0xffff0000, RZ, 0xc0, !PT ;  /* 0xffff000007127812 */ /* 0x000fe200078ec0ff */
[----:B------:R-:W-:Y:S01]  /*b8b0*/  FMUL.FTZ R7, R4, R8 ;  /* 0x0000000804077220 */ /* 0x000fe20000410000 */
[----:B------:R-:W-:Y:S01]  /*b8c0*/  LOP3.LUT R3, R43, 0xffff0000, RZ, 0xc0, !PT ;  /* 0xffff00002b037812 */ /* 0x000fe200078ec0ff */
[----:B------:R-:W-:-:S02]  /*b8d0*/  IMAD.U32 R0, R45, 0x10000, RZ ;  /* 0x000100002d007824 */ /* 0x000fc400078e00ff */
[----:B------:R-:W-:Y:S01]  /*b8e0*/  FFMA.FTZ R30, R2, R12, R6 ;  /* 0x0000000c021e7223 */ /* 0x000fe20000010006 */
[----:B------:R-:W-:Y:S01]  /*b8f0*/  SHF.L.U32 R2, R49, 0x10, RZ ;  /* 0x0000001031027819 */ /* 0x000fe200000006ff */
[C---:B------:R-:W-:Y:S02]  /*b900*/  FFMA.FTZ R29, R3.reuse, R13, -R7 ;  /* 0x0000000d031d7223 */ /* 0x040fe40000010807 */
[-C--:B------:R-:W-:Y:S02]  /*b910*/  FMUL.FTZ R7, R0, R9.reuse ;  /* 0x0000000900077220 */ /* 0x080fe40000410000 */
[----:B------:R-:W-:Y:S02]  /*b920*/  FMUL.FTZ R8, R3, R8 ;  /* 0x0000000803087220 */ /* 0x000fe40000410000 */
[C---:B------:R-:W-:Y:S02]  /*b930*/  FMUL.FTZ R3, R2.reuse, R9 ;  /* 0x0000000902037220 */ /* 0x040fe40000410000 */
[----:B------:R-:W-:Y:S01]  /*b940*/  FFMA.FTZ R27, R2, R14, -R7 ;  /* 0x0000000e021b7223 */ /* 0x000fe20000010807 */
[----:B------:R-:W-:Y:S01]  /*b950*/  SHF.L.U32 R2, R47, 0x10, RZ ;  /* 0x000000102f027819 */ /* 0x000fe200000006ff */
[----:B------:R-:W-:-:S02]  /*b960*/  IMAD.U32 R6, R44, 0x10000, RZ ;  /* 0x000100002c067824 */ /* 0x000fc400078e00ff */
[----:B------:R-:W-:Y:S02]  /*b970*/  FFMA.FTZ R28, R4, R13, R8 ;  /* 0x0000000d041c7223 */ /* 0x000fe40000010008 */
[----:B------:R-:W-:Y:S01]  /*b980*/  FFMA.FTZ R25, R0, R14, R3 ;  /* 0x0000000e00197223 */ /* 0x000fe20000010003 */
[----:B------:R-:W-:Y:S01]  /*b990*/  LOP3.LUT R3, R47, 0xffff0000, RZ, 0xc0, !PT ;  /* 0xffff00002f037812 */ /* 0x000fe200078ec0ff */
[-C--:B------:R-:W-:Y:S01]  /*b9a0*/  FMUL.FTZ R4, R6, R5.reuse ;  /* 0x0000000506047220 */ /* 0x080fe20000410000 */
[----:B------:R-:W-:Y:S01]  /*b9b0*/  LOP3.LUT R0, R44, 0xffff0000, RZ, 0xc0, !PT ;  /* 0xffff00002c007812 */ /* 0x000fe200078ec0ff */
[----:B------:R-:W-:Y:S02]  /*b9c0*/  FMUL.FTZ R9, R2, R5 ;  /* 0x0000000502097220 */ /* 0x000fe40000410000 */
[----:B------:R-:W-:Y:S02]  /*b9d0*/  IMAD.U32 R5, R46, 0x10000, RZ ;  /* 0x000100002e057824 */ /* 0x000fe400078e00ff */
[----:B------:R-:W-:Y:S01]  /*b9e0*/  FFMA.FTZ R23, R2, R16, -R4 ;  /* 0x0000001002177223 */ /* 0x000fe20000010804 */
[----:B------:R-:W-:Y:S01]  /*b9f0*/  SHF.L.U32 R2, R48, 0x10, RZ ;  /* 0x0000001030027819 */ /* 0x000fe200000006ff */
[----:B------:R-:W-:-:S02]  /*ba00*/  FMUL.FTZ R7, R3, R10 ;  /* 0x0000000a03077220 */ /* 0x000fc40000410000 */
[----:B------:R-:W-:Y:S02]  /*ba10*/  FMUL.FTZ R4, R5, R15 ;  /* 0x0000000f05047220 */ /* 0x000fe40000410000 */
[----:B------:R-:W-:Y:S02]  /*ba20*/  FMUL.FTZ R8, R0, R10 ;  /* 0x0000000a00087220 */ /* 0x000fe40000410000 */
[----:B------:R-:W-:Y:S02]  /*ba30*/  FFMA.FTZ R14, R6, R16, R9 ;  /* 0x00000010060e7223 */ /* 0x000fe40000010009 */
[----:B------:R-:W-:Y:S01]  /*ba40*/  FFMA.FTZ R11, R0, R17, R7 ;  /* 0x00000011000b7223 */ /* 0x000fe20000010007 */
[----:B------:R-:W-:Y:S01]  /*ba50*/  LOP3.LUT R0, R46, 0xffff0000, RZ, 0xc0, !PT ;  /* 0xffff00002e007812 */ /* 0x000fe200078ec0ff */
[C---:B------:R-:W-:Y:S02]  /*ba60*/  FMUL.FTZ R6, R2.reuse, R15 ;  /* 0x0000000f02067220 */ /* 0x040fe40000410000 */
[-C--:B------:R-:W-:Y:S01]  /*ba70*/  FFMA.FTZ R13, R2, R20.reuse, -R4 ;  /* 0x00000014020d7223 */ /* 0x080fe20000010804 */
        /* <DEDUP_REMOVED lines=8> */
[C---:B------:R-:W-:Y:S02]  /*bb00*/  FMUL.FTZ R7, R4.reuse, R19 ;  /* 0x0000001304077220 */ /* 0x040fe40000410000 */
[----:B------:R-:W-:Y:S02]  /*bb10*/  FMUL.FTZ R5, R3, R18 ;  /* 0x0000001203057220 */ /* 0x000fe40000410000 */
        /* <DEDUP_REMOVED lines=13> */
.L_x_219:
[----:B------:R-:W-:Y:S05]  /*bbf0*/  BSYNC B1 ;  /* 0x0000000000017941 */ /* 0x000fea0003800000 */
.L_x_218:
[----:B------:R-:W-:Y:S01]  /*bc00*/  IADD3 R0, R198, 0x40, RZ ;  /* 0x00000040c6007810 */ /* 0x000fe20007ffe0ff */
[----:B------:R-:W-:Y:S03]  /*bc10*/  BSSY B1, `(.L_x_222) ;  /* 0x00000bb000017945 */ /* 0x000fe60003800000 */
[----:B------:R-:W-:-:S13]  /*bc20*/  ISETP.GE.AND P0, PT, R0, R52, PT ;  /* 0x000000340000720c */ /* 0x000fda0003f06270 */
[----:B------:R-:W-:Y:S05]  /*bc30*/  @P0 BRA `(.L_x_223) ;  /* 0x00000b8000000947 */ /* 0x000fea0003800000 */
[----:B------:R-:W-:Y:S01]  /*bc40*/  ISETP.GE.AND P0, PT, R132, c[0x0][0x27c], PT ;  /* 0x00009f0084007a0c */ /* 0x000fe20003f06270 */
[----:B------:R-:W-:Y:S01]  /*bc50*/  BSSY B0, `(.L_x_224) ;  /* 0x000005d000007945 */ /* 0x000fe20003800000 */
[----:B------:R-:W-:-:S11]  /*bc60*/  SHF.R.U32.HI R32, RZ, 0x3, R243 ;  /* 0x00000003ff207819 */ /* 0x000fd600000116f3 */
[----:B------:R-:W-:Y:S05]  /*bc70*/  @P0 BRA `(.L_x_225) ;  /* 0x000005a000000947 */ /* 0x000fea0003800000 */
[----:B------:R-:W-:Y:S01]  /*bc80*/  IMAD.MOV.U32 R3, RZ, RZ, c[0x0][0x27c] ;  /* 0x00009f00ff037624 */ /* 0x000fe200078e00ff */
[----:B------:R-:W-:-:S04]  /*bc90*/  LOP3.LUT R0, R243, 0x38, R132, 0xf8, !PT ;  /* 0x00000038f3007812 */ /* 0x000fc800078ef884 */
[----:B------:R-:W-:Y:S02]  /*bca0*/  LEA.HI R3, R3, R216, RZ, 0x1d ;  /* 0x000000d803037211 */ /* 0x000fe400078fe8ff */
[----:B------:R-:W-:Y:S02]  /*bcb0*/  LOP3.LUT R0, R245, R0, R32, 0xf6, !PT ;  /* 0x00000000f5007212 */ /* 0x000fe400078ef620 */
[----:B-1----:R-:W-:Y:S01]  /*bcc0*/  SHF.R.S32.HI R4, RZ, 0x1f, R3 ;  /* 0x0000001fff047819 */ /* 0x002fe20000011403 */
        /* <DEDUP_REMOVED lines=26> */
[-C--:B------:R-:W-:Y:S01]  /*be70*/  FMUL.FTZ R11, R2, R3.reuse ;  /* 0x00000003020b7220 */ /* 0x080fe20000410000 */
        /* <DEDUP_REMOVED lines=13> */
[-C--:B------:R-:W-:Y:S02]  /*bf50*/  FMUL.FTZ R7, R0, R9.reuse ;  /* 0x0000000900077220 */ /* 0x080fe40000410000 */
[----:B------:R-:W-:Y:S02]  /*bf60*/  FMUL.FTZ R8, R3, R8 ;  /* 0x0000000803087220 */ /* 0x000fe40000410000 */
[C---:B------:R-:W-:Y:S02]  /*bf70*/  FMUL.FTZ R3, R2.reuse, R9 ;  /* 0x0000000902037220 */ /* 0x040fe40000410000 */
[----:B------:R-:W-:Y:S02]  /*bf80*/  FFMA.FTZ R27, R2, R14, -R7 ;  /* 0x0000000e021b7223 */ /* 0x000fe40000010807 */
[----:B------:R-:W-:Y:S02]  /*bf90*/  IMAD.U32 R2, R39, 0x10000, RZ ;  /* 0x0001000027027824 */ /* 0x000fe400078e00ff */
[----:B------:R-:W-:-:S02]  /*bfa0*/  FFMA.FTZ R28, R4, R13, R8 ;  /* 0x0000000d041c7223 */ /* 0x000fc40000010008 */
[----:B------:R-:W-:Y:S01]  /*bfb0*/  FFMA.FTZ R25, R0, R14, R3 ;  /* 0x0000000e00197223 */ /* 0x000fe20000010003 */
[----:B------:R-:W-:Y:S01]  /*bfc0*/  LOP3.LUT R3, R39, 0xffff0000, RZ, 0xc0, !PT ;  /* 0xffff000027037812 */ /* 0x000fe200078ec0ff */
[-C--:B------:R-:W-:Y:S01]  /*bfd0*/  FMUL.FTZ R4, R6, R5.reuse ;  /* 0x0000000506047220 */ /* 0x080fe20000410000 */
[----:B------:R-:W-:Y:S01]  /*bfe0*/  LOP3.LUT R0, R36, 0xffff0000, RZ, 0xc0, !PT ;  /* 0xffff000024007812 */ /* 0x000fe200078ec0ff */
[----:B------:R-:W-:Y:S01]  /*bff0*/  FMUL.FTZ R9, R2, R5 ;  /* 0x0000000502097220 */ /* 0x000fe20000410000 */
[----:B------:R-:W-:Y:S01]  /*c000*/  SHF.L.U32 R5, R38, 0x10, RZ ;  /* 0x0000001026057819 */ /* 0x000fe200000006ff */
[----:B------:R-:W-:Y:S02]  /*c010*/  FFMA.FTZ R23, R2, R16, -R4 ;  /* 0x0000001002177223 */ /* 0x000fe40000010804 */
[----:B------:R-:W-:Y:S02]  /*c020*/  IMAD.U32 R2, R40, 0x10000, RZ ;  /* 0x0001000028027824 */ /* 0x000fe400078e00ff */
        /* <DEDUP_REMOVED lines=31> */
.L_x_225:
[----:B------:R-:W-:Y:S05]  /*c220*/  BSYNC B0 ;  /* 0x0000000000007941 */ /* 0x000fea0003800000 */
.L_x_224:
[----:B------:R-:W-:-:S13]  /*c230*/  ISETP.GE.AND P0, PT, R134, c[0x0][0x27c], PT ;  /* 0x00009f0086007a0c */ /* 0x000fda0003f06270 */
[----:B------:R-:W-:Y:S05]  /*c240*/  @P0 BRA `(.L_x_223) ;  /* 0x0000057000000947 */ /* 0x000fea0003800000 */
[----:B------:R-:W-:Y:S01]  /*c250*/  MOV R0, c[0x0][0x27c] ;  /* 0x00009f0000007a02 */ /* 0x000fe20000000f00 */
[----:B-1----:R-:W1:Y:S03]  /*c260*/  LDS.128 R8, [R247] ;  /* 0x00000000f7087984 */ /* 0x002e660000000c00 */
        /* <DEDUP_REMOVED lines=71> */
[C---:B------:R-:W-:Y:S02]  /*c6e0*/  FMUL.FTZ R5, R3.reuse, R18 ;  /* 0x0000001203057220 */ /* 0x040fe40000410000 */
[----:B------:R-:W-:Y:S01]  /*c6f0*/  FFMA.FTZ R9, R4, R22, -R8 ;  /* 0x0000001604097223 */ /* 0x000fe20000010808 */
[----:B------:R-:W-:Y:S01]  /*c700*/  F2FP.BF16.PACK_AB R8, R28, R30 ;  /* 0x0000001e1c08723e */ /* 0x000fe200000010ff */
[-C--:B------:R-:W-:Y:S01]  /*c710*/  FFMA.FTZ R3, R3, R21.reuse, -R6 ;  /* 0x0000001503037223 */ /* 0x080fe20000010806 */
        /* <DEDUP_REMOVED lines=10> */
.L_x_223:
[----:B------:R-:W-:Y:S05]  /*c7c0*/  BSYNC B1 ;  /* 0x0000000000017941 */ /* 0x000fea0003800000 */
.L_x_222:
[----:B------:R-:W-:-:S04]  /*c7d0*/  IADD3 R0, R198, 0x60, RZ ;  /* 0x00000060c6007810 */ /* 0x000fc80007ffe0ff */
        /* <DEDUP_REMOVED lines=96> */
.L_x_227:
[----:B------:R-:W-:Y:S05]  /*cde0*/  BSYNC B0 ;  /* 0x0000000000007941 */ /* 0x000fea0003800000 */
.L_x_226:
        /* <DEDUP_REMOVED lines=89> */
.L_x_205:
[----:B------:R-:W-:Y:S05]  /*d380*/  BSYNC B2 ;  /* 0x0000000000027941 */ /* 0x000fea0003800000 */
.L_x_177:
[----:B------:R-:W-:-:S04]  /*d390*/  DEPBAR.LE SB0, 0x0 ;  /* 0x000080000000791a */ /* 0x000fc80000000000 */
[----:B------:R-:W-:Y:S01]  /*d3a0*/  BAR.SYNC.DEFER_BLOCKING 0x0 ;  /* 0x0000000000007b1d */ /* 0x000fe20000010000 */
[----:B------:R-:W-:Y:S01]  /*d3b0*/  IMAD R0, R56, c[0x0][0x208], RZ ;  /* 0x0000820038007a24 */ /* 0x000fe200078e02ff */
[----:B------:R-:W-:Y:S01]  /*d3c0*/  LOP3.LUT P6, RZ, R219, 0x4, RZ, 0xc0, !PT ;  /* 0x00000004dbff7812 */ /* 0x000fe200078cc0ff */
[----:B-1----:R-:W-:Y:S01]  /*d3d0*/  IMAD.WIDE.U32 R2, R77, c[0x0][0x208], RZ ;  /* 0x000082004d027a25 */ /* 0x002fe200078e00ff */
[----:B------:R-:W-:-:S03]  /*d3e0*/  IADD3 R220, R220, -0x2, RZ ;  /* 0xfffffffedcdc7810 */ /* 0x000fc60007ffe0ff */
[C---:B------:R-:W-:Y:S01]  /*d3f0*/  IMAD R4, R77.reuse, c[0x0][0x20c], R0 ;  /* 0x000083004d047a24 */ /* 0x040fe200078e0200 */
[----:B------:R-:W-:Y:S01]  /*d400*/  LEA R0, P0, R2, R210, 0x5 ;  /* 0x000000d202007211 */ /* 0x000fe200078028ff */
[----:B------:R-:W-:Y:S02]  /*d410*/  IMAD R76, R77, -0x20, R127 ;  /* 0xffffffe04d4c7824 */ /* 0x000fe400078e027f */
[----:B------:R-:W-:-:S05]  /*d420*/  IMAD.IADD R3, R3, 0x1, R4 ;  /* 0x0000000103037824 */ /* 0x000fca00078e0204 */
[----:B------:R-:W-:Y:S02]  /*d430*/  LEA.HI.X R2, R2, R218, R3, 0x5, P0 ;  /* 0x000000da02027211 */ /* 0x000fe400000f2c03 */
[----:B------:R-:W-:-:S04]  /*d440*/  LEA R4, P0, R0, c[0x0][0x1f8], 0x1 ;  /* 0x00007e0000047a11 */ /* 0x000fc800078008ff */
[----:B------:R-:W-:Y:S01]  /*d450*/  R2P PR, R216, 0x6 ;  /* 0x00000006d8007804 */ /* 0x000fe20000000000 */
[----:B------:R-:W-:Y:S01]  /*d460*/  LDSM.16.M88.4 R12, [R182] ;  /* 0x00000000b60c783b */ /* 0x000fe20000000200 */
[----:B------:R-:W-:Y:S01]  /*d470*/  LEA.HI.X R5, R0, c[0x0][0x1fc], R2, 0x1, P0 ;  /* 0x00007f0000057a11 */ /* 0x000fe200000f0c02 */
[----:B------:R-:W-:Y:S01]  /*d480*/  IMAD.MOV.U32 R2, RZ, RZ, 0x40 ;  /* 0x00000040ff027424 */ /* 0x000fe200078e00ff */
[C---:B------:R-:W-:Y:S01]  /*d490*/  LOP3.LUT R0, R55.reuse, 0x1, RZ, 0xc0, !PT ;  /* 0x0000000137007812 */ /* 0x040fe200078ec0ff */
[----:B--2-4-:R-:W1:Y:S01]  /*d4a0*/  LDSM.16.M88.4 R20, [R176] ;  /* 0x00000000b014783b */ /* 0x014e620000000200 */
[----:B------:R-:W-:Y:S02]  /*d4b0*/  ISETP.GT.AND P0, PT, R76, R198, PT ;  /* 0x000000c64c00720c */ /* 0x000fe40003f04270 */
[----:B------:R-:W-:Y:S01]  /*d4c0*/  LOP3.LUT P3, RZ, R55, 0x2, RZ, 0xc0, !PT ;  /* 0x0000000237ff7812 */ /* 0x000fe2000786c0ff */
[----:B------:R-:W-:Y:S01]  /*d4d0*/  LDSM.16.M88.4 R8, [R183] ;  /* 0x00000000b708783b */ /* 0x000fe20000000200 */
[----:B------:R-:W-:-:S02]  /*d4e0*/  ISETP.NE.U32.OR P0, PT, R0, 0x1, !P0 ;  /* 0x000000010000780c */ /* 0x000fc40004705470 */
[C---:B------:R-:W-:Y:S01]  /*d4f0*/  IADD3 R0, R176.reuse, 0x20, RZ ;  /* 0x00000020b0007810 */ /* 0x040fe20007ffe0ff */
[----:B------:R-:W2:Y:S01]  /*d500*/  LDSM.16.M88.4 R40, [R176+0x800] ;  /* 0x00080000b028783b */ /* 0x000ea20000000200 */
[----:B------:R-:W-:Y:S02]  /*d510*/  @P1 IADD3 R0, R176, -0x20, RZ ;  /* 0xffffffe0b0001810 */ /* 0x000fe40007ffe0ff */
[C---:B------:R-:W-:Y:S02]  /*d520*/  LOP3.LUT P1, RZ, R55.reuse, 0x4, RZ, 0xc0, !PT ;  /* 0x0000000437ff7812 */ /* 0x040fe4000782c0ff */
[CC--:B------:R-:W-:Y:S01]  /*d530*/  ISETP.LE.OR P3, PT, R76.reuse, R198.reuse, !P3 ;  /* 0x000000c64c00720c */ /* 0x0c0fe20005f63670 */
[----:B------:R-:W3:Y:S01]  /*d540*/  LDSM.16.M88.4 R28, [R0] ;  /* 0x00000000001c783b */ /* 0x000ee20000000200 */
[----:B------:R-:W-:Y:S02]  /*d550*/  ISETP.LE.OR P1, PT, R76, R198, !P1 ;  /* 0x000000c64c00720c */ /* 0x000fe40004f23670 */
[----:B------:R-:W-:Y:S01]  /*d560*/  SEL R2, R2, 0xffffffc0, !P2 ;  /* 0xffffffc002027807 */ /* 0x000fe20005000000 */
[----:B------:R-:W4:Y:S04]  /*d570*/  LDSM.16.M88.4 R56, [R0+0x800] ;  /* 0x000800000038783b */ /* 0x000f280000000200 */
[----:B------:R-:W-:Y:S01]  /*d580*/  @!PT LDS RZ, [RZ] ;  /* 0x00000000fffff984 */ /* 0x000fe20000000800 */
[----:B------:R-:W-:Y:S01]  /*d590*/  @!PT LDS RZ, [RZ] ;  /* 0x00000000fffff984 */ /* 0x000fe20000000800 */
[----:B------:R-:W-:Y:S01]  /*d5a0*/  @!PT LDS RZ, [RZ] ;  /* 0x00000000fffff984 */ /* 0x000fe20000000800 */
[----:B------:R2:W-:Y:S01]  /*d5b0*/  LDGSTS.E.BYPASS.LTC128B.128 [R188+0x8080], [R4.64], !P0 ;  /* 0x0808000004bc7fae */ /* 0x0005e2000c101d46 */
[----:B------:R-:W-:Y:S01]  /*d5c0*/  LOP3.LUT P0, RZ, R55, 0x8, RZ, 0xc0, !PT ;  /* 0x0000000837ff7812 */ /* 0x000fe2000780c0ff */
[----:B------:R-:W-:-:S02]  /*d5d0*/  IMAD.IADD R3, R176, 0x1, R2 ;  /* 0x00000001b0037824 */ /* 0x000fc400078e0202 */
[----:B------:R2:W-:Y:S01]  /*d5e0*/  LDGSTS.E.BYPASS.LTC128B.128 [R188+0x9080], [R4.64+0x80], !P3 ;  /* 0x0908008004bc7fae */ /* 0x0005e2000d901d46 */
[----:B------:R-:W-:Y:S01]  /*d5f0*/  ISETP.LE.OR P0, PT, R76, R198, !P0 ;  /* 0x000000c64c00720c */ /* 0x000fe20004703670 */
[----:B------:R-:W-:Y:S02]  /*d600*/  IMAD.IADD R177, R2, 0x1, R0 ;  /* 0x0000000102b17824 */ /* 0x000fe400078e0200 */
[----:B------:R3:W-:Y:S01]  /*d610*/  LDGSTS.E.BYPASS.LTC128B.128 [R188+0xa080], [R4.64+0x100], !P1 ;  /* 0x0a08010004bc7fae */ /* 0x0007e2000c901d46 */
[C---:B-1----:R-:W-:Y:S09]  /*d620*/  HMMA.16816.F32.BF16 R16, R12.reuse, R20, RZ ;  /* 0x000000140c10723c */ /* 0x042ff200000418ff */
[----:B------:R1:W-:Y:S04]  /*d630*/  LDGSTS.E.BYPASS.LTC128B.128 [R188+0xb080], [R4.64+0x180], !P0 ;  /* 0x0b08018004bc7fae */ /* 0x0003e8000c101d46 */
[----:B------:R-:W-:Y:S01]  /*d640*/  LDSM.16.M88.4 R44, [R3] ;  /* 0x00000000032c783b */ /* 0x000fe20000000200 */
[C---:B------:R-:W-:Y:S03]  /*d650*/  HMMA.16816.F32.BF16 R24, R12.reuse, R22, RZ ;  /* 0x000000160c18723c */ /* 0x040fe600000418ff */
[----:B------:R-:W-:Y:S04]  /*d660*/  LDSM.16.M88.4 R20, [R184] ;  /* 0x00000000b814783b */ /* 0x000fe80000000200 */
[----:B------:R-:W-:Y:S01]  /*d670*/  LDSM.16.M88.4 R48, [R177] ;  /* 0x00000000b130783b */ /* 0x000fe20000000200 */
[----:B--2---:R-:W-:Y:S03]  /*d680*/  HMMA.16816.F32.BF16 R32, R12, R40, RZ ;  /* 0x000000280c20723c */ /* 0x004fe600000418ff */
[----:B------:R-:W-:Y:S04]  /*d690*/  LDSM.16.M88.4 R52, [R3+0x800] ;  /* 0x000800000334783b */ /* 0x000fe80000000200 */
[----:B------:R-:W-:Y:S01]  /*d6a0*/  LDSM.16.M88.4 R60, [R176+0x1000] ;  /* 0x00100000b03c783b */ /* 0x000fe20000000200 */
[C---:B---3--:R-:W-:Y:S03]  /*d6b0*/  HMMA.16816.F32.BF16 R16, R8.reuse, R28, R16 ;  /* 0x0000001c0810723c */ /* 0x048fe60000041810 */
[----:B------:R-:W-:Y:S04]  /*d6c0*/  LDSM.16.M88.4 R68, [R0+0x1000] ;  /* 0x001000000044783b */ /* 0x000fe80000000200 */
[----:B-1----:R-:W1:Y:S01]  /*d6d0*/  LDSM.16.M88.4 R4, [R185] ;  /* 0x00000000b904783b */ /* 0x002e620000000200 */
[----:B------:R-:W-:Y:S03]  /*d6e0*/  HMMA.16816.F32.BF16 R36, R8, R30, R24 ;  /* 0x0000001e0824723c */ /* 0x000fe60000041818 */
[----:B------:R-:W2:Y:S04]  /*d6f0*/  LDSM.16.M88.4 R24, [R182+0x4000] ;  /* 0x00400000b618783b */ /* 0x000ea80000000200 */
[----:B------:R-:W-:Y:S01]  /*d700*/  LDSM.16.M88.4 R28, [R176+0x1800] ;  /* 0x00180000b01c783b */ /* 0x000fe20000000200 */
[----:B------:R-:W-:Y:S03]  /*d710*/  HMMA.16816.F32.BF16 R40, R12, R42, RZ ;  /* 0x0000002a0c28723c */ /* 0x000fe600000418ff */
[----:B------:R-:W-:Y:S04]  /*d720*/  LDSM.16.M88.4 R64, [R3+0x1000] ;  /* 0x001000000340783b */ /* 0x000fe80000000200 */
[----:B------:R-:W-:Y:S01]  /*d730*/  LDSM.16.M88.4 R72, [R177+0x2000] ;  /* 0x00200000b148783b */ /* 0x000fe20000000200 */
[C---:B----4-:R-:W-:Y:S03]  /*d740*/  HMMA.16816.F32.BF16 R32, R8.reuse, R56, R32 ;  /* 0x000000380820723c */ /* 0x050fe60000041820 */
[----:B------:R-:W0:Y:S11]  /*d750*/  LDGDEPBAR ;  /* 0x00000000000079af */ /* 0x000e360000000000 */
[----:B------:R-:W-:Y:S02]  /*d760*/  @!UPT UIADD3 URZ, URZ, URZ, URZ ;  /* 0x0000003f3f3ff290 */ /* 0x000fe4000fffe03f */
[----:B------:R-:W-:Y:S01]  /*d770*/  HMMA.16816.F32.BF16 R40, R8, R58, R40 ;  /* 0x0000003a0828723c */ /* 0x000fe20000041828 */
[----:B------:R-:W-:Y:S07]  /*d780*/  LDSM.16.M88.4 R56, [R177+0x1000] ;  /* 0x00100000b138783b */ /* 0x000fee0000000200 */
[C---:B-1----:R-:W-:Y:S08]  /*d790*/  HMMA.16816.F32.BF16 R16, R4.reuse, R44, R16 ;  /* 0x0000002c0410723c */ /* 0x042ff00000041810 */
[C---:B------:R-:W-:Y:S01]  /*d7a0*/  HMMA.16816.F32.BF16 R36, R4.reuse, R46, R36 ;  /* 0x0000002e0424723c */ /* 0x040fe20000041824 */
[----:B------:R-:W1:Y:S07]  /*d7b0*/  LDSM.16.M88.4 R44, [R177+0x800] ;  /* 0x00080000b12c783b */ /* 0x000e6e0000000200 */
[----:B------:R-:W-:Y:S08]  /*d7c0*/  HMMA.16816.F32.BF16 R32, R4, R52, R32 ;  /* 0x000000340420723c */ /* 0x000ff00000041820 */
[C---:B------:R-:W-:Y:S01]  /*d7d0*/  HMMA.16816.F32.BF16 R12, R20.reuse, R48, R16 ;  /* 0x00000030140c723c */ /* 0x040fe20000041810 */
[----:B------:R-:W3:Y:S07]  /*d7e0*/  LDSM.16.M88.4 R16, [R183+0x4000] ;  /* 0x00400000b710783b */ /* 0x000eee0000000200 */
[----:B------:R-:W-:Y:S01]  /*d7f0*/  HMMA.16816.F32.BF16 R36, R20, R50, R36 ;  /* 0x000000321424723c */ /* 0x000fe20000041824 */
[----:B------:R-:W-:Y:S07]  /*d800*/  LDSM.16.M88.4 R48, [R0+0x1800] ;  /* 0x001800000030783b */ /* 0x000fee0000000200 */
[----:B------:R-:W-:Y:S01]  /*d810*/  HMMA.16816.F32.BF16 R40, R4, R54, R40 ;  /* 0x000000360428723c */ /* 0x000fe20000041828 */
[----:B------:R-:W-:Y:S07]  /*d820*/  LDSM.16.M88.4 R52, [R3+0x1800] ;  /* 0x001800000334783b */ /* 0x000fee0000000200 */
[----:B--2---:R-:W-:Y:S01]  /*d830*/  HMMA.16816.F32.BF16 R8, R24, R60, R12 ;  /* 0x0000003c1808723c */ /* 0x004fe2000004180c */
[----:B------:R-:W2:Y:S07]  /*d840*/  LDSM.16.M88.4 R12, [R185+0x4000] ;  /* 0x00400000b90c783b */ /* 0x000eae0000000200 */
[----:B-1----:R-:W-:Y:S08]  /*d850*/  HMMA.16816.F32.BF16 R32, R20, R44, R32 ;  /* 0x0000002c1420723c */ /* 0x002ff00000041820 */
[----:B------:R-:W-:Y:S01]  /*d860*/  HMMA.16816.F32.BF16 R36, R24, R62, R36 ;  /* 0x0000003e1824723c */ /* 0x000fe20000041824 */
[----:B------:R-:W-:Y:S07]  /*d870*/  LDSM.16.M88.4 R60, [R3+0x2000] ;  /* 0x00200000033c783b */ /* 0x000fee0000000200 */
[----:B---3--:R-:W-:Y:S01]  /*d880*/  HMMA.16816.F32.BF16 R4, R16, R68, R8 ;  /* 0x000000441004723c */ /* 0x008fe20000041808 */
[----:B------:R-:W1:Y:S07]  /*d890*/  LDSM.16.M88.4 R8, [R184+0x4000] ;  /* 0x00400000b808783b */ /* 0x000e6e0000000200 */
[----:B------:R-:W-:Y:S01]  /*d8a0*/  HMMA.16816.F32.BF16 R40, R20, R46, R40 ;  /* 0x0000002e1428723c */ /* 0x000fe20000041828 */
[----:B------:R-:W-:Y:S07]  /*d8b0*/  LDSM.16.M88.4 R44, [R177+0x1800] ;  /* 0x00180000b12c783b */ /* 0x000fee0000000200 */
[----:B------:R-:W-:Y:S08]  /*d8c0*/  HMMA.16816.F32.BF16 R32, R24, R28, R32 ;  /* 0x0000001c1820723c */ /* 0x000ff00000041820 */
[----:B------:R-:W-:Y:S01]  /*d8d0*/  HMMA.16816.F32.BF16 R36, R16, R70, R36 ;  /* 0x000000461024723c */ /* 0x000fe20000041824 */
[----:B------:R-:W-:Y:S07]  /*d8e0*/  LDSM.16.M88.4 R68, [R176+0x2000] ;  /* 0x00200000b044783b */ /* 0x000fee0000000200 */
[----:B--2---:R-:W-:Y:S01]  /*d8f0*/  HMMA.16816.F32.BF16 R20, R12, R64, R4 ;  /* 0x000000400c14723c */ /* 0x004fe20000041804 */
[----:B------:R-:W2:Y:S07]  /*d900*/  LDSM.16.M88.4 R4, [R182+0x8000] ;  /* 0x00800000b604783b */ /* 0x000eae0000000200 */
[----:B------:R-:W-:Y:S01]  /*d910*/  HMMA.16816.F32.BF16 R40, R24, R30, R40 ;  /* 0x0000001e1828723c */ /* 0x000fe20000041828 */
[----:B------:R-:W-:Y:S04]  /*d920*/  LDSM.16.M88.4 R28, [R183+0x8000] ;  /* 0x00800000b71c783b */ /* 0x000fe80000000200 */
[----:B------:R-:W-:Y:S03]  /*d930*/  LDSM.16.M88.4 R24, [R185+0x8000] ;  /* 0x00800000b918783b */ /* 0x000fe60000000200 */
[----:B------:R-:W-:Y:S08]  /*d940*/  HMMA.16816.F32.BF16 R32, R16, R48, R32 ;  /* 0x000000301020723c */ /* 0x000ff00000041820 */
[----:B------:R-:W-:Y:S01]  /*d950*/  HMMA.16816.F32.BF16 R36, R12, R66, R36 ;  /* 0x000000420c24723c */ /* 0x000fe20000041824 */
[----:B------:R-:W3:Y:S07]  /*d960*/  LDSM.16.M88.4 R64, [R0+0x2000] ;  /* 0x002000000040783b */ /* 0x000eee0000000200 */
[----:B-1----:R-:W-:Y:S08]  /*d970*/  HMMA.16816.F32.BF16 R20, R8, R56, R20 ;  /* 0x000000380814723c */ /* 0x002ff00000041814 */
[----:B------:R-:W-:Y:S01]  /*d980*/  HMMA.16816.F32.BF16 R40, R16, R50, R40 ;  /* 0x000000321028723c */ /* 0x000fe20000041828 */
[----:B------:R-:W1:Y:S07]  /*d990*/  LDSM.16.M88.4 R48, [R176+0x2800] ;  /* 0x00280000b030783b */ /* 0x000e6e0000000200 */
[----:B------:R-:W-:Y:S08]  /*d9a0*/  HMMA.16816.F32.BF16 R32, R12, R52, R32 ;  /* 0x000000340c20723c */ /* 0x000ff00000041820 */
[----:B------:R-:W-:Y:S01]  /*d9b0*/  HMMA.16816.F32.BF16 R36, R8, R58, R36 ;  /* 0x0000003a0824723c */ /* 0x000fe20000041824 */
[----:B------:R-:W4:Y:S07]  /*d9c0*/  LDSM.16.M88.4 R56, [R0+0x2800] ;  /* 0x002800000038783b */ /* 0x000f2e0000000200 */
[----:B--2---:R-:W-:Y:S01]  /*d9d0*/  HMMA.16816.F32.BF16 R16, R4, R68, R20 ;  /* 0x000000440410723c */ /* 0x004fe20000041814 */
[----:B------:R-:W2:Y:S07]  /*d9e0*/  LDSM.16.M88.4 R20, [R184+0x8000] ;  /* 0x00800000b814783b */ /* 0x000eae0000000200 */
[----:B------:R-:W-:Y:S01]  /*d9f0*/  HMMA.16816.F32.BF16 R40, R12, R54, R40 ;  /* 0x000000360c28723c */ /* 0x000fe20000041828 */
[----:B------:R-:W-:Y:S07]  /*da00*/  LDSM.16.M88.4 R52, [R177+0x2800] ;  /* 0x00280000b134783b */ /* 0x000fee0000000200 */
[----:B------:R-:W-:Y:S08]  /*da10*/  HMMA.16816.F32.BF16 R32, R8, R44, R32 ;  /* 0x0000002c0820723c */ /* 0x000ff00000041820 */
[----:B------:R-:W-:Y:S01]  /*da20*/  HMMA.16816.F32.BF16 R36, R4, R70, R36 ;  /* 0x000000460424723c */ /* 0x000fe20000041824 */
[----:B------:R-:W-:Y:S07]  /*da30*/  LDSM.16.M88.4 R68, [R0+0x3000] ;  /* 0x003000000044783b */ /* 0x000fee0000000200 */
[----:B---3--:R-:W-:Y:S01]  /*da40*/  HMMA.16816.F32.BF16 R12, R28, R64, R16 ;  /* 0x000000401c0c723c */ /* 0x008fe20000041810 */
[----:B------:R-:W-:Y:S07]  /*da50*/  LDSM.16.M88.4 R16, [R182+0xc000] ;  /* 0x00c00000b610783b */ /* 0x000fee0000000200 */
[----:B------:R-:W-:Y:S01]  /*da60*/  HMMA.16816.F32.BF16 R40, R8, R46, R40 ;  /* 0x0000002e0828723c */ /* 0x000fe20000041828 */
[----:B------:R-:W3:Y:S07]  /*da70*/  LDSM.16.M88.4 R44, [R3+0x2800] ;  /* 0x00280000032c783b */ /* 0x000eee0000000200 */
[----:B-1----:R-:W-:Y:S08]  /*da80*/  HMMA.16816.F32.BF16 R32, R4, R48, R32 ;  /* 0x000000300420723c */ /* 0x002ff00000041820 */
[----:B------:R-:W-:Y:S01]  /*da90*/  HMMA.16816.F32.BF16 R36, R28, R66, R36 ;  /* 0x000000421c24723c */ /* 0x000fe20000041824 */
[----:B------:R-:W1:Y:S07]  /*daa0*/  LDSM.16.M88.4 R64, [R176+0x3000] ;  /* 0x00300000b040783b */ /* 0x000e6e0000000200 */
[----:B------:R-:W-:Y:S01]  /*dab0*/  HMMA.16816.F32.BF16 R8, R24, R60, R12 ;  /* 0x0000003c1808723c */ /* 0x000fe2000004180c */
[----:B------:R-:W1:Y:S07]  /*dac0*/  LDSM.16.M88.4 R12, [R183+0xc000] ;  /* 0x00c00000b70c783b */ /* 0x000e6e0000000200 */
[----:B------:R-:W-:Y:S01]  /*dad0*/  HMMA.16816.F32.BF16 R40, R4, R50, R40 ;  /* 0x000000320428723c */ /* 0x000fe20000041828 */
[----:B------:R-:W1:Y:S07]  /*dae0*/  LDSM.16.M88.4 R48, [R176+0x3800] ;  /* 0x00380000b030783b */ /* 0x000e6e0000000200 */
[----:B----4-:R-:W-:Y:S08]  /*daf0*/  HMMA.16816.F32.BF16 R32, R28, R56, R32 ;  /* 0x000000381c20723c */ /* 0x010ff00000041820 */
[----:B------:R-:W-:Y:S01]  /*db00*/  HMMA.16816.F32.BF16 R36, R24, R62, R36 ;  /* 0x0000003e1824723c */ /* 0x000fe20000041824 */
[----:B------:R-:W-:Y:S07]  /*db10*/  LDSM.16.M88.4 R60, [R3+0x3000] ;  /* 0x00300000033c783b */ /* 0x000fee0000000200 */
[----:B--2---:R-:W-:Y:S01]  /*db20*/  HMMA.16816.F32.BF16 R4, R20, R72, R8 ;  /* 0x000000481404723c */ /* 0x004fe20000041808 */
[----:B------:R-:W2:Y:S07]  /*db30*/  LDSM.16.M88.4 R8, [R185+0xc000] ;  /* 0x00c00000b908783b */ /* 0x000eae0000000200 */
[----:B------:R-:W-:Y:S01]  /*db40*/  HMMA.16816.F32.BF16 R40, R28, R58, R40 ;  /* 0x0000003a1c28723c */ /* 0x000fe20000041828 */
[----:B------:R-:W-:Y:S07]  /*db50*/  LDSM.16.M88.4 R56, [R177+0x3000] ;  /* 0x00300000b138783b */ /* 0x000fee0000000200 */
[----:B---3--:R-:W-:Y:S08]  /*db60*/  HMMA.16816.F32.BF16 R32, R24, R44, R32 ;  /* 0x0000002c1820723c */ /* 0x008ff00000041820 */
[----:B------:R-:W-:Y:S08]  /*db70*/  HMMA.16816.F32.BF16 R28, R20, R74, R36 ;  /* 0x0000004a141c723c */ /* 0x000ff00000041824 */
[----:B-1----:R-:W-:Y:S08]  /*db80*/  HMMA.16816.F32.BF16 R4, R16, R64, R4 ;  /* 0x000000401004723c */ /* 0x002ff00000041804 */
[----:B------:R-:W-:Y:S01]  /*db90*/  HMMA.16816.F32.BF16 R36, R24, R46, R40 ;  /* 0x0000002e1824723c */ /* 0x000fe20000041828 */
[----:B------:R-:W1:Y:S04]  /*dba0*/  LDSM.16.M88.4 R44, [R0+0x3800] ;  /* 0x00380000002c783b */ /* 0x000e680000000200 */
[----:B------:R-:W-:Y:S03]  /*dbb0*/  LDSM.16.M88.4 R40, [R3+0x3800] ;  /* 0x003800000328783b */ /* 0x000fe60000000200 */
[----:B------:R-:W-:Y:S08]  /*dbc0*/  HMMA.16816.F32.BF16 R32, R20, R52, R32 ;  /* 0x000000341420723c */ /* 0x000ff00000041820 */
[----:B------:R-:W-:Y:S08]  /*dbd0*/  HMMA.16816.F32.BF16 R28, R16, R66, R28 ;  /* 0x00000042101c723c */ /* 0x000ff0000004181c */
[----:B------:R-:W-:Y:S01]  /*dbe0*/  HMMA.16816.F32.BF16 R24, R12, R68, R4 ;  /* 0x000000440c18723c */ /* 0x000fe20000041804 */
[----:B------:R-:W3:Y:S07]  /*dbf0*/  LDSM.16.M88.4 R4, [R184+0xc000] ;  /* 0x00c00000b804783b */ /* 0x000eee0000000200 */
[----:B------:R-:W-:Y:S08]  /*dc00*/  HMMA.16816.F32.BF16 R20, R20, R54, R36 ;  /* 0x000000361414723c */ /* 0x000ff00000041824 */
[----:B------:R-:W-:Y:S08]  /*dc10*/  HMMA.16816.F32.BF16 R36, R16, R48, R32 ;  /* 0x000000301024723c */ /* 0x000ff00000041820 */
[----:B------:R-:W-:Y:S08]  /*dc20*/  HMMA.16816.F32.BF16 R32, R12, R70, R28 ;  /* 0x000000460c20723c */ /* 0x000ff0000004181c */
[----:B--2---:R-:W-:Y:S08]  /*dc30*/  HMMA.16816.F32.BF16 R28, R8, R60, R24 ;  /* 0x0000003c081c723c */ /* 0x004ff00000041818 */
[----:B------:R-:W-:Y:S08]  /*dc40*/  HMMA.16816.F32.BF16 R16, R16, R50, R20 ;  /* 0x000000321010723c */ /* 0x000ff00000041814 */
[----:B-1----:R-:W-:Y:S08]  /*dc50*/  HMMA.16816.F32.BF16 R20, R12, R44, R36 ;  /* 0x0000002c0c14723c */ /* 0x002ff00000041824 */
[----:B------:R-:W-:Y:S01]  /*dc60*/  HMMA.16816.F32.BF16 R24, R8, R62, R32 ;  /* 0x0000003e0818723c */ /* 0x000fe20000041820 */
[----:B------:R-:W1:Y:S01]  /*dc70*/  LDSM.16.M88.4 R32, [R177+0x3800] ;  /* 0x00380000b120783b */ /* 0x000e620000000200 */
[----:B------:R-:W-:-:S06]  /*dc80*/  DEPBAR.LE SB0, 0x0 ;  /* 0x000080000000791a */ /* 0x000fcc0000000000 */
[----:B---3--:R-:W-:Y:S08]  /*dc90*/  HMMA.16816.F32.BF16 R28, R4, R56, R28 ;  /* 0x00000038041c723c */ /* 0x008ff0000004181c */
[----:B------:R-:W-:Y:S08]  /*dca0*/  HMMA.16816.F32.BF16 R12, R12, R46, R16 ;  /* 0x0000002e0c0c723c */ /* 0x000ff00000041810 */
[----:B------:R-:W-:Y:S08]  /*dcb0*/  HMMA.16816.F32.BF16 R16, R8, R40, R20 ;  /* 0x000000280810723c */ /* 0x000ff00000041814 */
[----:B------:R-:W-:Y:S01]  /*dcc0*/  HMMA.16816.F32.BF16 R20, R4, R58, R24 ;  /* 0x0000003a0414723c */ /* 0x000fe20000041818 */
[----:B------:R-:W-:-:S04]  /*dcd0*/  FMUL.FTZ R0, R28, c[0x0][0x320] ;  /* 0x0000c8001c007a20 */ /* 0x000fc80000410000 */
[----:B------:R2:W3:Y:S03]  /*dce0*/  MUFU.TANH R26, R0 ;  /* 0x00000000001a7308 */ /* 0x0004e60000002400 */
[----:B------:R-:W-:Y:S08]  /*dcf0*/  HMMA.16816.F32.BF16 R8, R8, R42, R12 ;  /* 0x0000002a0808723c */ /* 0x000ff0000004180c */
[----:B-1----:R-:W-:Y:S01]  /*dd00*/  HMMA.16816.F32.BF16 R12, R4, R32, R16 ;  /* 0x00000020040c723c */ /* 0x002fe20000041810 */
[----:B--2---:R-:W-:-:S04]  /*dd10*/  FMUL.FTZ R0, R29, c[0x0][0x320] ;  /* 0x0000c8001d007a20 */ /* 0x004fc80000410000 */
[----:B------:R1:W2:Y:S11]  /*dd20*/  MUFU.TANH R25, R0 ;  /* 0x0000000000197308 */ /* 0x0002b60000002400 */
[----:B------:R-:W-:Y:S01]  /*dd30*/  HMMA.16816.F32.BF16 R8, R4, R34, R8 ;  /* 0x000000220408723c */ /* 0x000fe20000041808 */
[----:B-1----:R-:W-:-:S04]  /*dd40*/  FMUL.FTZ R0, R30, c[0x0][0x320] ;  /* 0x0000c8001e007a20 */ /* 0x002fc80000410000 */
[----:B------:R1:W-:Y:S11]  /*dd50*/  MUFU.TANH R24, R0 ;  /* 0x0000000000187308 */ /* 0x0003f60000002400 */
[----:B------:R-:W-:Y:S08]  /*dd60*/  @!UPT UIADD3 URZ, URZ, URZ, URZ ;  /* 0x0000003f3f3ff290 */ /* 0x000ff0000fffe03f */
[----:B------:R-:W-:-:S04]  /*dd70*/  FMUL.FTZ R2, R8, c[0x0][0x320] ;  /* 0x0000c80008027a20 */ /* 0x000fc80000410000 */
[----:B------:R-:W-:Y:S01]  /*dd80*/  MUFU.TANH R4, R2 ;  /* 0x0000000200047308 */ /* 0x000fe20000002400 */
[----:B-1----:R-:W-:-:S07]  /*dd90*/  FMUL.FTZ R0, R31, c[0x0][0x320] ;  /* 0x0000c8001f007a20 */ /* 0x002fce0000410000 */
[----:B------:R1:W4:Y:S02]  /*dda0*/  MUFU.TANH R3, R0 ;  /* 0x0000000000037308 */ /* 0x0003240000002400 */
[----:B-1----:R-:W-:-:S06]  /*ddb0*/  FMUL.FTZ R0, R20, c[0x0][0x320] ;  /* 0x0000c80014007a20 */ /* 0x002fcc0000410000 */
[----:B------:R1:W1:Y:S02]  /*ddc0*/  MUFU.TANH R17, R0 ;  /* 0x0000000000117308 */ /* 0x0002640000002400 */
[----:B-1----:R-:W-:-:S06]  /*ddd0*/  FMUL.FTZ R0, R21, c[0x0][0x320] ;  /* 0x0000c80015007a20 */ /* 0x002fcc0000410000 */
[----:B------:R1:W1:Y:S02]  /*dde0*/  MUFU.TANH R21, R0 ;  /* 0x0000000000157308 */ /* 0x0002640000002400 */
[----:B-1----:R-:W-:-:S06]  /*ddf0*/  FMUL.FTZ R0, R22, c[0x0][0x320] ;  /* 0x0000c80016007a20 */ /* 0x002fcc0000410000 */
[----:B------:R1:W1:Y:S02]  /*de00*/  MUFU.TANH R20, R0 ;  /* 0x0000000000147308 */ /* 0x0002640000002400 */
[----:B-1----:R-:W-:-:S06]  /*de10*/  FMUL.FTZ R0, R23, c[0x0][0x320] ;  /* 0x0000c80017007a20 */ /* 0x002fcc0000410000 */
[----:B------:R1:W-:Y:S02]  /*de20*/  MUFU.TANH R19, R0 ;  /* 0x0000000000137308 */ /* 0x0003e40000002400 */
[----:B-1----:R-:W-:-:S06]  /*de30*/  FMUL.FTZ R0, R12, c[0x0][0x320] ;  /* 0x0000c8000c007a20 */ /* 0x002fcc0000410000 */
[----:B------:R1:W1:Y:S02]  /*de40*/  MUFU.TANH R12, R0 ;  /* 0x00000000000c7308 */ /* 0x0002640000002400 */
[----:B-1----:R-:W-:-:S06]  /*de50*/  FMUL.FTZ R0, R13, c[0x0][0x320] ;  /* 0x0000c8000d007a20 */ /* 0x002fcc0000410000 */
[----:B------:R1:W1:Y:S02]  /*de60*/  MUFU.TANH R13, R0 ;  /* 0x00000000000d7308 */ /* 0x0002640000002400 */
[----:B-1----:R-:W-:-:S06]  /*de70*/  FMUL.FTZ R0, R14, c[0x0][0x320] ;  /* 0x0000c8000e007a20 */ /* 0x002fcc0000410000 */
[----:B------:R1:W1:Y:S02]  /*de80*/  MUFU.TANH R14, R0 ;  /* 0x00000000000e7308 */ /* 0x0002640000002400 */
[----:B-1----:R-:W-:Y:S01]  /*de90*/  IMAD.IADD R0, R76, 0x1, -R199 ;  /* 0x000000014c007824 */ /* 0x002fe200078e0ac7 */
[----:B------:R-:W-:Y:S04]  /*dea0*/  BAR.SYNC.DEFER_BLOCKING 0x0 ;  /* 0x0000000000007b1d */ /* 0x000fe80000010000 */
[C---:B------:R-:W-:Y:S02]  /*deb0*/  ISETP.GT.AND P1, PT, R0.reuse, RZ, PT ;  /* 0x000000ff0000720c */ /* 0x040fe40003f24270 */
[C---:B------:R-:W-:Y:S02]  /*dec0*/  ISETP.GT.AND P0, PT, R0.reuse, 0x1, PT ;  /* 0x000000010000780c */ /* 0x040fe40003f04270 */
[----:B------:R-:W-:-:S02]  /*ded0*/  ISETP.GT.AND P3, PT, R0, 0x8, PT ;  /* 0x000000080000780c */ /* 0x000fc40003f64270 */
[----:B---3--:R-:W-:Y:S02]  /*dee0*/  FSEL R5, R26, -INF , P1 ;  /* 0xff8000001a057808 */ /* 0x008fe40000800000 */
[----:B--2---:R-:W-:Y:S02]  /*def0*/  FSEL R7, R25, -INF , P0 ;  /* 0xff80000019077808 */ /* 0x004fe40000000000 */
[----:B----4-:R-:W-:Y:S01]  /*df00*/  FSEL R18, R3, -INF , P0 ;  /* 0xff80000003127808 */ /* 0x010fe20000000000 */
[----:B------:R-:W-:Y:S01]  /*df10*/  FMUL.FTZ R3, R9, c[0x0][0x320] ;  /* 0x0000c80009037a20 */ /* 0x000fe20000410000 */
[C---:B------:R-:W-:Y:S02]  /*df20*/  ISETP.GT.AND P0, PT, R0.reuse, 0x9, PT ;  /* 0x000000090000780c */ /* 0x040fe40003f04270 */
[----:B------:R-:W-:Y:S02]  /*df30*/  FSEL R6, R17, -INF , P3 ;  /* 0xff80000011067808 */ /* 0x000fe40001800000 */
[----:B------:R-:W-:Y:S01]  /*df40*/  FMNMX.FTZ R2, R5, R7, !PT ;  /* 0x0000000705027209 */ /* 0x000fe20007810000 */
[----:B------:R-:W1:Y:S01]  /*df50*/  MUFU.TANH R3, R3 ;  /* 0x0000000300037308 */ /* 0x000e620000002400 */
[----:B------:R-:W-:-:S02]  /*df60*/  ISETP.GT.AND P2, PT, R0, 0x10, PT ;  /* 0x000000100000780c */ /* 0x000fc40003f44270 */
[----:B------:R-:W-:Y:S02]  /*df70*/  FSEL R9, R21, -INF , P0 ;  /* 0xff80000015097808 */ /* 0x000fe40000000000 */
[----:B------:R-:W-:Y:S02]  /*df80*/  FMNMX.FTZ R2, R6, R2, !PT ;  /* 0x0000000206027209 */ /* 0x000fe40007810000 */
[----:B------:R-:W-:Y:S02]  /*df90*/  FSEL R17, R20, -INF , P3 ;  /* 0xff80000014117808 */ /* 0x000fe40001800000 */
        /* <DEDUP_REMOVED lines=8> */
[----:B------:R-:W-:-:S02]  /*e020*/  FSEL R22, R14, -INF , P2 ;  /* 0xff8000000e167808 */ /* 0x000fc40001000000 */
[----:B------:R-:W-:Y:S02]  /*e030*/  ISETP.GT.AND P0, PT, R0, 0x19, PT ;  /* 0x000000190000780c */ /* 0x000fe40003f04270 */
[----:B------:R-:W-:Y:S01]  /*e040*/  FSEL R14, R4, -INF , P1 ;  /* 0xff800000040e7808 */ /* 0x000fe20000800000 */
[----:B------:R-:W-:Y:S01]  /*e050*/  FMUL.FTZ R4, R11, c[0x0][0x320] ;  /* 0x0000c8000b047a20 */ /* 0x000fe20000410000 */
[----:B------:R-:W-:Y:S02]  /*e060*/  FMNMX.FTZ R0, R13, R2, !PT ;  /* 0x000000020d007209 */ /* 0x000fe40007810000 */
[----:B-1----:R-:W-:Y:S01]  /*e070*/  FSEL R20, R3, -INF , P0 ;  /* 0xff80000003147808 */ /* 0x002fe20000000000 */
[----:B------:R-:W-:Y:S01]  /*e080*/  FMUL.FTZ R3, R15, c[0x0][0x320] ;  /* 0x0000c8000f037a20 */ /* 0x000fe20000410000 */
[----:B------:R-:W-:Y:S01]  /*e090*/  FMNMX.FTZ R0, R14, R0, !PT ;  /* 0x000000000e007209 */ /* 0x000fe20007810000 */
[----:B------:R-:W1:Y:S01]  /*e0a0*/  MUFU.TANH R4, R4 ;  /* 0x0000000400047308 */ /* 0x000e620000002400 */
[----:B------:R-:W-:-:S02]  /*e0b0*/  LOP3.LUT P2, RZ, R219, 0x8, RZ, 0xc0, !PT ;  /* 0x00000008dbff7812 */ /* 0x000fc4000784c0ff */
[----:B------:R-:W-:-:S05]  /*e0c0*/  FMNMX.FTZ R0, R20, R0, !PT ;  /* 0x0000000014007209 */ /* 0x000fca0007810000 */
[----:B------:R-:W2:Y:S01]  /*e0d0*/  SHFL.BFLY PT, R2, R0, 0x2, 0x1f ;  /* 0x0c401f0000027f89 */ /* 0x000ea200000e0000 */
[----:B------:R3:W4:Y:S01]  /*e0e0*/  MUFU.TANH R15, R3 ;  /* 0x00000003000f7308 */ /* 0x0007220000002400 */
[----:B-1----:R-:W-:Y:S01]  /*e0f0*/  FSEL R23, R4, -INF , P0 ;  /* 0xff80000004177808 */ /* 0x002fe20000000000 */
[----:B---3--:R-:W-:Y:S01]  /*e100*/  FMUL.FTZ R3, R10, c[0x0][0x320] ;  /* 0x0000c8000a037a20 */ /* 0x008fe20000410000 */
[----:B----4-:R-:W-:-:S05]  /*e110*/  FSEL R10, R15, -INF , P3 ;  /* 0xff8000000f0a7808 */ /* 0x010fca0001800000 */
[----:B------:R1:W3:Y:S01]  /*e120*/  MUFU.TANH R8, R3 ;  /* 0x0000000300087308 */ /* 0x0002e20000002400 */
[----:B--2---:R-:W-:-:S05]  /*e130*/  FMNMX.FTZ R0, R0, R2, !PT ;  /* 0x0000000200007209 */ /* 0x004fca0007810000 */
[----:B------:R-:W2:Y:S01]  /*e140*/  SHFL.BFLY PT, R2, R0, 0x1, 0x1f ;  /* 0x0c201f0000027f89 */ /* 0x000ea200000e0000 */
[----:B-1----:R-:W-:Y:S02]  /*e150*/  FMNMX.FTZ R3, R16, R18, !PT ;  /* 0x0000001210037209 */ /* 0x002fe40007810000 */
[----:B---3--:R-:W-:Y:S02]  /*e160*/  FSEL R11, R8, -INF , P1 ;  /* 0xff800000080b7808 */ /* 0x008fe40000800000 */
[----:B------:R-:W-:-:S04]  /*e170*/  FMNMX.FTZ R3, R17, R3, !PT ;  /* 0x0000000311037209 */ /* 0x000fc80007810000 */
[----:B------:R-:W-:-:S04]  /*e180*/  FMNMX.FTZ R3, R21, R3, !PT ;  /* 0x0000000315037209 */ /* 0x000fc80007810000 */
[----:B------:R-:W-:-:S04]  /*e190*/  FMNMX.FTZ R3, R22, R3, !PT ;  /* 0x0000000316037209 */ /* 0x000fc80007810000 */
[----:B------:R-:W-:Y:S02]  /*e1a0*/  FMNMX.FTZ R3, R10, R3, !PT ;  /* 0x000000030a037209 */ /* 0x000fe40007810000 */
[----:B--2---:R-:W-:Y:S02]  /*e1b0*/  FMNMX.FTZ R135, R0, R2, !PT ;  /* 0x0000000200877209 */ /* 0x004fe40007810000 */
[----:B------:R-:W-:Y:S02]  /*e1c0*/  FMNMX.FTZ R3, R11, R3, !PT ;  /* 0x000000030b037209 */ /* 0x000fe40007810000 */
[C---:B------:R-:W-:Y:S01]  /*e1d0*/  FSETP.NEU.FTZ.AND P0, PT, R135.reuse, -INF , PT ;  /* 0xff8000008700780b */ /* 0x040fe20003f1d000 */
[----:B------:R-:W-:Y:S01]  /*e1e0*/  FMUL.FTZ R2, R135, c[0x0][0x2d0] ;  /* 0x0000b40087027a20 */ /* 0x000fe20000410000 */
[----:B------:R-:W-:-:S04]  /*e1f0*/  FMNMX.FTZ R3, R23, R3, !PT ;  /* 0x0000000317037209 */ /* 0x000fc80007810000 */
[----:B------:R-:W-:Y:S01]  /*e200*/  FSEL R2, R2, RZ, P0 ;  /* 0x000000ff02027208 */ /* 0x000fe20000000000 */
[----:B------:R-:W1:Y:S01]  /*e210*/  SHFL.BFLY PT, R4, R3, 0x2, 0x1f ;  /* 0x0c401f0003047f89 */ /* 0x000e6200000e0000 */
[----:B------:R-:W-:-:S03]  /*e220*/  ISETP.GT.AND P0, PT, R77, R207, PT ;  /* 0x000000cf4d00720c */ /* 0x000fc60003f04270 */
[----:B------:R-:W-:-:S04]  /*e230*/  FFMA.FTZ R0, R5, c[0x0][0x2d0], -R2 ;  /* 0x0000b40005007a23 */ /* 0x000fc80000010802 */
[----:B------:R1:W-:Y:S02]  /*e240*/  MUFU.EX2 R205, R0 ;  /* 0x0000000000cd7308 */ /* 0x0003e40000000800 */
[----:B-1----:R-:W-:Y:S01]  /*e250*/  FMNMX.FTZ R0, R3, R4, !PT ;  /* 0x0000000403007209 */ /* 0x002fe20007810000 */
[----:B------:R-:W-:-:S03]  /*e260*/  FFMA.FTZ R3, R7, c[0x0][0x2d0], -R2 ;  /* 0x0000b40007037a23 */ /* 0x000fc60000010802 */
[----:B------:R-:W-:Y:S01]  /*e270*/  @P0 IMAD.WIDE.U32 R4, R220, c[0x0][0x1e0], RZ ;  /* 0x00007800dc040a25 */ /* 0x000fe200078e00ff */
[----:B------:R-:W1:Y:S01]  /*e280*/  SHFL.BFLY PT, R8, R0, 0x1, 0x1f ;  /* 0x0c201f0000087f89 */ /* 0x000e6200000e0000 */
[----:B------:R2:W-:Y:S02]  /*e290*/  MUFU.EX2 R202, R3 ;  /* 0x0000000300ca7308 */ /* 0x0005e40000000800 */
[----:B------:R-:W-:-:S06]  /*e2a0*/  FFMA.FTZ R7, R12, c[0x0][0x2d0], -R2 ;  /* 0x0000b4000c077a23 */ /* 0x000fcc0000010802 */
[----:B------:R-:W-:Y:S01]  /*e2b0*/  MUFU.EX2 R203, R7 ;  /* 0x0000000700cb7308 */ /* 0x000fe20000000800 */
[----:B--2---:R-:W-:Y:S01]  /*e2c0*/  FFMA.FTZ R3, R6, c[0x0][0x2d0], -R2 ;  /* 0x0000b40006037a23 */ /* 0x004fe20000010802 */
[----:B------:R-:W-:-:S06]  /*e2d0*/  @P0 SHF.R.S32.HI R6, RZ, 0x1f, R220 ;  /* 0x0000001fff060819 */ /* 0x000fcc00000114dc */
[----:B------:R2:W-:Y:S01]  /*e2e0*/  MUFU.EX2 R201, R3 ;  /* 0x0000000300c97308 */ /* 0x0005e20000000800 */
[----:B------:R-:W-:Y:S01]  /*e2f0*/  @P0 IMAD R6, R6, c[0x0][0x1e0], RZ ;  /* 0x0000780006060a24 */ /* 0x000fe200078e02ff */
[----:B-1----:R-:W-:Y:S01]  /*e300*/  FMNMX.FTZ R8, R0, R8, !PT ;  /* 0x0000000800087209 */ /* 0x002fe20007810000 */
[----:B------:R-:W-:Y:S02]  /*e310*/  FFMA.FTZ R0, R13, c[0x0][0x2d0], -R2 ;  /* 0x0000b4000d007a23 */ /* 0x000fe40000010802 */
[----:B------:R-:W-:-:S03]  /*e320*/  @P0 IMAD R6, R220, c[0x0][0x1e4], R6 ;  /* 0x00007900dc060a24 */ /* 0x000fc600078e0206 */
[----:B------:R1:W3:Y:S01]  /*e330*/  MUFU.EX2 R200, R0 ;  /* 0x0000000000c87308 */ /* 0x0002e20000000800 */
[----:B------:R-:W-:Y:S02]  /*e340*/  @P0 IMAD.IADD R5, R5, 0x1, R6 ;  /* 0x0000000105050824 */ /* 0x000fe400078e0206 */
[----:B--2---:R-:W-:-:S05]  /*e350*/  FFMA.FTZ R3, R9, c[0x0][0x2d0], -R2 ;  /* 0x0000b40009037a23 */ /* 0x004fca0000010802 */
[----:B------:R2:W4:Y:S01]  /*e360*/  MUFU.EX2 R204, R3 ;  /* 0x0000000300cc7308 */ /* 0x0005220000000800 */
[----:B-1----:R-:W-:Y:S01]  /*e370*/  FMUL.FTZ R0, R8, c[0x0][0x2d0] ;  /* 0x0000b40008007a20 */ /* 0x002fe20000410000 */
[----:B---3--:R-:W-:Y:S02]  /*e380*/  F2FP.BF16.PACK_AB R128, R200, R203 ;  /* 0x000000cbc880723e */ /* 0x008fe400000010ff */
[----:B--2---:R-:W-:Y:S02]  /*e390*/  @P0 LEA R3, P1, R4, R208, 0x5 ;  /* 0x000000d004030211 */ /* 0x004fe400078228ff */
[----:B----4-:R-:W-:Y:S02]  /*e3a0*/  F2FP.BF16.PACK_AB R6, R204, R201 ;  /* 0x000000c9cc06723e */ /* 0x010fe400000010ff */
[----:B------:R-:W-:Y:S02]  /*e3b0*/  @P0 LEA.HI.X R5, R4, R214, R5, 0x5, P1 ;  /* 0x000000d604050211 */ /* 0x000fe400008f2c05 */
[----:B------:R-:W-:-:S04]  /*e3c0*/  @P0 LEA R4, P1, R3, c[0x0][0x1c8], 0x1 ;  /* 0x0000720003040a11 */ /* 0x000fc800078208ff */
[----:B------:R-:W-:Y:S01]  /*e3d0*/  @P0 LEA.HI.X R5, R3, c[0x0][0x1cc], R5, 0x1, P1 ;  /* 0x0000730003050a11 */ /* 0x000fe200008f0c05 */
[--C-:B------:R-:W-:Y:S01]  /*e3e0*/  FFMA.FTZ R3, R14, c[0x0][0x2d0], -R2.reuse ;  /* 0x0000b4000e037a23 */ /* 0x100fe20000010802 */
[----:B------:R-:W-:Y:S01]  /*e3f0*/  FSETP.NEU.FTZ.AND P1, PT, R8, -INF , PT ;  /* 0xff8000000800780b */ /* 0x000fe20003f3d000 */
[----:B------:R-:W-:Y:S02]  /*e400*/  FFMA.FTZ R2, R20, c[0x0][0x2d0], -R2 ;  /* 0x0000b40014027a23 */ /* 0x000fe40000010802 */
[----:B------:R1:W-:Y:S01]  /*e410*/  MUFU.EX2 R191, R3 ;  /* 0x0000000300bf7308 */ /* 0x0003e20000000800 */
[----:B------:R-:W-:Y:S01]  /*e420*/  FSEL R0, R0, RZ, P1 ;  /* 0x000000ff00007208 */ /* 0x000fe20000800000 */
[----:B------:R2:W-:Y:S04]  /*e430*/  @P0 LDGSTS.E.BYPASS.LTC128B.128 [R188+0xc080], [R4.64], !P2 ;  /* 0x0c08000004bc0fae */ /* 0x0005e8000d101d46 */
[----:B------:R2:W-:Y:S02]  /*e440*/  @P0 LDGSTS.E.BYPASS.LTC128B.128 [R188+0xd080], [R4.64+0x80], !P6 ;  /* 0x0d08008004bc0fae */ /* 0x0005e4000f101d46 */
[----:B------:R3:W4:Y:S02]  /*e450*/  MUFU.EX2 R190, R2 ;  /* 0x0000000200be7308 */ /* 0x0007240000000800 */
[----:B------:R2:W-:Y:S04]  /*e460*/  @P0 LDGSTS.E.BYPASS.LTC128B.128 [R188+0xe080], [R4.64+0x100], !P4 ;  /* 0x0e08010004bc0fae */ /* 0x0005e8000e101d46 */
[----:B------:R2:W-:Y:S01]  /*e470*/  @P0 LDGSTS.E.BYPASS.LTC128B.128 [R188+0xf080], [R4.64+0x180], !P5 ;  /* 0x0f08018004bc0fae */ /* 0x0005e2000e901d46 */
[----:B------:R-:W-:Y:S01]  /*e480*/  ISETP.GE.AND P0, PT, R220, R207, PT ;  /* 0x000000cfdc00720c */ /* 0x000fe20003f06270 */
[----:B-1----:R-:W-:-:S02]  /*e490*/  FFMA.FTZ R3, R16, c[0x0][0x2d0], -R0 ;  /* 0x0000b40010037a23 */ /* 0x002fc40000010800 */
[----:B------:R-:W1:Y:S02]  /*e4a0*/  LDSM.16.MT88.4 R12, [R178] ;  /* 0x00000000b20c783b */ /* 0x000e640000004200 */
[----:B------:R2:W-:Y:S02]  /*e4b0*/  MUFU.EX2 R189, R3 ;  /* 0x0000000300bd7308 */ /* 0x0005e40000000800 */
[----:B------:R-:W-:Y:S01]  /*e4c0*/  LDSM.16.MT88.4 R24, [R181] ;  /* 0x00000000b518783b */ /* 0x000fe20000004200 */
[--C-:B---3--:R-:W-:Y:S01]  /*e4d0*/  FFMA.FTZ R2, R22, c[0x0][0x2d0], -R0.reuse ;  /* 0x0000b40016027a23 */ /* 0x108fe20000010800 */
[----:B----4-:R-:W-:Y:S02]  /*e4e0*/  F2FP.BF16.PACK_AB R130, R190, R191 ;  /* 0x000000bfbe82723e */ /* 0x010fe400000010ff */
[----:B------:R-:W-:Y:S02]  /*e4f0*/  LDSM.16.MT88.4 R148, [R178+0x800] ;  /* 0x00080000b294783b */ /* 0x000fe40000004200 */
[----:B------:R3:W-:Y:S02]  /*e500*/  MUFU.EX2 R186, R2 ;  /* 0x0000000200ba7308 */ /* 0x0007e40000000800 */
[----:B------:R-:W-:Y:S04]  /*e510*/  LDSM.16.MT88.4 R156, [R179+0x800] ;  /* 0x00080000b39c783b */ /* 0x000fe80000004200 */
[----:B------:R-:W-:Y:S01]  /*e520*/  LDSM.16.MT88.4 R32, [R181+0x800] ;  /* 0x00080000b520783b */ /* 0x000fe20000004200 */
[----:B--2---:R-:W-:-:S03]  /*e530*/  FFMA.FTZ R3, R18, c[0x0][0x2d0], -R0 ;  /* 0x0000b40012037a23 */ /* 0x004fc60000010800 */
[----:B------:R-:W-:Y:S01]  /*e540*/  LDSM.16.MT88.4 R56, [R181+0x1000] ;  /* 0x00100000b538783b */ /* 0x000fe20000004200 */
[----:B------:R2:W4:Y:S01]  /*e550*/  MUFU.EX2 R143, R3 ;  /* 0x00000003008f7308 */ /* 0x0005220000000800 */
[----:B------:R-:W-:Y:S02]  /*e560*/  F2FP.BF16.PACK_AB R4, R202, R205 ;  /* 0x000000cdca04723e */ /* 0x000fe400000010ff */
[----:B------:R-:W-:Y:S01]  /*e570*/  LDSM.16.MT88.4 R36, [R180] ;  /* 0x00000000b424783b */ /* 0x000fe20000004200 */
[----:B---3--:R-:W-:-:S03]  /*e580*/  FFMA.FTZ R2, R10, c[0x0][0x2d0], -R0 ;  /* 0x0000b4000a027a23 */ /* 0x008fc60000010800 */
[----:B------:R-:W-:Y:S01]  /*e590*/  LDSM.16.MT88.4 R48, [R179+0x1000] ;  /* 0x00100000b330783b */ /* 0x000fe20000004200 */
[----:B------:R3:W1:Y:S03]  /*e5a0*/  MUFU.EX2 R136, R2 ;  /* 0x0000000200887308 */ /* 0x0006660000000800 */
[----:B------:R-:W-:Y:S04]  /*e5b0*/  LDSM.16.MT88.4 R40, [R178+0x1000] ;  /* 0x00100000b228783b */ /* 0x000fe80000004200 */
[----:B------:R-:W-:Y:S01]  /*e5c0*/  LDSM.16.MT88.4 R64, [R180+0x800] ;  /* 0x00080000b440783b */ /* 0x000fe20000004200 */
[----:B--2---:R-:W-:Y:S01]  /*e5d0*/  FFMA.FTZ R3, R17, c[0x0][0x2d0], -R0 ;  /* 0x0000b40011037a23 */ /* 0x004fe20000010800 */
[----:B----4-:R-:W-:-:S02]  /*e5e0*/  F2FP.BF16.PACK_AB R5, R143, R189 ;  /* 0x000000bd8f05723e */ /* 0x010fc400000010ff */
[----:B------:R-:W2:Y:S01]  /*e5f0*/  LDSM.16.MT88.4 R16, [R179] ;  /* 0x00000000b310783b */ /* 0x000ea20000004200 */
[----:B------:R4:W-:Y:S03]  /*e600*/  MUFU.EX2 R137, R3 ;  /* 0x0000000300897308 */ /* 0x0009e60000000800 */
[----:B------:R-:W2:Y:S01]  /*e610*/  LDSM.16.MT88.4 R60, [R181+0x1800] ;  /* 0x00180000b53c783b */ /* 0x000ea20000004200 */
[--C-:B---3--:R-:W-:Y:S01]  /*e620*/  FFMA.FTZ R2, R11, c[0x0][0x2d0], -R0.reuse ;  /* 0x0000b4000b027a23 */ /* 0x108fe20000010800 */
[----:B-1----:R-:W-:Y:S02]  /*e630*/  F2FP.BF16.PACK_AB R129, R136, R186 ;  /* 0x000000ba8881723e */ /* 0x002fe400000010ff */
[----:B------:R-:W1:Y:S01]  /*e640*/  LDSM.16.MT88.4 R68, [R180+0x1000] ;  /* 0x00100000b444783b */ /* 0x000e620000004200 */
[----:B------:R3:W-:Y:S03]  /*e650*/  MUFU.EX2 R10, R2 ;  /* 0x00000002000a7308 */ /* 0x0007e60000000800 */
[----:B------:R-:W-:Y:S04]  /*e660*/  LDSM.16.MT88.4 R72, [R178+0x2000] ;  /* 0x00200000b248783b */ /* 0x000fe80000004200 */
[----:B------:R-:W-:Y:S01]  /*e670*/  LDSM.16.MT88.4 R80, [R179+0x2000] ;  /* 0x00200000b350783b */ /* 0x000fe20000004200 */
[----:B----4-:R-:W-:-:S02]  /*e680*/  FFMA.FTZ R3, R21, c[0x0][0x2d0], -R0 ;  /* 0x0000b40015037a23 */ /* 0x010fc40000010800 */
[----:B------:R-:W-:Y:S01]  /*e690*/  FFMA.FTZ R0, R23, c[0x0][0x2d0], -R0 ;  /* 0x0000b40017007a23 */ /* 0x000fe20000010800 */
[----:B------:R-:W-:Y:S01]  /*e6a0*/  LDSM.16.MT88.4 R84, [R180+0x1800] ;  /* 0x00180000b454783b */ /* 0x000fe20000004200 */
[----:B------:R-:W4:Y:S03]  /*e6b0*/  MUFU.EX2 R187, R3 ;  /* 0x0000000300bb7308 */ /* 0x000f260000000800 */
[----:B------:R-:W-:Y:S01]  /*e6c0*/  LDSM.16.MT88.4 R88, [R181+0x2000] ;  /* 0x00200000b558783b */ /* 0x000fe20000004200 */
[----:B---3--:R-:W-:-:S03]  /*e6d0*/  FADD.FTZ R2, R205, R202 ;  /* 0x000000cacd027221 */ /* 0x008fc60000010000 */
[----:B------:R-:W-:Y:S01]  /*e6e0*/  LDSM.16.MT88.4 R116, [R178+0x3000] ;  /* 0x00300000b274783b */ /* 0x000fe20000004200 */
[----:B------:R-:W3:Y:S03]  /*e6f0*/  MUFU.EX2 R9, R0 ;  /* 0x0000000000097308 */ /* 0x000ee60000000800 */
[----:B------:R-:W-:Y:S04]  /*e700*/  LDSM.16.MT88.4 R112, [R179+0x3000] ;  /* 0x00300000b370783b */ /* 0x000fe80000004200 */
[----:B------:R-:W-:Y:S01]  /*e710*/  LDSM.16.MT88.4 R96, [R180+0x2000] ;  /* 0x00200000b460783b */ /* 0x000fe20000004200 */
[----:B----4-:R-:W-:Y:S01]  /*e720*/  F2FP.BF16.PACK_AB R7, R187, R137 ;  /* 0x00000089bb07723e */ /* 0x010fe200000010ff */
[----:B------:R-:W-:-:S02]  /*e730*/  FADD.FTZ R3, R201, R2 ;  /* 0x00000002c9037221 */ /* 0x000fc40000010000 */
[----:B------:R-:W-:Y:S04]  /*e740*/  LDSM.16.MT88.4 R120, [R181+0x2800] ;  /* 0x00280000b578783b */ /* 0x000fe80000004200 */
[----:B------:R-:W-:Y:S01]  /*e750*/  HMMA.16816.F32.BF16 R144, R4, R12, RZ ;  /* 0x0000000c0490723c */ /* 0x000fe200000418ff */
[----:B---3--:R-:W-:Y:S01]  /*e760*/  F2FP.BF16.PACK_AB R131, R9, R10 ;  /* 0x0000000a0983723e */ /* 0x008fe200000010ff */
[----:B-----5:R-:W-:Y:S01]  /*e770*/  LDSM.16.MT88.4 R108, [R181+0x3000] ;  /* 0x00300000b56c783b */ /* 0x020fe20000004200 */
[----:B------:R-:W-:-:S03]  /*e780*/  FADD.FTZ R0, R189, R143 ;  /* 0x0000008fbd007221 */ /* 0x000fc60000010000 */
[----:B------:R-:W-:Y:S01]  /*e790*/  LDSM.16.MT88.4 R104, [R180+0x3000] ;  /* 0x00300000b468783b */ /* 0x000fe20000004200 */
[----:B------:R-:W-:Y:S01]  /*e7a0*/  FADD.FTZ R2, R137, R0 ;  /* 0x0000000089027221 */ /* 0x000fe20000010000 */
[C---:B------:R-:W-:Y:S01]  /*e7b0*/  HMMA.16816.F32.BF16 R12, R4.reuse, R14, RZ ;  /* 0x0000000e040c723c */ /* 0x040fe200000418ff */
[----:B------:R-:W-:Y:S01]  /*e7c0*/  FADD.FTZ R0, R204, R3 ;  /* 0x00000003cc007221 */ /* 0x000fe20000010000 */
[----:B------:R-:W-:Y:S01]  /*e7d0*/  LDSM.16.MT88.4 R172, [R180+0x2800] ;  /* 0x00280000b4ac783b */ /* 0x000fe20000004200 */
[----:B------:R-:W-:Y:S02]  /*e7e0*/  FADD.FTZ R2, R187, R2 ;  /* 0x00000002bb027221 */ /* 0x000fe40000010000 */
[----:B------:R-:W-:Y:S01]  /*e7f0*/  FADD.FTZ R0, R203, R0 ;  /* 0x00000000cb007221 */ /* 0x000fe20000010000 */
[----:B------:R-:W-:Y:S01]  /*e800*/  LDSM.16.MT88.4 R192, [R178+0x3800] ;  /* 0x00380000b2c0783b */ /* 0x000fe20000004200 */
[----:B------:R-:W-:Y:S01]  /*e810*/  FADD.FTZ R2, R186, R2 ;  /* 0x00000002ba027221 */ /* 0x000fe20000010000 */
[----:B--2---:R-:W-:Y:S01]  /*e820*/  HMMA.16816.F32.BF16 R152, R4, R16, RZ ;  /* 0x000000100498723c */ /* 0x004fe200000418ff */
[----:B------:R-:W-:Y:S01]  /*e830*/  FADD.FTZ R0, R200, R0 ;  /* 0x00000000c8007221 */ /* 0x000fe20000010000 */
[----:B------:R-:W0:Y:S01]  /*e840*/  LDGDEPBAR ;  /* 0x00000000000079af */ /* 0x000e220000000000 */
[----:B------:R-:W-:-:S02]  /*e850*/  FADD.FTZ R2, R136, R2 ;  /* 0x0000000288027221 */ /* 0x000fc40000010000 */
[----:B------:R-:W-:Y:S02]  /*e860*/  FADD.FTZ R0, R191, R0 ;  /* 0x00000000bf007221 */ /* 0x000fe40000010000 */
[----:B------:R-:W-:Y:S01]  /*e870*/  FADD.FTZ R2, R10, R2 ;  /* 0x000000020a027221 */ /* 0x000fe20000010000 */
[C---:B------:R-:W-:Y:S08]  /*e880*/  HMMA.16816.F32.BF16 R16, R4.reuse, R18, RZ ;  /* 0x000000120410723c */ /* 0x040ff000000418ff */
[C---:B------:R-:W-:Y:S08]  /*e890*/  HMMA.16816.F32.BF16 R20, R4.reuse, R24, RZ ;  /* 0x000000180414723c */ /* 0x040ff000000418ff */
[----:B------:R-:W-:Y:S08]  /*e8a0*/  HMMA.16816.F32.BF16 R24, R4, R26, RZ ;  /* 0x0000001a0418723c */ /* 0x000ff000000418ff */
[C---:B------:R-:W-:Y:S08]  /*e8b0*/  HMMA.16816.F32.BF16 R144, R128.reuse, R148, R144 ;  /* 0x000000948090723c */ /* 0x040ff00000041890 */
[C---:B------:R-:W-:Y:S01]  /*e8c0*/  HMMA.16816.F32.BF16 R148, R128.reuse, R150, R12 ;  /* 0x000000968094723c */ /* 0x040fe2000004180c */
[----:B------:R-:W2:Y:S07]  /*e8d0*/  LDSM.16.MT88.4 R12, [R179+0x1800] ;  /* 0x00180000b30c783b */ /* 0x000eae0000004200 */
[C---:B------:R-:W-:Y:S08]  /*e8e0*/  HMMA.16816.F32.BF16 R152, R128.reuse, R156, R152 ;  /* 0x0000009c8098723c */ /* 0x040ff00000041898 */
[C---:B------:R-:W-:Y:S01]  /*e8f0*/  HMMA.16816.F32.BF16 R156, R128.reuse, R158, R16 ;  /* 0x0000009e809c723c */ /* 0x040fe20000041810 */
[----:B------:R-:W3:Y:S07]  /*e900*/  LDSM.16.MT88.4 R16, [R178+0x1800] ;  /* 0x00180000b210783b */ /* 0x000eee0000004200 */
[C---:B------:R-:W-:Y:S08]  /*e910*/  HMMA.16816.F32.BF16 R20, R128.reuse, R32, R20 ;  /* 0x000000208014723c */ /* 0x040ff00000041814 */
[----:B------:R-:W-:Y:S08]  /*e920*/  HMMA.16816.F32.BF16 R24, R128, R34, R24 ;  /* 0x000000228018723c */ /* 0x000ff00000041818 */
[C---:B------:R-:W-:Y:S08]  /*e930*/  HMMA.16816.F32.BF16 R52, R4.reuse, R56, RZ ;  /* 0x000000380434723c */ /* 0x040ff000000418ff */
[C---:B------:R-:W-:Y:S08]  /*e940*/  HMMA.16816.F32.BF16 R28, R4.reuse, R36, RZ ;  /* 0x00000024041c723c */ /* 0x040ff000000418ff */
[C---:B------:R-:W-:Y:S08]  /*e950*/  HMMA.16816.F32.BF16 R32, R4.reuse, R38, RZ ;  /* 0x000000260420723c */ /* 0x040ff000000418ff */
[C---:B------:R-:W-:Y:S08]  /*e960*/  HMMA.16816.F32.BF16 R56, R4.reuse, R58, RZ ;  /* 0x0000003a0438723c */ /* 0x040ff000000418ff */
[C---:B------:R-:W-:Y:S08]  /*e970*/  HMMA.16816.F32.BF16 R44, R4.reuse, R48, RZ ;  /* 0x00000030042c723c */ /* 0x040ff000000418ff */
[C---:B------:R-:W-:Y:S08]  /*e980*/  HMMA.16816.F32.BF16 R36, R4.reuse, R40, RZ ;  /* 0x000000280424723c */ /* 0x040ff000000418ff */
[C---:B------:R-:W-:Y:S08]  /*e990*/  HMMA.16816.F32.BF16 R48, R4.reuse, R50, RZ ;  /* 0x000000320430723c */ /* 0x040ff000000418ff */
[----:B------:R-:W-:Y:S08]  /*e9a0*/  HMMA.16816.F32.BF16 R40, R4, R42, RZ ;  /* 0x0000002a0428723c */ /* 0x000ff000000418ff */
[C---:B------:R-:W-:Y:S08]  /*e9b0*/  HMMA.16816.F32.BF16 R28, R128.reuse, R64, R28 ;  /* 0x00000040801c723c */ /* 0x040ff0000004181c */
[C---:B------:R-:W-:Y:S08]  /*e9c0*/  HMMA.16816.F32.BF16 R32, R128.reuse, R66, R32 ;  /* 0x000000428020723c */ /* 0x040ff00000041820 */
[C---:B------:R-:W-:Y:S08]  /*e9d0*/  HMMA.16816.F32.BF16 R52, R128.reuse, R60, R52 ;  /* 0x0000003c8034723c */ /* 0x040ff00000041834 */
[----:B------:R-:W-:Y:S08]  /*e9e0*/  HMMA.16816.F32.BF16 R56, R128, R62, R56 ;  /* 0x0000003e8038723c */ /* 0x000ff00000041838 */
[C---:B-1----:R-:W-:Y:S08]  /*e9f0*/  HMMA.16816.F32.BF16 R60, R4.reuse, R68, RZ ;  /* 0x00000044043c723c */ /* 0x042ff000000418ff */
[----:B------:R-:W-:Y:S08]  /*ea00*/  HMMA.16816.F32.BF16 R64, R4, R70, RZ ;  /* 0x000000460440723c */ /* 0x000ff000000418ff */
[C---:B--2---:R-:W-:Y:S08]  /*ea10*/  HMMA.16816.F32.BF16 R44, R128.reuse, R12, R44 ;  /* 0x0000000c802c723c */ /* 0x044ff0000004182c */
[C---:B------:R-:W-:Y:S01]  /*ea20*/  HMMA.16816.F32.BF16 R48, R128.reuse, R14, R48 ;  /* 0x0000000e8030723c */ /* 0x040fe20000041830 */
[----:B------:R-:W1:Y:S07]  /*ea30*/  LDSM.16.MT88.4 R12, [R178+0x2800] ;  /* 0x00280000b20c783b */ /* 0x000e6e0000004200 */
[C---:B---3--:R-:W-:Y:S08]  /*ea40*/  HMMA.16816.F32.BF16 R36, R128.reuse, R16, R36 ;  /* 0x000000108024723c */ /* 0x048ff00000041824 */
[----:B------:R-:W-:Y:S01]  /*ea50*/  HMMA.16816.F32.BF16 R40, R128, R18, R40 ;  /* 0x000000128028723c */ /* 0x000fe20000041828 */
[----:B------:R-:W2:Y:S07]  /*ea60*/  LDSM.16.MT88.4 R16, [R179+0x2800] ;  /* 0x00280000b310783b */ /* 0x000eae0000004200 */
[C---:B------:R-:W-:Y:S08]  /*ea70*/  HMMA.16816.F32.BF16 R68, R4.reuse, R72, RZ ;  /* 0x000000480444723c */ /* 0x040ff000000418ff */
[C---:B------:R-:W-:Y:S08]  /*ea80*/  HMMA.16816.F32.BF16 R72, R4.reuse, R74, RZ ;  /* 0x0000004a0448723c */ /* 0x040ff000000418ff */
[C---:B------:R-:W-:Y:S08]  /*ea90*/  HMMA.16816.F32.BF16 R76, R4.reuse, R80, RZ ;  /* 0x00000050044c723c */ /* 0x040ff000000418ff */
[----:B------:R-:W-:Y:S08]  /*eaa0*/  HMMA.16816.F32.BF16 R80, R4, R82, RZ ;  /* 0x000000520450723c */ /* 0x000ff000000418ff */
[C---:B------:R-:W-:Y:S08]  /*eab0*/  HMMA.16816.F32.BF16 R60, R128.reuse, R84, R60 ;  /* 0x00000054803c723c */ /* 0x040ff0000004183c */
[----:B------:R-:W-:Y:S08]  /*eac0*/  HMMA.16816.F32.BF16 R64, R128, R86, R64 ;  /* 0x000000568040723c */ /* 0x000ff00000041840 */
[C---:B------:R-:W-:Y:S08]  /*ead0*/  HMMA.16816.F32.BF16 R84, R4.reuse, R88, RZ ;  /* 0x000000580454723c */ /* 0x040ff000000418ff */
[----:B------:R-:W-:Y:S08]  /*eae0*/  HMMA.16816.F32.BF16 R88, R4, R90, RZ ;  /* 0x0000005a0458723c */ /* 0x000ff000000418ff */
[C---:B-1----:R-:W-:Y:S08]  /*eaf0*/  HMMA.16816.F32.BF16 R68, R128.reuse, R12, R68 ;  /* 0x0000000c8044723c */ /* 0x042ff00000041844 */
[C---:B------:R-:W-:Y:S08]  /*eb00*/  HMMA.16816.F32.BF16 R72, R128.reuse, R14, R72 ;  /* 0x0000000e8048723c */ /* 0x040ff00000041848 */
[C---:B--2---:R-:W-:Y:S08]  /*eb10*/  HMMA.16816.F32.BF16 R76, R128.reuse, R16, R76 ;  /* 0x00000010804c723c */ /* 0x044ff0000004184c */
[----:B------:R-:W-:Y:S08]  /*eb20*/  HMMA.16816.F32.BF16 R80, R128, R18, R80 ;  /* 0x000000128050723c */ /* 0x000ff00000041850 */
[C---:B------:R-:W-:Y:S08]  /*eb30*/  HMMA.16816.F32.BF16 R100, R4.reuse, R116, RZ ;  /* 0x000000740464723c */ /* 0x040ff000000418ff */
[C---:B------:R-:W-:Y:S08]  /*eb40*/  HMMA.16816.F32.BF16 R12, R4.reuse, R118, RZ ;  /* 0x00000076040c723c */ /* 0x040ff000000418ff */
[C---:B------:R-:W-:Y:S08]  /*eb50*/  HMMA.16816.F32.BF16 R16, R4.reuse, R112, RZ ;  /* 0x000000700410723c */ /* 0x040ff000000418ff */
[C---:B------:R-:W-:Y:S01]  /*eb60*/  HMMA.16816.F32.BF16 R116, R4.reuse, R114, RZ ;  /* 0x000000720474723c */ /* 0x040fe200000418ff */
[----:B------:R-:W1:Y:S07]  /*eb70*/  LDSM.16.MT88.4 R112, [R179+0x3800] ;  /* 0x00380000b370783b */ /* 0x000e6e0000004200 */
[----:B------:R-:W-:Y:S08]  /*eb80*/  HMMA.16816.F32.BF16 R92, R4, R96, RZ ;  /* 0x00000060045c723c */ /* 0x000ff000000418ff */
[C---:B------:R-:W-:Y:S08]  /*eb90*/  HMMA.16816.F32.BF16 R84, R128.reuse, R120, R84 ;  /* 0x000000788054723c */ /* 0x040ff00000041854 */
[----:B------:R-:W-:Y:S01]  /*eba0*/  HMMA.16816.F32.BF16 R88, R128, R122, R88 ;  /* 0x0000007a8058723c */ /* 0x000fe20000041858 */
[----:B------:R-:W2:Y:S07]  /*ebb0*/  LDSM.16.MT88.4 R120, [R181+0x3800] ;  /* 0x00380000b578783b */ /* 0x000eae0000004200 */
[C---:B------:R-:W-:Y:S08]  /*ebc0*/  HMMA.16816.F32.BF16 R96, R4.reuse, R98, RZ ;  /* 0x000000620460723c */ /* 0x040ff000000418ff */
[C---:B------:R-:W-:Y:S08]  /*ebd0*/  HMMA.16816.F32.BF16 R124, R4.reuse, R108, RZ ;  /* 0x0000006c047c723c */ /* 0x040ff000000418ff */
[C---:B------:R-:W-:Y:S08]  /*ebe0*/  HMMA.16816.F32.BF16 R160, R4.reuse, R110, RZ ;  /* 0x0000006e04a0723c */ /* 0x040ff000000418ff */
[C---:B------:R-:W-:Y:S08]  /*ebf0*/  HMMA.16816.F32.BF16 R164, R4.reuse, R104, RZ ;  /* 0x0000006804a4723c */ /* 0x040ff000000418ff */
[----:B------:R-:W-:Y:S01]  /*ec00*/  HMMA.16816.F32.BF16 R168, R4, R106, RZ ;  /* 0x0000006a04a8723c */ /* 0x000fe200000418ff */
[----:B------:R-:W3:Y:S07]  /*ec10*/  LDSM.16.MT88.4 R4, [R180+0x3800] ;  /* 0x00380000b404783b */ /* 0x000eee0000004200 */
[C---:B-1----:R-:W-:Y:S08]  /*ec20*/  HMMA.16816.F32.BF16 R108, R128.reuse, R112, R16 ;  /* 0x00000070806c723c */ /* 0x042ff00000041810 */
[C---:B------:R-:W-:Y:S08]  /*ec30*/  HMMA.16816.F32.BF16 R112, R128.reuse, R114, R116 ;  /* 0x000000728070723c */ /* 0x040ff00000041874 */
[C---:B--2---:R-:W-:Y:S08]  /*ec40*/  HMMA.16816.F32.BF16 R116, R128.reuse, R120, R124 ;  /* 0x000000788074723c */ /* 0x044ff0000004187c */
[C---:B------:R-:W-:Y:S08]  /*ec50*/  HMMA.16816.F32.BF16 R92, R128.reuse, R172, R92 ;  /* 0x000000ac805c723c */ /* 0x040ff0000004185c */
[C---:B------:R-:W-:Y:S08]  /*ec60*/  HMMA.16816.F32.BF16 R96, R128.reuse, R174, R96 ;  /* 0x000000ae8060723c */ /* 0x040ff00000041860 */
[C---:B------:R-:W-:Y:S08]  /*ec70*/  HMMA.16816.F32.BF16 R100, R128.reuse, R192, R100 ;  /* 0x000000c08064723c */ /* 0x040ff00000041864 */
[C---:B------:R-:W-:Y:S07]  /*ec80*/  HMMA.16816.F32.BF16 R104, R128.reuse, R194, R12 ;  /* 0x000000c28068723c */ /* 0x040fee000004180c */
[----:B------:R-:W-:Y:S01]  /*ec90*/  FADD.FTZ R195, R190, R0 ;  /* 0x00000000bec37221 */ /* 0x000fe20000010000 */
[----:B------:R-:W-:Y:S01]  /*eca0*/  HMMA.16816.F32.BF16 R120, R128, R122, R160 ;  /* 0x0000007a8078723c */ /* 0x000fe200000418a0 */
[----:B------:R-:W-:-:S07]  /*ecb0*/  FADD.FTZ R194, R9, R2 ;  /* 0x0000000209c27221 */ /* 0x000fce0000010000 */
[C---:B---3--:R-:W-:Y:S08]  /*ecc0*/  HMMA.16816.F32.BF16 R124, R128.reuse, R4, R164 ;  /* 0x00000004807c723c */ /* 0x048ff000000418a4 */
[----:B------:R-:W-:Y:S01]  /*ecd0*/  HMMA.16816.F32.BF16 R128, R128, R6, R168 ;  /* 0x000000068080723c */ /* 0x000fe200000418a8 */
[----:B------:R-:W-:Y:S07]  /*ece0*/  @!UPT UIADD3 URZ, URZ, URZ, URZ ;  /* 0x0000003f3f3ff290 */ /* 0x000fee000fffe03f */
[----:B------:R-:W-:Y:S11]  /*ecf0*/  @!P0 BRA `(.L_x_228) ;  /* 0x00001ff000008947 */ /* 0x000ff60003800000 */
[----:B------:R-:W-:Y:S02]  /*ed00*/  MOV R189, R220 ;  /* 0x000000dc00bd7202 */ /* 0x000fe40000000f00 */
[----:B------:R-:W-:-:S02]  /*ed10*/  MOV R137, R8 ;  /* 0x0000000800897202 */ /* 0x000fc40000000f00 */
[----:B------:R-:W-:Y:S02]  /*ed20*/  MOV R136, R135 ;  /* 0x0000008700887202 */ /* 0x000fe40000000f00 */
.L_x_229:
[----:B------:R-:W-:Y:S04]  /*ed30*/  DEPBAR.LE SB0, 0x0 ;  /* 0x000080000000791a */ /* 0x000fe80000000000 */
[----:B------:R-:W-:Y:S01]  /*ed40*/  WARPSYNC 0xffffffff ;  /* 0xffffffff00007948 */ /* 0x000fe20003800000 */
[----:B------:R-:W-:Y:S01]  /*ed50*/  BAR.SYNC.DEFER_BLOCKING 0x0 ;  /* 0x0000000000007b1d */ /* 0x000fe20000010000 */
[----:B------:R-:W-:Y:S02]  /*ed60*/  R2P PR, R216, 0x6 ;  /* 0x00000006d8007804 */ /* 0x000fe40000000000 */
[----:B------:R-:W-:Y:S02]  /*ed70*/  SHF.R.S32.HI R2, RZ, 0x1f, R189 ;  /* 0x0000001fff027819 */ /* 0x000fe400000114bd */
[----:B------:R-:W-:Y:S02]  /*ed80*/  IADD3 R0, R176, 0x20, RZ ;  /* 0x00000020b0007810 */ /* 0x000fe40007ffe0ff */
[----:B------:R-:W-:Y:S01]  /*ed90*/  ISETP.GE.AND P3, PT, R132, c[0x0][0x1d4], PT ;  /* 0x0000750084007a0c */ /* 0x000fe20003f66270 */
[----:B------:R-:W-:Y:S01]  /*eda0*/  IMAD R3, R2, c[0x0][0x208], RZ ;  /* 0x0000820002037a24 */ /* 0x000fe200078e02ff */
[----:B------:R-:W-:Y:S02]  /*edb0*/  ISETP.GE.AND P4, PT, R134, c[0x0][0x1d4], PT ;  /* 0x0000750086007a0c */ /* 0x000fe40003f86270 */
[----:B------:R-:W-:Y:S01]  /*edc0*/  ISETP.GE.AND P5, PT, R196, c[0x0][0x1d4], PT ;  /* 0x00007500c4007a0c */ /* 0x000fe20003fa6270 */
[----:B------:R-:W-:Y:S01]  /*edd0*/  IMAD R3, R189, c[0x0][0x20c], R3 ;  /* 0x00008300bd037a24 */ /* 0x000fe200078e0203 */
[----:B------:R-:W-:Y:S02]  /*ede0*/  ISETP.GE.AND P6, PT, R197, c[0x0][0x1d4], PT ;  /* 0x00007500c5007a0c */ /* 0x000fe40003fc6270 */
[----:B------:R-:W-:Y:S01]  /*edf0*/  @P1 IADD3 R0, R176, -0x20, RZ ;  /* 0xffffffe0b0001810 */ /* 0x000fe20007ffe0ff */
[----:B------:R-:W-:Y:S08]  /*ee00*/  LDSM.16.M88.4 R16, [R182] ;  /* 0x00000000b610783b */ /* 0x000ff00000000200 */
[----:B------:R-:W1:Y:S08]  /*ee10*/  LDSM.16.M88.4 R8, [R176] ;  /* 0x00000000b008783b */ /* 0x000e700000000200 */
[----:B------:R-:W2:Y:S08]  /*ee20*/  LDSM.16.M88.4 R160, [R176+0x800] ;  /* 0x00080000b0a0783b */ /* 0x000eb00000000200 */
[----:B------:R-:W-:Y:S08]  /*ee30*/  LDSM.16.M88.4 R164, [R183] ;  /* 0x00000000b7a4783b */ /* 0x000ff00000000200 */
[----:B------:R-:W3:Y:S08]  /*ee40*/  LDSM.16.M88.4 R168, [R0] ;  /* 0x0000000000a8783b */ /* 0x000ef00000000200 */
[----:B------:R-:W4:Y:S01]  /*ee50*/  LDSM.16.M88.4 R172, [R0+0x800] ;  /* 0x0008000000ac783b */ /* 0x000f220000000200 */
[C---:B-1----:R-:W-:Y:S08]  /*ee60*/  HMMA.16816.F32.BF16 R4, R16.reuse, R8, RZ ;  /* 0x000000081004723c */ /* 0x042ff000000418ff */
[C---:B------:R-:W-:Y:S08]  /*ee70*/  HMMA.16816.F32.BF16 R8, R16.reuse, R10, RZ ;  /* 0x0000000a1008723c */ /* 0x040ff000000418ff */
[C---:B--2---:R-:W-:Y:S07]  /*ee80*/  HMMA.16816.F32.BF16 R12, R16.reuse, R160, RZ ;  /* 0x000000a0100c723c */ /* 0x044fee00000418ff */
[----:B------:R-:W-:Y:S01]  /*ee90*/  IMAD.WIDE.U32 R160, R189, c[0x0][0x208], RZ ;  /* 0x00008200bda07a25 */ /* 0x000fe200078e00ff */
[----:B------:R-:W-:Y:S04]  /*eea0*/  HMMA.16816.F32.BF16 R16, R16, R162, RZ ;  /* 0x000000a21010723c */ /* 0x000fe800000418ff */
[C---:B------:R-:W-:Y:S02]  /*eeb0*/  LEA R2, P0, R160.reuse, R210, 0x5 ;  /* 0x000000d2a0027211 */ /* 0x040fe400078028ff */
[----:B------:R-:W-:Y:S02]  /*eec0*/  IADD3 R3, R161, R3, RZ ;  /* 0x00000003a1037210 */ /* 0x000fe40007ffe0ff */
[C---:B---3--:R-:W-:Y:S05]  /*eed0*/  HMMA.16816.F32.BF16 R4, R164.reuse, R168, R4 ;  /* 0x000000a8a404723c */ /* 0x048fea0000041804 */
[----:B------:R-:W-:Y:S02]  /*eee0*/  LEA.HI.X R3, R160, R218, R3, 0x5, P0 ;  /* 0x000000daa0037211 */ /* 0x000fe400000f2c03 */
[C---:B------:R-:W-:Y:S01]  /*eef0*/  LEA R186, P0, R2.reuse, c[0x0][0x1f8], 0x1 ;  /* 0x00007e0002ba7a11 */ /* 0x040fe200078008ff */
[C---:B------:R-:W-:Y:S04]  /*ef00*/  HMMA.16816.F32.BF16 R8, R164.reuse, R170, R8 ;  /* 0x000000aaa408723c */ /* 0x040fe80000041808 */
[----:B------:R-:W-:Y:S02]  /*ef10*/  LEA.HI.X R187, R2, c[0x0][0x1fc], R3, 0x1, P0 ;  /* 0x00007f0002bb7a11 */ /* 0x000fe400000f0c03 */
[C---:B------:R-:W-:Y:S02]  /*ef20*/  IADD3 R2, R176.reuse, 0x40, RZ ;  /* 0x00000040b0027810 */ /* 0x040fe40007ffe0ff */
[C---:B----4-:R-:W-:Y:S01]  /*ef30*/  HMMA.16816.F32.BF16 R12, R164.reuse, R172, R12 ;  /* 0x000000aca40c723c */ /* 0x050fe2000004180c */
[----:B------:R-:W-:Y:S01]  /*ef40*/  @!PT LDS RZ, [RZ] ;  /* 0x00000000fffff984 */ /* 0x000fe20000000800 */
[----:B------:R-:W-:Y:S01]  /*ef50*/  @!PT LDS RZ, [RZ] ;  /* 0x00000000fffff984 */ /* 0x000fe20000000800 */
[----:B------:R-:W-:Y:S01]  /*ef60*/  @!PT LDS RZ, [RZ] ;  /* 0x00000000fffff984 */ /* 0x000fe20000000800 */
[----:B------:R1:W-:Y:S02]  /*ef70*/  LDGSTS.E.BYPASS.LTC128B.128 [R188+0x8080], [R186.64], !P3 ;  /* 0x08080000babc7fae */ /* 0x0003e4000d901d46 */
[C---:B------:R-:W-:Y:S02]  /*ef80*/  ISETP.GT.AND P0, PT, R189.reuse, R207, PT ;  /* 0x000000cfbd00720c */ /* 0x040fe40003f04270 */
[----:B------:R-:W-:Y:S02]  /*ef90*/  @P2 IADD3 R2, R176, -0x40, RZ ;  /* 0xffffffc0b0022810 */ /* 0x000fe40007ffe0ff */
[----:B------:R-:W-:Y:S01]  /*efa0*/  IADD3 R189, R189, -0x1, RZ ;  /* 0xffffffffbdbd7810 */ /* 0x000fe20007ffe0ff */
[----:B------:R-:W-:Y:S01]  /*efb0*/  HMMA.16816.F32.BF16 R16, R164, R174, R16 ;  /* 0x000000aea410723c */ /* 0x000fe20000041810 */
[----:B------:R1:W-:Y:S08]  /*efc0*/  LDGSTS.E.BYPASS.LTC128B.128 [R188+0x9080], [R186.64+0x80], !P4 ;  /* 0x09080080babc7fae */ /* 0x0003f0000e101d46 */
[----:B------:R1:W-:Y:S08]  /*efd0*/  LDGSTS.E.BYPASS.LTC128B.128 [R188+0xa080], [R186.64+0x100], !P5 ;  /* 0x0a080100babc7fae */ /* 0x0003f0000e901d46 */
[----:B------:R1:W-:Y:S08]  /*efe0*/  LDGSTS.E.BYPASS.LTC128B.128 [R188+0xb080], [R186.64+0x180], !P6 ;  /* 0x0b080180babc7fae */ /* 0x0003f0000f101d46 */
[----:B------:R-:W-:Y:S08]  /*eff0*/  LDSM.16.M88.4 R160, [R185] ;  /* 0x00000000b9a0783b */ /* 0x000ff00000000200 */
[----:B------:R-:W2:Y:S08]  /*f000*/  LDSM.16.M88.4 R168, [R2] ;  /* 0x0000000002a8783b */ /* 0x000eb00000000200 */
[----:B------:R-:W3:Y:S08]  /*f010*/  LDSM.16.M88.4 R164, [R2+0x800] ;  /* 0x0008000002a4783b */ /* 0x000ef00000000200 */
[----:B------:R-:W0:Y:S08]  /*f020*/  LDGDEPBAR ;  /* 0x00000000000079af */ /* 0x000e300000000000 */
[----:B------:R-:W-:Y:S01]  /*f030*/  LDSM.16.M88.4 R172, [R177] ;  /* 0x00000000b1ac783b */ /* 0x000fe20000000200 */
[C---:B--2---:R-:W-:Y:S08]  /*f040*/  HMMA.16816.F32.BF16 R4, R160.reuse, R168, R4 ;  /* 0x000000a8a004723c */ /* 0x044ff00000041804 */
[C---:B------:R-:W-:Y:S01]  /*f050*/  HMMA.16816.F32.BF16 R8, R160.reuse, R170, R8 ;  /* 0x000000aaa008723c */ /* 0x040fe20000041808 */
[----:B------:R-:W2:Y:S07]  /*f060*/  LDSM.16.M88.4 R168, [R184] ;  /* 0x00000000b8a8783b */ /* 0x000eae0000000200 */
[C---:B---3--:R-:W-:Y:S08]  /*f070*/  HMMA.16816.F32.BF16 R12, R160.reuse, R164, R12 ;  /* 0x000000a4a00c723c */ /* 0x048ff0000004180c */
[----:B------:R-:W-:Y:S01]  /*f080*/  HMMA.16816.F32.BF16 R16, R160, R166, R16 ;  /* 0x000000a6a010723c */ /* 0x000fe20000041810 */
[----:B------:R-:W3:Y:S08]  /*f090*/  LDSM.16.M88.4 R160, [R177+0x800] ;  /* 0x00080000b1a0783b */ /* 0x000ef00000000200 */
[----:B------:R-:W-:Y:S01]  /*f0a0*/  LDSM.16.M88.4 R164, [R182+0x4000] ;  /* 0x00400000b6a4783b */ /* 0x000fe20000000200 */
[C---:B--2---:R-:W-:Y:S08]  /*f0b0*/  HMMA.16816.F32.BF16 R4, R168.reuse, R172, R4 ;  /* 0x000000aca804723c */ /* 0x044ff00000041804 */
[C---:B------:R-:W-:Y:S01]  /*f0c0*/  HMMA.16816.F32.BF16 R8, R168.reuse, R174, R8 ;  /* 0x000000aea808723c */ /* 0x040fe20000041808 */
[----:B------:R-:W2:Y:S07]  /*f0d0*/  LDSM.16.M88.4 R172, [R176+0x1000] ;  /* 0x00100000b0ac783b */ /* 0x000eae0000000200 */
        /* <DEDUP_REMOVED lines=79> */
[----:B------:R-:W3:Y:S01]  /*f5d0*/  LDSM.16.M88.4 R160, [R177+0x3800] ;  /* 0x00380000b1a0783b */ /* 0x000ee20000000200 */
[----:B------:R-:W-:Y:S07]  /*f5e0*/  DEPBAR.LE SB0, 0x0 ;  /* 0x000080000000791a */ /* 0x000fee0000000000 */
[----:B------:R-:W-:Y:S01]  /*f5f0*/  BAR.SYNC.DEFER_BLOCKING 0x0 ;  /* 0x0000000000007b1d */ /* 0x000fe20000010000 */
[C---:B--2---:R-:W-:Y:S08]  /*f600*/  HMMA.16816.F32.BF16 R4, R168.reuse, R172, R4 ;  /* 0x000000aca804723c */ /* 0x044ff00000041804 */
[C---:B------:R-:W-:Y:S08]  /*f610*/  HMMA.16816.F32.BF16 R8, R168.reuse, R174, R8 ;  /* 0x000000aea808723c */ /* 0x040ff00000041808 */
[C---:B---3--:R-:W-:Y:S08]  /*f620*/  HMMA.16816.F32.BF16 R12, R168.reuse, R160, R12 ;  /* 0x000000a0a80c723c */ /* 0x048ff0000004180c */
[----:B------:R-:W-:Y:S04]  /*f630*/  HMMA.16816.F32.BF16 R16, R168, R162, R16 ;  /* 0x000000a2a810723c */ /* 0x000fe80000041810 */
[----:B------:R-:W-:Y:S04]  /*f640*/  FMUL.FTZ R0, R4, c[0x0][0x320] ;  /* 0x0000c80004007a20 */ /* 0x000fe80000410000 */
[----:B------:R2:W-:Y:S11]  /*f650*/  MUFU.TANH R165, R0 ;  /* 0x0000000000a57308 */ /* 0x0005f60000002400 */
[----:B------:R-:W-:Y:S05]  /*f660*/  @!UPT UIADD3 URZ, URZ, URZ, URZ ;  /* 0x0000003f3f3ff290 */ /* 0x000fea000fffe03f */
[----:B------:R-:W-:Y:S04]  /*f670*/  FMUL.FTZ R2, R18, c[0x0][0x320] ;  /* 0x0000c80012027a20 */ /* 0x000fe80000410000 */
[----:B------:R-:W-:Y:S01]  /*f680*/  MUFU.TANH R143, R2 ;  /* 0x00000002008f7308 */ /* 0x000fe20000002400 */
[----:B--2---:R-:W-:Y:S09]  /*f690*/  FMUL.FTZ R0, R5, c[0x0][0x320] ;  /* 0x0000c80005007a20 */ /* 0x004ff20000410000 */
[----:B------:R2:W-:Y:S02]  /*f6a0*/  MUFU.TANH R164, R0 ;  /* 0x0000000000a47308 */ /* 0x0005e40000002400 */
[----:B--2---:R-:W-:Y:S08]  /*f6b0*/  FMUL.FTZ R0, R6, c[0x0][0x320] ;  /* 0x0000c80006007a20 */ /* 0x004ff00000410000 */
[----:B------:R2:W3:Y:S02]  /*f6c0*/  MUFU.TANH R166, R0 ;  /* 0x0000000000a67308 */ /* 0x0004e40000002400 */
[----:B--2---:R-:W-:Y:S01]  /*f6d0*/  FMUL.FTZ R0, R7, c[0x0][0x320] ;  /* 0x0000c80007007a20 */ /* 0x004fe20000410000 */
[----:B---3--:R-:W-:Y:S07]  /*f6e0*/  FMNMX.FTZ R3, R166, R137, !PT ;  /* 0x00000089a6037209 */ /* 0x008fee0007810000 */
[----:B------:R2:W3:Y:S02]  /*f6f0*/  MUFU.TANH R167, R0 ;  /* 0x0000000000a77308 */ /* 0x0004e40000002400 */
[----:B--2---:R-:W-:Y:S01]  /*f700*/  FMUL.FTZ R0, R8, c[0x0][0x320] ;  /* 0x0000c80008007a20 */ /* 0x004fe20000410000 */
[----:B---3--:R-:W-:Y:S07]  /*f710*/  FMNMX.FTZ R3, R167, R3, !PT ;  /* 0x00000003a7037209 */ /* 0x008fee0007810000 */
[----:B------:R2:W3:Y:S02]  /*f720*/  MUFU.TANH R6, R0 ;  /* 0x0000000000067308 */ /* 0x0004e40000002400 */
[----:B--2---:R-:W-:Y:S08]  /*f730*/  FMUL.FTZ R0, R9, c[0x0][0x320] ;  /* 0x0000c80009007a20 */ /* 0x004ff00000410000 */
[----:B------:R2:W4:Y:S02]  /*f740*/  MUFU.TANH R8, R0 ;  /* 0x0000000000087308 */ /* 0x0005240000002400 */
[----:B--2---:R-:W-:Y:S08]  /*f750*/  FMUL.FTZ R0, R10, c[0x0][0x320] ;  /* 0x0000c8000a007a20 */ /* 0x004ff00000410000 */
[----:B------:R2:W5:Y:S02]  /*f760*/  MUFU.TANH R9, R0 ;  /* 0x0000000000097308 */ /* 0x0005640000002400 */
[----:B--2---:R-:W-:Y:S08]  /*f770*/  FMUL.FTZ R0, R11, c[0x0][0x320] ;  /* 0x0000c8000b007a20 */ /* 0x004ff00000410000 */
[----:B------:R2:W-:Y:S02]  /*f780*/  MUFU.TANH R10, R0 ;  /* 0x00000000000a7308 */ /* 0x0005e40000002400 */
[----:B--2---:R-:W-:Y:S08]  /*f790*/  FMUL.FTZ R0, R12, c[0x0][0x320] ;  /* 0x0000c8000c007a20 */ /* 0x004ff00000410000 */
[----:B------:R2:W1:Y:S02]  /*f7a0*/  MUFU.TANH R162, R0 ;  /* 0x0000000000a27308 */ /* 0x0004640000002400 */
[----:B--2---:R-:W-:Y:S08]  /*f7b0*/  FMUL.FTZ R0, R13, c[0x0][0x320] ;  /* 0x0000c8000d007a20 */ /* 0x004ff00000410000 */
[----:B------:R2:W1:Y:S02]  /*f7c0*/  MUFU.TANH R163, R0 ;  /* 0x0000000000a37308 */ /* 0x0004640000002400 */
[----:B--2---:R-:W-:Y:S08]  /*f7d0*/  FMUL.FTZ R0, R14, c[0x0][0x320] ;  /* 0x0000c8000e007a20 */ /* 0x004ff00000410000 */
[----:B------:R2:W1:Y:S02]  /*f7e0*/  MUFU.TANH R190, R0 ;  /* 0x0000000000be7308 */ /* 0x0004640000002400 */
[----:B--2---:R-:W-:Y:S08]  /*f7f0*/  FMUL.FTZ R0, R15, c[0x0][0x320] ;  /* 0x0000c8000f007a20 */ /* 0x004ff00000410000 */
[----:B------:R2:W-:Y:S02]  /*f800*/  MUFU.TANH R191, R0 ;  /* 0x0000000000bf7308 */ /* 0x0005e40000002400 */
[----:B--2---:R-:W-:Y:S08]  /*f810*/  FMUL.FTZ R0, R16, c[0x0][0x320] ;  /* 0x0000c80010007a20 */ /* 0x004ff00000410000 */
[----:B------:R2:W1:Y:S02]  /*f820*/  MUFU.TANH R192, R0 ;  /* 0x0000000000c07308 */ /* 0x0004640000002400 */
[----:B--2---:R-:W-:Y:S08]  /*f830*/  FMUL.FTZ R0, R17, c[0x0][0x320] ;  /* 0x0000c80011007a20 */ /* 0x004ff00000410000 */
[----:B------:R2:W1:Y:S02]  /*f840*/  MUFU.TANH R193, R0 ;  /* 0x0000000000c17308 */ /* 0x0004640000002400 */
[----:B--2---:R-:W-:Y:S04]  /*f850*/  FMNMX.FTZ R0, R165, R136, !PT ;  /* 0x00000088a5007209 */ /* 0x004fe80007810000 */
[----:B------:R-:W-:Y:S01]  /*f860*/  FMNMX.FTZ R2, R164, R0, !PT ;  /* 0x00000000a4027209 */ /* 0x000fe20007810000 */
[----:B------:R-:W-:Y:S03]  /*f870*/  FMUL.FTZ R0, R19, c[0x0][0x320] ;  /* 0x0000c80013007a20 */ /* 0x000fe60000410000 */
[----:B---3--:R-:W-:Y:S01]  /*f880*/  FMNMX.FTZ R2, R6, R2, !PT ;  /* 0x0000000206027209 */ /* 0x008fe20007810000 */
[----:B------:R4:W2:Y:S03]  /*f890*/  MUFU.TANH R160, R0 ;  /* 0x0000000000a07308 */ /* 0x0008a60000002400 */
[----:B----4-:R-:W-:Y:S02]  /*f8a0*/  FMNMX.FTZ R0, R8, R2, !PT ;  /* 0x0000000208007209 */ /* 0x010fe40007810000 */
[----:B-----5:R-:W-:Y:S02]  /*f8b0*/  FMNMX.FTZ R2, R9, R3, !PT ;  /* 0x0000000309027209 */ /* 0x020fe40007810000 */
[----:B-1----:R-:W-:Y:S02]  /*f8c0*/  FMNMX.FTZ R0, R162, R0, !PT ;  /* 0x00000000a2007209 */ /* 0x002fe40007810000 */
[----:B------:R-:W-:Y:S02]  /*f8d0*/  FMNMX.FTZ R2, R10, R2, !PT ;  /* 0x000000020a027209 */ /* 0x000fe40007810000 */
[----:B------:R-:W-:Y:S02]  /*f8e0*/  FMNMX.FTZ R0, R163, R0, !PT ;  /* 0x00000000a3007209 */ /* 0x000fe40007810000 */
[----:B------:R-:W-:Y:S02]  /*f8f0*/  FMNMX.FTZ R2, R190, R2, !PT ;  /* 0x00000002be027209 */ /* 0x000fe40007810000 */
[----:B------:R-:W-:Y:S02]  /*f900*/  FMNMX.FTZ R3, R192, R0, !PT ;  /* 0x00000000c0037209 */ /* 0x000fe40007810000 */
[----:B------:R-:W-:Y:S02]  /*f910*/  FMNMX.FTZ R0, R191, R2, !PT ;  /* 0x00000002bf007209 */ /* 0x000fe40007810000 */
[----:B------:R-:W-:Y:S02]  /*f920*/  FMNMX.FTZ R3, R193, R3, !PT ;  /* 0x00000003c1037209 */ /* 0x000fe40007810000 */
[----:B------:R-:W-:Y:S03]  /*f930*/  FMNMX.FTZ R0, R143, R0, !PT ;  /* 0x000000008f007209 */ /* 0x000fe60007810000 */
[----:B------:R-:W1:Y:S01]  /*f940*/  SHFL.BFLY PT, R4, R3, 0x2, 0x1f ;  /* 0x0c401f0003047f89 */ /* 0x000e6200000e0000 */
[----:B--2---:R-:W-:Y:S07]  /*f950*/  FMNMX.FTZ R0, R160, R0, !PT ;  /* 0x00000000a0007209 */ /* 0x004fee0007810000 */
[----:B------:R-:W2:Y:S01]  /*f960*/  SHFL.BFLY PT, R2, R0, 0x2, 0x1f ;  /* 0x0c401f0000027f89 */ /* 0x000ea200000e0000 */
[----:B-1----:R-:W-:Y:S07]  /*f970*/  FMNMX.FTZ R4, R3, R4, !PT ;  /* 0x0000000403047209 */ /* 0x002fee0007810000 */
[----:B------:R-:W1:Y:S01]  /*f980*/  SHFL.BFLY PT, R5, R4, 0x1, 0x1f ;  /* 0x0c201f0004057f89 */ /* 0x000e6200000e0000 */
[----:B--2---:R-:W-:Y:S07]  /*f990*/  FMNMX.FTZ R0, R0, R2, !PT ;  /* 0x0000000200007209 */ /* 0x004fee0007810000 */
[----:B------:R-:W2:Y:S01]  /*f9a0*/  SHFL.BFLY PT, R3, R0, 0x1, 0x1f ;  /* 0x0c201f0000037f89 */ /* 0x000ea200000e0000 */
[----:B-1----:R-:W-:Y:S05]  /*f9b0*/  FMNMX.FTZ R135, R4, R5, !PT ;  /* 0x0000000504877209 */ /* 0x002fea0007810000 */
[C---:B------:R-:W-:Y:S02]  /*f9c0*/  FMUL.FTZ R161, R135.reuse, c[0x0][0x2d0] ;  /* 0x0000b40087a17a20 */ /* 0x040fe40000410000 */
[----:B------:R-:W-:Y:S01]  /*f9d0*/  FADD.FTZ R2, -R135, R136 ;  /* 0x0000008887027221 */ /* 0x000fe20000010100 */
[----:B--2---:R-:W-:Y:S01]  /*f9e0*/  FMNMX.FTZ R3, R0, R3, !PT ;  /* 0x0000000300037209 */ /* 0x004fe20007810000 */
[--C-:B------:R-:W-:Y:S02]  /*f9f0*/  FFMA.FTZ R4, R165, c[0x0][0x2d0], -R161.reuse ;  /* 0x0000b400a5047a23 */ /* 0x100fe400000108a1 */
[--C-:B------:R-:W-:Y:S02]  /*fa00*/  FFMA.FTZ R5, R6, c[0x0][0x2d0], -R161.reuse ;  /* 0x0000b40006057a23 */ /* 0x100fe400000108a1 */
[----:B------:R1:W-:Y:S01]  /*fa10*/  MUFU.EX2 R187, R4 ;  /* 0x0000000400bb7308 */ /* 0x0003e20000000800 */
[C---:B------:R-:W-:Y:S02]  /*fa20*/  FMUL.FTZ R136, R3.reuse, c[0x0][0x2d0] ;  /* 0x0000b40003887a20 */ /* 0x040fe40000410000 */
[----:B------:R-:W-:Y:S02]  /*fa30*/  FMUL.FTZ R0, R2, c[0x0][0x2d0] ;  /* 0x0000b40002007a20 */ /* 0x000fe40000410000 */
[--C-:B------:R-:W-:Y:S05]  /*fa40*/  FFMA.FTZ R8, R8, c[0x0][0x2d0], -R161.reuse ;  /* 0x0000b40008087a23 */ /* 0x100fea00000108a1 */
[----:B------:R-:W-:Y:S10]  /*fa50*/  MUFU.EX2 R175, R5 ;  /* 0x0000000500af7308 */ /* 0x000ff40000000800 */
[----:B------:R2:W3:Y:S01]  /*fa60*/  MUFU.EX2 R2, R0 ;  /* 0x0000000000027308 */ /* 0x0004e20000000800 */
[----:B-1----:R-:W-:Y:S09]  /*fa70*/  FFMA.FTZ R4, R164, c[0x0][0x2d0], -R161 ;  /* 0x0000b400a4047a23 */ /* 0x002ff200000108a1 */
[----:B------:R1:W-:Y:S10]  /*fa80*/  MUFU.EX2 R186, R4 ;  /* 0x0000000400ba7308 */ /* 0x0003f40000000800 */
[----:B------:R4:W-:Y:S01]  /*fa90*/  MUFU.EX2 R174, R8 ;  /* 0x0000000800ae7308 */ /* 0x0009e20000000800 */
[----:B--2---:R-:W-:Y:S02]  /*faa0*/  FADD.FTZ R0, -R3, R137 ;  /* 0x0000008903007221 */ /* 0x004fe40000010100 */
[----:B---3--:R-:W-:Y:S02]  /*fab0*/  FMUL.FTZ R16, R2, R156 ;  /* 0x0000009c02107220 */ /* 0x008fe40000410000 */
[----:B------:R-:W-:Y:S02]  /*fac0*/  FMUL.FTZ R0, R0, c[0x0][0x2d0] ;  /* 0x0000b40000007a20 */ /* 0x000fe40000410000 */
[C---:B------:R-:W-:Y:S02]  /*fad0*/  FMUL.FTZ R17, R2.reuse, R157 ;  /* 0x0000009d02117220 */ /* 0x040fe40000410000 */
[C---:B------:R-:W-:Y:S01]  /*fae0*/  FMUL.FTZ R20, R2.reuse, R20 ;  /* 0x0000001402147220 */ /* 0x040fe20000410000 */
[----:B-1----:R-:W-:Y:S01]  /*faf0*/  @P0 SHF.R.S32.HI R4, RZ, 0x1f, R189 ;  /* 0x0000001fff040819 */ /* 0x002fe200000114bd */
[----:B------:R-:W1:Y:S01]  /*fb00*/  MUFU.EX2 R0, R0 ;  /* 0x0000000000007308 */ /* 0x000e620000000800 */
[C---:B------:R-:W-:Y:S02]  /*fb10*/  FMUL.FTZ R21, R2.reuse, R21 ;  /* 0x0000001502157220 */ /* 0x040fe40000410000 */
[----:B------:R-:W-:Y:S02]  /*fb20*/  FMUL.FTZ R24, R2, R24 ;  /* 0x0000001802187220 */ /* 0x000fe40000410000 */
[----:B------:R-:W-:Y:S02]  /*fb30*/  @P0 IMAD R6, R4, c[0x0][0x1e0], RZ ;  /* 0x0000780004060a24 */ /* 0x000fe400078e02ff */
[C---:B------:R-:W-:Y:S04]  /*fb40*/  @P0 IMAD.WIDE.U32 R4, R189.reuse, c[0x0][0x1e0], RZ ;  /* 0x00007800bd040a25 */ /* 0x040fe800078e00ff */
[----:B------:R-:W-:Y:S01]  /*fb50*/  @P0 IMAD R7, R189, c[0x0][0x1e4], R6 ;  /* 0x00007900bd070a24 */ /* 0x000fe200078e0206 */
[----:B------:R-:W-:Y:S01]  /*fb60*/  @P0 LEA R6, P1, R4, R208, 0x5 ;  /* 0x000000d004060211 */ /* 0x000fe200078228ff */
[C---:B----4-:R-:W-:Y:S02]  /*fb70*/  FMUL.FTZ R8, R2.reuse, R148 ;  /* 0x0000009402087220 */ /* 0x050fe40000410000 */
[----:B------:R-:W-:Y:S01]  /*fb80*/  FMUL.FTZ R25, R2, R25 ;  /* 0x0000001902197220 */ /* 0x000fe20000410000 */
[----:B------:R-:W-:Y:S01]  /*fb90*/  @P0 IADD3 R7, R5, R7, RZ ;  /* 0x0000000705070210 */ /* 0x000fe20007ffe0ff */
[--C-:B------:R-:W-:Y:S02]  /*fba0*/  FFMA.FTZ R5, R166, c[0x0][0x2d0], -R136.reuse ;  /* 0x0000b400a6057a23 */ /* 0x100fe40000010888 */
[----:B------:R-:W-:Y:S01]  /*fbb0*/  FMUL.FTZ R28, R2, R28 ;  /* 0x0000001c021c7220 */ /* 0x000fe20000410000 */
[----:B------:R-:W-:Y:S01]  /*fbc0*/  @P0 LEA.HI.X R7, R4, R214, R7, 0x5, P1 ;  /* 0x000000d604070211 */ /* 0x000fe200008f2c07 */
[----:B------:R2:W-:Y:S01]  /*fbd0*/  MUFU.EX2 R171, R5 ;  /* 0x0000000500ab7308 */ /* 0x0005e20000000800 */
[----:B------:R-:W-:Y:S01]  /*fbe0*/  @P0 LEA R4, P1, R6, c[0x0][0x1c8], 0x1 ;  /* 0x0000720006040a11 */ /* 0x000fe200078208ff */
[----:B------:R-:W-:Y:S02]  /*fbf0*/  FMUL.FTZ R29, R2, R29 ;  /* 0x0000001d021d7220 */ /* 0x000fe40000410000 */
[C---:B-1----:R-:W-:Y:S02]  /*fc00*/  FMUL.FTZ R11, R0.reuse, R151 ;  /* 0x00000097000b7220 */ /* 0x042fe40000410000 */
        /* <DEDUP_REMOVED lines=8> */
[----:B------:R-:W-:Y:S01]  /*fc90*/  FMUL.FTZ R32, R2, R32 ;  /* 0x0000002002207220 */ /* 0x000fe20000410000 */
[----:B--2---:R-:W-:Y:S01]  /*fca0*/  @P0 LEA.HI.X R5, R6, c[0x0][0x1cc], R7, 0x1, P1 ;  /* 0x0000730006050a11 */ /* 0x004fe200008f0c07 */
[--C-:B------:R-:W-:Y:S02]  /*fcb0*/  FFMA.FTZ R6, R167, c[0x0][0x2d0], -R136.reuse ;  /* 0x0000b400a7067a23 */ /* 0x100fe40000010888 */
[----:B------:R-:W-:Y:S02]  /*fcc0*/  FMUL.FTZ R7, R0, R147 ;  /* 0x0000009300077220 */ /* 0x000fe40000410000 */
[----:B------:R1:W-:Y:S01]  /*fcd0*/  @P0 LDGSTS.E.BYPASS.LTC128B.128 [R188+0xc080], [R4.64], !P3 ;  /* 0x0c08000004bc0fae */ /* 0x0003e2000d901d46 */
[----:B------:R2:W3:Y:S01]  /*fce0*/  MUFU.EX2 R170, R6 ;  /* 0x0000000600aa7308 */ /* 0x0004e20000000800 */
[----:B------:R-:W-:Y:S02]  /*fcf0*/  FMUL.FTZ R33, R2, R33 ;  /* 0x0000002102217220 */ /* 0x000fe40000410000 */
[C---:B------:R-:W-:Y:S02]  /*fd00*/  FMUL.FTZ R34, R0.reuse, R34 ;  /* 0x0000002200227220 */ /* 0x040fe40000410000 */
[----:B------:R-:W-:Y:S02]  /*fd10*/  FMUL.FTZ R35, R0, R35 ;  /* 0x0000002300237220 */ /* 0x000fe40000410000 */
[----:B------:R1:W-:Y:S01]  /*fd20*/  @P0 LDGSTS.E.BYPASS.LTC128B.128 [R188+0xd080], [R4.64+0x80], !P4 ;  /* 0x0d08008004bc0fae */ /* 0x0003e2000e101d46 */
[C---:B------:R-:W-:Y:S02]  /*fd30*/  FMUL.FTZ R36, R2.reuse, R36 ;  /* 0x0000002402247220 */ /* 0x040fe40000410000 */
[----:B------:R-:W-:Y:S02]  /*fd40*/  FMUL.FTZ R37, R2, R37 ;  /* 0x0000002502257220 */ /* 0x000fe40000410000 */
[C---:B------:R-:W-:Y:S02]  /*fd50*/  FMUL.FTZ R38, R0.reuse, R38 ;  /* 0x0000002600267220 */ /* 0x040fe40000410000 */
[----:B------:R-:W-:Y:S01]  /*fd60*/  FMUL.FTZ R39, R0, R39 ;  /* 0x0000002700277220 */ /* 0x000fe20000410000 */
[----:B------:R1:W-:Y:S01]  /*fd70*/  @P0 LDGSTS.E.BYPASS.LTC128B.128 [R188+0xe080], [R4.64+0x100], !P5 ;  /* 0x0e08010004bc0fae */ /* 0x0003e2000e901d46 */
[C---:B------:R-:W-:Y:S02]  /*fd80*/  FMUL.FTZ R40, R2.reuse, R40 ;  /* 0x0000002802287220 */ /* 0x040fe40000410000 */
[----:B------:R-:W-:Y:S02]  /*fd90*/  FMUL.FTZ R41, R2, R41 ;  /* 0x0000002902297220 */ /* 0x000fe40000410000 */
[C---:B------:R-:W-:Y:S02]  /*fda0*/  FMUL.FTZ R42, R0.reuse, R42 ;  /* 0x0000002a002a7220 */ /* 0x040fe40000410000 */
[----:B------:R-:W-:Y:S01]  /*fdb0*/  FMUL.FTZ R43, R0, R43 ;  /* 0x0000002b002b7220 */ /* 0x000fe20000410000 */
[----:B------:R1:W-:Y:S01]  /*fdc0*/  @P0 LDGSTS.E.BYPASS.LTC128B.128 [R188+0xf080], [R4.64+0x180], !P6 ;  /* 0x0f08018004bc0fae */ /* 0x0003e2000f101d46 */
[--C-:B--2---:R-:W-:Y:S02]  /*fdd0*/  FFMA.FTZ R6, R9, c[0x0][0x2d0], -R136.reuse ;  /* 0x0000b40009067a23 */ /* 0x104fe40000010888 */
[C---:B------:R-:W-:Y:S02]  /*fde0*/  FMUL.FTZ R9, R2.reuse, R149 ;  /* 0x0000009502097220 */ /* 0x040fe40000410000 */
[----:B------:R2:W-:Y:S01]  /*fdf0*/  MUFU.EX2 R169, R6 ;  /* 0x0000000600a97308 */ /* 0x0005e20000000800 */
[C---:B------:R-:W-:Y:S02]  /*fe00*/  FMUL.FTZ R44, R2.reuse, R44 ;  /* 0x0000002c022c7220 */ /* 0x040fe40000410000 */
[----:B------:R-:W4:Y:S01]  /*fe10*/  LDSM.16.MT88.4 R12, [R178] ;  /* 0x00000000b20c783b */ /* 0x000f220000004200 */
[----:B------:R-:W-:Y:S02]  /*fe20*/  FMUL.FTZ R45, R2, R45 ;  /* 0x0000002d022d7220 */ /* 0x000fe40000410000 */
[C---:B------:R-:W-:Y:S02]  /*fe30*/  FMUL.FTZ R46, R0.reuse, R46 ;  /* 0x0000002e002e7220 */ /* 0x040fe40000410000 */
[----:B------:R-:W-:Y:S02]  /*fe40*/  FMUL.FTZ R47, R0, R47 ;  /* 0x0000002f002f7220 */ /* 0x000fe40000410000 */
[C---:B------:R-:W-:Y:S01]  /*fe50*/  FMUL.FTZ R48, R2.reuse, R48 ;  /* 0x0000003002307220 */ /* 0x040fe20000410000 */
[----:B------:R-:W5:Y:S01]  /*fe60*/  LDSM.16.MT88.4 R164, [R179] ;  /* 0x00000000b3a4783b */ /* 0x000f620000004200 */
[----:B------:R-:W-:Y:S02]  /*fe70*/  FMUL.FTZ R49, R2, R49 ;  /* 0x0000003102317220 */ /* 0x000fe40000410000 */
[C---:B------:R-:W-:Y:S02]  /*fe80*/  FMUL.FTZ R50, R0.reuse, R50 ;  /* 0x0000003200327220 */ /* 0x040fe40000410000 */
[----:B------:R-:W-:Y:S02]  /*fe90*/  FMUL.FTZ R51, R0, R51 ;  /* 0x0000003300337220 */ /* 0x000fe40000410000 */
[C---:B------:R-:W-:Y:S01]  /*fea0*/  FMUL.FTZ R52, R2.reuse, R52 ;  /* 0x0000003402347220 */ /* 0x040fe20000410000 */
[----:B------:R-:W-:Y:S01]  /*feb0*/  LDSM.16.MT88.4 R156, [R179+0x800] ;  /* 0x00080000b39c783b */ /* 0x000fe20000004200 */
[----:B------:R-:W-:Y:S02]  /*fec0*/  FMUL.FTZ R53, R2, R53 ;  /* 0x0000003502357220 */ /* 0x000fe40000410000 */
[--C-:B-1----:R-:W-:Y:S02]  /*fed0*/  FFMA.FTZ R4, R10, c[0x0][0x2d0], -R136.reuse ;  /* 0x0000b4000a047a23 */ /* 0x102fe40000010888 */
[----:B------:R-:W-:Y:S01]  /*fee0*/  FMUL.FTZ R5, R2, R145 ;  /* 0x0000009102057220 */ /* 0x000fe20000410000 */
[----:B---3--:R-:W-:Y:S01]  /*fef0*/  F2FP.BF16.PACK_AB R145, R170, R171 ;  /* 0x000000abaa91723e */ /* 0x008fe200000010ff */
[----:B------:R-:W1:Y:S01]  /*ff00*/  MUFU.EX2 R168, R4 ;  /* 0x0000000400a87308 */ /* 0x000e620000000800 */
[----:B--2---:R-:W-:Y:S01]  /*ff10*/  FMUL.FTZ R6, R0, R146 ;  /* 0x0000009200067220 */ /* 0x004fe20000410000 */
[----:B------:R-:W-:Y:S01]  /*ff20*/  F2FP.BF16.PACK_AB R146, R174, R175 ;  /* 0x000000afae92723e */ /* 0x000fe200000010ff */
[C---:B------:R-:W-:Y:S01]  /*ff30*/  FMUL.FTZ R10, R0.reuse, R150 ;  /* 0x00000096000a7220 */ /* 0x040fe20000410000 */
[----:B------:R-:W0:Y:S01]  /*ff40*/  LDGDEPBAR ;  /* 0x00000000000079af */ /* 0x000e220000000000 */
[C---:B------:R-:W-:Y:S02]  /*ff50*/  FMUL.FTZ R54, R0.reuse, R54 ;  /* 0x0000003600367220 */ /* 0x040fe40000410000 */
[----:B------:R-:W-:Y:S02]  /*ff60*/  FMUL.FTZ R55, R0, R55 ;  /* 0x0000003700377220 */ /* 0x000fe40000410000 */
[C---:B------:R-:W-:Y:S02]  /*ff70*/  FMUL.FTZ R56, R2.reuse, R56 ;  /* 0x0000003802387220 */ /* 0x040fe40000410000 */
[----:B------:R-:W-:Y:S01]  /*ff80*/  FMUL.FTZ R57, R2, R57 ;  /* 0x0000003902397220 */ /* 0x000fe20000410000 */
[----:B------:R-:W2:Y:S01]  /*ff90*/  LDSM.16.MT88.4 R148, [R181] ;  /* 0x00000000b594783b */ /* 0x000ea20000004200 */
[C---:B------:R-:W-:Y:S02]  /*ffa0*/  FMUL.FTZ R58, R0.reuse, R58 ;  /* 0x0000003a003a7220 */ /* 0x040fe40000410000 */
[----:B------:R-:W-:Y:S02]  /*ffb0*/  FMUL.FTZ R59, R0, R59 ;  /* 0x0000003b003b7220 */ /* 0x000fe40000410000 */
[C---:B------:R-:W-:Y:S02]  /*ffc0*/  FMUL.FTZ R60, R2.reuse, R60 ;  /* 0x0000003c023c7220 */ /* 0x040fe40000410000 */
[----:B------:R-:W-:Y:S02]  /*ffd0*/  FMUL.FTZ R61, R2, R61 ;  /* 0x0000003d023d7220 */ /* 0x000fe40000410000 */
[C---:B------:R-:W-:Y:S02]  /*ffe0*/  FMUL.FTZ R62, R0.reuse, R62 ;  /* 0x0000003e003e7220 */ /* 0x040fe40000410000 */
[----:B------:R-:W-:Y:S01]  /*fff0*/  FMUL.FTZ R63, R0, R63 ;  /* 0x0000003f003f7220 */ /* 0x000fe20000410000 */
[----:B-1----:R-:W-:Y:S01]  /*10000*/  F2FP.BF16.PACK_AB R147, R168, R169 ;  /* 0x000000a9a893723e */ /* 0x002fe200000010ff */
[----:B------:R-:W-:Y:S01]  /*10010*/  FMUL.FTZ R4, R2, R144 ;  /* 0x0000009002047220 */ /* 0x000fe20000410000 */
[----:B------:R-:W-:Y:S01]  /*10020*/  F2FP.BF16.PACK_AB R144, R186, R187 ;  /* 0x000000bbba90723e */ /* 0x000fe200000010ff */
[C---:B------:R-:W-:Y:S02]  /*10030*/  FMUL.FTZ R64, R2.reuse, R64 ;  /* 0x0000004002407220 */ /* 0x040fe40000410000 */
[----:B------:R-:W-:Y:S02]  /*10040*/  FMUL.FTZ R65, R2, R65 ;  /* 0x0000004102417220 */ /* 0x000fe40000410000 */
[C---:B------:R-:W-:Y:S02]  /*10050*/  FMUL.FTZ R66, R0.reuse, R66 ;  /* 0x0000004200427220 */ /* 0x040fe40000410000 */
[C---:B----4-:R-:W-:Y:S05]  /*10060*/  HMMA.16816.F32.BF16 R4, R144.reuse, R12, R4 ;  /* 0x0000000c9004723c */ /* 0x050fea0000041804 */
[----:B------:R-:W-:Y:S02]  /*10070*/  FMUL.FTZ R67, R0, R67 ;  /* 0x0000004300437220 */ /* 0x000fe40000410000 */
[C---:B------:R-:W-:Y:S01]  /*10080*/  FMUL.FTZ R12, R2.reuse, R152 ;  /* 0x00000098020c7220 */ /* 0x040fe20000410000 */
[C---:B------:R-:W-:Y:S04]  /*10090*/  HMMA.16816.F32.BF16 R8, R144.reuse, R14, R8 ;  /* 0x0000000e9008723c */ /* 0x040fe80000041808 */
[C---:B------:R-:W-:Y:S02]  /*100a0*/  FMUL.FTZ R13, R2.reuse, R153 ;  /* 0x00000099020d7220 */ /* 0x040fe40000410000 */
[----:B------:R-:W-:Y:S02]  /*100b0*/  FMUL.FTZ R68, R2, R68 ;  /* 0x0000004402447220 */ /* 0x000fe40000410000 */
[C---:B------:R-:W-:Y:S04]  /*100c0*/  FMUL.FTZ R14, R0.reuse, R154 ;  /* 0x0000009a000e7220 */ /* 0x040fe80000410000 */
[----:B------:R-:W-:Y:S02]  /*100d0*/  FMUL.FTZ R15, R0, R155 ;  /* 0x0000009b000f7220 */ /* 0x000fe40000410000 */
[----:B------:R-:W1:Y:S01]  /*100e0*/  LDSM.16.MT88.4 R152, [R180] ;  /* 0x00000000b498783b */ /* 0x000e620000004200 */
[----:B------:R-:W-:Y:S02]  /*100f0*/  FMUL.FTZ R69, R2, R69 ;  /* 0x0000004502457220 */ /* 0x000fe40000410000 */
[C---:B------:R-:W-:Y:S02]  /*10100*/  FMUL.FTZ R70, R0.reuse, R70 ;  /* 0x0000004600467220 */ /* 0x040fe40000410000 */
[C---:B-----5:R-:W-:Y:S03]  /*10110*/  HMMA.16816.F32.BF16 R12, R144.reuse, R164, R12 ;  /* 0x000000a4900c723c */ /* 0x060fe6000004180c */
[----:B------:R-:W-:Y:S02]  /*10120*/  FMUL.FTZ R71, R0, R71 ;  /* 0x0000004700477220 */ /* 0x000fe40000410000 */
[C---:B------:R-:W-:Y:S02]  /*10130*/  FMUL.FTZ R72, R2.reuse, R72 ;  /* 0x0000004802487220 */ /* 0x040fe40000410000 */
[----:B------:R-:W-:Y:S01]  /*10140*/  FMUL.FTZ R73, R2, R73 ;  /* 0x0000004902497220 */ /* 0x000fe20000410000 */
[C---:B------:R-:W-:Y:S04]  /*10150*/  HMMA.16816.F32.BF16 R16, R144.reuse, R166, R16 ;  /* 0x000000a69010723c */ /* 0x040fe80000041810 */
[C---:B------:R-:W-:Y:S02]  /*10160*/  FMUL.FTZ R74, R0.reuse, R74 ;  /* 0x0000004a004a7220 */ /* 0x040fe40000410000 */
[----:B------:R-:W-:Y:S02]  /*10170*/  FMUL.FTZ R75, R0, R75 ;  /* 0x0000004b004b7220 */ /* 0x000fe40000410000 */
[C---:B--2---:R-:W-:Y:S04]  /*10180*/  HMMA.16816.F32.BF16 R20, R144.reuse, R148, R20 ;  /* 0x000000949014723c */ /* 0x044fe80000041814 */
[C---:B------:R-:W-:Y:S02]  /*10190*/  FMUL.FTZ R76, R2.reuse, R76 ;  /* 0x0000004c024c7220 */ /* 0x040fe40000410000 */
[----:B------:R-:W-:Y:S02]  /*101a0*/  FMUL.FTZ R77, R2, R77 ;  /* 0x0000004d024d7220 */ /* 0x000fe40000410000 */
[C---:B------:R-:W-:Y:S01]  /*101b0*/  HMMA.16816.F32.BF16 R24, R144.reuse, R150, R24 ;  /* 0x000000969018723c */ /* 0x040fe20000041818 */
[----:B------:R-:W2:Y:S03]  /*101c0*/  LDSM.16.MT88.4 R148, [R178+0x1000] ;  /* 0x00100000b294783b */ /* 0x000ea60000004200 */
[C---:B------:R-:W-:Y:S02]  /*101d0*/  FMUL.FTZ R78, R0.reuse, R78 ;  /* 0x0000004e004e7220 */ /* 0x040fe40000410000 */
[----:B------:R-:W-:Y:S02]  /*101e0*/  FMUL.FTZ R79, R0, R79 ;  /* 0x0000004f004f7220 */ /* 0x000fe40000410000 */
[C---:B------:R-:W-:Y:S01]  /*101f0*/  FMUL.FTZ R80, R2.reuse, R80 ;  /* 0x0000005002507220 */ /* 0x040fe20000410000 */
[C---:B-1----:R-:W-:Y:S03]  /*10200*/  HMMA.16816.F32.BF16 R28, R144.reuse, R152, R28 ;  /* 0x00000098901c723c */ /* 0x042fe6000004181c */
[----:B------:R-:W-:Y:S02]  /*10210*/  FMUL.FTZ R81, R2, R81 ;  /* 0x0000005102517220 */ /* 0x000fe40000410000 */
[C---:B------:R-:W-:Y:S02]  /*10220*/  FMUL.FTZ R82, R0.reuse, R82 ;  /* 0x0000005200527220 */ /* 0x040fe40000410000 */
[----:B------:R-:W-:Y:S01]  /*10230*/  FMUL.FTZ R83, R0, R83 ;  /* 0x0000005300537220 */ /* 0x000fe20000410000 */
[C---:B------:R-:W-:Y:S01]  /*10240*/  HMMA.16816.F32.BF16 R32, R144.reuse, R154, R32 ;  /* 0x0000009a9020723c */ /* 0x040fe20000041820 */
[----:B------:R-:W1:Y:S03]  /*10250*/  LDSM.16.MT88.4 R152, [R179+0x1000] ;  /* 0x00100000b398783b */ /* 0x000e660000004200 */
[C---:B------:R-:W-:Y:S02]  /*10260*/  FMUL.FTZ R84, R2.reuse, R84 ;  /* 0x0000005402547220 */ /* 0x040fe40000410000 */
[----:B------:R-:W-:Y:S02]  /*10270*/  FMUL.FTZ R85, R2, R85 ;  /* 0x0000005502557220 */ /* 0x000fe40000410000 */
[C---:B------:R-:W-:Y:S04]  /*10280*/  FMUL.FTZ R86, R0.reuse, R86 ;  /* 0x0000005600567220 */ /* 0x040fe80000410000 */
[----:B------:R-:W-:Y:S02]  /*10290*/  FMUL.FTZ R87, R0, R87 ;  /* 0x0000005700577220 */ /* 0x000fe40000410000 */
[C---:B------:R-:W-:Y:S02]  /*102a0*/  FMUL.FTZ R88, R2.reuse, R88 ;  /* 0x0000005802587220 */ /* 0x040fe40000410000 */
[----:B------:R-:W-:Y:S02]  /*102b0*/  FMUL.FTZ R89, R2, R89 ;  /* 0x0000005902597220 */ /* 0x000fe40000410000 */
[C---:B------:R-:W-:Y:S02]  /*102c0*/  FMUL.FTZ R90, R0.reuse, R90 ;  /* 0x0000005a005a7220 */ /* 0x040fe40000410000 */
[----:B------:R-:W-:Y:S01]  /*102d0*/  FMUL.FTZ R91, R0, R91 ;  /* 0x0000005b005b7220 */ /* 0x000fe20000410000 */
[C---:B--2---:R-:W-:Y:S03]  /*102e0*/  HMMA.16816.F32.BF16 R36, R144.reuse, R148, R36 ;  /* 0x000000949024723c */ /* 0x044fe60000041824 */
[C---:B------:R-:W-:Y:S02]  /*102f0*/  FMUL.FTZ R92, R2.reuse, R92 ;  /* 0x0000005c025c7220 */ /* 0x040fe40000410000 */
[----:B------:R-:W-:Y:S02]  /*10300*/  FMUL.FTZ R93, R2, R93 ;  /* 0x0000005d025d7220 */ /* 0x000fe40000410000 */
[C---:B------:R-:W-:Y:S01]  /*10310*/  FMUL.FTZ R94, R0.reuse, R94 ;  /* 0x0000005e005e7220 */ /* 0x040fe20000410000 */
[C---:B------:R-:W-:Y:S01]  /*10320*/  HMMA.16816.F32.BF16 R40, R144.reuse, R150, R40 ;  /* 0x000000969028723c */ /* 0x040fe20000041828 */
[----:B------:R-:W2:Y:S03]  /*10330*/  LDSM.16.MT88.4 R148, [R181+0x1000] ;  /* 0x00100000b594783b */ /* 0x000ea60000004200 */
[----:B------:R-:W-:Y:S02]  /*10340*/  FMUL.FTZ R95, R0, R95 ;  /* 0x0000005f005f7220 */ /* 0x000fe40000410000 */
[C---:B------:R-:W-:Y:S02]  /*10350*/  FMUL.FTZ R96, R2.reuse, R96 ;  /* 0x0000006002607220 */ /* 0x040fe40000410000 */
[----:B------:R-:W-:Y:S01]  /*10360*/  FMUL.FTZ R97, R2, R97 ;  /* 0x0000006102617220 */ /* 0x000fe20000410000 */
[C---:B-1----:R-:W-:Y:S03]  /*10370*/  HMMA.16816.F32.BF16 R44, R144.reuse, R152, R44 ;  /* 0x00000098902c723c */ /* 0x042fe6000004182c */
[C---:B------:R-:W-:Y:S02]  /*10380*/  FMUL.FTZ R98, R0.reuse, R98 ;  /* 0x0000006200627220 */ /* 0x040fe40000410000 */
[----:B------:R-:W-:Y:S02]  /*10390*/  FMUL.FTZ R99, R0, R99 ;  /* 0x0000006300637220 */ /* 0x000fe40000410000 */
[C---:B------:R-:W-:Y:S01]  /*103a0*/  FMUL.FTZ R100, R2.reuse, R100 ;  /* 0x0000006402647220 */ /* 0x040fe20000410000 */
[C---:B------:R-:W-:Y:S01]  /*103b0*/  HMMA.16816.F32.BF16 R48, R144.reuse, R154, R48 ;  /* 0x0000009a9030723c */ /* 0x040fe20000041830 */
[----:B------:R-:W1:Y:S03]  /*103c0*/  LDSM.16.MT88.4 R152, [R180+0x1000] ;  /* 0x00100000b498783b */ /* 0x000e660000004200 */
[----:B------:R-:W-:Y:S02]  /*103d0*/  FMUL.FTZ R101, R2, R101 ;  /* 0x0000006502657220 */ /* 0x000fe40000410000 */
[C---:B------:R-:W-:Y:S02]  /*103e0*/  FMUL.FTZ R102, R0.reuse, R102 ;  /* 0x0000006600667220 */ /* 0x040fe40000410000 */
[----:B------:R-:W-:Y:S04]  /*103f0*/  FMUL.FTZ R103, R0, R103 ;  /* 0x0000006700677220 */ /* 0x000fe80000410000 */
[C---:B------:R-:W-:Y:S02]  /*10400*/  FMUL.FTZ R104, R2.reuse, R104 ;  /* 0x0000006802687220 */ /* 0x040fe40000410000 */
[----:B------:R-:W-:Y:S02]  /*10410*/  FMUL.FTZ R105, R2, R105 ;  /* 0x0000006902697220 */ /* 0x000fe40000410000 */
[C---:B------:R-:W-:Y:S02]  /*10420*/  FMUL.FTZ R106, R0.reuse, R106 ;  /* 0x0000006a006a7220 */ /* 0x040fe40000410000 */
[----:B------:R-:W-:Y:S02]  /*10430*/  FMUL.FTZ R107, R0, R107 ;  /* 0x0000006b006b7220 */ /* 0x000fe40000410000 */
[C---:B------:R-:W-:Y:S01]  /*10440*/  FMUL.FTZ R108, R2.reuse, R108 ;  /* 0x0000006c026c7220 */ /* 0x040fe20000410000 */
[C---:B--2---:R-:W-:Y:S03]  /*10450*/  HMMA.16816.F32.BF16 R52, R144.reuse, R148, R52 ;  /* 0x000000949034723c */ /* 0x044fe60000041834 */
[----:B------:R-:W-:Y:S02]  /*10460*/  FMUL.FTZ R109, R2, R109 ;  /* 0x0000006d026d7220 */ /* 0x000fe40000410000 */
[C---:B------:R-:W-:Y:S02]  /*10470*/  FMUL.FTZ R110, R0.reuse, R110 ;  /* 0x0000006e006e7220 */ /* 0x040fe40000410000 */
[----:B------:R-:W-:Y:S01]  /*10480*/  FMUL.FTZ R111, R0, R111 ;  /* 0x0000006f006f7220 */ /* 0x000fe20000410000 */
[C---:B------:R-:W-:Y:S01]  /*10490*/  HMMA.16816.F32.BF16 R56, R144.reuse, R150, R56 ;  /* 0x000000969038723c */ /* 0x040fe20000041838 */
[----:B------:R-:W2:Y:S03]  /*104a0*/  LDSM.16.MT88.4 R148, [R178+0x2000] ;  /* 0x00200000b294783b */ /* 0x000ea60000004200 */
[C---:B------:R-:W-:Y:S02]  /*104b0*/  FMUL.FTZ R112, R2.reuse, R112 ;  /* 0x0000007002707220 */ /* 0x040fe40000410000 */
[----:B------:R-:W-:Y:S02]  /*104c0*/  FMUL.FTZ R113, R2, R113 ;  /* 0x0000007102717220 */ /* 0x000fe40000410000 */
[----:B------:R-:W-:Y:S01]  /*104d0*/  FMUL.FTZ R114, R0, R114 ;  /* 0x0000007200727220 */ /* 0x000fe20000410000 */
[C---:B-1----:R-:W-:Y:S03]  /*104e0*/  HMMA.16816.F32.BF16 R60, R144.reuse, R152, R60 ;  /* 0x00000098903c723c */ /* 0x042fe6000004183c */
[--C-:B------:R-:W-:Y:S02]  /*104f0*/  FFMA.FTZ R137, R162, c[0x0][0x2d0], -R161.reuse ;  /* 0x0000b400a2897a23 */ /* 0x100fe400000108a1 */
[----:B------:R-:W-:Y:S02]  /*10500*/  FMUL.FTZ R115, R0, R115 ;  /* 0x0000007300737220 */ /* 0x000fe40000410000 */
[----:B------:R1:W-:Y:S01]  /*10510*/  MUFU.EX2 R173, R137 ;  /* 0x0000008900ad7308 */ /* 0x0003e20000000800 */
[C---:B------:R-:W-:Y:S01]  /*10520*/  HMMA.16816.F32.BF16 R64, R144.reuse, R154, R64 ;  /* 0x0000009a9040723c */ /* 0x040fe20000041840 */
[----:B------:R-:W3:Y:S03]  /*10530*/  LDSM.16.MT88.4 R152, [R179+0x2000] ;  /* 0x00200000b398783b */ /* 0x000ee60000004200 */
        /* <DEDUP_REMOVED lines=9> */
[----:B-1----:R-:W-:Y:S02]  /*105d0*/  FFMA.FTZ R137, R163, c[0x0][0x2d0], -R161 ;  /* 0x0000b400a3897a23 */ /* 0x002fe400000108a1 */
[C---:B------:R-:W-:Y:S02]  /*105e0*/  FMUL.FTZ R124, R2.reuse, R124 ;  /* 0x0000007c027c7220 */ /* 0x040fe40000410000 */
[----:B------:R1:W-:Y:S01]  /*105f0*/  MUFU.EX2 R172, R137 ;  /* 0x0000008900ac7308 */ /* 0x0003e20000000800 */
[C---:B------:R-:W-:Y:S01]  /*10600*/  HMMA.16816.F32.BF16 R72, R144.reuse, R150, R72 ;  /* 0x000000969048723c */ /* 0x040fe20000041848 */
[----:B------:R-:W2:Y:S03]  /*10610*/  LDSM.16.MT88.4 R148, [R181+0x2000] ;  /* 0x00200000b594783b */ /* 0x000ea60000004200 */
[----:B------:R-:W-:Y:S02]  /*10620*/  FMUL.FTZ R125, R2, R125 ;  /* 0x0000007d027d7220 */ /* 0x000fe40000410000 */
[C---:B------:R-:W-:Y:S02]  /*10630*/  FMUL.FTZ R126, R0.reuse, R126 ;  /* 0x0000007e007e7220 */ /* 0x040fe40000410000 */
[----:B------:R-:W-:Y:S01]  /*10640*/  FMUL.FTZ R127, R0, R127 ;  /* 0x0000007f007f7220 */ /* 0x000fe20000410000 */
[C---:B---3--:R-:W-:Y:S03]  /*10650*/  HMMA.16816.F32.BF16 R76, R144.reuse, R152, R76 ;  /* 0x00000098904c723c */ /* 0x048fe6000004184c */
[C---:B------:R-:W-:Y:S02]  /*10660*/  FMUL.FTZ R128, R2.reuse, R128 ;  /* 0x0000008002807220 */ /* 0x040fe40000410000 */
[----:B------:R-:W-:Y:S02]  /*10670*/  FMUL.FTZ R129, R2, R129 ;  /* 0x0000008102817220 */ /* 0x000fe40000410000 */
[----:B------:R-:W-:Y:S01]  /*10680*/  FMUL.FTZ R130, R0, R130 ;  /* 0x0000008200827220 */ /* 0x000fe20000410000 */
[C---:B------:R-:W-:Y:S01]  /*10690*/  HMMA.16816.F32.BF16 R80, R144.reuse, R154, R80 ;  /* 0x0000009a9050723c */ /* 0x040fe20000041850 */
[----:B------:R-:W3:Y:S03]  /*106a0*/  LDSM.16.MT88.4 R152, [R180+0x2000] ;  /* 0x00200000b498783b */ /* 0x000ee60000004200 */
[----:B-1----:R-:W-:Y:S02]  /*106b0*/  FFMA.FTZ R137, R190, c[0x0][0x2d0], -R136 ;  /* 0x0000b400be897a23 */ /* 0x002fe40000010888 */
[----:B------:R-:W-:Y:S02]  /*106c0*/  FMUL.FTZ R131, R0, R131 ;  /* 0x0000008300837220 */ /* 0x000fe40000410000 */
[----:B------:R1:W-:Y:S01]  /*106d0*/  MUFU.EX2 R164, R137 ;  /* 0x0000008900a47308 */ /* 0x0003e20000000800 */
[----:B------:R-:W-:Y:S03]  /*106e0*/  FFMA.FTZ R2, R2, R195, R187 ;  /* 0x000000c302027223 */ /* 0x000fe600000100bb */
[----:B------:R-:W-:Y:S02]  /*106f0*/  FFMA.FTZ R0, R0, R194, R171 ;  /* 0x000000c200007223 */ /* 0x000fe400000100ab */
[----:B------:R-:W-:Y:S02]  /*10700*/  FADD.FTZ R2, R186, R2 ;  /* 0x00000002ba027221 */ /* 0x000fe40000010000 */
[----:B------:R-:W-:Y:S02]  /*10710*/  FADD.FTZ R0, R170, R0 ;  /* 0x00000000aa007221 */ /* 0x000fe40000010000 */
[----:B------:R-:W-:Y:S02]  /*10720*/  FADD.FTZ R2, R175, R2 ;  /* 0x00000002af027221 */ /* 0x000fe40000010000 */
[----:B------:R-:W-:Y:S01]  /*10730*/  FADD.FTZ R0, R169, R0 ;  /* 0x00000000a9007221 */ /* 0x000fe20000010000 */
[C---:B--2---:R-:W-:Y:S08]  /*10740*/  HMMA.16816.F32.BF16 R84, R144.reuse, R148, R84 ;  /* 0x000000949054723c */ /* 0x044ff00000041854 */
[C---:B------:R-:W-:Y:S01]  /*10750*/  HMMA.16816.F32.BF16 R88, R144.reuse, R150, R88 ;  /* 0x000000969058723c */ /* 0x040fe20000041858 */
[----:B------:R-:W2:Y:S03]  /*10760*/  LDSM.16.MT88.4 R148, [R178+0x3000] ;  /* 0x00300000b294783b */ /* 0x000ea60000004200 */
[--C-:B-1----:R-:W-:Y:S04]  /*10770*/  FFMA.FTZ R137, R191, c[0x0][0x2d0], -R136.reuse ;  /* 0x0000b400bf897a23 */ /* 0x102fe80000010888 */
[----:B------:R1:W4:Y:S01]  /*10780*/  MUFU.EX2 R165, R137 ;  /* 0x0000008900a57308 */ /* 0x0003220000000800 */
[C---:B---3--:R-:W-:Y:S08]  /*10790*/  HMMA.16816.F32.BF16 R92, R144.reuse, R152, R92 ;  /* 0x00000098905c723c */ /* 0x048ff0000004185c */
[C---:B------:R-:W-:Y:S01]  /*107a0*/  HMMA.16816.F32.BF16 R96, R144.reuse, R154, R96 ;  /* 0x0000009a9060723c */ /* 0x040fe20000041860 */
[----:B------:R-:W3:Y:S03]  /*107b0*/  LDSM.16.MT88.4 R152, [R179+0x3000] ;  /* 0x00300000b398783b */ /* 0x000ee60000004200 */
[--C-:B-1----:R-:W-:Y:S04]  /*107c0*/  FFMA.FTZ R137, R192, c[0x0][0x2d0], -R161.reuse ;  /* 0x0000b400c0897a23 */ /* 0x102fe800000108a1 */
[----:B------:R1:W-:Y:S01]  /*107d0*/  MUFU.EX2 R167, R137 ;  /* 0x0000008900a77308 */ /* 0x0003e20000000800 */
[C---:B--2---:R-:W-:Y:S08]  /*107e0*/  HMMA.16816.F32.BF16 R100, R144.reuse, R148, R100 ;  /* 0x000000949064723c */ /* 0x044ff00000041864 */
[C---:B------:R-:W-:Y:S01]  /*107f0*/  HMMA.16816.F32.BF16 R104, R144.reuse, R150, R104 ;  /* 0x000000969068723c */ /* 0x040fe20000041868 */
[----:B------:R-:W2:Y:S07]  /*10800*/  LDSM.16.MT88.4 R148, [R181+0x3000] ;  /* 0x00300000b594783b */ /* 0x000eae0000004200 */
[C---:B---3--:R-:W-:Y:S04]  /*10810*/  HMMA.16816.F32.BF16 R108, R144.reuse, R152, R108 ;  /* 0x00000098906c723c */ /* 0x048fe8000004186c */
[----:B-1----:R-:W-:Y:S01]  /*10820*/  FFMA.FTZ R137, R193, c[0x0][0x2d0], -R161 ;  /* 0x0000b400c1897a23 */ /* 0x002fe200000108a1 */
[----:B----4-:R-:W-:Y:S03]  /*10830*/  F2FP.BF16.PACK_AB R161, R165, R164 ;  /* 0x000000a4a5a1723e */ /* 0x010fe600000010ff */
[----:B------:R-:W1:Y:S01]  /*10840*/  MUFU.EX2 R166, R137 ;  /* 0x0000008900a67308 */ /* 0x000e620000000800 */
[C---:B------:R-:W-:Y:S01]  /*10850*/  HMMA.16816.F32.BF16 R112, R144.reuse, R154, R112 ;  /* 0x0000009a9070723c */ /* 0x040fe20000041870 */
[----:B------:R-:W3:Y:S07]  /*10860*/  LDSM.16.MT88.4 R152, [R180+0x3000] ;  /* 0x00300000b498783b */ /* 0x000eee0000004200 */
[C---:B--2---:R-:W-:Y:S04]  /*10870*/  HMMA.16816.F32.BF16 R116, R144.reuse, R148, R116 ;  /* 0x000000949074723c */ /* 0x044fe80000041874 */
[----:B-1----:R-:W-:Y:S01]  /*10880*/  F2FP.BF16.PACK_AB R162, R166, R167 ;  /* 0x000000a7a6a2723e */ /* 0x002fe200000010ff */
[--C-:B------:R-:W-:Y:S02]  /*10890*/  FFMA.FTZ R137, R143, c[0x0][0x2d0], -R136.reuse ;  /* 0x0000b4008f897a23 */ /* 0x100fe40000010888 */
[----:B------:R-:W-:Y:S01]  /*108a0*/  FFMA.FTZ R136, R160, c[0x0][0x2d0], -R136 ;  /* 0x0000b400a0887a23 */ /* 0x000fe20000010888 */
[----:B------:R-:W-:Y:S01]  /*108b0*/  F2FP.BF16.PACK_AB R160, R172, R173 ;  /* 0x000000adaca0723e */ /* 0x000fe200000010ff */
[C---:B------:R-:W-:Y:S01]  /*108c0*/  HMMA.16816.F32.BF16 R120, R144.reuse, R150, R120 ;  /* 0x000000969078723c */ /* 0x040fe20000041878 */
[----:B------:R-:W1:Y:S01]  /*108d0*/  LDSM.16.MT88.4 R148, [R178+0x800] ;  /* 0x00080000b294783b */ /* 0x000e620000004200 */
[----:B------:R-:W-:Y:S06]  /*108e0*/  MUFU.EX2 R137, R137 ;  /* 0x0000008900897308 */ /* 0x000fec0000000800 */
[C---:B---3--:R-:W-:Y:S04]  /*108f0*/  HMMA.16816.F32.BF16 R124, R144.reuse, R152, R124 ;  /* 0x00000098907c723c */ /* 0x048fe8000004187c */
[----:B------:R-:W2:Y:S04]  /*10900*/  MUFU.EX2 R136, R136 ;  /* 0x0000008800887308 */ /* 0x000ea80000000800 */
[----:B------:R-:W-:Y:S04]  /*10910*/  HMMA.16816.F32.BF16 R128, R144, R154, R128 ;  /* 0x0000009a9080723c */ /* 0x000fe80000041880 */
[----:B--2---:R-:W-:Y:S07]  /*10920*/  F2FP.BF16.PACK_AB R163, R136, R137 ;  /* 0x0000008988a3723e */ /* 0x004fee00000010ff */
[C---:B-1----:R-:W-:Y:S01]  /*10930*/  HMMA.16816.F32.BF16 R144, R160.reuse, R148, R4 ;  /* 0x00000094a090723c */ /* 0x042fe20000041804 */
[----:B------:R-:W1:Y:S07]  /*10940*/  LDSM.16.MT88.4 R4, [R181+0x800] ;  /* 0x00080000b504783b */ /* 0x000e6e0000004200 */
[C---:B------:R-:W-:Y:S01]  /*10950*/  HMMA.16816.F32.BF16 R148, R160.reuse, R150, R8 ;  /* 0x00000096a094723c */ /* 0x040fe20000041808 */
[----:B------:R-:W2:Y:S07]  /*10960*/  LDSM.16.MT88.4 R8, [R180+0x800] ;  /* 0x00080000b408783b */ /* 0x000eae0000004200 */
[C---:B------:R-:W-:Y:S01]  /*10970*/  HMMA.16816.F32.BF16 R152, R160.reuse, R156, R12 ;  /* 0x0000009ca098723c */ /* 0x040fe2000004180c */
[----:B------:R-:W3:Y:S07]  /*10980*/  LDSM.16.MT88.4 R12, [R178+0x1800] ;  /* 0x00180000b20c783b */ /* 0x000eee0000004200 */
[C---:B------:R-:W-:Y:S08]  /*10990*/  HMMA.16816.F32.BF16 R156, R160.reuse, R158, R16 ;  /* 0x0000009ea09c723c */ /* 0x040ff00000041810 */
        /* <DEDUP_REMOVED lines=35> */
[C---:B-1----:R-:W-:Y:S07]  /*10bd0*/  HMMA.16816.F32.BF16 R116, R160.reuse, R4, R116 ;  /* 0x00000004a074723c */ /* 0x042fee0000041874 */
[----:B------:R-:W-:Y:S01]  /*10be0*/  FADD.FTZ R4, R174, R2 ;  /* 0x00000002ae047221 */ /* 0x000fe20000010000 */
[C---:B------:R-:W-:Y:S04]  /*10bf0*/  HMMA.16816.F32.BF16 R120, R160.reuse, R6, R120 ;  /* 0x00000006a078723c */ /* 0x040fe80000041878 */
[----:B------:R-:W-:Y:S02]  /*10c00*/  FADD.FTZ R2, R168, R0 ;  /* 0x00000000a8027221 */ /* 0x000fe40000010000 */
[----:B------:R-:W-:Y:S02]  /*10c10*/  FADD.FTZ R0, R173, R4 ;  /* 0x00000004ad007221 */ /* 0x000fe40000010000 */
[C---:B--2---:R-:W-:Y:S04]  /*10c20*/  HMMA.16816.F32.BF16 R124, R160.reuse, R8, R124 ;  /* 0x00000008a07c723c */ /* 0x044fe8000004187c */
[----:B------:R-:W-:Y:S02]  /*10c30*/  FADD.FTZ R2, R164, R2 ;  /* 0x00000002a4027221 */ /* 0x000fe40000010000 */
[----:B------:R-:W-:Y:S01]  /*10c40*/  FADD.FTZ R0, R172, R0 ;  /* 0x00000000ac007221 */ /* 0x000fe20000010000 */
[-C--:B------:R-:W-:Y:S01]  /*10c50*/  MOV R8, R3.reuse ;  /* 0x0000000300087202 */ /* 0x080fe20000000f00 */
[----:B------:R-:W-:Y:S01]  /*10c60*/  FADD.FTZ R4, R165, R2 ;  /* 0x00000002a5047221 */ /* 0x000fe20000010000 */
[----:B------:R-:W-:Y:S03]  /*10c70*/  HMMA.16816.F32.BF16 R128, R160, R10, R128 ;  /* 0x0000000aa080723c */ /* 0x000fe60000041880 */
[----:B------:R-:W-:Y:S02]  /*10c80*/  FADD.FTZ R2, R167, R0 ;  /* 0x00000000a7027221 */ /* 0x000fe40000010000 */
[----:B------:R-:W-:Y:S01]  /*10c90*/  FADD.FTZ R0, R137, R4 ;  /* 0x0000000489007221 */ /* 0x000fe20000010000 */
[----:B------:R-:W-:Y:S01]  /*10ca0*/  MOV R137, R3 ;  /* 0x0000000300897202 */ /* 0x000fe20000000f00 */
[----:B------:R-:W-:Y:S02]  /*10cb0*/  FADD.FTZ R195, R166, R2 ;  /* 0x00000002a6c37221 */ /* 0x000fe40000010000 */
[----:B------:R-:W-:Y:S03]  /*10cc0*/  FADD.FTZ R194, R136, R0 ;  /* 0x0000000088c27221 */ /* 0x000fe60000010000 */
[----:B------:R-:W-:Y:S01]  /*10cd0*/  MOV R136, R135 ;  /* 0x0000008700887202 */ /* 0x000fe20000000f00 */
[----:B------:R-:W-:-:S05]  /*10ce0*/  @P0 BRA `(.L_x_229) ;  /* 0xffffe04000000947 */ /* 0x000fca000383ffff */
.L_x_228:
[----:B------:R-:W-:Y:S01]  /*10cf0*/  @!UPT UIADD3 URZ, URZ, URZ, URZ ;  /* 0x0000003f3f3ff290 */ /* 0x000fe2000fffe03f */
[----:B------:R-:W-:Y:S05]  /*10d00*/  BRA.DIV ~URZ, `(.L_x_230) ;  /* 0x00005b427f007947 */ /* 0x000fea000b800000 */
[----:B------:R-:W1:Y:S04]  /*10d10*/  SHFL.BFLY PT, R0, R195, 0x2, 0x1f ;  /* 0x0c401f00c3007f89 */ /* 0x000e6800000e0000 */
[----:B------:R-:W2:Y:S01]  /*10d20*/  SHFL.BFLY PT, R2, R194, 0x2, 0x1f ;  /* 0x0c401f00c2027f89 */ /* 0x000ea200000e0000 */
[----:B-1----:R-:W-:-:S02]  /*10d30*/  FADD.FTZ R0, R0, R195 ;  /* 0x000000c300007221 */ /* 0x002fc40000010000 */
[----:B--2---:R-:W-:-:S03]  /*10d40*/  FADD.FTZ R4, R2, R194 ;  /* 0x000000c202047221 */ /* 0x004fc60000010000 */
[----:B------:R-:W1:Y:S04]  /*10d50*/  SHFL.BFLY PT, R5, R0, 0x1, 0x1f ;  /* 0x0c201f0000057f89 */ /* 0x000e6800000e0000 */
[----:B------:R2:W3:Y:S01]  /*10d60*/  SHFL.BFLY PT, R3, R4, 0x1, 0x1f ;  /* 0x0c201f0004037f89 */ /* 0x0004e200000e0000 */
[----:B-1----:R-:W-:-:S05]  /*10d70*/  FADD.FTZ R0, R0, R5 ;  /* 0x0000000500007221 */ /* 0x002fca0000010000 */
.L_x_299:
[----:B------:R-:W-:Y:S01]  /*10d80*/  FSETP.NE.FTZ.AND P1, PT, R0, RZ, PT ;  /* 0x000000ff0000720b */ /* 0x000fe20003f35000 */
[----:B---3--:R-:W-:Y:S01]  /*10d90*/  FADD.FTZ R3, R3, R4 ;  /* 0x0000000403037221 */ /* 0x008fe20000010000 */
[----:B------:R-:W-:Y:S02]  /*10da0*/  MOV R2, RZ ;  /* 0x000000ff00027202 */ /* 0x000fe40000000f00 */
[----:B------:R-:W-:Y:S02]  /*10db0*/  MOV R136, 0xff800000 ;  /* 0xff80000000887802 */ /* 0x000fe40000000f00 */
[----:B------:R-:W-:-:S07]  /*10dc0*/  FSETP.NE.FTZ.AND P0, PT, R3, RZ, PT ;  /* 0x000000ff0300720b */ /* 0x000fce0003f15000 */
[----:B------:R-:W1:Y:S01]  /*10dd0*/  @P1 MUFU.RCP R2, R0 ;  /* 0x0000000000021308 */ /* 0x000e620000001000 */
[----:B--2---:R-:W-:-:S05]  /*10de0*/  @P1 MOV R4, 0x3f317218 ;  /* 0x3f31721800041802 */ /* 0x004fca0000000f00 */
[----:B------:R-:W-:Y:S02]  /*10df0*/  @P1 FMUL.FTZ R4, R4, c[0x0][0x2d0] ;  /* 0x0000b40004041a20 */ /* 0x000fe40000410000 */
[----:B------:R2:W-:Y:S01]  /*10e00*/  @P1 MUFU.LG2 R5, R0 ;  /* 0x0000000000051308 */ /* 0x0005e20000000c00 */
        /* <DEDUP_REMOVED lines=34> */
[C---:B------:R-:W-:Y:S01]  /*11030*/  FMUL.FTZ R156, R2.reuse, R20 ;  /* 0x00000014029c7220 */ /* 0x040fe20000410000 */
[----:B------:R-:W-:Y:S01]  /*11040*/  MOV R20, 0xff800000 ;  /* 0xff80000000147802 */ /* 0x000fe20000000f00 */
        /* <DEDUP_REMOVED lines=31> */
[----:B------:R2:W3:Y:S01]  /*11240*/  @P0 MUFU.LG2 R2, R3 ;  /* 0x0000000300020308 */ /* 0x0004e20000000c00 */
[----:B-1----:R-:W-:-:S02]  /*11250*/  FMUL.FTZ R120, R0, R146 ;  /* 0x0000009200787220 */ /* 0x002fc40000410000 */
[C---:B------:R-:W-:Y:S02]  /*11260*/  FMUL.FTZ R121, R0.reuse, R147 ;  /* 0x0000009300797220 */ /* 0x040fe40000410000 */
[C---:B------:R-:W-:Y:S02]  /*11270*/  FMUL.FTZ R146, R0.reuse, R150 ;  /* 0x0000009600927220 */ /* 0x040fe40000410000 */
[C---:B------:R-:W-:Y:S02]  /*11280*/  FMUL.FTZ R147, R0.reuse, R151 ;  /* 0x0000009700937220 */ /* 0x040fe40000410000 */
[C---:B------:R-:W-:Y:S02]  /*11290*/  FMUL.FTZ R124, R0.reuse, R154 ;  /* 0x0000009a007c7220 */ /* 0x040fe40000410000 */
[C---:B------:R-:W-:Y:S02]  /*112a0*/  FMUL.FTZ R125, R0.reuse, R155 ;  /* 0x0000009b007d7220 */ /* 0x040fe40000410000 */
[----:B------:R-:W-:-:S02]  /*112b0*/  FMUL.FTZ R150, R0, R22 ;  /* 0x0000001600967220 */ /* 0x000fc40000410000 */
[C---:B------:R-:W-:Y:S01]  /*112c0*/  FMUL.FTZ R151, R0.reuse, R23 ;  /* 0x0000001700977220 */ /* 0x040fe20000410000 */
[----:B--2---:R-:W-:Y:S01]  /*112d0*/  @P0 MOV R3, 0x3f317218 ;  /* 0x3f31721800030802 */ /* 0x004fe20000000f00 */
[C---:B------:R-:W-:Y:S02]  /*112e0*/  FMUL.FTZ R154, R0.reuse, R34 ;  /* 0x00000022009a7220 */ /* 0x040fe40000410000 */
[C---:B------:R-:W-:Y:S02]  /*112f0*/  FMUL.FTZ R155, R0.reuse, R35 ;  /* 0x00000023009b7220 */ /* 0x040fe40000410000 */
[----:B------:R-:W-:Y:S02]  /*11300*/  @P1 FMUL.FTZ R5, R5, 0.69314718246459960938 ;  /* 0x3f31721805051820 */ /* 0x000fe40000410000 */
        /* <DEDUP_REMOVED lines=15> */
[----:B------:R-:W-:Y:S02]  /*11400*/  FMUL.FTZ R55, R0, R67 ;  /* 0x0000004300377220 */ /* 0x000fe40000410000 */
[----:B------:R-:W-:Y:S01]  /*11410*/  @P1 FFMA.FTZ R136, R4, R135, R5 ;  /* 0x0000008704881223 */ /* 0x000fe20000010005 */
[----:B------:R-:W-:Y:S01]  /*11420*/  MOV R4, 0x1 ;  /* 0x0000000100047802 */ /* 0x000fe20000000f00 */
        /* <DEDUP_REMOVED lines=8> */
[----:B---3--:R-:W-:-:S02]  /*114b0*/  @P0 FMUL.FTZ R2, R2, 0.69314718246459960938 ;  /* 0x3f31721802020820 */ /* 0x008fc40000410000 */
[----:B------:R-:W-:Y:S02]  /*114c0*/  @P0 FMUL.FTZ R3, R3, c[0x0][0x2d0] ;  /* 0x0000b40003030a20 */ /* 0x000fe40000410000 */
        /* <DEDUP_REMOVED lines=32> */
.L_x_161:
[----:B------:R-:W1:Y:S01]  /*116d0*/  S2R R2, SR_TID.X ;  /* 0x0000000000027919 */ /* 0x000e620000002100 */
[----:B------:R-:W-:Y:S01]  /*116e0*/  BSSY B0, `(.L_x_231) ;  /* 0x0000010000007945 */ /* 0x000fe20003800000 */
[----:B-1----:R-:W-:-:S13]  /*116f0*/  LOP3.LUT P0, RZ, R2, 0xff, RZ, 0xc0, !PT ;  /* 0x000000ff02ff7812 */ /* 0x002fda000780c0ff */
[----:B------:R-:W-:Y:S05]  /*11700*/  @P0 BRA `(.L_x_232) ;  /* 0x000000d000000947 */ /* 0x000fea0003800000 */
[----:B------:R-:W1:Y:S01]  /*11710*/  S2R R4, SR_LANEID ;  /* 0x0000000000047919 */ /* 0x000e620000000000 */
[----:B------:R-:W-:Y:S01]  /*11720*/  VOTEU.ANY UR4, UPT, PT ;  /* 0x0000000000047886 */ /* 0x000fe200038e0100 */
[----:B------:R-:W-:Y:S01]  /*11730*/  IMAD.MOV.U32 R5, RZ, RZ, c[0x0][0x564] ;  /* 0x00015900ff057624 */ /* 0x000fe200078e00ff */
[----:B------:R-:W1:Y:S08]  /*11740*/  FLO.U32 R3, UR4 ;  /* 0x0000000400037d00 */ /* 0x000e7000080e0000 */
[----:B------:R-:W2:Y:S01]  /*11750*/  POPC R2, UR4 ;  /* 0x0000000400027d09 */ /* 0x000ea20008000000 */
[----:B-1----:R-:W-:Y:S01]  /*11760*/  ISETP.EQ.U32.AND P0, PT, R3, R4, PT ;  /* 0x000000040300720c */ /* 0x002fe20003f02070 */
[----:B------:R-:W-:-:S12]  /*11770*/  IMAD.MOV.U32 R4, RZ, RZ, c[0x0][0x560] ;  /* 0x00015800ff047624 */ /* 0x000fd800078e00ff */
[----:B--2---:R1:W2:Y:S04]  /*11780*/  @P0 ATOMG.E.ADD.STRONG.GPU PT, R2, [R4.64], R2 ;  /* 0x00000002040209a8 */ /* 0x0042a800081ee1c6 */
[----:B-1----:R-:W1:Y:S04]  /*11790*/  S2R R4, SR_LTMASK ;  /* 0x0000000000047919 */ /* 0x002e680000003900 */
[----:B--2---:R1:W2:Y:S02]  /*117a0*/  SHFL.IDX PT, R3, R2, R3, 0x1f ;  /* 0x00001f0302037589 */ /* 0x0042a400000e0000 */
[----:B-1----:R-:W-:-:S06]  /*117b0*/  LOP3.LUT R2, R4, UR4, RZ, 0xc0, !PT ;  /* 0x0000000404027c12 */ /* 0x002fcc000f8ec0ff */
[----:B------:R-:W2:Y:S02]  /*117c0*/  POPC R2, R2 ;  /* 0x0000000200027309 */ /* 0x000ea40000000000 */
[----:B--2---:R-:W-:-:S06]  /*117d0*/  IADD3 R212, R3, c[0x0][0xc], R2 ;  /* 0x0000030003d47a10 */ /* 0x004fcc0007ffe002 */
.L_x_232:
[----:B------:R-:W-:Y:S05]  /*117e0*/  BSYNC B0 ;  /* 0x0000000000007941 */ /* 0x000fea0003800000 */
.L_x_231:
[----:B------:R-:W-:Y:S01]  /*117f0*/  PRMT R0, R0, 0x9910, RZ ;  /* 0x0000991000007816 */ /* 0x000fe200000000ff */
[----:B------:R-:W-:Y:S01]  /*11800*/  BSSY B1, `(.L_x_233) ;  /* 0x00003df000017945 */ /* 0x000fe20003800000 */
[----:B------:R-:W-:Y:S02]  /*11810*/  IMAD.MOV.U32 R21, RZ, RZ, R212 ;  /* 0x000000ffff157224 */ /* 0x000fe400078e00d4 */
[----:B------:R-:W-:-:S13]  /*11820*/  ISETP.NE.AND P0, PT, R0, RZ, PT ;  /* 0x000000ff0000720c */ /* 0x000fda0003f05270 */
[----:B------:R-:W-:Y:S05]  /*11830*/  @!P0 BRA `(.L_x_234) ;  /* 0x0000308000008947 */ /* 0x000fea0003800000 */
[----:B------:R-:W-:Y:S01]  /*11840*/  WARPSYNC 0xffffffff ;  /* 0xffffffff00007948 */ /* 0x000fe20003800000 */
[----:B------:R-:W-:Y:S01]  /*11850*/  BAR.SYNC.DEFER_BLOCKING 0x1, 0x100 ;  /* 0x0044000000007b1d */ /* 0x000fe20000010000 */
[----:B------:R-:W-:Y:S01]  /*11860*/  F2FP.BF16.PACK_AB R0, R161, R160 ;  /* 0x000000a0a100723e */ /* 0x000fe200000010ff */
[----:B------:R-:W-:Y:S01]  /*11870*/  IMAD.MOV.U32 R6, RZ, RZ, 0x4 ;  /* 0x00000004ff067424 */ /* 0x000fe200078e00ff */
[----:B------:R-:W-:Y:S01]  /*11880*/  F2FP.BF16.PACK_AB R2, R121, R120 ;  /* 0x000000787902723e */ /* 0x000fe200000010ff */
[----:B------:R-:W-:Y:S01]  /*11890*/  IMAD.MOV.U32 R13, RZ, RZ, c[0x0][0x388] ;  /* 0x0000e200ff0d7624 */ /* 0x000fe200078e00ff */
[----:B------:R-:W-:Y:S01]  /*118a0*/  F2FP.BF16.PACK_AB R3, R145, R144 ;  /* 0x000000909103723e */ /* 0x000fe200000010ff */
[----:B------:R-:W-:Y:S01]  /*118b0*/  IMAD.WIDE R6, R206, R6, c[0x0][0x500] ;  /* 0x00014000ce067625 */ /* 0x000fe200078e0206 */
[----:B------:R-:W-:Y:S02]  /*118c0*/  F2FP.BF16.PACK_AB R4, R97, R96 ;  /* 0x000000606104723e */ /* 0x000fe400000010ff */
[----:B------:R-:W-:-:S02]  /*118d0*/  ISETP.NE.U32.AND P0, PT, RZ, c[0x0][0x508], PT ;  /* 0x00014200ff007a0c */ /* 0x000fc40003f05070 */
[----:B------:R-:W-:Y:S02]  /*118e0*/  ISETP.NE.U32.AND P2, PT, RZ, c[0x0][0x500], PT ;  /* 0x00014000ff007a0c */ /* 0x000fe40003f45070 */
[----:B------:R-:W-:Y:S02]  /*118f0*/  ISETP.NE.AND.EX P1, PT, RZ, c[0x0][0x50c], PT, P0 ;  /* 0x00014300ff007a0c */ /* 0x000fe40003f25300 */
[----:B------:R-:W-:Y:S01]  /*11900*/  ISETP.NE.AND.EX P2, PT, RZ, c[0x0][0x504], PT, P2 ;  /* 0x00014100ff007a0c */ /* 0x000fe20003f45320 */
[----:B------:R1:W-:Y:S04]  /*11910*/  STS [R223+0x80], R0 ;  /* 0x00008000df007388 */ /* 0x0003e80000000800 */
[----:B------:R2:W-:Y:S04]  /*11920*/  STS [R223+0x480], R2 ;  /* 0x00048002df007388 */ /* 0x0005e80000000800 */
[----:B------:R3:W-:Y:S01]  /*11930*/  STS [R224], R3 ;  /* 0x00000003e0007388 */ /* 0x0007e20000000800 */
[----:B-1----:R-:W-:-:S02]  /*11940*/  F2FP.BF16.PACK_AB R0, R147, R146 ;  /* 0x000000929300723e */ /* 0x002fc400000010ff */
[----:B--2---:R-:W-:-:S03]  /*11950*/  F2FP.BF16.PACK_AB R2, R149, R148 ;  /* 0x000000949502723e */ /* 0x004fc600000010ff */
[----:B------:R1:W-:Y:S01]  /*11960*/  STS [R224+0x400], R0 ;  /* 0x00040000e0007388 */ /* 0x0003e20000000800 */
[----:B---3--:R-:W-:-:S03]  /*11970*/  F2FP.BF16.PACK_AB R3, R125, R124 ;  /* 0x0000007c7d03723e */ /* 0x008fc600000010ff */
[----:B------:R2:W-:Y:S04]  /*11980*/  STS [R226+0x80], R2 ;  /* 0x00008002e2007388 */ /* 0x0005e80000000800 */
[----:B------:R3:W-:Y:S01]  /*11990*/  STS [R226+0x480], R3 ;  /* 0x00048003e2007388 */ /* 0x0007e20000000800 */
[----:B-1----:R-:W-:Y:S02]  /*119a0*/  F2FP.BF16.PACK_AB R0, R153, R152 ;  /* 0x000000989900723e */ /* 0x002fe400000010ff */
[----:B--2---:R-:W-:-:S03]  /*119b0*/  F2FP.BF16.PACK_AB R2, R129, R128 ;  /* 0x000000808102723e */ /* 0x004fc600000010ff */
[----:B------:R1:W-:Y:S01]  /*119c0*/  STS [R225], R0 ;  /* 0x00000000e1007388 */ /* 0x0003e20000000800 */
[----:B---3--:R-:W-:-:S03]  /*119d0*/  F2FP.BF16.PACK_AB R3, R157, R156 ;  /* 0x0000009c9d03723e */ /* 0x008fc600000010ff */
[----:B------:R2:W-:Y:S04]  /*119e0*/  STS [R225+0x400], R2 ;  /* 0x00040002e1007388 */ /* 0x0005e80000000800 */
[----:B------:R3:W-:Y:S01]  /*119f0*/  STS [R230+0x80], R3 ;  /* 0x00008003e6007388 */ /* 0x0007e20000000800 */
        /* <DEDUP_REMOVED lines=8> */
[----:B------:R1:W-:Y:S01]  /*11a80*/  STS [R229+0x80], R0 ;  /* 0x00008000e5007388 */ /* 0x0003e20000000800 */
        /* <DEDUP_REMOVED lines=80> */
[----:B------:R3:W-:Y:S04]  /*11f90*/  STS [R226+0xc480], R4 ;  /* 0x00c48004e2007388 */ /* 0x0007e80000000800 */
[----:B------:R4:W-:Y:S01]  /*11fa0*/  STS [R225+0xc000], R2 ;  /* 0x00c00002e1007388 */ /* 0x0009e20000000800 */
[----:B-1----:R-:W-:Y:S02]  /*11fb0*/  F2FP.BF16.PACK_AB R0, R169, R168 ;  /* 0x000000a8a900723e */ /* 0x002fe400000010ff */
[----:B--2---:R-:W-:-:S03]  /*11fc0*/  F2FP.BF16.PACK_AB R3, R165, R164 ;  /* 0x000000a4a503723e */ /* 0x004fc600000010ff */
[----:B------:R1:W-:Y:S01]  /*11fd0*/  STS [R225+0xc400], R0 ;  /* 0x00c40000e1007388 */ /* 0x0003e20000000800 */
[----:B---3--:R-:W-:-:S03]  /*11fe0*/  @P1 LEA R4, P0, R206, c[0x0][0x508], 0x2 ;  /* 0x00014200ce041a11 */ /* 0x008fc600078010ff */
[----:B------:R2:W-:Y:S01]  /*11ff0*/  STS [R230+0xc080], R3 ;  /* 0x00c08003e6007388 */ /* 0x0005e20000000800 */
[----:B----4-:R-:W-:Y:S02]  /*12000*/  F2FP.BF16.PACK_AB R2, R107, R106 ;  /* 0x0000006a6b02723e */ /* 0x010fe400000010ff */
[----:B------:R-:W-:-:S03]  /*12010*/  @P1 LEA.HI.X R5, R206, c[0x0][0x50c], R221, 0x2, P0 ;  /* 0x00014300ce051a11 */ /* 0x000fc600000f14dd */
[----:B------:R3:W-:Y:S01]  /*12020*/  STS [R230+0xc480], R2 ;  /* 0x00c48002e6007388 */ /* 0x0007e20000000800 */
[----:B-1----:R-:W-:Y:S02]  /*12030*/  F2FP.BF16.PACK_AB R0, R117, R116 ;  /* 0x000000747500723e */ /* 0x002fe400000010ff */
[----:B--2---:R-:W-:-:S03]  /*12040*/  F2FP.BF16.PACK_AB R3, R103, R102 ;  /* 0x000000666703723e */ /* 0x004fc600000010ff */
[----:B------:R1:W-:Y:S04]  /*12050*/  STS [R228+0xc000], R0 ;  /* 0x00c00000e4007388 */ /* 0x0003e80000000800 */
[----:B------:R2:W-:Y:S01]  /*12060*/  STS [R228+0xc400], R3 ;  /* 0x00c40003e4007388 */ /* 0x0005e20000000800 */
[----:B---3--:R-:W-:-:S05]  /*12070*/  F2FP.BF16.PACK_AB R2, R113, R112 ;  /* 0x000000707102723e */ /* 0x008fca00000010ff */
[----:B------:R3:W-:Y:S01]  /*12080*/  STS [R229+0xc080], R2 ;  /* 0x00c08002e5007388 */ /* 0x0007e20000000800 */
[----:B-1----:R-:W-:Y:S02]  /*12090*/  F2FP.BF16.PACK_AB R0, R99, R98 ;  /* 0x000000626300723e */ /* 0x002fe400000010ff */
[----:B--2---:R-:W-:-:S03]  /*120a0*/  F2FP.BF16.PACK_AB R3, R105, R104 ;  /* 0x000000686903723e */ /* 0x004fc600000010ff */
[----:B------:R1:W-:Y:S04]  /*120b0*/  STS [R229+0xc480], R0 ;  /* 0x00c48000e5007388 */ /* 0x0003e80000000800 */
[----:B------:R2:W-:Y:S01]  /*120c0*/  STS [R227+0xc000], R3 ;  /* 0x00c00003e3007388 */ /* 0x0005e20000000800 */
[----:B---3--:R-:W-:Y:S01]  /*120d0*/  IMAD.MOV.U32 R2, RZ, RZ, RZ ;  /* 0x000000ffff027224 */ /* 0x008fe200078e00ff */
[----:B-1----:R-:W-:-:S05]  /*120e0*/  F2FP.BF16.PACK_AB R0, R91, R90 ;  /* 0x0000005a5b00723e */ /* 0x002fca00000010ff */
[----:B------:R1:W-:Y:S04]  /*120f0*/  STS [R227+0xc400], R0 ;  /* 0x00c40000e3007388 */ /* 0x0003e80000000800 */
[----:B------:R-:W-:Y:S06]  /*12100*/  BAR.SYNC.DEFER_BLOCKING 0x1, 0x100 ;  /* 0x0044000000007b1d */ /* 0x000fec0000010000 */
[----:B------:R1:W5:Y:S04]  /*12110*/  @P1 LDG.E R13, [R4.64] ;  /* 0x00000006040d1981 */ /* 0x000368000c1e1900 */
[----:B------:R1:W5:Y:S01]  /*12120*/  @P2 LDG.E R2, [R6.64] ;  /* 0x0000000606022981 */ /* 0x000362000c1e1900 */
[----:B------:R-:W-:-:S04]  /*12130*/  ISETP.NE.AND P0, PT, R222, RZ, PT ;  /* 0x000000ffde00720c */ /* 0x000fc80003f05270 */
[----:B--2---:R-:W-:Y:S01]  /*12140*/  SEL R3, R222, c[0x0][0x3d4], P0 ;  /* 0x0000f500de037a07 */ /* 0x004fe20000000000 */
[----:B------:R-:W-:Y:S05]  /*12150*/  @P1 BRA `(.L_x_235) ;  /* 0x0000004000001947 */ /* 0x000fea0003800000 */
[----:B------:R-:W-:Y:S05]  /*12160*/  @!P2 BRA `(.L_x_235) ;  /* 0x000000300000a947 */ /* 0x000fea0003800000 */
[----:B-1----:R1:W2:Y:S04]  /*12170*/  LDG.E R0, [R6.64] ;  /* 0x0000000606007981 */ /* 0x0022a8000c1e1900 */
[----:B-1----:R-:W2:Y:S02]  /*12180*/  LDG.E R6, [R6.64+0x4] ;  /* 0x0000040606067981 */ /* 0x002ea4000c1e1900 */
[----:B--2--5:R-:W-:Y:S02]  /*12190*/  IADD3 R13, -R0, R6, RZ ;  /* 0x00000006000d7210 */ /* 0x024fe40007ffe1ff */
.L_x_235:
[----:B-1----:R-:W2:Y:S01]  /*121a0*/  LDL R4, [R1+0x8] ;  /* 0x0000080001047983 */ /* 0x002ea20000100800 */
[----:B------:R-:W-:Y:S01]  /*121b0*/  IMAD.MOV.U32 R11, RZ, RZ, 0x368 ;  /* 0x00000368ff0b7424 */ /* 0x000fe200078e00ff */
[----:B------:R-:W-:Y:S01]  /*121c0*/  ISETP.GT.AND P2, PT, R3, 0x1, PT ;  /* 0x000000010300780c */ /* 0x000fe20003f44270 */
[----:B------:R-:W-:Y:S01]  /*121d0*/  IMAD.MOV.U32 R0, RZ, RZ, c[0x0][0x4e8] ;  /* 0x00013a00ff007624 */ /* 0x000fe200078e00ff */
[----:B------:R-:W3:Y:S01]  /*121e0*/  LDL R111, [R1+0x4] ;  /* 0x00000400016f7983 */ /* 0x000ee20000100800 */
[----:B------:R-:W-:-:S02]  /*121f0*/  ISETP.NE.U32.AND P0, PT, RZ, c[0x0][0x500], PT ;  /* 0x00014000ff007a0c */ /* 0x000fc40003f05070 */
[----:B------:R-:W-:Y:S02]  /*12200*/  SEL R11, R11, 0x328, P2 ;  /* 0x000003280b0b7807 */ /* 0x000fe40001000000 */
[----:B------:R-:W-:Y:S02]  /*12210*/  ISETP.NE.AND P3, PT, R0, 0x1, PT ;  /* 0x000000010000780c */ /* 0x000fe40003f65270 */
[----:B------:R-:W1:Y:S01]  /*12220*/  LDC.64 R6, c[0x0][R11+0x170] ;  /* 0x00005c000b067b82 */ /* 0x000e620000000a00 */
[----:B------:R-:W-:-:S04]  /*12230*/  ISETP.NE.AND.EX P0, PT, RZ, c[0x0][0x504], PT, P0 ;  /* 0x00014100ff007a0c */ /* 0x000fc80003f05300 */
[----:B------:R-:W-:-:S03]  /*12240*/  SEL R0, R206, RZ, !P0 ;  /* 0x000000ffce007207 */ /* 0x000fc60004000000 */
[----:B------:R-:W4:Y:S08]  /*12250*/  LDC.64 R14, c[0x0][R11+0x168] ;  /* 0x00005a000b0e7b82 */ /* 0x000f300000000a00 */
[----:B------:R1:W2:Y:S08]  /*12260*/  LDC.64 R16, c[0x0][R11+0x178] ;  /* 0x00005e000b107b82 */ /* 0x0002b00000000a00 */
[----:B------:R1:W2:Y:S01]  /*12270*/  LDC.64 R18, c[0x0][R11+0x160] ;  /* 0x000058000b127b82 */ /* 0x0002a20000000a00 */
[----:B------:R-:W4:Y:S01]  /*12280*/  S2R R114, SR_TID.X ;  /* 0x0000000000727919 */ /* 0x000f220000002100 */
[----:B-1----:R-:W-:-:S02]  /*12290*/  IMAD R3, R7, R0, RZ ;  /* 0x0000000007037224 */ /* 0x002fc400078e02ff */
[----:B----4-:R-:W-:Y:S01]  /*122a0*/  IMAD R10, R15, R217, RZ ;  /* 0x000000d90f0a7224 */ /* 0x010fe200078e02ff */
[----:B-----5:R-:W-:-:S04]  /*122b0*/  SHF.R.S32.HI R110, RZ, 0x1f, R114 ;  /* 0x0000001fff6e7819 */ /* 0x020fc80000011472 */
[----:B------:R-:W-:-:S04]  /*122c0*/  LEA.HI R110, R110, R114, RZ, 0x5 ;  /* 0x000000726e6e7211 */ /* 0x000fc800078f28ff */
[----:B------:R-:W-:Y:S01]  /*122d0*/  LOP3.LUT R110, R110, 0xffffffe0, RZ, 0xc0, !PT ;  /* 0xffffffe06e6e7812 */ /* 0x000fe200078ec0ff */
[----:B------:R-:W-:-:S04]  /*122e0*/  IMAD R13, R13, c[0x0][0x4e8], RZ ;  /* 0x00013a000d0d7a24 */ /* 0x000fc800078e02ff */
[----:B------:R-:W-:Y:S01]  /*122f0*/  IMAD.IADD R110, R114, 0x1, -R110 ;  /* 0x00000001726e7824 */ /* 0x000fe200078e0a6e */
[----:B------:R-:W-:Y:S01]  /*12300*/  LOP3.LUT R219, R219, 0xfffffffd, RZ, 0xc0, !PT ;  /* 0xfffffffddbdb7812 */ /* 0x000fe200078ec0ff */
[----:B--2---:R-:W-:Y:S01]  /*12310*/  IMAD R8, R213, 0x80, R4 ;  /* 0x00000080d5087824 */ /* 0x004fe200078e0204 */
[----:B------:R-:W-:-:S03]  /*12320*/  SEL R4, R221, RZ, !P0 ;  /* 0x000000ffdd047207 */ /* 0x000fc60004000000 */
[----:B------:R-:W-:-:S04]  /*12330*/  @P3 IMAD.HI.U32 R9, R8, c[0x0][0x4ec], RZ ;  /* 0x00013b0008093a27 */ /* 0x000fc800078e00ff */
[C---:B------:R-:W-:Y:S02]  /*12340*/  IMAD R11, R6.reuse, R4, R3 ;  /* 0x00000004060b7224 */ /* 0x040fe400078e0203 */
[----:B------:R-:W-:-:S04]  /*12350*/  IMAD.WIDE.U32 R4, R6, R0, RZ ;  /* 0x0000000006047225 */ /* 0x000fc800078e00ff */
[----:B------:R-:W-:-:S04]  /*12360*/  IMAD.WIDE.U32 R6, R14, R217, RZ ;  /* 0x000000d90e067225 */ /* 0x000fc800078e00ff */
[----:B------:R-:W-:Y:S01]  /*12370*/  IMAD.MOV.U32 R3, RZ, RZ, R8 ;  /* 0x000000ffff037224 */ /* 0x000fe200078e0008 */
[----:B------:R-:W-:Y:S02]  /*12380*/  @P3 SHF.R.U32.HI R3, RZ, c[0x0][0x4f0], R9 ;  /* 0x00013c00ff033a19 */ /* 0x000fe40000011609 */
[----:B------:R-:W-:Y:S01]  /*12390*/  SEL R9, R232, RZ, P2 ;  /* 0x000000ffe8097207 */ /* 0x000fe20001000000 */
[----:B------:R-:W-:Y:S01]  /*123a0*/  IMAD.IADD R12, R5, 0x1, R11 ;  /* 0x00000001050c7824 */ /* 0x000fe200078e020b */
[----:B------:R-:W-:Y:S01]  /*123b0*/  IADD3 R14, P1, P0, R4, R6, R2 ;  /* 0x00000006040e7210 */ /* 0x000fe2000783e002 */
[----:B------:R-:W-:Y:S01]  /*123c0*/  IMAD.IADD R4, R7, 0x1, R10 ;  /* 0x0000000107047824 */ /* 0x000fe200078e020a */
[----:B------:R-:W-:Y:S01]  /*123d0*/  SHF.R.S32.HI R10, RZ, 0x1f, R2 ;  /* 0x0000001fff0a7819 */ /* 0x000fe20000011402 */
[----:B------:R-:W-:Y:S02]  /*123e0*/  IMAD R11, R17, R9, RZ ;  /* 0x00000009110b7224 */ /* 0x000fe400078e02ff */
[----:B------:R-:W-:-:S02]  /*123f0*/  IMAD.MOV R5, RZ, RZ, -R3 ;  /* 0x000000ffff057224 */ /* 0x000fc400078e0a03 */
        /* <DEDUP_REMOVED lines=13> */
[----:B------:R-:W-:Y:S02]  /*124d0*/  IMAD.MOV.U32 R7, RZ, RZ, c[0x0][0x4ac] ;  /* 0x00012b00ff077624 */ /* 0x000fe400078e00ff */
[----:B------:R-:W-:Y:S01]  /*124e0*/  IMAD.IADD R5, R5, 0x1, R3 ;  /* 0x0000000105057824 */ /* 0x000fe200078e0203 */
[----:B------:R-:W-:Y:S02]  /*124f0*/  LEA R3, P0, R4, R6, 0x2 ;  /* 0x0000000604037211 */ /* 0x000fe400078010ff */
[----:B------:R-:W-:-:S04]  /*12500*/  SEL R7, R7, c[0x0][0x454], P2 ;  /* 0x0001150007077a07 */ /* 0x000fc80001000000 */
[----:B------:R-:W-:Y:S01]  /*12510*/  LEA.HI.X R5, R4, R7, R5, 0x2, P0 ;  /* 0x0000000704057211 */ /* 0x000fe200000f1405 */
[----:B------:R-:W-:Y:S04]  /*12520*/  SHFL.IDX PT, R6, R3, RZ, 0x1c1f ;  /* 0x001c1fff03067589 */ /* 0x000fe800000e0000 */
[----:B------:R-:W1:Y:S01]  /*12530*/  SHFL.IDX PT, R7, R5, RZ, 0x1c1f ;  /* 0x001c1fff05077589 */ /* 0x000e6200000e0000 */
[----:B------:R-:W-:-:S03]  /*12540*/  LOP3.LUT P0, RZ, R110, 0x3, RZ, 0xc0, !PT ;  /* 0x000000036eff7812 */ /* 0x000fc6000780c0ff */
[----:B------:R3:W-:Y:S04]  /*12550*/  SHFL.IDX PT, R4, R3, 0x1, 0x1c1f ;  /* 0x003c1f0003047f89 */ /* 0x0007e800000e0000 */
[----:B------:R-:W2:Y:S01]  /*12560*/  SHFL.IDX PT, R5, R5, 0x1, 0x1c1f ;  /* 0x003c1f0005057f89 */ /* 0x000ea200000e0000 */
[----:B---3--:R-:W-:-:S05]  /*12570*/  IMAD R3, R213, 0x80, R111 ;  /* 0x00000080d5037824 */ /* 0x008fca00078e026f */
[C---:B------:R-:W-:Y:S02]  /*12580*/  ISETP.GE.OR P1, PT, R3.reuse, R13, P0 ;  /* 0x0000000d0300720c */ /* 0x040fe40000726670 */
[----:B------:R-:W-:-:S04]  /*12590*/  IADD3 R9, R3, 0x8, RZ ;  /* 0x0000000803097810 */ /* 0x000fc80007ffe0ff */
[----:B------:R-:W-:-:S07]  /*125a0*/  ISETP.GE.OR P0, PT, R9, R13, P0 ;  /* 0x0000000d0900720c */ /* 0x000fce0000706670 */
[----:B-1----:R1:W-:Y:S01]  /*125b0*/  @!P1 ST.E [R6.64], R136 ;  /* 0x0000008806009985 */ /* 0x0023e2000c101906 */
[----:B------:R-:W-:-:S05]  /*125c0*/  ISETP.GE.AND P1, PT, R9, R13, PT ;  /* 0x0000000d0900720c */ /* 0x000fca0003f26270 */
[----:B--2---:R1:W-:Y:S01]  /*125d0*/  @!P0 ST.E [R4.64], R20 ;  /* 0x0000001404008985 */ /* 0x0043e2000c101906 */
[----:B------:R-:W-:-:S07]  /*125e0*/  ISETP.GE.AND P0, PT, R3, R13, PT ;  /* 0x0000000d0300720c */ /* 0x000fce0003f06270 */
[----:B------:R-:W-:Y:S01]  /*125f0*/  @P1 LOP3.LUT R219, R219, 0x2, RZ, 0xfc, !PT ;  /* 0x00000002dbdb1812 */ /* 0x000fe200078efcff */
[----:B------:R-:W-:Y:S05]  /*12600*/  @P2 BRA `(.L_x_236) ;  /* 0x0000098000002947 */ /* 0x000fea0003800000 */
[----:B------:R-:W-:Y:S01]  /*12610*/  IMAD R10, R10, c[0x0][0x3a0], RZ ;  /* 0x0000e8000a0a7a24 */ /* 0x000fe200078e02ff */
[----:B-1----:R-:W-:Y:S01]  /*12620*/  LEA R6, R216, R198, 0x5 ;  /* 0x000000c6d8067211 */ /* 0x002fe200078e28ff */
[C---:B------:R-:W-:Y:S01]  /*12630*/  IMAD.WIDE.U32 R4, R2.reuse, c[0x0][0x3a0], RZ ;  /* 0x0000e80002047a25 */ /* 0x040fe200078e00ff */
[----:B------:R-:W-:Y:S01]  /*12640*/  SHF.R.S32.HI R7, RZ, 0x1f, R0 ;  /* 0x0000001fff077819 */ /* 0x000fe20000011400 */
[----:B------:R1:W2:Y:S01]  /*12650*/  LDS.128 R36, [R188+0x80] ;  /* 0x00008000bc247984 */ /* 0x0002a20000000c00 */
[C---:B------:R-:W-:Y:S01]  /*12660*/  LEA R6, R213.reuse, R6, 0x7 ;  /* 0x00000006d5067211 */ /* 0x040fe200078e38ff */
[----:B------:R-:W-:Y:S01]  /*12670*/  IMAD R2, R2, c[0x0][0x3a4], R10 ;  /* 0x0000e90002027a24 */ /* 0x000fe200078e020a */
[----:B------:R-:W-:Y:S01]  /*12680*/  LEA R14, R213, R198, 0x7 ;  /* 0x000000c6d50e7211 */ /* 0x000fe200078e38ff */
[----:B------:R1:W3:Y:S03]  /*12690*/  LDS.128 R52, [R188+0x1080] ;  /* 0x00108000bc347984 */ /* 0x0002e60000000c00 */
[----:B------:R-:W-:Y:S01]  /*126a0*/  IADD3 R3, R5, R2, RZ ;  /* 0x0000000205037210 */ /* 0x000fe20007ffe0ff */
[----:B------:R1:W4:Y:S01]  /*126b0*/  LDS.128 R68, [R188+0x2080] ;  /* 0x00208000bc447984 */ /* 0x0003220000000c00 */
[----:B------:R-:W-:-:S03]  /*126c0*/  MOV R2, R4 ;  /* 0x0000000400027202 */ /* 0x000fc60000000f00 */
[----:B------:R1:W1:Y:S02]  /*126d0*/  LDS.128 R84, [R188+0x3080] ;  /* 0x00308000bc547984 */ /* 0x0002640000000c00 */
[----:B------:R-:W-:Y:S01]  /*126e0*/  IMAD.WIDE.U32 R4, R217, c[0x0][0x3e8], R2 ;  /* 0x0000fa00d9047a25 */ /* 0x000fe200078e0002 */
[----:B------:R-:W-:Y:S01]  /*126f0*/  MOV R2, R6 ;  /* 0x0000000600027202 */ /* 0x000fe20000000f00 */
[----:B------:R1:W1:Y:S02]  /*12700*/  LDS.128 R32, [R188+0x4080] ;  /* 0x00408000bc207984 */ /* 0x0002640000000c00 */
[----:B------:R-:W-:Y:S02]  /*12710*/  IMAD R3, R7, c[0x0][0x3f0], RZ ;  /* 0x0000fc0007037a24 */ /* 0x000fe400078e02ff */
[----:B------:R-:W-:Y:S01]  /*12720*/  @P3 IMAD.HI.U32 R7, R6, c[0x0][0x4ec], RZ ;  /* 0x00013b0006073a27 */ /* 0x000fe200078e00ff */
[----:B------:R1:W1:Y:S03]  /*12730*/  LDS.128 R48, [R188+0x5080] ;  /* 0x00508000bc307984 */ /* 0x0002660000000c00 */
[----:B------:R-:W-:Y:S01]  /*12740*/  IMAD R5, R217, c[0x0][0x3ec], R5 ;  /* 0x0000fb00d9057a24 */ /* 0x000fe200078e0205 */
[----:B------:R1:W1:Y:S01]  /*12750*/  LDS.128 R64, [R188+0x6080] ;  /* 0x00608000bc407984 */ /* 0x0002620000000c00 */
[----:B------:R-:W-:Y:S01]  /*12760*/  @P3 SHF.R.U32.HI R2, RZ, c[0x0][0x4f0], R7 ;  /* 0x00013c00ff023a19 */ /* 0x000fe20000011607 */
[----:B------:R-:W-:-:S02]  /*12770*/  IMAD R8, R0, c[0x0][0x3f4], R3 ;  /* 0x0000fd0000087a24 */ /* 0x000fc400078e0203 */
[----:B------:R1:W1:Y:S01]  /*12780*/  LDS.128 R80, [R188+0x7080] ;  /* 0x00708000bc507984 */ /* 0x0002620000000c00 */
[----:B------:R-:W-:Y:S01]  /*12790*/  IMAD.WIDE.U32 R4, R0, c[0x0][0x3f0], R4 ;  /* 0x0000fc0000047a25 */ /* 0x000fe200078e0004 */
[----:B------:R-:W-:Y:S02]  /*127a0*/  SHF.R.S32.HI R3, RZ, 0x1f, R2 ;  /* 0x0000001fff037819 */ /* 0x000fe40000011402 */
[----:B------:R1:W1:Y:S01]  /*127b0*/  LDS.128 R28, [R188+0x8080] ;  /* 0x00808000bc1c7984 */ /* 0x0002620000000c00 */
[----:B------:R-:W-:Y:S02]  /*127c0*/  IADD3 R0, -R2, RZ, RZ ;  /* 0x000000ff02007210 */ /* 0x000fe40007ffe1ff */
[----:B------:R-:W-:Y:S01]  /*127d0*/  IADD3 R5, R5, R8, RZ ;  /* 0x0000000805057210 */ /* 0x000fe20007ffe0ff */
[----:B------:R1:W1:Y:S01]  /*127e0*/  LDS.128 R44, [R188+0x9080] ;  /* 0x00908000bc2c7984 */ /* 0x0002620000000c00 */
[----:B------:R-:W-:Y:S02]  /*127f0*/  IMAD R3, R3, c[0x0][0x3e0], RZ ;  /* 0x0000f80003037a24 */ /* 0x000fe400078e02ff */
[----:B------:R-:W-:Y:S01]  /*12800*/  IMAD R0, R0, c[0x0][0x4e8], R6 ;  /* 0x00013a0000007a24 */ /* 0x000fe200078e0206 */
[----:B------:R1:W1:Y:S01]  /*12810*/  LDS.128 R60, [R188+0xa080] ;  /* 0x00a08000bc3c7984 */ /* 0x0002620000000c00 */
[----:B------:R-:W-:-:S02]  /*12820*/  IMAD R6, R2, c[0x0][0x3e4], R3 ;  /* 0x0000f90002067a24 */ /* 0x000fc400078e0203 */
[----:B------:R-:W-:Y:S01]  /*12830*/  IMAD.WIDE.U32 R2, R2, c[0x0][0x3e0], R4 ;  /* 0x0000f80002027a25 */ /* 0x000fe200078e0004 */
[----:B------:R1:W1:Y:S01]  /*12840*/  LDS.128 R76, [R188+0xb080] ;  /* 0x00b08000bc4c7984 */ /* 0x0002620000000c00 */
[----:B------:R-:W-:-:S03]  /*12850*/  SHF.R.S32.HI R4, RZ, 0x1f, R0 ;  /* 0x0000001fff047819 */ /* 0x000fc60000011400 */
[----:B------:R1:W1:Y:S01]  /*12860*/  LDS.128 R24, [R188+0xc080] ;  /* 0x00c08000bc187984 */ /* 0x0002620000000c00 */
[----:B------:R-:W-:Y:S01]  /*12870*/  IADD3 R3, R3, R6, RZ ;  /* 0x0000000603037210 */ /* 0x000fe20007ffe0ff */
[----:B------:R-:W-:Y:S02]  /*12880*/  IMAD R4, R4, c[0x0][0x3d8], RZ ;  /* 0x0000f60004047a24 */ /* 0x000fe400078e02ff */
[----:B------:R1:W1:Y:S02]  /*12890*/  LDS.128 R40, [R188+0xd080] ;  /* 0x00d08000bc287984 */ /* 0x0002640000000c00 */
[C---:B------:R-:W-:Y:S02]  /*128a0*/  IMAD.WIDE.U32 R2, R0.reuse, c[0x0][0x3d8], R2 ;  /* 0x0000f60000027a25 */ /* 0x040fe400078e0002 */
[----:B------:R1:W1:Y:S02]  /*128b0*/  LDS.128 R56, [R188+0xe080] ;  /* 0x00e08000bc387984 */ /* 0x0002640000000c00 */
[----:B------:R-:W-:Y:S01]  /*128c0*/  IMAD R0, R0, c[0x0][0x3dc], R4 ;  /* 0x0000f70000007a24 */ /* 0x000fe200078e0204 */
[----:B------:R-:W-:Y:S01]  /*128d0*/  LEA R16, P0, R2, c[0x0][0x380], 0x1 ;  /* 0x0000e00002107a11 */ /* 0x000fe200078008ff */
[----:B------:R1:W1:Y:S03]  /*128e0*/  LDS.128 R72, [R188+0xf080] ;  /* 0x00f08000bc487984 */ /* 0x0002660000000c00 */
[----:B------:R-:W-:-:S04]  /*128f0*/  IADD3 R0, R3, R0, RZ ;  /* 0x0000000003007210 */ /* 0x000fc80007ffe0ff */
[----:B------:R-:W-:Y:S01]  /*12900*/  LEA.HI.X R15, R2, c[0x0][0x384], R0, 0x1, P0 ;  /* 0x0000e100020f7a11 */ /* 0x000fe200000f0c00 */
[----:B------:R-:W-:Y:S05]  /*12910*/  BRA.DIV ~URZ, `(.L_x_237) ;  /* 0x000040a27f007947 */ /* 0x000fea000b800000 */
[----:B--234-:R2:W3:Y:S02]  /*12920*/  SHFL.IDX PT, R12, R15, RZ, 0x181f ;  /* 0x00181fff0f0c7589 */ /* 0x01c4e400000e0000 */
.L_x_300:
[----:B------:R-:W-:Y:S05]  /*12930*/  BRA.DIV ~URZ, `(.L_x_238) ;  /* 0x000040f27f007947 */ /* 0x000fea000b800000 */
[----:B------:R4:W2:Y:S02]  /*12940*/  SHFL.IDX PT, R0, R16, RZ, 0x181f ;  /* 0x00181fff10007589 */ /* 0x0008a400000e0000 */
.L_x_301:
[----:B------:R-:W-:Y:S01]  /*12950*/  ISETP.GE.AND P0, PT, R14, R13, PT ;  /* 0x0000000d0e00720c */ /* 0x000fe20003f06270 */
[----:B------:R-:W-:Y:S01]  /*12960*/  BSSY B0, `(.L_x_239) ;  /* 0x0000019000007945 */ /* 0x000fe20003800000 */
[----:B------:R-:W-:Y:S02]  /*12970*/  SHF.R.S32.HI R2, RZ, 0x1f, R134 ;  /* 0x0000001fff027819 */ /* 0x000fe40000011486 */
[----:B------:R-:W-:Y:S02]  /*12980*/  SHF.R.S32.HI R18, RZ, 0x1f, R196 ;  /* 0x0000001fff127819 */ /* 0x000fe400000114c4 */
[----:B------:R-:W-:Y:S02]  /*12990*/  LEA.HI R2, R2, R134, RZ, 0x3 ;  /* 0x0000008602027211 */ /* 0x000fe400078f18ff */
[----:B------:R-:W-:Y:S02]  /*129a0*/  SHF.R.S32.HI R20, RZ, 0x1f, R197 ;  /* 0x0000001fff147819 */ /* 0x000fe400000114c5 */
[----:B------:R-:W-:-:S02]  /*129b0*/  LOP3.LUT R4, R2, 0xfffffff8, RZ, 0xc0, !PT ;  /* 0xfffffff802047812 */ /* 0x000fc400078ec0ff */
[----:B------:R-:W-:Y:S02]  /*129c0*/  SHF.R.S32.HI R17, RZ, 0x1f, R132 ;  /* 0x0000001fff117819 */ /* 0x000fe40000011484 */
[----:B------:R-:W-:Y:S01]  /*129d0*/  SHF.R.S32.HI R19, RZ, 0x1f, R4 ;  /* 0x0000001fff137819 */ /* 0x000fe20000011404 */
[----:B------:R-:W-:Y:S05]  /*129e0*/  @P0 BRA `(.L_x_240) ;  /* 0x0000010000000947 */ /* 0x000fea0003800000 */
[----:B------:R-:W-:Y:S02]  /*129f0*/  ISETP.GE.AND P3, PT, R132, c[0x0][0x3c8], PT ;  /* 0x0000f20084007a0c */ /* 0x000fe40003f66270 */
[----:B------:R-:W-:Y:S02]  /*12a00*/  ISETP.GE.AND P2, PT, R134, c[0x0][0x3c8], PT ;  /* 0x0000f20086007a0c */ /* 0x000fe40003f46270 */
[----:B------:R-:W-:Y:S02]  /*12a10*/  ISETP.GE.AND P1, PT, R196, c[0x0][0x3c8], PT ;  /* 0x0000f200c4007a0c */ /* 0x000fe40003f26270 */
[----:B------:R-:W-:-:S07]  /*12a20*/  ISETP.GE.AND P0, PT, R197, c[0x0][0x3c8], PT ;  /* 0x0000f200c5007a0c */ /* 0x000fce0003f06270 */
[-C--:B--2---:R-:W-:Y:S02]  /*12a30*/  @!P3 LEA R10, P4, R132, R0.reuse, 0x1 ;  /* 0x00000000840ab211 */ /* 0x084fe400078808ff */
[-C--:B------:R-:W-:Y:S02]  /*12a40*/  @!P2 LEA R8, P6, R4, R0.reuse, 0x1 ;  /* 0x000000000408a211 */ /* 0x080fe400078c08ff */
[----:B------:R-:W-:Y:S02]  /*12a50*/  @!P1 LEA R6, P5, R196, R0, 0x1 ;  /* 0x00000000c4069211 */ /* 0x000fe400078a08ff */
[----:B---3--:R-:W-:Y:S02]  /*12a60*/  @!P3 LEA.HI.X R11, R132, R12, R17, 0x1, P4 ;  /* 0x0000000c840bb211 */ /* 0x008fe400020f0c11 */
[----:B------:R-:W-:Y:S02]  /*12a70*/  @!P0 LEA R2, P4, R197, R0, 0x1 ;  /* 0x00000000c5028211 */ /* 0x000fe400078808ff */
[-C--:B------:R-:W-:Y:S01]  /*12a80*/  @!P2 LEA.HI.X R9, R4, R12.reuse, R19, 0x1, P6 ;  /* 0x0000000c0409a211 */ /* 0x080fe200030f0c13 */
[----:B------:R2:W-:Y:S01]  /*12a90*/  @!P3 ST.E.128 [R10.64], R36 ;  /* 0x000000240a00b985 */ /* 0x0005e2000c101d06 */
[----:B------:R-:W-:-:S02]  /*12aa0*/  @!P1 LEA.HI.X R7, R196, R12, R18, 0x1, P5 ;  /* 0x0000000cc4079211 */ /* 0x000fc400028f0c12 */
[----:B------:R-:W-:Y:S01]  /*12ab0*/  @!P0 LEA.HI.X R3, R197, R12, R20, 0x1, P4 ;  /* 0x0000000cc5038211 */ /* 0x000fe200020f0c14 */
[----:B-1----:R2:W-:Y:S04]  /*12ac0*/  @!P2 ST.E.128 [R8.64], R32 ;  /* 0x000000200800a985 */ /* 0x0025e8000c101d06 */
[----:B------:R2:W-:Y:S04]  /*12ad0*/  @!P1 ST.E.128 [R6.64], R28 ;  /* 0x0000001c06009985 */ /* 0x0005e8000c101d06 */
[----:B------:R2:W-:Y:S02]  /*12ae0*/  @!P0 ST.E.128 [R2.64], R24 ;  /* 0x0000001802008985 */ /* 0x0005e4000c101d06 */
.L_x_240:
[----:B------:R-:W-:Y:S05]  /*12af0*/  BSYNC B0 ;  /* 0x0000000000007941 */ /* 0x000fea0003800000 */
.L_x_239:
[----:B------:R-:W-:Y:S05]  /*12b00*/  BRA.DIV ~URZ, `(.L_x_241) ;  /* 0x00003f827f007947 */ /* 0x000fea000b800000 */
[----:B---3--:R3:W4:Y:S04]  /*12b10*/  SHFL.IDX PT, R12, R15, 0x1, 0x181f ;  /* 0x00381f000f0c7f89 */ /* 0x00872800000e0000 */
[----:B--2---:R3:W2:Y:S02]  /*12b20*/  SHFL.IDX PT, R0, R16, 0x1, 0x181f ;  /* 0x00381f0010007f89 */ /* 0x0046a400000e0000 */
.L_x_302:
[----:B------:R-:W-:Y:S01]  /*12b30*/  IADD3 R2, R14, 0x20, RZ ;  /* 0x000000200e027810 */ /* 0x000fe20007ffe0ff */
[----:B------:R-:W-:Y:S03]  /*12b40*/  BSSY B0, `(.L_x_242) ;  /* 0x0000013000007945 */ /* 0x000fe60003800000 */
[----:B------:R-:W-:-:S13]  /*12b50*/  ISETP.GE.AND P0, PT, R2, R13, PT ;  /* 0x0000000d0200720c */ /* 0x000fda0003f06270 */
        /* <DEDUP_REMOVED lines=8> */
[----:B----4-:R-:W-:Y:S02]  /*12be0*/  @!P3 LEA.HI.X R11, R132, R12, R17, 0x1, P4 ;  /* 0x0000000c840bb211 */ /* 0x010fe400020f0c11 */
        /* <DEDUP_REMOVED lines=8> */
.L_x_243:
[----:B------:R-:W-:Y:S05]  /*12c70*/  BSYNC B0 ;  /* 0x0000000000007941 */ /* 0x000fea0003800000 */
.L_x_242:
[----:B------:R-:W-:Y:S05]  /*12c80*/  BRA.DIV ~URZ, `(.L_x_244) ;  /* 0x00003ec27f007947 */ /* 0x000fea000b800000 */
[----:B----4-:R4:W3:Y:S02]  /*12c90*/  SHFL.IDX PT, R12, R15, 0x2, 0x181f ;  /* 0x00581f000f0c7f89 */ /* 0x0108e400000e0000 */
.L_x_303:
[----:B------:R-:W-:Y:S05]  /*12ca0*/  BRA.DIV ~URZ, `(.L_x_245) ;  /* 0x00003f127f007947 */ /* 0x000fea000b800000 */
[----:B--2---:R2:W4:Y:S02]  /*12cb0*/  SHFL.IDX PT, R0, R16, 0x2, 0x181f ;  /* 0x00581f0010007f89 */ /* 0x00452400000e0000 */
.L_x_304:
        /* <DEDUP_REMOVED lines=8> */
[-C--:B----4-:R-:W-:Y:S02]  /*12d40*/  @!P3 LEA R10, P4, R132, R0.reuse, 0x1 ;  /* 0x00000000840ab211 */ /* 0x090fe400078808ff */
        /* <DEDUP_REMOVED lines=11> */
.L_x_247:
[----:B------:R-:W-:Y:S05]  /*12e00*/  BSYNC B0 ;  /* 0x0000000000007941 */ /* 0x000fea0003800000 */
.L_x_246:
[----:B------:R-:W-:Y:S05]  /*12e10*/  BRA.DIV ~URZ, `(.L_x_248) ;  /* 0x00003e027f007947 */ /* 0x000fea000b800000 */
[----:B---3--:R3:W2:Y:S04]  /*12e20*/  SHFL.IDX PT, R10, R15, 0x3, 0x181f ;  /* 0x00781f000f0a7f89 */ /* 0x0086a800000e0000 */
[----:B----4-:R3:W4:Y:S02]  /*12e30*/  SHFL.IDX PT, R0, R16, 0x3, 0x181f ;  /* 0x00781f0010007f89 */ /* 0x01072400000e0000 */
.L_x_305:
[----:B------:R-:W-:-:S04]  /*12e40*/  IADD3 R2, R14, 0x60, RZ ;  /* 0x000000600e027810 */ /* 0x000fc80007ffe0ff */
[----:B------:R-:W-:-:S13]  /*12e50*/  ISETP.GE.AND P0, PT, R2, R13, PT ;  /* 0x0000000d0200720c */ /* 0x000fda0003f06270 */
[----:B------:R-:W-:Y:S05]  /*12e60*/  @P0 BRA `(.L_x_249) ;  /* 0x0000278000000947 */ /* 0x000fea0003800000 */
[----:B------:R-:W-:Y:S02]  /*12e70*/  ISETP.GE.AND P2, PT, R132, c[0x0][0x3c8], PT ;  /* 0x0000f20084007a0c */ /* 0x000fe40003f46270 */
[----:B------:R-:W-:Y:S02]  /*12e80*/  ISETP.GE.AND P1, PT, R134, c[0x0][0x3c8], PT ;  /* 0x0000f20086007a0c */ /* 0x000fe40003f26270 */
[----:B------:R-:W-:-:S09]  /*12e90*/  ISETP.GE.AND P0, PT, R196, c[0x0][0x3c8], PT ;  /* 0x0000f200c4007a0c */ /* 0x000fd20003f06270 */
[-C--:B----4-:R-:W-:Y:S02]  /*12ea0*/  @!P2 LEA R8, P5, R132, R0.reuse, 0x1 ;  /* 0x000000008408a211 */ /* 0x090fe400078a08ff */
[-C--:B------:R-:W-:Y:S02]  /*12eb0*/  @!P1 LEA R6, P4, R4, R0.reuse, 0x1 ;  /* 0x0000000004069211 */ /* 0x080fe400078808ff */
[----:B------:R-:W-:Y:S02]  /*12ec0*/  @!P0 LEA R2, P3, R196, R0, 0x1 ;  /* 0x00000000c4028211 */ /* 0x000fe400078608ff */
[-C--:B--2---:R-:W-:Y:S02]  /*12ed0*/  @!P2 LEA.HI.X R9, R132, R10.reuse, R17, 0x1, P5 ;  /* 0x0000000a8409a211 */ /* 0x084fe400028f0c11 */
[-C--:B------:R-:W-:Y:S02]  /*12ee0*/  @!P1 LEA.HI.X R7, R4, R10.reuse, R19, 0x1, P4 ;  /* 0x0000000a04079211 */ /* 0x080fe400020f0c13 */
[----:B------:R-:W-:Y:S01]  /*12ef0*/  @!P0 LEA.HI.X R3, R196, R10, R18, 0x1, P3 ;  /* 0x0000000ac4038211 */ /* 0x000fe200018f0c12 */
[----:B-1----:R1:W-:Y:S04]  /*12f00*/  @!P2 ST.E.128 [R8.64], R84 ;  /* 0x000000540800a985 */ /* 0x0023e8000c101d06 */
[----:B------:R1:W-:Y:S04]  /*12f10*/  @!P1 ST.E.128 [R6.64], R80 ;  /* 0x0000005006009985 */ /* 0x0003e8000c101d06 */
[----:B------:R1:W-:Y:S01]  /*12f20*/  @!P0 ST.E.128 [R2.64], R76 ;  /* 0x0000004c02008985 */ /* 0x0003e2000c101d06 */
[----:B------:R-:W-:-:S13]  /*12f30*/  ISETP.GE.AND P0, PT, R197, c[0x0][0x3c8], PT ;  /* 0x0000f200c5007a0c */ /* 0x000fda0003f06270 */
[----:B------:R-:W-:Y:S05]  /*12f40*/  @P0 BRA `(.L_x_249) ;  /* 0x000026a000000947 */ /* 0x000fea0003800000 */
[----:B-1----:R-:W-:-:S04]  /*12f50*/  LEA R2, P0, R197, R0, 0x1 ;  /* 0x00000000c5027211 */ /* 0x002fc800078008ff */
[----:B------:R-:W-:-:S05]  /*12f60*/  LEA.HI.X R3, R197, R10, R20, 0x1, P0 ;  /* 0x0000000ac5037211 */ /* 0x000fca00000f0c14 */
[----:B------:R1:W-:Y:S01]  /*12f70*/  ST.E.128 [R2.64], R72 ;  /* 0x0000004802007985 */ /* 0x0003e2000c101d06 */
[----:B------:R-:W-:Y:S05]  /*12f80*/  BRA `(.L_x_249) ;  /* 0x0000266000007947 */ /* 0x000fea0003800000 */
.L_x_236:
[----:B------:R-:W-:Y:S02]  /*12f90*/  IMAD R10, R10, c[0x0][0x408], RZ ;  /* 0x000102000a0a7a24 */ /* 0x000fe400078e02ff */
[----:B-1----:R-:W-:-:S04]  /*12fa0*/  IMAD.WIDE.U32 R4, R2, c[0x0][0x408], RZ ;  /* 0x0001020002047a25 */ /* 0x002fc800078e00ff */
[----:B------:R-:W-:-:S05]  /*12fb0*/  IMAD R2, R2, c[0x0][0x40c], R10 ;  /* 0x0001030002027a24 */ /* 0x000fca00078e020a */
[----:B------:R-:W-:Y:S02]  /*12fc0*/  IADD3 R3, R5, R2, RZ ;  /* 0x0000000205037210 */ /* 0x000fe40007ffe0ff */
[----:B------:R-:W-:Y:S02]  /*12fd0*/  MOV R2, R4 ;  /* 0x0000000400027202 */ /* 0x000fe40000000f00 */
[----:B------:R-:W-:-:S03]  /*12fe0*/  SHF.R.S32.HI R5, RZ, 0x1f, R0 ;  /* 0x0000001fff057819 */ /* 0x000fc60000011400 */
[----:B------:R-:W-:-:S04]  /*12ff0*/  IMAD.WIDE.U32 R2, R217, c[0x0][0x438], R2 ;  /* 0x00010e00d9027a25 */ /* 0x000fc800078e0002 */
[----:B------:R-:W-:Y:S02]  /*13000*/  IMAD R4, R5, c[0x0][0x440], RZ ;  /* 0x0001100005047a24 */ /* 0x000fe400078e02ff */
[----:B------:R-:W-:Y:S02]  /*13010*/  IMAD R3, R217, c[0x0][0x43c], R3 ;  /* 0x00010f00d9037a24 */ /* 0x000fe400078e0203 */
[----:B------:R-:W-:-:S04]  /*13020*/  @P3 IMAD.HI.U32 R5, R8, c[0x0][0x4ec], RZ ;  /* 0x00013b0008053a27 */ /* 0x000fc800078e00ff */
[C---:B------:R-:W-:Y:S02]  /*13030*/  IMAD R4, R0.reuse, c[0x0][0x444], R4 ;  /* 0x0001110000047a24 */ /* 0x040fe400078e0204 */
[----:B------:R-:W-:Y:S01]  /*13040*/  IMAD.WIDE.U32 R2, R0, c[0x0][0x440], R2 ;  /* 0x0001100000027a25 */ /* 0x000fe200078e0002 */
[----:B------:R-:W-:Y:S02]  /*13050*/  MOV R0, R8 ;  /* 0x0000000800007202 */ /* 0x000fe40000000f00 */
[----:B------:R-:W-:Y:S02]  /*13060*/  @P3 SHF.R.U32.HI R0, RZ, c[0x0][0x4f0], R5 ;  /* 0x00013c00ff003a19 */ /* 0x000fe40000011605 */
[----:B------:R-:W-:Y:S02]  /*13070*/  IADD3 R3, R3, R4, RZ ;  /* 0x0000000403037210 */ /* 0x000fe40007ffe0ff */
[----:B------:R-:W-:Y:S02]  /*13080*/  SHF.R.S32.HI R5, RZ, 0x1f, R0 ;  /* 0x0000001fff057819 */ /* 0x000fe40000011400 */
[----:B------:R-:W-:Y:S01]  /*13090*/  IADD3 R4, -R0, RZ, RZ ;  /* 0x000000ff00047210 */ /* 0x000fe20007ffe1ff */
[----:B------:R-:W-:-:S04]  /*130a0*/  IMAD.WIDE.U32 R2, R232, c[0x0][0x448], R2 ;  /* 0x00011200e8027a25 */ /* 0x000fc800078e0002 */
        /* <DEDUP_REMOVED lines=15> */
.L_x_306:
[----:B------:R-:W-:Y:S05]  /*131a0*/  BRA.DIV ~URZ, `(.L_x_251) ;  /* 0x00003ba27f007947 */ /* 0x000fea000b800000 */
[----:B------:R3:W4:Y:S02]  /*131b0*/  SHFL.IDX PT, R0, R17, RZ, 0x1c1f ;  /* 0x001c1fff11007589 */ /* 0x00072400000e0000 */
.L_x_307:
[----:B------:R-:W-:Y:S01]  /*131c0*/  BSSY B0, `(.L_x_252) ;  /* 0x00000b3000007945 */ /* 0x000fe20003800000 */
[----:B------:R-:W-:Y:S05]  /*131d0*/  @P0 BRA `(.L_x_253) ;  /* 0x00000b1000000947 */ /* 0x000fea0003800000 */
[----:B------:R-:W-:Y:S02]  /*131e0*/  ISETP.GE.AND P2, PT, R199, c[0x0][0x3c8], PT ;  /* 0x0000f200c7007a0c */ /* 0x000fe40003f46270 */
[----:B------:R-:W-:Y:S02]  /*131f0*/  ISETP.GE.AND P1, PT, R241, c[0x0][0x3c8], PT ;  /* 0x0000f200f1007a0c */ /* 0x000fe40003f26270 */
[----:B------:R-:W-:Y:S02]  /*13200*/  ISETP.GE.AND P0, PT, R240, c[0x0][0x3c8], PT ;  /* 0x0000f200f0007a0c */ /* 0x000fe40003f06270 */
[----:B------:R-:W-:Y:S02]  /*13210*/  ISETP.GE.AND P6, PT, R239, c[0x0][0x3c8], PT ;  /* 0x0000f200ef007a0c */ /* 0x000fe40003fc6270 */
[----:B------:R-:W-:-:S02]  /*13220*/  ISETP.GE.AND P5, PT, R238, c[0x0][0x3c8], PT ;  /* 0x0000f200ee007a0c */ /* 0x000fc40003fa6270 */
[----:B------:R-:W-:Y:S02]  /*13230*/  SHF.R.S32.HI R8, RZ, 0x1f, R241 ;  /* 0x0000001fff087819 */ /* 0x000fe400000114f1 */
[----:B------:R-:W-:Y:S01]  /*13240*/  SHF.R.S32.HI R5, RZ, 0x1f, R240 ;  /* 0x0000001fff057819 */ /* 0x000fe200000114f0 */
[----:B----4-:R-:W-:Y:S01]  /*13250*/  @!P2 IMAD.MOV.U32 R2, RZ, RZ, R0 ;  /* 0x000000ffff02a224 */ /* 0x010fe200078e0000 */
[----:B------:R-:W-:Y:S01]  /*13260*/  ISETP.GE.AND P4, PT, R237, c[0x0][0x3c8], PT ;  /* 0x0000f200ed007a0c */ /* 0x000fe20003f86270 */
[----:B--2---:R-:W-:Y:S01]  /*13270*/  @!P2 IMAD.MOV.U32 R3, RZ, RZ, R4 ;  /* 0x000000ffff03a224 */ /* 0x004fe200078e0004 */
[----:B------:R-:W-:-:S03]  /*13280*/  SHF.R.S32.HI R10, RZ, 0x1f, R239 ;  /* 0x0000001fff0a7819 */ /* 0x000fc600000114ef */
[----:B------:R-:W-:Y:S01]  /*13290*/  @!P2 IMAD.WIDE R6, R199, 0x4, R2 ;  /* 0x00000004c706a825 */ /* 0x000fe200078e0202 */
[----:B------:R-:W-:-:S04]  /*132a0*/  @!P1 LEA R2, P3, R241, R0, 0x2 ;  /* 0x00000000f1029211 */ /* 0x000fc800078610ff */
[----:B------:R2:W-:Y:S01]  /*132b0*/  @!P2 ST.E.64 [R6.64], R160 ;  /* 0x000000a00600a985 */ /* 0x0005e2000c101b06 */
[----:B------:R-:W-:Y:S02]  /*132c0*/  @!P1 LEA.HI.X R3, R241, R4, R8, 0x2, P3 ;  /* 0x00000004f1039211 */ /* 0x000fe400018f1408 */
[----:B------:R-:W-:-:S03]  /*132d0*/  ISETP.GE.AND P3, PT, R236, c[0x0][0x3c8], PT ;  /* 0x0000f200ec007a0c */ /* 0x000fc60003f66270 */
[----:B------:R4:W-:Y:S01]  /*132e0*/  @!P1 ST.E.64 [R2.64], R144 ;  /* 0x0000009002009985 */ /* 0x0009e2000c101b06 */
[----:B--2---:R-:W-:-:S04]  /*132f0*/  @!P0 LEA R6, P2, R240, R0, 0x2 ;  /* 0x00000000f0068211 */ /* 0x004fc800078410ff */
[----:B------:R-:W-:Y:S02]  /*13300*/  @!P0 LEA.HI.X R7, R240, R4, R5, 0x2, P2 ;  /* 0x00000004f0078211 */ /* 0x000fe400010f1405 */
[-C--:B----4-:R-:W-:Y:S02]  /*13310*/  @!P6 LEA R2, P1, R239, R0.reuse, 0x2 ;  /* 0x00000000ef02e211 */ /* 0x090fe400078210ff */
[----:B------:R-:W-:Y:S01]  /*13320*/  SHF.R.S32.HI R5, RZ, 0x1f, R238 ;  /* 0x0000001fff057819 */ /* 0x000fe200000114ee */
[----:B------:R2:W-:Y:S01]  /*13330*/  @!P0 ST.E.64 [R6.64], R148 ;  /* 0x0000009406008985 */ /* 0x0005e2000c101b06 */
[----:B------:R-:W-:Y:S02]  /*13340*/  @!P5 LEA R8, P0, R238, R0, 0x2 ;  /* 0x00000000ee08d211 */ /* 0x000fe400078010ff */
[----:B------:R-:W-:Y:S02]  /*13350*/  ISETP.GE.AND P2, PT, R235, c[0x0][0x3c8], PT ;  /* 0x0000f200eb007a0c */ /* 0x000fe40003f46270 */
[----:B------:R-:W-:-:S02]  /*13360*/  @!P6 LEA.HI.X R3, R239, R4, R10, 0x2, P1 ;  /* 0x00000004ef03e211 */ /* 0x000fc400008f140a */
[----:B------:R-:W-:Y:S02]  /*13370*/  @!P5 LEA.HI.X R9, R238, R4, R5, 0x2, P0 ;  /* 0x00000004ee09d211 */ /* 0x000fe400000f1405 */
[----:B------:R-:W-:Y:S01]  /*13380*/  ISETP.GE.AND P1, PT, R234, c[0x0][0x3c8], PT ;  /* 0x0000f200ea007a0c */ /* 0x000fe20003f26270 */
[----:B------:R4:W-:Y:S01]  /*13390*/  @!P6 ST.E.64 [R2.64], R152 ;  /* 0x000000980200e985 */ /* 0x0009e2000c101b06 */
[----:B------:R-:W-:Y:S02]  /*133a0*/  ISETP.GE.AND P6, PT, R231, c[0x0][0x3c8], PT ;  /* 0x0000f200e7007a0c */ /* 0x000fe40003fc6270 */
[----:B------:R-:W-:Y:S01]  /*133b0*/  IADD3 R5, R199, 0x70, RZ ;  /* 0x00000070c7057810 */ /* 0x000fe20007ffe0ff */
[----:B------:R5:W-:Y:S01]  /*133c0*/  @!P5 ST.E.64 [R8.64], R156 ;  /* 0x0000009c0800d985 */ /* 0x000be2000c101b06 */
[----:B--2---:R-:W-:-:S04]  /*133d0*/  @!P4 LEA R6, P0, R237, R0, 0x2 ;  /* 0x00000000ed06c211 */ /* 0x004fc800078010ff */
[----:B------:R-:W-:Y:S02]  /*133e0*/  @!P4 LEA.HI.X R7, R237, R4, R252, 0x2, P0 ;  /* 0x00000004ed07c211 */ /* 0x000fe400000f14fc */
[----:B------:R-:W-:-:S03]  /*133f0*/  ISETP.GE.AND P0, PT, R233, c[0x0][0x3c8], PT ;  /* 0x0000f200e9007a0c */ /* 0x000fc60003f06270 */
[----:B------:R2:W-:Y:S01]  /*13400*/  @!P4 ST.E.64 [R6.64], R24 ;  /* 0x000000180600c985 */ /* 0x0005e2000c101b06 */
[CC--:B----4-:R-:W-:Y:S02]  /*13410*/  @!P3 LEA R2, P5, R236.reuse, R0.reuse, 0x2 ;  /* 0x00000000ec02b211 */ /* 0x0d0fe400078a10ff */
[C---:B------:R-:W-:Y:S02]  /*13420*/  @!P2 LEA R10, P4, R235.reuse, R0, 0x2 ;  /* 0x00000000eb0aa211 */ /* 0x040fe400078810ff */
[-C--:B------:R-:W-:Y:S02]  /*13430*/  @!P3 LEA.HI.X R3, R236, R4.reuse, R251, 0x2, P5 ;  /* 0x00000004ec03b211 */ /* 0x080fe400028f14fb */
[----:B------:R-:W-:-:S03]  /*13440*/  @!P2 LEA.HI.X R11, R235, R4, R250, 0x2, P4 ;  /* 0x00000004eb0ba211 */ /* 0x000fc600020f14fa */
[----:B------:R4:W-:Y:S01]  /*13450*/  @!P3 ST.E.64 [R2.64], R28 ;  /* 0x0000001c0200b985 */ /* 0x0009e2000c101b06 */
[----:B-----5:R-:W-:-:S03]  /*13460*/  @!P0 LEA R8, P4, R233, R0, 0x2 ;  /* 0x00000000e9088211 */ /* 0x020fc600078810ff */
[----:B------:R5:W-:Y:S01]  /*13470*/  @!P2 ST.E.64 [R10.64], R162 ;  /* 0x000000a20a00a985 */ /* 0x000be2000c101b06 */
[----:B------:R-:W-:Y:S02]  /*13480*/  @!P0 LEA.HI.X R9, R233, R4, R248, 0x2, P4 ;  /* 0x00000004e9098211 */ /* 0x000fe400020f14f8 */
[----:B------:R-:W-:Y:S02]  /*13490*/  ISETP.GE.AND P4, PT, R5, c[0x0][0x3c8], PT ;  /* 0x0000f20005007a0c */ /* 0x000fe40003f86270 */
[----:B--2---:R-:W-:-:S04]  /*134a0*/  @!P1 LEA R6, P3, R234, R0, 0x2 ;  /* 0x00000000ea069211 */ /* 0x004fc800078610ff */
[----:B------:R-:W-:-:S05]  /*134b0*/  @!P1 LEA.HI.X R7, R234, R4, R249, 0x2, P3 ;  /* 0x00000004ea079211 */ /* 0x000fca00018f14f9 */
[----:B------:R2:W-:Y:S01]  /*134c0*/  @!P1 ST.E.64 [R6.64], R36 ;  /* 0x0000002406009985 */ /* 0x0005e2000c101b06 */
[C---:B----4-:R-:W-:Y:S02]  /*134d0*/  IADD3 R3, R199.reuse, 0x58, RZ ;  /* 0x00000058c7037810 */ /* 0x050fe40007ffe0ff */
[----:B------:R-:W-:Y:S01]  /*134e0*/  IADD3 R2, R199, 0x60, RZ ;  /* 0x00000060c7027810 */ /* 0x000fe20007ffe0ff */
[----:B------:R4:W-:Y:S01]  /*134f0*/  @!P0 ST.E.64 [R8.64], R32 ;  /* 0x0000002008008985 */ /* 0x0009e2000c101b06 */
[----:B------:R-:W-:Y:S02]  /*13500*/  ISETP.GE.AND P2, PT, R3, c[0x0][0x3c8], PT ;  /* 0x0000f20003007a0c */ /* 0x000fe40003f46270 */
[----:B------:R-:W-:Y:S02]  /*13510*/  ISETP.GE.AND P5, PT, R2, c[0x0][0x3c8], PT ;  /* 0x0000f20002007a0c */ /* 0x000fe40003fa6270 */
[----:B-----5:R-:W-:Y:S02]  /*13520*/  @!P6 LEA R10, P0, R231, R0, 0x2 ;  /* 0x00000000e70ae211 */ /* 0x020fe400078010ff */
[----:B------:R-:W-:-:S02]  /*13530*/  SHF.R.S32.HI R13, RZ, 0x1f, R2 ;  /* 0x0000001fff0d7819 */ /* 0x000fc40000011402 */
[----:B--2---:R-:W-:Y:S02]  /*13540*/  IADD3 R6, R199, 0x68, RZ ;  /* 0x00000068c7067810 */ /* 0x004fe40007ffe0ff */
[----:B------:R-:W-:Y:S02]  /*13550*/  SHF.R.S32.HI R7, RZ, 0x1f, R231 ;  /* 0x0000001fff077819 */ /* 0x000fe400000114e7 */
[----:B------:R-:W-:Y:S02]  /*13560*/  ISETP.GE.AND P3, PT, R6, c[0x0][0x3c8], PT ;  /* 0x0000f20006007a0c */ /* 0x000fe40003f66270 */
[----:B----4-:R-:W-:Y:S02]  /*13570*/  SHF.R.S32.HI R9, RZ, 0x1f, R3 ;  /* 0x0000001fff097819 */ /* 0x010fe40000011403 */
[----:B------:R-:W-:Y:S02]  /*13580*/  @!P2 LEA R8, P1, R3, R0, 0x2 ;  /* 0x000000000308a211 */ /* 0x000fe400078210ff */
[----:B------:R-:W-:-:S02]  /*13590*/  @!P6 LEA.HI.X R11, R231, R4, R7, 0x2, P0 ;  /* 0x00000004e70be211 */ /* 0x000fc400000f1407 */
[----:B------:R-:W-:Y:S02]  /*135a0*/  @!P2 LEA.HI.X R9, R3, R4, R9, 0x2, P1 ;  /* 0x000000040309a211 */ /* 0x000fe400008f1409 */
[----:B------:R-:W-:Y:S01]  /*135b0*/  IADD3 R3, R199, 0x78, RZ ;  /* 0x00000078c7037810 */ /* 0x000fe20007ffe0ff */
[----:B------:R2:W-:Y:S01]  /*135c0*/  @!P6 ST.E.64 [R10.64], R44 ;  /* 0x0000002c0a00e985 */ /* 0x0005e2000c101b06 */
[C---:B------:R-:W-:Y:S02]  /*135d0*/  @!P5 LEA R12, P0, R2.reuse, R0, 0x2 ;  /* 0x00000000020cd211 */ /* 0x040fe400078010ff */
[----:B------:R-:W-:Y:S01]  /*135e0*/  SHF.R.S32.HI R7, RZ, 0x1f, R5 ;  /* 0x0000001fff077819 */ /* 0x000fe20000011405 */
[----:B------:R4:W-:Y:S01]  /*135f0*/  @!P2 ST.E.64 [R8.64], R40 ;  /* 0x000000280800a985 */ /* 0x0009e2000c101b06 */
[----:B------:R-:W-:Y:S02]  /*13600*/  ISETP.GE.AND P2, PT, R3, c[0x0][0x3c8], PT ;  /* 0x0000f20003007a0c */ /* 0x000fe40003f46270 */
[----:B------:R-:W-:-:S02]  /*13610*/  @!P5 LEA.HI.X R13, R2, R4, R13, 0x2, P0 ;  /* 0x00000004020dd211 */ /* 0x000fc400000f140d */
[----:B------:R-:W-:-:S03]  /*13620*/  IADD3 R2, R199, 0x80, RZ ;  /* 0x00000080c7027810 */ /* 0x000fc60007ffe0ff */
[----:B------:R5:W-:Y:S01]  /*13630*/  @!P5 ST.E.64 [R12.64], R52 ;  /* 0x000000340c00d985 */ /* 0x000be2000c101b06 */
[----:B------:R-:W-:Y:S02]  /*13640*/  ISETP.GE.AND P5, PT, R2, c[0x0][0x3c8], PT ;  /* 0x0000f20002007a0c */ /* 0x000fe40003fa6270 */
[CC--:B--2---:R-:W-:Y:S02]  /*13650*/  @!P4 LEA R10, P0, R5.reuse, R0.reuse, 0x2 ;  /* 0x00000000050ac211 */ /* 0x0c4fe400078010ff */
[----:B----4-:R-:W-:Y:S02]  /*13660*/  SHF.R.S32.HI R9, RZ, 0x1f, R6 ;  /* 0x0000001fff097819 */ /* 0x010fe40000011406 */
[C---:B------:R-:W-:Y:S02]  /*13670*/  @!P3 LEA R8, P1, R6.reuse, R0, 0x2 ;  /* 0x000000000608b211 */ /* 0x040fe400078210ff */
[-C--:B------:R-:W-:Y:S02]  /*13680*/  @!P4 LEA.HI.X R11, R5, R4.reuse, R7, 0x2, P0 ;  /* 0x00000004050bc211 */ /* 0x080fe400000f1407 */
[----:B------:R-:W-:-:S02]  /*13690*/  @!P3 LEA.HI.X R9, R6, R4, R9, 0x2, P1 ;  /* 0x000000040609b211 */ /* 0x000fc400008f1409 */
[C---:B------:R-:W-:Y:S02]  /*136a0*/  IADD3 R6, R199.reuse, 0x88, RZ ;  /* 0x00000088c7067810 */ /* 0x040fe40007ffe0ff */
[----:B------:R-:W-:Y:S01]  /*136b0*/  SHF.R.S32.HI R7, RZ, 0x1f, R3 ;  /* 0x0000001fff077819 */ /* 0x000fe20000011403 */
[----:B------:R2:W-:Y:S01]  /*136c0*/  @!P3 ST.E.64 [R8.64], R48 ;  /* 0x000000300800b985 */ /* 0x0005e2000c101b06 */
[----:B------:R-:W-:Y:S02]  /*136d0*/  IADD3 R5, R199, 0x90, RZ ;  /* 0x00000090c7057810 */ /* 0x000fe40007ffe0ff */
[----:B------:R-:W-:Y:S01]  /*136e0*/  ISETP.GE.AND P3, PT, R6, c[0x0][0x3c8], PT ;  /* 0x0000f20006007a0c */ /* 0x000fe20003f66270 */
[----:B------:R4:W-:Y:S01]  /*136f0*/  @!P4 ST.E.64 [R10.64], R60 ;  /* 0x0000003c0a00c985 */ /* 0x0009e2000c101b06 */
[----:B------:R-:W-:Y:S02]  /*13700*/  ISETP.GE.AND P6, PT, R5, c[0x0][0x3c8], PT ;  /* 0x0000f20005007a0c */ /* 0x000fe40003fc6270 */
[----:B------:R-:W-:-:S02]  /*13710*/  ISETP.GE.AND P4, PT, R2, c[0x0][0x3c8], PT ;  /* 0x0000f20002007a0c */ /* 0x000fc40003f86270 */
[----:B-----5:R-:W-:Y:S02]  /*13720*/  SHF.R.S32.HI R13, RZ, 0x1f, R2 ;  /* 0x0000001fff0d7819 */ /* 0x020fe40000011402 */
[----:B------:R-:W-:-:S04]  /*13730*/  @!P5 LEA R12, P0, R2, R0, 0x2 ;  /* 0x00000000020cd211 */ /* 0x000fc800078010ff */
[----:B------:R-:W-:Y:S02]  /*13740*/  @!P5 LEA.HI.X R13, R2, R4, R13, 0x2, P0 ;  /* 0x00000004020dd211 */ /* 0x000fe400000f140d */
[----:B------:R-:W-:Y:S02]  /*13750*/  IADD3 R2, R199, 0xb0, RZ ;  /* 0x000000b0c7027810 */ /* 0x000fe40007ffe0ff */
[-C--:B------:R-:W-:Y:S02]  /*13760*/  @!P6 LEA R14, P0, R5, R0.reuse, 0x2 ;  /* 0x00000000050ee211 */ /* 0x080fe400078010ff */
[----:B--2---:R-:W-:-:S04]  /*13770*/  @!P2 LEA R8, P1, R3, R0, 0x2 ;  /* 0x000000000308a211 */ /* 0x004fc800078210ff */
[----:B------:R-:W-:Y:S02]  /*13780*/  @!P2 LEA.HI.X R9, R3, R4, R7, 0x2, P1 ;  /* 0x000000040309a211 */ /* 0x000fe400008f1407 */
[----:B------:R-:W-:Y:S02]  /*13790*/  IADD3 R7, R199, 0x98, RZ ;  /* 0x00000098c7077810 */ /* 0x000fe40007ffe0ff */
[----:B----4-:R-:W-:Y:S01]  /*137a0*/  @!P3 LEA R10, P1, R6, R0, 0x2 ;  /* 0x00000000060ab211 */ /* 0x010fe200078210ff */
[----:B------:R2:W-:Y:S01]  /*137b0*/  @!P2 ST.E.64 [R8.64], R56 ;  /* 0x000000380800a985 */ /* 0x0005e2000c101b06 */
[----:B------:R-:W-:Y:S02]  /*137c0*/  ISETP.GE.AND P2, PT, R7, c[0x0][0x3c8], PT ;  /* 0x0000f20007007a0c */ /* 0x000fe40003f46270 */
[----:B------:R-:W-:Y:S01]  /*137d0*/  SHF.R.S32.HI R3, RZ, 0x1f, R5 ;  /* 0x0000001fff037819 */ /* 0x000fe20000011405 */
[----:B------:R4:W-:Y:S03]  /*137e0*/  @!P4 ST.E.64 [R12.64], R68 ;  /* 0x000000440c00c985 */ /* 0x0009e6000c101b06 */
[----:B------:R-:W-:-:S02]  /*137f0*/  @!P6 LEA.HI.X R15, R5, R4, R3, 0x2, P0 ;  /* 0x00000004050fe211 */ /* 0x000fc400000f1403 */
[C---:B------:R-:W-:Y:S02]  /*13800*/  IADD3 R3, R199.reuse, 0xa8, RZ ;  /* 0x000000a8c7037810 */ /* 0x040fe40007ffe0ff */
[----:B------:R-:W-:Y:S02]  /*13810*/  SHF.R.S32.HI R5, RZ, 0x1f, R7 ;  /* 0x0000001fff057819 */ /* 0x000fe40000011407 */
[----:B--2---:R-:W-:Y:S02]  /*13820*/  SHF.R.S32.HI R9, RZ, 0x1f, R6 ;  /* 0x0000001fff097819 */ /* 0x004fe40000011406 */
[----:B------:R-:W-:Y:S02]  /*13830*/  IADD3 R8, R199, 0xa0, RZ ;  /* 0x000000a0c7087810 */ /* 0x000fe40007ffe0ff */
[----:B------:R-:W-:Y:S02]  /*13840*/  @!P3 LEA.HI.X R11, R6, R4, R9, 0x2, P1 ;  /* 0x00000004060bb211 */ /* 0x000fe400008f1409 */
[----:B------:R-:W-:-:S02]  /*13850*/  ISETP.GE.AND P5, PT, R8, c[0x0][0x3c8], PT ;  /* 0x0000f20008007a0c */ /* 0x000fc40003fa6270 */
[----:B------:R-:W-:Y:S01]  /*13860*/  @!P2 LEA R6, P1, R7, R0, 0x2 ;  /* 0x000000000706a211 */ /* 0x000fe200078210ff */
[----:B------:R2:W-:Y:S01]  /*13870*/  @!P3 ST.E.64 [R10.64], R64 ;  /* 0x000000400a00b985 */ /* 0x0005e2000c101b06 */
[----:B------:R-:W-:Y:S02]  /*13880*/  ISETP.GE.AND P3, PT, R3, c[0x0][0x3c8], PT ;  /* 0x0000f20003007a0c */ /* 0x000fe40003f66270 */
[----:B------:R-:W-:Y:S01]  /*13890*/  @!P2 LEA.HI.X R7, R7, R4, R5, 0x2, P1 ;  /* 0x000000040707a211 */ /* 0x000fe200008f1405 */
[----:B------:R-:W-:Y:S01]  /*138a0*/  @!P6 ST.E.64 [R14.64], R76 ;  /* 0x0000004c0e00e985 */ /* 0x000fe2000c101b06 */
[----:B------:R-:W-:Y:S02]  /*138b0*/  ISETP.GE.AND P6, PT, R2, c[0x0][0x3c8], PT ;  /* 0x0000f20002007a0c */ /* 0x000fe40003fc6270 */
[----:B------:R-:W-:Y:S01]  /*138c0*/  IADD3 R5, R199, 0xc0, RZ ;  /* 0x000000c0c7057810 */ /* 0x000fe20007ffe0ff */
[----:B------:R5:W-:Y:S01]  /*138d0*/  @!P2 ST.E.64 [R6.64], R72 ;  /* 0x000000480600a985 */ /* 0x000be2000c101b06 */
[----:B------:R-:W-:-:S02]  /*138e0*/  SHF.R.S32.HI R9, RZ, 0x1f, R8 ;  /* 0x0000001fff097819 */ /* 0x000fc40000011408 */
[C---:B----4-:R-:W-:Y:S02]  /*138f0*/  @!P5 LEA R12, P0, R8.reuse, R0, 0x2 ;  /* 0x00000000080cd211 */ /* 0x050fe400078010ff */
[----:B------:R-:W-:Y:S02]  /*13900*/  ISETP.GE.AND P4, PT, R5, c[0x0][0x3c8], PT ;  /* 0x0000f20005007a0c */ /* 0x000fe40003f86270 */
[----:B------:R-:W-:Y:S02]  /*13910*/  @!P5 LEA.HI.X R13, R8, R4, R9, 0x2, P0 ;  /* 0x00000004080dd211 */ /* 0x000fe400000f1409 */
[----:B------:R-:W-:Y:S02]  /*13920*/  SHF.R.S32.HI R9, RZ, 0x1f, R3 ;  /* 0x0000001fff097819 */ /* 0x000fe40000011403 */
[C---:B------:R-:W-:Y:S01]  /*13930*/  @!P3 LEA R8, P1, R3.reuse, R0, 0x2 ;  /* 0x000000000308b211 */ /* 0x040fe200078210ff */
[----:B------:R4:W-:Y:S03]  /*13940*/  @!P5 ST.E.64 [R12.64], R84 ;  /* 0x000000540c00d985 */ /* 0x0009e6000c101b06 */
[----:B------:R-:W-:-:S02]  /*13950*/  @!P3 LEA.HI.X R9, R3, R4, R9, 0x2, P1 ;  /* 0x000000040309b211 */ /* 0x000fc400008f1409 */
[----:B------:R-:W-:-:S03]  /*13960*/  IADD3 R3, R199, 0xc8, RZ ;  /* 0x000000c8c7037810 */ /* 0x000fc60007ffe0ff */
[----:B------:R1:W-:Y:S01]  /*13970*/  @!P3 ST.E.64 [R8.64], R80 ;  /* 0x000000500800b985 */ /* 0x0003e2000c101b06 */
[----:B--2---:R-:W-:Y:S02]  /*13980*/  @!P6 LEA R10, P0, R2, R0, 0x2 ;  /* 0x00000000020ae211 */ /* 0x004fe400078010ff */
[----:B------:R-:W-:Y:S02]  /*13990*/  ISETP.GE.AND P1, PT, R3, c[0x0][0x3c8], PT ;  /* 0x0000f20003007a0c */ /* 0x000fe40003f26270 */
[----:B-----5:R-:W-:Y:S02]  /*139a0*/  IADD3 R6, R199, 0xb8, RZ ;  /* 0x000000b8c7067810 */ /* 0x020fe40007ffe0ff */
[----:B------:R-:W-:Y:S02]  /*139b0*/  SHF.R.S32.HI R7, RZ, 0x1f, R2 ;  /* 0x0000001fff077819 */ /* 0x000fe40000011402 */
[----:B------:R-:W-:Y:S02]  /*139c0*/  ISETP.GE.AND P2, PT, R6, c[0x0][0x3c8], PT ;  /* 0x0000f20006007a0c */ /* 0x000fe40003f46270 */
[----:B------:R-:W-:-:S02]  /*139d0*/  @!P6 LEA.HI.X R11, R2, R4, R7, 0x2, P0 ;  /* 0x00000004020be211 */ /* 0x000fc400000f1407 */
[----:B------:R-:W-:Y:S02]  /*139e0*/  IADD3 R2, R199, 0xd0, RZ ;  /* 0x000000d0c7027810 */ /* 0x000fe40007ffe0ff */
[----:B------:R-:W-:Y:S01]  /*139f0*/  SHF.R.S32.HI R7, RZ, 0x1f, R5 ;  /* 0x0000001fff077819 */ /* 0x000fe20000011405 */
[----:B------:R2:W-:Y:S01]  /*13a00*/  @!P6 ST.E.64 [R10.64], R92 ;  /* 0x0000005c0a00e985 */ /* 0x0005e2000c101b06 */
[C---:B----4-:R-:W-:Y:S02]  /*13a10*/  @!P4 LEA R12, P0, R5.reuse, R0, 0x2 ;  /* 0x00000000050cc211 */ /* 0x050fe400078010ff */
[----:B------:R-:W-:Y:S02]  /*13a20*/  ISETP.GE.AND P5, PT, R2, c[0x0][0x3c8], PT ;  /* 0x0000f20002007a0c */ /* 0x000fe40003fa6270 */
[----:B------:R-:W-:Y:S02]  /*13a30*/  @!P4 LEA.HI.X R13, R5, R4, R7, 0x2, P0 ;  /* 0x00000004050dc211 */ /* 0x000fe400000f1407 */
[----:B------:R-:W-:-:S02]  /*13a40*/  IADD3 R7, R199, 0xe0, RZ ;  /* 0x000000e0c7077810 */ /* 0x000fc40007ffe0ff */
[----:B-1----:R-:W-:Y:S02]  /*13a50*/  SHF.R.S32.HI R9, RZ, 0x1f, R6 ;  /* 0x0000001fff097819 */ /* 0x002fe40000011406 */
[C---:B------:R-:W-:Y:S02]  /*13a60*/  @!P2 LEA R8, P3, R6.reuse, R0, 0x2 ;  /* 0x000000000608a211 */ /* 0x040fe400078610ff */
[----:B------:R-:W-:Y:S02]  /*13a70*/  SHF.R.S32.HI R5, RZ, 0x1f, R2 ;  /* 0x0000001fff057819 */ /* 0x000fe40000011402 */
[----:B------:R-:W-:Y:S02]  /*13a80*/  @!P2 LEA.HI.X R9, R6, R4, R9, 0x2, P3 ;  /* 0x000000040609a211 */ /* 0x000fe400018f1409 */
[----:B------:R-:W-:Y:S02]  /*13a90*/  IADD3 R6, R199, 0xd8, RZ ;  /* 0x000000d8c7067810 */ /* 0x000fe40007ffe0ff */
[----:B------:R-:W-:Y:S01]  /*13aa0*/  ISETP.GE.AND P6, PT, R7, c[0x0][0x3c8], PT ;  /* 0x0000f20007007a0c */ /* 0x000fe20003fc6270 */
[----:B------:R1:W-:Y:S04]  /*13ab0*/  @!P2 ST.E.64 [R8.64], R88 ;  /* 0x000000580800a985 */ /* 0x0003e8000c101b06 */
[----:B------:R4:W-:Y:S01]  /*13ac0*/  @!P4 ST.E.64 [R12.64], R100 ;  /* 0x000000640c00c985 */ /* 0x0009e2000c101b06 */
[----:B------:R-:W-:-:S02]  /*13ad0*/  ISETP.GE.AND P4, PT, R6, c[0x0][0x3c8], PT ;  /* 0x0000f20006007a0c */ /* 0x000fc40003f86270 */
[----:B--2---:R-:W-:-:S04]  /*13ae0*/  @!P5 LEA R10, P0, R2, R0, 0x2 ;  /* 0x00000000020ad211 */ /* 0x004fc800078010ff */
[----:B------:R-:W-:Y:S02]  /*13af0*/  @!P5 LEA.HI.X R11, R2, R4, R5, 0x2, P0 ;  /* 0x00000004020bd211 */ /* 0x000fe400000f1405 */
[----:B------:R-:W-:Y:S02]  /*13b00*/  IADD3 R5, R199, 0xe8, RZ ;  /* 0x000000e8c7057810 */ /* 0x000fe40007ffe0ff */
[----:B------:R-:W-:Y:S02]  /*13b10*/  SHF.R.S32.HI R2, RZ, 0x1f, R6 ;  /* 0x0000001fff027819 */ /* 0x000fe40000011406 */
[----:B------:R-:W-:Y:S02]  /*13b20*/  ISETP.GE.AND P3, PT, R5, c[0x0][0x3c8], PT ;  /* 0x0000f20005007a0c */ /* 0x000fe40003f66270 */
[----:B-1----:R-:W-:Y:S02]  /*13b30*/  SHF.R.S32.HI R9, RZ, 0x1f, R3 ;  /* 0x0000001fff097819 */ /* 0x002fe40000011403 */
[----:B------:R-:W-:-:S02]  /*13b40*/  @!P1 LEA R8, P2, R3, R0, 0x2 ;  /* 0x0000000003089211 */ /* 0x000fc400078410ff */
[----:B----4-:R-:W-:Y:S02]  /*13b50*/  @!P6 LEA R12, P0, R7, R0, 0x2 ;  /* 0x00000000070ce211 */ /* 0x010fe400078010ff */
[----:B------:R-:W-:Y:S02]  /*13b60*/  @!P1 LEA.HI.X R9, R3, R4, R9, 0x2, P2 ;  /* 0x0000000403099211 */ /* 0x000fe400010f1409 */
[----:B------:R-:W-:-:S03]  /*13b70*/  IADD3 R3, R199, 0xf0, RZ ;  /* 0x000000f0c7037810 */ /* 0x000fc60007ffe0ff */
[----:B------:R1:W-:Y:S01]  /*13b80*/  @!P1 ST.E.64 [R8.64], R96 ;  /* 0x0000006008009985 */ /* 0x0003e2000c101b06 */
[C---:B------:R-:W-:Y:S02]  /*13b90*/  @!P4 LEA R14, P1, R6.reuse, R0, 0x2 ;  /* 0x00000000060ec211 */ /* 0x040fe400078210ff */
[----:B------:R-:W-:Y:S01]  /*13ba0*/  ISETP.GE.AND P2, PT, R3, c[0x0][0x3c8], PT ;  /* 0x0000f20003007a0c */ /* 0x000fe20003f46270 */
[----:B------:R2:W-:Y:S01]  /*13bb0*/  @!P5 ST.E.64 [R10.64], R108 ;  /* 0x0000006c0a00d985 */ /* 0x0005e2000c101b06 */
[----:B------:R-:W-:Y:S02]  /*13bc0*/  @!P4 LEA.HI.X R15, R6, R4, R2, 0x2, P1 ;  /* 0x00000004060fc211 */ /* 0x000fe400008f1402 */
[----:B------:R-:W-:Y:S02]  /*13bd0*/  IADD3 R2, R199, 0xf8, RZ ;  /* 0x000000f8c7027810 */ /* 0x000fe40007ffe0ff */
[----:B------:R-:W-:Y:S01]  /*13be0*/  SHF.R.S32.HI R6, RZ, 0x1f, R5 ;  /* 0x0000001fff067819 */ /* 0x000fe20000011405 */
[----:B------:R4:W-:Y:S01]  /*13bf0*/  @!P4 ST.E.64 [R14.64], R166 ;  /* 0x000000a60e00c985 */ /* 0x0009e2000c101b06 */
[----:B------:R-:W-:-:S02]  /*13c00*/  ISETP.GE.AND P1, PT, R2, c[0x0][0x3c8], PT ;  /* 0x0000f20002007a0c */ /* 0x000fc40003f26270 */
[----:B-1----:R-:W-:-:S04]  /*13c10*/  SHF.R.S32.HI R8, RZ, 0x1f, R7 ;  /* 0x0000001fff087819 */ /* 0x002fc80000011407 */
[----:B------:R-:W-:Y:S02]  /*13c20*/  @!P6 LEA.HI.X R13, R7, R4, R8, 0x2, P0 ;  /* 0x00000004070de211 */ /* 0x000fe400000f1408 */
[----:B--2---:R-:W-:-:S03]  /*13c30*/  @!P3 LEA R10, P0, R5, R0, 0x2 ;  /* 0x00000000050ab211 */ /* 0x004fc600078010ff */
[----:B------:R4:W-:Y:S01]  /*13c40*/  @!P6 ST.E.64 [R12.64], R164 ;  /* 0x000000a40c00e985 */ /* 0x0009e2000c101b06 */
[----:B------:R-:W-:Y:S02]  /*13c50*/  @!P3 LEA.HI.X R11, R5, R4, R6, 0x2, P0 ;  /* 0x00000004050bb211 */ /* 0x000fe400000f1406 */
[----:B------:R-:W-:Y:S02]  /*13c60*/  SHF.R.S32.HI R5, RZ, 0x1f, R3 ;  /* 0x0000001fff057819 */ /* 0x000fe40000011403 */
[C---:B------:R-:W-:Y:S01]  /*13c70*/  @!P2 LEA R8, P0, R3.reuse, R0, 0x2 ;  /* 0x000000000308a211 */ /* 0x040fe200078010ff */
[----:B------:R4:W-:Y:S03]  /*13c80*/  @!P3 ST.E.64 [R10.64], R116 ;  /* 0x000000740a00b985 */ /* 0x0009e6000c101b06 */
[----:B------:R-:W-:Y:S02]  /*13c90*/  @!P2 LEA.HI.X R9, R3, R4, R5, 0x2, P0 ;  /* 0x000000040309a211 */ /* 0x000fe400000f1405 */
[----:B------:R-:W-:-:S02]  /*13ca0*/  SHF.R.S32.HI R3, RZ, 0x1f, R2 ;  /* 0x0000001fff037819 */ /* 0x000fc40000011402 */
[C---:B------:R-:W-:Y:S01]  /*13cb0*/  @!P1 LEA R6, P0, R2.reuse, R0, 0x2 ;  /* 0x0000000002069211 */ /* 0x040fe200078010ff */
[----:B------:R4:W-:Y:S03]  /*13cc0*/  @!P2 ST.E.64 [R8.64], R112 ;  /* 0x000000700800a985 */ /* 0x0009e6000c101b06 */
[----:B------:R-:W-:-:S05]  /*13cd0*/  @!P1 LEA.HI.X R7, R2, R4, R3, 0x2, P0 ;  /* 0x0000000402079211 */ /* 0x000fca00000f1403 */
[----:B------:R4:W-:Y:S04]  /*13ce0*/  @!P1 ST.E.64 [R6.64], R104 ;  /* 0x0000006806009985 */ /* 0x0009e8000c101b06 */
.L_x_253:
[----:B------:R-:W-:Y:S05]  /*13cf0*/  BSYNC B0 ;  /* 0x0000000000007941 */ /* 0x000fea0003800000 */
.L_x_252:
[----:B------:R-:W-:Y:S05]  /*13d00*/  BRA.DIV ~URZ, `(.L_x_254) ;  /* 0x000030a27f007947 */ /* 0x000fea000b800000 */
[----:B--2---:R2:W1:Y:S04]  /*13d10*/  SHFL.IDX PT, R4, R16, 0x1, 0x1c1f ;  /* 0x003c1f0010047f89 */ /* 0x00446800000e0000 */
[----:B----4-:R2:W4:Y:S02]  /*13d20*/  SHFL.IDX PT, R0, R17, 0x1, 0x1c1f ;  /* 0x003c1f0011007f89 */ /* 0x01052400000e0000 */
.L_x_308:
[----:B------:R-:W-:-:S13]  /*13d30*/  LOP3.LUT P0, RZ, R219, 0x2, RZ, 0xc0, !PT ;  /* 0x00000002dbff7812 */ /* 0x000fda000780c0ff */
[----:B------:R-:W-:Y:S05]  /*13d40*/  @P0 BRA `(.L_x_249) ;  /* 0x000018a000000947 */ /* 0x000fea0003800000 */
[----:B------:R-:W-:Y:S02]  /*13d50*/  ISETP.GE.AND P2, PT, R199, c[0x0][0x3c8], PT ;  /* 0x0000f200c7007a0c */ /* 0x000fe40003f46270 */
[----:B------:R-:W-:Y:S02]  /*13d60*/  ISETP.GE.AND P1, PT, R241, c[0x0][0x3c8], PT ;  /* 0x0000f200f1007a0c */ /* 0x000fe40003f26270 */
[----:B------:R-:W-:Y:S02]  /*13d70*/  ISETP.GE.AND P0, PT, R240, c[0x0][0x3c8], PT ;  /* 0x0000f200f0007a0c */ /* 0x000fe40003f06270 */
[----:B------:R-:W-:Y:S02]  /*13d80*/  ISETP.GE.AND P3, PT, R239, c[0x0][0x3c8], PT ;  /* 0x0000f200ef007a0c */ /* 0x000fe40003f66270 */
[----:B------:R-:W-:Y:S02]  /*13d90*/  ISETP.GE.AND P5, PT, R238, c[0x0][0x3c8], PT ;  /* 0x0000f200ee007a0c */ /* 0x000fe40003fa6270 */
[----:B------:R-:W-:-:S02]  /*13da0*/  SHF.R.S32.HI R5, RZ, 0x1f, R241 ;  /* 0x0000001fff057819 */ /* 0x000fc400000114f1 */
[----:B------:R-:W-:Y:S01]  /*13db0*/  SHF.R.S32.HI R10, RZ, 0x1f, R240 ;  /* 0x0000001fff0a7819 */ /* 0x000fe200000114f0 */
[----:B----4-:R-:W-:Y:S02]  /*13dc0*/  @!P2 IMAD.MOV.U32 R2, RZ, RZ, R0 ;  /* 0x000000ffff02a224 */ /* 0x010fe400078e0000 */
[----:B-1----:R-:W-:Y:S01]  /*13dd0*/  @!P2 IMAD.MOV.U32 R3, RZ, RZ, R4 ;  /* 0x000000ffff03a224 */ /* 0x002fe200078e0004 */
[----:B------:R-:W-:-:S03]  /*13de0*/  @!P1 LEA R8, P4, R241, R0, 0x2 ;  /* 0x00000000f1089211 */ /* 0x000fc600078810ff */
[----:B------:R-:W-:Y:S01]  /*13df0*/  @!P2 IMAD.WIDE R2, R199, 0x4, R2 ;  /* 0x00000004c702a825 */ /* 0x000fe200078e0202 */
[----:B------:R-:W-:Y:S02]  /*13e00*/  @!P1 LEA.HI.X R9, R241, R4, R5, 0x2, P4 ;  /* 0x00000004f1099211 */ /* 0x000fe400020f1405 */
[----:B------:R-:W-:Y:S02]  /*13e10*/  SHF.R.S32.HI R5, RZ, 0x1f, R239 ;  /* 0x0000001fff057819 */ /* 0x000fe400000114ef */
[----:B------:R1:W-:Y:S01]  /*13e20*/  @!P2 ST.E.64 [R2.64], R120 ;  /* 0x000000780200a985 */ /* 0x0003e2000c101b06 */
[C---:B------:R-:W-:Y:S02]  /*13e30*/  @!P0 LEA R6, P2, R240.reuse, R0, 0x2 ;  /* 0x00000000f0068211 */ /* 0x040fe400078410ff */
[----:B------:R-:W-:Y:S01]  /*13e40*/  ISETP.GE.AND P4, PT, R237, c[0x0][0x3c8], PT ;  /* 0x0000f200ed007a0c */ /* 0x000fe20003f86270 */
[----:B------:R4:W-:Y:S01]  /*13e50*/  @!P1 ST.E.64 [R8.64], R146 ;  /* 0x0000009208009985 */ /* 0x0009e2000c101b06 */
[----:B------:R-:W-:-:S02]  /*13e60*/  @!P0 LEA.HI.X R7, R240, R4, R10, 0x2, P2 ;  /* 0x00000004f0078211 */ /* 0x000fc400010f140a */
[----:B------:R-:W-:-:S03]  /*13e70*/  ISETP.GE.AND P2, PT, R236, c[0x0][0x3c8], PT ;  /* 0x0000f200ec007a0c */ /* 0x000fc60003f46270 */
[----:B------:R5:W-:Y:S01]  /*13e80*/  @!P0 ST.E.64 [R6.64], R124 ;  /* 0x0000007c06008985 */ /* 0x000be2000c101b06 */
[-C--:B------:R-:W-:Y:S02]  /*13e90*/  @!P5 LEA R10, P0, R238, R0.reuse, 0x2 ;  /* 0x00000000ee0ad211 */ /* 0x080fe400078010ff */
[----:B-1----:R-:W-:-:S04]  /*13ea0*/  @!P3 LEA R2, P6, R239, R0, 0x2 ;  /* 0x00000000ef02b211 */ /* 0x002fc800078c10ff */
[----:B------:R-:W-:Y:S02]  /*13eb0*/  @!P3 LEA.HI.X R3, R239, R4, R5, 0x2, P6 ;  /* 0x00000004ef03b211 */ /* 0x000fe400030f1405 */
[----:B------:R-:W-:Y:S02]  /*13ec0*/  SHF.R.S32.HI R5, RZ, 0x1f, R238 ;  /* 0x0000001fff057819 */ /* 0x000fe400000114ee */
[C---:B----4-:R-:W-:Y:S01]  /*13ed0*/  @!P4 LEA R8, P1, R237.reuse, R0, 0x2 ;  /* 0x00000000ed08c211 */ /* 0x050fe200078210ff */
[----:B------:R1:W-:Y:S01]  /*13ee0*/  @!P3 ST.E.64 [R2.64], R128 ;  /* 0x000000800200b985 */ /* 0x0003e2000c101b06 */
[----:B------:R-:W-:Y:S02]  /*13ef0*/  @!P5 LEA.HI.X R11, R238, R4, R5, 0x2, P0 ;  /* 0x00000004ee0bd211 */ /* 0x000fe400000f1405 */
[----:B-----5:R-:W-:Y:S02]  /*13f00*/  @!P2 LEA R6, P0, R236, R0, 0x2 ;  /* 0x00000000ec06a211 */ /* 0x020fe400078010ff */
[----:B------:R-:W-:Y:S01]  /*13f10*/  @!P4 LEA.HI.X R9, R237, R4, R252, 0x2, P1 ;  /* 0x00000004ed09c211 */ /* 0x000fe200008f14fc */
[----:B------:R4:W-:Y:S01]  /*13f20*/  @!P5 ST.E.64 [R10.64], R150 ;  /* 0x000000960a00d985 */ /* 0x0009e2000c101b06 */
[----:B------:R-:W-:-:S02]  /*13f30*/  ISETP.GE.AND P5, PT, R235, c[0x0][0x3c8], PT ;  /* 0x0000f200eb007a0c */ /* 0x000fc40003fa6270 */
[----:B------:R-:W-:Y:S01]  /*13f40*/  ISETP.GE.AND P6, PT, R234, c[0x0][0x3c8], PT ;  /* 0x0000f200ea007a0c */ /* 0x000fe20003fc6270 */
[----:B------:R5:W-:Y:S01]  /*13f50*/  @!P4 ST.E.64 [R8.64], R26 ;  /* 0x0000001a0800c985 */ /* 0x000be2000c101b06 */
[----:B------:R-:W-:Y:S02]  /*13f60*/  @!P2 LEA.HI.X R7, R236, R4, R251, 0x2, P0 ;  /* 0x00000004ec07a211 */ /* 0x000fe400000f14fb */
[----:B------:R-:W-:Y:S02]  /*13f70*/  ISETP.GE.AND P0, PT, R233, c[0x0][0x3c8], PT ;  /* 0x0000f200e9007a0c */ /* 0x000fe40003f06270 */
[----:B------:R-:W-:Y:S01]  /*13f80*/  ISETP.GE.AND P4, PT, R231, c[0x0][0x3c8], PT ;  /* 0x0000f200e7007a0c */ /* 0x000fe20003f86270 */
[----:B------:R2:W-:Y:S01]  /*13f90*/  @!P2 ST.E.64 [R6.64], R22 ;  /* 0x000000160600a985 */ /* 0x0005e2000c101b06 */
[----:B------:R-:W-:-:S03]  /*13fa0*/  IADD3 R5, R199, 0x68, RZ ;  /* 0x00000068c7057810 */ /* 0x000fc60007ffe0ff */
[----:B------:R-:W-:-:S04]  /*13fb0*/  @!P5 LEA R12, P1, R235, R0, 0x2 ;  /* 0x00000000eb0cd211 */ /* 0x000fc800078210ff */
[----:B------:R-:W-:Y:S02]  /*13fc0*/  @!P5 LEA.HI.X R13, R235, R4, R250, 0x2, P1 ;  /* 0x00000004eb0dd211 */ /* 0x000fe400008f14fa */
[----:B-1----:R-:W-:-:S03]  /*13fd0*/  IADD3 R2, R199, 0x58, RZ ;  /* 0x00000058c7027810 */ /* 0x002fc60007ffe0ff */
[----:B------:R-:W-:Y:S01]  /*13fe0*/  @!P5 ST.E.64 [R12.64], R154 ;  /* 0x0000009a0c00d985 */ /* 0x000fe2000c101b06 */
[----:B------:R-:W-:Y:S02]  /*13ff0*/  ISETP.GE.AND P3, PT, R2, c[0x0][0x3c8], PT ;  /* 0x0000f20002007a0c */ /* 0x000fe40003f66270 */
[----:B------:R-:W-:Y:S02]  /*14000*/  SHF.R.S32.HI R3, RZ, 0x1f, R2 ;  /* 0x0000001fff037819 */ /* 0x000fe40000011402 */
[----:B----4-:R-:W-:-:S04]  /*14010*/  @!P6 LEA R10, P2, R234, R0, 0x2 ;  /* 0x00000000ea0ae211 */ /* 0x010fc800078410ff */
[----:B------:R-:W-:Y:S02]  /*14020*/  @!P6 LEA.HI.X R11, R234, R4, R249, 0x2, P2 ;  /* 0x00000004ea0be211 */ /* 0x000fe400010f14f9 */
[-C--:B-----5:R-:W-:Y:S02]  /*14030*/  @!P0 LEA R8, P2, R233, R0.reuse, 0x2 ;  /* 0x00000000e9088211 */ /* 0x0a0fe400078410ff */
[----:B--2---:R-:W-:Y:S01]  /*14040*/  IADD3 R6, R199, 0x60, RZ ;  /* 0x00000060c7067810 */ /* 0x004fe20007ffe0ff */
[----:B------:R1:W-:Y:S01]  /*14050*/  @!P6 ST.E.64 [R10.64], R34 ;  /* 0x000000220a00e985 */ /* 0x0003e2000c101b06 */
[C---:B------:R-:W-:Y:S02]  /*14060*/  @!P3 LEA R14, P1, R2.reuse, R0, 0x2 ;  /* 0x00000000020eb211 */ /* 0x040fe400078210ff */
[-C--:B------:R-:W-:Y:S02]  /*14070*/  @!P0 LEA.HI.X R9, R233, R4.reuse, R248, 0x2, P2 ;  /* 0x00000004e9098211 */ /* 0x080fe400010f14f8 */
[----:B------:R-:W-:-:S02]  /*14080*/  @!P3 LEA.HI.X R15, R2, R4, R3, 0x2, P1 ;  /* 0x00000004020fb211 */ /* 0x000fc400008f1403 */
[----:B------:R-:W-:Y:S01]  /*14090*/  ISETP.GE.AND P3, PT, R6, c[0x0][0x3c8], PT ;  /* 0x0000f20006007a0c */ /* 0x000fe20003f66270 */
[----:B------:R2:W-:Y:S01]  /*140a0*/  @!P0 ST.E.64 [R8.64], R30 ;  /* 0x0000001e08008985 */ /* 0x0005e2000c101b06 */
[----:B------:R-:W-:Y:S02]  /*140b0*/  ISETP.GE.AND P2, PT, R5, c[0x0][0x3c8], PT ;  /* 0x0000f20005007a0c */ /* 0x000fe40003f46270 */
[C---:B------:R-:W-:Y:S02]  /*140c0*/  IADD3 R3, R199.reuse, 0x70, RZ ;  /* 0x00000070c7037810 */ /* 0x040fe40007ffe0ff */
[----:B------:R-:W-:Y:S02]  /*140d0*/  IADD3 R7, R199, 0x78, RZ ;  /* 0x00000078c7077810 */ /* 0x000fe40007ffe0ff */
[----:B------:R-:W-:Y:S02]  /*140e0*/  ISETP.GE.AND P6, PT, R3, c[0x0][0x3c8], PT ;  /* 0x0000f20003007a0c */ /* 0x000fe40003fc6270 */
[----:B------:R-:W-:-:S03]  /*140f0*/  ISETP.GE.AND P5, PT, R7, c[0x0][0x3c8], PT ;  /* 0x0000f20007007a0c */ /* 0x000fc60003fa6270 */
[C---:B------:R-:W-:Y:S02]  /*14100*/  @!P3 LEA R16, P1, R6.reuse, R0, 0x2 ;  /* 0x000000000610b211 */ /* 0x040fe400078210ff */
[----:B-1----:R-:W-:Y:S02]  /*14110*/  SHF.R.S32.HI R11, RZ, 0x1f, R6 ;  /* 0x0000001fff0b7819 */ /* 0x002fe40000011406 */
[----:B------:R-:W-:Y:S02]  /*14120*/  SHF.R.S32.HI R10, RZ, 0x1f, R5 ;  /* 0x0000001fff0a7819 */ /* 0x000fe40000011405 */
[----:B---3--:R-:W-:Y:S02]  /*14130*/  @!P3 LEA.HI.X R17, R6, R4, R11, 0x2, P1 ;  /* 0x000000040611b211 */ /* 0x008fe400008f140b */
[----:B------:R-:W-:Y:S02]  /*14140*/  ISETP.GE.AND P1, PT, R2, c[0x0][0x3c8], PT ;  /* 0x0000f20002007a0c */ /* 0x000fe40003f26270 */
[----:B--2---:R-:W-:-:S02]  /*14150*/  SHF.R.S32.HI R9, RZ, 0x1f, R231 ;  /* 0x0000001fff097819 */ /* 0x004fc400000114e7 */
[----:B------:R-:W-:Y:S02]  /*14160*/  @!P4 LEA R8, P0, R231, R0, 0x2 ;  /* 0x00000000e708c211 */ /* 0x000fe400078010ff */
[----:B------:R-:W-:Y:S02]  /*14170*/  IADD3 R2, R199, 0x80, RZ ;  /* 0x00000080c7027810 */ /* 0x000fe40007ffe0ff */
[----:B------:R-:W-:Y:S02]  /*14180*/  @!P4 LEA.HI.X R9, R231, R4, R9, 0x2, P0 ;  /* 0x00000004e709c211 */ /* 0x000fe400000f1409 */
[C---:B------:R-:W-:Y:S02]  /*14190*/  @!P2 LEA R12, P0, R5.reuse, R0, 0x2 ;  /* 0x00000000050ca211 */ /* 0x040fe400078010ff */
[----:B------:R-:W-:Y:S01]  /*141a0*/  SHF.R.S32.HI R6, RZ, 0x1f, R7 ;  /* 0x0000001fff067819 */ /* 0x000fe20000011407 */
[----:B------:R1:W-:Y:S01]  /*141b0*/  @!P4 ST.E.64 [R8.64], R42 ;  /* 0x0000002a0800c985 */ /* 0x0003e2000c101b06 */
[----:B------:R-:W-:-:S02]  /*141c0*/  @!P2 LEA.HI.X R13, R5, R4, R10, 0x2, P0 ;  /* 0x00000004050da211 */ /* 0x000fc400000f140a */
[----:B------:R-:W-:Y:S01]  /*141d0*/  IADD3 R5, R199, 0x88, RZ ;  /* 0x00000088c7057810 */ /* 0x000fe20007ffe0ff */
[----:B------:R-:W-:Y:S01]  /*141e0*/  @!P1 ST.E.64 [R14.64], R38 ;  /* 0x000000260e009985 */ /* 0x000fe2000c101b06 */
[----:B------:R-:W-:-:S03]  /*141f0*/  @!P6 LEA R10, P1, R3, R0, 0x2 ;  /* 0x00000000030ae211 */ /* 0x000fc600078210ff */
[----:B------:R-:W-:Y:S01]  /*14200*/  @!P3 ST.E.64 [R16.64], R50 ;  /* 0x000000321000b985 */ /* 0x000fe2000c101b06 */
[----:B------:R-:W-:-:S03]  /*14210*/  ISETP.GE.AND P3, PT, R2, c[0x0][0x3c8], PT ;  /* 0x0000f20002007a0c */ /* 0x000fc60003f66270 */
[----:B------:R2:W-:Y:S01]  /*14220*/  @!P2 ST.E.64 [R12.64], R46 ;  /* 0x0000002e0c00a985 */ /* 0x0005e2000c101b06 */
[----:B------:R-:W-:Y:S02]  /*14230*/  ISETP.GE.AND P2, PT, R3, c[0x0][0x3c8], PT ;  /* 0x0000f20003007a0c */ /* 0x000fe40003f46270 */
[----:B-1----:R-:W-:Y:S02]  /*14240*/  SHF.R.S32.HI R9, RZ, 0x1f, R3 ;  /* 0x0000001fff097819 */ /* 0x002fe40000011403 */
[----:B------:R-:W-:Y:S02]  /*14250*/  @!P5 LEA R8, P0, R7, R0, 0x2 ;  /* 0x000000000708d211 */ /* 0x000fe400078010ff */
[-C--:B------:R-:W-:Y:S02]  /*14260*/  @!P6 LEA.HI.X R11, R3, R4.reuse, R9, 0x2, P1 ;  /* 0x00000004030be211 */ /* 0x080fe400008f1409 */
[----:B------:R-:W-:Y:S02]  /*14270*/  ISETP.GE.AND P6, PT, R5, c[0x0][0x3c8], PT ;  /* 0x0000f20005007a0c */ /* 0x000fe40003fc6270 */
[----:B------:R-:W-:-:S03]  /*14280*/  @!P5 LEA.HI.X R9, R7, R4, R6, 0x2, P0 ;  /* 0x000000040709d211 */ /* 0x000fc600000f1406 */
[----:B------:R1:W-:Y:S01]  /*14290*/  @!P2 ST.E.64 [R10.64], R58 ;  /* 0x0000003a0a00a985 */ /* 0x0003e2000c101b06 */
[----:B------:R-:W-:Y:S02]  /*142a0*/  IADD3 R6, R199, 0x90, RZ ;  /* 0x00000090c7067810 */ /* 0x000fe40007ffe0ff */
[----:B--2---:R-:W-:Y:S01]  /*142b0*/  SHF.R.S32.HI R13, RZ, 0x1f, R2 ;  /* 0x0000001fff0d7819 */ /* 0x004fe20000011402 */
[----:B------:R2:W-:Y:S01]  /*142c0*/  @!P5 ST.E.64 [R8.64], R54 ;  /* 0x000000360800d985 */ /* 0x0005e2000c101b06 */
[----:B------:R-:W-:Y:S02]  /*142d0*/  ISETP.GE.AND P4, PT, R6, c[0x0][0x3c8], PT ;  /* 0x0000f20006007a0c */ /* 0x000fe40003f86270 */
[-C--:B------:R-:W-:Y:S02]  /*142e0*/  @!P3 LEA R14, P1, R2, R0.reuse, 0x2 ;  /* 0x00000000020eb211 */ /* 0x080fe400078210ff */
[----:B------:R-:W-:Y:S02]  /*142f0*/  SHF.R.S32.HI R16, RZ, 0x1f, R5 ;  /* 0x0000001fff107819 */ /* 0x000fe40000011405 */
[----:B------:R-:W-:-:S02]  /*14300*/  @!P6 LEA R12, P0, R5, R0, 0x2 ;  /* 0x00000000050ce211 */ /* 0x000fc400078010ff */
[-C--:B------:R-:W-:Y:S02]  /*14310*/  @!P3 LEA.HI.X R15, R2, R4.reuse, R13, 0x2, P1 ;  /* 0x00000004020fb211 */ /* 0x080fe400008f140d */
[----:B------:R-:W-:Y:S02]  /*14320*/  IADD3 R7, R199, 0x98, RZ ;  /* 0x00000098c7077810 */ /* 0x000fe40007ffe0ff */
[----:B------:R-:W-:Y:S02]  /*14330*/  @!P6 LEA.HI.X R13, R5, R4, R16, 0x2, P0 ;  /* 0x00000004050de211 */ /* 0x000fe400000f1410 */
[----:B------:R-:W-:Y:S02]  /*14340*/  ISETP.GE.AND P3, PT, R7, c[0x0][0x3c8], PT ;  /* 0x0000f20007007a0c */ /* 0x000fe40003f66270 */
[C---:B------:R-:W-:Y:S02]  /*14350*/  IADD3 R5, R199.reuse, 0xa0, RZ ;  /* 0x000000a0c7057810 */ /* 0x040fe40007ffe0ff */
[----:B------:R-:W-:-:S02]  /*14360*/  IADD3 R3, R199, 0xa8, RZ ;  /* 0x000000a8c7037810 */ /* 0x000fc40007ffe0ff */
[----:B------:R-:W-:Y:S02]  /*14370*/  ISETP.GE.AND P2, PT, R5, c[0x0][0x3c8], PT ;  /* 0x0000f20005007a0c */ /* 0x000fe40003f46270 */
[----:B------:R-:W-:Y:S02]  /*14380*/  ISETP.GE.AND P1, PT, R3, c[0x0][0x3c8], PT ;  /* 0x0000f20003007a0c */ /* 0x000fe40003f26270 */
[----:B-1----:R-:W-:Y:S02]  /*14390*/  SHF.R.S32.HI R11, RZ, 0x1f, R6 ;  /* 0x0000001fff0b7819 */ /* 0x002fe40000011406 */
[C---:B------:R-:W-:Y:S02]  /*143a0*/  @!P4 LEA R10, P0, R6.reuse, R0, 0x2 ;  /* 0x00000000060ac211 */ /* 0x040fe400078010ff */
[----:B--2---:R-:W-:Y:S02]  /*143b0*/  SHF.R.S32.HI R9, RZ, 0x1f, R7 ;  /* 0x0000001fff097819 */ /* 0x004fe40000011407 */
[----:B------:R-:W-:-:S02]  /*143c0*/  @!P4 LEA.HI.X R11, R6, R4, R11, 0x2, P0 ;  /* 0x00000004060bc211 */ /* 0x000fc400000f140b */
[----:B------:R-:W-:Y:S02]  /*143d0*/  ISETP.GE.AND P0, PT, R2, c[0x0][0x3c8], PT ;  /* 0x0000f20002007a0c */ /* 0x000fe40003f06270 */
[----:B------:R-:W-:Y:S02]  /*143e0*/  @!P3 LEA R8, P5, R7, R0, 0x2 ;  /* 0x000000000708b211 */ /* 0x000fe400078a10ff */
[----:B------:R-:W-:Y:S02]  /*143f0*/  IADD3 R6, R199, 0xb0, RZ ;  /* 0x000000b0c7067810 */ /* 0x000fe40007ffe0ff */
[----:B------:R-:W-:Y:S02]  /*14400*/  @!P3 LEA.HI.X R9, R7, R4, R9, 0x2, P5 ;  /* 0x000000040709b211 */ /* 0x000fe400028f1409 */
[----:B------:R-:W-:Y:S02]  /*14410*/  IADD3 R7, R199, 0xb8, RZ ;  /* 0x000000b8c7077810 */ /* 0x000fe40007ffe0ff */
[----:B------:R-:W-:-:S02]  /*14420*/  ISETP.GE.AND P5, PT, R6, c[0x0][0x3c8], PT ;  /* 0x0000f20006007a0c */ /* 0x000fc40003fa6270 */
[----:B------:R-:W-:Y:S01]  /*14430*/  SHF.R.S32.HI R2, RZ, 0x1f, R3 ;  /* 0x0000001fff027819 */ /* 0x000fe20000011403 */
[----:B------:R1:W-:Y:S01]  /*14440*/  @!P0 ST.E.64 [R14.64], R66 ;  /* 0x000000420e008985 */ /* 0x0003e2000c101b06 */
[----:B------:R-:W-:-:S03]  /*14450*/  @!P2 LEA R16, P0, R5, R0, 0x2 ;  /* 0x000000000510a211 */ /* 0x000fc600078010ff */
[----:B------:R2:W-:Y:S04]  /*14460*/  @!P6 ST.E.64 [R12.64], R62 ;  /* 0x0000003e0c00e985 */ /* 0x0005e8000c101b06 */
[----:B------:R-:W-:Y:S04]  /*14470*/  @!P4 ST.E.64 [R10.64], R74 ;  /* 0x0000004a0a00c985 */ /* 0x000fe8000c101b06 */
[----:B------:R3:W-:Y:S01]  /*14480*/  @!P3 ST.E.64 [R8.64], R70 ;  /* 0x000000460800b985 */ /* 0x0007e2000c101b06 */
[----:B-1----:R-:W-:Y:S02]  /*14490*/  @!P1 LEA R14, P6, R3, R0, 0x2 ;  /* 0x00000000030e9211 */ /* 0x002fe400078c10ff */
[----:B--2---:R-:W-:-:S02]  /*144a0*/  SHF.R.S32.HI R12, RZ, 0x1f, R5 ;  /* 0x0000001fff0c7819 */ /* 0x004fc40000011405 */
[-C--:B------:R-:W-:Y:S02]  /*144b0*/  @!P1 LEA.HI.X R15, R3, R4.reuse, R2, 0x2, P6 ;  /* 0x00000004030f9211 */ /* 0x080fe400030f1402 */
[----:B------:R-:W-:Y:S02]  /*144c0*/  @!P2 LEA.HI.X R17, R5, R4, R12, 0x2, P0 ;  /* 0x000000040511a211 */ /* 0x000fe400000f140c */
[----:B------:R-:W-:Y:S02]  /*144d0*/  ISETP.GE.AND P0, PT, R7, c[0x0][0x3c8], PT ;  /* 0x0000f20007007a0c */ /* 0x000fe40003f06270 */
[----:B------:R-:W-:Y:S01]  /*144e0*/  SHF.R.S32.HI R5, RZ, 0x1f, R6 ;  /* 0x0000001fff057819 */ /* 0x000fe20000011406 */
[----:B------:R1:W-:Y:S01]  /*144f0*/  @!P2 ST.E.64 [R16.64], R82 ;  /* 0x000000521000a985 */ /* 0x0003e2000c101b06 */
[----:B------:R-:W-:Y:S02]  /*14500*/  @!P5 LEA R12, P4, R6, R0, 0x2 ;  /* 0x00000000060cd211 */ /* 0x000fe400078810ff */
[----:B------:R-:W-:Y:S01]  /*14510*/  IADD3 R3, R199, 0xc0, RZ ;  /* 0x000000c0c7037810 */ /* 0x000fe20007ffe0ff */
[----:B------:R2:W-:Y:S01]  /*14520*/  @!P1 ST.E.64 [R14.64], R78 ;  /* 0x0000004e0e009985 */ /* 0x0005e2000c101b06 */
[----:B---3--:R-:W-:-:S02]  /*14530*/  SHF.R.S32.HI R9, RZ, 0x1f, R7 ;  /* 0x0000001fff097819 */ /* 0x008fc40000011407 */
[----:B------:R-:W-:Y:S02]  /*14540*/  IADD3 R2, R199, 0xc8, RZ ;  /* 0x000000c8c7027810 */ /* 0x000fe40007ffe0ff */
[----:B------:R-:W-:Y:S02]  /*14550*/  @!P5 LEA.HI.X R13, R6, R4, R5, 0x2, P4 ;  /* 0x00000004060dd211 */ /* 0x000fe400020f1405 */
[----:B------:R-:W-:Y:S02]  /*14560*/  @!P0 LEA R8, P3, R7, R0, 0x2 ;  /* 0x0000000007088211 */ /* 0x000fe400078610ff */
[----:B------:R-:W-:Y:S01]  /*14570*/  ISETP.GE.AND P4, PT, R3, c[0x0][0x3c8], PT ;  /* 0x0000f20003007a0c */ /* 0x000fe20003f86270 */
[----:B------:R-:W-:Y:S01]  /*14580*/  @!P5 ST.E.64 [R12.64], R94 ;  /* 0x0000005e0c00d985 */ /* 0x000fe2000c101b06 */
[----:B------:R-:W-:Y:S02]  /*14590*/  @!P0 LEA.HI.X R9, R7, R4, R9, 0x2, P3 ;  /* 0x0000000407098211 */ /* 0x000fe400018f1409 */
[----:B------:R-:W-:-:S02]  /*145a0*/  ISETP.GE.AND P3, PT, R2, c[0x0][0x3c8], PT ;  /* 0x0000f20002007a0c */ /* 0x000fc40003f66270 */
[C---:B------:R-:W-:Y:S01]  /*145b0*/  IADD3 R5, R199.reuse, 0xd0, RZ ;  /* 0x000000d0c7057810 */ /* 0x040fe20007ffe0ff */
[----:B------:R3:W-:Y:S01]  /*145c0*/  @!P0 ST.E.64 [R8.64], R86 ;  /* 0x0000005608008985 */ /* 0x0007e2000c101b06 */
[----:B------:R-:W-:Y:S02]  /*145d0*/  SHF.R.S32.HI R11, RZ, 0x1f, R3 ;  /* 0x0000001fff0b7819 */ /* 0x000fe40000011403 */
[----:B------:R-:W-:Y:S02]  /*145e0*/  IADD3 R7, R199, 0xd8, RZ ;  /* 0x000000d8c7077810 */ /* 0x000fe40007ffe0ff */
[----:B------:R-:W-:Y:S02]  /*145f0*/  SHF.R.S32.HI R6, RZ, 0x1f, R2 ;  /* 0x0000001fff067819 */ /* 0x000fe40000011402 */
[----:B------:R-:W-:Y:S02]  /*14600*/  @!P4 LEA R10, P2, R3, R0, 0x2 ;  /* 0x00000000030ac211 */ /* 0x000fe400078410ff */
[----:B------:R-:W-:-:S02]  /*14610*/  ISETP.GE.AND P6, PT, R5, c[0x0][0x3c8], PT ;  /* 0x0000f20005007a0c */ /* 0x000fc40003fc6270 */
[C---:B-1----:R-:W-:Y:S02]  /*14620*/  @!P3 LEA R16, P1, R2.reuse, R0, 0x2 ;  /* 0x000000000210b211 */ /* 0x042fe400078210ff */
[-C--:B------:R-:W-:Y:S02]  /*14630*/  @!P4 LEA.HI.X R11, R3, R4.reuse, R11, 0x2, P2 ;  /* 0x00000004030bc211 */ /* 0x080fe400010f140b */
[----:B------:R-:W-:Y:S02]  /*14640*/  ISETP.GE.AND P4, PT, R7, c[0x0][0x3c8], PT ;  /* 0x0000f20007007a0c */ /* 0x000fe40003f86270 */
[----:B------:R-:W-:Y:S02]  /*14650*/  @!P3 LEA.HI.X R17, R2, R4, R6, 0x2, P1 ;  /* 0x000000040211b211 */ /* 0x000fe400008f1406 */
[----:B------:R-:W-:Y:S02]  /*14660*/  IADD3 R6, R199, 0xe0, RZ ;  /* 0x000000e0c7067810 */ /* 0x000fe40007ffe0ff */
[----:B------:R-:W-:-:S02]  /*14670*/  ISETP.GE.AND P5, PT, R3, c[0x0][0x3c8], PT ;  /* 0x0000f20003007a0c */ /* 0x000fc40003fa6270 */
[----:B------:R-:W-:Y:S02]  /*14680*/  ISETP.GE.AND P3, PT, R6, c[0x0][0x3c8], PT ;  /* 0x0000f20006007a0c */ /* 0x000fe40003f66270 */
[----:B--2---:R-:W-:Y:S02]  /*14690*/  @!P6 LEA R14, P1, R5, R0, 0x2 ;  /* 0x00000000050ee211 */ /* 0x004fe400078210ff */
[C---:B------:R-:W-:Y:S02]  /*146a0*/  IADD3 R3, R199.reuse, 0xf0, RZ ;  /* 0x000000f0c7037810 */ /* 0x040fe40007ffe0ff */
[----:B---3--:R-:W-:Y:S02]  /*146b0*/  IADD3 R8, R199, 0xe8, RZ ;  /* 0x000000e8c7087810 */ /* 0x008fe40007ffe0ff */
[----:B------:R-:W-:Y:S02]  /*146c0*/  SHF.R.S32.HI R9, RZ, 0x1f, R5 ;  /* 0x0000001fff097819 */ /* 0x000fe40000011405 */
[----:B------:R-:W-:Y:S01]  /*146d0*/  ISETP.GE.AND P2, PT, R8, c[0x0][0x3c8], PT ;  /* 0x0000f20008007a0c */ /* 0x000fe20003f46270 */
[----:B------:R1:W-:Y:S01]  /*146e0*/  @!P5 ST.E.64 [R10.64], R158 ;  /* 0x0000009e0a00d985 */ /* 0x0003e2000c101b06 */
[----:B------:R-:W-:-:S02]  /*146f0*/  SHF.R.S32.HI R13, RZ, 0x1f, R7 ;  /* 0x0000001fff0d7819 */ /* 0x000fc40000011407 */
[----:B------:R-:W-:Y:S02]  /*14700*/  @!P4 LEA R12, P0, R7, R0, 0x2 ;  /* 0x00000000070cc211 */ /* 0x000fe400078010ff */
[-C--:B------:R-:W-:Y:S02]  /*14710*/  @!P6 LEA.HI.X R15, R5, R4.reuse, R9, 0x2, P1 ;  /* 0x00000004050fe211 */ /* 0x080fe400008f1409 */
[----:B------:R-:W-:Y:S02]  /*14720*/  ISETP.GE.AND P1, PT, R3, c[0x0][0x3c8], PT ;  /* 0x0000f20003007a0c */ /* 0x000fe40003f26270 */
[----:B------:R-:W-:Y:S02]  /*14730*/  @!P4 LEA.HI.X R13, R7, R4, R13, 0x2, P0 ;  /* 0x00000004070dc211 */ /* 0x000fe400000f140d */
[----:B------:R-:W-:Y:S02]  /*14740*/  SHF.R.S32.HI R5, RZ, 0x1f, R6 ;  /* 0x0000001fff057819 */ /* 0x000fe40000011406 */
[----:B------:R-:W-:-:S13]  /*14750*/  ISETP.GE.AND P5, PT, R2, c[0x0][0x3c8], PT ;  /* 0x0000f20002007a0c */ /* 0x000fda0003fa6270 */
[----:B------:R-:W-:Y:S01]  /*14760*/  @!P5 ST.E.64 [R16.64], R172 ;  /* 0x000000ac1000d985 */ /* 0x000fe2000c101b06 */
[----:B-1----:R-:W-:-:S03]  /*14770*/  @!P3 LEA R10, P0, R6, R0, 0x2 ;  /* 0x00000000060ab211 */ /* 0x002fc600078010ff */
[----:B------:R-:W-:Y:S01]  /*14780*/  @!P6 ST.E.64 [R14.64], R170 ;  /* 0x000000aa0e00e985 */ /* 0x000fe2000c101b06 */
[----:B------:R-:W-:-:S03]  /*14790*/  @!P3 LEA.HI.X R11, R6, R4, R5, 0x2, P0 ;  /* 0x00000004060bb211 */ /* 0x000fc600000f1405 */
[----:B------:R-:W-:Y:S01]  /*147a0*/  @!P4 ST.E.64 [R12.64], R168 ;  /* 0x000000a80c00c985 */ /* 0x000fe2000c101b06 */
[----:B------:R-:W-:Y:S02]  /*147b0*/  SHF.R.S32.HI R5, RZ, 0x1f, R8 ;  /* 0x0000001fff057819 */ /* 0x000fe40000011408 */
[C---:B------:R-:W-:Y:S01]  /*147c0*/  @!P2 LEA R6, P0, R8.reuse, R0, 0x2 ;  /* 0x000000000806a211 */ /* 0x040fe200078010ff */
[----:B------:R-:W-:Y:S03]  /*147d0*/  @!P3 ST.E.64 [R10.64], R106 ;  /* 0x0000006a0a00b985 */ /* 0x000fe6000c101b06 */
[----:B------:R-:W-:Y:S02]  /*147e0*/  @!P2 LEA.HI.X R7, R8, R4, R5, 0x2, P0 ;  /* 0x000000040807a211 */ /* 0x000fe400000f1405 */
[----:B------:R-:W-:Y:S02]  /*147f0*/  SHF.R.S32.HI R5, RZ, 0x1f, R3 ;  /* 0x0000001fff057819 */ /* 0x000fe40000011403 */
[C---:B------:R-:W-:Y:S01]  /*14800*/  @!P1 LEA R2, P0, R3.reuse, R0, 0x2 ;  /* 0x0000000003029211 */ /* 0x040fe200078010ff */
[----:B------:R-:W-:Y:S03]  /*14810*/  @!P2 ST.E.64 [R6.64], R102 ;  /* 0x000000660600a985 */ /* 0x000fe6000c101b06 */
[----:B------:R-:W-:-:S05]  /*14820*/  @!P1 LEA.HI.X R3, R3, R4, R5, 0x2, P0 ;  /* 0x0000000403039211 */ /* 0x000fca00000f1405 */
[----:B------:R1:W-:Y:S02]  /*14830*/  @!P1 ST.E.64 [R2.64], R98 ;  /* 0x0000006202009985 */ /* 0x0003e4000c101b06 */
[----:B-1----:R-:W-:-:S04]  /*14840*/  IADD3 R2, R199, 0xf8, RZ ;  /* 0x000000f8c7027810 */ /* 0x002fc80007ffe0ff */
[----:B------:R-:W-:-:S13]  /*14850*/  ISETP.GE.AND P0, PT, R2, c[0x0][0x3c8], PT ;  /* 0x0000f20002007a0c */ /* 0x000fda0003f06270 */
[----:B------:R-:W-:Y:S05]  /*14860*/  @P0 BRA `(.L_x_249) ;  /* 0x00000d8000000947 */ /* 0x000fea0003800000 */
[----:B------:R-:W-:Y:S02]  /*14870*/  LEA R6, P0, R2, R0, 0x2 ;  /* 0x0000000002067211 */ /* 0x000fe400078010ff */
[----:B------:R-:W-:-:S04]  /*14880*/  SHF.R.S32.HI R0, RZ, 0x1f, R2 ;  /* 0x0000001fff007819 */ /* 0x000fc80000011402 */
[----:B------:R-:W-:-:S05]  /*14890*/  LEA.HI.X R7, R2, R4, R0, 0x2, P0 ;  /* 0x0000000402077211 */ /* 0x000fca00000f1400 */
[----:B------:R1:W-:Y:S01]  /*148a0*/  ST.E.64 [R6.64], R90 ;  /* 0x0000005a06007985 */ /* 0x0003e2000c101b06 */
[----:B------:R-:W-:Y:S05]  /*148b0*/  BRA `(.L_x_249) ;  /* 0x00000d3000007947 */ /* 0x000fea0003800000 */
.L_x_234:
[----:B------:R-:W-:Y:S01]  /*148c0*/  ISETP.NE.U32.AND P0, PT, RZ, c[0x0][0x508], PT ;  /* 0x00014200ff007a0c */ /* 0x000fe20003f05070 */
[----:B------:R-:W-:Y:S01]  /*148d0*/  IMAD.MOV.U32 R4, RZ, RZ, 0x4 ;  /* 0x00000004ff047424 */ /* 0x000fe200078e00ff */
[----:B------:R-:W-:Y:S01]  /*148e0*/  ISETP.NE.U32.AND P2, PT, RZ, c[0x0][0x500], PT ;  /* 0x00014000ff007a0c */ /* 0x000fe20003f45070 */
[----:B------:R-:W-:Y:S01]  /*148f0*/  IMAD.MOV.U32 R6, RZ, RZ, RZ ;  /* 0x000000ffff067224 */ /* 0x000fe200078e00ff */
[----:B------:R-:W-:Y:S01]  /*14900*/  ISETP.NE.AND.EX P1, PT, RZ, c[0x0][0x50c], PT, P0 ;  /* 0x00014300ff007a0c */ /* 0x000fe20003f25300 */
[----:B------:R-:W-:Y:S01]  /*14910*/  IMAD.MOV.U32 R19, RZ, RZ, c[0x0][0x388] ;  /* 0x0000e200ff137624 */ /* 0x000fe200078e00ff */
[----:B------:R-:W-:Y:S01]  /*14920*/  ISETP.NE.AND.EX P2, PT, RZ, c[0x0][0x504], PT, P2 ;  /* 0x00014100ff007a0c */ /* 0x000fe20003f45320 */
[----:B------:R-:W-:-:S10]  /*14930*/  IMAD.WIDE R4, R206, R4, c[0x0][0x500] ;  /* 0x00014000ce047625 */ /* 0x000fd400078e0204 */
[C---:B------:R-:W-:Y:S02]  /*14940*/  @P1 LEA R2, P0, R206.reuse, c[0x0][0x508], 0x2 ;  /* 0x00014200ce021a11 */ /* 0x040fe400078010ff */
[----:B------:R1:W5:Y:S02]  /*14950*/  @P2 LDG.E R6, [R4.64] ;  /* 0x0000000604062981 */ /* 0x000364000c1e1900 */
[----:B------:R-:W-:-:S05]  /*14960*/  @P1 LEA.HI.X R3, R206, c[0x0][0x50c], R221, 0x2, P0 ;  /* 0x00014300ce031a11 */ /* 0x000fca00000f14dd */
[----:B------:R1:W5:Y:S01]  /*14970*/  @P1 LDG.E R19, [R2.64] ;  /* 0x0000000602131981 */ /* 0x000362000c1e1900 */
[----:B------:R-:W-:-:S04]  /*14980*/  ISETP.NE.AND P0, PT, R222, RZ, PT ;  /* 0x000000ffde00720c */ /* 0x000fc80003f05270 */
[----:B------:R-:W-:Y:S01]  /*14990*/  SEL R18, R222, c[0x0][0x3d4], P0 ;  /* 0x0000f500de127a07 */ /* 0x000fe20000000000 */
[----:B------:R-:W-:Y:S05]  /*149a0*/  @P1 BRA `(.L_x_255) ;  /* 0x0000004000001947 */ /* 0x000fea0003800000 */
[----:B------:R-:W-:Y:S05]  /*149b0*/  @!P2 BRA `(.L_x_255) ;  /* 0x000000300000a947 */ /* 0x000fea0003800000 */
[----:B------:R2:W3:Y:S04]  /*149c0*/  LDG.E R0, [R4.64] ;  /* 0x0000000604007981 */ /* 0x0004e8000c1e1900 */
[----:B-12---:R-:W3:Y:S02]  /*149d0*/  LDG.E R4, [R4.64+0x4] ;  /* 0x0000040604047981 */ /* 0x006ee4000c1e1900 */
[----:B---3-5:R-:W-:Y:S02]  /*149e0*/  IADD3 R19, -R0, R4, RZ ;  /* 0x0000000400137210 */ /* 0x028fe40007ffe1ff */
.L_x_255:
[----:B-1----:R-:W1:Y:S01]  /*149f0*/  S2R R2, SR_TID.X ;  /* 0x0000000000027919 */ /* 0x002e620000002100 */
[----:B------:R-:W-:Y:S01]  /*14a00*/  BSSY B0, `(.L_x_256) ;  /* 0x0000035000007945 */ /* 0x000fe20003800000 */
[----:B------:R-:W-:Y:S02]  /*14a10*/  SEL R12, R206, RZ, !P2 ;  /* 0x000000ffce0c7207 */ /* 0x000fe40005000000 */
[----:B------:R-:W-:-:S02]  /*14a20*/  SEL R20, R221, RZ, !P2 ;  /* 0x000000ffdd147207 */ /* 0x000fc40005000000 */
[----:B-----5:R-:W-:Y:S02]  /*14a30*/  SHF.R.S32.HI R17, RZ, 0x1f, R6 ;  /* 0x0000001fff117819 */ /* 0x020fe40000011406 */
[----:B-1----:R-:W-:-:S13]  /*14a40*/  ISETP.GT.AND P0, PT, R2, 0x7f, PT ;  /* 0x0000007f0200780c */ /* 0x002fda0003f04270 */
[----:B------:R-:W-:Y:S05]  /*14a50*/  @P0 BRA `(.L_x_257) ;  /* 0x000002f000000947 */ /* 0x000fea0003800000 */
[----:B------:R-:W-:Y:S01]  /*14a60*/  IMAD R0, R19, c[0x0][0x4e8], RZ ;  /* 0x00013a0013007a24 */ /* 0x000fe200078e02ff */
[----:B------:R-:W-:-:S04]  /*14a70*/  LEA R13, R213, R2, 0x7 ;  /* 0x00000002d50d7211 */ /* 0x000fc800078e38ff */
[----:B------:R-:W-:-:S13]  /*14a80*/  ISETP.GE.AND P0, PT, R13, R0, PT ;  /* 0x000000000d00720c */ /* 0x000fda0003f06270 */
[----:B------:R-:W-:Y:S05]  /*14a90*/  @P0 BRA `(.L_x_257) ;  /* 0x000002b000000947 */ /* 0x000fea0003800000 */
[----:B------:R-:W-:Y:S01]  /*14aa0*/  IMAD.MOV.U32 R0, RZ, RZ, 0x368 ;  /* 0x00000368ff007424 */ /* 0x000fe200078e00ff */
[----:B------:R-:W-:-:S04]  /*14ab0*/  ISETP.GT.AND P2, PT, R18, 0x1, PT ;  /* 0x000000011200780c */ /* 0x000fc80003f44270 */
[----:B------:R-:W-:-:S04]  /*14ac0*/  SEL R0, R0, 0x328, P2 ;  /* 0x0000032800007807 */ /* 0x000fc80001000000 */
[----:B------:R1:W2:Y:S08]  /*14ad0*/  LDC.64 R8, c[0x0][R0+0x170] ;  /* 0x00005c0000087b82 */ /* 0x0002b00000000a00 */
[----:B------:R1:W3:Y:S08]  /*14ae0*/  LDC.64 R4, c[0x0][R0+0x168] ;  /* 0x00005a0000047b82 */ /* 0x0002f00000000a00 */
[----:B------:R1:W4:Y:S08]  /*14af0*/  LDC.64 R14, c[0x0][R0+0x178] ;  /* 0x00005e00000e7b82 */ /* 0x0003300000000a00 */
[----:B------:R1:W5:Y:S02]  /*14b00*/  LDC.64 R10, c[0x0][R0+0x160] ;  /* 0x00005800000a7b82 */ /* 0x0003640000000a00 */
[----:B-1----:R-:W-:-:S02]  /*14b10*/  IMAD.MOV.U32 R0, RZ, RZ, c[0x0][0x4e8] ;  /* 0x00013a00ff007624 */ /* 0x002fc400078e00ff */
[-C--:B--2---:R-:W-:Y:S02]  /*14b20*/  IMAD R7, R9, R12.reuse, RZ ;  /* 0x0000000c09077224 */ /* 0x084fe400078e02ff */
[----:B------:R-:W-:Y:S01]  /*14b30*/  IMAD.WIDE.U32 R2, R8, R12, RZ ;  /* 0x0000000c08027225 */ /* 0x000fe200078e00ff */
[----:B------:R-:W-:Y:S02]  /*14b40*/  ISETP.NE.AND P0, PT, R0, 0x1, PT ;  /* 0x000000010000780c */ /* 0x000fe40003f05270 */
[----:B------:R-:W-:Y:S01]  /*14b50*/  MOV R0, R13 ;  /* 0x0000000d00007202 */ /* 0x000fe20000000f00 */
[----:B------:R-:W-:Y:S01]  /*14b60*/  IMAD R8, R8, R20, R7 ;  /* 0x0000001408087224 */ /* 0x000fe200078e0207 */
[----:B------:R-:W-:Y:S01]  /*14b70*/  SEL R7, R232, RZ, P2 ;  /* 0x000000ffe8077207 */ /* 0x000fe20001000000 */
[-C--:B---3--:R-:W-:Y:S02]  /*14b80*/  IMAD R9, R5, R217.reuse, RZ ;  /* 0x000000d905097224 */ /* 0x088fe400078e02ff */
[----:B------:R-:W-:Y:S01]  /*14b90*/  IMAD.WIDE.U32 R4, R4, R217, RZ ;  /* 0x000000d904047225 */ /* 0x000fe200078e00ff */
[----:B------:R-:W-:-:S03]  /*14ba0*/  IADD3 R3, R3, R8, RZ ;  /* 0x0000000803037210 */ /* 0x000fc60007ffe0ff */
[----:B------:R-:W-:Y:S02]  /*14bb0*/  IMAD.IADD R9, R5, 0x1, R9 ;  /* 0x0000000105097824 */ /* 0x000fe400078e0209 */
[----:B------:R-:W-:-:S04]  /*14bc0*/  @P0 IMAD.HI.U32 R16, R13, c[0x0][0x4ec], RZ ;  /* 0x00013b000d100a27 */ /* 0x000fc800078e00ff */
[-C--:B----4-:R-:W-:Y:S01]  /*14bd0*/  IMAD R8, R15, R7.reuse, RZ ;  /* 0x000000070f087224 */ /* 0x090fe200078e02ff */
[----:B------:R-:W-:Y:S02]  /*14be0*/  @P0 SHF.R.U32.HI R0, RZ, c[0x0][0x4f0], R16 ;  /* 0x00013c00ff000a19 */ /* 0x000fe40000011610 */
[----:B------:R-:W-:Y:S01]  /*14bf0*/  IADD3 R16, P1, P0, R2, R4, R6 ;  /* 0x0000000402107210 */ /* 0x000fe2000783e006 */
[----:B------:R-:W-:-:S03]  /*14c00*/  IMAD.WIDE.U32 R4, R14, R7, RZ ;  /* 0x000000070e047225 */ /* 0x000fc600078e00ff */
[----:B------:R-:W-:Y:S01]  /*14c10*/  IADD3.X R9, R3, R9, R17, P1, P0 ;  /* 0x0000000903097210 */ /* 0x000fe20000fe0411 */
[----:B------:R-:W-:Y:S01]  /*14c20*/  IMAD.MOV R2, RZ, RZ, -R0 ;  /* 0x000000ffff027224 */ /* 0x000fe200078e0a00 */
[----:B------:R-:W-:Y:S01]  /*14c30*/  IADD3 R5, R5, R8, RZ ;  /* 0x0000000805057210 */ /* 0x000fe20007ffe0ff */
[----:B------:R-:W-:Y:S01]  /*14c40*/  IMAD.MOV.U32 R8, RZ, RZ, c[0x0][0x4a8] ;  /* 0x00012a00ff087624 */ /* 0x000fe200078e00ff */
[----:B------:R-:W-:Y:S01]  /*14c50*/  IADD3 R4, P1, P0, R0, R16, R4 ;  /* 0x0000001000047210 */ /* 0x000fe2000783e004 */
[----:B------:R-:W-:Y:S01]  /*14c60*/  IMAD R2, R2, c[0x0][0x4e8], R13 ;  /* 0x00013a0002027a24 */ /* 0x000fe200078e020d */
[----:B------:R-:W-:-:S03]  /*14c70*/  SHF.R.S32.HI R3, RZ, 0x1f, R0 ;  /* 0x0000001fff037819 */ /* 0x000fc60000011400 */
[----:B-----5:R-:W-:Y:S01]  /*14c80*/  IMAD R0, R11, R2, RZ ;  /* 0x000000020b007224 */ /* 0x020fe200078e02ff */
        /* <DEDUP_REMOVED lines=12> */
.L_x_257:
[----:B------:R-:W-:Y:S05]  /*14d50*/  BSYNC B0 ;  /* 0x0000000000007941 */ /* 0x000fea0003800000 */
.L_x_256:
[----:B------:R-:W-:-:S13]  /*14d60*/  ISETP.GT.AND P0, PT, R18, 0x1, PT ;  /* 0x000000011200780c */ /* 0x000fda0003f04270 */
[----:B------:R-:W-:Y:S05]  /*14d70*/  @P0 BRA `(.L_x_249) ;  /* 0x0000087000000947 */ /* 0x000fea0003800000 */
[----:B------:R-:W-:Y:S01]  /*14d80*/  MOV R2, c[0x0][0x4e8] ;  /* 0x00013a0000027a02 */ /* 0x000fe20000000f00 */
[----:B-1----:R-:W-:Y:S01]  /*14d90*/  IMAD R0, R17, c[0x0][0x3a0], RZ ;  /* 0x0000e80011007a24 */ /* 0x002fe200078e02ff */
[----:B------:R-:W-:Y:S01]  /*14da0*/  LEA R4, R216, R198, 0x5 ;  /* 0x000000c6d8047211 */ /* 0x000fe200078e28ff */
[----:B------:R-:W-:Y:S01]  /*14db0*/  IMAD R5, R20, c[0x0][0x3f0], RZ ;  /* 0x0000fc0014057a24 */ /* 0x000fe200078e02ff */
[----:B------:R-:W-:Y:S01]  /*14dc0*/  ISETP.NE.AND P0, PT, R2, 0x1, PT ;  /* 0x000000010200780c */ /* 0x000fe20003f05270 */
[C---:B------:R-:W-:Y:S01]  /*14dd0*/  IMAD.WIDE.U32 R2, R6.reuse, c[0x0][0x3a0], RZ ;  /* 0x0000e80006027a25 */ /* 0x040fe200078e00ff */
[C---:B------:R-:W-:Y:S02]  /*14de0*/  LEA R4, R213.reuse, R4, 0x7 ;  /* 0x00000004d5047211 */ /* 0x040fe400078e38ff */
[----:B------:R-:W-:Y:S01]  /*14df0*/  LEA R15, R213, R198, 0x7 ;  /* 0x000000c6d50f7211 */ /* 0x000fe200078e38ff */
[----:B------:R-:W-:Y:S01]  /*14e00*/  IMAD R6, R6, c[0x0][0x3a4], R0 ;  /* 0x0000e90006067a24 */ /* 0x000fe200078e0200 */
[----:B------:R-:W-:Y:S01]  /*14e10*/  MOV R0, R4 ;  /* 0x0000000400007202 */ /* 0x000fe20000000f00 */
[----:B------:R-:W-:-:S03]  /*14e20*/  IMAD R7, R12, c[0x0][0x3f4], R5 ;  /* 0x0000fd000c077a24 */ /* 0x000fc600078e0205 */
[----:B------:R-:W-:-:S03]  /*14e30*/  IADD3 R3, R3, R6, RZ ;  /* 0x0000000603037210 */ /* 0x000fc60007ffe0ff */
[----:B------:R-:W-:-:S04]  /*14e40*/  @P0 IMAD.HI.U32 R6, R4, c[0x0][0x4ec], RZ ;  /* 0x00013b0004060a27 */ /* 0x000fc800078e00ff */
[----:B------:R-:W-:Y:S01]  /*14e50*/  IMAD.WIDE.U32 R2, R217, c[0x0][0x3e8], R2 ;  /* 0x0000fa00d9027a25 */ /* 0x000fe200078e0002 */
[----:B------:R-:W-:-:S03]  /*14e60*/  @P0 SHF.R.U32.HI R0, RZ, c[0x0][0x4f0], R6 ;  /* 0x00013c00ff000a19 */ /* 0x000fc60000011606 */
[----:B------:R-:W-:Y:S01]  /*14e70*/  IMAD R3, R217, c[0x0][0x3ec], R3 ;  /* 0x0000fb00d9037a24 */ /* 0x000fe200078e0203 */
[----:B------:R-:W-:Y:S02]  /*14e80*/  SHF.R.S32.HI R6, RZ, 0x1f, R0 ;  /* 0x0000001fff067819 */ /* 0x000fe40000011400 */
[----:B------:R-:W-:Y:S01]  /*14e90*/  IADD3 R5, -R0, RZ, RZ ;  /* 0x000000ff00057210 */ /* 0x000fe20007ffe1ff */
[----:B------:R-:W-:-:S04]  /*14ea0*/  IMAD.WIDE.U32 R2, R12, c[0x0][0x3f0], R2 ;  /* 0x0000fc000c027a25 */ /* 0x000fc800078e0002 */
[----:B------:R-:W-:Y:S01]  /*14eb0*/  IMAD R6, R6, c[0x0][0x3e0], RZ ;  /* 0x0000f80006067a24 */ /* 0x000fe200078e02ff */
[----:B------:R-:W-:Y:S01]  /*14ec0*/  IADD3 R3, R3, R7, RZ ;  /* 0x0000000703037210 */ /* 0x000fe20007ffe0ff */
        /* <DEDUP_REMOVED lines=13> */
.L_x_309:
[----:B------:R-:W-:Y:S05]  /*14fa0*/  BRA.DIV ~URZ, `(.L_x_259) ;  /* 0x00001f327f007947 */ /* 0x000fea000b800000 */
[----:B------:R3:W4:Y:S02]  /*14fb0*/  SHFL.IDX PT, R0, R16, RZ, 0x181f ;  /* 0x00181fff10007589 */ /* 0x00072400000e0000 */
.L_x_310:
[----:B------:R-:W-:Y:S01]  /*14fc0*/  IMAD R14, R19, c[0x0][0x4e8], RZ ;  /* 0x00013a00130e7a24 */ /* 0x000fe200078e02ff */
[----:B------:R-:W-:Y:S01]  /*14fd0*/  SHF.R.S32.HI R4, RZ, 0x1f, R134 ;  /* 0x0000001fff047819 */ /* 0x000fe20000011486 */
[----:B------:R-:W-:Y:S01]  /*14fe0*/  BSSY B0, `(.L_x_260) ;  /* 0x0000019000007945 */ /* 0x000fe20003800000 */
[----:B------:R-:W-:Y:S02]  /*14ff0*/  SHF.R.S32.HI R17, RZ, 0x1f, R132 ;  /* 0x0000001fff117819 */ /* 0x000fe40000011484 */
[----:B------:R-:W-:Y:S02]  /*15000*/  ISETP.GE.AND P0, PT, R15, R14, PT ;  /* 0x0000000e0f00720c */ /* 0x000fe40003f06270 */
[----:B------:R-:W-:Y:S02]  /*15010*/  LEA.HI R4, R4, R134, RZ, 0x3 ;  /* 0x0000008604047211 */ /* 0x000fe400078f18ff */
[----:B------:R-:W-:-:S02]  /*15020*/  SHF.R.S32.HI R20, RZ, 0x1f, R197 ;  /* 0x0000001fff147819 */ /* 0x000fc400000114c5 */
[----:B------:R-:W-:Y:S02]  /*15030*/  LOP3.LUT R4, R4, 0xfffffff8, RZ, 0xc0, !PT ;  /* 0xfffffff804047812 */ /* 0x000fe400078ec0ff */
[----:B------:R-:W-:Y:S02]  /*15040*/  SHF.R.S32.HI R19, RZ, 0x1f, R196 ;  /* 0x0000001fff137819 */ /* 0x000fe400000114c4 */
[----:B------:R-:W-:-:S03]  /*15050*/  SHF.R.S32.HI R18, RZ, 0x1f, R4 ;  /* 0x0000001fff127819 */ /* 0x000fc60000011404 */
        /* <DEDUP_REMOVED lines=8> */
[----:B--2---:R-:W-:Y:S02]  /*150e0*/  @!P3 LEA.HI.X R11, R132, R12, R17, 0x1, P4 ;  /* 0x0000000c840bb211 */ /* 0x004fe400020f0c11 */
[----:B------:R-:W-:Y:S02]  /*150f0*/  @!P0 LEA R2, P4, R197, R0, 0x1 ;  /* 0x00000000c5028211 */ /* 0x000fe400078808ff */
[-C--:B------:R-:W-:Y:S01]  /*15100*/  @!P2 LEA.HI.X R9, R4, R12.reuse, R18, 0x1, P6 ;  /* 0x0000000c0409a211 */ /* 0x080fe200030f0c12 */
[----:B------:R2:W-:Y:S01]  /*15110*/  @!P3 ST.E.128 [R10.64], RZ ;  /* 0x000000ff0a00b985 */ /* 0x0005e2000c101d06 */
[----:B------:R-:W-:-:S02]  /*15120*/  @!P1 LEA.HI.X R7, R196, R12, R19, 0x1, P5 ;  /* 0x0000000cc4079211 */ /* 0x000fc400028f0c13 */
[----:B------:R-:W-:Y:S01]  /*15130*/  @!P0 LEA.HI.X R3, R197, R12, R20, 0x1, P4 ;  /* 0x0000000cc5038211 */ /* 0x000fe200020f0c14 */
[----:B------:R2:W-:Y:S04]  /*15140*/  @!P2 ST.E.128 [R8.64], RZ ;  /* 0x000000ff0800a985 */ /* 0x0005e8000c101d06 */
[----:B------:R2:W-:Y:S04]  /*15150*/  @!P1 ST.E.128 [R6.64], RZ ;  /* 0x000000ff06009985 */ /* 0x0005e8000c101d06 */
[----:B------:R2:W-:Y:S02]  /*15160*/  @!P0 ST.E.128 [R2.64], RZ ;  /* 0x000000ff02008985 */ /* 0x0005e4000c101d06 */
.L_x_261:
[----:B------:R-:W-:Y:S05]  /*15170*/  BSYNC B0 ;  /* 0x0000000000007941 */ /* 0x000fea0003800000 */
.L_x_260:
[----:B------:R-:W-:Y:S05]  /*15180*/  BRA.DIV ~URZ, `(.L_x_262) ;  /* 0x00001db27f007947 */ /* 0x000fea000b800000 */
[----:B--2---:R2:W1:Y:S04]  /*15190*/  SHFL.IDX PT, R12, R13, 0x1, 0x181f ;  /* 0x00381f000d0c7f89 */ /* 0x00446800000e0000 */
[----:B----4-:R2:W4:Y:S02]  /*151a0*/  SHFL.IDX PT, R0, R16, 0x1, 0x181f ;  /* 0x00381f0010007f89 */ /* 0x01052400000e0000 */
.L_x_311:
        /* <DEDUP_REMOVED lines=11> */
[----:B-1----:R-:W-:Y:S02]  /*15260*/  @!P3 LEA.HI.X R11, R132, R12, R17, 0x1, P4 ;  /* 0x0000000c840bb211 */ /* 0x002fe400020f0c11 */
        /* <DEDUP_REMOVED lines=8> */
.L_x_264:
[----:B------:R-:W-:Y:S05]  /*152f0*/  BSYNC B0 ;  /* 0x0000000000007941 */ /* 0x000fea0003800000 */
.L_x_263:
[----:B------:R-:W-:Y:S05]  /*15300*/  BRA.DIV ~URZ, `(.L_x_265) ;  /* 0x00001cf27f007947 */ /* 0x000fea000b800000 */
[----:B-1----:R1:W2:Y:S02]  /*15310*/  SHFL.IDX PT, R12, R13, 0x2, 0x181f ;  /* 0x00581f000d0c7f89 */ /* 0x0022a400000e0000 */
.L_x_312:
[----:B------:R-:W-:Y:S05]  /*15320*/  BRA.DIV ~URZ, `(.L_x_266) ;  /* 0x00001d427f007947 */ /* 0x000fea000b800000 */
[----:B----4-:R4:W1:Y:S02]  /*15330*/  SHFL.IDX PT, R0, R16, 0x2, 0x181f ;  /* 0x00581f0010007f89 */ /* 0x01086400000e0000 */
.L_x_313:
        /* <DEDUP_REMOVED lines=8> */
[-C--:B-1----:R-:W-:Y:S02]  /*153c0*/  @!P3 LEA R10, P4, R132, R0.reuse, 0x1 ;  /* 0x00000000840ab211 */ /* 0x082fe400078808ff */
        /* <DEDUP_REMOVED lines=11> */
.L_x_268:
[----:B------:R-:W-:Y:S05]  /*15480*/  BSYNC B0 ;  /* 0x0000000000007941 */ /* 0x000fea0003800000 */
.L_x_267:
[----:B------:R-:W-:Y:S05]  /*15490*/  BRA.DIV ~URZ, `(.L_x_269) ;  /* 0x00001c327f007947 */ /* 0x000fea000b800000 */
[----:B--2---:R2:W3:Y:S04]  /*154a0*/  SHFL.IDX PT, R12, R13, 0x3, 0x181f ;  /* 0x00781f000d0c7f89 */ /* 0x0044e800000e0000 */
[----:B-1----:R2:W1:Y:S02]  /*154b0*/  SHFL.IDX PT, R0, R16, 0x3, 0x181f ;  /* 0x00781f0010007f89 */ /* 0x00246400000e0000 */
.L_x_314:
[----:B------:R-:W-:-:S04]  /*154c0*/  IADD3 R2, R15, 0x60, RZ ;  /* 0x000000600f027810 */ /* 0x000fc80007ffe0ff */
        /* <DEDUP_REMOVED lines=9> */
[----:B---3--:R-:W-:Y:S02]  /*15560*/  @!P3 LEA.HI.X R11, R132, R12, R17, 0x1, P4 ;  /* 0x0000000c840bb211 */ /* 0x008fe400020f0c11 */
        /* <DEDUP_REMOVED lines=8> */
.L_x_249:
[----:B------:R-:W-:Y:S05]  /*155f0*/  BSYNC B1 ;  /* 0x0000000000017941 */ /* 0x000fea0003800000 */
.L_x_233:
[----:B-1--4-:R-:W4:Y:S02]  /*15600*/  LDL R0, [R1] ;  /* 0x0000000001007983 */ /* 0x012f240000100800 */
[----:B----4-:R-:W-:-:S13]  /*15610*/  ISETP.NE.AND P0, PT, R0, RZ, PT ;  /* 0x000000ff0000720c */ /* 0x010fda0003f05270 */
[----:B------:R-:W-:Y:S01]  /*15620*/  @P0 WARPSYNC 0xffffffff ;  /* 0xffffffff00000948 */ /* 0x000fe20003800000 */
[----:B------:R-:W-:Y:S06]  /*15630*/  @P0 BAR.SYNC.DEFER_BLOCKING 0x5, 0x100 ;  /* 0x0144000000000b1d */ /* 0x000fec0000010000 */
[----:B------:R-:W1:Y:S04]  /*15640*/  @P0 LDS.128 R212, [0x20080] ;  /* 0x02008000ffd40984 */ /* 0x000e680000000c00 */
[----:B------:R-:W-:Y:S06]  /*15650*/  @P0 BAR.ARV 0x4, 0x100 ;  /* 0x0104000000000b1d */ /* 0x000fec0000002000 */
[----:B------:R-:W-:Y:S05]  /*15660*/  @P0 BRA `(.L_x_270) ;  /* 0x00000ae000000947 */ /* 0x000fea0003800000 */
[----:B------:R-:W4:Y:S01]  /*15670*/  S2R R0, SR_TID.X ;  /* 0x0000000000007919 */ /* 0x000f220000002100 */
[----:B------:R-:W-:Y:S01]  /*15680*/  IMAD.MOV.U32 R7, RZ, RZ, RZ ;  /* 0x000000ffff077224 */ /* 0x000fe200078e00ff */
[----:B--2-4-:R-:W-:-:S04]  /*15690*/  LOP3.LUT R13, R0, 0x1f, RZ, 0xc0, !PT ;  /* 0x0000001f000d7812 */ /* 0x014fc800078ec0ff */
[----:B------:R-:W-:Y:S01]  /*156a0*/  ISETP.NE.AND P6, PT, R13, 0x1f, PT ;  /* 0x0000001f0d00780c */ /* 0x000fe20003fc5270 */
[----:B------:R-:W-:Y:S10]  /*156b0*/  BRA.DIV ~URZ, `(.L_x_271) ;  /* 0x00001ad27f007947 */ /* 0x000ff4000b800000 */
[----:B------:R2:W4:Y:S02]  /*156c0*/  SHFL.IDX PT, R9, R21, RZ, 0x1f ;  /* 0x00001fff15097589 */ /* 0x00052400000e0000 */
.L_x_315:
[----:B------:R-:W-:Y:S05]  /*156d0*/  BRA.DIV ~URZ, `(.L_x_272) ;  /* 0x00001b227f007947 */ /* 0x000fea000b800000 */
[----:B------:R2:W4:Y:S02]  /*156e0*/  SHFL.IDX PT, R8, R21, 0x1, 0x1f ;  /* 0x00201f0015087f89 */ /* 0x00052400000e0000 */
.L_x_316:
[----:B-1----:R-:W-:Y:S02]  /*156f0*/  IMAD.IADD R0, R215, 0x1, R13 ;  /* 0x00000001d7007824 */ /* 0x002fe400078e020d */
[----:B------:R-:W-:-:S03]  /*15700*/  IMAD.MOV.U32 R6, RZ, RZ, RZ ;  /* 0x000000ffff067224 */ /* 0x000fc600078e00ff */
[----:B------:R-:W-:-:S13]  /*15710*/  ISETP.GE.OR P0, PT, R0, c[0x0][0x53c], !P6 ;  /* 0x00014f0000007a0c */ /* 0x000fda0007706670 */
[----:B------:R-:W-:Y:S01]  /*15720*/  @!P0 MOV R2, 0x4 ;  /* 0x0000000400028802 */ /* 0x000fe20000000f00 */
[----:B------:R-:W-:-:S04]  /*15730*/  @!P0 IMAD.MOV.U32 R4, RZ, RZ, 0x4 ;  /* 0x00000004ff048424 */ /* 0x000fc800078e00ff */
        /* <DEDUP_REMOVED lines=9> */
[----:B---3--:R-:W-:Y:S01]  /*157d0*/  MOV R12, RZ ;  /* 0x000000ff000c7202 */ /* 0x008fe20000000f00 */
[----:B-----5:R-:W-:Y:S01]  /*157e0*/  IMAD R0, R7, R6, RZ ;  /* 0x0000000607007224 */ /* 0x020fe200078e02ff */
[----:B------:R-:W-:Y:S07]  /*157f0*/  BRA.DIV ~URZ, `(.L_x_273) ;  /* 0x00001a727f007947 */ /* 0x000fee000b800000 */
[----:B------:R1:W3:Y:S02]  /*15800*/  SHFL.UP PT, R4, R0, 0x1, RZ ;  /* 0x0420000000047989 */ /* 0x0002e400000e00ff */
.L_x_317:
        /* <DEDUP_REMOVED lines=16> */
.L_x_318:
[----:B---3--:R-:W-:Y:S01]  /*15910*/  IMAD R0, R0, c[0x0][0x538], RZ ;  /* 0x00014e0000007a24 */ /* 0x008fe200078e02ff */
[----:B------:R-:W-:Y:S04]  /*15920*/  BSSY B1, `(.L_x_275) ;  /* 0x000007d000017945 */ /* 0x000fe80003800000 */
[----:B----4-:R-:W-:-:S04]  /*15930*/  IADD3 R8, R0, R8, RZ ;  /* 0x0000000800087210 */ /* 0x010fc80007ffe0ff */
[----:B------:R-:W-:-:S13]  /*15940*/  ISETP.GT.AND P0, PT, R8, R9, PT ;  /* 0x000000090800720c */ /* 0x000fda0003f04270 */
[----:B------:R-:W-:Y:S05]  /*15950*/  @P0 BRA `(.L_x_276) ;  /* 0x0000024000000947 */ /* 0x000fea0003800000 */
.L_x_280:
[----:B------:R-:W-:-:S04]  /*15960*/  IADD3 R0, R215, 0x1f, RZ ;  /* 0x0000001fd7007810 */ /* 0x000fc80007ffe0ff */
[----:B------:R-:W-:-:S13]  /*15970*/  ISETP.GE.AND P0, PT, R0, c[0x0][0x53c], PT ;  /* 0x00014f0000007a0c */ /* 0x000fda0003f06270 */
[----:B------:R-:W-:Y:S05]  /*15980*/  @P0 BRA `(.L_x_277) ;  /* 0x0000072000000947 */ /* 0x000fea0003800000 */
[----:B------:R-:W-:Y:S01]  /*15990*/  MOV R215, R0 ;  /* 0x0000000000d77202 */ /* 0x000fe20000000f00 */
[----:B------:R-:W-:-:S03]  /*159a0*/  CS2R R6, SRZ ;  /* 0x0000000000067805 */ /* 0x000fc6000001ff00 */
[----:B------:R-:W-:-:S04]  /*159b0*/  IADD3 R0, R215, R13, RZ ;  /* 0x0000000dd7007210 */ /* 0x000fc80007ffe0ff */
[----:B------:R-:W-:-:S13]  /*159c0*/  ISETP.GE.OR P0, PT, R0, c[0x0][0x53c], !P6 ;  /* 0x00014f0000007a0c */ /* 0x000fda0007706670 */
[----:B-1----:R-:W-:Y:S02]  /*159d0*/  @!P0 MOV R4, 0x4 ;  /* 0x0000000400048802 */ /* 0x002fe40000000f00 */
[----:B------:R-:W-:-:S03]  /*159e0*/  @!P0 MOV R2, 0x4 ;  /* 0x0000000400028802 */ /* 0x000fc60000000f00 */
[----:B------:R-:W-:-:S04]  /*159f0*/  @!P0 IMAD.WIDE R4, R0, R4, c[0x0][0x580] ;  /* 0x0001600000048625 */ /* 0x000fc800078e0204 */
[----:B------:R-:W-:Y:S01]  /*15a00*/  @!P0 IMAD.WIDE R2, R0, R2, c[0x0][0x578] ;  /* 0x00015e0000028625 */ /* 0x000fe200078e0202 */
[----:B------:R-:W3:Y:S04]  /*15a10*/  @!P0 LDG.E R6, [R4.64] ;  /* 0x0000000604068981 */ /* 0x000ee8000c1e1900 */
[----:B------:R-:W3:Y:S02]  /*15a20*/  @!P0 LDG.E R7, [R2.64] ;  /* 0x0000000602078981 */ /* 0x000ee4000c1e1900 */
[----:B---3--:R-:W-:Y:S01]  /*15a30*/  IMAD R0, R7, R6, RZ ;  /* 0x0000000607007224 */ /* 0x008fe200078e02ff */
[----:B------:R-:W-:Y:S05]  /*15a40*/  BRA.DIV ~URZ, `(.L_x_278) ;  /* 0x00001a027f007947 */ /* 0x000fea000b800000 */
[----:B------:R1:W3:Y:S02]  /*15a50*/  SHFL.UP PT, R2, R0, 0x1, RZ ;  /* 0x0420000000027989 */ /* 0x0002e400000e00ff */
.L_x_319:
        /* <DEDUP_REMOVED lines=16> */
.L_x_320:
[----:B---3--:R-:W-:-:S05]  /*15b60*/  IMAD R0, R0, c[0x0][0x538], RZ ;  /* 0x00014e0000007a24 */ /* 0x008fca00078e02ff */
[----:B------:R-:W-:-:S04]  /*15b70*/  IADD3 R8, R0, R8, RZ ;  /* 0x0000000800087210 */ /* 0x000fc80007ffe0ff */
[----:B------:R-:W-:-:S13]  /*15b80*/  ISETP.GT.AND P0, PT, R8, R9, PT ;  /* 0x000000090800720c */ /* 0x000fda0003f04270 */
[----:B-12---:R-:W-:Y:S05]  /*15b90*/  @!P0 BRA `(.L_x_280) ;  /* 0xfffffdc000008947 */ /* 0x006fea000383ffff */
.L_x_276:
[----:B------:R-:W-:-:S05]  /*15ba0*/  IADD3 R10, -R0, R8, RZ ;  /* 0x00000008000a7210 */ /* 0x000fca0007ffe1ff */
[----:B------:R-:W-:-:S05]  /*15bb0*/  IMAD R0, R4, c[0x0][0x538], R10 ;  /* 0x00014e0004007a24 */ /* 0x000fca00078e020a */
[----:B------:R-:W-:Y:S01]  /*15bc0*/  ISETP.GT.AND P0, PT, R0, R9, PT ;  /* 0x000000090000720c */ /* 0x000fe20003f04270 */
[----:B------:R-:W-:-:S12]  /*15bd0*/  BRA.DIV ~URZ, `(.L_x_281) ;  /* 0x00001a627f007947 */ /* 0x000fd8000b800000 */
[----:B------:R-:W-:-:S04]  /*15be0*/  VOTE.ANY R8, PT, !P0 ;  /* 0x0000000000087806 */ /* 0x000fc800040e0100 */
.L_x_321:
[----:B------:R3:W4:Y:S01]  /*15bf0*/  POPC R11, R8 ;  /* 0x00000008000b7309 */ /* 0x0007220000000000 */
[----:B------:R-:W-:Y:S05]  /*15c00*/  BRA.DIV ~URZ, `(.L_x_282) ;  /* 0x00001a827f007947 */ /* 0x000fea000b800000 */
[----:B----4-:R4:W1:Y:S04]  /*15c10*/  SHFL.IDX PT, R6, R6, R11, 0x1f ;  /* 0x00001f0b06067589 */ /* 0x01086800000e0000 */
[----:B------:R4:W2:Y:S02]  /*15c20*/  SHFL.IDX PT, R7, R7, R11, 0x1f ;  /* 0x00001f0b07077589 */ /* 0x0008a400000e0000 */
.L_x_322:
[----:B------:R-:W-:Y:S01]  /*15c30*/  ISETP.NE.AND P0, PT, R8, RZ, PT ;  /* 0x000000ff0800720c */ /* 0x000fe20003f05270 */
[----:B------:R-:W-:-:S12]  /*15c40*/  BSSY B0, `(.L_x_283) ;  /* 0x0000005000007945 */ /* 0x000fd80003800000 */
[----:B------:R-:W-:Y:S05]  /*15c50*/  @!P0 BRA `(.L_x_284) ;  /* 0x0000003000008947 */ /* 0x000fea0003800000 */
[----:B------:R-:W-:Y:S01]  /*15c60*/  IADD3 R3, R11, -0x1, RZ ;  /* 0xffffffff0b037810 */ /* 0x000fe20007ffe0ff */
[----:B------:R-:W-:Y:S05]  /*15c70*/  BRA.DIV ~URZ, `(.L_x_285) ;  /* 0x00001ae27f007947 */ /* 0x000fea000b800000 */
[----:B------:R3:W4:Y:S02]  /*15c80*/  SHFL.IDX PT, R12, R4, R3, 0x1f ;  /* 0x00001f03040c7589 */ /* 0x00072400000e0000 */
.L_x_284:
[----:B------:R-:W-:Y:S05]  /*15c90*/  BSYNC B0 ;  /* 0x0000000000007941 */ /* 0x000fea0003800000 */
.L_x_283:
[----:B-1-3--:R-:W-:Y:S01]  /*15ca0*/  IABS R4, R6 ;  /* 0x0000000600047213 */ /* 0x00afe20000000000 */
[----:B----4-:R-:W-:Y:S02]  /*15cb0*/  IMAD R212, R12, c[0x0][0x538], R10 ;  /* 0x00014e000cd47a24 */ /* 0x010fe400078e020a */
[----:B------:R-:W-:Y:S01]  /*15cc0*/  IMAD.IADD R215, R11, 0x1, R215 ;  /* 0x000000010bd77824 */ /* 0x000fe200078e02d7 */
[----:B------:R-:W1:Y:S01]  /*15cd0*/  I2F.RP R2, R4 ;  /* 0x0000000400027306 */ /* 0x000e620000209400 */
[----:B------:R-:W-:-:S07]  /*15ce0*/  IMAD.IADD R8, R9, 0x1, -R212 ;  /* 0x0000000109087824 */ /* 0x000fce00078e0ad4 */
[----:B-1----:R-:W1:Y:S02]  /*15cf0*/  MUFU.RCP R2, R2 ;  /* 0x0000000200027308 */ /* 0x002e640000001000 */
[----:B-1----:R-:W-:-:S06]  /*15d00*/  IADD3 R2, R2, 0xffffffe, RZ ;  /* 0x0ffffffe02027810 */ /* 0x002fcc0007ffe0ff */
[----:B------:R1:W3:Y:S02]  /*15d10*/  F2I.FTZ.U32.TRUNC.NTZ R3, R2 ;  /* 0x0000000200037305 */ /* 0x0002e4000021f000 */
[----:B-12---:R-:W-:Y:S01]  /*15d20*/  IABS R2, R7 ;  /* 0x0000000700027213 */ /* 0x006fe20000000000 */
[----:B---3--:R-:W-:-:S03]  /*15d30*/  IMAD.MOV R0, RZ, RZ, -R3 ;  /* 0x000000ffff007224 */ /* 0x008fc600078e0a03 */
[----:B------:R-:W-:Y:S01]  /*15d40*/  MOV R5, R2 ;  /* 0x0000000200057202 */ /* 0x000fe20000000f00 */
[----:B------:R-:W-:Y:S01]  /*15d50*/  IMAD.MOV.U32 R10, RZ, RZ, R0 ;  /* 0x000000ffff0a7224 */ /* 0x000fe200078e0000 */
[----:B------:R-:W-:Y:S01]  /*15d60*/  IABS R0, R6 ;  /* 0x0000000600007213 */ /* 0x000fe20000000000 */
[----:B------:R-:W-:Y:S01]  /*15d70*/  IMAD.MOV.U32 R2, RZ, RZ, RZ ;  /* 0x000000ffff027224 */ /* 0x000fe200078e00ff */
[----:B------:R-:W1:Y:S01]  /*15d80*/  I2F.RP R12, R5 ;  /* 0x00000005000c7306 */ /* 0x000e620000209400 */
[----:B------:R-:W-:Y:S01]  /*15d90*/  IMAD R9, R10, R4, RZ ;  /* 0x000000040a097224 */ /* 0x000fe200078e02ff */
[----:B------:R-:W-:Y:S01]  /*15da0*/  IABS R10, R8 ;  /* 0x00000008000a7213 */ /* 0x000fe20000000000 */
[----:B------:R-:W-:Y:S02]  /*15db0*/  IMAD.MOV R0, RZ, RZ, -R0 ;  /* 0x000000ffff007224 */ /* 0x000fe400078e0a00 */
[----:B------:R-:W-:-:S03]  /*15dc0*/  IMAD.HI.U32 R9, R3, R9, R2 ;  /* 0x0000000903097227 */ /* 0x000fc600078e0002 */
[----:B------:R-:W-:Y:S01]  /*15dd0*/  MOV R3, R0 ;  /* 0x0000000000037202 */ /* 0x000fe20000000f00 */
[----:B------:R-:W-:-:S04]  /*15de0*/  IMAD.MOV.U32 R2, RZ, RZ, R10 ;  /* 0x000000ffff027224 */ /* 0x000fc800078e000a */
[----:B------:R-:W-:-:S04]  /*15df0*/  IMAD.HI.U32 R0, R9, R2, RZ ;  /* 0x0000000209007227 */ /* 0x000fc800078e00ff */
[----:B------:R-:W-:Y:S02]  /*15e00*/  IMAD R2, R0, R3, R2 ;  /* 0x0000000300027224 */ /* 0x000fe400078e0202 */
[----:B-1----:R-:W1:Y:S03]  /*15e10*/  MUFU.RCP R3, R12 ;  /* 0x0000000c00037308 */ /* 0x002e660000001000 */
        /* <DEDUP_REMOVED lines=9> */
[----:B------:R-:W-:Y:S01]  /*15eb0*/  @P2 IADD3 R0, R0, 0x1, RZ ;  /* 0x0000000100002810 */ /* 0x000fe20007ffe0ff */
[----:B-1----:R-:W-:-:S05]  /*15ec0*/  IMAD.MOV R2, RZ, RZ, -R3 ;  /* 0x000000ffff027224 */ /* 0x002fca00078e0a03 */
[----:B------:R-:W-:Y:S01]  /*15ed0*/  @!P1 IMAD.MOV R0, RZ, RZ, -R0 ;  /* 0x000000ffff009224 */ /* 0x000fe200078e0a00 */
[----:B------:R-:W-:Y:S02]  /*15ee0*/  MOV R4, R2 ;  /* 0x0000000200047202 */ /* 0x000fe40000000f00 */
[----:B------:R-:W-:Y:S02]  /*15ef0*/  IABS R2, R7 ;  /* 0x0000000700027213 */ /* 0x000fe40000000000 */
[----:B------:R-:W-:Y:S01]  /*15f00*/  @!P0 LOP3.LUT R0, RZ, R6, RZ, 0x33, !PT ;  /* 0x00000006ff008212 */ /* 0x000fe200078e33ff */
[----:B------:R-:W-:Y:S02]  /*15f10*/  IMAD R4, R4, R5, RZ ;  /* 0x0000000504047224 */ /* 0x000fe400078e02ff */
[----:B------:R-:W-:Y:S01]  /*15f20*/  IMAD.MOV R9, RZ, RZ, -R2 ;  /* 0x000000ffff097224 */ /* 0x000fe200078e0a02 */
[----:B------:R-:W-:Y:S01]  /*15f30*/  IABS R10, R0 ;  /* 0x00000000000a7213 */ /* 0x000fe20000000000 */
[----:B------:R-:W-:-:S02]  /*15f40*/  IMAD.MOV.U32 R2, RZ, RZ, RZ ;  /* 0x000000ffff027224 */ /* 0x000fc400078e00ff */
[----:B------:R-:W-:Y:S02]  /*15f50*/  IMAD R6, R0, R6, RZ ;  /* 0x0000000600067224 */ /* 0x000fe400078e02ff */
[----:B------:R-:W-:Y:S01]  /*15f60*/  IMAD.HI.U32 R2, R3, R4, R2 ;  /* 0x0000000403027227 */ /* 0x000fe200078e0002 */
[----:B------:R-:W-:Y:S02]  /*15f70*/  MOV R4, R9 ;  /* 0x0000000900047202 */ /* 0x000fe40000000f00 */
[----:B------:R-:W-:Y:S01]  /*15f80*/  IADD3 R213, R8, -R6, RZ ;  /* 0x8000000608d57210 */ /* 0x000fe20007ffe0ff */
[----:B------:R-:W-:-:S04]  /*15f90*/  IMAD.MOV.U32 R3, RZ, RZ, R10 ;  /* 0x000000ffff037224 */ /* 0x000fc800078e000a */
        /* <DEDUP_REMOVED lines=11> */
[----:B------:R-:W-:-:S04]  /*16050*/  @!P0 LOP3.LUT R2, RZ, R7, RZ, 0x33, !PT ;  /* 0x00000007ff028212 */ /* 0x000fc800078e33ff */
[----:B------:R-:W-:Y:S01]  /*16060*/  IADD3 R3, -R2, RZ, RZ ;  /* 0x000000ff02037210 */ /* 0x000fe20007ffe1ff */
[----:B------:R-:W-:-:S04]  /*16070*/  IMAD R2, R7, 0x1000000, R2 ;  /* 0x0100000007027824 */ /* 0x000fc800078e0202 */
[----:B------:R-:W-:-:S04]  /*16080*/  IMAD R0, R7, R3, R0 ;  /* 0x0000000307007224 */ /* 0x000fc800078e0200 */
[----:B------:R-:W-:Y:S01]  /*16090*/  IMAD R214, R0, 0x10000, R2 ;  /* 0x0001000000d67824 */ /* 0x000fe200078e0202 */
[----:B------:R-:W-:Y:S05]  /*160a0*/  BRA `(.L_x_286) ;  /* 0x0000004000007947 */ /* 0x000fea0003800000 */
.L_x_277:
[----:B------:R-:W-:Y:S01]  /*160b0*/  IMAD.MOV.U32 R212, RZ, RZ, R9 ;  /* 0x000000ffffd47224 */ /* 0x000fe200078e0009 */
[----:B------:R-:W-:Y:S01]  /*160c0*/  MOV R214, RZ ;  /* 0x000000ff00d67202 */ /* 0x000fe20000000f00 */
[----:B------:R-:W-:Y:S01]  /*160d0*/  IMAD.MOV.U32 R213, RZ, RZ, RZ ;  /* 0x000000ffffd57224 */ /* 0x000fe200078e00ff */
[----:B------:R-:W-:Y:S02]  /*160e0*/  MOV R215, c[0x0][0x53c] ;  /* 0x00014f0000d77a02 */ /* 0x000fe40000000f00 */
.L_x_286:
[----:B------:R-:W-:Y:S05]  /*160f0*/  BSYNC B1 ;  /* 0x0000000000017941 */ /* 0x000fea0003800000 */
.L_x_275:
[----:B------:R-:W-:Y:S01]  /*16100*/  WARPSYNC 0xffffffff ;  /* 0xffffffff00007948 */ /* 0x000fe20003800000 */
[----:B------:R-:W-:Y:S01]  /*16110*/  BAR.SYNC.DEFER_BLOCKING 0x4, 0x100 ;  /* 0x0104000000007b1d */ /* 0x000fe20000010000 */
[----:B------:R-:W-:-:S13]  /*16120*/  ISETP.NE.AND P0, PT, R13, RZ, PT ;  /* 0x000000ff0d00720c */ /* 0x000fda0003f05270 */
[----:B------:R3:W-:Y:S04]  /*16130*/  @!P0 STS.128 [0x20080], R212 ;  /* 0x020080d4ff008388 */ /* 0x0007e80000000c00 */
[----:B------:R-:W-:Y:S06]  /*16140*/  BAR.ARV 0x5, 0x100 ;  /* 0x0144000000007b1d */ /* 0x000fec0000002000 */
.L_x_270:
[----:B-1----:R-:W-:-:S13]  /*16150*/  ISETP.GE.AND P0, PT, R215, c[0x0][0x53c], PT ;  /* 0x00014f00d7007a0c */ /* 0x002fda0003f06270 */
[----:B--23--:R-:W-:Y:S01]  /*16160*/  @P0 CALL.REL.NOINC `(.L_x_287) ;  /* 0x0000001000000944 */ /* 0x00cfe20003c00000 */
[----:B------:R-:W-:Y:S05]  /*16170*/  BRA `(.L_x_288) ;  /* 0xfffeb38000007947 */ /* 0x000fea000383ffff */
.L_x_287:
[----:B------:R-:W-:Y:S05]  /*16180*/  EXIT ;  /* 0x000000000000794d */ /* 0x000fea0003800000 */
.L_x_125:
[----:B------:R-:W-:Y:S01]  /*16190*/  IMAD.MOV.U32 R0, RZ, RZ, R5 ;  /* 0x000000ffff007224 */ /* 0x000fe200078e0005 */
[----:B------:R-:W-:Y:S02]  /*161a0*/  MOV R2, 0x1 ;  /* 0x0000000100027802 */ /* 0x000fe40000000f00 */
[----:B------:R-:W-:Y:S02]  /*161b0*/  MOV R3, 0x161d0 ;  /* 0x000161d000037802 */ /* 0x000fe40000000f00 */
[----:B--2---:R-:W-:Y:S05]  /*161c0*/  CALL.REL.NOINC `($__internal_6_$__cuda_sm70_shflsync_up_p) ;  /* 0x0000169000007944 */ /* 0x004fea0003c00000 */
[----:B------:R-:W-:Y:S01]  /*161d0*/  MOV R0, R4 ;  /* 0x0000000400007202 */ /* 0x000fe20000000f00 */
[----:B------:R-:W-:Y:S05]  /*161e0*/  BRA `(.L_x_289) ;  /* 0xfffea26000007947 */ /* 0x000fea000383ffff */
.L_x_126:
[----:B------:R-:W-:Y:S01]  /*161f0*/  IMAD.MOV.U32 R0, RZ, RZ, R5 ;  /* 0x000000ffff007224 */ /* 0x000fe200078e0005 */
[----:B------:R-:W-:Y:S02]  /*16200*/  MOV R2, 0x2 ;  /* 0x0000000200027802 */ /* 0x000fe40000000f00 */
[----:B------:R-:W-:Y:S02]  /*16210*/  MOV R3, 0x16230 ;  /* 0x0001623000037802 */ /* 0x000fe40000000f00 */
[----:B--2---:R-:W-:Y:S05]  /*16220*/  CALL.REL.NOINC `($__internal_6_$__cuda_sm70_shflsync_up_p) ;  /* 0x0000163000007944 */ /* 0x004fea0003c00000 */
[----:B------:R-:W-:Y:S01]  /*16230*/  SEL R0, R4, RZ, P4 ;  /* 0x000000ff04007207 */ /* 0x000fe20002000000 */
[----:B------:R-:W-:Y:S01]  /*16240*/  IMAD.MOV.U32 R2, RZ, RZ, 0x4 ;  /* 0x00000004ff027424 */ /* 0x000fe200078e00ff */
[----:B------:R-:W-:-:S03]  /*16250*/  MOV R3, 0x16280 ;  /* 0x0001628000037802 */ /* 0x000fc60000000f00 */
[----:B------:R-:W-:Y:S02]  /*16260*/  IMAD.IADD R0, R5, 0x1, R0 ;  /* 0x0000000105007824 */ /* 0x000fe400078e0200 */
[----:B------:R-:W-:Y:S05]  /*16270*/  CALL.REL.NOINC `($__internal_6_$__cuda_sm70_shflsync_up_p) ;  /* 0x000015e000007944 */ /* 0x000fea0003c00000 */
        /* <DEDUP_REMOVED lines=13> */
[----:B------:R-:W-:Y:S01]  /*16350*/  IMAD.IADD R4, R0, 0x1, R4 ;  /* 0x0000000100047824 */ /* 0x000fe200078e0204 */
[----:B------:R-:W-:-:S03]  /*16360*/  MOV R0, 0x1f ;  /* 0x0000001f00007802 */ /* 0x000fc60000000f00 */
[----:B------:R-:W-:Y:S02]  /*16370*/  IMAD.MOV.U32 R5, RZ, RZ, R4 ;  /* 0x000000ffff057224 */ /* 0x000fe400078e0004 */
[----:B------:R-:W-:Y:S05]  /*16380*/  CALL.REL.NOINC `($__internal_5_$__cuda_sm70_shflsync_idx_p) ;  /* 0x0000148000007944 */ /* 0x000fea0003c00000 */
[----:B------:R-:W-:Y:S05]  /*16390*/  BRA `(.L_x_290) ;  /* 0xfffea1b000007947 */ /* 0x000fea000383ffff */
.L_x_128:
[----:B------:R-:W-:Y:S02]  /*163a0*/  SEL R0, RZ, 0x1, P0 ;  /* 0x00000001ff007807 */ /* 0x000fe40000000000 */
[----:B------:R-:W-:Y:S02]  /*163b0*/  MOV R2, 0x163d0 ;  /* 0x000163d000027802 */ /* 0x000fe40000000f00 */
[----:B--2---:R-:W-:Y:S05]  /*163c0*/  CALL.REL.NOINC `($__internal_7_$__cuda_sm70_votesync_ballot) ;  /* 0x0000150000007944 */ /* 0x004fea0003c00000 */
[----:B------:R-:W-:Y:S01]  /*163d0*/  MOV R6, R0 ;  /* 0x0000000000067202 */ /* 0x000fe20000000f00 */
[----:B------:R-:W-:Y:S05]  /*163e0*/  BRA `(.L_x_291) ;  /* 0xfffea1f000007947 */ /* 0x000fea000383ffff */
.L_x_129:
[----:B------:R-:W-:Y:S01]  /*163f0*/  IMAD.MOV.U32 R5, RZ, RZ, R8 ;  /* 0x000000ffff057224 */ /* 0x000fe200078e0008 */
[----:B--2---:R-:W-:Y:S01]  /*16400*/  MOV R3, R215 ;  /* 0x000000d700037202 */ /* 0x004fe20000000f00 */
[----:B------:R-:W-:Y:S01]  /*16410*/  IMAD.MOV.U32 R0, RZ, RZ, 0x1f ;  /* 0x0000001fff007424 */ /* 0x000fe200078e00ff */
[----:B------:R-:W-:Y:S02]  /*16420*/  MOV R2, 0x16440 ;  /* 0x0001644000027802 */ /* 0x000fe40000000f00 */
[----:B-1----:R-:W-:Y:S05]  /*16430*/  CALL.REL.NOINC `($__internal_5_$__cuda_sm70_shflsync_idx_p) ;  /* 0x000013d000007944 */ /* 0x002fea0003c00000 */
[----:B------:R-:W-:Y:S01]  /*16440*/  IMAD.MOV.U32 R11, RZ, RZ, R0 ;  /* 0x000000ffff0b7224 */ /* 0x000fe200078e0000 */
[----:B------:R-:W-:Y:S01]  /*16450*/  MOV R5, R7 ;  /* 0x0000000700057202 */ /* 0x000fe20000000f00 */
[----:B------:R-:W-:Y:S01]  /*16460*/  IMAD.MOV.U32 R7, RZ, RZ, RZ ;  /* 0x000000ffff077224 */ /* 0x000fe200078e00ff */
[----:B------:R-:W-:Y:S01]  /*16470*/  MOV R3, R215 ;  /* 0x000000d700037202 */ /* 0x000fe20000000f00 */
[----:B------:R-:W-:Y:S01]  /*16480*/  IMAD.MOV.U32 R0, RZ, RZ, 0x1f ;  /* 0x0000001fff007424 */ /* 0x000fe200078e00ff */
[----:B------:R-:W-:-:S02]  /*16490*/  MOV R2, 0x164b0 ;  /* 0x000164b000027802 */ /* 0x000fc40000000f00 */
[----:B------:R-:W-:Y:S05]  /*164a0*/  CALL.REL.NOINC `($__internal_5_$__cuda_sm70_shflsync_idx_p) ;  /* 0x0000136000007944 */ /* 0x000fea0003c00000 */
[----:B------:R-:W-:Y:S01]  /*164b0*/  MOV R10, R0 ;  /* 0x00000000000a7202 */ /* 0x000fe20000000f00 */
[----:B------:R-:W-:Y:S05]  /*164c0*/  BRA `(.L_x_292) ;  /* 0xfffea16000007947 */ /* 0x000fea000383ffff */
.L_x_132:
[----:B------:R-:W-:Y:S01]  /*164d0*/  IMAD.MOV.U32 R5, RZ, RZ, R4 ;  /* 0x000000ffff057224 */ /* 0x000fe200078e0004 */
[----:B------:R-:W-:-:S02]  /*164e0*/  MOV R0, 0x1f ;  /* 0x0000001f00007802 */ /* 0x000fc40000000f00 */
[----:B------:R-:W-:Y:S02]  /*164f0*/  MOV R2, 0x16510 ;  /* 0x0001651000027802 */ /* 0x000fe40000000f00 */
[----:B-1----:R-:W-:Y:S05]  /*16500*/  CALL.REL.NOINC `($__internal_5_$__cuda_sm70_shflsync_idx_p) ;  /* 0x0000130000007944 */ /* 0x002fea0003c00000 */
[----:B------:R-:W-:Y:S01]  /*16510*/  MOV R7, R0 ;  /* 0x0000000000077202 */ /* 0x000fe20000000f00 */
[----:B------:R-:W-:Y:S05]  /*16520*/  BRA `(.L_x_131) ;  /* 0xfffea16000007947 */ /* 0x000fea000383ffff */
.L_x_162:
[----:B------:R-:W-:Y:S01]  /*16530*/  IMAD.MOV.U32 R5, RZ, RZ, R19 ;  /* 0x000000ffff057224 */ /* 0x000fe200078e0013 */
[----:B------:R-:W-:Y:S01]  /*16540*/  MOV R3, RZ ;  /* 0x000000ff00037202 */ /* 0x000fe20000000f00 */
[----:B------:R-:W-:Y:S01]  /*16550*/  IMAD.MOV.U32 R0, RZ, RZ, 0x181f ;  /* 0x0000181fff007424 */ /* 0x000fe200078e00ff */
[----:B------:R-:W-:Y:S02]  /*16560*/  MOV R2, 0x16580 ;  /* 0x0001658000027802 */ /* 0x000fe40000000f00 */
[----:B-----5:R-:W-:Y:S05]  /*16570*/  CALL.REL.NOINC `($__internal_5_$__cuda_sm70_shflsync_idx_p) ;  /* 0x0000129000007944 */ /* 0x020fea0003c00000 */
[----:B------:R-:W-:Y:S01]  /*16580*/  MOV R4, R0 ;  /* 0x0000000000047202 */ /* 0x000fe20000000f00 */
[----:B------:R-:W-:Y:S05]  /*16590*/  BRA `(.L_x_293) ;  /* 0xfffefd7000007947 */ /* 0x000fea000383ffff */
.L_x_163:
[----:B------:R-:W-:Y:S01]  /*165a0*/  IMAD.MOV.U32 R5, RZ, RZ, R21 ;  /* 0x000000ffff057224 */ /* 0x000fe200078e0015 */
[----:B------:R-:W-:Y:S01]  /*165b0*/  MOV R3, RZ ;  /* 0x000000ff00037202 */ /* 0x000fe20000000f00 */
[----:B------:R-:W-:Y:S01]  /*165c0*/  IMAD.MOV.U32 R0, RZ, RZ, 0x181f ;  /* 0x0000181fff007424 */ /* 0x000fe200078e00ff */
[----:B------:R-:W-:Y:S02]  /*165d0*/  MOV R2, 0x165f0 ;  /* 0x000165f000027802 */ /* 0x000fe40000000f00 */
[----:B-12--5:R-:W-:Y:S05]  /*165e0*/  CALL.REL.NOINC `($__internal_5_$__cuda_sm70_shflsync_idx_p) ;  /* 0x0000122000007944 */ /* 0x026fea0003c00000 */
[----:B------:R-:W-:Y:S05]  /*165f0*/  BRA `(.L_x_294) ;  /* 0xfffefd3000007947 */ /* 0x000fea000383ffff */
.L_x_166:
[----:B------:R-:W-:Y:S01]  /*16600*/  IMAD.MOV.U32 R5, RZ, RZ, R19 ;  /* 0x000000ffff057224 */ /* 0x000fe200078e0013 */
[----:B--2---:R-:W-:Y:S01]  /*16610*/  MOV R3, 0x1 ;  /* 0x0000000100037802 */ /* 0x004fe20000000f00 */
[----:B----4-:R-:W-:Y:S01]  /*16620*/  IMAD.MOV.U32 R0, RZ, RZ, 0x181f ;  /* 0x0000181fff007424 */ /* 0x010fe200078e00ff */
[----:B------:R-:W-:-:S02]  /*16630*/  MOV R2, 0x16650 ;  /* 0x0001665000027802 */ /* 0x000fc40000000f00 */
[----:B-1-3-5:R-:W-:Y:S05]  /*16640*/  CALL.REL.NOINC `($__internal_5_$__cuda_sm70_shflsync_idx_p) ;  /* 0x000011c000007944 */ /* 0x02afea0003c00000 */
[----:B------:R-:W-:Y:S01]  /*16650*/  IMAD.MOV.U32 R6, RZ, RZ, R0 ;  /* 0x000000ffff067224 */ /* 0x000fe200078e0000 */
[----:B------:R-:W-:Y:S01]  /*16660*/  MOV R3, 0x1 ;  /* 0x0000000100037802 */ /* 0x000fe20000000f00 */
[----:B------:R-:W-:Y:S01]  /*16670*/  IMAD.MOV.U32 R5, RZ, RZ, R21 ;  /* 0x000000ffff057224 */ /* 0x000fe200078e0015 */
[----:B------:R-:W-:-:S02]  /*16680*/  MOV R0, 0x181f ;  /* 0x0000181f00007802 */ /* 0x000fc40000000f00 */
[----:B------:R-:W-:Y:S02]  /*16690*/  MOV R2, 0x166b0 ;  /* 0x000166b000027802 */ /* 0x000fe40000000f00 */
[----:B------:R-:W-:Y:S05]  /*166a0*/  CALL.REL.NOINC `($__internal_5_$__cuda_sm70_shflsync_idx_p) ;  /* 0x0000116000007944 */ /* 0x000fea0003c00000 */
[----:B------:R-:W-:Y:S05]  /*166b0*/  BRA `(.L_x_295) ;  /* 0xfffefe4000007947 */ /* 0x000fea000383ffff */
.L_x_169:
[----:B------:R-:W-:Y:S01]  /*166c0*/  IMAD.MOV.U32 R5, RZ, RZ, R19 ;  /* 0x000000ffff057224 */ /* 0x000fe200078e0013 */
[----:B-1----:R-:W-:Y:S01]  /*166d0*/  MOV R3, 0x2 ;  /* 0x0000000200037802 */ /* 0x002fe20000000f00 */
[----:B----4-:R-:W-:Y:S01]  /*166e0*/  IMAD.MOV.U32 R0, RZ, RZ, 0x181f ;  /* 0x0000181fff007424 */ /* 0x010fe200078e00ff */
[----:B------:R-:W-:Y:S02]  /*166f0*/  MOV R2, 0x16710 ;  /* 0x0001671000027802 */ /* 0x000fe40000000f00 */
[----:B--23-5:R-:W-:Y:S05]  /*16700*/  CALL.REL.NOINC `($__internal_5_$__cuda_sm70_shflsync_idx_p) ;  /* 0x0000110000007944 */ /* 0x02cfea0003c00000 */
[----:B------:R-:W-:Y:S01]  /*16710*/  MOV R6, R0 ;  /* 0x0000000000067202 */ /* 0x000fe20000000f00 */
[----:B------:R-:W-:Y:S05]  /*16720*/  BRA `(.L_x_296) ;  /* 0xfffeff5000007947 */ /* 0x000fea000383ffff */
.L_x_170:
[----:B------:R-:W-:Y:S01]  /*16730*/  IMAD.MOV.U32 R5, RZ, RZ, R21 ;  /* 0x000000ffff057224 */ /* 0x000fe200078e0015 */
[----:B------:R-:W-:Y:S01]  /*16740*/  MOV R3, 0x2 ;  /* 0x0000000200037802 */ /* 0x000fe20000000f00 */
[----:B----4-:R-:W-:Y:S01]  /*16750*/  IMAD.MOV.U32 R0, RZ, RZ, 0x181f ;  /* 0x0000181fff007424 */ /* 0x010fe200078e00ff */
[----:B------:R-:W-:Y:S02]  /*16760*/  MOV R2, 0x16780 ;  /* 0x0001678000027802 */ /* 0x000fe40000000f00 */
[----:B-123-5:R-:W-:Y:S05]  /*16770*/  CALL.REL.NOINC `($__internal_5_$__cuda_sm70_shflsync_idx_p) ;  /* 0x0000109000007944 */ /* 0x02efea0003c00000 */
[----:B------:R-:W-:Y:S05]  /*16780*/  BRA `(.L_x_297) ;  /* 0xfffeff1000007947 */ /* 0x000fea000383ffff */
.L_x_173:
[----:B------:R-:W-:Y:S01]  /*16790*/  IMAD.MOV.U32 R5, RZ, RZ, R19 ;  /* 0x000000ffff057224 */ /* 0x000fe200078e0013 */
[----:B-1----:R-:W-:Y:S01]  /*167a0*/  MOV R3, 0x3 ;  /* 0x0000000300037802 */ /* 0x002fe20000000f00 */
[----:B------:R-:W-:Y:S01]  /*167b0*/  IMAD.MOV.U32 R0, RZ, RZ, 0x181f ;  /* 0x0000181fff007424 */ /* 0x000fe200078e00ff */
[----:B------:R-:W-:-:S02]  /*167c0*/  MOV R2, 0x167e0 ;  /* 0x000167e000027802 */ /* 0x000fc40000000f00 */
[----:B--2345:R-:W-:Y:S05]  /*167d0*/  CALL.REL.NOINC `($__internal_5_$__cuda_sm70_shflsync_idx_p) ;  /* 0x0000103000007944 */ /* 0x03cfea0003c00000 */
[----:B------:R-:W-:Y:S01]  /*167e0*/  IMAD.MOV.U32 R6, RZ, RZ, R0 ;  /* 0x000000ffff067224 */ /* 0x000fe200078e0000 */
[----:B------:R-:W-:Y:S01]  /*167f0*/  MOV R3, 0x3 ;  /* 0x0000000300037802 */ /* 0x000fe20000000f00 */
[----:B------:R-:W-:Y:S01]  /*16800*/  IMAD.MOV.U32 R5, RZ, RZ, R21 ;  /* 0x000000ffff057224 */ /* 0x000fe200078e0015 */
[----:B------:R-:W-:-:S02]  /*16810*/  MOV R0, 0x181f ;  /* 0x0000181f00007802 */ /* 0x000fc40000000f00 */
[----:B------:R-:W-:Y:S02]  /*16820*/  MOV R2, 0x16840 ;  /* 0x0001684000027802 */ /* 0x000fe40000000f00 */
[----:B------:R-:W-:Y:S05]  /*16830*/  CALL.REL.NOINC `($__internal_5_$__cuda_sm70_shflsync_idx_p) ;  /* 0x00000fd000007944 */ /* 0x000fea0003c00000 */
[----:B------:R-:W-:Y:S05]  /*16840*/  BRA `(.L_x_298) ;  /* 0xfffeffc000007947 */ /* 0x000fea000383ffff */
.L_x_230:
[----:B------:R-:W-:Y:S01]  /*16850*/  IMAD.MOV.U32 R2, RZ, RZ, R195 ;  /* 0x000000ffff027224 */ /* 0x000fe200078e00c3 */
[----:B------:R-:W-:Y:S01]  /*16860*/  MOV R7, 0x1f ;  /* 0x0000001f00077802 */ /* 0x000fe20000000f00 */
[----:B------:R-:W-:Y:S01]  /*16870*/  IMAD.MOV.U32 R5, RZ, RZ, 0x2 ;  /* 0x00000002ff057424 */ /* 0x000fe200078e00ff */
[----:B------:R-:W-:Y:S02]  /*16880*/  MOV R6, 0xffffffff ;  /* 0xffffffff00067802 */ /* 0x000fe40000000f00 */
[----:B------:R-:W-:Y:S02]  /*16890*/  MOV R3, 0x168b0 ;  /* 0x000168b000037802 */ /* 0x000fe40000000f00 */
[----:B------:R-:W-:Y:S05]  /*168a0*/  CALL.REL.NOINC `($__internal_4_$__cuda_sm70_shflsync_bfly_p) ;  /* 0x00000f1000007944 */ /* 0x000fea0003c00000 */
[----:B------:R-:W-:Y:S01]  /*168b0*/  FADD.FTZ R0, R195, R5 ;  /* 0x00000005c3007221 */ /* 0x000fe20000010000 */
[----:B------:R-:W-:Y:S02]  /*168c0*/  MOV R5, 0x1 ;  /* 0x0000000100057802 */ /* 0x000fe40000000f00 */
[----:B------:R-:W-:Y:S02]  /*168d0*/  MOV R3, 0x16900 ;  /* 0x0001690000037802 */ /* 0x000fe40000000f00 */
[----:B------:R-:W-:-:S02]  /*168e0*/  MOV R2, R0 ;  /* 0x0000000000027202 */ /* 0x000fc40000000f00 */
[----:B------:R-:W-:Y:S05]  /*168f0*/  CALL.REL.NOINC `($__internal_4_$__cuda_sm70_shflsync_bfly_p) ;  /* 0x00000ec000007944 */ /* 0x000fea0003c00000 */
[----:B------:R-:W-:Y:S01]  /*16900*/  FADD.FTZ R0, R0, R5 ;  /* 0x0000000500007221 */ /* 0x000fe20000010000 */
[----:B------:R-:W-:-:S02]  /*16910*/  MOV R2, R194 ;  /* 0x000000c200027202 */ /* 0x000fc40000000f00 */
[----:B------:R-:W-:Y:S02]  /*16920*/  MOV R5, 0x2 ;  /* 0x0000000200057802 */ /* 0x000fe40000000f00 */
[----:B------:R-:W-:Y:S02]  /*16930*/  MOV R3, 0x16950 ;  /* 0x0001695000037802 */ /* 0x000fe40000000f00 */
[----:B------:R-:W-:Y:S05]  /*16940*/  CALL.REL.NOINC `($__internal_4_$__cuda_sm70_shflsync_bfly_p) ;  /* 0x00000e7000007944 */ /* 0x000fea0003c00000 */
[----:B------:R-:W-:Y:S01]  /*16950*/  FADD.FTZ R4, R194, R5 ;  /* 0x00000005c2047221 */ /* 0x000fe20000010000 */
[----:B------:R-:W-:Y:S02]  /*16960*/  MOV R5, 0x1 ;  /* 0x0000000100057802 */ /* 0x000fe40000000f00 */
[----:B------:R-:W-:Y:S02]  /*16970*/  MOV R3, 0x169a0 ;  /* 0x000169a000037802 */ /* 0x000fe40000000f00 */
[----:B------:R-:W-:Y:S02]  /*16980*/  MOV R2, R4 ;  /* 0x0000000400027202 */ /* 0x000fe40000000f00 */
[----:B------:R-:W-:Y:S05]  /*16990*/  CALL.REL.NOINC `($__internal_4_$__cuda_sm70_shflsync_bfly_p) ;  /* 0x00000e2000007944 */ /* 0x000fea0003c00000 */
[----:B------:R-:W-:Y:S01]  /*169a0*/  MOV R3, R5 ;  /* 0x0000000500037202 */ /* 0x000fe20000000f00 */
[----:B------:R-:W-:Y:S05]  /*169b0*/  BRA `(.L_x_299) ;  /* 0xffffa3c000007947 */ /* 0x000fea000383ffff */
.L_x_237:
[----:B--234-:R-:W-:Y:S01]  /*169c0*/  IMAD.MOV.U32 R5, RZ, RZ, R15 ;  /* 0x000000ffff057224 */ /* 0x01cfe200078e000f */
[----:B------:R-:W-:Y:S01]  /*169d0*/  MOV R3, RZ ;  /* 0x000000ff00037202 */ /* 0x000fe20000000f00 */
[----:B------:R-:W-:Y:S01]  /*169e0*/  IMAD.MOV.U32 R0, RZ, RZ, 0x181f ;  /* 0x0000181fff007424 */ /* 0x000fe200078e00ff */
[----:B------:R-:W-:-:S02]  /*169f0*/  MOV R2, 0x16a10 ;  /* 0x00016a1000027802 */ /* 0x000fc40000000f00 */
[----:B-1----:R-:W-:Y:S05]  /*16a00*/  CALL.REL.NOINC `($__internal_5_$__cuda_sm70_shflsync_idx_p) ;  /* 0x00000e0000007944 */ /* 0x002fea0003c00000 */
[----:B------:R-:W-:Y:S01]  /*16a10*/  MOV R12, R0 ;  /* 0x00000000000c7202 */ /* 0x000fe20000000f00 */
[----:B------:R-:W-:Y:S05]  /*16a20*/  BRA `(.L_x_300) ;  /* 0xffffbf0000007947 */ /* 0x000fea000383ffff */
.L_x_238:
[----:B------:R-:W-:Y:S01]  /*16a30*/  IMAD.MOV.U32 R5, RZ, RZ, R16 ;  /* 0x000000ffff057224 */ /* 0x000fe200078e0010 */
[----:B------:R-:W-:Y:S01]  /*16a40*/  MOV R3, RZ ;  /* 0x000000ff00037202 */ /* 0x000fe20000000f00 */
[----:B------:R-:W-:Y:S01]  /*16a50*/  IMAD.MOV.U32 R0, RZ, RZ, 0x181f ;  /* 0x0000181fff007424 */ /* 0x000fe200078e00ff */
[----:B------:R-:W-:-:S02]  /*16a60*/  MOV R2, 0x16a80 ;  /* 0x00016a8000027802 */ /* 0x000fc40000000f00 */
[----:B-123--:R-:W-:Y:S05]  /*16a70*/  CALL.REL.NOINC `($__internal_5_$__cuda_sm70_shflsync_idx_p) ;  /* 0x00000d9000007944 */ /* 0x00efea0003c00000 */
[----:B------:R-:W-:Y:S05]  /*16a80*/  BRA `(.L_x_301) ;  /* 0xffffbec000007947 */ /* 0x000fea000383ffff */
.L_x_241:
[----:B------:R-:W-:Y:S01]  /*16a90*/  IMAD.MOV.U32 R5, RZ, RZ, R15 ;  /* 0x000000ffff057224 */ /* 0x000fe200078e000f */
[----:B--2---:R-:W-:Y:S01]  /*16aa0*/  MOV R3, 0x1 ;  /* 0x0000000100037802 */ /* 0x004fe20000000f00 */
[----:B------:R-:W-:Y:S01]  /*16ab0*/  IMAD.MOV.U32 R0, RZ, RZ, 0x181f ;  /* 0x0000181fff007424 */ /* 0x000fe200078e00ff */
[----:B------:R-:W-:-:S02]  /*16ac0*/  MOV R2, 0x16ae0 ;  /* 0x00016ae000027802 */ /* 0x000fc40000000f00 */
[----:B-1-34-:R-:W-:Y:S05]  /*16ad0*/  CALL.REL.NOINC `($__internal_5_$__cuda_sm70_shflsync_idx_p) ;  /* 0x00000d3000007944 */ /* 0x01afea0003c00000 */
[----:B------:R-:W-:Y:S01]  /*16ae0*/  IMAD.MOV.U32 R12, RZ, RZ, R0 ;  /* 0x000000ffff0c7224 */ /* 0x000fe200078e0000 */
[----:B------:R-:W-:Y:S01]  /*16af0*/  MOV R3, 0x1 ;  /* 0x0000000100037802 */ /* 0x000fe20000000f00 */
[----:B------:R-:W-:Y:S01]  /*16b00*/  IMAD.MOV.U32 R5, RZ, RZ, R16 ;  /* 0x000000ffff057224 */ /* 0x000fe200078e0010 */
[----:B------:R-:W-:-:S02]  /*16b10*/  MOV R0, 0x181f ;  /* 0x0000181f00007802 */ /* 0x000fc40000000f00 */
[----:B------:R-:W-:Y:S02]  /*16b20*/  MOV R2, 0x16b40 ;  /* 0x00016b4000027802 */ /* 0x000fe40000000f00 */
[----:B------:R-:W-:Y:S05]  /*16b30*/  CALL.REL.NOINC `($__internal_5_$__cuda_sm70_shflsync_idx_p) ;  /* 0x00000cd000007944 */ /* 0x000fea0003c00000 */
[----:B------:R-:W-:Y:S05]  /*16b40*/  BRA `(.L_x_302) ;  /* 0xffffbfe000007947 */ /* 0x000fea000383ffff */
.L_x_244:
[----:B------:R-:W-:Y:S01]  /*16b50*/  IMAD.MOV.U32 R5, RZ, RZ, R15 ;  /* 0x000000ffff057224 */ /* 0x000fe200078e000f */
[----:B--2---:R-:W-:Y:S01]  /*16b60*/  MOV R3, 0x2 ;  /* 0x0000000200037802 */ /* 0x004fe20000000f00 */
[----:B------:R-:W-:Y:S01]  /*16b70*/  IMAD.MOV.U32 R0, RZ, RZ, 0x181f ;  /* 0x0000181fff007424 */ /* 0x000fe200078e00ff */
[----:B------:R-:W-:Y:S02]  /*16b80*/  MOV R2, 0x16ba0 ;  /* 0x00016ba000027802 */ /* 0x000fe40000000f00 */
[----:B-1-34-:R-:W-:Y:S05]  /*16b90*/  CALL.REL.NOINC `($__internal_5_$__cuda_sm70_shflsync_idx_p) ;  /* 0x00000c7000007944 */ /* 0x01afea0003c00000 */
[----:B------:R-:W-:Y:S01]  /*16ba0*/  MOV R12, R0 ;  /* 0x00000000000c7202 */ /* 0x000fe20000000f00 */
[----:B------:R-:W-:Y:S05]  /*16bb0*/  BRA `(.L_x_303) ;  /* 0xffffc0e000007947 */ /* 0x000fea000383ffff */
.L_x_245:
[----:B------:R-:W-:Y:S01]  /*16bc0*/  IMAD.MOV.U32 R5, RZ, RZ, R16 ;  /* 0x000000ffff057224 */ /* 0x000fe200078e0010 */
[----:B--2---:R-:W-:Y:S01]  /*16bd0*/  MOV R3, 0x2 ;  /* 0x0000000200037802 */ /* 0x004fe20000000f00 */
[----:B------:R-:W-:Y:S01]  /*16be0*/  IMAD.MOV.U32 R0, RZ, RZ, 0x181f ;  /* 0x0000181fff007424 */ /* 0x000fe200078e00ff */
[----:B------:R-:W-:Y:S02]  /*16bf0*/  MOV R2, 0x16c10 ;  /* 0x00016c1000027802 */ /* 0x000fe40000000f00 */
[----:B-1-34-:R-:W-:Y:S05]  /*16c00*/  CALL.REL.NOINC `($__internal_5_$__cuda_sm70_shflsync_idx_p) ;  /* 0x00000c0000007944 */ /* 0x01afea0003c00000 */
[----:B------:R-:W-:Y:S05]  /*16c10*/  BRA `(.L_x_304) ;  /* 0xffffc0a000007947 */ /* 0x000fea000383ffff */
.L_x_248:
[----:B------:R-:W-:Y:S01]  /*16c20*/  IMAD.MOV.U32 R5, RZ, RZ, R15 ;  /* 0x000000ffff057224 */ /* 0x000fe200078e000f */
[----:B---3--:R-:W-:Y:S01]  /*16c30*/  MOV R3, 0x3 ;  /* 0x0000000300037802 */ /* 0x008fe20000000f00 */
[----:B----4-:R-:W-:Y:S01]  /*16c40*/  IMAD.MOV.U32 R0, RZ, RZ, 0x181f ;  /* 0x0000181fff007424 */ /* 0x010fe200078e00ff */
[----:B------:R-:W-:-:S02]  /*16c50*/  MOV R2, 0x16c70 ;  /* 0x00016c7000027802 */ /* 0x000fc40000000f00 */
[----:B-12---:R-:W-:Y:S05]  /*16c60*/  CALL.REL.NOINC `($__internal_5_$__cuda_sm70_shflsync_idx_p) ;  /* 0x00000ba000007944 */ /* 0x006fea0003c00000 */
[----:B------:R-:W-:Y:S01]  /*16c70*/  IMAD.MOV.U32 R10, RZ, RZ, R0 ;  /* 0x000000ffff0a7224 */ /* 0x000fe200078e0000 */
[----:B------:R-:W-:Y:S01]  /*16c80*/  MOV R3, 0x3 ;  /* 0x0000000300037802 */ /* 0x000fe20000000f00 */
[----:B------:R-:W-:Y:S01]  /*16c90*/  IMAD.MOV.U32 R5, RZ, RZ, R16 ;  /* 0x000000ffff057224 */ /* 0x000fe200078e0010 */
[----:B------:R-:W-:-:S02]  /*16ca0*/  MOV R0, 0x181f ;  /* 0x0000181f00007802 */ /* 0x000fc40000000f00 */
[----:B------:R-:W-:Y:S02]  /*16cb0*/  MOV R2, 0x16cd0 ;  /* 0x00016cd000027802 */ /* 0x000fe40000000f00 */
[----:B------:R-:W-:Y:S05]  /*16cc0*/  CALL.REL.NOINC `($__internal_5_$__cuda_sm70_shflsync_idx_p) ;  /* 0x00000b4000007944 */ /* 0x000fea0003c00000 */
[----:B------:R-:W-:Y:S05]  /*16cd0*/  BRA `(.L_x_305) ;  /* 0xffffc16000007947 */ /* 0x000fea000383ffff */
.L_x_250:
[----:B------:R-:W-:Y:S01]  /*16ce0*/  IMAD.MOV.U32 R5, RZ, RZ, R16 ;  /* 0x000000ffff057224 */ /* 0x000fe200078e0010 */
[----:B------:R-:W-:Y:S01]  /*16cf0*/  MOV R3, RZ ;  /* 0x000000ff00037202 */ /* 0x000fe20000000f00 */
[----:B------:R-:W-:Y:S01]  /*16d00*/  IMAD.MOV.U32 R0, RZ, RZ, 0x1c1f ;  /* 0x00001c1fff007424 */ /* 0x000fe200078e00ff */
[----:B------:R-:W-:Y:S02]  /*16d10*/  MOV R2, 0x16d30 ;  /* 0x00016d3000027802 */ /* 0x000fe40000000f00 */
[----:B------:R-:W-:Y:S05]  /*16d20*/  CALL.REL.NOINC `($__internal_5_$__cuda_sm70_shflsync_idx_p) ;  /* 0x00000ae000007944 */ /* 0x000fea0003c00000 */
[----:B------:R-:W-:Y:S01]  /*16d30*/  MOV R4, R0 ;  /* 0x0000000000047202 */ /* 0x000fe20000000f00 */
[----:B------:R-:W-:Y:S05]  /*16d40*/  BRA `(.L_x_306) ;  /* 0xffffc45000007947 */ /* 0x000fea000383ffff */
.L_x_251:
[----:B------:R-:W-:Y:S01]  /*16d50*/  IMAD.MOV.U32 R5, RZ, RZ, R17 ;  /* 0x000000ffff057224 */ /* 0x000fe200078e0011 */
[----:B------:R-:W-:Y:S01]  /*16d60*/  MOV R3, RZ ;  /* 0x000000ff00037202 */ /* 0x000fe20000000f00 */
[----:B------:R-:W-:Y:S01]  /*16d70*/  IMAD.MOV.U32 R0, RZ, RZ, 0x1c1f ;  /* 0x00001c1fff007424 */ /* 0x000fe200078e00ff */
[----:B------:R-:W-:Y:S02]  /*16d80*/  MOV R2, 0x16da0 ;  /* 0x00016da000027802 */ /* 0x000fe40000000f00 */
[----:B-12---:R-:W-:Y:S05]  /*16d90*/  CALL.REL.NOINC `($__internal_5_$__cuda_sm70_shflsync_idx_p) ;  /* 0x00000a7000007944 */ /* 0x006fea0003c00000 */
[----:B------:R-:W-:Y:S05]  /*16da0*/  BRA `(.L_x_307) ;  /* 0xffffc41000007947 */ /* 0x000fea000383ffff */
.L_x_254:
[----:B------:R-:W-:Y:S01]  /*16db0*/  IMAD.MOV.U32 R5, RZ, RZ, R16 ;  /* 0x000000ffff057224 */ /* 0x000fe200078e0010 */
[----:B------:R-:W-:Y:S01]  /*16dc0*/  MOV R3, 0x1 ;  /* 0x0000000100037802 */ /* 0x000fe20000000f00 */
[----:B----4-:R-:W-:Y:S01]  /*16dd0*/  IMAD.MOV.U32 R0, RZ, RZ, 0x1c1f ;  /* 0x00001c1fff007424 */ /* 0x010fe200078e00ff */
[----:B------:R-:W-:-:S02]  /*16de0*/  MOV R2, 0x16e00 ;  /* 0x00016e0000027802 */ /* 0x000fc40000000f00 */
[----:B-123--:R-:W-:Y:S05]  /*16df0*/  CALL.REL.NOINC `($__internal_5_$__cuda_sm70_shflsync_idx_p) ;  /* 0x00000a1000007944 */ /* 0x00efea0003c00000 */
[----:B------:R-:W-:Y:S01]  /*16e00*/  IMAD.MOV.U32 R4, RZ, RZ, R0 ;  /* 0x000000ffff047224 */ /* 0x000fe200078e0000 */
[----:B------:R-:W-:Y:S01]  /*16e10*/  MOV R3, 0x1 ;  /* 0x0000000100037802 */ /* 0x000fe20000000f00 */
[----:B------:R-:W-:Y:S01]  /*16e20*/  IMAD.MOV.U32 R5, RZ, RZ, R17 ;  /* 0x000000ffff057224 */ /* 0x000fe200078e0011 */
[----:B------:R-:W-:-:S02]  /*16e30*/  MOV R0, 0x1c1f ;  /* 0x00001c1f00007802 */ /* 0x000fc40000000f00 */
[----:B------:R-:W-:Y:S02]  /*16e40*/  MOV R2, 0x16e60 ;  /* 0x00016e6000027802 */ /* 0x000fe40000000f00 */
[----:B------:R-:W-:Y:S05]  /*16e50*/  CALL.REL.NOINC `($__internal_5_$__cuda_sm70_shflsync_idx_p) ;  /* 0x000009b000007944 */ /* 0x000fea0003c00000 */
[----:B------:R-:W-:Y:S05]  /*16e60*/  BRA `(.L_x_308) ;  /* 0xffffcec000007947 */ /* 0x000fea000383ffff */
.L_x_258:
[----:B------:R-:W-:Y:S01]  /*16e70*/  IMAD.MOV.U32 R5, RZ, RZ, R13 ;  /* 0x000000ffff057224 */ /* 0x000fe200078e000d */
[----:B------:R-:W-:Y:S01]  /*16e80*/  MOV R3, RZ ;  /* 0x000000ff00037202 */ /* 0x000fe20000000f00 */
[----:B------:R-:W-:Y:S01]  /*16e90*/  IMAD.MOV.U32 R0, RZ, RZ, 0x181f ;  /* 0x0000181fff007424 */ /* 0x000fe200078e00ff */
[----:B------:R-:W-:Y:S02]  /*16ea0*/  MOV R2, 0x16ec0 ;  /* 0x00016ec000027802 */ /* 0x000fe40000000f00 */
[----:B------:R-:W-:Y:S05]  /*16eb0*/  CALL.REL.NOINC `($__internal_5_$__cuda_sm70_shflsync_idx_p) ;  /* 0x0000095000007944 */ /* 0x000fea0003c00000 */
[----:B------:R-:W-:Y:S01]  /*16ec0*/  MOV R12, R0 ;  /* 0x00000000000c7202 */ /* 0x000fe20000000f00 */
[----:B------:R-:W-:Y:S05]  /*16ed0*/  BRA `(.L_x_309) ;  /* 0xffffe0c000007947 */ /* 0x000fea000383ffff */
.L_x_259:
[----:B------:R-:W-:Y:S01]  /*16ee0*/  IMAD.MOV.U32 R5, RZ, RZ, R16 ;  /* 0x000000ffff057224 */ /* 0x000fe200078e0010 */
[----:B------:R-:W-:Y:S01]  /*16ef0*/  MOV R3, RZ ;  /* 0x000000ff00037202 */ /* 0x000fe20000000f00 */
[----:B------:R-:W-:Y:S01]  /*16f00*/  IMAD.MOV.U32 R0, RZ, RZ, 0x181f ;  /* 0x0000181fff007424 */ /* 0x000fe200078e00ff */
[----:B------:R-:W-:Y:S02]  /*16f10*/  MOV R2, 0x16f30 ;  /* 0x00016f3000027802 */ /* 0x000fe40000000f00 */
[----:B-12---:R-:W-:Y:S05]  /*16f20*/  CALL.REL.NOINC `($__internal_5_$__cuda_sm70_shflsync_idx_p) ;  /* 0x000008e000007944 */ /* 0x006fea0003c00000 */
[----:B------:R-:W-:Y:S05]  /*16f30*/  BRA `(.L_x_310) ;  /* 0xffffe08000007947 */ /* 0x000fea000383ffff */
.L_x_262:
[----:B------:R-:W-:Y:S01]  /*16f40*/  IMAD.MOV.U32 R5, RZ, RZ, R13 ;  /* 0x000000ffff057224 */ /* 0x000fe200078e000d */
[----:B--2---:R-:W-:Y:S01]  /*16f50*/  MOV R3, 0x1 ;  /* 0x0000000100037802 */ /* 0x004fe20000000f00 */
[----:B----4-:R-:W-:Y:S01]  /*16f60*/  IMAD.MOV.U32 R0, RZ, RZ, 0x181f ;  /* 0x0000181fff007424 */ /* 0x010fe200078e00ff */
[----:B------:R-:W-:-:S02]  /*16f70*/  MOV R2, 0x16f90 ;  /* 0x00016f9000027802 */ /* 0x000fc40000000f00 */
[----:B-1-3--:R-:W-:Y:S05]  /*16f80*/  CALL.REL.NOINC `($__internal_5_$__cuda_sm70_shflsync_idx_p) ;  /* 0x0000088000007944 */ /* 0x00afea0003c00000 */
[----:B------:R-:W-:Y:S01]  /*16f90*/  IMAD.MOV.U32 R12, RZ, RZ, R0 ;  /* 0x000000ffff0c7224 */ /* 0x000fe200078e0000 */
[----:B------:R-:W-:Y:S01]  /*16fa0*/  MOV R3, 0x1 ;  /* 0x0000000100037802 */ /* 0x000fe20000000f00 */
[----:B------:R-:W-:Y:S01]  /*16fb0*/  IMAD.MOV.U32 R5, RZ, RZ, R16 ;  /* 0x000000ffff057224 */ /* 0x000fe200078e0010 */
[----:B------:R-:W-:-:S02]  /*16fc0*/  MOV R0, 0x181f ;  /* 0x0000181f00007802 */ /* 0x000fc40000000f00 */
[----:B------:R-:W-:Y:S02]  /*16fd0*/  MOV R2, 0x16ff0 ;  /* 0x00016ff000027802 */ /* 0x000fe40000000f00 */
[----:B------:R-:W-:Y:S05]  /*16fe0*/  CALL.REL.NOINC `($__internal_5_$__cuda_sm70_shflsync_idx_p) ;  /* 0x0000082000007944 */ /* 0x000fea0003c00000 */
[----:B------:R-:W-:Y:S05]  /*16ff0*/  BRA `(.L_x_311) ;  /* 0xffffe1b000007947 */ /* 0x000fea000383ffff */
.L_x_265:
[----:B------:R-:W-:Y:S01]  /*17000*/  IMAD.MOV.U32 R5, RZ, RZ, R13 ;  /* 0x000000ffff057224 */ /* 0x000fe200078e000d */
[----:B-1----:R-:W-:Y:S01]  /*17010*/  MOV R3, 0x2 ;  /* 0x0000000200037802 */ /* 0x002fe20000000f00 */
[----:B----4-:R-:W-:Y:S01]  /*17020*/  IMAD.MOV.U32 R0, RZ, RZ, 0x181f ;  /* 0x0000181fff007424 */ /* 0x010fe200078e00ff */
[----:B------:R-:W-:Y:S02]  /*17030*/  MOV R2, 0x17050 ;  /* 0x0001705000027802 */ /* 0x000fe40000000f00 */
[----:B--23--:R-:W-:Y:S05]  /*17040*/  CALL.REL.NOINC `($__internal_5_$__cuda_sm70_shflsync_idx_p) ;  /* 0x000007c000007944 */ /* 0x00cfea0003c00000 */
[----:B------:R-:W-:Y:S01]  /*17050*/  MOV R12, R0 ;  /* 0x00000000000c7202 */ /* 0x000fe20000000f00 */
[----:B------:R-:W-:Y:S05]  /*17060*/  BRA `(.L_x_312) ;  /* 0xffffe2b000007947 */ /* 0x000fea000383ffff */
.L_x_266:
[----:B------:R-:W-:Y:S01]  /*17070*/  IMAD.MOV.U32 R5, RZ, RZ, R16 ;  /* 0x000000ffff057224 */ /* 0x000fe200078e0010 */
[----:B------:R-:W-:Y:S01]  /*17080*/  MOV R3, 0x2 ;  /* 0x0000000200037802 */ /* 0x000fe20000000f00 */
[----:B----4-:R-:W-:Y:S01]  /*17090*/  IMAD.MOV.U32 R0, RZ, RZ, 0x181f ;  /* 0x0000181fff007424 */ /* 0x010fe200078e00ff */
[----:B------:R-:W-:Y:S02]  /*170a0*/  MOV R2, 0x170c0 ;  /* 0x000170c000027802 */ /* 0x000fe40000000f00 */
[----:B-123--:R-:W-:Y:S05]  /*170b0*/  CALL.REL.NOINC `($__internal_5_$__cuda_sm70_shflsync_idx_p) ;  /* 0x0000075000007944 */ /* 0x00efea0003c00000 */
[----:B------:R-:W-:Y:S05]  /*170c0*/  BRA `(.L_x_313) ;  /* 0xffffe27000007947 */ /* 0x000fea000383ffff */
.L_x_269:
[----:B------:R-:W-:Y:S01]  /*170d0*/  IMAD.MOV.U32 R5, RZ, RZ, R13 ;  /* 0x000000ffff057224 */ /* 0x000fe200078e000d */
[----:B-1----:R-:W-:Y:S01]  /*170e0*/  MOV R3, 0x3 ;  /* 0x0000000300037802 */ /* 0x002fe20000000f00 */
[----:B------:R-:W-:Y:S01]  /*170f0*/  IMAD.MOV.U32 R0, RZ, RZ, 0x181f ;  /* 0x0000181fff007424 */ /* 0x000fe200078e00ff */
[----:B------:R-:W-:-:S02]  /*17100*/  MOV R2, 0x17120 ;  /* 0x0001712000027802 */ /* 0x000fc40000000f00 */
[----:B--234-:R-:W-:Y:S05]  /*17110*/  CALL.REL.NOINC `($__internal_5_$__cuda_sm70_shflsync_idx_p) ;  /* 0x000006f000007944 */ /* 0x01cfea0003c00000 */
[----:B------:R-:W-:Y:S01]  /*17120*/  IMAD.MOV.U32 R12, RZ, RZ, R0 ;  /* 0x000000ffff0c7224 */ /* 0x000fe200078e0000 */
[----:B------:R-:W-:Y:S01]  /*17130*/  MOV R3, 0x3 ;  /* 0x0000000300037802 */ /* 0x000fe20000000f00 */
[----:B------:R-:W-:Y:S01]  /*17140*/  IMAD.MOV.U32 R5, RZ, RZ, R16 ;  /* 0x000000ffff057224 */ /* 0x000fe200078e0010 */
[----:B------:R-:W-:-:S02]  /*17150*/  MOV R0, 0x181f ;  /* 0x0000181f00007802 */ /* 0x000fc40000000f00 */
[----:B------:R-:W-:Y:S02]  /*17160*/  MOV R2, 0x17180 ;  /* 0x0001718000027802 */ /* 0x000fe40000000f00 */
[----:B------:R-:W-:Y:S05]  /*17170*/  CALL.REL.NOINC `($__internal_5_$__cuda_sm70_shflsync_idx_p) ;  /* 0x0000069000007944 */ /* 0x000fea0003c00000 */
[----:B------:R-:W-:Y:S05]  /*17180*/  BRA `(.L_x_314) ;  /* 0xffffe33000007947 */ /* 0x000fea000383ffff */
.L_x_271:
[----:B------:R-:W-:Y:S01]  /*17190*/  IMAD.MOV.U32 R5, RZ, RZ, R21 ;  /* 0x000000ffff057224 */ /* 0x000fe200078e0015 */
[----:B------:R-:W-:Y:S01]  /*171a0*/  MOV R3, RZ ;  /* 0x000000ff00037202 */ /* 0x000fe20000000f00 */
[----:B------:R-:W-:Y:S01]  /*171b0*/  IMAD.MOV.U32 R0, RZ, RZ, 0x1f ;  /* 0x0000001fff007424 */ /* 0x000fe200078e00ff */
[----:B------:R-:W-:Y:S02]  /*171c0*/  MOV R2, 0x171e0 ;  /* 0x000171e000027802 */ /* 0x000fe40000000f00 */
[----:B-1-3--:R-:W-:Y:S05]  /*171d0*/  CALL.REL.NOINC `($__internal_5_$__cuda_sm70_shflsync_idx_p) ;  /* 0x0000063000007944 */ /* 0x00afea0003c00000 */
[----:B------:R-:W-:Y:S01]  /*171e0*/  MOV R9, R0 ;  /* 0x0000000000097202 */ /* 0x000fe20000000f00 */
[----:B------:R-:W-:Y:S05]  /*171f0*/  BRA `(.L_x_315) ;  /* 0xffffe4d000007947 */ /* 0x000fea000383ffff */
.L_x_272:
[----:B------:R-:W-:Y:S01]  /*17200*/  IMAD.MOV.U32 R5, RZ, RZ, R21 ;  /* 0x000000ffff057224 */ /* 0x000fe200078e0015 */
[----:B------:R-:W-:Y:S01]  /*17210*/  MOV R3, 0x1 ;  /* 0x0000000100037802 */ /* 0x000fe20000000f00 */
[----:B------:R-:W-:Y:S01]  /*17220*/  IMAD.MOV.U32 R0, RZ, RZ, 0x1f ;  /* 0x0000001fff007424 */ /* 0x000fe200078e00ff */
[----:B------:R-:W-:Y:S02]  /*17230*/  MOV R2, 0x17250 ;  /* 0x0001725000027802 */ /* 0x000fe40000000f00 */
[----:B-1234-:R-:W-:Y:S05]  /*17240*/  CALL.REL.NOINC `($__internal_5_$__cuda_sm70_shflsync_idx_p) ;  /* 0x000005c000007944 */ /* 0x01efea0003c00000 */
[----:B------:R-:W-:Y:S01]  /*17250*/  MOV R8, R0 ;  /* 0x0000000000087202 */ /* 0x000fe20000000f00 */
[----:B------:R-:W-:Y:S05]  /*17260*/  BRA `(.L_x_316) ;  /* 0xffffe48000007947 */ /* 0x000fea000383ffff */
.L_x_273:
[----:B------:R-:W-:Y:S02]  /*17270*/  MOV R2, 0x1 ;  /* 0x0000000100027802 */ /* 0x000fe40000000f00 */
[----:B------:R-:W-:-:S02]  /*17280*/  MOV R3, 0x172a0 ;  /* 0x000172a000037802 */ /* 0x000fc40000000f00 */
[----:B--2-4-:R-:W-:Y:S05]  /*17290*/  CALL.REL.NOINC `($__internal_6_$__cuda_sm70_shflsync_up_p) ;  /* 0x000005c000007944 */ /* 0x014fea0003c00000 */
[----:B------:R-:W-:Y:S05]  /*172a0*/  BRA `(.L_x_317) ;  /* 0xffffe56000007947 */ /* 0x000fea000383ffff */
.L_x_274:
[----:B------:R-:W-:Y:S02]  /*172b0*/  MOV R2, 0x2 ;  /* 0x0000000200027802 */ /* 0x000fe40000000f00 */
[----:B------:R-:W-:-:S02]  /*172c0*/  MOV R3, 0x172e0 ;  /* 0x000172e000037802 */ /* 0x000fc40000000f00 */
[----:B--2-4-:R-:W-:Y:S05]  /*172d0*/  CALL.REL.NOINC `($__internal_6_$__cuda_sm70_shflsync_up_p) ;  /* 0x0000058000007944 */ /* 0x014fea0003c00000 */
        /* <DEDUP_REMOVED lines=23> */
.L_x_278:
[----:B------:R-:W-:Y:S02]  /*17450*/  MOV R2, 0x1 ;  /* 0x0000000100027802 */ /* 0x000fe40000000f00 */
[----:B------:R-:W-:Y:S02]  /*17460*/  MOV R3, 0x17480 ;  /* 0x0001748000037802 */ /* 0x000fe40000000f00 */
[----:B--2---:R-:W-:Y:S05]  /*17470*/  CALL.REL.NOINC `($__internal_6_$__cuda_sm70_shflsync_up_p) ;  /* 0x000003e000007944 */ /* 0x004fea0003c00000 */
[----:B------:R-:W-:Y:S01]  /*17480*/  MOV R2, R4 ;  /* 0x0000000400027202 */ /* 0x000fe20000000f00 */
[----:B------:R-:W-:Y:S05]  /*17490*/  BRA `(.L_x_319) ;  /* 0xffffe5c000007947 */ /* 0x000fea000383ffff */
.L_x_279:
        /* <DEDUP_REMOVED lines=26> */
.L_x_281:
[----:B------:R-:W-:Y:S02]  /*17640*/  SEL R0, RZ, 0x1, P0 ;  /* 0x00000001ff007807 */ /* 0x000fe40000000000 */
[----:B------:R-:W-:Y:S02]  /*17650*/  MOV R2, 0x17670 ;  /* 0x0001767000027802 */ /* 0x000fe40000000f00 */
[----:B-12---:R-:W-:Y:S05]  /*17660*/  CALL.REL.NOINC `($__internal_7_$__cuda_sm70_votesync_ballot) ;  /* 0x0000026000007944 */ /* 0x006fea0003c00000 */
[----:B------:R-:W-:Y:S01]  /*17670*/  MOV R8, R0 ;  /* 0x0000000000087202 */ /* 0x000fe20000000f00 */
[----:B------:R-:W-:Y:S05]  /*17680*/  BRA `(.L_x_321) ;  /* 0xffffe56000007947 */ /* 0x000fea000383ffff */
.L_x_282:
[----:B------:R-:W-:Y:S01]  /*17690*/  IMAD.MOV.U32 R5, RZ, RZ, R6 ;  /* 0x000000ffff057224 */ /* 0x000fe200078e0006 */
[----:B----4-:R-:W-:Y:S01]  /*176a0*/  MOV R3, R11 ;  /* 0x0000000b00037202 */ /* 0x010fe20000000f00 */
[----:B------:R-:W-:Y:S01]  /*176b0*/  IMAD.MOV.U32 R0, RZ, RZ, 0x1f ;  /* 0x0000001fff007424 */ /* 0x000fe200078e00ff */
[----:B------:R-:W-:Y:S02]  /*176c0*/  MOV R2, 0x176e0 ;  /* 0x000176e000027802 */ /* 0x000fe40000000f00 */
[----:B-123--:R-:W-:Y:S05]  /*176d0*/  CALL.REL.NOINC `($__internal_5_$__cuda_sm70_shflsync_idx_p) ;  /* 0x0000013000007944 */ /* 0x00efea0003c00000 */
[----:B------:R-:W-:Y:S01]  /*176e0*/  IMAD.MOV.U32 R6, RZ, RZ, R0 ;  /* 0x000000ffff067224 */ /* 0x000fe200078e0000 */
[----:B------:R-:W-:Y:S01]  /*176f0*/  MOV R3, R11 ;  /* 0x0000000b00037202 */ /* 0x000fe20000000f00 */
[----:B------:R-:W-:Y:S01]  /*17700*/  IMAD.MOV.U32 R5, RZ, RZ, R7 ;  /* 0x000000ffff057224 */ /* 0x000fe200078e0007 */
[----:B------:R-:W-:Y:S02]  /*17710*/  MOV R0, 0x1f ;  /* 0x0000001f00007802 */ /* 0x000fe40000000f00 */
[----:B------:R-:W-:-:S02]  /*17720*/  MOV R2, 0x17740 ;  /* 0x0001774000027802 */ /* 0x000fc40000000f00 */
[----:B------:R-:W-:Y:S05]  /*17730*/  CALL.REL.NOINC `($__internal_5_$__cuda_sm70_shflsync_idx_p) ;  /* 0x000000d000007944 */ /* 0x000fea0003c00000 */
[----:B------:R-:W-:Y:S01]  /*17740*/  MOV R7, R0 ;  /* 0x0000000000077202 */ /* 0x000fe20000000f00 */
[----:B------:R-:W-:Y:S05]  /*17750*/  BRA `(.L_x_322) ;  /* 0xffffe4d000007947 */ /* 0x000fea000383ffff */
.L_x_285:
[----:B------:R-:W-:Y:S01]  /*17760*/  IMAD.MOV.U32 R5, RZ, RZ, R4 ;  /* 0x000000ffff057224 */ /* 0x000fe200078e0004 */
[----:B------:R-:W-:-:S02]  /*17770*/  MOV R0, 0x1f ;  /* 0x0000001f00007802 */ /* 0x000fc40000000f00 */
[----:B------:R-:W-:Y:S02]  /*17780*/  MOV R2, 0x177a0 ;  /* 0x000177a000027802 */ /* 0x000fe40000000f00 */
[----:B-1234-:R-:W-:Y:S05]  /*17790*/  CALL.REL.NOINC `($__internal_5_$__cuda_sm70_shflsync_idx_p) ;  /* 0x0000007000007944 */ /* 0x01efea0003c00000 */
[----:B------:R-:W-:Y:S01]  /*177a0*/  MOV R12, R0 ;  /* 0x00000000000c7202 */ /* 0x000fe20000000f00 */
[----:B------:R-:W-:Y:S05]  /*177b0*/  BRA `(.L_x_284) ;  /* 0xffffe4d000007947 */ /* 0x000fea000383ffff */
        .weak           $__internal_4_$__cuda_sm70_shflsync_bfly_p
        .type           $__internal_4_$__cuda_sm70_shflsync_bfly_p,@function
        .size           $__internal_4_$__cuda_sm70_shflsync_bfly_p,($__internal_5_$__cuda_sm70_shflsync_idx_p - $__internal_4_$__cuda_sm70_shflsync_bfly_p)
$__internal_4_$__cuda_sm70_shflsync_bfly_p:
[----:B------:R-:W-:Y:S04]  /*177c0*/  WARPSYNC R6 ;  /* 0x0000000600007348 */ /* 0x000fe80003800000 */
[----:B------:R1:W2:Y:S02]  /*177d0*/  SHFL.BFLY PT, R5, R2, R5, R7 ;  /* 0x0c00000502057389 */ /* 0x0002a400000e0007 */
[----:B-1----:R-:W-:Y:S02]  /*177e0*/  MOV R2, R3 ;  /* 0x0000000300027202 */ /* 0x002fe40000000f00 */
[----:B------:R-:W-:-:S04]  /*177f0*/  MOV R3, 0x0 ;  /* 0x0000000000037802 */ /* 0x000fc80000000f00 */
[----:B--2---:R-:W-:Y:S05]  /*17800*/  RET.REL.NODEC R2 `(_ZN7cutlass13device_kernelIN5flash19enable_sm80_to_sm89INS1_16FlashAttnFwdSm80INS1_25CollectiveMainloopFwdSm80ILi8ELi1ELb0EN4cute5tupleIJNS5_1CILi128EEENS7_ILi32EEENS7_ILi256EEEEEELi256ENS_10bfloat16_tEfNS_4arch4Sm80ELb0ELb0ELb1ELb1ELb0ELb1ELb1ELb1EEENS1_21CollectiveEpilogueFwdINS6_IJS8_SA_S9_EEENS6_IJNS7_ILi1EEESI_SI_EEESC_SE_Li256ELb1ELb1ELb1ELb0EEENS1_36VarlenDynamicPersistentTileSchedulerILi128ELi32ELi256ELi256ELb1ELb1ELb0ELb0ELb1ELb1EEEEEEEEEvNT_6ParamsE) ;  /* 0xfffe87f002007950 */ /* 0x004fea0003c3ffff */
        .weak           $__internal_5_$__cuda_sm70_shflsync_idx_p
        .type           $__internal_5_$__cuda_sm70_shflsync_idx_p,@function
        .size           $__internal_5_$__cuda_sm70_shflsync_idx_p,($__internal_6_$__cuda_sm70_shflsync_up_p - $__internal_5_$__cuda_sm70_shflsync_idx_p)
$__internal_5_$__cuda_sm70_shflsync_idx_p:
[----:B------:R-:W-:-:S04]  /*17810*/  MOV R115, 0xffffffff ;  /* 0xffffffff00737802 */ /* 0x000fc80000000f00 */
[----:B------:R-:W-:Y:S04]  /*17820*/  WARPSYNC R115 ;  /* 0x0000007300007348 */ /* 0x000fe80003800000 */
[----:B------:R1:W2:Y:S02]  /*17830*/  SHFL.IDX PT, R0, R5, R3, R0 ;  /* 0x0000000305007389 */ /* 0x0002a400000e0000 */
[----:B-1----:R-:W-:-:S04]  /*17840*/  MOV R3, 0x0 ;  /* 0x0000000000037802 */ /* 0x002fc80000000f00 */
[----:B--2---:R-:W-:Y:S05]  /*17850*/  RET.REL.NODEC R2 `(_ZN7cutlass13device_kernelIN5flash19enable_sm80_to_sm89INS1_16FlashAttnFwdSm80INS1_25CollectiveMainloopFwdSm80ILi8ELi1ELb0EN4cute5tupleIJNS5_1CILi128EEENS7_ILi32EEENS7_ILi256EEEEEELi256ENS_10bfloat16_tEfNS_4arch4Sm80ELb0ELb0ELb1ELb1ELb0ELb1ELb1ELb1EEENS1_21CollectiveEpilogueFwdINS6_IJS8_SA_S9_EEENS6_IJNS7_ILi1EEESI_SI_EEESC_SE_Li256ELb1ELb1ELb1ELb0EEENS1_36VarlenDynamicPersistentTileSchedulerILi128ELi32ELi256ELi256ELb1ELb1ELb0ELb0ELb1ELb1EEEEEEEEEvNT_6ParamsE) ;  /* 0xfffe87a002007950 */ /* 0x004fea0003c3ffff */
        .weak           $__internal_6_$__cuda_sm70_shflsync_up_p
        .type           $__internal_6_$__cuda_sm70_shflsync_up_p,@function
        .size           $__internal_6_$__cuda_sm70_shflsync_up_p,($__internal_7_$__cuda_sm70_votesync_ballot - $__internal_6_$__cuda_sm70_shflsync_up_p)
$__internal_6_$__cuda_sm70_shflsync_up_p:
[----:B------:R-:W-:Y:S02]  /*17860*/  IMAD.MOV.U32 R4, RZ, RZ, RZ ;  /* 0x000000ffff047224 */ /* 0x000fe400078e00ff */
[----:B------:R-:W-:-:S04]  /*17870*/  IMAD.MOV.U32 R10, RZ, RZ, -0x1 ;  /* 0xffffffffff0a7424 */ /* 0x000fc800078e00ff */
[----:B------:R-:W-:Y:S04]  /*17880*/  WARPSYNC R10 ;  /* 0x0000000a00007348 */ /* 0x000fe80003800000 */
[----:B------:R1:W2:Y:S02]  /*17890*/  SHFL.UP PT, R4, R0, R2, R4 ;  /* 0x0400000200047389 */ /* 0x0002a400000e0004 */
[----:B-1----:R-:W-:Y:S02]  /*178a0*/  MOV R2, R3 ;  /* 0x0000000300027202 */ /* 0x002fe40000000f00 */
[----:B------:R-:W-:-:S04]  /*178b0*/  MOV R3, 0x0 ;  /* 0x0000000000037802 */ /* 0x000fc80000000f00 */
[----:B--2---:R-:W-:Y:S05]  /*178c0*/  RET.REL.NODEC R2 `(_ZN7cutlass13device_kernelIN5flash19enable_sm80_to_sm89INS1_16FlashAttnFwdSm80INS1_25CollectiveMainloopFwdSm80ILi8ELi1ELb0EN4cute5tupleIJNS5_1CILi128EEENS7_ILi32EEENS7_ILi256EEEEEELi256ENS_10bfloat16_tEfNS_4arch4Sm80ELb0ELb0ELb1ELb1ELb0ELb1ELb1ELb1EEENS1_21CollectiveEpilogueFwdINS6_IJS8_SA_S9_EEENS6_IJNS7_ILi1EEESI_SI_EEESC_SE_Li256ELb1ELb1ELb1ELb0EEENS1_36VarlenDynamicPersistentTileSchedulerILi128ELi32ELi256ELi256ELb1ELb1ELb0ELb0ELb1ELb1EEEEEEEEEvNT_6ParamsE) ;  /* 0xfffe873002007950 */ /* 0x004fea0003c3ffff */
        .weak           $__internal_7_$__cuda_sm70_votesync_ballot
        .type           $__internal_7_$__cuda_sm70_votesync_ballot,@function
        .size           $__internal_7_$__cuda_sm70_votesync_ballot,(.L_x_2590 - $__internal_7_$__cuda_sm70_votesync_ballot)
$__internal_7_$__cuda_sm70_votesync_ballot:
[----:B------:R-:W-:Y:S01]  /*178d0*/  ISETP.NE.U32.AND P0, PT, R0, 0x1, PT ;  /* 0x000000010000780c */ /* 0x000fe20003f05070 */
[----:B------:R-:W-:-:S04]  /*178e0*/  IMAD.MOV.U32 R3, RZ, RZ, -0x1 ;  /* 0xffffffffff037424 */ /* 0x000fc800078e00ff */
[----:B------:R-:W-:Y:S08]  /*178f0*/  WARPSYNC R3 ;  /* 0x0000000300007348 */ /* 0x000ff00003800000 */
[----:B------:R-:W-:-:S04]  /*17900*/  VOTE.ANY R0, PT, !P0 ;  /* 0x0000000000007806 */ /* 0x000fc800040e0100 */
[----:B------:R-:W-:Y:S01]  /*17910*/  LOP3.LUT R0, R0, R3, RZ, 0xc0, !PT ;  /* 0x0000000300007212 */ /* 0x000fe200078ec0ff */
[----:B------:R-:W-:-:S04]  /*17920*/  IMAD.MOV.U32 R3, RZ, RZ, 0x0 ;  /* 0x00000000ff037424 */ /* 0x000fc800078e00ff */
[----:B------:R-:W-:Y:S05]  /*17930*/  RET.REL.NODEC R2 `(_ZN7cutlass13device_kernelIN5flash19enable_sm80_to_sm89INS1_16FlashAttnFwdSm80INS1_25CollectiveMainloopFwdSm80ILi8ELi1ELb0EN4cute5tupleIJNS5_1CILi128EEENS7_ILi32EEENS7_ILi256EEEEEELi256ENS_10bfloat16_tEfNS_4arch4Sm80ELb0ELb0ELb1ELb1ELb0ELb1ELb1ELb1EEENS1_21CollectiveEpilogueFwdINS6_IJS8_SA_S9_EEENS6_IJNS7_ILi1EEESI_SI_EEESC_SE_Li256ELb1ELb1ELb1ELb0EEENS1_36VarlenDynamicPersistentTileSchedulerILi128ELi32ELi256ELi256ELb1ELb1ELb0ELb0ELb1ELb1EEEEEEEEEvNT_6ParamsE) ;  /* 0xfffe86c002007950 */ /* 0x000fea0003c3ffff */
.L_x_323:
        /* <DEDUP_REMOVED lines=12> */
.L_x_2590:


//--------------------- .text._ZN7cutlass13device_kernelIN5flash19enable_sm80_to_sm89INS1_16FlashAttnFwdSm80INS1_25CollectiveMainloopFwdSm80ILi8ELi1ELb1EN4cute5tupleIJNS5_1CILi128EEENS7_ILi48EEENS7_ILi256EEEEEELi256ENS_10bfloat16_tEfNS_4arch4Sm80ELb0ELb1ELb1ELb0ELb0ELb0ELb1ELb1EEENS1_21CollectiveEpilogueFwdINS6_IJS8_SA_S9_EEENS6_IJNS7_ILi1EEESI_SI_EEESC_SE_Li256ELb0ELb1ELb1ELb0EEENS1_19SingleTileSchedulerILb0ELb1ELb1ELi128EEEEEEEEEvNT_6ParamsE --------------------------
	.section	.text._ZN7cutlass13device_kernelIN5flash19enable_sm80_to_sm89INS1_16FlashAttnFwdSm80INS1_25CollectiveMainloopFwdSm80ILi8ELi1ELb1EN4cute5tupleIJNS5_1CILi128EEENS7_ILi48EEENS7_ILi256EEEEEELi256ENS_10bfloat16_tEfNS_4arch4Sm80ELb0ELb1ELb1ELb0ELb0ELb0ELb1ELb1EEENS1_21CollectiveEpilogueFwdINS6_IJS8_SA_S9_EEENS6_IJNS7_ILi1EEESI_SI_EEESC_SE_Li256ELb0ELb1ELb1ELb0EEENS1_19SingleTileSchedulerILb0ELb1ELb1ELi128EEEEEEEEEvNT_6ParamsE,"ax",@progbits
	.sectioninfo	@"SHI_REGISTERS=255"
	.align	128
.text._ZN7cutlass13device_kernelIN5flash19enable_sm80_to_sm89INS1_16FlashAttnFwdSm80INS1_25CollectiveMainloopFwdSm80ILi8ELi1ELb1EN4cute5tupleIJNS5_1CILi128EEENS7_ILi48EEENS7_ILi256EEEEEELi256ENS_10bfloat16_tEfNS_4arch4Sm80ELb0ELb1ELb1ELb0ELb0ELb0ELb1ELb1EEENS1_21CollectiveEpilogueFwdINS6_IJS8_SA_S9_EEENS6_IJNS7_ILi1EEESI_SI_EEESC_SE_Li256ELb0ELb1ELb1ELb0EEENS1_19SingleTileSchedulerILb0ELb1ELb1ELi128EEEEEEEEEvNT_6ParamsE:
        .type           _ZN7cutlass13device_kernelIN5flash19enable_sm80_to_sm89INS1_16FlashAttnFwdSm80INS1_25CollectiveMainloopFwdSm80ILi8ELi1ELb1EN4cute5tupleIJNS5_1CILi128EEENS7_ILi48EEENS7_ILi256EEEEEELi256ENS_10bfloat16_tEfNS_4arch4Sm80ELb0ELb1ELb1ELb0ELb0ELb0ELb1ELb1EEENS1_21CollectiveEpilogueFwdINS6_IJS8_SA_S9_EEENS6_IJNS7_ILi1EEESI_SI_EEESC_SE_Li256ELb0ELb1ELb1ELb0EEENS1_19SingleTileSchedulerILb0ELb1ELb1ELi128EEEEEEEEEvNT_6ParamsE,@function
        .size           _ZN7cutlass13device_kernelIN5flash19enable_sm80_to_sm89INS1_16FlashAttnFwdSm80INS1_25CollectiveMainloopFwdSm80ILi8ELi1ELb1EN4cute5tupleIJNS5_1CILi128EEENS7_ILi48EEENS7_ILi256EEEEEELi256ENS_10bfloat16_tEfNS_4arch4Sm80ELb0ELb1ELb1ELb0ELb0ELb0ELb1ELb1EEENS1_21CollectiveEpilogueFwdINS6_IJS8_SA_S9_EEENS6_IJNS7_ILi1EEESI_SI_EEESC_SE_Li256ELb0ELb1ELb1ELb0EEENS1_19SingleTileSchedulerILb0ELb1ELb1ELi128EEEEEEEEEvNT_6ParamsE,(.L_x_2595 - _ZN7cutlass13device_kernelIN5flash19enable_sm80_to_sm89INS1_16FlashAttnFwdSm80INS1_25CollectiveMainloopFwdSm80ILi8ELi1ELb1EN4cute5tupleIJNS5_1CILi128EEENS7_ILi48EEENS7_ILi256EEEEEELi256ENS_10bfloat16_tEfNS_4arch4Sm80ELb0ELb1ELb1ELb0ELb0ELb0ELb1ELb1EEENS1_21CollectiveEpilogueFwdINS6_IJS8_SA_S9_EEENS6_IJNS7_ILi1EEESI_SI_EEESC_SE_Li256ELb0ELb1ELb1ELb0EEENS1_19SingleTileSchedulerILb0ELb1ELb1ELi128EEEEEEEEEvNT_6ParamsE)
        .other          _ZN7cutlass13device_kernelIN5flash19enable_sm80_to_sm89INS1_16FlashAttnFwdSm80INS1_25CollectiveMainloopFwdSm80ILi8ELi1ELb1EN4cute5tupleIJNS5_1CILi128EEENS7_ILi48EEENS7_ILi256EEEEEELi256ENS_10bfloat16_tEfNS_4arch4Sm80ELb0ELb1ELb1ELb0ELb0ELb0ELb1ELb1EEENS1_21CollectiveEpilogueFwdINS6_IJS8_SA_S9_EEENS6_IJNS7_ILi1EEESI_SI_EEESC_SE_Li256ELb0ELb1ELb1ELb0EEENS1_19SingleTileSchedulerILb0ELb1ELb1ELi128EEEEEEEEEvNT_6ParamsE,@"STO_CUDA_ENTRY STV_DEFAULT"
_ZN7cutlass13device_kernelIN5flash19enable_sm80_to_sm89INS1_16FlashAttnFwdSm80INS1_25CollectiveMainloopFwdSm80ILi8ELi1ELb1EN4cute5tupleIJNS5_1CILi128EEENS7_ILi48EEENS7_ILi256EEEEEELi256ENS_10bfloat16_tEfNS_4arch4Sm80ELb0ELb1ELb1ELb0ELb0ELb0ELb1ELb1EEENS1_21CollectiveEpilogueFwdINS6_IJS8_SA_S9_EEENS6_IJNS7_ILi1EEESI_SI_EEESC_SE_Li256ELb0ELb1ELb1ELb0EEENS1_19SingleTileSchedulerILb0ELb1ELb1ELi128EEEEEEEEEvNT_6ParamsE:
        /* <DEDUP_REMOVED lines=18> */
.L_x_324:
[----:B---3--:R-:W-:Y:S02]  /*0120*/  ULDC.64 UR4, c[0x0][0x550] ;  /* 0x0001540000047ab9 */ /* 0x008fe40000000a00 */
[----:B------:R-:W-:Y:S02]  /*0130*/  UISETP.NE.AND UP0, UPT, UR4, 0x1, UPT ;  /* 0x000000010400788c */ /* 0x000fe4000bf05270 */
[----:B------:R-:W-:-:S02]  /*0140*/  UIMAD.WIDE.U32 UR8, UR6, UR5, URZ ;  /* 0x00000005060872a5 */ /* 0x000fc4000f8e003f */
[----:B------:R-:W-:Y:S02]  /*0150*/  ULDC UR4, c[0x0][0x558] ;  /* 0x0001560000047ab9 */ /* 0x000fe40000000800 */
[----:B------:R-:W-:-:S05]  /*0160*/  UMOV UR12, UR6 ;  /* 0x00000006000c7c82 */ /* 0x000fca0008000000 */
[----:B------:R-:W-:-:S03]  /*0170*/  @UP0 USHF.R.U32.HI UR12, URZ, UR4, UR9 ;  /* 0x000000043f0c0299 */ /* 0x000fc60008011609 */
.L_x_325:
[----:B------:R-:W-:Y:S01]  /*0180*/  ISETP.GE.AND P0, PT, R11, RZ, PT ;  /* 0x000000ff0b00720c */ /* 0x000fe20003f06270 */
[----:B------:R-:W-:Y:S02]  /*0190*/  UIADD3 UR5, -UR12, URZ, URZ ;  /* 0x0000003f0c057290 */ /* 0x000fe4000fffe13f */
[----:B------:R-:W-:Y:S02]  /*01a0*/  ULDC UR4, c[0x0][0x550] ;  /* 0x0001540000047ab9 */ /* 0x000fe40000000800 */
[----:B------:R-:W-:-:S08]  /*01b0*/  UIMAD UR6, UR5, UR4, UR6 ;  /* 0x00000004050672a4 */ /* 0x000fd0000f8e0206 */
[----:B------:R-:W-:Y:S05]  /*01c0*/  @!P0 EXIT ;  /* 0x000000000000894d */ /* 0x000fea0003800000 */
[----:B------:R-:W1:Y:S01]  /*01d0*/  S2UR UR11, SR_CTAID.X ;  /* 0x00000000000b79c3 */ /* 0x000e620000002500 */
[----:B------:R-:W-:Y:S02]  /*01e0*/  ULDC UR7, c[0x0][0x2c4] ;  /* 0x0000b10000077ab9 */ /* 0x000fe40000000800 */
[----:B------:R-:W-:Y:S02]  /*01f0*/  UISETP.NE.AND UP1, UPT, UR7, 0x1, UPT ;  /* 0x000000010700788c */ /* 0x000fe4000bf25270 */
[----:B------:R-:W-:Y:S02]  /*0200*/  UMOV UR10, 0x1 ;  /* 0x00000001000a7882 */ /* 0x000fe40000000000 */
[----:B------:R-:W-:Y:S02]  /*0210*/  ULDC.64 UR4, c[0x0][0x328] ;  /* 0x0000ca0000047ab9 */ /* 0x000fe40000000a00 */
[----:B------:R-:W-:Y:S02]  /*0220*/  UISETP.LE.AND UP0, UPT, UR10, UR5, UPT ;  /* 0x000000050a00728c */ /* 0x000fe4000bf03270 */
[----:B------:R-:W-:-:S02]  /*0230*/  ULDC.64 UR8, c[0x0][0x2c8] ;  /* 0x0000b20000087ab9 */ /* 0x000fc40000000a00 */
[----:B------:R-:W-:Y:S02]  /*0240*/  ULDC UR13, c[0x0][0x168] ;  /* 0x00005a00000d7ab9 */ /* 0x000fe40000000800 */
[----:B------:R-:W-:Y:S01]  /*0250*/  PLOP3.LUT P0, PT, PT, PT, UP0, 0x40, 0x0 ;  /* 0x000000000000781c */ /* 0x000fe20003f0e808 */
[----:B------:R-:W-:Y:S02]  /*0260*/  ULDC UR5, c[0x0][0x1d0] ;  /* 0x0000740000057ab9 */ /* 0x000fe40000000800 */
[----:B------:R-:W-:Y:S02]  /*0270*/  UP2UR UR14, UPR, URZ, 0x2 ;  /* 0x000000023f0e7883 */ /* 0x000fe40008000000 */
[----:B-1----:R-:W-:-:S04]  /*0280*/  USHF.L.U32 UR11, UR11, 0x7, URZ ;  /* 0x000000070b0b7899 */ /* 0x002fc8000800063f */
[----:B------:R-:W-:Y:S02]  /*0290*/  @UP1 UIADD3 UR16, UR11, 0x7f, URZ ;  /* 0x0000007f0b101890 */ /* 0x000fe4000fffe03f */
[----:B------:R-:W-:Y:S02]  /*02a0*/  UIADD3 UR15, UR11, 0x7f, URZ ;  /* 0x0000007f0b0f7890 */ /* 0x000fe4000fffe03f */
[----:B------:R-:W-:Y:S02]  /*02b0*/  UIMAD.WIDE.U32 UR16, UR16, UR8, URZ ;  /* 0x00000008101072a5 */ /* 0x000fe4000f8e003f */
[----:B------:R-:W-:Y:S02]  /*02c0*/  UIADD3 UR8, UR10, -UR13, URZ ;  /* 0x8000000d0a087290 */ /* 0x000fe4000fffe03f */
[----:B------:R-:W-:Y:S02]  /*02d0*/  @UP1 USHF.R.U32.HI UR15, URZ, UR9, UR17 ;  /* 0x000000093f0f1299 */ /* 0x000fe40008011611 */
[----:B------:R-:W-:-:S02]  /*02e0*/  UP2UR UR13, UPR, URZ, 0x1 ;  /* 0x000000013f0d7883 */ /* 0x000fc40008000000 */
[----:B------:R-:W-:-:S04]  /*02f0*/  UIADD3 UR5, UR15, UR5, UR8 ;  /* 0x000000050f057290 */ /* 0x000fc8000fffe008 */
[----:B------:R-:W-:Y:S01]  /*0300*/  UIADD3 UR8, UR5, UR4, URZ ;  /* 0x0000000405087290 */ /* 0x000fe2000fffe03f */
[----:B------:R-:W-:Y:S05]  /*0310*/  @P0 BRA `(.L_x_326) ;  /* 0x0000014000000947 */ /* 0x000fea0003800000 */
[----:B------:R-:W-:Y:S01]  /*0320*/  ISETP.LT.AND P0, PT, RZ, UR5, PT ;  /* 0x00000005ff007c0c */ /* 0x000fe2000bf01270 */
[----:B------:R-:W-:-:S12]  /*0330*/  UIADD3 UR9, UR5, -0x1, URZ ;  /* 0xffffffff05097890 */ /* 0x000fd8000fffe03f */
[----:B------:R-:W-:Y:S05]  /*0340*/  @P0 BRA `(.L_x_327) ;  /* 0x0000008000000947 */ /* 0x000fea0003800000 */
[----:B------:R-:W-:Y:S02]  /*0350*/  ULDC UR4, c[0x0][0x32c] ;  /* 0x0000cb0000047ab9 */ /* 0x000fe40000000800 */
[----:B------:R-:W-:Y:S02]  /*0360*/  UISETP.NE.AND UP0, UPT, UR10, UR4, UPT ;  /* 0x000000040a00728c */ /* 0x000fe4000bf05270 */
[----:B------:R-:W-:-:S03]  /*0370*/  UIADD3 UR9, -UR5, URZ, URZ ;  /* 0x0000003f05097290 */ /* 0x000fc6000fffe13f */
[----:B------:R-:W-:Y:S02]  /*0380*/  ULDC.64 UR4, c[0x0][0x330] ;  /* 0x0000cc0000047ab9 */ /* 0x000fe40000000a00 */
[----:B------:R-:W-:-:S04]  /*0390*/  UIMAD.WIDE.U32 UR16, UR9, UR4, URZ ;  /* 0x00000004091072a5 */ /* 0x000fc8000f8e003f */
[----:B------:R-:W-:-:S04]  /*03a0*/  @UP0 USHF.R.U32.HI UR9, URZ, UR5, UR17 ;  /* 0x000000053f090299 */ /* 0x000fc80008011611 */
[----:B------:R-:W-:Y:S01]  /*03b0*/  ULOP3.LUT UR9, URZ, UR9, URZ, 0x33, !UPT ;  /* 0x000000093f097292 */ /* 0x000fe2000f8e333f */
[----:B------:R-:W-:Y:S05]  /*03c0*/  BRA `(.L_x_328) ;  /* 0x0000005000007947 */ /* 0x000fea0003800000 */
.L_x_327:
[----:B------:R-:W-:Y:S02]  /*03d0*/  ULDC UR4, c[0x0][0x32c] ;  /* 0x0000cb0000047ab9 */ /* 0x000fe40000000800 */
[----:B------:R-:W-:-:S03]  /*03e0*/  UISETP.NE.AND UP0, UPT, UR10, UR4, UPT ;  /* 0x000000040a00728c */ /* 0x000fc6000bf05270 */
[----:B------:R-:W-:Y:S02]  /*03f0*/  ULDC.64 UR4, c[0x0][0x330] ;  /* 0x0000cc0000047ab9 */ /* 0x000fe40000000a00 */
[----:B------:R-:W-:-:S06]  /*0400*/  UIMAD.WIDE.U32 UR16, UR9, UR4, URZ ;  /* 0x00000004091072a5 */ /* 0x000fcc000f8e003f */
[----:B------:R-:W-:Y:S02]  /*0410*/  @UP0 USHF.R.U32.HI UR9, URZ, UR5, UR17 ;  /* 0x000000053f090299 */ /* 0x000fe40008011611 */
.L_x_328:
[----:B------:R-:W-:Y:S02]  /*0420*/  ULDC UR4, c[0x0][0x32c] ;  /* 0x0000cb0000047ab9 */ /* 0x000fe40000000800 */
[----:B------:R-:W-:-:S04]  /*0430*/  UIMAD UR4, UR9, UR4, UR4 ;  /* 0x00000004090472a4 */ /* 0x000fc8000f8e0204 */
[----:B------:R-:W-:-:S04]  /*0440*/  UISETP.LT.AND UP0, UPT, UR8, UR4, UPT ;  /* 0x000000040800728c */ /* 0x000fc8000bf01270 */
[----:B------:R-:W-:Y:S02]  /*0450*/  USEL UR8, UR8, UR4, UP0 ;  /* 0x0000000408087287 */ /* 0x000fe40008000000 */
.L_x_326:
[----:B------:R-:W-:Y:S02]  /*0460*/  UMOV UR18, 0x2f ;  /* 0x0000002f00127882 */ /* 0x000fe40000000000 */
[----:B------:R-:W-:Y:S02]  /*0470*/  ULDC UR10, c[0x0][0x1d0] ;  /* 0x00007400000a7ab9 */ /* 0x000fe40000000800 */
[----:B------:R-:W-:Y:S02]  /*0480*/  UISETP.NE.AND UP0, UPT, UR7, 0x1, UPT ;  /* 0x000000010700788c */ /* 0x000fe4000bf05270 */
[----:B------:R-:W-:Y:S02]  /*0490*/  UIADD3 UR18, UR18, UR10, URZ ;  /* 0x0000000a12127290 */ /* 0x000fe4000fffe03f */
[----:B------:R-:W-:Y:S02]  /*04a0*/  ULDC.64 UR4, c[0x0][0x2c8] ;  /* 0x0000b20000047ab9 */ /* 0x000fe40000000a00 */
[----:B------:R-:W-:-:S02]  /*04b0*/  UIMAD.WIDE.U32 UR16, UR11, UR4, URZ ;  /* 0x000000040b1072a5 */ /* 0x000fc4000f8e003f */
[----:B------:R-:W-:Y:S02]  /*04c0*/  UIMAD.WIDE UR18, UR18, 0x2aaaaaab, URZ ;  /* 0x2aaaaaab121278a5 */ /* 0x000fe4000f8e023f */
[----:B------:R-:W-:Y:S02]  /*04d0*/  UIADD3 UR8, UR8, 0x2f, URZ ;  /* 0x0000002f08087890 */ /* 0x000fe4000fffe03f */
[----:B------:R-:W-:Y:S02]  /*04e0*/  UISETP.NE.AND UP1, UPT, UR13, URZ, UPT ;  /* 0x0000003f0d00728c */ /* 0x000fe4000bf25270 */
[----:B------:R-:W-:Y:S02]  /*04f0*/  UIMAD.WIDE UR8, UR8, 0x2aaaaaab, URZ ;  /* 0x2aaaaaab080878a5 */ /* 0x000fe4000f8e023f */
[----:B------:R-:W-:Y:S02]  /*0500*/  @UP0 UMOV UR15, UR17 ;  /* 0x00000011000f0c82 */ /* 0x000fe40008000000 */
[----:B------:R-:W-:Y:S01]  /*0510*/  UMOV UR4, UR11 ;  /* 0x0000000b00047c82 */ /* 0x000fe20008000000 */
[----:B------:R-:W-:Y:S01]  /*0520*/  PLOP3.LUT P0, PT, PT, PT, UP1, 0x40, 0x0 ;  /* 0x000000000000781c */ /* 0x000fe20003f0e818 */
[----:B------:R-:W-:-:S02]  /*0530*/  UMOV UR17, UR19 ;  /* 0x0000001300117c82 */ /* 0x000fc40008000000 */
[----:B------:R-:W-:Y:S02]  /*0540*/  @UP0 USHF.R.U32.HI UR4, URZ, UR5, UR15 ;  /* 0x000000053f040299 */ /* 0x000fe4000801160f */
[----:B------:R-:W-:Y:S02]  /*0550*/  USHF.R.U32.HI UR8, URZ, 0x1f, UR9 ;  /* 0x0000001f3f087899 */ /* 0x000fe40008011609 */
[----:B------:R-:W-:Y:S02]  /*0560*/  USHF.R.U32.HI UR15, URZ, 0x1f, UR17 ;  /* 0x0000001f3f0f7899 */ /* 0x000fe40008011611 */
[----:B------:R-:W-:Y:S02]  /*0570*/  ULDC UR16, c[0x0][0x168] ;  /* 0x00005a0000107ab9 */ /* 0x000fe40000000800 */
[----:B------:R-:W-:Y:S02]  /*0580*/  UIADD3 UR10, UR10, -UR16, URZ ;  /* 0x800000100a0a7290 */ /* 0x000fe4000fffe03f */
[----:B------:R-:W-:-:S02]  /*0590*/  ULEA.HI.SX32 UR8, UR9, UR8, 0x1d ;  /* 0x0000000809087291 */ /* 0x000fc4000f8fea3f */
[----:B------:R-:W-:Y:S02]  /*05a0*/  ULEA.HI.SX32 UR15, UR17, UR15, 0x1d ;  /* 0x0000000f110f7291 */ /* 0x000fe4000f8fea3f */
[----:B------:R-:W-:Y:S02]  /*05b0*/  UIADD3 UR4, UR10, UR4, URZ ;  /* 0x000000040a047290 */ /* 0x000fe4000fffe03f */
[----:B------:R-:W-:Y:S02]  /*05c0*/  UISETP.LT.AND UP0, UPT, UR15, UR8, UPT ;  /* 0x000000080f00728c */ /* 0x000fe4000bf01270 */
[----:B------:R-:W-:Y:S02]  /*05d0*/  ULDC UR5, c[0x0][0x324] ;  /* 0x0000c90000057ab9 */ /* 0x000fe40000000800 */
[----:B------:R-:W-:Y:S02]  /*05e0*/  UIADD3 UR9, UR4, -UR5, URZ ;  /* 0x8000000504097290 */ /* 0x000fe4000fffe03f */
[----:B------:R-:W-:Y:S01]  /*05f0*/  USEL UR8, UR15, UR8, UP0 ;  /* 0x000000080f087287 */ /* 0x000fe20008000000 */
[----:B------:R-:W-:Y:S05]  /*0600*/  @P0 BRA `(.L_x_329) ;  /* 0x0000015000000947 */ /* 0x000fea0003800000 */
[----:B------:R-:W-:Y:S02]  /*0610*/  UMOV UR15, UR4 ;  /* 0x00000004000f7c82 */ /* 0x000fe40008000000 */
[----:B------:R-:W-:-:S06]  /*0620*/  UISETP.GT.AND UP0, UPT, UR15, -0x1, UPT ;  /* 0xffffffff0f00788c */ /* 0x000fcc000bf04270 */
[----:B------:R-:W-:-:S13]  /*0630*/  PLOP3.LUT P0, PT, PT, PT, UP0, 0x80, 0x0 ;  /* 0x000000000000781c */ /* 0x000fda0003f0f008 */
[----:B------:R-:W-:Y:S05]  /*0640*/  @P0 BRA `(.L_x_330) ;  /* 0x0000008000000947 */ /* 0x000fea0003800000 */
[----:B------:R-:W-:Y:S02]  /*0650*/  ULDC UR4, c[0x0][0x32c] ;  /* 0x0000cb0000047ab9 */ /* 0x000fe40000000800 */
[----:B------:R-:W-:Y:S02]  /*0660*/  UISETP.NE.AND UP0, UPT, UR4, 0x1, UPT ;  /* 0x000000010400788c */ /* 0x000fe4000bf05270 */
[----:B------:R-:W-:Y:S02]  /*0670*/  ULOP3.LUT UR15, URZ, UR15, URZ, 0x33, !UPT ;  /* 0x0000000f3f0f7292 */ /* 0x000fe4000f8e333f */
[----:B------:R-:W-:Y:S02]  /*0680*/  ULDC.64 UR4, c[0x0][0x330] ;  /* 0x0000cc0000047ab9 */ /* 0x000fe40000000a00 */
[----:B------:R-:W-:-:S05]  /*0690*/  UIMAD.WIDE.U32 UR16, UR15, UR4, URZ ;  /* 0x000000040f1072a5 */ /* 0x000fca000f8e003f */
[----:B------:R-:W-:-:S04]  /*06a0*/  @UP0 USHF.R.U32.HI UR15, URZ, UR5, UR17 ;  /* 0x000000053f0f0299 */ /* 0x000fc80008011611 */
[----:B------:R-:W-:Y:S01]  /*06b0*/  ULOP3.LUT UR15, URZ, UR15, URZ, 0x33, !UPT ;  /* 0x0000000f3f0f7292 */ /* 0x000fe2000f8e333f */
[----:B------:R-:W-:Y:S05]  /*06c0*/  BRA `(.L_x_331) ;  /* 0x0000005000007947 */ /* 0x000fea0003800000 */
.L_x_330:
[----:B------:R-:W-:Y:S02]  /*06d0*/  ULDC UR4, c[0x0][0x32c] ;  /* 0x0000cb0000047ab9 */ /* 0x000fe40000000800 */
[----:B------:R-:W-:-:S03]  /*06e0*/  UISETP.NE.AND UP0, UPT, UR4, 0x1, UPT ;  /* 0x000000010400788c */ /* 0x000fc6000bf05270 */
[----:B------:R-:W-:Y:S02]  /*06f0*/  ULDC.64 UR4, c[0x0][0x330] ;  /* 0x0000cc0000047ab9 */ /* 0x000fe40000000a00 */
[----:B------:R-:W-:-:S06]  /*0700*/  UIMAD.WIDE.U32 UR16, UR15, UR4, URZ ;  /* 0x000000040f1072a5 */ /* 0x000fcc000f8e003f */
[----:B------:R-:W-:Y:S02]  /*0710*/  @UP0 USHF.R.U32.HI UR15, URZ, UR5, UR17 ;  /* 0x000000053f0f0299 */ /* 0x000fe40008011611 */
.L_x_331:
[----:B------:R-:W-:Y:S02]  /*0720*/  ULDC UR4, c[0x0][0x32c] ;  /* 0x0000cb0000047ab9 */ /* 0x000fe40000000800 */
[----:B------:R-:W-:-:S04]  /*0730*/  UIMAD UR4, UR15, UR4, URZ ;  /* 0x000000040f0472a4 */ /* 0x000fc8000f8e023f */
[----:B------:R-:W-:-:S04]  /*0740*/  UISETP.LT.AND UP0, UPT, UR9, UR4, UPT ;  /* 0x000000040900728c */ /* 0x000fc8000bf01270 */
[----:B------:R-:W-:-:S04]  /*0750*/  USEL UR9, UR9, UR4, !UP0 ;  /* 0x0000000409097287 */ /* 0x000fc8000c000000 */
.L_x_329:
[----:B------:R-:W-:-:S04]  /*0760*/  UIMAD.WIDE UR4, UR9, 0x2aaaaaab, URZ ;  /* 0x2aaaaaab090478a5 */ /* 0x000fc8000f8e023f */
[----:B------:R-:W-:-:S04]  /*0770*/  USHF.R.U32.HI UR4, URZ, 0x1f, UR5 ;  /* 0x0000001f3f047899 */ /* 0x000fc80008011605 */
[----:B------:R-:W-:-:S03]  /*0780*/  ULEA.HI.SX32 UR4, UR5, UR4, 0x1d ;  /* 0x0000000405047291 */ /* 0x000fc6000f8fea3f */
[----:B------:R-:W-:Y:S02]  /*0790*/  ULDC UR5, c[0x0][0x338] ;  /* 0x0000ce0000057ab9 */ /* 0x000fe40000000800 */
[----:B------:R-:W-:-:S04]  /*07a0*/  UISETP.LT.AND UP0, UPT, URZ, UR4, UPT ;  /* 0x000000043f00728c */ /* 0x000fc8000bf01270 */
[----:B------:R-:W-:Y:S02]  /*07b0*/  USEL UR9, URZ, UR4, !UP0 ;  /* 0x000000043f097287 */ /* 0x000fe4000c000000 */
[----:B------:R-:W-:Y:S02]  /*07c0*/  USHF.R.U32.HI UR4, URZ, 0x10, UR6 ;  /* 0x000000103f047899 */ /* 0x000fe40008011606 */
[----:B------:R-:W-:Y:S02]  /*07d0*/  UISETP.GT.AND UP0, UPT, UR8, UR9, UPT ;  /* 0x000000090800728c */ /* 0x000fe4000bf04270 */
[----:B------:R-:W-:-:S04]  /*07e0*/  UISETP.NE.AND UP1, UPT, UR4, URZ, UPT ;  /* 0x0000003f0400728c */ /* 0x000fc8000bf25270 */
[----:B------:R-:W-:Y:S01]  /*07f0*/  PLOP3.LUT P0, PT, PT, PT, UP0, 0x80, 0x0 ;  /* 0x000000000000781c */ /* 0x000fe20003f0f008 */
[----:B------:R-:W-:-:S03]  /*0800*/  USEL UR5, UR4, UR5, UP1 ;  /* 0x0000000504057287 */ /* 0x000fc60008800000 */
[----:B------:R-:W-:-:S09]  /*0810*/  UMOV UR4, URZ ;  /* 0x0000003f00047c82 */ /* 0x000fd20008000000 */
[----:B------:R-:W-:Y:S05]  /*0820*/  @!P0 BRA `(.L_x_332) ;  /* 0x0000021000008947 */ /* 0x000fea0003800000 */
[----:B------:R-:W-:Y:S01]  /*0830*/  IMAD.U32 R3, RZ, RZ, UR5 ;  /* 0x00000005ff037e24 */ /* 0x000fe2000f8e00ff */
[----:B------:R-:W-:Y:S02]  /*0840*/  UIADD3 UR18, UR5, -0x1, UR8 ;  /* 0xffffffff05127890 */ /* 0x000fe4000fffe008 */
[----:B------:R-:W-:Y:S02]  /*0850*/  UMOV UR20, URZ ;  /* 0x0000003f00147c82 */ /* 0x000fe40008000000 */
[----:B------:R-:W-:Y:S01]  /*0860*/  IABS R0, R3 ;  /* 0x0000000300007213 */ /* 0x000fe20000000000 */
[----:B------:R-:W-:-:S03]  /*0870*/  UIADD3 UR18, -UR9, UR18, URZ ;  /* 0x0000001209127290 */ /* 0x000fc6000fffe13f */
        /* <DEDUP_REMOVED lines=24> */
[----:B------:R-:W-:-:S05]  /*0a00*/  UISETP.NE.AND UP1, UPT, UR5, URZ, UPT ;  /* 0x0000003f0500728c */ /* 0x000fca000bf25270 */
[----:B------:R-:W-:Y:S02]  /*0a10*/  UMOV UR4, UR21 ;  /* 0x0000001500047c82 */ /* 0x000fe40008000000 */
[----:B------:R-:W-:-:S04]  /*0a20*/  @!UP0 UIADD3 UR4, -UR4, URZ, URZ ;  /* 0x0000003f04048290 */ /* 0x000fc8000fffe13f */
[----:B------:R-:W-:Y:S02]  /*0a30*/  @!UP1 ULOP3.LUT UR4, URZ, UR5, URZ, 0x33, !UPT ;  /* 0x000000053f049292 */ /* 0x000fe4000f8e333f */
.L_x_332:
[----:B------:R-:W-:Y:S01]  /*0a40*/  ULOP3.LUT UR6, UR6, 0xffff, URZ, 0xc0, !UPT ;  /* 0x0000ffff06067892 */ /* 0x000fe2000f8ec03f */
[----:B------:R-:W-:Y:S01]  /*0a50*/  PLOP3.LUT P2, PT, PT, PT, PT, 0x80, 0x0 ;  /* 0x000000000000781c */ /* 0x000fe20003f4f070 */
[----:B------:R-:W-:Y:S01]  /*0a60*/  ULDC.64 UR16, c[0x0][0x118] ;  /* 0x0000460000107ab9 */ /* 0x000fe20000000a00 */
[----:B------:R-:W-:Y:S01]  /*0a70*/  CS2R R16, SRZ ;  /* 0x0000000000107805 */ /* 0x000fe2000001ff00 */
[----:B------:R-:W-:Y:S01]  /*0a80*/  UIMAD UR9, UR6, UR4, UR9 ;  /* 0x00000004060972a4 */ /* 0x000fe2000f8e0209 */
        /* <DEDUP_REMOVED lines=71> */
[----:B------:R-:W2:Y:S01]  /*0f00*/  LDL.LU R133, [R1+0x28] ;  /* 0x0000280001857983 */ /* 0x000ea20000300800 */
[----:B------:R-:W-:Y:S01]  /*0f10*/  SHF.R.S32.HI R75, RZ, 0x1f, R132 ;  /* 0x0000001fff4b7819 */ /* 0x000fe20000011484 */
[----:B------:R-:W-:Y:S01]  /*0f20*/  UISETP.NE.AND UP0, UPT, UR14, URZ, UPT ;  /* 0x0000003f0e00728c */ /* 0x000fe2000bf05270 */
[----:B------:R-:W-:Y:S01]  /*0f30*/  ISETP.NE.AND.EX P3, PT, RZ, c[0x0][0x344], PT, P0 ;  /* 0x0000d100ff007a0c */ /* 0x000fe20003f65300 */
[----:B------:R-:W-:-:S02]  /*0f40*/  USHF.R.S32.HI UR6, URZ, 0x1f, UR12 ;  /* 0x0000001f3f067899 */ /* 0x000fc4000801140c */
[----:B------:R-:W-:-:S10]  /*0f50*/  ULDC.64 UR4, c[0x0][0x1b8] ;  /* 0x00006e0000047ab9 */ /* 0x000fd40000000a00 */
[----:B------:R-:W-:-:S04]  /*0f60*/  @P3 IMAD.MOV.U32 R2, RZ, RZ, 0x4 ;  /* 0x00000004ff023424 */ /* 0x000fc800078e00ff */
[----:B------:R-:W-:-:S05]  /*0f70*/  @P3 IMAD.WIDE R2, R11, R2, c[0x0][0x340] ;  /* 0x0000d0000b023625 */ /* 0x000fca00078e0202 */
[----:B------:R1:W3:Y:S01]  /*0f80*/  @P3 LDG.E R8, [R2.64] ;  /* 0x0000001002083981 */ /* 0x0002e2000c1e1900 */
[----:B------:R-:W-:Y:S01]  /*0f90*/  PLOP3.LUT P1, PT, PT, PT, UP0, 0x80, 0x0 ;  /* 0x000000000000781c */ /* 0x000fe20003f2f008 */
[----:B------:R-:W-:Y:S01]  /*0fa0*/  UIMAD.WIDE.U32 UR18, UR12, UR4, URZ ;  /* 0x000000040c1272a5 */ /* 0x000fe2000f8e003f */
[----:B------:R-:W-:Y:S01]  /*0fb0*/  PLOP3.LUT P0, PT, PT, PT, UP0, 0x80, 0x0 ;  /* 0x000000000000781c */ /* 0x000fe20003f0f008 */
[----:B------:R-:W-:Y:S01]  /*0fc0*/  UIMAD UR4, UR6, UR4, URZ ;  /* 0x00000004060472a4 */ /* 0x000fe2000f8e023f */
[----:B------:R-:W-:Y:S01]  /*0fd0*/  SHF.R.S32.HI R10, RZ, 0x1f, R11 ;  /* 0x0000001fff0a7819 */ /* 0x000fe2000001140b */
[----:B------:R-:W-:Y:S01]  /*0fe0*/  UMOV UR21, 0x30 ;  /* 0x0000003000157882 */ /* 0x000fe20000000000 */
[-C--:B------:R-:W-:Y:S01]  /*0ff0*/  LEA.HI R74, R75, R132.reuse, RZ, 0x5 ;  /* 0x000000844b4a7211 */ /* 0x080fe200078f28ff */
[----:B------:R-:W-:Y:S02]  /*1000*/  UIMAD UR4, UR12, UR5, UR4 ;  /* 0x000000050c0472a4 */ /* 0x000fe4000f8e0204 */
[----:B------:R-:W-:Y:S01]  /*1010*/  IMAD R6, R10, c[0x0][0x1c0], RZ ;  /* 0x000070000a067a24 */ /* 0x000fe200078e02ff */
[----:B------:R-:W-:Y:S01]  /*1020*/  UIADD3 UR20, UR8, -0x1, URZ ;  /* 0xffffffff08147890 */ /* 0x000fe2000fffe03f */
[----:B------:R-:W-:Y:S01]  /*1030*/  SHF.R.S32.HI R73, RZ, 0x5, R74 ;  /* 0x00000005ff497819 */ /* 0x000fe2000001144a */
[----:B------:R-:W-:Y:S01]  /*1040*/  UIADD3 UR4, UR19, UR4, URZ ;  /* 0x0000000413047290 */ /* 0x000fe2000fffe03f */
[----:B------:R-:W-:Y:S01]  /*1050*/  IMAD R6, R11, c[0x0][0x1c4], R6 ;  /* 0x000071000b067a24 */ /* 0x000fe200078e0206 */
[----:B-1----:R-:W-:Y:S01]  /*1060*/  LEA.HI R2, R75, R132, RZ, 0x3 ;  /* 0x000000844b027211 */ /* 0x002fe200078f18ff */
[----:B------:R-:W-:Y:S01]  /*1070*/  IMAD.U32 R3, RZ, RZ, UR19 ;  /* 0x00000013ff037e24 */ /* 0x000fe2000f8e00ff */
[----:B------:R-:W-:-:S02]  /*1080*/  UIMAD UR19, UR8, -0x30, UR21 ;  /* 0xffffffd0081378a4 */ /* 0x000fc4000f8e0215 */
[----:B------:R-:W-:Y:S01]  /*1090*/  IMAD.U32 R3, RZ, RZ, UR4 ;  /* 0x00000004ff037e24 */ /* 0x000fe2000f8e00ff */
[----:B------:R-:W-:Y:S01]  /*10a0*/  LOP3.LUT R0, R2, 0xfffffff8, RZ, 0xc0, !PT ;  /* 0xfffffff802007812 */ /* 0x000fe200078ec0ff */
[----:B------:R-:W-:Y:S01]  /*10b0*/  ULDC UR4, c[0x0][0x168] ;  /* 0x00005a0000047ab9 */ /* 0x000fe20000000800 */
[----:B------:R-:W-:Y:S01]  /*10c0*/  SHF.R.S32.HI R77, RZ, 0x3, R2 ;  /* 0x00000003ff4d7819 */ /* 0x000fe20000011402 */
[----:B------:R-:W-:Y:S01]  /*10d0*/  IMAD.U32 R2, RZ, RZ, UR18 ;  /* 0x00000012ff027e24 */ /* 0x000fe2000f8e00ff */
[----:B------:R-:W-:Y:S01]  /*10e0*/  UIMAD UR4, UR7, UR4, URZ ;  /* 0x00000004070472a4 */ /* 0x000fe2000f8e023f */
[----:B------:R-:W-:Y:S01]  /*10f0*/  IMAD.IADD R21, R132, 0x1, -R0 ;  /* 0x0000000184157824 */ /* 0x000fe200078e0a00 */
[----:B------:R-:W-:Y:S01]  /*1100*/  IADD3 R18, R77, UR11, RZ ;  /* 0x0000000b4d127c10 */ /* 0x000fe2000fffe0ff */
[----:B------:R-:W-:Y:S01]  /*1110*/  IMAD.WIDE.U32 R2, R11, c[0x0][0x1c0], R2 ;  /* 0x000070000b027a25 */ /* 0x000fe200078e0002 */
[----:B------:R-:W-:Y:S01]  /*1120*/  ULDC UR18, c[0x0][0x1d0] ;  /* 0x0000740000127ab9 */ /* 0x000fe20000000800 */
[----:B------:R-:W-:Y:S01]  /*1130*/  STL [R1+0x80], R77 ;  /* 0x0000804d01007387 */ /* 0x000fe20000100800 */
[----:B------:R-:W-:Y:S01]  /*1140*/  UIADD3 UR18, UR19, UR18, URZ ;  /* 0x0000001213127290 */ /* 0x000fe2000fffe03f */
[----:B------:R-:W-:-:S02]  /*1150*/  IMAD R0, R21, 0x20, R77 ;  /* 0x0000002015007824 */ /* 0x000fc400078e024d */
[----:B------:R-:W-:Y:S01]  /*1160*/  IMAD.IADD R3, R3, 0x1, R6 ;  /* 0x0000000103037824 */ /* 0x000fe200078e0206 */
[----:B------:R-:W-:Y:S01]  /*1170*/  LEA.HI R6, R75, R132, RZ, 0x6 ;  /* 0x000000844b067211 */ /* 0x000fe200078f30ff */
[----:B------:R-:W-:Y:S01]  /*1180*/  UISETP.LT.AND UP0, UPT, UR18, 0x30, UPT ;  /* 0x000000301200788c */ /* 0x000fe2000bf01270 */
[----:B------:R-:W-:Y:S01]  /*1190*/  IADD3 R4, R0, UR11, RZ ;  /* 0x0000000b00047c10 */ /* 0x000fe2000fffe0ff */
[----:B------:R-:W-:Y:S02]  /*11a0*/  IMAD.U32 R72, RZ, RZ, UR19 ;  /* 0x00000013ff487e24 */ /* 0x000fe4000f8e00ff */
[----:B------:R-:W-:Y:S02]  /*11b0*/  USEL UR23, UR18, 0x30, UP0 ;  /* 0x0000003012177887 */ /* 0x000fe40008000000 */
[----:B------:R-:W-:Y:S01]  /*11c0*/  @P1 IMAD.HI.U32 R5, R4, c[0x0][0x2c8], RZ ;  /* 0x0000b20004051a27 */ /* 0x000fe200078e00ff */
[----:B------:R-:W-:-:S03]  /*11d0*/  UISETP.GT.AND UP0, UPT, UR20, UR9, UPT ;  /* 0x000000091400728c */ /* 0x000fc6000bf04270 */
[----:B------:R-:W-:Y:S01]  /*11e0*/  IMAD.MOV.U32 R0, RZ, RZ, R4 ;  /* 0x000000ffff007224 */ /* 0x000fe200078e0004 */
[----:B------:R-:W-:-:S04]  /*11f0*/  @P0 SHF.R.U32.HI R0, RZ, c[0x0][0x2cc], R5 ;  /* 0x0000b300ff000a19 */ /* 0x000fc80000011605 */
[--C-:B------:R-:W-:Y:S01]  /*1200*/  SHF.R.S32.HI R7, RZ, 0x1f, R0.reuse ;  /* 0x0000001fff077819 */ /* 0x100fe20000011400 */
[----:B------:R-:W-:Y:S02]  /*1210*/  IMAD.MOV R5, RZ, RZ, -R0 ;  /* 0x000000ffff057224 */ /* 0x000fe400078e0a00 */
[----:B------:R-:W-:-:S04]  /*1220*/  IMAD.WIDE.U32 R2, R0, c[0x0][0x1b0], R2 ;  /* 0x00006c0000027a25 */ /* 0x000fc800078e0002 */
[----:B------:R-:W-:Y:S02]  /*1230*/  IMAD R5, R5, c[0x0][0x2c4], R4 ;  /* 0x0000b10005057a24 */ /* 0x000fe400078e0204 */
[----:B------:R-:W-:-:S03]  /*1240*/  IMAD R7, R7, c[0x0][0x1b0], RZ ;  /* 0x00006c0007077a24 */ /* 0x000fc600078e02ff */
[----:B------:R-:W-:Y:S01]  /*1250*/  SHF.R.S32.HI R4, RZ, 0x1f, R5 ;  /* 0x0000001fff047819 */ /* 0x000fe20000011405 */
[----:B------:R-:W-:Y:S01]  /*1260*/  IMAD R0, R0, c[0x0][0x1b4], R7 ;  /* 0x00006d0000007a24 */ /* 0x000fe200078e0207 */
[----:B------:R-:W-:-:S03]  /*1270*/  IADD3 R7, R18, 0x20, RZ ;  /* 0x0000002012077810 */ /* 0x000fc60007ffe0ff */
[----:B------:R-:W-:Y:S01]  /*1280*/  IMAD.IADD R3, R3, 0x1, R0 ;  /* 0x0000000103037824 */ /* 0x000fe200078e0200 */
[----:B------:R-:W-:Y:S01]  /*1290*/  BAR.SYNC.DEFER_BLOCKING 0x0 ;  /* 0x0000000000007b1d */ /* 0x000fe20000010000 */
[----:B------:R-:W-:Y:S01]  /*12a0*/  IMAD R0, R4, c[0x0][0x1a8], RZ ;  /* 0x00006a0004007a24 */ /* 0x000fe200078e02ff */
[----:B------:R-:W-:Y:S01]  /*12b0*/  ISETP.GE.AND P2, PT, R7, UR4, PT ;  /* 0x0000000407007c0c */ /* 0x000fe2000bf46270 */
[----:B------:R-:W-:-:S04]  /*12c0*/  IMAD.WIDE.U32 R2, R5, c[0x0][0x1a8], R2 ;  /* 0x00006a0005027a25 */ /* 0x000fc800078e0002 */
[----:B------:R-:W-:Y:S01]  /*12d0*/  IMAD R0, R5, c[0x0][0x1ac], R0 ;  /* 0x00006b0005007a24 */ /* 0x000fe200078e0200 */
[----:B------:R-:W-:-:S03]  /*12e0*/  LEA R19, P0, R2, c[0x0][0x160], 0x1 ;  /* 0x0000580002137a11 */ /* 0x000fc600078008ff */
[----:B------:R-:W-:Y:S02]  /*12f0*/  IMAD.IADD R0, R3, 0x1, R0 ;  /* 0x0000000103007824 */ /* 0x000fe400078e0200 */
[----:B------:R-:W-:Y:S01]  /*1300*/  IMAD.SHL.U32 R3, R77, 0x40, RZ ;  /* 0x000000404d037824 */ /* 0x000fe200078e00ff */
[----:B------:R-:W-:Y:S02]  /*1310*/  SHFL.IDX PT, R4, R19, RZ, 0x181f ;  /* 0x00181fff13047589 */ /* 0x000fe400000e0000 */
[----:B------:R-:W-:Y:S01]  /*1320*/  LEA.HI.X R20, R2, c[0x0][0x164], R0, 0x1, P0 ;  /* 0x0000590002147a11 */ /* 0x000fe200000f0c00 */
[----:B------:R-:W-:Y:S01]  /*1330*/  IMAD.SHL.U32 R2, R21, 0x8, RZ ;  /* 0x0000000815027824 */ /* 0x000fe200078e00ff */
[----:B------:R-:W-:Y:S02]  /*1340*/  LOP3.LUT R0, R3, 0x1c0, RZ, 0xc0, !PT ;  /* 0x000001c003007812 */ /* 0x000fe400078ec0ff */
[----:B------:R-:W-:Y:S01]  /*1350*/  ISETP.GE.AND P0, PT, R18, UR4, PT ;  /* 0x0000000412007c0c */ /* 0x000fe2000bf06270 */
[----:B------:R-:W1:Y:S01]  /*1360*/  SHFL.IDX PT, R5, R20, RZ, 0x181f ;  /* 0x00181fff14057589 */ /* 0x000e6200000e0000 */
[----:B------:R-:W-:-:S02]  /*1370*/  SHF.R.U32.HI R3, RZ, 0x3, R0 ;  /* 0x00000003ff037819 */ /* 0x000fc40000011600 */
[----:B------:R-:W-:Y:S02]  /*1380*/  LOP3.LUT R0, R0, 0x38, R2, 0xf8, !PT ;  /* 0x0000003800007812 */ /* 0x000fe400078ef802 */
[----:B------:R-:W-:Y:S02]  /*1390*/  IADD3 R12, R2, 0x40, RZ ;  /* 0x00000040020c7810 */ /* 0x000fe40007ffe0ff */
[----:B------:R-:W-:Y:S01]  /*13a0*/  LOP3.LUT R0, R0, R3, RZ, 0x3c, !PT ;  /* 0x0000000300007212 */ /* 0x000fe200078e3cff */
[----:B------:R-:W-:Y:S01]  /*13b0*/  IMAD.SHL.U32 R3, R6, 0x8, RZ ;  /* 0x0000000806037824 */ /* 0x000fe200078e00ff */
[----:B------:R-:W-:Y:S02]  /*13c0*/  IADD3 R6, R18, 0x40, RZ ;  /* 0x0000004012067810 */ /* 0x000fe40007ffe0ff */
[----:B------:R-:W-:Y:S02]  /*13d0*/  IADD3 R22, R2, 0xc0, RZ ;  /* 0x000000c002167810 */ /* 0x000fe40007ffe0ff */
[----:B------:R-:W-:-:S02]  /*13e0*/  LOP3.LUT R14, R0, 0xfffffe00, R3, 0xf8, !PT ;  /* 0xfffffe00000e7812 */ /* 0x000fc400078ef803 */
[----:B------:R-:W-:Y:S02]  /*13f0*/  IADD3 R0, R2, 0x80, RZ ;  /* 0x0000008002007810 */ /* 0x000fe40007ffe0ff */
[----:B------:R-:W-:Y:S01]  /*1400*/  @!P0 SHF.R.S32.HI R13, RZ, 0x1f, R12 ;  /* 0x0000001fff0d8819 */ /* 0x000fe2000001140c */
[----:B------:R-:W-:Y:S01]  /*1410*/  IMAD.SHL.U32 R76, R14, 0x2, RZ ;  /* 0x000000020e4c7824 */ /* 0x000fe200078e00ff */
[----:B------:R-:W-:Y:S02]  /*1420*/  ISETP.GE.AND P1, PT, R6, UR4, PT ;  /* 0x0000000406007c0c */ /* 0x000fe4000bf26270 */
[----:B------:R-:W-:Y:S02]  /*1430*/  @!P0 SHF.R.S32.HI R7, RZ, 0x1f, R0 ;  /* 0x0000001fff078819 */ /* 0x000fe40000011400 */
[----:B------:R-:W-:Y:S01]  /*1440*/  @!P0 SHF.R.S32.HI R6, RZ, 0x1f, R22 ;  /* 0x0000001fff068819 */ /* 0x000fe20000011416 */
[----:B------:R-:W-:Y:S01]  /*1450*/  STL [R1+0x4], R76 ;  /* 0x0000044c01007387 */ /* 0x000fe20000100800 */
[----:B------:R-:W-:-:S02]  /*1460*/  SHF.R.S32.HI R3, RZ, 0x1f, R2 ;  /* 0x0000001fff037819 */ /* 0x000fc40000011402 */
[----:B------:R-:W-:Y:S02]  /*1470*/  @!P0 LEA.HI R16, R13, R12, RZ, 0x3 ;  /* 0x0000000c0d108211 */ /* 0x000fe400078f18ff */
[----:B------:R-:W-:Y:S02]  /*1480*/  @!P0 LEA.HI R13, R7, R0, RZ, 0x3 ;  /* 0x00000000070d8211 */ /* 0x000fe400078f18ff */
[----:B------:R-:W-:Y:S02]  /*1490*/  @!P0 LEA.HI R7, R6, R22, RZ, 0x3 ;  /* 0x0000001606078211 */ /* 0x000fe400078f18ff */
[----:B------:R-:W-:Y:S01]  /*14a0*/  ISETP.GE.AND P5, PT, R12, c[0x0][0x198], PT ;  /* 0x000066000c007a0c */ /* 0x000fe20003fa6270 */
[----:B------:R-:W4:Y:S01]  /*14b0*/  SHFL.IDX PT, R6, R19, 0x1, 0x181f ;  /* 0x00381f0013067f89 */ /* 0x000f2200000e0000 */
[----:B------:R-:W-:Y:S02]  /*14c0*/  ISETP.GE.AND P6, PT, R0, c[0x0][0x198], PT ;  /* 0x0000660000007a0c */ /* 0x000fe40003fc6270 */
[----:B------:R-:W-:-:S02]  /*14d0*/  @!P0 LOP3.LUT R16, R16, 0xfffffff8, RZ, 0xc0, !PT ;  /* 0xfffffff810108812 */ /* 0x000fc400078ec0ff */
[----:B------:R-:W-:Y:S02]  /*14e0*/  @!P0 LOP3.LUT R14, R13, 0xfffffff8, RZ, 0xc0, !PT ;  /* 0xfffffff80d0e8812 */ /* 0x000fe400078ec0ff */
[----:B------:R-:W-:Y:S01]  /*14f0*/  @!P0 LOP3.LUT R13, R7, 0xfffffff8, RZ, 0xc0, !PT ;  /* 0xfffffff8070d8812 */ /* 0x000fe200078ec0ff */
[--C-:B-1----:R-:W-:Y:S01]  /*1500*/  @!P0 IMAD.WIDE R16, R16, 0x2, R4.reuse ;  /* 0x0000000210108825 */ /* 0x102fe200078e0204 */
[----:B------:R-:W1:Y:S01]  /*1510*/  SHFL.IDX PT, R7, R20, 0x1, 0x181f ;  /* 0x00381f0014077f89 */ /* 0x000e6200000e0000 */
[----:B------:R-:W-:Y:S02]  /*1520*/  IADD3 R18, R18, 0x60, RZ ;  /* 0x0000006012127810 */ /* 0x000fe40007ffe0ff */
[----:B------:R-:W-:Y:S01]  /*1530*/  @!P0 IMAD.WIDE R14, R14, 0x2, R4 ;  /* 0x000000020e0e8825 */ /* 0x000fe200078e0204 */
[----:B--2---:R-:W-:Y:S02]  /*1540*/  LOP3.LUT R133, R133, 0xfffffffe, RZ, 0xc0, !PT ;  /* 0xfffffffe85857812 */ /* 0x004fe400078ec0ff */
[----:B---3--:R-:W-:Y:S01]  /*1550*/  @P3 SHF.R.S32.HI R9, RZ, 0x1f, R8 ;  /* 0x0000001fff093819 */ /* 0x008fe20000011408 */
[----:B------:R-:W-:Y:S01]  /*1560*/  @!P3 IMAD.MOV.U32 R9, RZ, RZ, R10 ;  /* 0x000000ffff09b224 */ /* 0x000fe200078e000a */
[C---:B------:R-:W-:Y:S01]  /*1570*/  @!P0 LEA R10, P4, R2.reuse, R4, 0x1 ;  /* 0x00000004020a8211 */ /* 0x040fe200078808ff */
[----:B------:R-:W-:Y:S01]  /*1580*/  @!P3 IMAD.MOV.U32 R8, RZ, RZ, R11 ;  /* 0x000000ffff08b224 */ /* 0x000fe200078e000b */
[----:B------:R-:W-:-:S02]  /*1590*/  ISETP.GE.AND P3, PT, R2, c[0x0][0x198], PT ;  /* 0x0000660002007a0c */ /* 0x000fc40003f66270 */
[----:B------:R-:W-:Y:S01]  /*15a0*/  @!P0 LEA.HI.X R11, R2, R5, R3, 0x1, P4 ;  /* 0x00000005020b8211 */ /* 0x000fe200020f0c03 */
[----:B------:R-:W-:Y:S01]  /*15b0*/  @!P0 IMAD.WIDE R4, R13, 0x2, R4 ;  /* 0x000000020d048825 */ /* 0x000fe200078e0204 */
[----:B------:R-:W-:-:S09]  /*15c0*/  ISETP.GE.AND P4, PT, R22, c[0x0][0x198], PT ;  /* 0x0000660016007a0c */ /* 0x000fd20003f86270 */
[----:B------:R2:W-:Y:S04]  /*15d0*/  @!P0 LDGSTS.E.BYPASS.LTC128B.128 [R76+0x100], [R10.64], !P3 ;  /* 0x001000000a4c8fae */ /* 0x0005e8000d901d50 */
[----:B------:R3:W-:Y:S04]  /*15e0*/  @!P0 LDGSTS.E.BYPASS.LTC128B.128 [R76+0x4100], [R16.64], !P5 ;  /* 0x04100000104c8fae */ /* 0x0007e8000e901d50 */
[----:B------:R5:W-:Y:S04]  /*15f0*/  @!P0 LDGSTS.E.BYPASS.LTC128B.128 [R76+0x8100], [R14.64], !P6 ;  /* 0x081000000e4c8fae */ /* 0x000be8000f101d50 */
[----:B------:R1:W-:Y:S01]  /*1600*/  @!P0 LDGSTS.E.BYPASS.LTC128B.128 [R76+0xc100], [R4.64], !P4 ;  /* 0x0c100000044c8fae */ /* 0x0003e2000e101d50 */
[----:B--2---:R-:W-:-:S04]  /*1610*/  @!P2 SHF.R.S32.HI R10, RZ, 0x1f, R12 ;  /* 0x0000001fff0aa819 */ /* 0x004fc8000001140c */
[----:B------:R-:W-:-:S04]  /*1620*/  @!P2 LEA.HI R10, R10, R12, RZ, 0x3 ;  /* 0x0000000c0a0aa211 */ /* 0x000fc800078f18ff */
[----:B---3--:R-:W-:Y:S02]  /*1630*/  @!P2 LOP3.LUT R16, R10, 0xfffffff8, RZ, 0xc0, !PT ;  /* 0xfffffff80a10a812 */ /* 0x008fe400078ec0ff */
[----:B----4-:R-:W-:Y:S02]  /*1640*/  @!P2 LEA R10, P0, R2, R6, 0x1 ;  /* 0x00000006020aa211 */ /* 0x010fe400078008ff */
[----:B-1----:R-:W-:Y:S01]  /*1650*/  @!P2 SHF.R.S32.HI R5, RZ, 0x1f, R0 ;  /* 0x0000001fff05a819 */ /* 0x002fe20000011400 */
[----:B------:R-:W-:Y:S01]  /*1660*/  @!P2 IMAD.WIDE R16, R16, 0x2, R6 ;  /* 0x000000021010a825 */ /* 0x000fe200078e0206 */
[----:B------:R-:W-:Y:S02]  /*1670*/  @!P2 SHF.R.S32.HI R4, RZ, 0x1f, R22 ;  /* 0x0000001fff04a819 */ /* 0x000fe40000011416 */
[----:B-----5:R-:W-:Y:S02]  /*1680*/  @!P2 LEA.HI R14, R5, R0, RZ, 0x3 ;  /* 0x00000000050ea211 */ /* 0x020fe400078f18ff */
[----:B------:R-:W-:-:S02]  /*1690*/  @!P2 LEA.HI R5, R4, R22, RZ, 0x3 ;  /* 0x000000160405a211 */ /* 0x000fc400078f18ff */
[----:B------:R-:W-:Y:S01]  /*16a0*/  SHFL.IDX PT, R4, R19, 0x2, 0x181f ;  /* 0x00581f0013047f89 */ /* 0x000fe200000e0000 */
[----:B------:R-:W-:Y:S02]  /*16b0*/  @!P2 LOP3.LUT R14, R14, 0xfffffff8, RZ, 0xc0, !PT ;  /* 0xfffffff80e0ea812 */ /* 0x000fe400078ec0ff */
[----:B------:R-:W-:Y:S02]  /*16c0*/  @!P2 LOP3.LUT R13, R5, 0xfffffff8, RZ, 0xc0, !PT ;  /* 0xfffffff8050da812 */ /* 0x000fe400078ec0ff */
[----:B------:R-:W1:Y:S01]  /*16d0*/  SHFL.IDX PT, R5, R20, 0x2, 0x181f ;  /* 0x00581f0014057f89 */ /* 0x000e6200000e0000 */
[----:B------:R-:W-:Y:S01]  /*16e0*/  @!P2 LEA.HI.X R11, R2, R7, R3, 0x1, P0 ;  /* 0x00000007020ba211 */ /* 0x000fe200000f0c03 */
[--C-:B------:R-:W-:Y:S01]  /*16f0*/  @!P2 IMAD.WIDE R14, R14, 0x2, R6.reuse ;  /* 0x000000020e0ea825 */ /* 0x100fe200078e0206 */
[----:B------:R-:W-:Y:S01]  /*1700*/  ISETP.GE.AND P0, PT, R18, UR4, PT ;  /* 0x0000000412007c0c */ /* 0x000fe2000bf06270 */
[----:B------:R-:W-:Y:S02]  /*1710*/  ULDC.64 UR4, c[0x0][0x1e8] ;  /* 0x00007a0000047ab9 */ /* 0x000fe40000000a00 */
[----:B------:R-:W-:Y:S01]  /*1720*/  @!P2 IMAD.WIDE R6, R13, 0x2, R6 ;  /* 0x000000020d06a825 */ /* 0x000fe200078e0206 */
[----:B------:R2:W-:Y:S01]  /*1730*/  @!P2 LDGSTS.E.BYPASS.LTC128B.128 [R76+0x1100], [R10.64], !P3 ;  /* 0x011000000a4cafae */ /* 0x0005e2000d901d50 */
[----:B------:R-:W-:Y:S01]  /*1740*/  @!P1 SHF.R.S32.HI R13, RZ, 0x1f, R0 ;  /* 0x0000001fff0d9819 */ /* 0x000fe20000011400 */
[----:B------:R-:W-:-:S02]  /*1750*/  UIMAD UR4, UR6, UR4, URZ ;  /* 0x00000004060472a4 */ /* 0x000fc4000f8e023f */
[----:B------:R3:W-:Y:S01]  /*1760*/  @!P2 LDGSTS.E.BYPASS.LTC128B.128 [R76+0x5100], [R16.64], !P5 ;  /* 0x05100000104cafae */ /* 0x0007e2000e901d50 */
[----:B------:R-:W-:Y:S01]  /*1770*/  @!P1 LEA.HI R13, R13, R0, RZ, 0x3 ;  /* 0x000000000d0d9211 */ /* 0x000fe200078f18ff */
[----:B------:R-:W-:Y:S02]  /*1780*/  UIMAD UR15, UR12, UR5, UR4 ;  /* 0x000000050c0f72a4 */ /* 0x000fe4000f8e0204 */
[----:B------:R4:W-:Y:S01]  /*1790*/  @!P2 LDGSTS.E.BYPASS.LTC128B.128 [R76+0x9100], [R14.64], !P6 ;  /* 0x091000000e4cafae */ /* 0x0009e2000f101d50 */
[----:B------:R-:W-:Y:S01]  /*17a0*/  ISETP.GE.AND P6, PT, R2, c[0x0][0x1d4], PT ;  /* 0x0000750002007a0c */ /* 0x000fe20003fc6270 */
[----:B------:R-:W-:Y:S02]  /*17b0*/  ULDC.64 UR4, c[0x0][0x210] ;  /* 0x0000840000047ab9 */ /* 0x000fe40000000a00 */
[----:B------:R5:W-:Y:S01]  /*17c0*/  @!P2 LDGSTS.E.BYPASS.LTC128B.128 [R76+0xd100], [R6.64], !P4 ;  /* 0x0d100000064cafae */ /* 0x000be2000e101d50 */
[----:B------:R-:W-:-:S03]  /*17d0*/  UIMAD UR4, UR6, UR4, URZ ;  /* 0x00000004060472a4 */ /* 0x000fc6000f8e023f */
[----:B------:R-:W-:Y:S02]  /*17e0*/  ULDC.64 UR6, c[0x0][0x1e0] ;  /* 0x0000780000067ab9 */ /* 0x000fe40000000a00 */
[----:B------:R-:W-:Y:S02]  /*17f0*/  UIMAD.WIDE.U32 UR26, UR21, UR6, URZ ;  /* 0x00000006151a72a5 */ /* 0x000fe4000f8e003f */
[----:B------:R-:W-:Y:S02]  /*1800*/  UIMAD UR21, UR21, UR7, URZ ;  /* 0x00000007151572a4 */ /* 0x000fe4000f8e023f */
[----:B------:R-:W-:Y:S02]  /*1810*/  UIMAD UR22, UR12, UR5, UR4 ;  /* 0x000000050c1672a4 */ /* 0x000fe4000f8e0204 */
[----:B------:R-:W-:Y:S02]  /*1820*/  UIADD3 UR21, UR27, UR21, URZ ;  /* 0x000000151b157290 */ /* 0x000fe4000fffe03f */
[----:B------:R-:W-:Y:S01]  /*1830*/  ULDC.64 UR4, c[0x0][0x208] ;  /* 0x0000820000047ab9 */ /* 0x000fe20000000a00 */
[----:B--2---:R-:W2:Y:S01]  /*1840*/  SHFL.IDX PT, R10, R19, 0x3, 0x181f ;  /* 0x00781f00130a7f89 */ /* 0x004ea200000e0000 */
[----:B------:R-:W-:-:S03]  /*1850*/  UIMAD.WIDE.U32 UR24, UR20, UR4, URZ ;  /* 0x00000004141872a5 */ /* 0x000fc6000f8e003f */
[----:B------:R-:W2:Y:S01]  /*1860*/  SHFL.IDX PT, R11, R20, 0x3, 0x181f ;  /* 0x00781f00140b7f89 */ /* 0x000ea200000e0000 */
[----:B----4-:R-:W-:Y:S02]  /*1870*/  @!P1 LOP3.LUT R14, R13, 0xfffffff8, RZ, 0xc0, !PT ;  /* 0xfffffff80d0e9812 */ /* 0x010fe400078ec0ff */
[----:B-----5:R-:W-:-:S03]  /*1880*/  @!P1 SHF.R.S32.HI R6, RZ, 0x1f, R12 ;  /* 0x0000001fff069819 */ /* 0x020fc6000001140c */
[----:B-1----:R-:W-:Y:S01]  /*1890*/  @!P1 IMAD.WIDE R14, R14, 0x2, R4 ;  /* 0x000000020e0e9825 */ /* 0x002fe200078e0204 */
[----:B------:R-:W-:Y:S02]  /*18a0*/  @!P1 SHF.R.S32.HI R7, RZ, 0x1f, R22 ;  /* 0x0000001fff079819 */ /* 0x000fe40000011416 */
[----:B------:R-:W-:Y:S02]  /*18b0*/  @!P1 LEA.HI R6, R6, R12, RZ, 0x3 ;  /* 0x0000000c06069211 */ /* 0x000fe400078f18ff */
[----:B------:R-:W-:Y:S02]  /*18c0*/  @!P1 LEA.HI R7, R7, R22, RZ, 0x3 ;  /* 0x0000001607079211 */ /* 0x000fe400078f18ff */
[----:B---3--:R-:W-:Y:S02]  /*18d0*/  @!P1 LOP3.LUT R16, R6, 0xfffffff8, RZ, 0xc0, !PT ;  /* 0xfffffff806109812 */ /* 0x008fe400078ec0ff */
[----:B------:R-:W-:Y:S02]  /*18e0*/  @!P1 LEA R6, P2, R2, R4, 0x1 ;  /* 0x0000000402069211 */ /* 0x000fe400078408ff */
[----:B------:R-:W-:Y:S01]  /*18f0*/  @!P1 LOP3.LUT R13, R7, 0xfffffff8, RZ, 0xc0, !PT ;  /* 0xfffffff8070d9812 */ /* 0x000fe200078ec0ff */
[----:B------:R-:W-:Y:S01]  /*1900*/  @!P1 IMAD.WIDE R16, R16, 0x2, R4 ;  /* 0x0000000210109825 */ /* 0x000fe200078e0204 */
[----:B------:R-:W-:-:S02]  /*1910*/  @!P1 LEA.HI.X R7, R2, R5, R3, 0x1, P2 ;  /* 0x0000000502079211 */ /* 0x000fc400010f0c03 */
[----:B------:R-:W-:Y:S01]  /*1920*/  ISETP.GE.AND P2, PT, R0, c[0x0][0x198], PT ;  /* 0x0000660000007a0c */ /* 0x000fe20003f46270 */
[----:B------:R-:W-:Y:S01]  /*1930*/  @!P1 IMAD.WIDE R4, R13, 0x2, R4 ;  /* 0x000000020d049825 */ /* 0x000fe200078e0204 */
[----:B------:R-:W-:Y:S01]  /*1940*/  SHF.R.S32.HI R13, RZ, 0x1f, R77 ;  /* 0x0000001fff0d7819 */ /* 0x000fe2000001144d */
[----:B------:R1:W-:Y:S04]  /*1950*/  @!P1 LDGSTS.E.BYPASS.LTC128B.128 [R76+0x2100], [R6.64], !P3 ;  /* 0x02100000064c9fae */ /* 0x0003e8000d901d50 */
[----:B------:R3:W-:Y:S01]  /*1960*/  @!P1 LDGSTS.E.BYPASS.LTC128B.128 [R76+0x6100], [R16.64], !P5 ;  /* 0x06100000104c9fae */ /* 0x0007e2000e901d50 */
[----:B------:R-:W-:-:S05]  /*1970*/  ISETP.GE.AND P5, PT, R12, c[0x0][0x1d4], PT ;  /* 0x000075000c007a0c */ /* 0x000fca0003fa6270 */
[----:B------:R4:W-:Y:S04]  /*1980*/  @!P1 LDGSTS.E.BYPASS.LTC128B.128 [R76+0xa100], [R14.64], !P2 ;  /* 0x0a1000000e4c9fae */ /* 0x0009e8000d101d50 */
[----:B------:R2:W-:Y:S04]  /*1990*/  @!P1 LDGSTS.E.BYPASS.LTC128B.128 [R76+0xe100], [R4.64], !P4 ;  /* 0x0e100000044c9fae */ /* 0x0005e8000e101d50 */
[----:B------:R-:W-:Y:S02]  /*19a0*/  @P5 LOP3.LUT R133, R133, 0x1, RZ, 0xfc, !PT ;  /* 0x0000000185855812 */ /* 0x000fe400078efcff */
[----:B------:R-:W-:-:S03]  /*19b0*/  ISETP.GE.AND P5, PT, R0, c[0x0][0x1d4], PT ;  /* 0x0000750000007a0c */ /* 0x000fc60003fa6270 */
[----:B------:R-:W-:Y:S01]  /*19c0*/  STL [R1+0x28], R133 ;  /* 0x0000288501007387 */ /* 0x000fe20000100800 */
[----:B-1----:R-:W-:Y:S01]  /*19d0*/  @!P0 SHF.R.S32.HI R6, RZ, 0x1f, R12 ;  /* 0x0000001fff068819 */ /* 0x002fe2000001140c */
[----:B------:R-:W-:-:S04]  /*19e0*/  IMAD R7, R13, c[0x0][0x1e0], RZ ;  /* 0x000078000d077a24 */ /* 0x000fc800078e02ff */
[----:B------:R-:W-:Y:S01]  /*19f0*/  IMAD R7, R77, c[0x0][0x1e4], R7 ;  /* 0x000079004d077a24 */ /* 0x000fe200078e0207 */
[----:B----4-:R-:W-:Y:S01]  /*1a00*/  @!P0 LEA.HI R14, R6, R12, RZ, 0x3 ;  /* 0x0000000c060e8211 */ /* 0x010fe200078f18ff */
[----:B------:R-:W-:Y:S01]  /*1a10*/  IMAD R6, R13, c[0x0][0x208], RZ ;  /* 0x000082000d067a24 */ /* 0x000fe200078e02ff */
[----:B--2---:R-:W-:-:S03]  /*1a20*/  @!P0 LEA R4, P1, R2, R10, 0x1 ;  /* 0x0000000a02048211 */ /* 0x004fc600078208ff */
[----:B------:R-:W-:Y:S01]  /*1a30*/  IMAD R13, R77, c[0x0][0x20c], R6 ;  /* 0x000083004d0d7a24 */ /* 0x000fe200078e0206 */
[----:B------:R-:W-:Y:S02]  /*1a40*/  @!P0 SHF.R.S32.HI R6, RZ, 0x1f, R0 ;  /* 0x0000001fff068819 */ /* 0x000fe40000011400 */
[----:B------:R-:W-:Y:S02]  /*1a50*/  @!P0 LEA.HI.X R5, R2, R11, R3, 0x1, P1 ;  /* 0x0000000b02058211 */ /* 0x000fe400008f0c03 */
[----:B------:R-:W-:Y:S01]  /*1a60*/  @!P0 LEA.HI R6, R6, R0, RZ, 0x3 ;  /* 0x0000000006068211 */ /* 0x000fe200078f18ff */
[----:B------:R-:W-:Y:S01]  /*1a70*/  IMAD.U32 R0, RZ, RZ, UR12 ;  /* 0x0000000cff007e24 */ /* 0x000fe2000f8e00ff */
[----:B------:R-:W-:Y:S01]  /*1a80*/  ISETP.GE.AND P1, PT, R12, c[0x0][0x198], PT ;  /* 0x000066000c007a0c */ /* 0x000fe20003f26270 */
[----:B------:R1:W-:Y:S01]  /*1a90*/  @!P0 LDGSTS.E.BYPASS.LTC128B.128 [R76+0x3100], [R4.64], !P3 ;  /* 0x03100000044c8fae */ /* 0x0003e2000d901d50 */
[----:B------:R-:W-:Y:S02]  /*1aa0*/  @!P0 LOP3.LUT R14, R14, 0xfffffff8, RZ, 0xc0, !PT ;  /* 0xfffffff80e0e8812 */ /* 0x000fe400078ec0ff */
[----:B------:R-:W-:-:S02]  /*1ab0*/  @!P0 LOP3.LUT R6, R6, 0xfffffff8, RZ, 0xc0, !PT ;  /* 0xfffffff806068812 */ /* 0x000fc400078ec0ff */
[----:B------:R-:W-:Y:S01]  /*1ac0*/  LOP3.LUT P3, RZ, R133, 0x1, RZ, 0xc0, !PT ;  /* 0x0000000185ff7812 */ /* 0x000fe2000786c0ff */
[----:B------:R-:W-:-:S06]  /*1ad0*/  @!P0 IMAD.WIDE R14, R14, 0x2, R10 ;  /* 0x000000020e0e8825 */ /* 0x000fcc00078e020a */
[----:B------:R2:W-:Y:S01]  /*1ae0*/  @!P0 LDGSTS.E.BYPASS.LTC128B.128 [R76+0x7100], [R14.64], !P1 ;  /* 0x071000000e4c8fae */ /* 0x0005e2000c901d50 */
[----:B-1----:R-:W-:-:S04]  /*1af0*/  IMAD.WIDE.U32 R4, R77, c[0x0][0x1e0], R2 ;  /* 0x000078004d047a25 */ /* 0x002fc800078e0002 */
[----:B------:R-:W-:-:S04]  /*1b00*/  IMAD.WIDE.U32 R2, R77, c[0x0][0x208], R2 ;  /* 0x000082004d027a25 */ /* 0x000fc800078e0002 */
[----:B------:R-:W-:Y:S02]  /*1b10*/  IMAD.IADD R5, R5, 0x1, R7 ;  /* 0x0000000105057824 */ /* 0x000fe400078e0207 */
[----:B------:R-:W-:Y:S02]  /*1b20*/  IMAD.IADD R3, R3, 0x1, R13 ;  /* 0x0000000103037824 */ /* 0x000fe400078e020d */
[----:B------:R-:W-:-:S04]  /*1b30*/  @!P0 IMAD.WIDE R6, R6, 0x2, R10 ;  /* 0x0000000206068825 */ /* 0x000fc800078e020a */
[C---:B------:R-:W-:Y:S01]  /*1b40*/  IMAD.WIDE.U32 R4, R0.reuse, c[0x0][0x1e8], R4 ;  /* 0x00007a0000047a25 */ /* 0x040fe200078e0004 */
[----:B------:R1:W-:Y:S03]  /*1b50*/  @!P0 LDGSTS.E.BYPASS.LTC128B.128 [R76+0xb100], [R6.64], !P2 ;  /* 0x0b100000064c8fae */ /* 0x0003e6000d101d50 */
[----:B------:R-:W-:Y:S01]  /*1b60*/  IMAD.WIDE.U32 R2, R0, c[0x0][0x210], R2 ;  /* 0x0000840000027a25 */ /* 0x000fe200078e0002 */
[----:B------:R-:W-:Y:S02]  /*1b70*/  IADD3 R0, -R77, UR23, RZ ;  /* 0x000000174d007c10 */ /* 0x000fe4000fffe1ff */
[----:B------:R-:W-:Y:S01]  /*1b80*/  IADD3 R5, R5, UR15, RZ ;  /* 0x0000000f05057c10 */ /* 0x000fe2000fffe0ff */
[----:B------:R-:W-:Y:S01]  /*1b90*/  USHF.R.S32.HI UR15, URZ, 0x1f, UR20 ;  /* 0x0000001f3f0f7899 */ /* 0x000fe20008011414 */
[C---:B------:R-:W-:Y:S02]  /*1ba0*/  ISETP.GE.AND P2, PT, R0.reuse, 0x1, PT ;  /* 0x000000010000780c */ /* 0x040fe40003f46270 */
[----:B------:R-:W-:Y:S01]  /*1bb0*/  ISETP.GE.AND P1, PT, R0, 0x21, PT ;  /* 0x000000210000780c */ /* 0x000fe20003f26270 */
[----:B------:R-:W-:Y:S01]  /*1bc0*/  IMAD.WIDE.U32 R80, R8, c[0x0][0x1f0], R4 ;  /* 0x00007c0008507a25 */ /* 0x000fe200078e0004 */
[----:B------:R-:W-:Y:S01]  /*1bd0*/  IADD3 R3, R3, UR22, RZ ;  /* 0x0000001603037c10 */ /* 0x000fe2000fffe0ff */
[----:B------:R-:W-:-:S02]  /*1be0*/  UIMAD UR22, UR21, UR20, URZ ;  /* 0x00000014151672a4 */ /* 0x000fc4000f8e023f */
[----:B------:R-:W-:Y:S01]  /*1bf0*/  IMAD.U32 R4, RZ, RZ, UR26 ;  /* 0x0000001aff047e24 */ /* 0x000fe2000f8e00ff */
[----:B------:R-:W-:Y:S01]  /*1c00*/  UIMAD UR4, UR15, UR4, URZ ;  /* 0x000000040f0472a4 */ /* 0x000fe2000f8e023f */
[----:B------:R-:W-:Y:S01]  /*1c10*/  IMAD.MOV.U32 R78, RZ, RZ, R80 ;  /* 0x000000ffff4e7224 */ /* 0x000fe200078e0050 */
[----:B------:R-:W-:Y:S01]  /*1c20*/  UIMAD UR22, UR15, UR26, UR22 ;  /* 0x0000001a0f1672a4 */ /* 0x000fe2000f8e0216 */
[----:B------:R-:W-:Y:S01]  /*1c30*/  IMAD.WIDE.U32 R26, R8, c[0x0][0x218], R2 ;  /* 0x00008600081a7a25 */ /* 0x000fe200078e0002 */
[----:B------:R-:W-:Y:S01]  /*1c40*/  USHF.L.U32 UR15, UR6, 0x5, URZ ;  /* 0x00000005060f7899 */ /* 0x000fe2000800063f */
[----:B------:R-:W-:Y:S01]  /*1c50*/  STL.64 [R1+0x38], R80 ;  /* 0x0000385001007387 */ /* 0x000fe20000100a00 */
[----:B------:R-:W-:Y:S01]  /*1c60*/  UIMAD UR4, UR20, UR5, UR4 ;  /* 0x00000005140472a4 */ /* 0x000fe2000f8e0204 */
[----:B------:R-:W-:Y:S02]  /*1c70*/  IMAD.U32 R5, RZ, RZ, UR27 ;  /* 0x0000001bff057e24 */ /* 0x000fe4000f8e00ff */
[----:B------:R-:W-:Y:S01]  /*1c80*/  UMOV UR5, 0x5 ;  /* 0x0000000500057882 */ /* 0x000fe20000000000 */
[----:B------:R-:W-:Y:S01]  /*1c90*/  IMAD.MOV.U32 R24, RZ, RZ, R26 ;  /* 0x000000ffff187224 */ /* 0x000fe200078e001a */
[----:B-1----:R-:W-:Y:S01]  /*1ca0*/  @!P0 SHF.R.S32.HI R6, RZ, 0x1f, R22 ;  /* 0x0000001fff068819 */ /* 0x002fe20000011416 */
[----:B------:R-:W-:Y:S01]  /*1cb0*/  USHF.L.U64.HI UR6, UR6, UR5, UR7 ;  /* 0x0000000506067299 */ /* 0x000fe20008010207 */
[----:B------:R-:W-:Y:S01]  /*1cc0*/  IMAD.U32 R7, RZ, RZ, UR25 ;  /* 0x00000019ff077e24 */ /* 0x000fe2000f8e00ff */
[----:B------:R-:W-:Y:S01]  /*1cd0*/  UIADD3 UR4, UR25, UR4, URZ ;  /* 0x0000000419047290 */ /* 0x000fe2000fffe03f */
[----:B------:R-:W-:Y:S01]  /*1ce0*/  @!P0 LEA.HI R0, R6, R22, RZ, 0x3 ;  /* 0x0000001606008211 */ /* 0x000fe200078f18ff */
[----:B------:R-:W-:-:S02]  /*1cf0*/  IMAD R6, R9, c[0x0][0x1f0], RZ ;  /* 0x00007c0009067a24 */ /* 0x000fc400078e02ff */
[----:B------:R-:W-:Y:S01]  /*1d00*/  UIMAD UR4, UR4, 0x30, URZ ;  /* 0x00000030040478a4 */ /* 0x000fe2000f8e023f */
[----:B------:R-:W-:Y:S01]  /*1d10*/  @!P0 LOP3.LUT R0, R0, 0xfffffff8, RZ, 0xc0, !PT ;  /* 0xfffffff800008812 */ /* 0x000fe200078ec0ff */
[----:B------:R-:W-:-:S04]  /*1d20*/  IMAD R6, R8, c[0x0][0x1f4], R6 ;  /* 0x00007d0008067a24 */ /* 0x000fc800078e0206 */
[----:B------:R-:W-:-:S04]  /*1d30*/  @!P0 IMAD.WIDE R10, R0, 0x2, R10 ;  /* 0x00000002000a8825 */ /* 0x000fc800078e020a */
[----:B------:R-:W-:Y:S01]  /*1d40*/  IMAD R0, R9, c[0x0][0x218], RZ ;  /* 0x0000860009007a24 */ /* 0x000fe200078e02ff */
[----:B------:R1:W-:Y:S01]  /*1d50*/  @!P0 LDGSTS.E.BYPASS.LTC128B.128 [R76+0xf100], [R10.64], !P4 ;  /* 0x0f1000000a4c8fae */ /* 0x0003e2000e101d50 */
[----:B------:R-:W-:Y:S01]  /*1d60*/  IMAD.IADD R79, R81, 0x1, R6 ;  /* 0x00000001514f7824 */ /* 0x000fe200078e0206 */
[----:B------:R-:W-:Y:S01]  /*1d70*/  ISETP.GE.AND P4, PT, R22, c[0x0][0x1d4], PT ;  /* 0x0000750016007a0c */ /* 0x000fe20003f86270 */
[----:B------:R-:W-:Y:S01]  /*1d80*/  IMAD R0, R8, c[0x0][0x21c], R0 ;  /* 0x0000870008007a24 */ /* 0x000fe200078e0200 */
[----:B------:R-:W0:Y:S01]  /*1d90*/  LDGDEPBAR ;  /* 0x00000000000079af */ /* 0x000e220000000000 */
[----:B------:R-:W-:-:S03]  /*1da0*/  IMAD.WIDE.U32 R2, R4, UR20, R78 ;  /* 0x0000001404027c25 */ /* 0x000fc6000f8e004e */
[----:B------:R-:W-:Y:S01]  /*1db0*/  STL.64 [R1+0x30], R78 ;  /* 0x0000304e01007387 */ /* 0x000fe20000100a00 */
[----:B------:R-:W-:Y:S01]  /*1dc0*/  IMAD.IADD R25, R27, 0x1, R0 ;  /* 0x000000011b197824 */ /* 0x000fe200078e0200 */
[----:B------:R-:W-:Y:S01]  /*1dd0*/  IADD3 R0, R3, UR22, RZ ;  /* 0x0000001603007c10 */ /* 0x000fe2000fffe0ff */
[----:B------:R-:W-:Y:S01]  /*1de0*/  IMAD.U32 R6, RZ, RZ, UR24 ;  /* 0x00000018ff067e24 */ /* 0x000fe2000f8e00ff */
[----:B------:R-:W-:Y:S01]  /*1df0*/  @P2 LEA R4, P0, R2, c[0x0][0x1c8], 0x1 ;  /* 0x0000720002042a11 */ /* 0x000fe200078008ff */
[----:B------:R-:W-:Y:S02]  /*1e00*/  STL.64 [R1+0x48], R26 ;  /* 0x0000481a01007387 */ /* 0x000fe40000100a00 */
[----:B------:R-:W-:Y:S01]  /*1e10*/  IMAD.WIDE.U32 R6, R6, 0x30, R24 ;  /* 0x0000003006067825 */ /* 0x000fe200078e0018 */
[C---:B------:R-:W-:Y:S01]  /*1e20*/  @P2 LEA.HI.X R5, R2.reuse, c[0x0][0x1cc], R0, 0x1, P0 ;  /* 0x0000730002052a11 */ /* 0x040fe200000f0c00 */
[----:B------:R-:W-:Y:S01]  /*1e30*/  STL.64 [R1+0x40], R24 ;  /* 0x0000401801007387 */ /* 0x000fe20000100a00 */
[----:B------:R-:W-:-:S03]  /*1e40*/  @P1 IADD3 R2, P0, R2, UR15, RZ ;  /* 0x0000000f02021c10 */ /* 0x000fc6000ff1e0ff */
[----:B------:R4:W-:Y:S01]  /*1e50*/  @P2 LDGSTS.E.BYPASS.LTC128B.128 [R76+0x10100], [R4.64], !P6 ;  /* 0x10100000044c2fae */ /* 0x0009e2000f101d50 */
[----:B------:R-:W-:Y:S02]  /*1e60*/  @P1 IADD3.X R0, R0, UR6, RZ, P0, !PT ;  /* 0x0000000600001c10 */ /* 0x000fe400087fe4ff */
[----:B------:R-:W-:Y:S01]  /*1e70*/  @P1 LEA R8, P0, R2, c[0x0][0x1c8], 0x1 ;  /* 0x0000720002081a11 */ /* 0x000fe200078008ff */
[----:B------:R4:W-:Y:S01]  /*1e80*/  @P2 LDGSTS.E.BYPASS.LTC128B.128 [R76+0x11900], [R4.64+0x80], !P3 ;  /* 0x11900080044c2fae */ /* 0x0009e2000d901d50 */
[----:B------:R-:W-:Y:S02]  /*1e90*/  ISETP.GT.AND P3, PT, R132, 0x7f, PT ;  /* 0x0000007f8400780c */ /* 0x000fe40003f64270 */
[----:B------:R-:W-:Y:S01]  /*1ea0*/  @P1 LEA.HI.X R9, R2, c[0x0][0x1cc], R0, 0x1, P0 ;  /* 0x0000730002091a11 */ /* 0x000fe200000f0c00 */
[----:B------:R4:W-:Y:S01]  /*1eb0*/  @P2 LDGSTS.E.BYPASS.LTC128B.128 [R76+0x13100], [R4.64+0x100], !P5 ;  /* 0x13100100044c2fae */ /* 0x0009e2000e901d50 */
[----:B------:R-:W-:Y:S02]  /*1ec0*/  IADD3 R0, R7, UR4, RZ ;  /* 0x0000000407007c10 */ /* 0x000fe4000fffe0ff */
[----:B------:R-:W-:Y:S01]  /*1ed0*/  LEA R12, P0, R6, c[0x0][0x1f8], 0x1 ;  /* 0x00007e00060c7a11 */ /* 0x000fe200078008ff */
[----:B------:R4:W-:Y:S01]  /*1ee0*/  @P2 LDGSTS.E.BYPASS.LTC128B.128 [R76+0x14900], [R4.64+0x180], !P4 ;  /* 0x14900180044c2fae */ /* 0x0009e2000e101d50 */
[----:B------:R-:W-:-:S02]  /*1ef0*/  LOP3.LUT P2, RZ, R133, 0x1, RZ, 0xc0, !PT ;  /* 0x0000000185ff7812 */ /* 0x000fc4000784c0ff */
[----:B------:R-:W-:Y:S01]  /*1f00*/  LEA.HI.X R13, R6, c[0x0][0x1fc], R0, 0x1, P0 ;  /* 0x00007f00060d7a11 */ /* 0x000fe200000f0c00 */
[----:B------:R-:W-:Y:S01]  /*1f10*/  IMAD.SHL.U32 R6, R77, 0x8, RZ ;  /* 0x000000084d067824 */ /* 0x000fe200078e00ff */
[----:B------:R5:W-:Y:S01]  /*1f20*/  @P1 LDGSTS.E.BYPASS.LTC128B.128 [R76+0x11100], [R8.64], !P6 ;  /* 0x11100000084c1fae */ /* 0x000be2000f101d50 */
[----:B------:R-:W-:Y:S01]  /*1f30*/  @!P3 IMAD.MOV.U32 R7, RZ, RZ, c[0x0][0x208] ;  /* 0x00008200ff07b624 */ /* 0x000fe200078e00ff */
[----:B---3--:R-:W-:Y:S01]  /*1f40*/  P2R R16, PR, RZ, 0x8 ;  /* 0x00000008ff107803 */ /* 0x008fe20000000000 */
[----:B-1----:R-:W-:-:S03]  /*1f50*/  @!P3 IMAD.MOV.U32 R11, RZ, RZ, c[0x0][0x20c] ;  /* 0x00008300ff0bb624 */ /* 0x002fc600078e00ff */
[----:B--2---:R-:W-:-:S03]  /*1f60*/  @!P3 LEA R14, P0, R7, R12, 0x6 ;  /* 0x0000000c070eb211 */ /* 0x004fc600078030ff */
[----:B------:R5:W-:Y:S01]  /*1f70*/  @P1 LDGSTS.E.BYPASS.LTC128B.128 [R76+0x12900], [R8.64+0x80], !P2 ;  /* 0x12900080084c1fae */ /* 0x000be2000d101d50 */
[----:B------:R-:W-:Y:S02]  /*1f80*/  @!P3 LEA.HI.X R15, R7, R13, R11, 0x6, P0 ;  /* 0x0000000d070fb211 */ /* 0x000fe400000f340b */
[----:B------:R-:W-:Y:S01]  /*1f90*/  LOP3.LUT P0, RZ, R21, 0x2, RZ, 0xc0, !PT ;  /* 0x0000000215ff7812 */ /* 0x000fe2000780c0ff */
[----:B------:R5:W-:Y:S01]  /*1fa0*/  @P1 LDGSTS.E.BYPASS.LTC128B.128 [R76+0x14100], [R8.64+0x100], !P5 ;  /* 0x14100100084c1fae */ /* 0x000be2000e901d50 */
[----:B------:R-:W-:-:S03]  /*1fb0*/  SEL R7, RZ, 0x1, P6 ;  /* 0x00000001ff077807 */ /* 0x000fc60003000000 */
[----:B------:R5:W-:Y:S04]  /*1fc0*/  @P1 LDGSTS.E.BYPASS.LTC128B.128 [R76+0x15900], [R8.64+0x180], !P4 ;  /* 0x15900180084c1fae */ /* 0x000be8000e101d50 */
[----:B------:R-:W0:Y:S01]  /*1fd0*/  LDGDEPBAR ;  /* 0x00000000000079af */ /* 0x000e220000000000 */
[----:B----4-:R-:W-:-:S04]  /*1fe0*/  LEA.HI R4, R75, R132, RZ, 0x4 ;  /* 0x000000844b047211 */ /* 0x010fc800078f20ff */
[----:B------:R-:W-:Y:S02]  /*1ff0*/  LOP3.LUT R2, R4, 0xfffffff0, RZ, 0xc0, !PT ;  /* 0xfffffff004027812 */ /* 0x000fe400078ec0ff */
[----:B------:R-:W-:-:S03]  /*2000*/  SHF.R.S32.HI R3, RZ, 0x4, R4 ;  /* 0x00000004ff037819 */ /* 0x000fc60000011404 */
[----:B------:R-:W-:Y:S01]  /*2010*/  IMAD.IADD R0, R132, 0x1, -R2 ;  /* 0x0000000184007824 */ /* 0x000fe200078e0a02 */
[----:B------:R-:W-:Y:S01]  /*2020*/  LEA.HI R4, R4, R3, RZ, 0x1 ;  /* 0x0000000304047211 */ /* 0x000fe200078f08ff */
[----:B------:R-:W-:-:S03]  /*2030*/  IMAD.SHL.U32 R2, R21, 0x40, RZ ;  /* 0x0000004015027824 */ /* 0x000fc600078e00ff */
[----:B------:R-:W-:Y:S02]  /*2040*/  SHF.R.S32.HI R5, RZ, 0x1f, R0 ;  /* 0x0000001fff057819 */ /* 0x000fe40000011400 */
[----:B------:R-:W-:Y:S02]  /*2050*/  LOP3.LUT R2, R2, 0x1c0, RZ, 0xc0, !PT ;  /* 0x000001c002027812 */ /* 0x000fe400078ec0ff */
[----:B------:R-:W-:Y:S02]  /*2060*/  LEA.HI R10, R5, R0, RZ, 0x3 ;  /* 0x00000000050a7211 */ /* 0x000fe400078f18ff */
[----:B------:R-:W-:Y:S02]  /*2070*/  LOP3.LUT R4, R4, 0xfffffffe, RZ, 0xc0, !PT ;  /* 0xfffffffe04047812 */ /* 0x000fe400078ec0ff */
[----:B------:R-:W-:Y:S01]  /*2080*/  LOP3.LUT R5, R10, 0xfffffff8, RZ, 0xc0, !PT ;  /* 0xfffffff80a057812 */ /* 0x000fe200078ec0ff */
[----:B------:R-:W-:-:S04]  /*2090*/  DEPBAR.LE SB0, 0x1 ;  /* 0x000080400000791a */ /* 0x000fc80000000000 */
[----:B------:R-:W-:Y:S01]  /*20a0*/  LOP3.LUT R6, R2, 0x8, R6, 0xf8, !PT ;  /* 0x0000000802067812 */ /* 0x000fe200078ef806 */
[----:B------:R-:W-:Y:S01]  /*20b0*/  IMAD.IADD R3, R3, 0x1, -R4 ;  /* 0x0000000103037824 */ /* 0x000fe200078e0a04 */
[----:B------:R-:W-:Y:S01]  /*20c0*/  SHF.R.U32.HI R2, RZ, 0x3, R2 ;  /* 0x00000003ff027819 */ /* 0x000fe20000011602 */
[----:B------:R-:W-:Y:S01]  /*20d0*/  IMAD.IADD R4, R0, 0x1, -R5 ;  /* 0x0000000100047824 */ /* 0x000fe200078e0a05 */
[----:B------:R-:W-:Y:S02]  /*20e0*/  SEL R5, RZ, 0x4, P5 ;  /* 0x00000004ff057807 */ /* 0x000fe40002800000 */
[----:B------:R-:W-:Y:S01]  /*20f0*/  LOP3.LUT R0, R6, R2, RZ, 0x3c, !PT ;  /* 0x0000000206007212 */ /* 0x000fe200078e3cff */
[C---:B------:R-:W-:Y:S01]  /*2100*/  IMAD.SHL.U32 R2, R4.reuse, 0x40, RZ ;  /* 0x0000004004027824 */ /* 0x040fe200078e00ff */
[----:B------:R-:W-:Y:S01]  /*2110*/  SEL R6, RZ, 0x2, P2 ;  /* 0x00000002ff067807 */ /* 0x000fe20001000000 */
[----:B------:R-:W-:Y:S01]  /*2120*/  BAR.SYNC.DEFER_BLOCKING 0x0 ;  /* 0x0000000000007b1d */ /* 0x000fe20000010000 */
[----:B------:R-:W-:Y:S01]  /*2130*/  LOP3.LUT P1, RZ, R4, 0x4, RZ, 0xc0, !PT ;  /* 0x0000000404ff7812 */ /* 0x000fe2000782c0ff */
[C---:B------:R-:W-:Y:S01]  /*2140*/  IMAD R0, R3.reuse, 0x200, R0 ;  /* 0x0000020003007824 */ /* 0x040fe200078e0200 */
[----:B------:R-:W-:Y:S01]  /*2150*/  LOP3.LUT R2, R2, 0x1c0, RZ, 0xc0, !PT ;  /* 0x000001c002027812 */ /* 0x000fe200078ec0ff */
[----:B------:R-:W-:Y:S01]  /*2160*/  IMAD.SHL.U32 R3, R3, 0x8, RZ ;  /* 0x0000000803037824 */ /* 0x000fe200078e00ff */
[----:B------:R-:W-:Y:S01]  /*2170*/  IADD3 R5, R5, R6, R7 ;  /* 0x0000000605057210 */ /* 0x000fe20007ffe007 */
[----:B------:R-:W-:Y:S01]  /*2180*/  IMAD.SHL.U32 R135, R0, 0x2, RZ ;  /* 0x0000000200877824 */ /* 0x000fe200078e00ff */
[----:B------:R-:W-:-:S02]  /*2190*/  P2R R7, PR, RZ, 0x40 ;  /* 0x00000040ff077803 */ /* 0x000fc40000000000 */
[----:B------:R-:W-:Y:S02]  /*21a0*/  LOP3.LUT R3, R2, 0x8, R3, 0xf8, !PT ;  /* 0x0000000802037812 */ /* 0x000fe400078ef803 */
[----:B------:R-:W-:Y:S02]  /*21b0*/  SHF.R.U32.HI R2, RZ, 0x3, R2 ;  /* 0x00000003ff027819 */ /* 0x000fe40000011602 */
[----:B------:R-:W-:Y:S02]  /*21c0*/  IADD3 R0, R135, 0x10100, RZ ;  /* 0x0001010087007810 */ /* 0x000fe40007ffe0ff */
[----:B------:R-:W-:Y:S01]  /*21d0*/  LOP3.LUT R2, R3, R2, RZ, 0x3c, !PT ;  /* 0x0000000203027212 */ /* 0x000fe200078e3cff */
[----:B------:R-:W-:Y:S01]  /*21e0*/  IMAD.SHL.U32 R3, R10, 0x40, RZ ;  /* 0x000000400a037824 */ /* 0x000fe200078e00ff */
[----:B------:R-:W-:Y:S02]  /*21f0*/  IADD3 R242, R135, 0x10120, RZ ;  /* 0x0001012087f27810 */ /* 0x000fe40007ffe0ff */
[----:B------:R-:W-:-:S02]  /*2200*/  @P0 IADD3 R242, R0, -0x20, RZ ;  /* 0xffffffe000f20810 */ /* 0x000fc40007ffe0ff */
[----:B------:R-:W-:Y:S01]  /*2210*/  LOP3.LUT R3, R2, 0xfffffe00, R3, 0xf8, !PT ;  /* 0xfffffe0002037812 */ /* 0x000fe200078ef803 */
[----:B------:R-:W-:Y:S01]  /*2220*/  IMAD.MOV.U32 R2, RZ, RZ, 0x40 ;  /* 0x00000040ff027424 */ /* 0x000fe200078e00ff */
[----:B------:R-:W-:Y:S02]  /*2230*/  SEL R0, RZ, 0x8, P4 ;  /* 0x00000008ff007807 */ /* 0x000fe40002000000 */
[----:B------:R-:W-:Y:S01]  /*2240*/  LOP3.LUT P0, RZ, R4, 0x2, RZ, 0xc0, !PT ;  /* 0x0000000204ff7812 */ /* 0x000fe2000780c0ff */
[----:B------:R-:W-:Y:S01]  /*2250*/  IMAD.MOV.U32 R4, RZ, RZ, 0x10 ;  /* 0x00000010ff047424 */ /* 0x000fe200078e00ff */
[C---:B------:R-:W-:Y:S01]  /*2260*/  IADD3 R252, R242.reuse, 0x1000, RZ ;  /* 0x00001000f2fc7810 */ /* 0x040fe20007ffe0ff */
[----:B------:R-:W-:Y:S01]  /*2270*/  IMAD R220, R73, 0x400, R3 ;  /* 0x0000040049dc7824 */ /* 0x000fe200078e0203 */
[----:B------:R-:W-:Y:S01]  /*2280*/  IADD3 R251, R242, 0x1800, RZ ;  /* 0x00001800f2fb7810 */ /* 0x000fe20007ffe0ff */
[----:B------:R-:W-:Y:S01]  /*2290*/  IMAD.IADD R6, R0, 0x1, R5 ;  /* 0x0000000100067824 */ /* 0x000fe200078e0205 */
[----:B------:R-:W-:Y:S01]  /*22a0*/  SEL R4, R4, 0xfffffff0, !P0 ;  /* 0xfffffff004047807 */ /* 0x000fe20004000000 */
[----:B------:R-:W-:Y:S01]  /*22b0*/  IMAD.MOV.U32 R0, RZ, RZ, 0x20 ;  /* 0x00000020ff007424 */ /* 0x000fe200078e00ff */
[C---:B------:R-:W-:Y:S01]  /*22c0*/  LEA R228, R220.reuse, 0x100, 0x1 ;  /* 0x00000100dce47811 */ /* 0x040fe200078e08ff */
[----:B------:R-:W-:Y:S01]  /*22d0*/  IMAD.SHL.U32 R220, R220, 0x2, RZ ;  /* 0x00000002dcdc7824 */ /* 0x000fe200078e00ff */
[----:B------:R-:W-:-:S02]  /*22e0*/  IADD3 R5, R72, c[0x0][0x1d0], -R77 ;  /* 0x0000740048057a10 */ /* 0x000fc40007ffe84d */
[----:B------:R-:W-:Y:S01]  /*22f0*/  SEL R0, R0, 0xffffffe0, !P1 ;  /* 0xffffffe000007807 */ /* 0x000fe20004800000 */
[--C-:B------:R-:W-:Y:S01]  /*2300*/  IMAD R224, R4, 0x2, R228.reuse ;  /* 0x0000000204e07824 */ /* 0x100fe200078e02e4 */
[----:B------:R-:W-:Y:S01]  /*2310*/  LDSM.16.M88.4 R160, [R220+0x100] ;  /* 0x00010000dca0783b */ /* 0x000fe20000000200 */
[----:B------:R-:W-:Y:S02]  /*2320*/  LOP3.LUT P6, RZ, R6, 0x1, RZ, 0xc0, !PT ;  /* 0x0000000106ff7812 */ /* 0x000fe400078cc0ff */
[C---:B------:R-:W-:Y:S01]  /*2330*/  IMAD R228, R0.reuse, 0x2, R228 ;  /* 0x0000000200e47824 */ /* 0x040fe200078e02e4 */
[----:B------:R-:W-:Y:S01]  /*2340*/  LDSM.16.M88.4 R188, [R220+0x4100] ;  /* 0x00410000dcbc783b */ /* 0x000fe20000000200 */
[----:B------:R-:W-:Y:S01]  /*2350*/  IMAD R232, R0, 0x2, R224 ;  /* 0x0000000200e87824 */ /* 0x000fe200078e02e0 */
[----:B------:R-:W-:Y:S02]  /*2360*/  ISETP.LT.OR P0, PT, R5, 0x1, !P6 ;  /* 0x000000010500780c */ /* 0x000fe40007701670 */
[----:B------:R-:W-:Y:S01]  /*2370*/  LDSM.16.M88.4 R204, [R220+0x8100] ;  /* 0x00810000dccc783b */ /* 0x000fe20000000200 */
[----:B------:R-:W-:-:S02]  /*2380*/  LOP3.LUT P2, RZ, R6, 0x2, RZ, 0xc0, !PT ;  /* 0x0000000206ff7812 */ /* 0x000fc4000784c0ff */
[----:B------:R-:W-:Y:S01]  /*2390*/  LOP3.LUT P1, RZ, R6, 0x4, RZ, 0xc0, !PT ;  /* 0x0000000406ff7812 */ /* 0x000fe2000782c0ff */
[----:B------:R-:W-:Y:S01]  /*23a0*/  LDSM.16.M88.4 R164, [R224] ;  /* 0x00000000e0a4783b */ /* 0x000fe20000000200 */
[C---:B------:R-:W-:Y:S02]  /*23b0*/  IADD3 R250, R242.reuse, 0x2000, RZ ;  /* 0x00002000f2fa7810 */ /* 0x040fe40007ffe0ff */
[C---:B------:R-:W-:Y:S01]  /*23c0*/  IADD3 R249, R242.reuse, 0x2800, RZ ;  /* 0x00002800f2f97810 */ /* 0x040fe20007ffe0ff */
[----:B------:R-:W-:Y:S01]  /*23d0*/  LDSM.16.M88.4 R192, [R224+0x4000] ;  /* 0x00400000e0c0783b */ /* 0x000fe20000000200 */
[C---:B------:R-:W-:Y:S02]  /*23e0*/  IADD3 R248, R242.reuse, 0x3000, RZ ;  /* 0x00003000f2f87810 */ /* 0x040fe40007ffe0ff */
[C---:B------:R-:W-:Y:S01]  /*23f0*/  IADD3 R247, R242.reuse, 0x3800, RZ ;  /* 0x00003800f2f77810 */ /* 0x040fe20007ffe0ff */
[----:B------:R-:W-:Y:S01]  /*2400*/  LDSM.16.M88.4 R208, [R224+0x8000] ;  /* 0x00800000e0d0783b */ /* 0x000fe20000000200 */
[----:B------:R-:W-:-:S02]  /*2410*/  IADD3 R246, R242, 0x4000, RZ ;  /* 0x00004000f2f67810 */ /* 0x000fc40007ffe0ff */
[C---:B------:R-:W-:Y:S01]  /*2420*/  IADD3 R245, R242.reuse, 0x4800, RZ ;  /* 0x00004800f2f57810 */ /* 0x040fe20007ffe0ff */
[----:B------:R-:W-:Y:S01]  /*2430*/  LDSM.16.M88.4 R180, [R228] ;  /* 0x00000000e4b4783b */ /* 0x000fe20000000200 */
[C---:B------:R-:W-:Y:S02]  /*2440*/  IADD3 R244, R242.reuse, 0x5000, RZ ;  /* 0x00005000f2f47810 */ /* 0x040fe40007ffe0ff */
[----:B------:R-:W-:Y:S01]  /*2450*/  IADD3 R243, R242, 0x5800, RZ ;  /* 0x00005800f2f37810 */ /* 0x000fe20007ffe0ff */
        /* <DEDUP_REMOVED lines=12> */
[----:B-----5:R-:W1:Y:S04]  /*2520*/  LDSM.16.M88.4 R8, [R135+0x10100] ;  /* 0x010100008708783b */ /* 0x020e680000000200 */
[----:B------:R-:W2:Y:S04]  /*2530*/  LDSM.16.M88.4 R24, [R135+0x10900] ;  /* 0x010900008718783b */ /* 0x000ea80000000200 */
[----:B------:R-:W3:Y:S04]  /*2540*/  LDSM.16.M88.4 R28, [R135+0x11100] ;  /* 0x01110000871c783b */ /* 0x000ee80000000200 */
[----:B------:R-:W4:Y:S04]  /*2550*/  LDSM.16.M88.4 R44, [R242] ;  /* 0x00000000f22c783b */ /* 0x000f280000000200 */
[----:B------:R-:W5:Y:S04]  /*2560*/  LDSM.16.M88.4 R48, [R242+0x800] ;  /* 0x00080000f230783b */ /* 0x000f680000000200 */
[----:B------:R-:W3:Y:S04]  /*2570*/  LDSM.16.M88.4 R56, [R242+0x1000] ;  /* 0x00100000f238783b */ /* 0x000ee80000000200 */
[----:B------:R-:W-:Y:S01]  /*2580*/  @!PT LDS RZ, [RZ] ;  /* 0x00000000fffff984 */ /* 0x000fe20000000800 */
[----:B------:R-:W-:Y:S01]  /*2590*/  @!PT LDS RZ, [RZ] ;  /* 0x00000000fffff984 */ /* 0x000fe20000000800 */
[----:B------:R-:W-:Y:S01]  /*25a0*/  @!PT LDS RZ, [RZ] ;  /* 0x00000000fffff984 */ /* 0x000fe20000000800 */
[----:B------:R3:W-:Y:S01]  /*25b0*/  LDGSTS.E.BYPASS.LTC128B.128 [R76+0x100], [R12.64], !P0 ;  /* 0x001000000c4c7fae */ /* 0x0007e2000c101d50 */
[----:B------:R-:W-:-:S04]  /*25c0*/  LOP3.LUT P0, RZ, R21, 0x4, RZ, 0xc0, !PT ;  /* 0x0000000415ff7812 */ /* 0x000fc8000780c0ff */
[----:B------:R-:W-:Y:S02]  /*25d0*/  SEL R2, R2, 0xffffffc0, !P0 ;  /* 0xffffffc002027807 */ /* 0x000fe40004000000 */
[----:B------:R-:W-:-:S03]  /*25e0*/  ISETP.LT.OR P0, PT, R5, 0x1, !P2 ;  /* 0x000000010500780c */ /* 0x000fc60005701670 */
[--C-:B------:R-:W-:Y:S02]  /*25f0*/  IMAD.IADD R241, R135, 0x1, R2.reuse ;  /* 0x0000000187f17824 */ /* 0x100fe400078e0202 */
[----:B------:R-:W-:Y:S01]  /*2600*/  IMAD.IADD R238, R242, 0x1, R2 ;  /* 0x00000001f2ee7824 */ /* 0x000fe200078e0202 */
[C---:B-1----:R-:W-:Y:S07]  /*2610*/  HMMA.16816.F32.BF16 R20, R160.reuse, R10, RZ ;  /* 0x0000000aa014723c */ /* 0x042fee00000418ff */
[----:B------:R1:W-:Y:S01]  /*2620*/  LDGSTS.E.BYPASS.LTC128B.128 [R76+0x1900], [R12.64+0x80], !P0 ;  /* 0x019000800c4c7fae */ /* 0x0003e2000c101d50 */
[----:B------:R-:W-:Y:S01]  /*2630*/  ISETP.LT.OR P0, PT, R5, 0x1, !P1 ;  /* 0x000000010500780c */ /* 0x000fe20004f01670 */
[C---:B--2---:R-:W-:Y:S08]  /*2640*/  HMMA.16816.F32.BF16 R32, R160.reuse, R24, RZ ;  /* 0x00000018a020723c */ /* 0x044ff000000418ff */
[----:B------:R-:W-:Y:S04]  /*2650*/  HMMA.16816.F32.BF16 R36, R160, R26, RZ ;  /* 0x0000001aa024723c */ /* 0x000fe800000418ff */
[----:B------:R1:W-:Y:S01]  /*2660*/  LDGSTS.E.BYPASS.LTC128B.128 [R76+0x3100], [R12.64+0x100], !P0 ;  /* 0x031001000c4c7fae */ /* 0x0003e2000c101d50 */
[----:B------:R-:W-:-:S04]  /*2670*/  LOP3.LUT P0, RZ, R6, 0x8, RZ, 0xc0, !PT ;  /* 0x0000000806ff7812 */ /* 0x000fc8000780c0ff */
[----:B------:R-:W-:Y:S01]  /*2680*/  ISETP.LT.OR P3, PT, R5, 0x1, !P0 ;  /* 0x000000010500780c */ /* 0x000fe20004761670 */
[----:B---3--:R-:W-:Y:S08]  /*2690*/  HMMA.16816.F32.BF16 R40, R160, R28, RZ ;  /* 0x0000001ca028723c */ /* 0x008ff000000418ff */
[----:B----4-:R-:W-:Y:S04]  /*26a0*/  HMMA.16816.F32.BF16 R20, R164, R46, R20 ;  /* 0x0000002ea414723c */ /* 0x010fe80000041814 */
[----:B------:R1:W-:Y:S01]  /*26b0*/  LDGSTS.E.BYPASS.LTC128B.128 [R76+0x4900], [R12.64+0x180], !P3 ;  /* 0x049001800c4c7fae */ /* 0x0003e2000d901d50 */
[----:B------:R-:W-:-:S03]  /*26c0*/  ISETP.NE.AND P3, PT, R16, RZ, PT ;  /* 0x000000ff1000720c */ /* 0x000fc60003f65270 */
[C---:B------:R-:W-:Y:S08]  /*26d0*/  HMMA.16816.F32.BF16 R16, R160.reuse, R8, RZ ;  /* 0x00000008a010723c */ /* 0x040ff000000418ff */
[----:B------:R-:W-:Y:S02]  /*26e0*/  HMMA.16816.F32.BF16 R8, R160, R30, RZ ;  /* 0x0000001ea008723c */ /* 0x000fe400000418ff */
[----:B------:R-:W-:-:S02]  /*26f0*/  @!P3 ISETP.LT.OR P6, PT, R5, 0x21, !P6 ;  /* 0x000000210500b80c */ /* 0x000fc400077c1670 */
[C---:B------:R-:W-:Y:S02]  /*2700*/  @!P3 ISETP.LT.OR P2, PT, R5.reuse, 0x21, !P2 ;  /* 0x000000210500b80c */ /* 0x040fe40005741670 */
[C---:B------:R-:W-:Y:S02]  /*2710*/  @!P3 ISETP.LT.OR P1, PT, R5.reuse, 0x21, !P1 ;  /* 0x000000210500b80c */ /* 0x040fe40004f21670 */
[----:B------:R-:W-:Y:S01]  /*2720*/  @!P3 ISETP.LT.OR P0, PT, R5, 0x21, !P0 ;  /* 0x000000210500b80c */ /* 0x000fe20004701670 */
[----:B-----5:R-:W-:Y:S01]  /*2730*/  HMMA.16816.F32.BF16 R24, R164, R48, R32 ;  /* 0x00000030a418723c */ /* 0x020fe20000041820 */
[----:B------:R-:W-:-:S05]  /*2740*/  IADD3 R5, R242, 0x800, RZ ;  /* 0x00000800f2057810 */ /* 0x000fca0007ffe0ff */
[----:B------:R1:W-:Y:S01]  /*2750*/  @!P3 LDGSTS.E.BYPASS.LTC128B.128 [R76+0x1100], [R14.64], !P6 ;  /* 0x011000000e4cbfae */ /* 0x0003e2000f101d50 */
[----:B------:R-:W-:Y:S01]  /*2760*/  ISETP.NE.AND P6, PT, R7, RZ, PT ;  /* 0x000000ff0700720c */ /* 0x000fe20003fc5270 */
[C---:B------:R-:W-:Y:S02]  /*2770*/  HMMA.16816.F32.BF16 R16, R164.reuse, R44, R16 ;  /* 0x0000002ca410723c */ /* 0x040fe40000041810 */
[----:B------:R1:W-:Y:S04]  /*2780*/  @!P3 LDGSTS.E.BYPASS.LTC128B.128 [R76+0x2900], [R14.64+0x80], !P2 ;  /* 0x029000800e4cbfae */ /* 0x0003e8000d101d50 */
[----:B------:R1:W-:Y:S02]  /*2790*/  @!P3 LDGSTS.E.BYPASS.LTC128B.128 [R76+0x4100], [R14.64+0x100], !P1 ;  /* 0x041001000e4cbfae */ /* 0x0003e4000c901d50 */
[----:B------:R-:W-:Y:S02]  /*27a0*/  HMMA.16816.F32.BF16 R28, R164, R50, R36 ;  /* 0x00000032a41c723c */ /* 0x000fe40000041824 */
[----:B------:R1:W-:Y:S01]  /*27b0*/  @!P3 LDGSTS.E.BYPASS.LTC128B.128 [R76+0x5900], [R14.64+0x180], !P0 ;  /* 0x059001800e4cbfae */ /* 0x0003e2000c101d50 */
[----:B------:R-:W-:-:S03]  /*27c0*/  PLOP3.LUT P0, PT, PT, PT, UP0, 0x40, 0x0 ;  /* 0x000000000000781c */ /* 0x000fc60003f0e808 */
[----:B------:R-:W2:Y:S02]  /*27d0*/  LDSM.16.M88.4 R52, [R241+0x10100] ;  /* 0x01010000f134783b */ /* 0x000ea40000000200 */
[C---:B------:R-:W-:Y:S02]  /*27e0*/  HMMA.16816.F32.BF16 R32, R164.reuse, R56, R40 ;  /* 0x00000038a420723c */ /* 0x040fe40000041828 */
[----:B------:R-:W3:Y:S04]  /*27f0*/  LDSM.16.M88.4 R60, [R241+0x10900] ;  /* 0x01090000f13c783b */ /* 0x000ee80000000200 */
[----:B------:R-:W4:Y:S02]  /*2800*/  LDSM.16.M88.4 R64, [R241+0x11100] ;  /* 0x01110000f140783b */ /* 0x000f240000000200 */
[----:B------:R-:W-:Y:S02]  /*2810*/  HMMA.16816.F32.BF16 R8, R164, R58, R8 ;  /* 0x0000003aa408723c */ /* 0x000fe40000041808 */
[----:B------:R-:W-:Y:S04]  /*2820*/  LDSM.16.M88.4 R40, [R238+0x800] ;  /* 0x00080000ee28783b */ /* 0x000fe80000000200 */
[----:B------:R-:W-:Y:S04]  /*2830*/  LDSM.16.M88.4 R56, [R238+0x1000] ;  /* 0x00100000ee38783b */ /* 0x000fe80000000200 */
[----:B------:R-:W-:Y:S04]  /*2840*/  LDSM.16.M88.4 R36, [R135+0x11900] ;  /* 0x011900008724783b */ /* 0x000fe80000000200 */
[----:B-1----:R-:W1:Y:S04]  /*2850*/  LDSM.16.M88.4 R12, [R238] ;  /* 0x00000000ee0c783b */ /* 0x002e680000000200 */
[----:B------:R-:W5:Y:S04]  /*2860*/  LDSM.16.M88.4 R48, [R135+0x12100] ;  /* 0x012100008730783b */ /* 0x000f680000000200 */
[----:B------:R-:W-:Y:S04]  /*2870*/  LDSM.16.M88.4 R44, [R242+0x2000] ;  /* 0x00200000f22c783b */ /* 0x000fe80000000200 */
[----:B------:R-:W-:Y:S01]  /*2880*/  LDSM.16.M88.4 R68, [R241+0x14900] ;  /* 0x01490000f144783b */ /* 0x000fe20000000200 */
[C---:B--2---:R-:W-:Y:S03]  /*2890*/  HMMA.16816.F32.BF16 R16, R180.reuse, R52, R16 ;  /* 0x00000034b410723c */ /* 0x044fe60000041810 */
[----:B------:R-:W0:Y:S04]  /*28a0*/  LDGDEPBAR ;  /* 0x00000000000079af */ /* 0x000e280000000000 */
[----:B------:R-:W-:Y:S01]  /*28b0*/  STL [R1], R5 ;  /* 0x0000000501007387 */ /* 0x000fe20000100800 */
[C---:B------:R-:W-:Y:S03]  /*28c0*/  HMMA.16816.F32.BF16 R20, R180.reuse, R54, R20 ;  /* 0x00000036b414723c */ /* 0x040fe60000041814 */
[----:B------:R-:W-:Y:S05]  /*28d0*/  LDSM.16.M88.4 R52, [R242+0x2800] ;  /* 0x00280000f234783b */ /* 0x000fea0000000200 */
[C---:B---3--:R-:W-:Y:S08]  /*28e0*/  HMMA.16816.F32.BF16 R24, R180.reuse, R60, R24 ;  /* 0x0000003cb418723c */ /* 0x048ff00000041818 */
[C---:B------:R-:W-:Y:S01]  /*28f0*/  HMMA.16816.F32.BF16 R28, R180.reuse, R62, R28 ;  /* 0x0000003eb41c723c */ /* 0x040fe2000004181c */
[----:B------:R-:W2:Y:S07]  /*2900*/  LDSM.16.M88.4 R60, [R135+0x12900] ;  /* 0x01290000873c783b */ /* 0x000eae0000000200 */
[C---:B----4-:R-:W-:Y:S08]  /*2910*/  HMMA.16816.F32.BF16 R32, R180.reuse, R64, R32 ;  /* 0x00000040b420723c */ /* 0x050ff00000041820 */
[----:B------:R-:W-:Y:S01]  /*2920*/  HMMA.16816.F32.BF16 R8, R180, R66, R8 ;  /* 0x00000042b408723c */ /* 0x000fe20000041808 */
[----:B------:R-:W-:Y:S07]  /*2930*/  LDSM.16.M88.4 R64, [R135+0x14100] ;  /* 0x014100008740783b */ /* 0x000fee0000000200 */
[C---:B-1----:R-:W-:Y:S08]  /*2940*/  HMMA.16816.F32.BF16 R16, R184.reuse, R12, R16 ;  /* 0x0000000cb810723c */ /* 0x042ff00000041810 */
[C---:B------:R-:W-:Y:S01]  /*2950*/  HMMA.16816.F32.BF16 R20, R184.reuse, R14, R20 ;  /* 0x0000000eb814723c */ /* 0x040fe20000041814 */
[----:B------:R-:W1:Y:S07]  /*2960*/  LDSM.16.M88.4 R12, [R242+0x1800] ;  /* 0x00180000f20c783b */ /* 0x000e6e0000000200 */
[C---:B------:R-:W-:Y:S08]  /*2970*/  HMMA.16816.F32.BF16 R24, R184.reuse, R40, R24 ;  /* 0x00000028b818723c */ /* 0x040ff00000041818 */
[C---:B------:R-:W-:Y:S01]  /*2980*/  HMMA.16816.F32.BF16 R28, R184.reuse, R42, R28 ;  /* 0x0000002ab81c723c */ /* 0x040fe2000004181c */
[----:B------:R-:W3:Y:S07]  /*2990*/  LDSM.16.M88.4 R40, [R241+0x11900] ;  /* 0x01190000f128783b */ /* 0x000eee0000000200 */
[C---:B------:R-:W-:Y:S08]  /*29a0*/  HMMA.16816.F32.BF16 R32, R184.reuse, R56, R32 ;  /* 0x00000038b820723c */ /* 0x040ff00000041820 */
[----:B------:R-:W-:Y:S01]  /*29b0*/  HMMA.16816.F32.BF16 R8, R184, R58, R8 ;  /* 0x0000003ab808723c */ /* 0x000fe20000041808 */
[----:B------:R-:W-:Y:S07]  /*29c0*/  LDSM.16.M88.4 R56, [R238+0x2800] ;  /* 0x00280000ee38783b */ /* 0x000fee0000000200 */
[C---:B------:R-:W-:Y:S08]  /*29d0*/  HMMA.16816.F32.BF16 R16, R188.reuse, R36, R16 ;  /* 0x00000024bc10723c */ /* 0x040ff00000041810 */
[C---:B------:R-:W-:Y:S01]  /*29e0*/  HMMA.16816.F32.BF16 R20, R188.reuse, R38, R20 ;  /* 0x00000026bc14723c */ /* 0x040fe20000041814 */
[----:B------:R-:W-:Y:S07]  /*29f0*/  LDSM.16.M88.4 R36, [R238+0x1800] ;  /* 0x00180000ee24783b */ /* 0x000fee0000000200 */
[C---:B-----5:R-:W-:Y:S08]  /*2a00*/  HMMA.16816.F32.BF16 R24, R188.reuse, R48, R24 ;  /* 0x00000030bc18723c */ /* 0x060ff00000041818 */
[C---:B------:R-:W-:Y:S01]  /*2a10*/  HMMA.16816.F32.BF16 R28, R188.reuse, R50, R28 ;  /* 0x00000032bc1c723c */ /* 0x040fe2000004181c */
[----:B------:R-:W4:Y:S07]  /*2a20*/  LDSM.16.M88.4 R48, [R241+0x12100] ;  /* 0x01210000f130783b */ /* 0x000f2e0000000200 */
[C---:B--2---:R-:W-:Y:S08]  /*2a30*/  HMMA.16816.F32.BF16 R32, R188.reuse, R60, R32 ;  /* 0x0000003cbc20723c */ /* 0x044ff00000041820 */
[----:B------:R-:W-:Y:S01]  /*2a40*/  HMMA.16816.F32.BF16 R8, R188, R62, R8 ;  /* 0x0000003ebc08723c */ /* 0x000fe20000041808 */
[----:B------:R-:W2:Y:S07]  /*2a50*/  LDSM.16.M88.4 R60, [R241+0x12900] ;  /* 0x01290000f13c783b */ /* 0x000eae0000000200 */
[C---:B-1----:R-:W-:Y:S08]  /*2a60*/  HMMA.16816.F32.BF16 R16, R192.reuse, R12, R16 ;  /* 0x0000000cc010723c */ /* 0x042ff00000041810 */
[C---:B------:R-:W-:Y:S08]  /*2a70*/  HMMA.16816.F32.BF16 R20, R192.reuse, R14, R20 ;  /* 0x0000000ec014723c */ /* 0x040ff00000041814 */
[C---:B------:R-:W-:Y:S08]  /*2a80*/  HMMA.16816.F32.BF16 R24, R192.reuse, R44, R24 ;  /* 0x0000002cc018723c */ /* 0x040ff00000041818 */
[C---:B------:R-:W-:Y:S01]  /*2a90*/  HMMA.16816.F32.BF16 R28, R192.reuse, R46, R28 ;  /* 0x0000002ec01c723c */ /* 0x040fe2000004181c */
[----:B------:R-:W1:Y:S07]  /*2aa0*/  LDSM.16.M88.4 R44, [R238+0x2000] ;  /* 0x00200000ee2c783b */ /* 0x000e6e0000000200 */
[C---:B------:R-:W-:Y:S08]  /*2ab0*/  HMMA.16816.F32.BF16 R32, R192.reuse, R52, R32 ;  /* 0x00000034c020723c */ /* 0x040ff00000041820 */
[----:B------:R-:W-:Y:S01]  /*2ac0*/  HMMA.16816.F32.BF16 R12, R192, R54, R8 ;  /* 0x00000036c00c723c */ /* 0x000fe20000041808 */
[----:B------:R-:W-:Y:S07]  /*2ad0*/  LDSM.16.M88.4 R52, [R135+0x13900] ;  /* 0x013900008734783b */ /* 0x000fee0000000200 */
[C---:B---3--:R-:W-:Y:S08]  /*2ae0*/  HMMA.16816.F32.BF16 R8, R196.reuse, R40, R16 ;  /* 0x00000028c408723c */ /* 0x048ff00000041810 */
[C---:B------:R-:W-:Y:S01]  /*2af0*/  HMMA.16816.F32.BF16 R20, R196.reuse, R42, R20 ;  /* 0x0000002ac414723c */ /* 0x040fe20000041814 */
[----:B------:R-:W3:Y:S07]  /*2b00*/  LDSM.16.M88.4 R40, [R135+0x13100] ;  /* 0x013100008728783b */ /* 0x000eee0000000200 */
[C---:B----4-:R-:W-:Y:S08]  /*2b10*/  HMMA.16816.F32.BF16 R24, R196.reuse, R48, R24 ;  /* 0x00000030c418723c */ /* 0x050ff00000041818 */
[C---:B------:R-:W-:Y:S01]  /*2b20*/  HMMA.16816.F32.BF16 R28, R196.reuse, R50, R28 ;  /* 0x00000032c41c723c */ /* 0x040fe2000004181c */
[----:B------:R-:W-:Y:S07]  /*2b30*/  LDSM.16.M88.4 R48, [R242+0x3800] ;  /* 0x00380000f230783b */ /* 0x000fee0000000200 */
[C---:B--2---:R-:W-:Y:S08]  /*2b40*/  HMMA.16816.F32.BF16 R32, R196.reuse, R60, R32 ;  /* 0x0000003cc420723c */ /* 0x044ff00000041820 */
[----:B------:R-:W-:Y:S01]  /*2b50*/  HMMA.16816.F32.BF16 R16, R196, R62, R12 ;  /* 0x0000003ec410723c */ /* 0x000fe2000004180c */
[----:B------:R-:W-:Y:S07]  /*2b60*/  LDSM.16.M88.4 R60, [R242+0x4000] ;  /* 0x00400000f23c783b */ /* 0x000fee0000000200 */
[C---:B------:R-:W-:Y:S08]  /*2b70*/  HMMA.16816.F32.BF16 R12, R200.reuse, R36, R8 ;  /* 0x00000024c80c723c */ /* 0x040ff00000041808 */
[C---:B------:R-:W-:Y:S01]  /*2b80*/  HMMA.16816.F32.BF16 R8, R200.reuse, R38, R20 ;  /* 0x00000026c808723c */ /* 0x040fe20000041814 */
[----:B------:R-:W2:Y:S07]  /*2b90*/  LDSM.16.M88.4 R36, [R242+0x3000] ;  /* 0x00300000f224783b */ /* 0x000eae0000000200 */
[C---:B-1----:R-:W-:Y:S08]  /*2ba0*/  HMMA.16816.F32.BF16 R24, R200.reuse, R44, R24 ;  /* 0x0000002cc818723c */ /* 0x042ff00000041818 */
[C---:B------:R-:W-:Y:S01]  /*2bb0*/  HMMA.16816.F32.BF16 R28, R200.reuse, R46, R28 ;  /* 0x0000002ec81c723c */ /* 0x040fe2000004181c */
[----:B------:R-:W1:Y:S07]  /*2bc0*/  LDSM.16.M88.4 R44, [R241+0x13100] ;  /* 0x01310000f12c783b */ /* 0x000e6e0000000200 */
[C---:B------:R-:W-:Y:S08]  /*2bd0*/  HMMA.16816.F32.BF16 R32, R200.reuse, R56, R32 ;  /* 0x00000038c820723c */ /* 0x040ff00000041820 */
[----:B------:R-:W-:Y:S01]  /*2be0*/  HMMA.16816.F32.BF16 R20, R200, R58, R16 ;  /* 0x0000003ac814723c */ /* 0x000fe20000041810 */
[----:B------:R-:W4:Y:S07]  /*2bf0*/  LDSM.16.M88.4 R56, [R241+0x13900] ;  /* 0x01390000f138783b */ /* 0x000f2e0000000200 */
[C---:B---3--:R-:W-:Y:S08]  /*2c00*/  HMMA.16816.F32.BF16 R16, R204.reuse, R40, R12 ;  /* 0x00000028cc10723c */ /* 0x048ff0000004180c */
[C---:B------:R-:W-:Y:S01]  /*2c10*/  HMMA.16816.F32.BF16 R12, R204.reuse, R42, R8 ;  /* 0x0000002acc0c723c */ /* 0x040fe20000041808 */
[----:B------:R-:W-:Y:S07]  /*2c20*/  LDSM.16.M88.4 R40, [R238+0x3000] ;  /* 0x00300000ee28783b */ /* 0x000fee0000000200 */
[C---:B------:R-:W-:Y:S08]  /*2c30*/  HMMA.16816.F32.BF16 R8, R204.reuse, R52, R24 ;  /* 0x00000034cc08723c */ /* 0x040ff00000041818 */
[C---:B------:R-:W-:Y:S01]  /*2c40*/  HMMA.16816.F32.BF16 R28, R204.reuse, R54, R28 ;  /* 0x00000036cc1c723c */ /* 0x040fe2000004181c */
[----:B------:R-:W-:Y:S07]  /*2c50*/  LDSM.16.M88.4 R52, [R238+0x3800] ;  /* 0x00380000ee34783b */ /* 0x000fee0000000200 */
[C---:B------:R-:W-:Y:S08]  /*2c60*/  HMMA.16816.F32.BF16 R32, R204.reuse, R64, R32 ;  /* 0x00000040cc20723c */ /* 0x040ff00000041820 */
[----:B------:R-:W-:Y:S01]  /*2c70*/  HMMA.16816.F32.BF16 R24, R204, R66, R20 ;  /* 0x00000042cc18723c */ /* 0x000fe20000041814 */
[----:B------:R-:W-:Y:S07]  /*2c80*/  LDSM.16.M88.4 R64, [R135+0x14900] ;  /* 0x014900008740783b */ /* 0x000fee0000000200 */
[C---:B--2---:R-:W-:Y:S08]  /*2c90*/  HMMA.16816.F32.BF16 R20, R208.reuse, R36, R16 ;  /* 0x00000024d014723c */ /* 0x044ff00000041810 */
[C---:B------:R-:W-:Y:S01]  /*2ca0*/  HMMA.16816.F32.BF16 R16, R208.reuse, R38, R12 ;  /* 0x00000026d010723c */ /* 0x040fe2000004180c */
[----:B------:R-:W2:Y:S07]  /*2cb0*/  LDSM.16.M88.4 R36, [R241+0x14100] ;  /* 0x01410000f124783b */ /* 0x000eae0000000200 */
[C---:B------:R-:W-:Y:S08]  /*2cc0*/  HMMA.16816.F32.BF16 R12, R208.reuse, R48, R8 ;  /* 0x00000030d00c723c */ /* 0x040ff00000041808 */
[C---:B------:R-:W-:Y:S01]  /*2cd0*/  HMMA.16816.F32.BF16 R8, R208.reuse, R50, R28 ;  /* 0x00000032d008723c */ /* 0x040fe2000004181c */
[----:B------:R-:W-:Y:S07]  /*2ce0*/  LDSM.16.M88.4 R48, [R242+0x4800] ;  /* 0x00480000f230783b */ /* 0x000fee0000000200 */
[----:B------:R-:W-:Y:S08]  /*2cf0*/  HMMA.16816.F32.BF16 R32, R208, R60, R32 ;  /* 0x0000003cd020723c */ /* 0x000ff00000041820 */
[----:B-1----:R-:W-:Y:S08]  /*2d00*/  HMMA.16816.F32.BF16 R28, R212, R44, R20 ;  /* 0x0000002cd41c723c */ /* 0x002ff00000041814 */
[----:B------:R-:W-:Y:S01]  /*2d10*/  HMMA.16816.F32.BF16 R24, R208, R62, R24 ;  /* 0x0000003ed018723c */ /* 0x000fe20000041818 */
[----:B------:R-:W1:Y:S07]  /*2d20*/  LDSM.16.M88.4 R60, [R238+0x4000] ;  /* 0x00400000ee3c783b */ /* 0x000e6e0000000200 */
[C---:B------:R-:W-:Y:S01]  /*2d30*/  HMMA.16816.F32.BF16 R20, R212.reuse, R46, R16 ;  /* 0x0000002ed414723c */ /* 0x040fe20000041810 */
[----:B------:R-:W3:Y:S07]  /*2d40*/  LDSM.16.M88.4 R44, [R135+0x15100] ;  /* 0x01510000872c783b */ /* 0x000eee0000000200 */
[C---:B----4-:R-:W-:Y:S08]  /*2d50*/  HMMA.16816.F32.BF16 R16, R212.reuse, R56, R12 ;  /* 0x00000038d410723c */ /* 0x050ff0000004180c */
[C---:B------:R-:W-:Y:S01]  /*2d60*/  HMMA.16816.F32.BF16 R12, R212.reuse, R58, R8 ;  /* 0x0000003ad40c723c */ /* 0x040fe20000041808 */
[----:B------:R-:W-:Y:S07]  /*2d70*/  LDSM.16.M88.4 R56, [R242+0x5000] ;  /* 0x00500000f238783b */ /* 0x000fee0000000200 */
[----:B--2---:R-:W-:Y:S08]  /*2d80*/  HMMA.16816.F32.BF16 R8, R212, R36, R32 ;  /* 0x00000024d408723c */ /* 0x004ff00000041820 */
[----:B------:R-:W-:Y:S08]  /*2d90*/  HMMA.16816.F32.BF16 R28, R216, R40, R28 ;  /* 0x00000028d81c723c */ /* 0x000ff0000004181c */
[----:B------:R-:W-:Y:S08]  /*2da0*/  HMMA.16816.F32.BF16 R36, R212, R38, R24 ;  /* 0x00000026d424723c */ /* 0x000ff00000041818 */
[C---:B------:R-:W-:Y:S01]  /*2db0*/  HMMA.16816.F32.BF16 R32, R216.reuse, R42, R20 ;  /* 0x0000002ad820723c */ /* 0x040fe20000041814 */
[----:B------:R-:W2:Y:S07]  /*2dc0*/  LDSM.16.M88.4 R40, [R135+0x15900] ;  /* 0x015900008728783b */ /* 0x000eae0000000200 */
[C---:B------:R-:W-:Y:S08]  /*2dd0*/  HMMA.16816.F32.BF16 R24, R216.reuse, R52, R16 ;  /* 0x00000034d818723c */ /* 0x040ff00000041810 */
[----:B-1----:R-:W-:Y:S08]  /*2de0*/  HMMA.16816.F32.BF16 R16, R216, R60, R8 ;  /* 0x0000003cd810723c */ /* 0x002ff00000041808 */
[----:B------:R-:W-:Y:S08]  /*2df0*/  HMMA.16816.F32.BF16 R8, R220, R64, R28 ;  /* 0x00000040dc08723c */ /* 0x000ff0000004181c */
[C---:B------:R-:W-:Y:S01]  /*2e00*/  HMMA.16816.F32.BF16 R20, R216.reuse, R54, R12 ;  /* 0x00000036d814723c */ /* 0x040fe2000004180c */
[----:B------:R-:W-:Y:S07]  /*2e10*/  LDSM.16.M88.4 R52, [R241+0x15900] ;  /* 0x01590000f134783b */ /* 0x000fee0000000200 */
[----:B------:R-:W-:Y:S01]  /*2e20*/  HMMA.16816.F32.BF16 R12, R216, R62, R36 ;  /* 0x0000003ed80c723c */ /* 0x000fe20000041824 */
[----:B------:R-:W1:Y:S04]  /*2e30*/  LDSM.16.M88.4 R36, [R242+0x5800] ;  /* 0x00580000f224783b */ /* 0x000e680000000200 */
[----:B------:R-:W-:Y:S03]  /*2e40*/  LDSM.16.M88.4 R60, [R241+0x15100] ;  /* 0x01510000f13c783b */ /* 0x000fe60000000200 */
[----:B------:R-:W-:Y:S01]  /*2e50*/  HMMA.16816.F32.BF16 R32, R220, R66, R32 ;  /* 0x00000042dc20723c */ /* 0x000fe20000041820 */
[----:B------:R-:W4:Y:S07]  /*2e60*/  LDSM.16.M88.4 R64, [R238+0x4800] ;  /* 0x00480000ee40783b */ /* 0x000f2e0000000200 */
[----:B------:R-:W-:Y:S08]  /*2e70*/  HMMA.16816.F32.BF16 R8, R224, R48, R8 ;  /* 0x00000030e008723c */ /* 0x000ff00000041808 */
[C---:B---3--:R-:W-:Y:S08]  /*2e80*/  HMMA.16816.F32.BF16 R28, R220.reuse, R44, R24 ;  /* 0x0000002cdc1c723c */ /* 0x048ff00000041818 */
[C---:B------:R-:W-:Y:S08]  /*2e90*/  HMMA.16816.F32.BF16 R44, R220.reuse, R46, R20 ;  /* 0x0000002edc2c723c */ /* 0x040ff00000041814 */
[C---:B--2---:R-:W-:Y:S08]  /*2ea0*/  HMMA.16816.F32.BF16 R24, R220.reuse, R40, R16 ;  /* 0x00000028dc18723c */ /* 0x044ff00000041810 */
[----:B------:R-:W-:Y:S08]  /*2eb0*/  HMMA.16816.F32.BF16 R20, R220, R42, R12 ;  /* 0x0000002adc14723c */ /* 0x000ff0000004180c */
[----:B------:R-:W-:Y:S01]  /*2ec0*/  HMMA.16816.F32.BF16 R16, R224, R50, R32 ;  /* 0x00000032e010723c */ /* 0x000fe20000041820 */
[----:B------:R-:W2:Y:S07]  /*2ed0*/  LDSM.16.M88.4 R48, [R238+0x5000] ;  /* 0x00500000ee30783b */ /* 0x000eae0000000200 */
[----:B------:R-:W-:Y:S08]  /*2ee0*/  HMMA.16816.F32.BF16 R8, R228, R68, R8 ;  /* 0x00000044e408723c */ /* 0x000ff00000041808 */
[----:B------:R-:W-:Y:S01]  /*2ef0*/  HMMA.16816.F32.BF16 R12, R224, R56, R28 ;  /* 0x00000038e00c723c */ /* 0x000fe2000004181c */
[----:B------:R-:W3:Y:S01]  /*2f00*/  LDSM.16.M88.4 R28, [R238+0x5800] ;  /* 0x00580000ee1c783b */ /* 0x000ee20000000200 */
[----:B------:R-:W-:-:S06]  /*2f10*/  DEPBAR.LE SB0, 0x0 ;  /* 0x000080000000791a */ /* 0x000fcc0000000000 */
[C---:B-1----:R-:W-:Y:S08]  /*2f20*/  HMMA.16816.F32.BF16 R40, R224.reuse, R36, R24 ;  /* 0x00000024e028723c */ /* 0x042ff00000041818 */
[----:B------:R-:W-:Y:S08]  /*2f30*/  HMMA.16816.F32.BF16 R36, R224, R38, R20 ;  /* 0x00000026e024723c */ /* 0x000ff00000041814 */
[----:B------:R-:W-:Y:S08]  /*2f40*/  HMMA.16816.F32.BF16 R32, R228, R70, R16 ;  /* 0x00000046e420723c */ /* 0x000ff00000041810 */
[----:B------:R-:W-:Y:S08]  /*2f50*/  HMMA.16816.F32.BF16 R44, R224, R58, R44 ;  /* 0x0000003ae02c723c */ /* 0x000ff0000004182c */
[----:B----4-:R-:W-:Y:S08]  /*2f60*/  HMMA.16816.F32.BF16 R8, R232, R64, R8 ;  /* 0x00000040e808723c */ /* 0x010ff00000041808 */
[C---:B------:R-:W-:Y:S08]  /*2f70*/  HMMA.16816.F32.BF16 R24, R228.reuse, R60, R12 ;  /* 0x0000003ce418723c */ /* 0x040ff0000004180c */
[----:B------:R-:W-:Y:S08]  /*2f80*/  HMMA.16816.F32.BF16 R12, R228, R54, R36 ;  /* 0x00000036e40c723c */ /* 0x000ff00000041824 */
[----:B------:R-:W-:Y:S01]  /*2f90*/  HMMA.16816.F32.BF16 R36, R232, R66, R32 ;  /* 0x00000042e824723c */ /* 0x000fe20000041820 */
[----:B------:R-:W-:-:S02]  /*2fa0*/  FMUL.FTZ R2, R10, c[0x0][0x320] ;  /* 0x0000c8000a027a20 */ /* 0x000fc40000410000 */
[----:B------:R-:W-:Y:S02]  /*2fb0*/  FMUL.FTZ R8, R8, c[0x0][0x320] ;  /* 0x0000c80008087a20 */ /* 0x000fe40000410000 */
[----:B------:R-:W-:Y:S02]  /*2fc0*/  FMUL.FTZ R9, R9, c[0x0][0x320] ;  /* 0x0000c80009097a20 */ /* 0x000fe40000410000 */
[----:B------:R-:W-:Y:S01]  /*2fd0*/  FMUL.FTZ R11, R11, c[0x0][0x320] ;  /* 0x0000c8000b0b7a20 */ /* 0x000fe20000410000 */
[C---:B------:R-:W-:Y:S01]  /*2fe0*/  HMMA.16816.F32.BF16 R20, R228.reuse, R62, R44 ;  /* 0x0000003ee414723c */ /* 0x040fe2000004182c */
[----:B------:R1:W4:Y:S07]  /*2ff0*/  MUFU.TANH R45, R2 ;  /* 0x00000002002d7308 */ /* 0x00032e0000002400 */
[----:B------:R-:W-:Y:S01]  /*3000*/  HMMA.16816.F32.BF16 R16, R228, R52, R40 ;  /* 0x00000034e410723c */ /* 0x000fe20000041828 */
[----:B------:R-:W3:Y:S07]  /*3010*/  MUFU.TANH R44, R11 ;  /* 0x0000000b002c7308 */ /* 0x000eee0000002400 */
[C---:B--2---:R-:W-:Y:S01]  /*3020*/  HMMA.16816.F32.BF16 R40, R232.reuse, R48, R24 ;  /* 0x00000030e828723c */ /* 0x044fe20000041818 */
[----:B-1----:R-:W-:Y:S01]  /*3030*/  FMUL.FTZ R2, R36, c[0x0][0x320] ;  /* 0x0000c80024027a20 */ /* 0x002fe20000410000 */
[----:B------:R-:W1:Y:S06]  /*3040*/  MUFU.TANH R24, R8 ;  /* 0x0000000800187308 */ /* 0x000e6c0000002400 */
[C---:B------:R-:W-:Y:S02]  /*3050*/  HMMA.16816.F32.BF16 R48, R232.reuse, R50, R20 ;  /* 0x00000032e830723c */ /* 0x040fe40000041814 */
[----:B------:R2:W1:Y:S06]  /*3060*/  MUFU.TANH R20, R2 ;  /* 0x0000000200147308 */ /* 0x00046c0000002400 */
[C---:B---3--:R-:W-:Y:S02]  /*3070*/  HMMA.16816.F32.BF16 R32, R232.reuse, R28, R16 ;  /* 0x0000001ce820723c */ /* 0x048fe40000041810 */
[----:B------:R3:W1:Y:S06]  /*3080*/  MUFU.TANH R21, R9 ;  /* 0x0000000900157308 */ /* 0x00066c0000002400 */
[----:B------:R-:W-:Y:S01]  /*3090*/  HMMA.16816.F32.BF16 R28, R232, R30, R12 ;  /* 0x0000001ee81c723c */ /* 0x000fe2000004180c */
[----:B--2---:R-:W-:-:S04]  /*30a0*/  FMUL.FTZ R2, R37, c[0x0][0x320] ;  /* 0x0000c80025027a20 */ /* 0x004fc80000410000 */
[----:B------:R3:W2:Y:S01]  /*30b0*/  MUFU.TANH R19, R2 ;  /* 0x0000000200137308 */ /* 0x0006a20000002400 */
[----:B------:R-:W-:Y:S06]  /*30c0*/  BAR.SYNC.DEFER_BLOCKING 0x0 ;  /* 0x0000000000007b1d */ /* 0x000fec0000010000 */
[----:B------:R-:W-:Y:S05]  /*30d0*/  @P0 BRA `(.L_x_334) ;  /* 0x000001f000000947 */ /* 0x000fea0003800000 */
[----:B-1-34-:R-:W-:Y:S01]  /*30e0*/  IADD3 R2, -R77, 0x30, RZ ;  /* 0x000000304d027810 */ /* 0x01afe20007ffe1ff */
[----:B------:R-:W-:Y:S01]  /*30f0*/  UIADD3 UR5, UR8, -0x2, URZ ;  /* 0xfffffffe08057890 */ /* 0x000fe2000fffe03f */
[----:B------:R-:W-:Y:S02]  /*3100*/  IMAD.U32 R5, RZ, RZ, UR15 ;  /* 0x0000000fff057e24 */ /* 0x000fe4000f8e00ff */
[----:B------:R-:W-:Y:S01]  /*3110*/  ISETP.GE.AND P0, PT, R2, 0x21, PT ;  /* 0x000000210200780c */ /* 0x000fe20003f06270 */
[----:B------:R-:W-:Y:S01]  /*3120*/  USHF.R.S32.HI UR4, URZ, 0x1f, UR5 ;  /* 0x0000001f3f047899 */ /* 0x000fe20008011405 */
[----:B------:R-:W-:Y:S01]  /*3130*/  IMAD.U32 R7, RZ, RZ, UR6 ;  /* 0x00000006ff077e24 */ /* 0x000fe2000f8e00ff */
[----:B------:R-:W-:-:S02]  /*3140*/  UIMAD UR21, UR21, UR5, URZ ;  /* 0x00000005151572a4 */ /* 0x000fc4000f8e023f */
[----:B------:R-:W-:Y:S02]  /*3150*/  UIMAD.WIDE.U32 UR22, UR26, UR5, URZ ;  /* 0x000000051a1672a5 */ /* 0x000fe4000f8e003f */
[----:B------:R-:W-:-:S04]  /*3160*/  UIMAD UR4, UR4, UR26, UR21 ;  /* 0x0000001a040472a4 */ /* 0x000fc8000f8e0215 */
[----:B------:R-:W-:Y:S02]  /*3170*/  UIADD3 UR4, UR23, UR4, URZ ;  /* 0x0000000417047290 */ /* 0x000fe4000fffe03f */
[----:B------:R-:W-:-:S04]  /*3180*/  @P0 IADD3 R5, P2, P1, R80, UR22, R5 ;  /* 0x0000001650050c10 */ /* 0x000fc8000f95e005 */
[----:B------:R-:W-:Y:S02]  /*3190*/  @P0 IADD3.X R7, R79, UR4, R7, P2, P1 ;  /* 0x000000044f070c10 */ /* 0x000fe400097e2407 */
[----:B------:R-:W-:-:S13]  /*31a0*/  ISETP.GE.AND P1, PT, R2, 0x1, PT ;  /* 0x000000010200780c */ /* 0x000fda0003f26270 */
[----:B------:R-:W-:-:S04]  /*31b0*/  @P1 IADD3 R2, P2, R80, UR22, RZ ;  /* 0x0000001650021c10 */ /* 0x000fc8000ff5e0ff */
[----:B------:R-:W-:Y:S02]  /*31c0*/  @P1 IADD3.X R6, R79, UR4, RZ, P2, !PT ;  /* 0x000000044f061c10 */ /* 0x000fe400097fe4ff */
[----:B------:R-:W-:-:S04]  /*31d0*/  @P1 LEA R8, P2, R2, c[0x0][0x1c8], 0x1 ;  /* 0x0000720002081a11 */ /* 0x000fc800078408ff */
[----:B------:R-:W-:Y:S02]  /*31e0*/  @P1 LEA.HI.X R9, R2, c[0x0][0x1cc], R6, 0x1, P2 ;  /* 0x0000730002091a11 */ /* 0x000fe400010f0c06 */
[----:B------:R-:W-:-:S03]  /*31f0*/  @P0 LEA R6, P2, R5, c[0x0][0x1c8], 0x1 ;  /* 0x0000720005060a11 */ /* 0x000fc600078408ff */
[----:B------:R-:W-:Y:S01]  /*3200*/  @!PT LDS RZ, [RZ] ;  /* 0x00000000fffff984 */ /* 0x000fe20000000800 */
[----:B------:R-:W-:Y:S01]  /*3210*/  @!PT LDS RZ, [RZ] ;  /* 0x00000000fffff984 */ /* 0x000fe20000000800 */
[----:B------:R-:W-:Y:S01]  /*3220*/  @!PT LDS RZ, [RZ] ;  /* 0x00000000fffff984 */ /* 0x000fe20000000800 */
[----:B------:R1:W-:Y:S01]  /*3230*/  @P1 LDGSTS.E.BYPASS.LTC128B.128 [R76+0x10100], [R8.64], !P6 ;  /* 0x10100000084c1fae */ /* 0x0003e2000f101d50 */
[----:B------:R-:W-:Y:S02]  /*3240*/  @P0 LEA.HI.X R7, R5, c[0x0][0x1cc], R7, 0x1, P2 ;  /* 0x0000730005070a11 */ /* 0x000fe400010f0c07 */
[----:B------:R-:W-:-:S13]  /*3250*/  LOP3.LUT P2, RZ, R133, 0x1, RZ, 0xc0, !PT ;  /* 0x0000000185ff7812 */ /* 0x000fda000784c0ff */
[----:B------:R1:W-:Y:S04]  /*3260*/  @P1 LDGSTS.E.BYPASS.LTC128B.128 [R76+0x11900], [R8.64+0x80], !P2 ;  /* 0x11900080084c1fae */ /* 0x0003e8000d101d50 */
[----:B------:R1:W-:Y:S04]  /*3270*/  @P1 LDGSTS.E.BYPASS.LTC128B.128 [R76+0x13100], [R8.64+0x100], !P5 ;  /* 0x13100100084c1fae */ /* 0x0003e8000e901d50 */
[----:B------:R1:W-:Y:S04]  /*3280*/  @P1 LDGSTS.E.BYPASS.LTC128B.128 [R76+0x14900], [R8.64+0x180], !P4 ;  /* 0x14900180084c1fae */ /* 0x0003e8000e101d50 */
[----:B------:R1:W-:Y:S04]  /*3290*/  @P0 LDGSTS.E.BYPASS.LTC128B.128 [R76+0x11100], [R6.64], !P6 ;  /* 0x11100000064c0fae */ /* 0x0003e8000f101d50 */
[----:B------:R1:W-:Y:S04]  /*32a0*/  @P0 LDGSTS.E.BYPASS.LTC128B.128 [R76+0x12900], [R6.64+0x80], !P2 ;  /* 0x12900080064c0fae */ /* 0x0003e8000d101d50 */
[----:B------:R1:W-:Y:S04]  /*32b0*/  @P0 LDGSTS.E.BYPASS.LTC128B.128 [R76+0x14100], [R6.64+0x100], !P5 ;  /* 0x14100100064c0fae */ /* 0x0003e8000e901d50 */
[----:B------:R1:W-:Y:S02]  /*32c0*/  @P0 LDGSTS.E.BYPASS.LTC128B.128 [R76+0x15900], [R6.64+0x180], !P4 ;  /* 0x15900180064c0fae */ /* 0x0003e4000e101d50 */
.L_x_334:
[----:B-1--4-:R-:W-:Y:S01]  /*32d0*/  SHF.R.S32.HI R7, RZ, 0x1f, R73 ;  /* 0x0000001fff077819 */ /* 0x012fe20000011449 */
[----:B------:R-:W-:Y:S01]  /*32e0*/  FMUL.FTZ R5, R41, c[0x0][0x320] ;  /* 0x0000c80029057a20 */ /* 0x000fe20000410000 */
[----:B---3--:R-:W-:Y:S01]  /*32f0*/  LOP3.LUT R2, R74, 0xffffffe0, RZ, 0xc0, !PT ;  /* 0xffffffe04a027812 */ /* 0x008fe200078ec0ff */
[----:B------:R-:W-:Y:S01]  /*3300*/  UISETP.NE.AND UP1, UPT, UR14, URZ, UPT ;  /* 0x0000003f0e00728c */ /* 0x000fe2000bf25270 */
[----:B------:R-:W-:Y:S01]  /*3310*/  LEA.HI R6, R75, R132, RZ, 0x2 ;  /* 0x000000844b067211 */ /* 0x000fe200078f10ff */
[----:B------:R1:W3:Y:S01]  /*3320*/  MUFU.TANH R17, R5 ;  /* 0x0000000500117308 */ /* 0x0002e20000002400 */
[----:B------:R-:W-:Y:S01]  /*3330*/  LEA.HI R7, R7, R73, RZ, 0x3 ;  /* 0x0000004907077211 */ /* 0x000fe200078f18ff */
[----:B------:R-:W-:Y:S01]  /*3340*/  IMAD.IADD R2, R132, 0x1, -R2 ;  /* 0x0000000184027824 */ /* 0x000fe200078e0a02 */
[----:B------:R-:W-:Y:S01]  /*3350*/  LOP3.LUT R6, R6, 0xfffffffc, RZ, 0xc0, !PT ;  /* 0xfffffffc06067812 */ /* 0x000fe200078ec0ff */
[----:B------:R-:W-:Y:S01]  /*3360*/  UISETP.NE.AND UP0, UPT, UR13, URZ, UPT ;  /* 0x0000003f0d00728c */ /* 0x000fe2000bf05270 */
[----:B------:R-:W-:Y:S01]  /*3370*/  LOP3.LUT R8, R7, 0xffffff8, RZ, 0xc0, !PT ;  /* 0x0ffffff807087812 */ /* 0x000fe200078ec0ff */
[----:B------:R-:W-:Y:S01]  /*3380*/  FMUL.FTZ R7, R48, c[0x0][0x320] ;  /* 0x0000c80030077a20 */ /* 0x000fe20000410000 */
[----:B------:R-:W-:Y:S01]  /*3390*/  SHF.R.S32.HI R10, RZ, 0x1f, R2 ;  /* 0x0000001fff0a7819 */ /* 0x000fe20000011402 */
[----:B------:R-:W-:Y:S01]  /*33a0*/  ULDC UR7, c[0x0][0x324] ;  /* 0x0000c90000077ab9 */ /* 0x000fe20000000800 */
[----:B------:R-:W-:Y:S01]  /*33b0*/  PLOP3.LUT P1, PT, PT, PT, UP1, 0x80, 0x0 ;  /* 0x000000000000781c */ /* 0x000fe20003f2f018 */
[----:B------:R-:W-:Y:S01]  /*33c0*/  IMAD.IADD R9, R73, 0x1, -R8 ;  /* 0x0000000149097824 */ /* 0x000fe200078e0a08 */
[----:B------:R4:W2:Y:S01]  /*33d0*/  MUFU.TANH R15, R7 ;  /* 0x00000007000f7308 */ /* 0x0008a20000002400 */
[----:B------:R-:W-:Y:S01]  /*33e0*/  PLOP3.LUT P0, PT, PT, PT, UP1, 0x80, 0x0 ;  /* 0x000000000000781c */ /* 0x000fe20003f0f018 */
[----:B------:R-:W-:Y:S01]  /*33f0*/  ULOP3.LUT UR7, URZ, UR7, URZ, 0x33, !UPT ;  /* 0x000000073f077292 */ /* 0x000fe2000f8e333f */
[----:B------:R-:W0:Y:S01]  /*3400*/  LDGDEPBAR ;  /* 0x00000000000079af */ /* 0x000e220000000000 */
[----:B-1----:R-:W-:Y:S01]  /*3410*/  IMAD.IADD R5, R132, 0x1, -R6 ;  /* 0x0000000184057824 */ /* 0x002fe200078e0a06 */
[----:B------:R-:W-:Y:S01]  /*3420*/  LEA.HI R6, R10, R2, RZ, 0x2 ;  /* 0x000000020a067211 */ /* 0x000fe200078f10ff */
[----:B------:R-:W-:-:S03]  /*3430*/  FMUL.FTZ R10, R49, c[0x0][0x320] ;  /* 0x0000c800310a7a20 */ /* 0x000fc60000410000 */
[----:B------:R-:W-:Y:S01]  /*3440*/  LEA.HI R8, R5, R5, RZ, 0x1 ;  /* 0x0000000505087211 */ /* 0x000fe200078f08ff */
[----:B------:R-:W1:Y:S03]  /*3450*/  MUFU.TANH R13, R10 ;  /* 0x0000000a000d7308 */ /* 0x000e660000002400 */
[----:B------:R-:W-:Y:S02]  /*3460*/  LOP3.LUT R8, R8, 0x1ffffffe, RZ, 0xc0, !PT ;  /* 0x1ffffffe08087812 */ /* 0x000fe400078ec0ff */
[----:B----4-:R-:W-:-:S03]  /*3470*/  LEA.HI.SX32 R7, R6, UR11, 0x1e ;  /* 0x0000000b06077c11 */ /* 0x010fc6000f8ff2ff */
[----:B------:R-:W-:Y:S02]  /*3480*/  IMAD.IADD R5, R5, 0x1, -R8 ;  /* 0x0000000105057824 */ /* 0x000fe400078e0a08 */
[----:B------:R-:W-:-:S04]  /*3490*/  IMAD R7, R9, 0x10, R7 ;  /* 0x0000001009077824 */ /* 0x000fc800078e0207 */
[----:B------:R-:W-:Y:S02]  /*34a0*/  IMAD R11, R5, 0x8, R7 ;  /* 0x00000008050b7824 */ /* 0x000fe400078e0207 */
[----:B------:R-:W-:Y:S02]  /*34b0*/  FMUL.FTZ R5, R32, c[0x0][0x320] ;  /* 0x0000c80020057a20 */ /* 0x000fe40000410000 */
[----:B------:R-:W-:Y:S01]  /*34c0*/  @P1 IMAD.HI.U32 R8, R11, c[0x0][0x2c8], RZ ;  /* 0x0000b2000b081a27 */ /* 0x000fe200078e00ff */
[----:B------:R4:W-:Y:S01]  /*34d0*/  STL [R1+0x84], R11 ;  /* 0x0000840b01007387 */ /* 0x0009e20000100800 */
[----:B------:R5:W1:Y:S02]  /*34e0*/  MUFU.TANH R27, R5 ;  /* 0x00000005001b7308 */ /* 0x000a640000002400 */
[----:B------:R-:W-:Y:S01]  /*34f0*/  IMAD.MOV.U32 R7, RZ, RZ, R11 ;  /* 0x000000ffff077224 */ /* 0x000fe200078e000b */
[----:B------:R-:W-:Y:S01]  /*3500*/  @P0 SHF.R.U32.HI R7, RZ, c[0x0][0x2cc], R8 ;  /* 0x0000b300ff070a19 */ /* 0x000fe20000011608 */
[----:B------:R-:W-:Y:S01]  /*3510*/  FMUL.FTZ R8, R29, c[0x0][0x320] ;  /* 0x0000c8001d087a20 */ /* 0x000fe20000410000 */
[----:B------:R-:W-:-:S03]  /*3520*/  PLOP3.LUT P0, PT, PT, PT, UP0, 0x40, 0x0 ;  /* 0x000000000000781c */ /* 0x000fc60003f0e808 */
[----:B------:R-:W1:Y:S01]  /*3530*/  MUFU.TANH R25, R8 ;  /* 0x0000000800197308 */ /* 0x000e620000002400 */
[----:B-----5:R-:W-:-:S07]  /*3540*/  FMUL.FTZ R5, R28, c[0x0][0x320] ;  /* 0x0000c8001c057a20 */ /* 0x020fce0000410000 */
[----:B------:R5:W1:Y:S02]  /*3550*/  MUFU.TANH R26, R5 ;  /* 0x00000005001a7308 */ /* 0x000a640000002400 */
[----:B-----5:R-:W-:Y:S02]  /*3560*/  LOP3.LUT R5, R6, 0x7ffffffc, RZ, 0xc0, !PT ;  /* 0x7ffffffc06057812 */ /* 0x020fe400078ec0ff */
[----:B------:R-:W5:Y:S03]  /*3570*/  SHFL.IDX PT, R6, R7, RZ, 0x1c1f ;  /* 0x001c1fff07067589 */ /* 0x000f6600000e0000 */
[----:B------:R-:W-:Y:S02]  /*3580*/  IMAD.IADD R8, R2, 0x1, -R5 ;  /* 0x0000000102087824 */ /* 0x000fe400078e0a05 */
[----:B------:R-:W-:Y:S02]  /*3590*/  IMAD.U32 R2, RZ, RZ, UR18 ;  /* 0x00000012ff027e24 */ /* 0x000fe4000f8e00ff */
[----:B----4-:R-:W-:-:S02]  /*35a0*/  IMAD.SHL.U32 R11, R8, 0x2, RZ ;  /* 0x00000002080b7824 */ /* 0x010fc400078e00ff */
[----:B------:R-:W-:-:S03]  /*35b0*/  FMUL.FTZ R5, R40, c[0x0][0x320] ;  /* 0x0000c80028057a20 */ /* 0x000fc60000410000 */
[C---:B------:R-:W-:Y:S01]  /*35c0*/  IADD3 R2, -R11.reuse, 0x1, R2 ;  /* 0x000000010b027810 */ /* 0x040fe20007ffe102 */
[----:B------:R4:W1:Y:S01]  /*35d0*/  MUFU.TANH R18, R5 ;  /* 0x0000000500127308 */ /* 0x0008620000002400 */
[----:B------:R-:W-:Y:S01]  /*35e0*/  IADD3 R9, -R11, c[0x0][0x1d0], R72 ;  /* 0x000074000b097a10 */ /* 0x000fe20007ffe148 */
[----:B------:R1:W-:Y:S01]  /*35f0*/  STL [R1+0x7c], R11 ;  /* 0x00007c0b01007387 */ /* 0x0003e20000100800 */
[----:B------:R-:W-:-:S04]  /*3600*/  IADD3 R2, R2, -c[0x0][0x168], RZ ;  /* 0x80005a0002027a10 */ /* 0x000fc80007ffe0ff */
[C---:B------:R-:W-:Y:S02]  /*3610*/  IADD3 R8, R2.reuse, c[0x0][0x328], RZ ;  /* 0x0000ca0002087a10 */ /* 0x040fe40007ffe0ff */
[----:B------:R-:W-:-:S05]  /*3620*/  IADD3 R10, R2, UR7, RZ ;  /* 0x00000007020a7c10 */ /* 0x000fca000fffe0ff */
[----:B-----5:R-:W-:Y:S02]  /*3630*/  IMAD.IADD R2, R10, 0x1, R6 ;  /* 0x000000010a027824 */ /* 0x020fe400078e0206 */
[----:B----4-:R-:W-:-:S04]  /*3640*/  FMUL.FTZ R5, R33, c[0x0][0x320] ;  /* 0x0000c80021057a20 */ /* 0x010fc80000410000 */
[----:B------:R4:W2:Y:S01]  /*3650*/  MUFU.TANH R23, R5 ;  /* 0x0000000500177308 */ /* 0x0008a20000002400 */
[----:B-1----:R-:W-:Y:S01]  /*3660*/  IADD3 R11, -R11, UR19, RZ ;  /* 0x000000130b0b7c10 */ /* 0x002fe2000fffe1ff */
[----:B----4-:R-:W-:-:S05]  /*3670*/  IMAD.IADD R5, R8, 0x1, R6 ;  /* 0x0000000108057824 */ /* 0x010fca00078e0206 */
[----:B------:R-:W-:Y:S01]  /*3680*/  IMNMX R5, R5, R9, PT ;  /* 0x0000000905057217 */ /* 0x000fe20003800200 */
[----:B------:R-:W-:Y:S05]  /*3690*/  @P0 BRA `(.L_x_335) ;  /* 0x0000015000000947 */ /* 0x000fea0003800000 */
[----:B--23--:R-:W-:Y:S01]  /*36a0*/  IADD3 R6, R6, c[0x0][0x1d0], RZ ;  /* 0x0000740006067a10 */ /* 0x00cfe20007ffe0ff */
[----:B------:R-:W-:Y:S03]  /*36b0*/  BSSY B0, `(.L_x_336) ;  /* 0x000000f000007945 */ /* 0x000fe60003800000 */
[----:B------:R-:W-:-:S04]  /*36c0*/  IADD3 R6, R6, -c[0x0][0x168], RZ ;  /* 0x80005a0006067a10 */ /* 0x000fc80007ffe0ff */
[----:B------:R-:W-:-:S13]  /*36d0*/  ISETP.GT.AND P0, PT, R6, -0x1, PT ;  /* 0xffffffff0600780c */ /* 0x000fda0003f04270 */
[----:B------:R-:W-:Y:S05]  /*36e0*/  @P0 BRA `(.L_x_337) ;  /* 0x0000007000000947 */ /* 0x000fea0003800000 */
[----:B------:R-:W-:Y:S01]  /*36f0*/  IMAD.MOV.U32 R12, RZ, RZ, c[0x0][0x32c] ;  /* 0x0000cb00ff0c7624 */ /* 0x000fe200078e00ff */
[----:B------:R-:W-:-:S04]  /*3700*/  LOP3.LUT R6, RZ, R6, RZ, 0x33, !PT ;  /* 0x00000006ff067212 */ /* 0x000fc800078e33ff */
[----:B------:R-:W-:-:S13]  /*3710*/  ISETP.NE.AND P0, PT, R12, 0x1, PT ;  /* 0x000000010c00780c */ /* 0x000fda0003f05270 */
[----:B------:R-:W-:-:S05]  /*3720*/  @P0 IMAD.HI.U32 R12, R6, c[0x0][0x330], RZ ;  /* 0x0000cc00060c0a27 */ /* 0x000fca00078e00ff */
[----:B------:R-:W-:-:S04]  /*3730*/  @P0 SHF.R.U32.HI R6, RZ, c[0x0][0x334], R12 ;  /* 0x0000cd00ff060a19 */ /* 0x000fc8000001160c */
[----:B------:R-:W-:Y:S01]  /*3740*/  LOP3.LUT R6, RZ, R6, RZ, 0x33, !PT ;  /* 0x00000006ff067212 */ /* 0x000fe200078e33ff */
[----:B------:R-:W-:Y:S05]  /*3750*/  BRA `(.L_x_338) ;  /* 0x0000004000007947 */ /* 0x000fea0003800000 */
.L_x_337:
[----:B------:R-:W-:-:S04]  /*3760*/  MOV R12, c[0x0][0x32c] ;  /* 0x0000cb00000c7a02 */ /* 0x000fc80000000f00 */
[----:B------:R-:W-:-:S13]  /*3770*/  ISETP.NE.AND P0, PT, R12, 0x1, PT ;  /* 0x000000010c00780c */ /* 0x000fda0003f05270 */
[----:B------:R-:W-:-:S05]  /*3780*/  @P0 IMAD.HI.U32 R12, R6, c[0x0][0x330], RZ ;  /* 0x0000cc00060c0a27 */ /* 0x000fca00078e00ff */
[----:B------:R-:W-:Y:S02]  /*3790*/  @P0 SHF.R.U32.HI R6, RZ, c[0x0][0x334], R12 ;  /* 0x0000cd00ff060a19 */ /* 0x000fe4000001160c */
.L_x_338:
[----:B------:R-:W-:Y:S05]  /*37a0*/  BSYNC B0 ;  /* 0x0000000000007941 */ /* 0x000fea0003800000 */
.L_x_336:
[----:B------:R-:W-:-:S05]  /*37b0*/  IMAD R6, R6, c[0x0][0x32c], R11 ;  /* 0x0000cb0006067a24 */ /* 0x000fca00078e020b */
[----:B------:R-:W-:Y:S02]  /*37c0*/  IADD3 R12, R6, c[0x0][0x32c], RZ ;  /* 0x0000cb00060c7a10 */ /* 0x000fe40007ffe0ff */
[----:B------:R-:W-:Y:S02]  /*37d0*/  IMNMX R2, R2, R6, !PT ;  /* 0x0000000602027217 */ /* 0x000fe40007800200 */
[----:B------:R-:W-:Y:S02]  /*37e0*/  IMNMX R5, R5, R12, PT ;  /* 0x0000000c05057217 */ /* 0x000fe40003800200 */
.L_x_335:
[----:B--23--:R-:W-:Y:S01]  /*37f0*/  UISETP.GE.AND UP1, UPT, UR19, 0x1, UPT ;  /* 0x000000011300788c */ /* 0x00cfe2000bf26270 */
[----:B------:R-:W-:Y:S01]  /*3800*/  FMUL.FTZ R6, R34, c[0x0][0x320] ;  /* 0x0000c80022067a20 */ /* 0x000fe20000410000 */
[----:B------:R-:W-:Y:S01]  /*3810*/  UISETP.GE.AND UP0, UPT, UR19, 0x2, UPT ;  /* 0x000000021300788c */ /* 0x000fe2000bf06270 */
[----:B------:R-:W-:Y:S01]  /*3820*/  FMUL.FTZ R12, R39, c[0x0][0x320] ;  /* 0x0000c800270c7a20 */ /* 0x000fe20000410000 */
[----:B------:R-:W-:Y:S01]  /*3830*/  UP2UR UR21, UPR, URZ, 0x2 ;  /* 0x000000023f157883 */ /* 0x000fe20008000000 */
[----:B------:R1:W2:Y:S01]  /*3840*/  MUFU.TANH R34, R6 ;  /* 0x0000000600227308 */ /* 0x0002a20000002400 */
[----:B------:R-:W-:Y:S01]  /*3850*/  PLOP3.LUT P1, PT, PT, PT, UP1, 0x40, 0x0 ;  /* 0x000000000000781c */ /* 0x000fe20003f2e818 */
[----:B------:R-:W-:Y:S01]  /*3860*/  UP2UR UR20, UPR, URZ, 0x1 ;  /* 0x000000013f147883 */ /* 0x000fe20008000000 */
[----:B------:R-:W-:Y:S01]  /*3870*/  PLOP3.LUT P0, PT, PT, PT, UP0, 0x40, 0x0 ;  /* 0x000000000000781c */ /* 0x000fe20003f0e808 */
[----:B------:R-:W-:Y:S01]  /*3880*/  UISETP.GE.AND UP1, UPT, UR19, 0x9, UPT ;  /* 0x000000091300788c */ /* 0x000fe2000bf26270 */
[C---:B------:R-:W-:Y:S01]  /*3890*/  ISETP.GT.AND P1, PT, R2.reuse, RZ, P1 ;  /* 0x000000ff0200720c */ /* 0x040fe20000f24270 */
[----:B------:R-:W-:Y:S01]  /*38a0*/  UISETP.GE.AND UP0, UPT, UR19, 0xa, UPT ;  /* 0x0000000a1300788c */ /* 0x000fe2000bf06270 */
[----:B------:R-:W-:Y:S01]  /*38b0*/  ISETP.GT.AND P0, PT, R2, 0x1, P0 ;  /* 0x000000010200780c */ /* 0x000fe20000704270 */
[----:B------:R-:W-:Y:S01]  /*38c0*/  UISETP.GE.AND UP6, UPT, UR19, 0x12, UPT ;  /* 0x000000121300788c */ /* 0x000fe2000bfc6270 */
[C---:B------:R-:W-:Y:S01]  /*38d0*/  ISETP.LT.OR P1, PT, R5.reuse, 0x1, P1 ;  /* 0x000000010500780c */ /* 0x040fe20000f21670 */
[----:B------:R-:W-:Y:S01]  /*38e0*/  UP2UR UR5, UPR, URZ, 0x1 ;  /* 0x000000013f057883 */ /* 0x000fe20008000000 */
[----:B------:R-:W-:Y:S01]  /*38f0*/  ISETP.LT.OR P0, PT, R5, 0x2, P0 ;  /* 0x000000020500780c */ /* 0x000fe20000701670 */
[----:B------:R-:W-:Y:S01]  /*3900*/  UISETP.GE.AND UP5, UPT, UR19, 0x19, UPT ;  /* 0x000000191300788c */ /* 0x000fe2000bfa6270 */
[----:B------:R-:W-:Y:S01]  /*3910*/  FSEL R14, R24, -INF , !P1 ;  /* 0xff800000180e7808 */ /* 0x000fe20004800000 */
[----:B------:R-:W-:Y:S01]  /*3920*/  UISETP.GE.AND UP4, UPT, UR19, 0x1a, UPT ;  /* 0x0000001a1300788c */ /* 0x000fe2000bf86270 */
[----:B------:R-:W-:Y:S01]  /*3930*/  PLOP3.LUT P1, PT, PT, PT, UP1, 0x40, 0x0 ;  /* 0x000000000000781c */ /* 0x000fe20003f2e818 */
[----:B-1----:R-:W-:Y:S01]  /*3940*/  FMUL.FTZ R6, R35, c[0x0][0x320] ;  /* 0x0000c80023067a20 */ /* 0x002fe20000410000 */
[----:B------:R-:W-:Y:S01]  /*3950*/  FSEL R16, R21, -INF , !P0 ;  /* 0xff80000015107808 */ /* 0x000fe20004000000 */
[----:B------:R-:W-:Y:S01]  /*3960*/  UISETP.GE.AND UP3, UPT, UR19, 0x21, UPT ;  /* 0x000000211300788c */ /* 0x000fe2000bf66270 */
[----:B------:R-:W-:Y:S01]  /*3970*/  PLOP3.LUT P0, PT, PT, PT, UP0, 0x40, 0x0 ;  /* 0x000000000000781c */ /* 0x000fe20003f0e808 */
[----:B------:R-:W-:Y:S01]  /*3980*/  UISETP.GE.AND UP0, UPT, UR19, 0x11, UPT ;  /* 0x000000111300788c */ /* 0x000fe2000bf06270 */
[C---:B------:R-:W-:Y:S01]  /*3990*/  ISETP.GT.AND P1, PT, R2.reuse, 0x8, P1 ;  /* 0x000000080200780c */ /* 0x040fe20000f24270 */
[----:B------:R1:W3:Y:S01]  /*39a0*/  MUFU.TANH R33, R6 ;  /* 0x0000000600217308 */ /* 0x0002e20000002400 */
[----:B------:R-:W-:Y:S01]  /*39b0*/  ISETP.GT.AND P0, PT, R2, 0x9, P0 ;  /* 0x000000090200780c */ /* 0x000fe20000704270 */
[----:B------:R-:W-:Y:S01]  /*39c0*/  UISETP.GE.AND UP2, UPT, UR19, 0x22, UPT ;  /* 0x000000221300788c */ /* 0x000fe2000bf46270 */
[C---:B------:R-:W-:Y:S01]  /*39d0*/  ISETP.LT.OR P1, PT, R5.reuse, 0x9, P1 ;  /* 0x000000090500780c */ /* 0x040fe20000f21670 */
[----:B------:R-:W-:Y:S01]  /*39e0*/  UP2UR UR18, UPR, URZ, 0x2 ;  /* 0x000000023f127883 */ /* 0x000fe20008000000 */
[----:B------:R-:W-:Y:S01]  /*39f0*/  ISETP.LT.OR P0, PT, R5, 0xa, P0 ;  /* 0x0000000a0500780c */ /* 0x000fe20000701670 */
[----:B------:R-:W-:Y:S01]  /*3a00*/  UP2UR UR4, UPR, URZ, 0x1 ;  /* 0x000000013f047883 */ /* 0x000fe20008000000 */
[----:B------:R-:W-:Y:S01]  /*3a10*/  FSEL R20, R20, -INF , !P1 ;  /* 0xff80000014147808 */ /* 0x000fe20004800000 */
[----:B------:R-:W-:Y:S01]  /*3a20*/  UISETP.GE.AND UP1, UPT, UR19, 0x29, UPT ;  /* 0x000000291300788c */ /* 0x000fe2000bf26270 */
[----:B------:R-:W-:Y:S01]  /*3a30*/  PLOP3.LUT P1, PT, PT, PT, UP0, 0x40, 0x0 ;  /* 0x000000000000781c */ /* 0x000fe20003f2e808 */
[----:B------:R-:W-:Y:S01]  /*3a40*/  UISETP.GE.AND UP0, UPT, UR19, 0x2a, UPT ;  /* 0x0000002a1300788c */ /* 0x000fe2000bf06270 */
[----:B------:R-:W-:Y:S01]  /*3a50*/  FSEL R19, R19, -INF , !P0 ;  /* 0xff80000013137808 */ /* 0x000fe20004000000 */
[----:B------:R-:W-:Y:S01]  /*3a60*/  UP2UR UR22, UPR, URZ, 0x40 ;  /* 0x000000403f167883 */ /* 0x000fe20008000000 */
[----:B------:R-:W-:Y:S01]  /*3a70*/  PLOP3.LUT P0, PT, PT, PT, UP6, 0x40, 0x0 ;  /* 0x000000000000781c */ /* 0x000fe20003f0e868 */
[----:B------:R-:W-:Y:S01]  /*3a80*/  UISETP.NE.AND UP6, UPT, UR13, URZ, UPT ;  /* 0x0000003f0d00728c */ /* 0x000fe2000bfc5270 */
[C---:B------:R-:W-:Y:S01]  /*3a90*/  ISETP.GT.AND P1, PT, R2.reuse, 0x10, P1 ;  /* 0x000000100200780c */ /* 0x040fe20000f24270 */
[----:B-1----:R-:W-:Y:S01]  /*3aa0*/  FMUL.FTZ R6, R43, c[0x0][0x320] ;  /* 0x0000c8002b067a20 */ /* 0x002fe20000410000 */
[----:B------:R-:W-:-:S02]  /*3ab0*/  ISETP.GT.AND P0, PT, R2, 0x11, P0 ;  /* 0x000000110200780c */ /* 0x000fc40000704270 */
[C---:B------:R-:W-:Y:S01]  /*3ac0*/  ISETP.LT.OR P1, PT, R5.reuse, 0x11, P1 ;  /* 0x000000110500780c */ /* 0x040fe20000f21670 */
[----:B------:R1:W4:Y:S01]  /*3ad0*/  MUFU.TANH R28, R6 ;  /* 0x00000006001c7308 */ /* 0x0003220000002400 */
[----:B------:R-:W-:Y:S02]  /*3ae0*/  ISETP.LT.OR P0, PT, R5, 0x12, P0 ;  /* 0x000000120500780c */ /* 0x000fe40000701670 */
[----:B------:R-:W-:Y:S02]  /*3af0*/  FSEL R18, R18, -INF , !P1 ;  /* 0xff80000012127808 */ /* 0x000fe40004800000 */
[----:B------:R-:W-:Y:S02]  /*3b00*/  PLOP3.LUT P1, PT, PT, PT, UP5, 0x40, 0x0 ;  /* 0x000000000000781c */ /* 0x000fe40003f2e858 */
[----:B------:R-:W-:Y:S02]  /*3b10*/  FSEL R17, R17, -INF , !P0 ;  /* 0xff80000011117808 */ /* 0x000fe40004000000 */
[----:B------:R-:W-:-:S02]  /*3b20*/  PLOP3.LUT P0, PT, PT, PT, UP4, 0x40, 0x0 ;  /* 0x000000000000781c */ /* 0x000fc40003f0e848 */
[C---:B------:R-:W-:Y:S02]  /*3b30*/  ISETP.GT.AND P1, PT, R2.reuse, 0x18, P1 ;  /* 0x000000180200780c */ /* 0x040fe40000f24270 */
[----:B------:R-:W-:Y:S02]  /*3b40*/  ISETP.GT.AND P0, PT, R2, 0x19, P0 ;  /* 0x000000190200780c */ /* 0x000fe40000704270 */
[C---:B------:R-:W-:Y:S01]  /*3b50*/  ISETP.LT.OR P1, PT, R5.reuse, 0x19, P1 ;  /* 0x000000190500780c */ /* 0x040fe20000f21670 */
[----:B-1----:R-:W-:Y:S01]  /*3b60*/  FMUL.FTZ R6, R50, c[0x0][0x320] ;  /* 0x0000c80032067a20 */ /* 0x002fe20000410000 */
[----:B------:R-:W-:Y:S02]  /*3b70*/  ISETP.LT.OR P0, PT, R5, 0x1a, P0 ;  /* 0x0000001a0500780c */ /* 0x000fe40000701670 */
[----:B------:R-:W-:Y:S01]  /*3b80*/  FSEL R22, R15, -INF , !P1 ;  /* 0xff8000000f167808 */ /* 0x000fe20004800000 */
[----:B------:R1:W1:Y:S01]  /*3b90*/  MUFU.TANH R29, R6 ;  /* 0x00000006001d7308 */ /* 0x0002620000002400 */
[----:B------:R-:W-:-:S02]  /*3ba0*/  PLOP3.LUT P1, PT, PT, PT, UP3, 0x40, 0x0 ;  /* 0x000000000000781c */ /* 0x000fc40003f2e838 */
[----:B------:R-:W-:Y:S01]  /*3bb0*/  FSEL R21, R13, -INF , !P0 ;  /* 0xff8000000d157808 */ /* 0x000fe20004000000 */
[----:B------:R-:W-:Y:S01]  /*3bc0*/  FMUL.FTZ R13, R42, c[0x0][0x320] ;  /* 0x0000c8002a0d7a20 */ /* 0x000fe20000410000 */
[----:B------:R-:W-:Y:S02]  /*3bd0*/  PLOP3.LUT P0, PT, PT, PT, UP2, 0x40, 0x0 ;  /* 0x000000000000781c */ /* 0x000fe40003f0e828 */
[C---:B------:R-:W-:Y:S01]  /*3be0*/  ISETP.GT.AND P1, PT, R2.reuse, 0x20, P1 ;  /* 0x000000200200780c */ /* 0x040fe20000f24270 */
[----:B------:R-:W2:Y:S01]  /*3bf0*/  MUFU.TANH R15, R13 ;  /* 0x0000000d000f7308 */ /* 0x000ea20000002400 */
[----:B------:R-:W-:Y:S02]  /*3c00*/  ISETP.GT.AND P0, PT, R2, 0x21, P0 ;  /* 0x000000210200780c */ /* 0x000fe40000704270 */
[C---:B------:R-:W-:Y:S02]  /*3c10*/  ISETP.LT.OR P1, PT, R5.reuse, 0x21, P1 ;  /* 0x000000210500780c */ /* 0x040fe40000f21670 */
[----:B------:R-:W-:-:S02]  /*3c20*/  ISETP.LT.OR P0, PT, R5, 0x22, P0 ;  /* 0x000000220500780c */ /* 0x000fc40000701670 */
[----:B------:R-:W-:Y:S01]  /*3c30*/  FSEL R96, R27, -INF , !P1 ;  /* 0xff8000001b607808 */ /* 0x000fe20004800000 */
[----:B-1----:R-:W-:Y:S01]  /*3c40*/  FMUL.FTZ R6, R30, c[0x0][0x320] ;  /* 0x0000c8001e067a20 */ /* 0x002fe20000410000 */
[----:B------:R-:W-:Y:S01]  /*3c50*/  PLOP3.LUT P1, PT, PT, PT, UP1, 0x40, 0x0 ;  /* 0x000000000000781c */ /* 0x000fe20003f2e818 */
[----:B------:R-:W1:Y:S01]  /*3c60*/  MUFU.TANH R13, R12 ;  /* 0x0000000c000d7308 */ /* 0x000e620000002400 */
[----:B------:R-:W-:Y:S02]  /*3c70*/  FSEL R95, R23, -INF , !P0 ;  /* 0xff800000175f7808 */ /* 0x000fe40004000000 */
[----:B------:R-:W-:Y:S02]  /*3c80*/  PLOP3.LUT P0, PT, PT, PT, UP0, 0x40, 0x0 ;  /* 0x000000000000781c */ /* 0x000fe40003f0e808 */
[C---:B------:R-:W-:Y:S02]  /*3c90*/  ISETP.GT.AND P1, PT, R2.reuse, 0x28, P1 ;  /* 0x000000280200780c */ /* 0x040fe40000f24270 */
[----:B------:R-:W-:Y:S01]  /*3ca0*/  ISETP.GT.AND P0, PT, R2, 0x29, P0 ;  /* 0x000000290200780c */ /* 0x000fe20000704270 */
[----:B------:R5:W1:Y:S01]  /*3cb0*/  MUFU.TANH R32, R6 ;  /* 0x0000000600207308 */ /* 0x000a620000002400 */
[C---:B------:R-:W-:Y:S01]  /*3cc0*/  ISETP.LT.OR P2, PT, R5.reuse, 0x29, P1 ;  /* 0x000000290500780c */ /* 0x040fe20000f41670 */
[----:B------:R-:W-:Y:S01]  /*3cd0*/  FMUL.FTZ R2, R38, c[0x0][0x320] ;  /* 0x0000c80026027a20 */ /* 0x000fe20000410000 */
[----:B------:R-:W-:-:S02]  /*3ce0*/  ISETP.LT.OR P1, PT, R5, 0x2a, P0 ;  /* 0x0000002a0500780c */ /* 0x000fc40000721670 */
[----:B------:R-:W-:Y:S01]  /*3cf0*/  PLOP3.LUT P0, PT, PT, PT, UP6, 0x40, 0x0 ;  /* 0x000000000000781c */ /* 0x000fe20003f0e868 */
[----:B------:R-:W-:Y:S01]  /*3d00*/  UISETP.NE.AND UP6, UPT, UR22, URZ, UPT ;  /* 0x0000003f1600728c */ /* 0x000fe2000bfc5270 */
[----:B------:R-:W-:Y:S01]  /*3d10*/  FSEL R94, R26, -INF , !P2 ;  /* 0xff8000001a5e7808 */ /* 0x000fe20005000000 */
[----:B------:R-:W1:Y:S01]  /*3d20*/  MUFU.TANH R12, R2 ;  /* 0x00000002000c7308 */ /* 0x000e620000002400 */
[----:B------:R-:W-:Y:S01]  /*3d30*/  FSEL R93, R25, -INF , !P1 ;  /* 0xff800000195d7808 */ /* 0x000fe20004800000 */
[----:B-----5:R-:W-:-:S06]  /*3d40*/  FMUL.FTZ R6, R31, c[0x0][0x320] ;  /* 0x0000c8001f067a20 */ /* 0x020fcc0000410000 */
[----:B------:R5:W1:Y:S02]  /*3d50*/  MUFU.TANH R30, R6 ;  /* 0x00000006001e7308 */ /* 0x000a640000002400 */
[----:B-----5:R-:W-:-:S06]  /*3d60*/  FMUL.FTZ R6, R51, c[0x0][0x320] ;  /* 0x0000c80033067a20 */ /* 0x020fcc0000410000 */
[----:B------:R5:W1:Y:S02]  /*3d70*/  MUFU.TANH R24, R6 ;  /* 0x0000000600187308 */ /* 0x000a640000002400 */
[----:B-----5:R-:W5:Y:S02]  /*3d80*/  SHFL.IDX PT, R6, R7, 0x1, 0x1c1f ;  /* 0x003c1f0007067f89 */ /* 0x020f6400000e0000 */
[--C-:B-----5:R-:W-:Y:S02]  /*3d90*/  IMAD.IADD R5, R8, 0x1, R6.reuse ;  /* 0x0000000108057824 */ /* 0x120fe400078e0206 */
[----:B------:R-:W-:-:S03]  /*3da0*/  IMAD.IADD R2, R10, 0x1, R6 ;  /* 0x000000010a027824 */ /* 0x000fc600078e0206 */
[----:B------:R-:W-:Y:S01]  /*3db0*/  IMNMX R5, R5, R9, PT ;  /* 0x0000000905057217 */ /* 0x000fe20003800200 */
[----:B------:R-:W-:Y:S05]  /*3dc0*/  @P0 BRA `(.L_x_339) ;  /* 0x0000015000000947 */ /* 0x000fea0003800000 */
[----:B-1234-:R-:W-:Y:S01]  /*3dd0*/  IADD3 R6, R6, c[0x0][0x1d0], RZ ;  /* 0x0000740006067a10 */ /* 0x01efe20007ffe0ff */
        /* <DEDUP_REMOVED lines=11> */
.L_x_341:
[----:B------:R-:W-:-:S04]  /*3e90*/  MOV R7, c[0x0][0x32c] ;  /* 0x0000cb0000077a02 */ /* 0x000fc80000000f00 */
[----:B------:R-:W-:-:S13]  /*3ea0*/  ISETP.NE.AND P0, PT, R7, 0x1, PT ;  /* 0x000000010700780c */ /* 0x000fda0003f05270 */
[----:B------:R-:W-:-:S05]  /*3eb0*/  @P0 IMAD.HI.U32 R7, R6, c[0x0][0x330], RZ ;  /* 0x0000cc0006070a27 */ /* 0x000fca00078e00ff */
[----:B------:R-:W-:Y:S02]  /*3ec0*/  @P0 SHF.R.U32.HI R6, RZ, c[0x0][0x334], R7 ;  /* 0x0000cd00ff060a19 */ /* 0x000fe40000011607 */
.L_x_342:
[----:B------:R-:W-:Y:S05]  /*3ed0*/  BSYNC B0 ;  /* 0x0000000000007941 */ /* 0x000fea0003800000 */
.L_x_340:
[----:B------:R-:W-:-:S05]  /*3ee0*/  IMAD R6, R6, c[0x0][0x32c], R11 ;  /* 0x0000cb0006067a24 */ /* 0x000fca00078e020b */
[----:B------:R-:W-:Y:S02]  /*3ef0*/  IADD3 R7, R6, c[0x0][0x32c], RZ ;  /* 0x0000cb0006077a10 */ /* 0x000fe40007ffe0ff */
[----:B------:R-:W-:Y:S02]  /*3f00*/  IMNMX R2, R2, R6, !PT ;  /* 0x0000000602027217 */ /* 0x000fe40007800200 */
[----:B------:R-:W-:Y:S02]  /*3f10*/  IMNMX R5, R5, R7, PT ;  /* 0x0000000705057217 */ /* 0x000fe40003800200 */
.L_x_339:
[----:B-1234-:R-:W-:Y:S01]  /*3f20*/  UP2UR UR19, UPR, URZ, 0x10 ;  /* 0x000000103f137883 */ /* 0x01efe20008000000 */
[----:B------:R-:W-:Y:S01]  /*3f30*/  FMNMX.FTZ R133, R14, R16, !PT ;  /* 0x000000100e857209 */ /* 0x000fe20007810000 */
[----:B------:R-:W-:Y:S01]  /*3f40*/  UISETP.NE.AND UP4, UPT, UR21, URZ, UPT ;  /* 0x0000003f1500728c */ /* 0x000fe2000bf85270 */
[----:B------:R-:W-:Y:S01]  /*3f50*/  IMAD.SHL.U32 R236, R3, 0x2, RZ ;  /* 0x0000000203ec7824 */ /* 0x000fe200078e00ff */
[----:B------:R-:W-:Y:S01]  /*3f60*/  UP2UR UR21, UPR, URZ, 0x8 ;  /* 0x000000083f157883 */ /* 0x000fe20008000000 */
[----:B------:R-:W-:Y:S01]  /*3f70*/  FMNMX.FTZ R133, R20, R133, !PT ;  /* 0x0000008514857209 */ /* 0x000fe20007810000 */
[----:B------:R-:W-:Y:S01]  /*3f80*/  UISETP.NE.AND UP3, UPT, UR20, URZ, UPT ;  /* 0x0000003f1400728c */ /* 0x000fe2000bf65270 */
[--C-:B------:R-:W-:Y:S01]  /*3f90*/  IMAD R237, R4, 0x2, R236.reuse ;  /* 0x0000000204ed7824 */ /* 0x100fe200078e02ec */
[----:B------:R-:W-:Y:S01]  /*3fa0*/  PLOP3.LUT P0, PT, PT, PT, UP4, 0x40, 0x0 ;  /* 0x000000000000781c */ /* 0x000fe20003f0e848 */
[----:B------:R-:W-:Y:S01]  /*3fb0*/  UP2UR UR20, UPR, URZ, 0x4 ;  /* 0x000000043f147883 */ /* 0x000fe20008000000 */
[----:B------:R-:W-:Y:S01]  /*3fc0*/  FMNMX.FTZ R133, R19, R133, !PT ;  /* 0x0000008513857209 */ /* 0x000fe20007810000 */
[----:B------:R-:W-:Y:S01]  /*3fd0*/  UISETP.NE.AND UP2, UPT, UR18, URZ, UPT ;  /* 0x0000003f1200728c */ /* 0x000fe2000bf45270 */
[C---:B------:R-:W-:Y:S01]  /*3fe0*/  ISETP.GT.AND P0, PT, R2.reuse, RZ, P0 ;  /* 0x000000ff0200720c */ /* 0x040fe20000704270 */
[----:B------:R-:W-:Y:S01]  /*3ff0*/  UP2UR UR18, UPR, URZ, 0x2 ;  /* 0x000000023f127883 */ /* 0x000fe20008000000 */
[----:B------:R-:W-:Y:S01]  /*4000*/  PLOP3.LUT P2, PT, PT, PT, UP3, 0x40, 0x0 ;  /* 0x000000000000781c */ /* 0x000fe20003f4e838 */
[----:B------:R-:W-:Y:S01]  /*4010*/  UISETP.NE.AND UP1, UPT, UR5, URZ, UPT ;  /* 0x0000003f0500728c */ /* 0x000fe2000bf25270 */
[----:B------:R-:W-:Y:S01]  /*4020*/  ISETP.LT.OR P0, PT, R5, 0x1, P0 ;  /* 0x000000010500780c */ /* 0x000fe20000701670 */
[----:B------:R-:W-:Y:S01]  /*4030*/  UP2UR UR5, UPR, URZ, 0x1 ;  /* 0x000000013f057883 */ /* 0x000fe20008000000 */
[----:B------:R-:W-:Y:S01]  /*4040*/  PLOP3.LUT P1, PT, PT, PT, UP2, 0x40, 0x0 ;  /* 0x000000000000781c */ /* 0x000fe20003f2e828 */
[----:B------:R-:W-:Y:S01]  /*4050*/  UISETP.NE.AND UP0, UPT, UR4, URZ, UPT ;  /* 0x0000003f0400728c */ /* 0x000fe2000bf05270 */
[----:B------:R-:W-:Y:S01]  /*4060*/  FSEL R6, R45, -INF , !P0 ;  /* 0xff8000002d067808 */ /* 0x000fe20004000000 */
[----:B------:R-:W-:Y:S01]  /*4070*/  UISETP.NE.AND UP4, UPT, UR19, URZ, UPT ;  /* 0x0000003f1300728c */ /* 0x000fe2000bf85270 */
[----:B------:R-:W-:Y:S01]  /*4080*/  ISETP.GT.AND P0, PT, R2, 0x1, P2 ;  /* 0x000000010200780c */ /* 0x000fe20001704270 */
[----:B------:R-:W-:Y:S01]  /*4090*/  UISETP.NE.AND UP3, UPT, UR21, URZ, UPT ;  /* 0x0000003f1500728c */ /* 0x000fe2000bf65270 */
[----:B------:R-:W-:Y:S01]  /*40a0*/  PLOP3.LUT P2, PT, PT, PT, UP1, 0x40, 0x0 ;  /* 0x000000000000781c */ /* 0x000fe20003f4e818 */
[----:B------:R-:W-:Y:S01]  /*40b0*/  UISETP.NE.AND UP2, UPT, UR20, URZ, UPT ;  /* 0x0000003f1400728c */ /* 0x000fe2000bf45270 */
[----:B------:R-:W-:Y:S01]  /*40c0*/  ISETP.LT.OR P0, PT, R5, 0x2, P0 ;  /* 0x000000020500780c */ /* 0x000fe20000701670 */
[----:B------:R-:W-:Y:S01]  /*40d0*/  UISETP.NE.AND UP1, UPT, UR18, URZ, UPT ;  /* 0x0000003f1200728c */ /* 0x000fe2000bf25270 */
[----:B------:R-:W-:Y:S01]  /*40e0*/  FMNMX.FTZ R133, R18, R133, !PT ;  /* 0x0000008512857209 */ /* 0x000fe20007810000 */
[----:B------:R-:W-:Y:S01]  /*40f0*/  IMAD R240, R0, 0x2, R236 ;  /* 0x0000000200f07824 */ /* 0x000fe200078e02ec */
[----:B------:R-:W-:Y:S01]  /*4100*/  FSEL R11, R44, -INF , !P0 ;  /* 0xff8000002c0b7808 */ /* 0x000fe20004000000 */
[----:B------:R-:W-:Y:S01]  /*4110*/  LDSM.16.MT88.4 R48, [R237+0x900] ;  /* 0x00090000ed30783b */ /* 0x000fe20000004200 */
[----:B------:R-:W-:-:S02]  /*4120*/  ISETP.GT.AND P0, PT, R2, 0x8, P1 ;  /* 0x000000080200780c */ /* 0x000fc40000f04270 */
[----:B------:R-:W-:Y:S01]  /*4130*/  PLOP3.LUT P1, PT, PT, PT, UP0, 0x40, 0x0 ;  /* 0x000000000000781c */ /* 0x000fe20003f2e808 */
[----:B------:R-:W-:Y:S01]  /*4140*/  UISETP.NE.AND UP0, UPT, UR5, URZ, UPT ;  /* 0x0000003f0500728c */ /* 0x000fe2000bf05270 */
[C---:B------:R-:W-:Y:S01]  /*4150*/  ISETP.LT.OR P0, PT, R5.reuse, 0x9, P0 ;  /* 0x000000090500780c */ /* 0x040fe20000701670 */
[----:B------:R-:W-:Y:S01]  /*4160*/  LDSM.16.MT88.4 R44, [R240+0x100] ;  /* 0x00010000f02c783b */ /* 0x000fe20000004200 */
[----:B------:R-:W-:Y:S01]  /*4170*/  FMNMX.FTZ R132, R6, R11, !PT ;  /* 0x0000000b06847209 */ /* 0x000fe20007810000 */
[----:B------:R-:W-:Y:S01]  /*4180*/  ULDC.64 UR4, c[0x0][0x2c8] ;  /* 0x0000b20000047ab9 */ /* 0x000fe20000000a00 */
[----:B------:R-:W-:Y:S01]  /*4190*/  FSEL R10, R12, -INF , !P0 ;  /* 0xff8000000c0a7808 */ /* 0x000fe20004000000 */
[----:B------:R-:W-:Y:S01]  /*41a0*/  LDSM.16.MT88.4 R40, [R240+0x900] ;  /* 0x00090000f028783b */ /* 0x000fe20000004200 */
[----:B------:R-:W-:Y:S02]  /*41b0*/  ISETP.GT.AND P0, PT, R2, 0x9, P2 ;  /* 0x000000090200780c */ /* 0x000fe40001704270 */
[----:B------:R-:W-:Y:S01]  /*41c0*/  PLOP3.LUT P2, PT, PT, PT, UP6, 0x40, 0x0 ;  /* 0x000000000000781c */ /* 0x000fe20003f4e868 */
[----:B------:R-:W-:Y:S01]  /*41d0*/  LDSM.16.MT88.4 R68, [R240+0x1900] ;  /* 0x00190000f044783b */ /* 0x000fe20000004200 */
[----:B------:R-:W-:Y:S01]  /*41e0*/  ISETP.LT.OR P0, PT, R5, 0xa, P0 ;  /* 0x0000000a0500780c */ /* 0x000fe20000701670 */
[----:B------:R-:W-:Y:S01]  /*41f0*/  UISETP.NE.AND UP6, UPT, UR13, URZ, UPT ;  /* 0x0000003f0d00728c */ /* 0x000fe2000bfc5270 */
[----:B------:R-:W-:Y:S01]  /*4200*/  FMNMX.FTZ R132, R10, R132, !PT ;  /* 0x000000840a847209 */ /* 0x000fe20007810000 */
[----:B------:R-:W-:Y:S01]  /*4210*/  LDSM.16.MT88.4 R60, [R236+0x2100] ;  /* 0x00210000ec3c783b */ /* 0x000fe20000004200 */
[----:B------:R-:W-:-:S02]  /*4220*/  FSEL R9, R13, -INF , !P0 ;  /* 0xff8000000d097808 */ /* 0x000fc40004000000 */
[C---:B------:R-:W-:Y:S01]  /*4230*/  ISETP.GT.AND P0, PT, R2.reuse, 0x10, P1 ;  /* 0x000000100200780c */ /* 0x040fe20000f04270 */
[----:B------:R-:W-:Y:S01]  /*4240*/  LDSM.16.MT88.4 R64, [R237+0x1900] ;  /* 0x00190000ed40783b */ /* 0x000fe20000004200 */
[----:B------:R-:W-:Y:S01]  /*4250*/  PLOP3.LUT P1, PT, PT, PT, UP5, 0x40, 0x0 ;  /* 0x000000000000781c */ /* 0x000fe20003f2e858 */
[----:B------:R-:W-:Y:S01]  /*4260*/  UISETP.NE.AND UP5, UPT, UR14, URZ, UPT ;  /* 0x0000003f0e00728c */ /* 0x000fe2000bfa5270 */
[----:B------:R-:W-:Y:S01]  /*4270*/  ISETP.LT.OR P0, PT, R5, 0x11, P0 ;  /* 0x000000110500780c */ /* 0x000fe20000701670 */
[----:B------:R-:W-:Y:S01]  /*4280*/  LDSM.16.MT88.4 R56, [R237+0x2100] ;  /* 0x00210000ed38783b */ /* 0x000fe20000004200 */
[C---:B------:R-:W-:Y:S02]  /*4290*/  ISETP.GT.AND P1, PT, R2.reuse, 0x18, P1 ;  /* 0x000000180200780c */ /* 0x040fe40000f24270 */
[----:B------:R-:W-:Y:S01]  /*42a0*/  FSEL R8, R15, -INF , !P0 ;  /* 0xff8000000f087808 */ /* 0x000fe20004000000 */
[----:B------:R-:W-:Y:S01]  /*42b0*/  STL [R1+0x98], R163 ;  /* 0x000098a301007387 */ /* 0x000fe20000100800 */
[----:B------:R-:W-:-:S02]  /*42c0*/  ISETP.GT.AND P0, PT, R2, 0x11, P2 ;  /* 0x000000110200780c */ /* 0x000fc40001704270 */
[C---:B------:R-:W-:Y:S01]  /*42d0*/  ISETP.LT.OR P1, PT, R5.reuse, 0x19, P1 ;  /* 0x000000190500780c */ /* 0x040fe20000f21670 */
[----:B------:R-:W-:Y:S01]  /*42e0*/  STL [R1+0x94], R162 ;  /* 0x000094a201007387 */ /* 0x000fe20000100800 */
[----:B------:R-:W-:Y:S02]  /*42f0*/  ISETP.LT.OR P0, PT, R5, 0x12, P0 ;  /* 0x000000120500780c */ /* 0x000fe40000701670 */
[----:B------:R-:W-:Y:S01]  /*4300*/  FMNMX.FTZ R133, R17, R133, !PT ;  /* 0x0000008511857209 */ /* 0x000fe20007810000 */
[----:B------:R-:W-:Y:S01]  /*4310*/  STL [R1+0x90], R161 ;  /* 0x000090a101007387 */ /* 0x000fe20000100800 */
[----:B------:R-:W-:Y:S02]  /*4320*/  FSEL R7, R28, -INF , !P0 ;  /* 0xff8000001c077808 */ /* 0x000fe40004000000 */
[----:B------:R-:W-:Y:S01]  /*4330*/  PLOP3.LUT P0, PT, PT, PT, UP4, 0x40, 0x0 ;  /* 0x000000000000781c */ /* 0x000fe20003f0e848 */
[----:B------:R-:W-:Y:S01]  /*4340*/  STL [R1+0x8c], R160 ;  /* 0x00008ca001007387 */ /* 0x000fe20000100800 */
[----:B------:R-:W-:-:S02]  /*4350*/  FSEL R13, R29, -INF , !P1 ;  /* 0xff8000001d0d7808 */ /* 0x000fc40004800000 */
[----:B------:R-:W-:Y:S01]  /*4360*/  ISETP.GT.AND P0, PT, R2, 0x19, P0 ;  /* 0x000000190200780c */ /* 0x000fe20000704270 */
[----:B------:R-:W-:Y:S01]  /*4370*/  STL [R1+0x88], R135 ;  /* 0x0000888701007387 */ /* 0x000fe20000100800 */
[----:B------:R-:W-:Y:S02]  /*4380*/  PLOP3.LUT P1, PT, PT, PT, UP3, 0x40, 0x0 ;  /* 0x000000000000781c */ /* 0x000fe40003f2e838 */
[----:B------:R-:W-:Y:S02]  /*4390*/  ISETP.LT.OR P0, PT, R5, 0x1a, P0 ;  /* 0x0000001a0500780c */ /* 0x000fe40000701670 */
[----:B------:R-:W-:Y:S02]  /*43a0*/  FMNMX.FTZ R132, R9, R132, !PT ;  /* 0x0000008409847209 */ /* 0x000fe40007810000 */
[----:B------:R-:W-:Y:S02]  /*43b0*/  FMNMX.FTZ R133, R22, R133, !PT ;  /* 0x0000008516857209 */ /* 0x000fe40007810000 */
[----:B------:R-:W-:-:S02]  /*43c0*/  FSEL R15, R24, -INF , !P0 ;  /* 0xff800000180f7808 */ /* 0x000fc40004000000 */
[----:B------:R-:W-:Y:S01]  /*43d0*/  PLOP3.LUT P0, PT, PT, PT, UP2, 0x40, 0x0 ;  /* 0x000000000000781c */ /* 0x000fe20003f0e828 */
[----:B------:R-:W-:Y:S01]  /*43e0*/  LDSM.16.MT88.4 R24, [R236+0x900] ;  /* 0x00090000ec18783b */ /* 0x000fe20000004200 */
[----:B------:R-:W-:Y:S02]  /*43f0*/  ISETP.GT.AND P1, PT, R2, 0x20, P1 ;  /* 0x000000200200780c */ /* 0x000fe40000f24270 */
[----:B------:R-:W-:Y:S02]  /*4400*/  FMNMX.FTZ R132, R8, R132, !PT ;  /* 0x0000008408847209 */ /* 0x000fe40007810000 */
[----:B------:R-:W-:Y:S02]  /*4410*/  FMNMX.FTZ R133, R21, R133, !PT ;  /* 0x0000008515857209 */ /* 0x000fe40007810000 */
[----:B------:R-:W-:Y:S02]  /*4420*/  ISETP.GT.AND P0, PT, R2, 0x21, P0 ;  /* 0x000000210200780c */ /* 0x000fe40000704270 */
[----:B------:R-:W-:-:S02]  /*4430*/  ISETP.LT.OR P1, PT, R5, 0x21, P1 ;  /* 0x000000210500780c */ /* 0x000fc40000f21670 */
[----:B------:R-:W-:Y:S02]  /*4440*/  FMNMX.FTZ R132, R7, R132, !PT ;  /* 0x0000008407847209 */ /* 0x000fe40007810000 */
[----:B------:R-:W-:Y:S02]  /*4450*/  FMNMX.FTZ R133, R96, R133, !PT ;  /* 0x0000008560857209 */ /* 0x000fe40007810000 */
[----:B------:R-:W-:Y:S02]  /*4460*/  ISETP.LT.OR P0, PT, R5, 0x22, P0 ;  /* 0x000000220500780c */ /* 0x000fe40000701670 */
[----:B------:R-:W-:Y:S02]  /*4470*/  FSEL R92, R34, -INF , !P1 ;  /* 0xff800000225c7808 */ /* 0x000fe40004800000 */
[----:B------:R-:W-:Y:S02]  /*4480*/  PLOP3.LUT P1, PT, PT, PT, UP1, 0x40, 0x0 ;  /* 0x000000000000781c */ /* 0x000fe40003f2e818 */
[----:B------:R-:W-:-:S02]  /*4490*/  FMNMX.FTZ R132, R13, R132, !PT ;  /* 0x000000840d847209 */ /* 0x000fc40007810000 */
[----:B------:R-:W-:Y:S02]  /*44a0*/  FMNMX.FTZ R133, R95, R133, !PT ;  /* 0x000000855f857209 */ /* 0x000fe40007810000 */
[----:B------:R-:W-:Y:S02]  /*44b0*/  FSEL R91, R33, -INF , !P0 ;  /* 0xff800000215b7808 */ /* 0x000fe40004000000 */
[----:B------:R-:W-:Y:S02]  /*44c0*/  PLOP3.LUT P0, PT, PT, PT, UP0, 0x40, 0x0 ;  /* 0x000000000000781c */ /* 0x000fe40003f0e808 */
[----:B------:R-:W-:Y:S02]  /*44d0*/  ISETP.GT.AND P1, PT, R2, 0x28, P1 ;  /* 0x000000280200780c */ /* 0x000fe40000f24270 */
[----:B------:R-:W-:Y:S02]  /*44e0*/  FMNMX.FTZ R132, R15, R132, !PT ;  /* 0x000000840f847209 */ /* 0x000fe40007810000 */
[----:B------:R-:W-:-:S02]  /*44f0*/  FMNMX.FTZ R133, R94, R133, !PT ;  /* 0x000000855e857209 */ /* 0x000fc40007810000 */
[----:B------:R-:W-:Y:S02]  /*4500*/  ISETP.GT.AND P0, PT, R2, 0x29, P0 ;  /* 0x000000290200780c */ /* 0x000fe40000704270 */
[----:B------:R-:W-:Y:S02]  /*4510*/  ISETP.LT.OR P1, PT, R5, 0x29, P1 ;  /* 0x000000290500780c */ /* 0x000fe40000f21670 */
[----:B------:R-:W-:Y:S02]  /*4520*/  FMNMX.FTZ R132, R92, R132, !PT ;  /* 0x000000845c847209 */ /* 0x000fe40007810000 */
[----:B------:R-:W-:Y:S02]  /*4530*/  FMNMX.FTZ R133, R93, R133, !PT ;  /* 0x000000855d857209 */ /* 0x000fe40007810000 */
[----:B------:R-:W-:Y:S02]  /*4540*/  ISETP.LT.OR P0, PT, R5, 0x2a, P0 ;  /* 0x0000002a0500780c */ /* 0x000fe40000701670 */
[----:B------:R-:W-:Y:S01]  /*4550*/  FSEL R90, R32, -INF , !P1 ;  /* 0xff800000205a7808 */ /* 0x000fe20004800000 */
[----:B------:R-:W1:Y:S01]  /*4560*/  SHFL.BFLY PT, R12, R133, 0x2, 0x1f ;  /* 0x0c401f00850c7f89 */ /* 0x000e6200000e0000 */
[----:B------:R-:W-:-:S02]  /*4570*/  FMNMX.FTZ R132, R91, R132, !PT ;  /* 0x000000845b847209 */ /* 0x000fc40007810000 */
[----:B------:R-:W-:Y:S02]  /*4580*/  FSEL R89, R30, -INF , !P0 ;  /* 0xff8000001e597808 */ /* 0x000fe40004000000 */
[----:B------:R-:W-:Y:S01]  /*4590*/  FMNMX.FTZ R132, R90, R132, !PT ;  /* 0x000000845a847209 */ /* 0x000fe20007810000 */
[----:B------:R-:W-:Y:S01]  /*45a0*/  LDSM.16.MT88.4 R28, [R237+0x100] ;  /* 0x00010000ed1c783b */ /* 0x000fe20000004200 */
[----:B------:R-:W-:Y:S02]  /*45b0*/  LEA R239, R0, R237, 0x1 ;  /* 0x000000ed00ef7211 */ /* 0x000fe400078e08ff */
[----:B------:R-:W-:-:S03]  /*45c0*/  FMNMX.FTZ R132, R89, R132, !PT ;  /* 0x0000008459847209 */ /* 0x000fc60007810000 */
[----:B------:R-:W-:Y:S04]  /*45d0*/  LDSM.16.MT88.4 R32, [R239+0x100] ;  /* 0x00010000ef20783b */ /* 0x000fe80000004200 */
[----:B------:R-:W2:Y:S04]  /*45e0*/  SHFL.BFLY PT, R2, R132, 0x2, 0x1f ;  /* 0x0c401f0084027f89 */ /* 0x000ea800000e0000 */
[----:B------:R-:W-:Y:S01]  /*45f0*/  LDSM.16.MT88.4 R72, [R239+0x900] ;  /* 0x00090000ef48783b */ /* 0x000fe20000004200 */
[----:B-1----:R-:W-:-:S03]  /*4600*/  FMNMX.FTZ R133, R133, R12, !PT ;  /* 0x0000000c85857209 */ /* 0x002fc60007810000 */
[----:B------:R-:W-:Y:S04]  /*4610*/  LDSM.16.MT88.4 R76, [R239+0x1900] ;  /* 0x00190000ef4c783b */ /* 0x000fe80000004200 */
[----:B------:R-:W1:Y:S04]  /*4620*/  SHFL.BFLY PT, R12, R133, 0x1, 0x1f ;  /* 0x0c201f00850c7f89 */ /* 0x000e6800000e0000 */
[----:B------:R-:W-:Y:S01]  /*4630*/  LDSM.16.MT88.4 R80, [R239+0x2100] ;  /* 0x00210000ef50783b */ /* 0x000fe20000004200 */
[----:B--2---:R-:W-:-:S05]  /*4640*/  FMNMX.FTZ R132, R132, R2, !PT ;  /* 0x0000000284847209 */ /* 0x004fca0007810000 */
[----:B------:R-:W2:Y:S01]  /*4650*/  SHFL.BFLY PT, R2, R132, 0x1, 0x1f ;  /* 0x0c201f0084027f89 */ /* 0x000ea200000e0000 */
[----:B-1----:R-:W-:-:S04]  /*4660*/  FMNMX.FTZ R133, R133, R12, !PT ;  /* 0x0000000c85857209 */ /* 0x002fc80007810000 */
[C---:B------:R-:W-:Y:S01]  /*4670*/  FSETP.NEU.FTZ.AND P0, PT, R133.reuse, -INF , PT ;  /* 0xff8000008500780b */ /* 0x040fe20003f1d000 */
[----:B------:R-:W-:-:S05]  /*4680*/  FMUL.FTZ R12, R133, c[0x0][0x2d0] ;  /* 0x0000b400850c7a20 */ /* 0x000fca0000410000 */
[----:B------:R-:W-:-:S05]  /*4690*/  FSEL R12, R12, RZ, P0 ;  /* 0x000000ff0c0c7208 */ /* 0x000fca0000000000 */
[--C-:B------:R-:W-:Y:S01]  /*46a0*/  FFMA.FTZ R14, R14, c[0x0][0x2d0], -R12.reuse ;  /* 0x0000b4000e0e7a23 */ /* 0x100fe2000001080c */
[----:B--2---:R-:W-:Y:S01]  /*46b0*/  FMNMX.FTZ R132, R132, R2, !PT ;  /* 0x0000000284847209 */ /* 0x004fe20007810000 */
[--C-:B------:R-:W-:Y:S02]  /*46c0*/  FFMA.FTZ R16, R16, c[0x0][0x2d0], -R12.reuse ;  /* 0x0000b40010107a23 */ /* 0x100fe4000001080c */
[--C-:B------:R-:W-:Y:S01]  /*46d0*/  FFMA.FTZ R19, R19, c[0x0][0x2d0], -R12.reuse ;  /* 0x0000b40013137a23 */ /* 0x100fe2000001080c */
[C---:B------:R-:W-:Y:S01]  /*46e0*/  FSETP.NEU.FTZ.AND P0, PT, R132.reuse, -INF , PT ;  /* 0xff8000008400780b */ /* 0x040fe20003f1d000 */
[----:B------:R-:W-:Y:S01]  /*46f0*/  FMUL.FTZ R2, R132, c[0x0][0x2d0] ;  /* 0x0000b40084027a20 */ /* 0x000fe20000410000 */
[----:B------:R-:W-:Y:S01]  /*4700*/  MUFU.EX2 R97, R14 ;  /* 0x0000000e00617308 */ /* 0x000fe20000000800 */
[--C-:B------:R-:W-:Y:S02]  /*4710*/  FFMA.FTZ R18, R18, c[0x0][0x2d0], -R12.reuse ;  /* 0x0000b40012127a23 */ /* 0x100fe4000001080c */
[--C-:B------:R-:W-:Y:S01]  /*4720*/  FFMA.FTZ R17, R17, c[0x0][0x2d0], -R12.reuse ;  /* 0x0000b40011117a23 */ /* 0x100fe2000001080c */
[----:B------:R-:W-:Y:S01]  /*4730*/  FSEL R2, R2, RZ, P0 ;  /* 0x000000ff02027208 */ /* 0x000fe20000000000 */
[----:B------:R-:W-:-:S02]  /*4740*/  FFMA.FTZ R20, R20, c[0x0][0x2d0], -R12 ;  /* 0x0000b40014147a23 */ /* 0x000fc4000001080c */
[----:B------:R-:W-:Y:S01]  /*4750*/  FFMA.FTZ R22, R22, c[0x0][0x2d0], -R12 ;  /* 0x0000b40016167a23 */ /* 0x000fe2000001080c */
[----:B------:R-:W-:Y:S01]  /*4760*/  MUFU.EX2 R14, R16 ;  /* 0x00000010000e7308 */ /* 0x000fe20000000800 */
[--C-:B------:R-:W-:Y:S02]  /*4770*/  FFMA.FTZ R3, R11, c[0x0][0x2d0], -R2.reuse ;  /* 0x0000b4000b037a23 */ /* 0x100fe40000010802 */
[----:B------:R-:W-:Y:S02]  /*4780*/  FFMA.FTZ R6, R6, c[0x0][0x2d0], -R2 ;  /* 0x0000b40006067a23 */ /* 0x000fe40000010802 */
[----:B------:R-:W-:-:S03]  /*4790*/  FFMA.FTZ R21, R21, c[0x0][0x2d0], -R12 ;  /* 0x0000b40015157a23 */ /* 0x000fc6000001080c */
[----:B------:R-:W-:Y:S08]  /*47a0*/  MUFU.EX2 R99, R19 ;  /* 0x0000001300637308 */ /* 0x000ff00000000800 */
[----:B------:R-:W-:Y:S08]  /*47b0*/  MUFU.EX2 R128, R18 ;  /* 0x0000001200807308 */ /* 0x000ff00000000800 */
[----:B------:R1:W2:Y:S08]  /*47c0*/  MUFU.EX2 R130, R17 ;  /* 0x0000001100827308 */ /* 0x0002b00000000800 */
[----:B------:R3:W-:Y:S01]  /*47d0*/  MUFU.EX2 R84, R3 ;  /* 0x0000000300547308 */ /* 0x0007e20000000800 */
[----:B-1----:R-:W1:Y:S07]  /*47e0*/  LDSM.16.MT88.4 R16, [R236+0x100] ;  /* 0x00010000ec10783b */ /* 0x002e6e0000004200 */
[----:B------:R-:W4:Y:S01]  /*47f0*/  MUFU.EX2 R98, R20 ;  /* 0x0000001400627308 */ /* 0x000f220000000800 */
[----:B--2---:R-:W-:Y:S01]  /*4800*/  F2FP.BF16.PACK_AB R4, R130, R128 ;  /* 0x000000808204723e */ /* 0x004fe200000010ff */
[----:B---3--:R-:W-:-:S06]  /*4810*/  FFMA.FTZ R3, R10, c[0x0][0x2d0], -R2 ;  /* 0x0000b4000a037a23 */ /* 0x008fcc0000010802 */
[----:B------:R-:W2:Y:S08]  /*4820*/  MUFU.EX2 R86, R6 ;  /* 0x0000000600567308 */ /* 0x000eb00000000800 */
[----:B------:R3:W-:Y:S01]  /*4830*/  MUFU.EX2 R85, R3 ;  /* 0x0000000300557308 */ /* 0x0007e20000000800 */
[----:B----4-:R-:W-:-:S07]  /*4840*/  F2FP.BF16.PACK_AB R10, R99, R98 ;  /* 0x00000062630a723e */ /* 0x010fce00000010ff */
[----:B------:R-:W-:Y:S01]  /*4850*/  MUFU.EX2 R129, R22 ;  /* 0x0000001600817308 */ /* 0x000fe20000000800 */
[----:B---3--:R-:W-:Y:S01]  /*4860*/  FFMA.FTZ R3, R9, c[0x0][0x2d0], -R2 ;  /* 0x0000b40009037a23 */ /* 0x008fe20000010802 */
[----:B--2---:R-:W-:-:S06]  /*4870*/  F2FP.BF16.PACK_AB R9, R84, R86 ;  /* 0x000000565409723e */ /* 0x004fcc00000010ff */
[----:B------:R-:W2:Y:S08]  /*4880*/  MUFU.EX2 R120, R21 ;  /* 0x0000001500787308 */ /* 0x000eb00000000800 */
[----:B------:R3:W4:Y:S01]  /*4890*/  MUFU.EX2 R88, R3 ;  /* 0x0000000300587308 */ /* 0x0007220000000800 */
[----:B--2---:R-:W-:Y:S01]  /*48a0*/  F2FP.BF16.PACK_AB R6, R120, R129 ;  /* 0x000000817806723e */ /* 0x004fe200000010ff */
[----:B---3--:R-:W-:Y:S01]  /*48b0*/  FFMA.FTZ R3, R8, c[0x0][0x2d0], -R2 ;  /* 0x0000b40008037a23 */ /* 0x008fe20000010802 */
[----:B------:R-:W-:-:S02]  /*48c0*/  F2FP.BF16.PACK_AB R8, R14, R97 ;  /* 0x000000610e08723e */ /* 0x000fc400000010ff */
[----:B----4-:R-:W-:-:S03]  /*48d0*/  F2FP.BF16.PACK_AB R11, R88, R85 ;  /* 0x00000055580b723e */ /* 0x010fc600000010ff */
[----:B------:R2:W-:Y:S04]  /*48e0*/  MUFU.EX2 R87, R3 ;  /* 0x0000000300577308 */ /* 0x0005e80000000800 */
[C---:B-1----:R-:W-:Y:S08]  /*48f0*/  HMMA.16816.F32.BF16 R20, R8.reuse, R16, RZ ;  /* 0x000000100814723c */ /* 0x042ff000000418ff */
[----:B------:R-:W-:Y:S01]  /*4900*/  HMMA.16816.F32.BF16 R16, R8, R18, RZ ;  /* 0x000000120810723c */ /* 0x000fe200000418ff */
[----:B--2---:R-:W-:-:S04]  /*4910*/  FFMA.FTZ R3, R7, c[0x0][0x2d0], -R2 ;  /* 0x0000b40007037a23 */ /* 0x004fc80000010802 */
[----:B------:R1:W2:Y:S03]  /*4920*/  MUFU.EX2 R103, R3 ;  /* 0x0000000300677308 */ /* 0x0002a60000000800 */
[----:B------:R-:W-:Y:S01]  /*4930*/  HMMA.16816.F32.BF16 R36, R8, R28, RZ ;  /* 0x0000001c0824723c */ /* 0x000fe200000418ff */
[----:B-1----:R-:W-:Y:S01]  /*4940*/  FFMA.FTZ R3, R13, c[0x0][0x2d0], -R2 ;  /* 0x0000b4000d037a23 */ /* 0x002fe20000010802 */
[----:B--2---:R-:W-:-:S03]  /*4950*/  F2FP.BF16.PACK_AB R5, R103, R87 ;  /* 0x000000576705723e */ /* 0x004fc600000010ff */
[----:B------:R1:W-:Y:S02]  /*4960*/  MUFU.EX2 R105, R3 ;  /* 0x0000000300697308 */ /* 0x0003e40000000800 */
[----:B-1----:R-:W-:-:S06]  /*4970*/  FFMA.FTZ R3, R15, c[0x0][0x2d0], -R2 ;  /* 0x0000b4000f037a23 */ /* 0x002fcc0000010802 */
[----:B------:R-:W1:Y:S02]  /*4980*/  MUFU.EX2 R134, R3 ;  /* 0x0000000300867308 */ /* 0x000e640000000800 */
[----:B-1----:R-:W-:-:S07]  /*4990*/  F2FP.BF16.PACK_AB R7, R134, R105 ;  /* 0x000000698607723e */ /* 0x002fce00000010ff */
[C---:B------:R-:W-:Y:S08]  /*49a0*/  HMMA.16816.F32.BF16 R156, R4.reuse, R24, R20 ;  /* 0x00000018049c723c */ /* 0x040ff00000041814 */
[----:B------:R-:W-:Y:S08]  /*49b0*/  HMMA.16816.F32.BF16 R52, R4, R26, R16 ;  /* 0x0000001a0434723c */ /* 0x000ff00000041810 */
[C---:B------:R-:W-:Y:S01]  /*49c0*/  HMMA.16816.F32.BF16 R24, R8.reuse, R30, RZ ;  /* 0x0000001e0818723c */ /* 0x040fe200000418ff */
[----:B------:R-:W1:Y:S07]  /*49d0*/  LDSM.16.MT88.4 R28, [R236+0x1900] ;  /* 0x00190000ec1c783b */ /* 0x000e6e0000004200 */
[C---:B------:R-:W-:Y:S08]  /*49e0*/  HMMA.16816.F32.BF16 R20, R8.reuse, R44, RZ ;  /* 0x0000002c0814723c */ /* 0x040ff000000418ff */
[----:B------:R-:W-:Y:S01]  /*49f0*/  HMMA.16816.F32.BF16 R16, R8, R46, RZ ;  /* 0x0000002e0810723c */ /* 0x000fe200000418ff */
[----:B------:R-:W-:Y:S01]  /*4a00*/  IMAD.MOV.U32 R104, RZ, RZ, R52 ;  /* 0x000000ffff687224 */ /* 0x000fe200078e0034 */
[----:B------:R-:W-:Y:S01]  /*4a10*/  MOV R169, R53 ;  /* 0x0000003500a97202 */ /* 0x000fe20000000f00 */
[----:B------:R-:W-:-:S02]  /*4a20*/  IMAD.MOV.U32 R100, RZ, RZ, R55 ;  /* 0x000000ffff647224 */ /* 0x000fc400078e0037 */
[----:B------:R-:W-:Y:S02]  /*4a30*/  IMAD.MOV.U32 R168, RZ, RZ, R54 ;  /* 0x000000ffffa87224 */ /* 0x000fe400078e0036 */
[----:B------:R-:W2:Y:S01]  /*4a40*/  LDSM.16.MT88.4 R52, [R240+0x2100] ;  /* 0x00210000f034783b */ /* 0x000ea20000004200 */
[C---:B------:R-:W-:Y:S08]  /*4a50*/  HMMA.16816.F32.BF16 R148, R4.reuse, R48, R36 ;  /* 0x000000300494723c */ /* 0x040ff00000041824 */
[C---:B------:R-:W-:Y:S08]  /*4a60*/  HMMA.16816.F32.BF16 R140, R4.reuse, R40, R20 ;  /* 0x00000028048c723c */ /* 0x040ff00000041814 */
[C---:B------:R-:W-:Y:S08]  /*4a70*/  HMMA.16816.F32.BF16 R108, R4.reuse, R42, R16 ;  /* 0x0000002a046c723c */ /* 0x040ff00000041810 */
[----:B------:R-:W-:Y:S08]  /*4a80*/  HMMA.16816.F32.BF16 R136, R4, R50, R24 ;  /* 0x000000320488723c */ /* 0x000ff00000041818 */
[C---:B-1----:R-:W-:Y:S08]  /*4a90*/  HMMA.16816.F32.BF16 R40, R8.reuse, R28, RZ ;  /* 0x0000001c0828723c */ /* 0x042ff000000418ff */
[----:B------:R-:W-:Y:S01]  /*4aa0*/  HMMA.16816.F32.BF16 R48, R8, R32, RZ ;  /* 0x000000200830723c */ /* 0x000fe200000418ff */
[----:B------:R-:W-:Y:S01]  /*4ab0*/  IMAD.MOV.U32 R154, RZ, RZ, R108 ;  /* 0x000000ffff9a7224 */ /* 0x000fe200078e006c */
[----:B------:R-:W-:Y:S01]  /*4ac0*/  MOV R153, R109 ;  /* 0x0000006d00997202 */ /* 0x000fe20000000f00 */
[----:B------:R-:W-:-:S02]  /*4ad0*/  IMAD.MOV.U32 R152, RZ, RZ, R110 ;  /* 0x000000ffff987224 */ /* 0x000fc400078e006e */
[----:B------:R-:W-:-:S03]  /*4ae0*/  IMAD.MOV.U32 R147, RZ, RZ, R111 ;  /* 0x000000ffff937224 */ /* 0x000fc600078e006f */
[C---:B------:R-:W-:Y:S08]  /*4af0*/  HMMA.16816.F32.BF16 R24, R8.reuse, R68, RZ ;  /* 0x000000440818723c */ /* 0x040ff000000418ff */
[----:B------:R-:W-:Y:S08]  /*4b00*/  HMMA.16816.F32.BF16 R44, R8, R34, RZ ;  /* 0x00000022082c723c */ /* 0x000ff000000418ff */
[----:B------:R-:W-:Y:S08]  /*4b10*/  HMMA.16816.F32.BF16 R40, R4, R60, R40 ;  /* 0x0000003c0428723c */ /* 0x000ff00000041828 */
[----:B------:R-:W-:Y:S08]  /*4b20*/  HMMA.16816.F32.BF16 R36, R8, R30, RZ ;  /* 0x0000001e0824723c */ /* 0x000ff000000418ff */
[----:B------:R-:W-:Y:S08]  /*4b30*/  HMMA.16816.F32.BF16 R48, R4, R72, R48 ;  /* 0x000000480430723c */ /* 0x000ff00000041830 */
[----:B------:R-:W-:Y:S01]  /*4b40*/  HMMA.16816.F32.BF16 R16, R8, R76, RZ ;  /* 0x0000004c0810723c */ /* 0x000fe200000418ff */
[----:B------:R-:W-:Y:S01]  /*4b50*/  IMAD.MOV.U32 R146, RZ, RZ, R40 ;  /* 0x000000ffff927224 */ /* 0x000fe200078e0028 */
[----:B------:R-:W-:Y:S01]  /*4b60*/  MOV R145, R41 ;  /* 0x0000002900917202 */ /* 0x000fe20000000f00 */
[----:B------:R-:W-:-:S02]  /*4b70*/  IMAD.MOV.U32 R144, RZ, RZ, R42 ;  /* 0x000000ffff907224 */ /* 0x000fc400078e002a */
[----:B------:R-:W-:-:S03]  /*4b80*/  IMAD.MOV.U32 R131, RZ, RZ, R43 ;  /* 0x000000ffff837224 */ /* 0x000fc600078e002b */
[C---:B------:R-:W-:Y:S08]  /*4b90*/  HMMA.16816.F32.BF16 R32, R8.reuse, R64, RZ ;  /* 0x000000400820723c */ /* 0x040ff000000418ff */
[----:B------:R-:W-:Y:S01]  /*4ba0*/  HMMA.16816.F32.BF16 R28, R8, R66, RZ ;  /* 0x00000042081c723c */ /* 0x000fe200000418ff */
[----:B------:R-:W1:Y:S01]  /*4bb0*/  LDSM.16.MT88.4 R64, [R236+0x3100] ;  /* 0x00310000ec40783b */ /* 0x000e620000004200 */
[----:B------:R-:W-:Y:S01]  /*4bc0*/  MOV R161, R48 ;  /* 0x0000003000a17202 */ /* 0x000fe20000000f00 */
[----:B------:R-:W-:Y:S01]  /*4bd0*/  IMAD.MOV.U32 R160, RZ, RZ, R49 ;  /* 0x000000ffffa07224 */ /* 0x000fe200078e0031 */
[----:B------:R-:W-:Y:S01]  /*4be0*/  MOV R155, R51 ;  /* 0x00000033009b7202 */ /* 0x000fe20000000f00 */
[----:B------:R-:W-:-:S02]  /*4bf0*/  IMAD.MOV.U32 R135, RZ, RZ, R50 ;  /* 0x000000ffff877224 */ /* 0x000fc400078e0032 */
[----:B------:R-:W3:Y:S01]  /*4c00*/  LDSM.16.MT88.4 R48, [R237+0x3100] ;  /* 0x00310000ed30783b */ /* 0x000ee20000004200 */
[C---:B--2---:R-:W-:Y:S08]  /*4c10*/  HMMA.16816.F32.BF16 R24, R4.reuse, R52, R24 ;  /* 0x000000340418723c */ /* 0x044ff00000041818 */
[C---:B------:R-:W-:Y:S08]  /*4c20*/  HMMA.16816.F32.BF16 R44, R4.reuse, R74, R44 ;  /* 0x0000004a042c723c */ /* 0x040ff0000004182c */
[----:B------:R-:W-:Y:S01]  /*4c30*/  HMMA.16816.F32.BF16 R40, R4, R62, R36 ;  /* 0x0000003e0428723c */ /* 0x000fe20000041824 */
[----:B------:R-:W-:Y:S07]  /*4c40*/  LDSM.16.MT88.4 R60, [R236+0x4900] ;  /* 0x00490000ec3c783b */ /* 0x000fee0000004200 */
[----:B------:R-:W-:Y:S01]  /*4c50*/  HMMA.16816.F32.BF16 R20, R8, R70, RZ ;  /* 0x000000460814723c */ /* 0x000fe200000418ff */
[----:B------:R-:W-:Y:S01]  /*4c60*/  IMAD.MOV.U32 R119, RZ, RZ, R25 ;  /* 0x000000ffff777224 */ /* 0x000fe200078e0019 */
[----:B------:R-:W-:Y:S01]  /*4c70*/  MOV R118, R26 ;  /* 0x0000001a00767202 */ /* 0x000fe20000000f00 */
[----:B------:R-:W-:-:S02]  /*4c80*/  IMAD.MOV.U32 R117, RZ, RZ, R27 ;  /* 0x000000ffff757224 */ /* 0x000fc400078e001b */
[----:B------:R-:W-:Y:S02]  /*4c90*/  IMAD.MOV.U32 R116, RZ, RZ, R24 ;  /* 0x000000ffff747224 */ /* 0x000fe400078e0018 */
[----:B------:R-:W2:Y:S01]  /*4ca0*/  LDSM.16.MT88.4 R24, [R236+0x3900] ;  /* 0x00390000ec18783b */ /* 0x000ea20000004200 */
[C---:B------:R-:W-:Y:S01]  /*4cb0*/  HMMA.16816.F32.BF16 R16, R4.reuse, R80, R16 ;  /* 0x000000500410723c */ /* 0x040fe20000041810 */
[----:B------:R-:W-:Y:S01]  /*4cc0*/  IMAD.MOV.U32 R102, RZ, RZ, R45 ;  /* 0x000000ffff667224 */ /* 0x000fe200078e002d */
[----:B------:R-:W-:Y:S01]  /*4cd0*/  MOV R163, R46 ;  /* 0x0000002e00a37202 */ /* 0x000fe20000000f00 */
[----:B------:R-:W-:Y:S02]  /*4ce0*/  IMAD.MOV.U32 R101, RZ, RZ, R44 ;  /* 0x000000ffff657224 */ /* 0x000fe400078e002c */
[----:B------:R-:W-:Y:S02]  /*4cf0*/  IMAD.MOV.U32 R162, RZ, RZ, R47 ;  /* 0x000000ffffa27224 */ /* 0x000fe400078e002f */
[----:B------:R-:W4:Y:S01]  /*4d00*/  LDSM.16.MT88.4 R44, [R240+0x3100] ;  /* 0x00310000f02c783b */ /* 0x000f220000004200 */
[----:B------:R-:W-:Y:S01]  /*4d10*/  HMMA.16816.F32.BF16 R32, R4, R56, R32 ;  /* 0x000000380420723c */ /* 0x000fe20000041820 */
[----:B------:R-:W-:Y:S01]  /*4d20*/  MOV R36, R41 ;  /* 0x0000002900247202 */ /* 0x000fe20000000f00 */
[----:B------:R-:W-:Y:S01]  /*4d30*/  IMAD.MOV.U32 R127, RZ, RZ, R42 ;  /* 0x000000ffff7f7224 */ /* 0x000fe200078e002a */
[----:B------:R-:W-:Y:S01]  /*4d40*/  MOV R125, R40 ;  /* 0x00000028007d7202 */ /* 0x000fe20000000f00 */
[----:B------:R-:W-:-:S02]  /*4d50*/  IMAD.MOV.U32 R126, RZ, RZ, R43 ;  /* 0x000000ffff7e7224 */ /* 0x000fc400078e002b */
[----:B------:R-:W2:Y:S02]  /*4d60*/  LDSM.16.MT88.4 R40, [R237+0x3900] ;  /* 0x00390000ed28783b */ /* 0x000ea40000004200 */
[C---:B------:R-:W-:Y:S02]  /*4d70*/  HMMA.16816.F32.BF16 R20, R4.reuse, R54, R20 ;  /* 0x000000360414723c */ /* 0x040fe40000041814 */
[----:B------:R-:W2:Y:S06]  /*4d80*/  LDSM.16.MT88.4 R52, [R239+0x3100] ;  /* 0x00310000ef34783b */ /* 0x000eac0000004200 */
[----:B------:R-:W-:Y:S01]  /*4d90*/  IMAD.MOV.U32 R15, RZ, RZ, R17 ;  /* 0x000000ffff0f7224 */ /* 0x000fe200078e0011 */
[----:B------:R-:W-:Y:S01]  /*4da0*/  MOV R3, R19 ;  /* 0x0000001300037202 */ /* 0x000fe20000000f00 */
[----:B------:R-:W-:Y:S01]  /*4db0*/  IMAD.MOV.U32 R13, RZ, RZ, R18 ;  /* 0x000000ffff0d7224 */ /* 0x000fe200078e0012 */
[----:B------:R-:W-:Y:S01]  /*4dc0*/  HMMA.16816.F32.BF16 R72, R4, R58, R28 ;  /* 0x0000003a0448723c */ /* 0x000fe2000004181c */
[----:B------:R-:W-:Y:S01]  /*4dd0*/  IMAD.MOV.U32 R0, RZ, RZ, R16 ;  /* 0x000000ffff007224 */ /* 0x000fe200078e0010 */
[----:B------:R-:W4:Y:S03]  /*4de0*/  LDSM.16.MT88.4 R56, [R240+0x3900] ;  /* 0x00390000f038783b */ /* 0x000f260000004200 */
[----:B------:R-:W-:Y:S01]  /*4df0*/  IMAD.MOV.U32 R124, RZ, RZ, R33 ;  /* 0x000000ffff7c7224 */ /* 0x000fe200078e0021 */
[----:B------:R-:W-:Y:S01]  /*4e00*/  MOV R122, R35 ;  /* 0x00000023007a7202 */ /* 0x000fe20000000f00 */
[----:B------:R-:W-:Y:S01]  /*4e10*/  IMAD.MOV.U32 R123, RZ, RZ, R34 ;  /* 0x000000ffff7b7224 */ /* 0x000fe200078e0022 */
[----:B-1----:R-:W-:Y:S01]  /*4e20*/  HMMA.16816.F32.BF16 R16, R8, R64, RZ ;  /* 0x000000400810723c */ /* 0x002fe200000418ff */
[----:B------:R-:W-:-:S04]  /*4e30*/  IMAD.MOV.U32 R121, RZ, RZ, R32 ;  /* 0x000000ffff797224 */ /* 0x000fc800078e0020 */
[----:B------:R-:W-:Y:S01]  /*4e40*/  MOV R111, R23 ;  /* 0x00000017006f7202 */ /* 0x000fe20000000f00 */
[----:B------:R-:W-:Y:S01]  /*4e50*/  IMAD.MOV.U32 R110, RZ, RZ, R21 ;  /* 0x000000ffff6e7224 */ /* 0x000fe200078e0015 */
[----:B------:R-:W-:Y:S01]  /*4e60*/  MOV R108, R20 ;  /* 0x00000014006c7202 */ /* 0x000fe20000000f00 */
[----:B---3--:R-:W-:Y:S01]  /*4e70*/  HMMA.16816.F32.BF16 R32, R8, R48, RZ ;  /* 0x000000300820723c */ /* 0x008fe200000418ff */
[----:B------:R-:W-:Y:S02]  /*4e80*/  IMAD.MOV.U32 R65, RZ, RZ, R36 ;  /* 0x000000ffff417224 */ /* 0x000fe400078e0024 */
[----:B------:R-:W-:-:S05]  /*4e90*/  IMAD.MOV.U32 R109, RZ, RZ, R22 ;  /* 0x000000ffff6d7224 */ /* 0x000fca00078e0016 */
[C---:B------:R-:W-:Y:S01]  /*4ea0*/  HMMA.16816.F32.BF16 R28, R8.reuse, R50, RZ ;  /* 0x00000032081c723c */ /* 0x040fe200000418ff */
[----:B------:R-:W1:Y:S07]  /*4eb0*/  LDSM.16.MT88.4 R48, [R239+0x3900] ;  /* 0x00390000ef30783b */ /* 0x000e6e0000004200 */
[----:B------:R-:W-:Y:S08]  /*4ec0*/  HMMA.16816.F32.BF16 R36, R8, R66, RZ ;  /* 0x000000420824723c */ /* 0x000ff000000418ff */
[----:B--2---:R-:W-:Y:S08]  /*4ed0*/  HMMA.16816.F32.BF16 R68, R4, R24, R16 ;  /* 0x000000180444723c */ /* 0x004ff00000041810 */
[C---:B----4-:R-:W-:Y:S07]  /*4ee0*/  HMMA.16816.F32.BF16 R16, R8.reuse, R44, RZ ;  /* 0x0000002c0810723c */ /* 0x050fee00000418ff */
[----:B------:R-:W-:Y:S01]  /*4ef0*/  MOV R45, R105 ;  /* 0x00000069002d7202 */ /* 0x000fe20000000f00 */
[----:B------:R-:W-:Y:S08]  /*4f00*/  HMMA.16816.F32.BF16 R20, R8, R78, RZ ;  /* 0x0000004e0814723c */ /* 0x000ff000000418ff */
[C---:B------:R-:W-:Y:S08]  /*4f10*/  HMMA.16816.F32.BF16 R76, R4.reuse, R40, R32 ;  /* 0x00000028044c723c */ /* 0x040ff00000041820 */
[----:B------:R-:W-:Y:S01]  /*4f20*/  HMMA.16816.F32.BF16 R172, R4, R42, R28 ;  /* 0x0000002a04ac723c */ /* 0x000fe2000004181c */
[----:B------:R-:W-:Y:S07]  /*4f30*/  LDSM.16.MT88.4 R40, [R237+0x4900] ;  /* 0x00490000ed28783b */ /* 0x000fee0000004200 */
[C---:B------:R-:W-:Y:S07]  /*4f40*/  HMMA.16816.F32.BF16 R32, R8.reuse, R46, RZ ;  /* 0x0000002e0820723c */ /* 0x040fee00000418ff */
[----:B------:R-:W-:Y:S01]  /*4f50*/  MOV R46, R123 ;  /* 0x0000007b002e7202 */ /* 0x000fe20000000f00 */
[----:B------:R-:W-:Y:S01]  /*4f60*/  HMMA.16816.F32.BF16 R28, R8, R52, RZ ;  /* 0x00000034081c723c */ /* 0x000fe200000418ff */
[----:B------:R-:W-:-:S06]  /*4f70*/  IMAD.MOV.U32 R47, RZ, RZ, R122 ;  /* 0x000000ffff2f7224 */ /* 0x000fcc00078e007a */
[----:B------:R-:W-:Y:S01]  /*4f80*/  IMAD.MOV.U32 R53, RZ, RZ, R119 ;  /* 0x000000ffff357224 */ /* 0x000fe200078e0077 */
[----:B------:R-:W-:Y:S01]  /*4f90*/  HMMA.16816.F32.BF16 R176, R4, R26, R36 ;  /* 0x0000001a04b0723c */ /* 0x000fe20000041824 */
[----:B------:R-:W2:Y:S01]  /*4fa0*/  LDSM.16.MT88.4 R36, [R236+0x5100] ;  /* 0x00510000ec24783b */ /* 0x000ea20000004200 */
[----:B------:R-:W-:-:S06]  /*4fb0*/  IMAD.MOV.U32 R52, RZ, RZ, R116 ;  /* 0x000000ffff347224 */ /* 0x000fcc00078e0074 */
[----:B------:R-:W-:Y:S07]  /*4fc0*/  HMMA.16816.F32.BF16 R24, R8, R54, RZ ;  /* 0x000000360818723c */ /* 0x000fee00000418ff */
[----:B------:R-:W-:Y:S01]  /*4fd0*/  IMAD.MOV.U32 R54, RZ, RZ, R118 ;  /* 0x000000ffff367224 */ /* 0x000fe200078e0076 */
[----:B------:R-:W-:Y:S01]  /*4fe0*/  HMMA.16816.F32.BF16 R16, R4, R56, R16 ;  /* 0x000000380410723c */ /* 0x000fe20000041810 */
[----:B------:R-:W-:-:S06]  /*4ff0*/  MOV R55, R117 ;  /* 0x0000007500377202 */ /* 0x000fcc0000000f00 */
[----:B------:R-:W-:Y:S01]  /*5000*/  IMAD.MOV.U32 R56, RZ, RZ, R104 ;  /* 0x000000ffff387224 */ /* 0x000fe200078e0068 */
[----:B------:R-:W-:Y:S01]  /*5010*/  HMMA.16816.F32.BF16 R80, R4, R82, R20 ;  /* 0x000000520450723c */ /* 0x000fe20000041814 */
[----:B------:R-:W-:-:S07]  /*5020*/  MOV R57, R103 ;  /* 0x0000006700397202 */ /* 0x000fce0000000f00 */
[----:B------:R-:W-:Y:S07]  /*5030*/  HMMA.16816.F32.BF16 R20, R8, R60, RZ ;  /* 0x0000003c0814723c */ /* 0x000fee00000418ff */
[----:B------:R-:W-:Y:S01]  /*5040*/  MOV R60, R0 ;  /* 0x00000000003c7202 */ /* 0x000fe20000000f00 */
[----:B------:R-:W-:Y:S01]  /*5050*/  HMMA.16816.F32.BF16 R112, R4, R58, R32 ;  /* 0x0000003a0470723c */ /* 0x000fe20000041820 */
[----:B------:R-:W-:Y:S01]  /*5060*/  IMAD.MOV.U32 R44, RZ, RZ, R16 ;  /* 0x000000ffff2c7224 */ /* 0x000fe200078e0010 */
[----:B------:R-:W-:Y:S01]  /*5070*/  MOV R66, R18 ;  /* 0x0000001200427202 */ /* 0x000fe20000000f00 */
[----:B------:R-:W-:Y:S01]  /*5080*/  IMAD.MOV.U32 R67, RZ, RZ, R17 ;  /* 0x000000ffff437224 */ /* 0x000fe200078e0011 */
[----:B------:R-:W-:Y:S01]  /*5090*/  MOV R61, R15 ;  /* 0x0000000f003d7202 */ /* 0x000fe20000000f00 */
[----:B------:R-:W-:-:S02]  /*50a0*/  IMAD.MOV.U32 R64, RZ, RZ, R19 ;  /* 0x000000ffff407224 */ /* 0x000fc400078e0013 */
[----:B------:R-:W-:Y:S01]  /*50b0*/  IMAD.MOV.U32 R32, RZ, RZ, R102 ;  /* 0x000000ffff207224 */ /* 0x000fe200078e0066 */
[----:B-1----:R-:W-:Y:S01]  /*50c0*/  HMMA.16816.F32.BF16 R104, R4, R48, R28 ;  /* 0x000000300468723c */ /* 0x002fe2000004181c */
[----:B------:R-:W-:Y:S01]  /*50d0*/  LDSM.16.MT88.4 R28, [R240+0x4900] ;  /* 0x00490000f01c783b */ /* 0x000fe20000004200 */
[----:B------:R-:W-:Y:S01]  /*50e0*/  IMAD.MOV.U32 R33, RZ, RZ, R57 ;  /* 0x000000ffff217224 */ /* 0x000fe200078e0039 */
[----:B------:R-:W-:Y:S01]  /*50f0*/  MOV R35, R44 ;  /* 0x0000002c00237202 */ /* 0x000fe20000000f00 */
[----:B------:R-:W-:Y:S01]  /*5100*/  IMAD.MOV.U32 R57, RZ, RZ, R65 ;  /* 0x000000ffff397224 */ /* 0x000fe200078e0041 */
[----:B------:R-:W-:Y:S01]  /*5110*/  MOV R65, R120 ;  /* 0x0000007800417202 */ /* 0x000fe20000000f00 */
[----:B------:R-:W-:Y:S01]  /*5120*/  IMAD.MOV.U32 R44, RZ, RZ, R121 ;  /* 0x000000ffff2c7224 */ /* 0x000fe200078e0079 */
[----:B------:R-:W-:Y:S01]  /*5130*/  MOV R48, R100 ;  /* 0x0000006400307202 */ /* 0x000fe20000000f00 */
[----:B------:R-:W-:Y:S01]  /*5140*/  IMAD.MOV.U32 R49, RZ, RZ, R101 ;  /* 0x000000ffff317224 */ /* 0x000fe200078e0065 */
[----:B------:R-:W-:Y:S01]  /*5150*/  HMMA.16816.F32.BF16 R16, R8, R62, RZ ;  /* 0x0000003e0810723c */ /* 0x000fe200000418ff */
[----:B------:R-:W-:Y:S01]  /*5160*/  IMAD.MOV.U32 R34, RZ, RZ, R45 ;  /* 0x000000ffff227224 */ /* 0x000fe200078e002d */
[----:B------:R-:W-:Y:S01]  /*5170*/  MOV R59, R126 ;  /* 0x0000007e003b7202 */ /* 0x000fe20000000f00 */
[----:B------:R-:W-:-:S02]  /*5180*/  IMAD.MOV.U32 R58, RZ, RZ, R127 ;  /* 0x000000ffff3a7224 */ /* 0x000fc400078e007f */
[----:B------:R-:W-:Y:S02]  /*5190*/  IMAD.MOV.U32 R45, RZ, RZ, R124 ;  /* 0x000000ffff2d7224 */ /* 0x000fe400078e007c */
[----:B------:R-:W-:Y:S01]  /*51a0*/  FADD.FTZ R0, R97, R14 ;  /* 0x0000000e61007221 */ /* 0x000fe20000010000 */
[----:B------:R-:W-:Y:S01]  /*51b0*/  HMMA.16816.F32.BF16 R100, R4, R50, R24 ;  /* 0x000000320464723c */ /* 0x000fe20000041818 */
[----:B------:R-:W1:Y:S01]  /*51c0*/  LDSM.16.MT88.4 R24, [R237+0x5100] ;  /* 0x00510000ed18783b */ /* 0x000e620000004200 */
[----:B------:R-:W-:Y:S02]  /*51d0*/  IMAD.MOV.U32 R62, RZ, RZ, R13 ;  /* 0x000000ffff3e7224 */ /* 0x000fe400078e000d */
[----:B------:R-:W-:Y:S02]  /*51e0*/  FADD.FTZ R13, R98, R0 ;  /* 0x00000000620d7221 */ /* 0x000fe40000010000 */
[----:B------:R-:W-:Y:S02]  /*51f0*/  IMAD.MOV.U32 R63, RZ, RZ, R3 ;  /* 0x000000ffff3f7224 */ /* 0x000fe400078e0003 */
[----:B------:R-:W-:-:S02]  /*5200*/  IMAD.MOV.U32 R50, RZ, RZ, R169 ;  /* 0x000000ffff327224 */ /* 0x000fc400078e00a9 */
[----:B------:R-:W-:Y:S02]  /*5210*/  IMAD.MOV.U32 R51, RZ, RZ, R168 ;  /* 0x000000ffff337224 */ /* 0x000fe400078e00a8 */
[----:B--2---:R-:W-:Y:S01]  /*5220*/  HMMA.16816.F32.BF16 R168, R4, R36, R20 ;  /* 0x0000002404a8723c */ /* 0x004fe20000041814 */
[--C-:B------:R-:W-:Y:S02]  /*5230*/  FFMA.FTZ R3, R94, c[0x0][0x2d0], -R12.reuse ;  /* 0x0000b4005e037a23 */ /* 0x100fe4000001080c */
[----:B------:R-:W-:Y:S02]  /*5240*/  FFMA.FTZ R0, R93, c[0x0][0x2d0], -R12 ;  /* 0x0000b4005d007a23 */ /* 0x000fe4000001080c */
[----:B------:R-:W-:Y:S01]  /*5250*/  IMAD.MOV.U32 R97, RZ, RZ, R50 ;  /* 0x000000ffff617224 */ /* 0x000fe200078e0032 */
[----:B------:R-:W-:Y:S01]  /*5260*/  MOV R50, R163 ;  /* 0x000000a300327202 */ /* 0x000fe20000000f00 */
[----:B------:R-:W-:Y:S01]  /*5270*/  IMAD.MOV.U32 R36, RZ, RZ, R111 ;  /* 0x000000ffff247224 */ /* 0x000fe200078e006f */
[----:B------:R-:W-:Y:S01]  /*5280*/  HMMA.16816.F32.BF16 R20, R8, R40, RZ ;  /* 0x000000280814723c */ /* 0x000fe200000418ff */
[----:B------:R-:W-:Y:S01]  /*5290*/  MOV R37, R56 ;  /* 0x0000003800257202 */ /* 0x000fe20000000f00 */
[----:B------:R-:W-:Y:S01]  /*52a0*/  IMAD.MOV.U32 R56, RZ, RZ, R125 ;  /* 0x000000ffff387224 */ /* 0x000fe200078e007d */
[----:B------:R2:W3:Y:S01]  /*52b0*/  MUFU.EX2 R40, R0 ;  /* 0x0000000000287308 */ /* 0x0004e20000000800 */
[----:B------:R-:W-:Y:S01]  /*52c0*/  IMAD.MOV.U32 R98, RZ, RZ, R51 ;  /* 0x000000ffff627224 */ /* 0x000fe200078e0033 */
[----:B------:R4:W5:Y:S02]  /*52d0*/  LDL.LU R163, [R1+0x98] ;  /* 0x0000980001a37983 */ /* 0x0009640000300800 */
[----:B------:R-:W-:Y:S01]  /*52e0*/  IMAD.MOV.U32 R41, RZ, RZ, R108 ;  /* 0x000000ffff297224 */ /* 0x000fe200078e006c */
[----:B------:R-:W-:Y:S07]  /*52f0*/  HMMA.16816.F32.BF16 R120, R4, R38, R16 ;  /* 0x000000260478723c */ /* 0x000fee0000041810 */
[----:B------:R-:W-:Y:S01]  /*5300*/  MOV R38, R110 ;  /* 0x0000006e00267202 */ /* 0x000fe20000000f00 */
[----:B------:R-:W-:Y:S01]  /*5310*/  HMMA.16816.F32.BF16 R16, R8, R42, RZ ;  /* 0x0000002a0810723c */ /* 0x000fe200000418ff */
[----:B------:R-:W-:-:S02]  /*5320*/  IMAD.MOV.U32 R39, RZ, RZ, R109 ;  /* 0x000000ffff277224 */ /* 0x000fc400078e006d */
[----:B------:R-:W-:Y:S01]  /*5330*/  MOV R93, R38 ;  /* 0x00000026005d7202 */ /* 0x000fe20000000f00 */
[----:B--2---:R-:W-:-:S04]  /*5340*/  FFMA.FTZ R0, R92, c[0x0][0x2d0], -R2 ;  /* 0x0000b4005c007a23 */ /* 0x004fc80000010802 */
[C---:B-1----:R-:W-:Y:S01]  /*5350*/  HMMA.16816.F32.BF16 R108, R4.reuse, R24, R20 ;  /* 0x00000018046c723c */ /* 0x042fe20000041814 */
[----:B------:R-:W1:Y:S11]  /*5360*/  LDSM.16.MT88.4 R20, [R240+0x5100] ;  /* 0x00510000f014783b */ /* 0x000e760000004200 */
[----:B------:R-:W-:Y:S04]  /*5370*/  @!UPT UIADD3 URZ, URZ, URZ, URZ ;  /* 0x0000003f3f3ff290 */ /* 0x000fe8000fffe03f */
[----:B------:R-:W-:Y:S01]  /*5380*/  HMMA.16816.F32.BF16 R116, R4, R26, R16 ;  /* 0x0000001a0474723c */ /* 0x000fe20000041810 */
[----:B------:R-:W-:Y:S01]  /*5390*/  MOV R38, R144 ;  /* 0x0000009000267202 */ /* 0x000fe20000000f00 */
[----:B------:R-:W-:Y:S02]  /*53a0*/  IMAD.MOV.U32 R43, RZ, RZ, R155 ;  /* 0x000000ffff2b7224 */ /* 0x000fe400078e009b */
[----:B------:R-:W-:Y:S02]  /*53b0*/  IMAD.MOV.U32 R94, RZ, RZ, R39 ;  /* 0x000000ffff5e7224 */ /* 0x000fe400078e0027 */
[----:B------:R-:W-:Y:S02]  /*53c0*/  IMAD.MOV.U32 R92, RZ, RZ, R41 ;  /* 0x000000ffff5c7224 */ /* 0x000fe400078e0029 */
[----:B------:R-:W-:Y:S11]  /*53d0*/  HMMA.16816.F32.BF16 R16, R8, R28, RZ ;  /* 0x0000001c0810723c */ /* 0x000ff600000418ff */
[----:B------:R-:W-:Y:S11]  /*53e0*/  @!UPT UIADD3 URZ, URZ, URZ, URZ ;  /* 0x0000003f3f3ff290 */ /* 0x000ff6000fffe03f */
[----:B------:R-:W-:Y:S02]  /*53f0*/  @!UPT UIADD3 URZ, URZ, URZ, URZ ;  /* 0x0000003f3f3ff290 */ /* 0x000fe4000fffe03f */
[----:B-1----:R-:W-:Y:S07]  /*5400*/  HMMA.16816.F32.BF16 R124, R4, R20, R16 ;  /* 0x00000014047c723c */ /* 0x002fee0000041810 */
[--C-:B------:R-:W-:Y:S01]  /*5410*/  FFMA.FTZ R21, R96, c[0x0][0x2d0], -R12.reuse ;  /* 0x0000b40060157a23 */ /* 0x100fe2000001080c */
[----:B------:R-:W-:Y:S01]  /*5420*/  HMMA.16816.F32.BF16 R16, R8, R30, RZ ;  /* 0x0000001e0810723c */ /* 0x000fe200000418ff */
[----:B------:R-:W-:Y:S01]  /*5430*/  FFMA.FTZ R20, R95, c[0x0][0x2d0], -R12 ;  /* 0x0000b4005f147a23 */ /* 0x000fe2000001080c */
[----:B------:R-:W-:Y:S01]  /*5440*/  MOV R96, R37 ;  /* 0x0000002500607202 */ /* 0x000fe20000000f00 */
[----:B------:R-:W-:Y:S01]  /*5450*/  IMAD.MOV.U32 R95, RZ, RZ, R36 ;  /* 0x000000ffff5f7224 */ /* 0x000fe200078e0024 */
[----:B------:R-:W-:Y:S01]  /*5460*/  MOV R28, R154 ;  /* 0x0000009a001c7202 */ /* 0x000fe20000000f00 */
[----:B------:R-:W-:Y:S01]  /*5470*/  IMAD.MOV.U32 R29, RZ, RZ, R153 ;  /* 0x000000ffff1d7224 */ /* 0x000fe200078e0099 */
[----:B------:R-:W-:Y:S11]  /*5480*/  MUFU.EX2 R21, R21 ;  /* 0x0000001500157308 */ /* 0x000ff60000000800 */
[----:B------:R-:W-:Y:S07]  /*5490*/  @!UPT UIADD3 URZ, URZ, URZ, URZ ;  /* 0x0000003f3f3ff290 */ /* 0x000fee000fffe03f */
[----:B------:R-:W-:Y:S01]  /*54a0*/  HMMA.16816.F32.BF16 R24, R4, R22, R16 ;  /* 0x000000160418723c */ /* 0x000fe20000041810 */
[----:B------:R-:W-:Y:S01]  /*54b0*/  MOV R31, R147 ;  /* 0x00000093001f7202 */ /* 0x000fe20000000f00 */
[----:B------:R-:W-:Y:S01]  /*54c0*/  IMAD.MOV.U32 R36, RZ, RZ, R146 ;  /* 0x000000ffff247224 */ /* 0x000fe200078e0092 */
[----:B------:R1:W-:Y:S04]  /*54d0*/  MUFU.EX2 R23, R3 ;  /* 0x0000000300177308 */ /* 0x0003e80000000800 */
[----:B------:R-:W-:Y:S01]  /*54e0*/  FADD.FTZ R22, R99, R13 ;  /* 0x0000000d63167221 */ /* 0x000fe20000010000 */
[----:B------:R-:W-:Y:S01]  /*54f0*/  MOV R99, R48 ;  /* 0x0000003000637202 */ /* 0x000fe20000000f00 */
[----:B------:R-:W2:Y:S01]  /*5500*/  LDSM.16.MT88.4 R12, [R239+0x4900] ;  /* 0x00490000ef0c783b */ /* 0x000ea20000004200 */
[----:B------:R-:W-:Y:S01]  /*5510*/  IMAD.MOV.U32 R37, RZ, RZ, R145 ;  /* 0x000000ffff257224 */ /* 0x000fe200078e0091 */
[----:B------:R-:W2:Y:S01]  /*5520*/  MUFU.EX2 R20, R20 ;  /* 0x0000001400147308 */ /* 0x000ea20000000800 */
[----:B------:R-:W-:Y:S01]  /*5530*/  IMAD.MOV.U32 R30, RZ, RZ, R152 ;  /* 0x000000ffff1e7224 */ /* 0x000fe200078e0098 */
[----:B------:R-:W-:Y:S01]  /*5540*/  LDSM.16.MT88.4 R144, [R237+0x1100] ;  /* 0x00110000ed90783b */ /* 0x000fe20000004200 */
[----:B------:R-:W-:-:S02]  /*5550*/  IMAD.MOV.U32 R39, RZ, RZ, R131 ;  /* 0x000000ffff277224 */ /* 0x000fc400078e0083 */
[----:B------:R-:W-:Y:S01]  /*5560*/  IMAD.MOV.U32 R48, RZ, RZ, R49 ;  /* 0x000000ffff307224 */ /* 0x000fe200078e0031 */
[----:B------:R-:W-:Y:S01]  /*5570*/  LDSM.16.MT88.4 R152, [R236+0x1100] ;  /* 0x00110000ec98783b */ /* 0x000fe20000004200 */
[----:B------:R-:W-:Y:S02]  /*5580*/  IMAD.MOV.U32 R49, RZ, RZ, R32 ;  /* 0x000000ffff317224 */ /* 0x000fe400078e0020 */
[----:B-1----:R-:W-:Y:S01]  /*5590*/  FFMA.FTZ R3, R90, c[0x0][0x2d0], -R2 ;  /* 0x0000b4005a037a23 */ /* 0x002fe20000010802 */
[C---:B--2---:R-:W-:Y:S08]  /*55a0*/  HMMA.16816.F32.BF16 R16, R8.reuse, R12, RZ ;  /* 0x0000000c0810723c */ /* 0x044ff000000418ff */
[----:B------:R-:W-:Y:S01]  /*55b0*/  HMMA.16816.F32.BF16 R8, R8, R14, RZ ;  /* 0x0000000e0808723c */ /* 0x000fe200000418ff */
[----:B------:R-:W1:Y:S11]  /*55c0*/  LDSM.16.MT88.4 R12, [R239+0x5100] ;  /* 0x00510000ef0c783b */ /* 0x000e760000004200 */
[----:B------:R-:W-:Y:S04]  /*55d0*/  @!UPT UIADD3 URZ, URZ, URZ, URZ ;  /* 0x0000003f3f3ff290 */ /* 0x000fe8000fffe03f */
[C---:B-1----:R-:W-:Y:S08]  /*55e0*/  HMMA.16816.F32.BF16 R16, R4.reuse, R12, R16 ;  /* 0x0000000c0410723c */ /* 0x042ff00000041810 */
[----:B------:R-:W-:Y:S01]  /*55f0*/  HMMA.16816.F32.BF16 R12, R4, R14, R8 ;  /* 0x0000000e040c723c */ /* 0x000fe20000041808 */
[----:B------:R1:W-:Y:S06]  /*5600*/  MUFU.EX2 R7, R0 ;  /* 0x0000000000077308 */ /* 0x0003ec0000000800 */
[----:B------:R-:W-:-:S02]  /*5610*/  FADD.FTZ R4, R128, R22 ;  /* 0x0000001680047221 */ /* 0x000fc40000010000 */
[----:B------:R-:W-:Y:S01]  /*5620*/  MUFU.EX2 R5, R3 ;  /* 0x0000000300057308 */ /* 0x000fe20000000800 */
[----:B---3--:R-:W-:Y:S02]  /*5630*/  IMAD.MOV.U32 R22, RZ, RZ, R40 ;  /* 0x000000ffff167224 */ /* 0x008fe400078e0028 */
[--C-:B-1----:R-:W-:Y:S02]  /*5640*/  FFMA.FTZ R0, R91, c[0x0][0x2d0], -R2.reuse ;  /* 0x0000b4005b007a23 */ /* 0x102fe40000010802 */
[----:B------:R-:W-:-:S03]  /*5650*/  FFMA.FTZ R2, R89, c[0x0][0x2d0], -R2 ;  /* 0x0000b40059027a23 */ /* 0x000fc60000010802 */
[----:B------:R1:W-:Y:S08]  /*5660*/  MUFU.EX2 R6, R0 ;  /* 0x0000000000067308 */ /* 0x0003f00000000800 */
[----:B------:R2:W3:Y:S01]  /*5670*/  MUFU.EX2 R3, R2 ;  /* 0x0000000200037308 */ /* 0x0004e20000000800 */
[----:B------:R-:W-:Y:S01]  /*5680*/  F2FP.BF16.PACK_AB R128, R20, R21 ;  /* 0x000000151480723e */ /* 0x000fe200000010ff */
[----:B------:R-:W-:Y:S01]  /*5690*/  IMAD.MOV.U32 R8, RZ, RZ, R35 ;  /* 0x000000ffff087224 */ /* 0x000fe200078e0023 */
[----:B------:R-:W-:Y:S01]  /*56a0*/  MOV R41, R160 ;  /* 0x000000a000297202 */ /* 0x000fe20000000f00 */
[----:B------:R-:W-:-:S02]  /*56b0*/  IMAD.MOV.U32 R40, RZ, RZ, R161 ;  /* 0x000000ffff287224 */ /* 0x000fc400078e00a1 */
[----:B------:R-:W-:Y:S02]  /*56c0*/  IMAD.MOV.U32 R42, RZ, RZ, R135 ;  /* 0x000000ffff2a7224 */ /* 0x000fe400078e0087 */
[----:B------:R-:W-:Y:S02]  /*56d0*/  IMAD.MOV.U32 R51, RZ, RZ, R162 ;  /* 0x000000ffff337224 */ /* 0x000fe400078e00a2 */
[----:B-1----:R-:W-:Y:S01]  /*56e0*/  FADD.FTZ R0, R86, R84 ;  /* 0x0000005456007221 */ /* 0x002fe20000010000 */
[----:B------:R-:W-:Y:S01]  /*56f0*/  MOV R10, R66 ;  /* 0x00000042000a7202 */ /* 0x000fe20000000f00 */
[----:B------:R-:W-:Y:S01]  /*5700*/  IMAD.MOV.U32 R9, RZ, RZ, R67 ;  /* 0x000000ffff097224 */ /* 0x000fe200078e0043 */
[----:B------:R4:W5:Y:S01]  /*5710*/  LDL.LU R162, [R1+0x94] ;  /* 0x0000940001a27983 */ /* 0x0009620000300800 */
[----:B--2---:R-:W-:Y:S01]  /*5720*/  FADD.FTZ R2, R130, R4 ;  /* 0x0000000482027221 */ /* 0x004fe20000010000 */
[----:B------:R-:W-:Y:S02]  /*5730*/  F2FP.BF16.PACK_AB R130, R22, R23 ;  /* 0x000000171682723e */ /* 0x000fe400000010ff */
[----:B---3--:R-:W-:Y:S01]  /*5740*/  F2FP.BF16.PACK_AB R131, R3, R5 ;  /* 0x000000050383723e */ /* 0x008fe200000010ff */
[----:B------:R-:W-:Y:S01]  /*5750*/  FADD.FTZ R4, R129, R2 ;  /* 0x0000000281047221 */ /* 0x000fe20000010000 */
[----:B------:R-:W-:Y:S01]  /*5760*/  F2FP.BF16.PACK_AB R129, R6, R7 ;  /* 0x000000070681723e */ /* 0x000fe200000010ff */
[----:B------:R-:W-:Y:S01]  /*5770*/  FADD.FTZ R0, R85, R0 ;  /* 0x0000000055007221 */ /* 0x000fe20000010000 */
[----:B------:R4:W5:Y:S05]  /*5780*/  LDL.LU R161, [R1+0x90] ;  /* 0x0000900001a17983 */ /* 0x00096a0000300800 */
[C---:B------:R-:W-:Y:S08]  /*5790*/  HMMA.16816.F32.BF16 R148, R128.reuse, R144, R148 ;  /* 0x000000908094723c */ /* 0x040ff00000041894 */
[C---:B------:R-:W-:Y:S01]  /*57a0*/  HMMA.16816.F32.BF16 R156, R128.reuse, R152, R156 ;  /* 0x00000098809c723c */ /* 0x040fe2000004189c */
[----:B------:R-:W-:Y:S01]  /*57b0*/  FADD.FTZ R0, R88, R0 ;  /* 0x0000000058007221 */ /* 0x000fe20000010000 */
[----:B------:R4:W5:Y:S06]  /*57c0*/  LDL.LU R160, [R1+0x8c] ;  /* 0x00008c0001a07983 */ /* 0x00096c0000300800 */
[C---:B------:R-:W-:Y:S01]  /*57d0*/  HMMA.16816.F32.BF16 R144, R128.reuse, R146, R136 ;  /* 0x000000928090723c */ /* 0x040fe20000041888 */
[----:B------:R-:W1:Y:S07]  /*57e0*/  LDSM.16.MT88.4 R136, [R240+0x1100] ;  /* 0x00110000f088783b */ /* 0x000e6e0000004200 */
[----:B------:R-:W-:Y:S01]  /*57f0*/  HMMA.16816.F32.BF16 R152, R128, R154, R96 ;  /* 0x0000009a8098723c */ /* 0x000fe20000041860 */
[----:B------:R-:W-:Y:S01]  /*5800*/  FADD.FTZ R2, R87, R0 ;  /* 0x0000000057027221 */ /* 0x000fe20000010000 */
[----:B------:R-:W-:Y:S01]  /*5810*/  LDSM.16.MT88.4 R88, [R240+0x4100] ;  /* 0x00410000f058783b */ /* 0x000fe20000004200 */
[----:B------:R-:W-:-:S03]  /*5820*/  IMAD.MOV.U32 R11, RZ, RZ, R64 ;  /* 0x000000ffff0b7224 */ /* 0x000fc600078e0040 */
[----:B------:R4:W5:Y:S01]  /*5830*/  LDL.LU R135, [R1+0x88] ;  /* 0x0000880001877983 */ /* 0x0009620000300800 */
[----:B------:R-:W-:Y:S01]  /*5840*/  IMAD.MOV.U32 R98, RZ, RZ, R33 ;  /* 0x000000ffff627224 */ /* 0x000fe200078e0021 */
[----:B------:R-:W-:Y:S02]  /*5850*/  MOV R97, R34 ;  /* 0x0000002200617202 */ /* 0x000fe40000000f00 */
[----:B------:R-:W2:Y:S01]  /*5860*/  LDSM.16.MT88.4 R32, [R239+0x1100] ;  /* 0x00110000ef20783b */ /* 0x000ea20000004200 */
[C---:B-1----:R-:W-:Y:S08]  /*5870*/  HMMA.16816.F32.BF16 R140, R128.reuse, R136, R140 ;  /* 0x00000088808c723c */ /* 0x042ff0000004188c */
[C---:B------:R-:W-:Y:S08]  /*5880*/  HMMA.16816.F32.BF16 R136, R128.reuse, R138, R28 ;  /* 0x0000008a8088723c */ /* 0x040ff0000004181c */
[C---:B--2---:R-:W-:Y:S01]  /*5890*/  HMMA.16816.F32.BF16 R28, R128.reuse, R32, R40 ;  /* 0x00000020801c723c */ /* 0x044fe20000041828 */
[----:B------:R-:W-:Y:S07]  /*58a0*/  LDSM.16.MT88.4 R40, [R236+0x2900] ;  /* 0x00290000ec28783b */ /* 0x000fee0000004200 */
[C---:B------:R-:W-:Y:S01]  /*58b0*/  HMMA.16816.F32.BF16 R32, R128.reuse, R34, R48 ;  /* 0x000000228020723c */ /* 0x040fe20000041830 */
[----:B------:R-:W1:Y:S07]  /*58c0*/  LDSM.16.MT88.4 R48, [R237+0x2900] ;  /* 0x00290000ed30783b */ /* 0x000e6e0000004200 */
[C---:B-1----:R-:W-:Y:S08]  /*58d0*/  HMMA.16816.F32.BF16 R44, R128.reuse, R48, R44 ;  /* 0x00000030802c723c */ /* 0x042ff0000004182c */
[C---:B------:R-:W-:Y:S01]  /*58e0*/  HMMA.16816.F32.BF16 R48, R128.reuse, R50, R72 ;  /* 0x000000328030723c */ /* 0x040fe20000041848 */
[----:B------:R-:W1:Y:S07]  /*58f0*/  LDSM.16.MT88.4 R72, [R236+0x4100] ;  /* 0x00410000ec48783b */ /* 0x000e6e0000004200 */
[C---:B------:R-:W-:Y:S08]  /*5900*/  HMMA.16816.F32.BF16 R36, R128.reuse, R40, R36 ;  /* 0x000000288024723c */ /* 0x040ff00000041824 */
[C---:B------:R-:W-:Y:S01]  /*5910*/  HMMA.16816.F32.BF16 R40, R128.reuse, R42, R56 ;  /* 0x0000002a8028723c */ /* 0x040fe20000041838 */
[----:B------:R-:W2:Y:S07]  /*5920*/  LDSM.16.MT88.4 R56, [R240+0x2900] ;  /* 0x00290000f038783b */ /* 0x000eae0000004200 */
[C---:B-1----:R-:W-:Y:S08]  /*5930*/  HMMA.16816.F32.BF16 R68, R128.reuse, R72, R68 ;  /* 0x000000488044723c */ /* 0x042ff00000041844 */
[----:B------:R-:W-:Y:S07]  /*5940*/  HMMA.16816.F32.BF16 R72, R128, R74, R176 ;  /* 0x0000004a8048723c */ /* 0x000fee00000418b0 */
[----:B------:R-:W-:Y:S01]  /*5950*/  MOV R178, R98 ;  /* 0x0000006200b27202 */ /* 0x000fe20000000f00 */
[----:B------:R-:W-:-:S02]  /*5960*/  IMAD.MOV.U32 R179, RZ, RZ, R97 ;  /* 0x000000ffffb37224 */ /* 0x000fc400078e0061 */
[----:B------:R-:W1:Y:S01]  /*5970*/  LDSM.16.MT88.4 R96, [R239+0x4100] ;  /* 0x00410000ef60783b */ /* 0x000e620000004200 */
[C---:B--2---:R-:W-:Y:S01]  /*5980*/  HMMA.16816.F32.BF16 R52, R128.reuse, R56, R52 ;  /* 0x000000388034723c */ /* 0x044fe20000041834 */
[----:B------:R-:W-:Y:S02]  /*5990*/  IMAD.MOV.U32 R0, RZ, RZ, R65 ;  /* 0x000000ffff007224 */ /* 0x000fe400078e0041 */
[----:B------:R-:W2:Y:S05]  /*59a0*/  LDSM.16.MT88.4 R64, [R239+0x2900] ;  /* 0x00290000ef40783b */ /* 0x000eaa0000004200 */
[C---:B------:R-:W-:Y:S08]  /*59b0*/  HMMA.16816.F32.BF16 R56, R128.reuse, R58, R92 ;  /* 0x0000003a8038723c */ /* 0x040ff0000004185c */
[----:B-1----:R-:W-:Y:S01]  /*59c0*/  HMMA.16816.F32.BF16 R92, R128, R96, R104 ;  /* 0x00000060805c723c */ /* 0x002fe20000041868 */
[----:B------:R-:W1:Y:S01]  /*59d0*/  LDSM.16.MT88.4 R104, [R236+0x5900] ;  /* 0x00590000ec68783b */ /* 0x000e620000004200 */
[----:B------:R-:W-:-:S02]  /*59e0*/  FADD.FTZ R0, R0, R4 ;  /* 0x0000000400007221 */ /* 0x000fc40000010000 */
[----:B------:R-:W-:Y:S02]  /*59f0*/  FADD.FTZ R2, R178, R2 ;  /* 0x00000002b2027221 */ /* 0x000fe40000010000 */
[----:B------:R-:W-:Y:S02]  /*5a00*/  FADD.FTZ R4, R21, R0 ;  /* 0x0000000015047221 */ /* 0x000fe40000010000 */
[C---:B------:R-:W-:Y:S01]  /*5a10*/  HMMA.16816.F32.BF16 R84, R128.reuse, R88, R8 ;  /* 0x000000588054723c */ /* 0x040fe20000041808 */
[----:B------:R-:W-:Y:S01]  /*5a20*/  FADD.FTZ R0, R179, R2 ;  /* 0x00000002b3007221 */ /* 0x000fe20000010000 */
[----:B------:R-:W-:Y:S06]  /*5a30*/  LDSM.16.MT88.4 R8, [R239+0x5900] ;  /* 0x00590000ef08783b */ /* 0x000fec0000004200 */
[----:B------:R-:W-:Y:S01]  /*5a40*/  HMMA.16816.F32.BF16 R88, R128, R90, R112 ;  /* 0x0000005a8058723c */ /* 0x000fe20000041870 */
[----:B------:R-:W3:Y:S01]  /*5a50*/  LDSM.16.MT88.4 R112, [R237+0x5900] ;  /* 0x00590000ed70783b */ /* 0x000ee20000004200 */
[----:B------:R-:W-:-:S06]  /*5a60*/  FADD.FTZ R0, R134, R0 ;  /* 0x0000000086007221 */ /* 0x000fcc0000010000 */
[C---:B------:R-:W-:Y:S08]  /*5a70*/  HMMA.16816.F32.BF16 R96, R128.reuse, R98, R100 ;  /* 0x000000628060723c */ /* 0x040ff00000041864 */
[C---:B--2---:R-:W-:Y:S08]  /*5a80*/  HMMA.16816.F32.BF16 R60, R128.reuse, R64, R60 ;  /* 0x00000040803c723c */ /* 0x044ff0000004183c */
[C---:B------:R-:W-:Y:S01]  /*5a90*/  HMMA.16816.F32.BF16 R64, R128.reuse, R66, R80 ;  /* 0x000000428040723c */ /* 0x040fe20000041850 */
[----:B------:R-:W2:Y:S07]  /*5aa0*/  LDSM.16.MT88.4 R80, [R237+0x4100] ;  /* 0x00410000ed50783b */ /* 0x000eae0000004200 */
[C---:B-1----:R-:W-:Y:S08]  /*5ab0*/  HMMA.16816.F32.BF16 R100, R128.reuse, R104, R168 ;  /* 0x000000688064723c */ /* 0x042ff000000418a8 */
[----:B------:R-:W-:Y:S01]  /*5ac0*/  HMMA.16816.F32.BF16 R104, R128, R106, R120 ;  /* 0x0000006a8068723c */ /* 0x000fe20000041878 */
[----:B------:R-:W1:Y:S01]  /*5ad0*/  LDSM.16.MT88.4 R120, [R240+0x5900] ;  /* 0x00590000f078783b */ /* 0x000e620000004200 */
[----:B------:R-:W-:-:S02]  /*5ae0*/  FADD.FTZ R7, R7, R0 ;  /* 0x0000000007077221 */ /* 0x000fc40000010000 */
[----:B------:R-:W-:Y:S02]  /*5af0*/  FADD.FTZ R2, R20, R4 ;  /* 0x0000000414027221 */ /* 0x000fe40000010000 */
[----:B------:R-:W-:Y:S02]  /*5b00*/  FADD.FTZ R6, R6, R7 ;  /* 0x0000000706067221 */ /* 0x000fe40000010000 */
[----:B------:R-:W-:Y:S02]  /*5b10*/  FADD.FTZ R0, R23, R2 ;  /* 0x0000000217007221 */ /* 0x000fe40000010000 */
[----:B------:R-:W-:Y:S02]  /*5b20*/  FADD.FTZ R5, R5, R6 ;  /* 0x0000000605057221 */ /* 0x000fe40000010000 */
[----:B------:R-:W-:Y:S02]  /*5b30*/  FADD.FTZ R2, R22, R0 ;  /* 0x0000000016027221 */ /* 0x000fe40000010000 */
[----:B------:R-:W-:-:S05]  /*5b40*/  FADD.FTZ R0, R3, R5 ;  /* 0x0000000503007221 */ /* 0x000fca0000010000 */
[----:B------:R4:W-:Y:S04]  /*5b50*/  STL [R1+0x24], R0 ;  /* 0x0000240001007387 */ /* 0x0009e80000100800 */
[----:B------:R4:W-:Y:S01]  /*5b60*/  STL [R1+0x20], R2 ;  /* 0x0000200201007387 */ /* 0x0009e20000100800 */
[----:B------:R-:W-:Y:S01]  /*5b70*/  UIMAD.WIDE.U32 UR18, UR11, UR4, URZ ;  /* 0x000000040b1272a5 */ /* 0x000fe2000f8e003f */
[----:B------:R-:W-:-:S03]  /*5b80*/  PLOP3.LUT P0, PT, PT, PT, UP6, 0x40, 0x0 ;  /* 0x000000000000781c */ /* 0x000fc60003f0e868 */
[----:B------:R-:W-:Y:S01]  /*5b90*/  @UP5 USHF.R.U32.HI UR11, URZ, UR5, UR19 ;  /* 0x000000053f0b5299 */ /* 0x000fe20008011613 */
[----:B---3--:R-:W-:Y:S03]  /*5ba0*/  HMMA.16816.F32.BF16 R108, R128, R112, R108 ;  /* 0x00000070806c723c */ /* 0x008fe6000004186c */
[----:B------:R-:W-:-:S03]  /*5bb0*/  UIADD3 UR4, UR10, UR11, URZ ;  /* 0x0000000b0a047290 */ /* 0x000fc6000fffe03f */
[----:B------:R-:W-:Y:S02]  /*5bc0*/  ULDC UR11, c[0x0][0x328] ;  /* 0x0000ca00000b7ab9 */ /* 0x000fe40000000800 */
[----:B------:R-:W-:Y:S01]  /*5bd0*/  HMMA.16816.F32.BF16 R112, R128, R114, R116 ;  /* 0x000000728070723c */ /* 0x000fe20000041874 */
[----:B------:R-:W-:Y:S02]  /*5be0*/  UIADD3 UR8, UR8, -0x2, URZ ;  /* 0xfffffffe08087890 */ /* 0x000fe4000fffe03f */
[----:B------:R-:W-:-:S05]  /*5bf0*/  UIADD3 UR11, UR4, UR11, URZ ;  /* 0x0000000b040b7290 */ /* 0x000fca000fffe03f */
[C---:B--2---:R-:W-:Y:S08]  /*5c00*/  HMMA.16816.F32.BF16 R76, R128.reuse, R80, R76 ;  /* 0x00000050804c723c */ /* 0x044ff0000004184c */
[C---:B-1----:R-:W-:Y:S08]  /*5c10*/  HMMA.16816.F32.BF16 R116, R128.reuse, R120, R124 ;  /* 0x000000788074723c */ /* 0x042ff0000004187c */
[C---:B------:R-:W-:Y:S08]  /*5c20*/  HMMA.16816.F32.BF16 R80, R128.reuse, R82, R172 ;  /* 0x000000528050723c */ /* 0x040ff000000418ac */
[C---:B------:R-:W-:Y:S08]  /*5c30*/  HMMA.16816.F32.BF16 R120, R128.reuse, R122, R24 ;  /* 0x0000007a8078723c */ /* 0x040ff00000041818 */
[C---:B------:R-:W-:Y:S08]  /*5c40*/  HMMA.16816.F32.BF16 R124, R128.reuse, R8, R16 ;  /* 0x00000008807c723c */ /* 0x040ff00000041810 */
[----:B------:R-:W-:Y:S01]  /*5c50*/  HMMA.16816.F32.BF16 R128, R128, R10, R12 ;  /* 0x0000000a8080723c */ /* 0x000fe2000004180c */
[----:B------:R-:W-:Y:S07]  /*5c60*/  @P0 BRA `(.L_x_343) ;  /* 0x0000015000000947 */ /* 0x000fee0003800000 */
[----:B----4-:R-:W-:Y:S01]  /*5c70*/  ISETP.LT.AND P0, PT, RZ, UR4, PT ;  /* 0x00000004ff007c0c */ /* 0x010fe2000bf01270 */
[----:B------:R-:W-:-:S02]  /*5c80*/  UIADD3 UR18, UR4, -0x1, URZ ;  /* 0xffffffff04127890 */ /* 0x000fc4000fffe03f */
[----:B------:R-:W-:-:S10]  /*5c90*/  ULDC UR10, c[0x0][0x32c] ;  /* 0x0000cb00000a7ab9 */ /* 0x000fd40000000800 */
[----:B------:R-:W-:Y:S05]  /*5ca0*/  @P0 BRA `(.L_x_344) ;  /* 0x0000008000000947 */ /* 0x000fea0003800000 */
[----:B------:R-:W-:Y:S02]  /*5cb0*/  UISETP.NE.AND UP0, UPT, UR10, 0x1, UPT ;  /* 0x000000010a00788c */ /* 0x000fe4000bf05270 */
[----:B------:R-:W-:-:S03]  /*5cc0*/  UIADD3 UR18, -UR4, URZ, URZ ;  /* 0x0000003f04127290 */ /* 0x000fc6000fffe13f */
[----:B------:R-:W-:Y:S02]  /*5cd0*/  ULDC.64 UR4, c[0x0][0x330] ;  /* 0x0000cc0000047ab9 */ /* 0x000fe40000000a00 */
[----:B------:R-:W-:-:S07]  /*5ce0*/  UIMAD.WIDE.U32 UR20, UR18, UR4, URZ ;  /* 0x00000004121472a5 */ /* 0x000fce000f8e003f */
[----:B------:R-:W-:Y:S02]  /*5cf0*/  @UP0 UMOV UR19, UR21 ;  /* 0x0000001500130c82 */ /* 0x000fe40008000000 */
[----:B------:R-:W-:-:S04]  /*5d00*/  @UP0 USHF.R.U32.HI UR18, URZ, UR5, UR19 ;  /* 0x000000053f120299 */ /* 0x000fc80008011613 */
[----:B------:R-:W-:Y:S01]  /*5d10*/  ULOP3.LUT UR18, URZ, UR18, URZ, 0x33, !UPT ;  /* 0x000000123f127292 */ /* 0x000fe2000f8e333f */
[----:B------:R-:W-:Y:S05]  /*5d20*/  BRA `(.L_x_345) ;  /* 0x0000005000007947 */ /* 0x000fea0003800000 */
.L_x_344:
[----:B------:R-:W-:Y:S02]  /*5d30*/  UISETP.NE.AND UP0, UPT, UR10, 0x1, UPT ;  /* 0x000000010a00788c */ /* 0x000fe4000bf05270 */
[----:B------:R-:W-:Y:S02]  /*5d40*/  ULDC.64 UR4, c[0x0][0x330] ;  /* 0x0000cc0000047ab9 */ /* 0x000fe40000000a00 */
[----:B------:R-:W-:-:S07]  /*5d50*/  UIMAD.WIDE.U32 UR20, UR18, UR4, URZ ;  /* 0x00000004121472a5 */ /* 0x000fce000f8e003f */
[----:B------:R-:W-:Y:S02]  /*5d60*/  @UP0 UMOV UR19, UR21 ;  /* 0x0000001500130c82 */ /* 0x000fe40008000000 */
[----:B------:R-:W-:Y:S02]  /*5d70*/  @UP0 USHF.R.U32.HI UR18, URZ, UR5, UR19 ;  /* 0x000000053f120299 */ /* 0x000fe40008011613 */
.L_x_345:
[----:B------:R-:W-:Y:S02]  /*5d80*/  ULDC UR4, c[0x0][0x32c] ;  /* 0x0000cb0000047ab9 */ /* 0x000fe40000000800 */
[----:B------:R-:W-:-:S04]  /*5d90*/  UIMAD UR4, UR18, UR10, UR4 ;  /* 0x0000000a120472a4 */ /* 0x000fc8000f8e0204 */
[----:B------:R-:W-:-:S04]  /*5da0*/  UISETP.LT.AND UP0, UPT, UR11, UR4, UPT ;  /* 0x000000040b00728c */ /* 0x000fc8000bf01270 */
[----:B------:R-:W-:-:S04]  /*5db0*/  USEL UR11, UR11, UR4, UP0 ;  /* 0x000000040b0b7287 */ /* 0x000fc80008000000 */
.L_x_343:
[----:B----4-:R-:W-:-:S04]  /*5dc0*/  UIMAD.WIDE UR4, UR11, 0x2aaaaaab, URZ ;  /* 0x2aaaaaab0b0478a5 */ /* 0x010fc8000f8e023f */
[----:B------:R-:W-:-:S04]  /*5dd0*/  USHF.R.U32.HI UR4, URZ, 0x1f, UR5 ;  /* 0x0000001f3f047899 */ /* 0x000fc80008011605 */
[----:B------:R-:W-:-:S04]  /*5de0*/  ULEA.HI.SX32 UR4, UR5, UR4, 0x1d ;  /* 0x0000000405047291 */ /* 0x000fc8000f8fea3f */
[----:B------:R-:W-:-:S04]  /*5df0*/  UISETP.LT.AND UP0, UPT, UR9, UR4, UPT ;  /* 0x000000040900728c */ /* 0x000fc8000bf01270 */
[----:B------:R-:W-:-:S04]  /*5e00*/  USEL UR10, UR9, UR4, !UP0 ;  /* 0x00000004090a7287 */ /* 0x000fc8000c000000 */
[----:B------:R-:W-:-:S06]  /*5e10*/  UISETP.GE.AND UP0, UPT, UR8, UR10, UPT ;  /* 0x0000000a0800728c */ /* 0x000fcc000bf06270 */
[----:B------:R-:W-:-:S13]  /*5e20*/  PLOP3.LUT P0, PT, PT, PT, UP0, 0x40, 0x0 ;  /* 0x000000000000781c */ /* 0x000fda0003f0e808 */
[----:B------:R-:W-:Y:S05]  /*5e30*/  @P0 BRA `(.L_x_346) ;  /* 0x00003f9000000947 */ /* 0x000fea0003800000 */
[----:B------:R-:W2:Y:S04]  /*5e40*/  LDL.64 R8, [R1+0x48] ;  /* 0x0000480001087983 */ /* 0x000ea80000100a00 */
[----:B------:R-:W3:Y:S04]  /*5e50*/  LDL.64 R6, [R1+0x40] ;  /* 0x0000400001067983 */ /* 0x000ee80000100a00 */
[----:B------:R-:W4:Y:S04]  /*5e60*/  LDL.64 R2, [R1+0x38] ;  /* 0x0000380001027983 */ /* 0x000f280000100a00 */
[----:B------:R-:W4:Y:S01]  /*5e70*/  LDL.64 R4, [R1+0x30] ;  /* 0x0000300001047983 */ /* 0x000f220000100a00 */
[----:B------:R-:W-:-:S02]  /*5e80*/  MOV R134, R132 ;  /* 0x0000008400867202 */ /* 0x000fc40000000f00 */
[C---:B--2---:R-:W-:Y:S02]  /*5e90*/  IADD3 R0, P0, R8.reuse, 0x40, RZ ;  /* 0x0000004008007810 */ /* 0x044fe40007f1e0ff */
[----:B------:R-:W-:-:S03]  /*5ea0*/  IADD3 R11, P1, R8, 0x80, RZ ;  /* 0x00000080080b7810 */ /* 0x000fc60007f3e0ff */
[--C-:B---3--:R-:W-:Y:S01]  /*5eb0*/  IMAD.X R10, RZ, RZ, R7.reuse, P0 ;  /* 0x000000ffff0a7224 */ /* 0x108fe200000e0607 */
[----:B------:R1:W-:Y:S01]  /*5ec0*/  STL [R1+0x68], R0 ;  /* 0x0000680001007387 */ /* 0x0003e20000100800 */
[----:B------:R-:W-:-:S03]  /*5ed0*/  IMAD.X R9, RZ, RZ, R7, P1 ;  /* 0x000000ffff097224 */ /* 0x000fc600008e0607 */
[----:B------:R-:W-:Y:S04]  /*5ee0*/  STL [R1+0x60], R11 ;  /* 0x0000600b01007387 */ /* 0x000fe80000100800 */
[----:B------:R-:W-:Y:S01]  /*5ef0*/  STL [R1+0x64], R10 ;  /* 0x0000640a01007387 */ /* 0x000fe20000100800 */
[----:B-1----:R-:W-:Y:S02]  /*5f00*/  IADD3 R0, P0, R8, 0xc0, RZ ;  /* 0x000000c008007810 */ /* 0x002fe40007f1e0ff */
[----:B----4-:R-:W-:-:S03]  /*5f10*/  IADD3 R8, P2, R2, 0x40, RZ ;  /* 0x0000004002087810 */ /* 0x010fc60007f5e0ff */
[----:B------:R1:W-:Y:S02]  /*5f20*/  STL [R1+0x58], R0 ;  /* 0x0000580001007387 */ /* 0x0003e40000100800 */
[----:B------:R-:W-:Y:S02]  /*5f30*/  IMAD.X R6, RZ, RZ, R5, P2 ;  /* 0x000000ffff067224 */ /* 0x000fe400010e0605 */
[----:B------:R-:W-:Y:S04]  /*5f40*/  STL [R1+0x5c], R9 ;  /* 0x00005c0901007387 */ /* 0x000fe80000100800 */
[----:B------:R-:W-:Y:S01]  /*5f50*/  STL [R1+0x50], R8 ;  /* 0x0000500801007387 */ /* 0x000fe20000100800 */
[----:B-1----:R-:W-:Y:S01]  /*5f60*/  IMAD.X R0, RZ, RZ, R7, P0 ;  /* 0x000000ffff007224 */ /* 0x002fe200000e0607 */
[----:B------:R-:W-:-:S04]  /*5f70*/  IADD3 R7, P1, R2, 0x80, RZ ;  /* 0x0000008002077810 */ /* 0x000fc80007f3e0ff */
[----:B------:R1:W-:Y:S01]  /*5f80*/  STL [R1+0x54], R0 ;  /* 0x0000540001007387 */ /* 0x0003e20000100800 */
[----:B------:R-:W-:-:S03]  /*5f90*/  IMAD.X R3, RZ, RZ, R5, P1 ;  /* 0x000000ffff037224 */ /* 0x000fc600008e0605 */
[----:B------:R-:W-:Y:S04]  /*5fa0*/  STL [R1+0x1c], R7 ;  /* 0x00001c0701007387 */ /* 0x000fe80000100800 */
[----:B------:R-:W-:Y:S01]  /*5fb0*/  STL [R1+0x2c], R6 ;  /* 0x00002c0601007387 */ /* 0x000fe20000100800 */
[----:B-1----:R-:W-:-:S05]  /*5fc0*/  IADD3 R0, P0, R2, 0xc0, RZ ;  /* 0x000000c002007810 */ /* 0x002fca0007f1e0ff */
[----:B------:R1:W-:Y:S04]  /*5fd0*/  STL [R1+0x14], R0 ;  /* 0x0000140001007387 */ /* 0x0003e80000100800 */
[----:B------:R2:W-:Y:S01]  /*5fe0*/  STL [R1+0x18], R3 ;  /* 0x0000180301007387 */ /* 0x0005e20000100800 */
[----:B-1----:R-:W-:-:S05]  /*5ff0*/  IADD3.X R0, RZ, R5, RZ, P0, !PT ;  /* 0x00000005ff007210 */ /* 0x002fca00007fe4ff */
[----:B------:R2:W-:Y:S01]  /*6000*/  STL [R1+0x10], R0 ;  /* 0x0000100001007387 */ /* 0x0005e20000100800 */
[----:B------:R-:W-:-:S03]  /*6010*/  IMAD.MOV.U32 R2, RZ, RZ, R133 ;  /* 0x000000ffff027224 */ /* 0x000fc600078e0085 */
.L_x_357:
[----:B-12---:R-:W2:Y:S01]  /*6020*/  LDL R0, [R1] ;  /* 0x0000000001007983 */ /* 0x006ea20000100800 */
[----:B------:R-:W-:Y:S04]  /*6030*/  DEPBAR.LE SB0, 0x0 ;  /* 0x000080000000791a */ /* 0x000fe80000000000 */
[----:B------:R-:W-:Y:S01]  /*6040*/  BAR.SYNC.DEFER_BLOCKING 0x0 ;  /* 0x0000000000007b1d */ /* 0x000fe20000010000 */
[----:B------:R-:W-:Y:S06]  /*6050*/  UISETP.GT.AND UP0, UPT, UR9, UR8, UPT ;  /* 0x000000080900728c */ /* 0x000fec000bf04270 */
[----:B------:R-:W-:Y:S01]  /*6060*/  PLOP3.LUT P0, PT, PT, PT, UP0, 0x80, 0x0 ;  /* 0x000000000000781c */ /* 0x000fe20003f0f008 */
[----:B-----5:R1:W3:Y:S04]  /*6070*/  LDSM.16.M88.4 R8, [R135+0x10100] ;  /* 0x010100008708783b */ /* 0x0202e80000000200 */
[----:B------:R1:W4:Y:S04]  /*6080*/  LDSM.16.M88.4 R16, [R135+0x10900] ;  /* 0x010900008710783b */ /* 0x0003280000000200 */
[----:B------:R1:W1:Y:S04]  /*6090*/  LDSM.16.M88.4 R24, [R135+0x11100] ;  /* 0x011100008718783b */ /* 0x0002680000000200 */
[----:B------:R1:W1:Y:S04]  /*60a0*/  LDSM.16.M88.4 R168, [R242] ;  /* 0x00000000f2a8783b */ /* 0x0002680000000200 */
[----:B------:R1:W1:Y:S04]  /*60b0*/  LDSM.16.M88.4 R176, [R252] ;  /* 0x00000000fcb0783b */ /* 0x0002680000000200 */
[----:B--2---:R2:W1:Y:S01]  /*60c0*/  LDSM.16.M88.4 R172, [R0] ;  /* 0x0000000000ac783b */ /* 0x0044620000000200 */
[----:B------:R-:W-:-:S05]  /*60d0*/  @P0 BRA `(.L_x_347) ;  /* 0x0000043000000947 */ /* 0x000fca0003800000 */
[----:B--234-:R-:W2:Y:S01]  /*60e0*/  LDL R0, [R1+0x28] ;  /* 0x0000280001007983 */ /* 0x01cea20000100800 */
[----:B------:R-:W-:Y:S02]  /*60f0*/  ULDC.64 UR4, c[0x0][0x208] ;  /* 0x0000820000047ab9 */ /* 0x000fe40000000a00 */
[----:B------:R-:W-:Y:S01]  /*6100*/  UIMAD.WIDE.U32 UR18, UR8, UR4, URZ ;  /* 0x00000004081272a5 */ /* 0x000fe2000f8e003f */
[----:B------:R-:W3:Y:S01]  /*6110*/  LDL.64 R6, [R1+0x48] ;  /* 0x0000480001067983 */ /* 0x000ee20000100a00 */
[----:B------:R-:W-:Y:S03]  /*6120*/  USHF.R.S32.HI UR11, URZ, 0x1f, UR8 ;  /* 0x0000001f3f0b7899 */ /* 0x000fe60008011408 */
[----:B------:R-:W4:Y:S01]  /*6130*/  LDL.64 R132, [R1+0x40] ;  /* 0x0000400001847983 */ /* 0x000f220000100a00 */
[----:B------:R-:W-:Y:S03]  /*6140*/  UIMAD UR11, UR11, UR4, URZ ;  /* 0x000000040b0b72a4 */ /* 0x000fe6000f8e023f */
[----:B------:R-:W5:Y:S01]  /*6150*/  LDL R12, [R1+0x4] ;  /* 0x00000400010c7983 */ /* 0x000f620000100800 */
[----:B------:R-:W-:Y:S03]  /*6160*/  UIMAD UR11, UR8, UR5, UR11 ;  /* 0x00000005080b72a4 */ /* 0x000fe6000f8e020b */
[----:B------:R-:W5:Y:S01]  /*6170*/  LDL R22, [R1+0x68] ;  /* 0x0000680001167983 */ /* 0x000f620000100800 */
[----:B------:R-:W-:Y:S02]  /*6180*/  UIADD3 UR4, UR19, UR11, URZ ;  /* 0x0000000b13047290 */ /* 0x000fe4000fffe03f */
[----:B------:R-:W-:Y:S01]  /*6190*/  UIMAD.WIDE.U32 UR18, UR18, 0x30, URZ ;  /* 0x00000030121278a5 */ /* 0x000fe2000f8e003f */
[----:B------:R-:W5:Y:S01]  /*61a0*/  LDL R21, [R1+0x64] ;  /* 0x0000640001157983 */ /* 0x000f620000100800 */
[----:B------:R-:W-:Y:S03]  /*61b0*/  UIMAD UR4, UR4, 0x30, URZ ;  /* 0x00000030040478a4 */ /* 0x000fe6000f8e023f */
[----:B------:R-:W5:Y:S01]  /*61c0*/  LDL R20, [R1+0x60] ;  /* 0x0000600001147983 */ /* 0x000f620000100800 */
[----:B------:R-:W-:Y:S03]  /*61d0*/  UIADD3 UR4, UR19, UR4, URZ ;  /* 0x0000000413047290 */ /* 0x000fe6000fffe03f */
[----:B------:R-:W5:Y:S04]  /*61e0*/  LDL R15, [R1+0x5c] ;  /* 0x00005c00010f7983 */ /* 0x000f680000100800 */
[----:B------:R-:W5:Y:S04]  /*61f0*/  LDL R14, [R1+0x58] ;  /* 0x00005800010e7983 */ /* 0x000f680000100800 */
[----:B------:R-:W5:Y:S01]  /*6200*/  LDL R13, [R1+0x54] ;  /* 0x00005400010d7983 */ /* 0x000f620000100800 */
[----:B--2---:R-:W-:Y:S02]  /*6210*/  LOP3.LUT P2, RZ, R0, 0x1, RZ, 0xc0, !PT ;  /* 0x0000000100ff7812 */ /* 0x004fe4000784c0ff */
[----:B---3--:R-:W-:Y:S04]  /*6220*/  IADD3 R0, P1, R6, UR18, RZ ;  /* 0x0000001206007c10 */ /* 0x008fe8000ff3e0ff */
[C---:B------:R-:W-:Y:S02]  /*6230*/  LEA R4, P0, R0.reuse, c[0x0][0x1f8], 0x1 ;  /* 0x00007e0000047a11 */ /* 0x040fe400078008ff */
[----:B----4-:R-:W-:Y:S04]  /*6240*/  IADD3.X R3, R133, UR4, RZ, P1, !PT ;  /* 0x0000000485037c10 */ /* 0x010fe80008ffe4ff */
[----:B------:R-:W-:Y:S02]  /*6250*/  LEA.HI.X R5, R0, c[0x0][0x1fc], R3, 0x1, P0 ;  /* 0x00007f0000057a11 */ /* 0x000fe400000f0c03 */
[----:B-----5:R-:W-:Y:S03]  /*6260*/  IADD3 R0, P1, R22, UR18, RZ ;  /* 0x0000001216007c10 */ /* 0x020fe6000ff3e0ff */
[----:B------:R-:W-:Y:S01]  /*6270*/  @!PT LDS RZ, [RZ] ;  /* 0x00000000fffff984 */ /* 0x000fe20000000800 */
[----:B------:R-:W-:Y:S01]  /*6280*/  @!PT LDS RZ, [RZ] ;  /* 0x00000000fffff984 */ /* 0x000fe20000000800 */
[----:B------:R-:W-:Y:S01]  /*6290*/  @!PT LDS RZ, [RZ] ;  /* 0x00000000fffff984 */ /* 0x000fe20000000800 */
[----:B------:R2:W-:Y:S01]  /*62a0*/  LDGSTS.E.BYPASS.LTC128B.128 [R12+0x100], [R4.64], !P6 ;  /* 0x00100000040c7fae */ /* 0x0005e2000f101d50 */
[----:B------:R-:W-:Y:S02]  /*62b0*/  IADD3.X R3, R21, UR4, RZ, P1, !PT ;  /* 0x0000000415037c10 */ /* 0x000fe40008ffe4ff */
[C---:B--2---:R-:W-:Y:S04]  /*62c0*/  LEA R4, P0, R0.reuse, c[0x0][0x1f8], 0x1 ;  /* 0x00007e0000047a11 */ /* 0x044fe800078008ff */
[----:B------:R-:W-:Y:S02]  /*62d0*/  LEA.HI.X R5, R0, c[0x0][0x1fc], R3, 0x1, P0 ;  /* 0x00007f0000057a11 */ /* 0x000fe400000f0c03 */
[----:B------:R-:W-:Y:S03]  /*62e0*/  IADD3 R0, P1, R20, UR18, RZ ;  /* 0x0000001214007c10 */ /* 0x000fe6000ff3e0ff */
        /* <DEDUP_REMOVED lines=8> */
[----:B------:R-:W-:Y:S01]  /*6370*/  LEA.HI.X R5, R0, c[0x0][0x1fc], R3, 0x1, P0 ;  /* 0x00007f0000057a11 */ /* 0x000fe200000f0c03 */
[----:B------:R-:W-:Y:S04]  /*6380*/  @!P3 IMAD.MOV.U32 R0, RZ, RZ, c[0x0][0x208] ;  /* 0x00008200ff00b624 */ /* 0x000fe800078e00ff */
[----:B------:R2:W-:Y:S01]  /*6390*/  LDGSTS.E.BYPASS.LTC128B.128 [R12+0x4900], [R4.64], !P4 ;  /* 0x04900000040c7fae */ /* 0x0005e2000e101d50 */
[C---:B------:R-:W-:Y:S01]  /*63a0*/  @!P3 LEA R3, P0, R0.reuse, UR18, 0x5 ;  /* 0x000000120003bc11 */ /* 0x040fe2000f8028ff */
[----:B--2---:R-:W-:Y:S05]  /*63b0*/  @!P3 IMAD.MOV.U32 R4, RZ, RZ, c[0x0][0x20c] ;  /* 0x00008300ff04b624 */ /* 0x004fea00078e00ff */
[----:B------:R-:W-:Y:S02]  /*63c0*/  @!P3 LEA.HI.X R0, R0, UR4, R4, 0x5, P0 ;  /* 0x000000040000bc11 */ /* 0x000fe400080f2c04 */
[C---:B------:R-:W-:Y:S04]  /*63d0*/  @!P3 IADD3 R4, P1, R3.reuse, R6, RZ ;  /* 0x000000060304b210 */ /* 0x040fe80007f3e0ff */
[----:B------:R-:W-:Y:S01]  /*63e0*/  @!P3 LEA R6, P0, R4, c[0x0][0x1f8], 0x1 ;  /* 0x00007e000406ba11 */ /* 0x000fe200078008ff */
[----:B------:R-:W-:Y:S05]  /*63f0*/  @!P3 IMAD.X R5, R0, 0x1, R133, P1 ;  /* 0x000000010005b824 */ /* 0x000fea00008e0685 */
[----:B------:R-:W-:Y:S02]  /*6400*/  @!P3 LEA.HI.X R7, R4, c[0x0][0x1fc], R5, 0x1, P0 ;  /* 0x00007f000407ba11 */ /* 0x000fe400000f0c05 */
[----:B------:R-:W-:Y:S03]  /*6410*/  @!P3 IADD3 R5, P1, R3, R22, RZ ;  /* 0x000000160305b210 */ /* 0x000fe60007f3e0ff */
[----:B------:R2:W-:Y:S01]  /*6420*/  @!P3 LDGSTS.E.BYPASS.LTC128B.128 [R12+0x1100], [R6.64], !P6 ;  /* 0x01100000060cbfae */ /* 0x0005e2000f101d50 */
[C---:B------:R-:W-:Y:S01]  /*6430*/  @!P3 LEA R4, P0, R5.reuse, c[0x0][0x1f8], 0x1 ;  /* 0x00007e000504ba11 */ /* 0x040fe200078008ff */
[C---:B--2---:R-:W-:Y:S05]  /*6440*/  @!P3 IMAD.X R6, R0.reuse, 0x1, R21, P1 ;  /* 0x000000010006b824 */ /* 0x044fea00008e0615 */
[----:B------:R-:W-:Y:S05]  /*6450*/  @!P3 LEA.HI.X R5, R5, c[0x0][0x1fc], R6, 0x1, P0 ;  /* 0x00007f000505ba11 */ /* 0x000fea00000f0c06 */
[----:B------:R2:W-:Y:S02]  /*6460*/  @!P3 LDGSTS.E.BYPASS.LTC128B.128 [R12+0x2900], [R4.64], !P2 ;  /* 0x02900000040cbfae */ /* 0x0005e4000d101d50 */
[----:B--2---:R-:W-:Y:S04]  /*6470*/  @!P3 IADD3 R5, P1, R3, R20, RZ ;  /* 0x000000140305b210 */ /* 0x004fe80007f3e0ff */
[----:B------:R-:W-:Y:S01]  /*6480*/  @!P3 LEA R4, P0, R5, c[0x0][0x1f8], 0x1 ;  /* 0x00007e000504ba11 */ /* 0x000fe200078008ff */
[C---:B------:R-:W-:Y:S01]  /*6490*/  @!P3 IMAD.X R6, R0.reuse, 0x1, R15, P1 ;  /* 0x000000010006b824 */ /* 0x040fe200008e060f */
[----:B------:R-:W-:Y:S04]  /*64a0*/  @!P3 IADD3 R3, P1, R3, R14, RZ ;  /* 0x0000000e0303b210 */ /* 0x000fe80007f3e0ff */
[----:B------:R-:W-:Y:S01]  /*64b0*/  @!P3 LEA.HI.X R5, R5, c[0x0][0x1fc], R6, 0x1, P0 ;  /* 0x00007f000505ba11 */ /* 0x000fe200000f0c06 */
[----:B------:R-:W-:Y:S04]  /*64c0*/  @!P3 IMAD.X R0, R0, 0x1, R13, P1 ;  /* 0x000000010000b824 */ /* 0x000fe800008e060d */
[----:B------:R2:W-:Y:S02]  /*64d0*/  @!P3 LDGSTS.E.BYPASS.LTC128B.128 [R12+0x4100], [R4.64], !P5 ;  /* 0x04100000040cbfae */ /* 0x0005e4000e901d50 */
[C---:B--2---:R-:W-:Y:S04]  /*64e0*/  @!P3 LEA R4, P0, R3.reuse, c[0x0][0x1f8], 0x1 ;  /* 0x00007e000304ba11 */ /* 0x044fe800078008ff */
[----:B------:R-:W-:Y:S05]  /*64f0*/  @!P3 LEA.HI.X R5, R3, c[0x0][0x1fc], R0, 0x1, P0 ;  /* 0x00007f000305ba11 */ /* 0x000fea00000f0c00 */
[----:B------:R2:W-:Y:S04]  /*6500*/  @!P3 LDGSTS.E.BYPASS.LTC128B.128 [R12+0x5900], [R4.64], !P4 ;  /* 0x05900000040cbfae */ /* 0x0005e8000e101d50 */
.L_x_347:
[C---:B--234-:R-:W-:Y:S01]  /*6510*/  HMMA.16816.F32.BF16 R4, R160.reuse, R8, RZ ;  /* 0x00000008a004723c */ /* 0x05cfe200000418ff */
[----:B------:R-:W0:Y:S01]  /*6520*/  LDGDEPBAR ;  /* 0x00000000000079af */ /* 0x000e220000000000 */
[----:B------:R-:W-:Y:S06]  /*6530*/  UISETP.GT.AND UP0, UPT, UR8, UR9, UPT ;  /* 0x000000090800728c */ /* 0x000fec000bf04270 */
[C---:B------:R-:W-:Y:S01]  /*6540*/  HMMA.16816.F32.BF16 R8, R160.reuse, R10, RZ ;  /* 0x0000000aa008723c */ /* 0x040fe200000418ff */
[----:B------:R-:W-:Y:S07]  /*6550*/  PLOP3.LUT P0, PT, PT, PT, UP0, 0x40, 0x0 ;  /* 0x000000000000781c */ /* 0x000fee0003f0e808 */
[C---:B------:R-:W-:Y:S08]  /*6560*/  HMMA.16816.F32.BF16 R12, R160.reuse, R16, RZ ;  /* 0x00000010a00c723c */ /* 0x040ff000000418ff */
[C---:B------:R-:W-:Y:S08]  /*6570*/  HMMA.16816.F32.BF16 R16, R160.reuse, R18, RZ ;  /* 0x00000012a010723c */ /* 0x040ff000000418ff */
[C---:B-1----:R-:W-:Y:S08]  /*6580*/  HMMA.16816.F32.BF16 R20, R160.reuse, R24, RZ ;  /* 0x00000018a014723c */ /* 0x042ff000000418ff */
[----:B------:R-:W-:Y:S08]  /*6590*/  HMMA.16816.F32.BF16 R24, R160, R26, RZ ;  /* 0x0000001aa018723c */ /* 0x000ff000000418ff */
[C---:B------:R-:W-:Y:S08]  /*65a0*/  HMMA.16816.F32.BF16 R4, R164.reuse, R168, R4 ;  /* 0x000000a8a404723c */ /* 0x040ff00000041804 */
[C---:B------:R-:W-:Y:S01]  /*65b0*/  HMMA.16816.F32.BF16 R8, R164.reuse, R170, R8 ;  /* 0x000000aaa408723c */ /* 0x040fe20000041808 */
[----:B------:R-:W1:Y:S07]  /*65c0*/  LDSM.16.M88.4 R168, [R241+0x10100] ;  /* 0x01010000f1a8783b */ /* 0x000e6e0000000200 */
[C---:B------:R-:W-:Y:S08]  /*65d0*/  HMMA.16816.F32.BF16 R12, R164.reuse, R172, R12 ;  /* 0x000000aca40c723c */ /* 0x040ff0000004180c */
[C---:B------:R-:W-:Y:S01]  /*65e0*/  HMMA.16816.F32.BF16 R16, R164.reuse, R174, R16 ;  /* 0x000000aea410723c */ /* 0x040fe20000041810 */
[----:B------:R-:W2:Y:S07]  /*65f0*/  LDSM.16.M88.4 R172, [R241+0x10900] ;  /* 0x01090000f1ac783b */ /* 0x000eae0000000200 */
[C---:B------:R-:W-:Y:S08]  /*6600*/  HMMA.16816.F32.BF16 R20, R164.reuse, R176, R20 ;  /* 0x000000b0a414723c */ /* 0x040ff00000041814 */
[----:B------:R-:W-:Y:S08]  /*6610*/  HMMA.16816.F32.BF16 R24, R164, R178, R24 ;  /* 0x000000b2a418723c */ /* 0x000ff00000041818 */
[C---:B-1----:R-:W-:Y:S08]  /*6620*/  HMMA.16816.F32.BF16 R4, R180.reuse, R168, R4 ;  /* 0x000000a8b404723c */ /* 0x042ff00000041804 */
[C---:B------:R-:W-:Y:S01]  /*6630*/  HMMA.16816.F32.BF16 R8, R180.reuse, R170, R8 ;  /* 0x000000aab408723c */ /* 0x040fe20000041808 */
[----:B------:R-:W1:Y:S07]  /*6640*/  LDSM.16.M88.4 R168, [R241+0x11100] ;  /* 0x01110000f1a8783b */ /* 0x000e6e0000000200 */
[C---:B--2---:R-:W-:Y:S08]  /*6650*/  HMMA.16816.F32.BF16 R12, R180.reuse, R172, R12 ;  /* 0x000000acb40c723c */ /* 0x044ff0000004180c */
[C---:B------:R-:W-:Y:S01]  /*6660*/  HMMA.16816.F32.BF16 R16, R180.reuse, R174, R16 ;  /* 0x000000aeb410723c */ /* 0x040fe20000041810 */
[----:B------:R-:W2:Y:S07]  /*6670*/  LDSM.16.M88.4 R172, [R238] ;  /* 0x00000000eeac783b */ /* 0x000eae0000000200 */
[C---:B-1----:R-:W-:Y:S08]  /*6680*/  HMMA.16816.F32.BF16 R20, R180.reuse, R168, R20 ;  /* 0x000000a8b414723c */ /* 0x042ff00000041814 */
[----:B------:R-:W-:Y:S01]  /*6690*/  HMMA.16816.F32.BF16 R24, R180, R170, R24 ;  /* 0x000000aab418723c */ /* 0x000fe20000041818 */
[----:B------:R-:W1:Y:S07]  /*66a0*/  LDSM.16.M88.4 R168, [R238+0x800] ;  /* 0x00080000eea8783b */ /* 0x000e6e0000000200 */
[C---:B--2---:R-:W-:Y:S08]  /*66b0*/  HMMA.16816.F32.BF16 R4, R184.reuse, R172, R4 ;  /* 0x000000acb804723c */ /* 0x044ff00000041804 */
[C---:B------:R-:W-:Y:S01]  /*66c0*/  HMMA.16816.F32.BF16 R8, R184.reuse, R174, R8 ;  /* 0x000000aeb808723c */ /* 0x040fe20000041808 */
[----:B------:R-:W2:Y:S07]  /*66d0*/  LDSM.16.M88.4 R172, [R238+0x1000] ;  /* 0x00100000eeac783b */ /* 0x000eae0000000200 */
[C---:B-1----:R-:W-:Y:S08]  /*66e0*/  HMMA.16816.F32.BF16 R12, R184.reuse, R168, R12 ;  /* 0x000000a8b80c723c */ /* 0x042ff0000004180c */
[C---:B------:R-:W-:Y:S01]  /*66f0*/  HMMA.16816.F32.BF16 R16, R184.reuse, R170, R16 ;  /* 0x000000aab810723c */ /* 0x040fe20000041810 */
[----:B------:R-:W1:Y:S07]  /*6700*/  LDSM.16.M88.4 R168, [R135+0x11900] ;  /* 0x0119000087a8783b */ /* 0x000e6e0000000200 */
[C---:B--2---:R-:W-:Y:S08]  /*6710*/  HMMA.16816.F32.BF16 R20, R184.reuse, R172, R20 ;  /* 0x000000acb814723c */ /* 0x044ff00000041814 */
[----:B------:R-:W-:Y:S01]  /*6720*/  HMMA.16816.F32.BF16 R24, R184, R174, R24 ;  /* 0x000000aeb818723c */ /* 0x000fe20000041818 */
[----:B------:R-:W2:Y:S07]  /*6730*/  LDSM.16.M88.4 R172, [R135+0x12100] ;  /* 0x0121000087ac783b */ /* 0x000eae0000000200 */
        /* <DEDUP_REMOVED lines=8> */
[----:B------:R-:W1:Y:S07]  /*67c0*/  LDSM.16.M88.4 R168, [R250] ;  /* 0x00000000faa8783b */ /* 0x000e6e0000000200 */
[C---:B--2---:R-:W-:Y:S08]  /*67d0*/  HMMA.16816.F32.BF16 R4, R192.reuse, R172, R4 ;  /* 0x000000acc004723c */ /* 0x044ff00000041804 */
[C---:B------:R-:W-:Y:S01]  /*67e0*/  HMMA.16816.F32.BF16 R8, R192.reuse, R174, R8 ;  /* 0x000000aec008723c */ /* 0x040fe20000041808 */
[----:B------:R-:W2:Y:S07]  /*67f0*/  LDSM.16.M88.4 R172, [R249] ;  /* 0x00000000f9ac783b */ /* 0x000eae0000000200 */
        /* <DEDUP_REMOVED lines=11> */
[----:B------:R-:W2:Y:S07]  /*68b0*/  LDSM.16.M88.4 R172, [R238+0x1800] ;  /* 0x00180000eeac783b */ /* 0x000eae0000000200 */
        /* <DEDUP_REMOVED lines=76> */
[C---:B------:R-:W-:Y:S11]  /*6d80*/  HMMA.16816.F32.BF16 R8, R232.reuse, R174, R8 ;  /* 0x000000aee808723c */ /* 0x040ff60000041808 */
[----:B------:R-:W-:Y:S05]  /*6d90*/  @!UPT UIADD3 URZ, URZ, URZ, URZ ;  /* 0x0000003f3f3ff290 */ /* 0x000fea000fffe03f */
[----:B------:R-:W-:Y:S02]  /*6da0*/  FMUL.FTZ R4, R4, c[0x0][0x320] ;  /* 0x0000c80004047a20 */ /* 0x000fe40000410000 */
[----:B------:R-:W-:Y:S02]  /*6db0*/  FMUL.FTZ R5, R5, c[0x0][0x320] ;  /* 0x0000c80005057a20 */ /* 0x000fe40000410000 */
[----:B------:R-:W-:Y:S01]  /*6dc0*/  MUFU.TANH R174, R4 ;  /* 0x0000000400ae7308 */ /* 0x000fe20000002400 */
[----:B------:R-:W-:Y:S02]  /*6dd0*/  FMUL.FTZ R6, R6, c[0x0][0x320] ;  /* 0x0000c80006067a20 */ /* 0x000fe40000410000 */
[----:B------:R-:W-:Y:S01]  /*6de0*/  FMUL.FTZ R7, R7, c[0x0][0x320] ;  /* 0x0000c80007077a20 */ /* 0x000fe20000410000 */
[C---:B-1----:R-:W-:Y:S03]  /*6df0*/  HMMA.16816.F32.BF16 R12, R232.reuse, R168, R12 ;  /* 0x000000a8e80c723c */ /* 0x042fe6000004180c */
[----:B------:R-:W-:Y:S03]  /*6e00*/  FMUL.FTZ R9, R9, c[0x0][0x320] ;  /* 0x0000c80009097a20 */ /* 0x000fe60000410000 */
[----:B------:R-:W-:Y:S01]  /*6e10*/  MUFU.TANH R173, R5 ;  /* 0x0000000500ad7308 */ /* 0x000fe20000002400 */
[----:B------:R-:W-:Y:S01]  /*6e20*/  FMUL.FTZ R10, R10, c[0x0][0x320] ;  /* 0x0000c8000a0a7a20 */ /* 0x000fe20000410000 */
[C---:B------:R-:W-:Y:S04]  /*6e30*/  HMMA.16816.F32.BF16 R16, R232.reuse, R170, R16 ;  /* 0x000000aae810723c */ /* 0x040fe80000041810 */
[----:B------:R-:W-:Y:S02]  /*6e40*/  FMUL.FTZ R11, R11, c[0x0][0x320] ;  /* 0x0000c8000b0b7a20 */ /* 0x000fe40000410000 */
[----:B------:R-:W-:Y:S02]  /*6e50*/  FMUL.FTZ R8, R8, c[0x0][0x320] ;  /* 0x0000c80008087a20 */ /* 0x000fe40000410000 */
[----:B------:R-:W1:Y:S08]  /*6e60*/  MUFU.TANH R0, R6 ;  /* 0x0000000600007308 */ /* 0x000e700000002400 */
[----:B------:R-:W-:Y:S02]  /*6e70*/  FMUL.FTZ R12, R12, c[0x0][0x320] ;  /* 0x0000c8000c0c7a20 */ /* 0x000fe40000410000 */
[----:B------:R2:W3:Y:S01]  /*6e80*/  MUFU.TANH R179, R7 ;  /* 0x0000000700b37308 */ /* 0x0004e20000002400 */
[----:B------:R-:W-:Y:S02]  /*6e90*/  FMUL.FTZ R13, R13, c[0x0][0x320] ;  /* 0x0000c8000d0d7a20 */ /* 0x000fe40000410000 */
[----:B------:R-:W-:Y:S02]  /*6ea0*/  FMUL.FTZ R14, R14, c[0x0][0x320] ;  /* 0x0000c8000e0e7a20 */ /* 0x000fe40000410000 */
[----:B------:R-:W-:Y:S02]  /*6eb0*/  FMUL.FTZ R15, R15, c[0x0][0x320] ;  /* 0x0000c8000f0f7a20 */ /* 0x000fe40000410000 */
[----:B------:R-:W-:Y:S02]  /*6ec0*/  FMUL.FTZ R19, R19, c[0x0][0x320] ;  /* 0x0000c80013137a20 */ /* 0x000fe40000410000 */
[----:B------:R-:W-:Y:S01]  /*6ed0*/  FMUL.FTZ R18, R18, c[0x0][0x320] ;  /* 0x0000c80012127a20 */ /* 0x000fe20000410000 */
[----:B------:R-:W4:Y:S01]  /*6ee0*/  MUFU.TANH R168, R9 ;  /* 0x0000000900a87308 */ /* 0x000f220000002400 */
[----:B-1----:R-:W-:Y:S09]  /*6ef0*/  STL [R1+0x8], R0 ;  /* 0x0000080001007387 */ /* 0x002ff20000100800 */
[----:B------:R-:W1:Y:S01]  /*6f00*/  MUFU.TANH R178, R10 ;  /* 0x0000000a00b27308 */ /* 0x000e620000002400 */
[----:B--2---:R-:W2:Y:S01]  /*6f10*/  LDSM.16.M88.4 R4, [R238+0x5800] ;  /* 0x00580000ee04783b */ /* 0x004ea20000000200 */
[----:B------:R-:W-:Y:S08]  /*6f20*/  DEPBAR.LE SB0, 0x0 ;  /* 0x000080000000791a */ /* 0x000ff00000000000 */
[----:B------:R-:W1:Y:S01]  /*6f30*/  MUFU.TANH R177, R11 ;  /* 0x0000000b00b17308 */ /* 0x000e620000002400 */
[----:B------:R-:W-:Y:S09]  /*6f40*/  BAR.SYNC.DEFER_BLOCKING 0x0 ;  /* 0x0000000000007b1d */ /* 0x000ff20000010000 */
[----:B------:R5:W1:Y:S10]  /*6f50*/  MUFU.TANH R133, R12 ;  /* 0x0000000c00857308 */ /* 0x000a740000002400 */
[----:B------:R1:W1:Y:S10]  /*6f60*/  MUFU.TANH R132, R13 ;  /* 0x0000000d00847308 */ /* 0x0002740000002400 */
[----:B------:R3:W3:Y:S01]  /*6f70*/  MUFU.TANH R169, R19 ;  /* 0x0000001300a97308 */ /* 0x0006e20000002400 */
[C---:B--2---:R-:W-:Y:S05]  /*6f80*/  HMMA.16816.F32.BF16 R20, R232.reuse, R4, R20 ;  /* 0x00000004e814723c */ /* 0x044fea0000041814 */
[----:B-----5:R-:W-:Y:S04]  /*6f90*/  FMUL.FTZ R12, R17, c[0x0][0x320] ;  /* 0x0000c800110c7a20 */ /* 0x020fe80000410000 */
[----:B------:R2:W2:Y:S01]  /*6fa0*/  MUFU.TANH R172, R8 ;  /* 0x0000000800ac7308 */ /* 0x0004a20000002400 */
[----:B------:R-:W-:Y:S03]  /*6fb0*/  HMMA.16816.F32.BF16 R24, R232, R6, R24 ;  /* 0x00000006e818723c */ /* 0x000fe60000041818 */
[----:B-1----:R-:W-:Y:S06]  /*6fc0*/  FMUL.FTZ R13, R16, c[0x0][0x320] ;  /* 0x0000c800100d7a20 */ /* 0x002fec0000410000 */
[----:B------:R1:W1:Y:S05]  /*6fd0*/  MUFU.TANH R176, R14 ;  /* 0x0000000e00b07308 */ /* 0x00026a0000002400 */
[----:B------:R-:W-:Y:S05]  /*6fe0*/  FMUL.FTZ R11, R20, c[0x0][0x320] ;  /* 0x0000c800140b7a20 */ /* 0x000fea0000410000 */
[----:B------:R1:W1:Y:S01]  /*6ff0*/  MUFU.TANH R175, R15 ;  /* 0x0000000f00af7308 */ /* 0x0002620000002400 */
[----:B------:R-:W-:Y:S02]  /*7000*/  FMUL.FTZ R10, R21, c[0x0][0x320] ;  /* 0x0000c800150a7a20 */ /* 0x000fe40000410000 */
[----:B------:R-:W-:Y:S02]  /*7010*/  FMUL.FTZ R21, R22, c[0x0][0x320] ;  /* 0x0000c80016157a20 */ /* 0x000fe40000410000 */
[----:B------:R-:W-:Y:S02]  /*7020*/  FMUL.FTZ R20, R23, c[0x0][0x320] ;  /* 0x0000c80017147a20 */ /* 0x000fe40000410000 */
[----:B------:R-:W-:Y:S02]  /*7030*/  FMUL.FTZ R9, R24, c[0x0][0x320] ;  /* 0x0000c80018097a20 */ /* 0x000fe40000410000 */
[----:B---3--:R-:W-:Y:S01]  /*7040*/  FMUL.FTZ R19, R25, c[0x0][0x320] ;  /* 0x0000c80019137a20 */ /* 0x008fe20000410000 */
[----:B------:R-:W3:Y:S01]  /*7050*/  MUFU.TANH R13, R13 ;  /* 0x0000000d000d7308 */ /* 0x000ee20000002400 */
[----:B------:R-:W-:Y:S02]  /*7060*/  FMUL.FTZ R23, R26, c[0x0][0x320] ;  /* 0x0000c8001a177a20 */ /* 0x000fe40000410000 */
[----:B------:R-:W-:Y:S07]  /*7070*/  FMUL.FTZ R22, R27, c[0x0][0x320] ;  /* 0x0000c8001b167a20 */ /* 0x000fee0000410000 */
[----:B------:R-:W1:Y:S10]  /*7080*/  MUFU.TANH R12, R12 ;  /* 0x0000000c000c7308 */ /* 0x000e740000002400 */
[----:B------:R1:W1:Y:S10]  /*7090*/  MUFU.TANH R170, R18 ;  /* 0x0000001200aa7308 */ /* 0x0002740000002400 */
[----:B------:R-:W1:Y:S10]  /*70a0*/  MUFU.TANH R11, R11 ;  /* 0x0000000b000b7308 */ /* 0x000e740000002400 */
[----:B------:R-:W1:Y:S10]  /*70b0*/  MUFU.TANH R10, R10 ;  /* 0x0000000a000a7308 */ /* 0x000e740000002400 */
[----:B------:R-:W1:Y:S10]  /*70c0*/  MUFU.TANH R21, R21 ;  /* 0x0000001500157308 */ /* 0x000e740000002400 */
[----:B------:R-:W1:Y:S10]  /*70d0*/  MUFU.TANH R20, R20 ;  /* 0x0000001400147308 */ /* 0x000e740000002400 */
[----:B------:R-:W1:Y:S10]  /*70e0*/  MUFU.TANH R9, R9 ;  /* 0x0000000900097308 */ /* 0x000e740000002400 */
[----:B------:R-:W1:Y:S10]  /*70f0*/  MUFU.TANH R19, R19 ;  /* 0x0000001300137308 */ /* 0x000e740000002400 */
[----:B------:R-:W1:Y:S10]  /*7100*/  MUFU.TANH R23, R23 ;  /* 0x0000001700177308 */ /* 0x000e740000002400 */
[----:B------:R-:W1:Y:S01]  /*7110*/  MUFU.TANH R22, R22 ;  /* 0x0000001600167308 */ /* 0x000e620000002400 */
[----:B------:R-:W-:-:S05]  /*7120*/  @P0 BRA `(.L_x_348) ;  /* 0x000004e000000947 */ /* 0x000fca0003800000 */
[----:B--234-:R-:W2:Y:S01]  /*7130*/  LDL.64 R24, [R1+0x38] ;  /* 0x0000380001187983 */ /* 0x01cea20000100a00 */
[----:B------:R-:W-:Y:S02]  /*7140*/  UIADD3 UR18, UR8, -0x1, URZ ;  /* 0xffffffff08127890 */ /* 0x000fe4000fffe03f */
[----:B------:R-:W-:Y:S01]  /*7150*/  ULDC.64 UR4, c[0x0][0x1e0] ;  /* 0x0000780000047ab9 */ /* 0x000fe20000000a00 */
[----:B------:R-:W3:Y:S01]  /*7160*/  LDL.64 R6, [R1+0x30] ;  /* 0x0000300001067983 */ /* 0x000ee20000100a00 */
[----:B------:R-:W-:Y:S02]  /*7170*/  USHF.R.S32.HI UR11, URZ, 0x1f, UR18 ;  /* 0x0000001f3f0b7899 */ /* 0x000fe40008011412 */
[----:B------:R-:W-:Y:S01]  /*7180*/  UIMAD.WIDE.U32 UR20, UR18, UR4, URZ ;  /* 0x00000004121472a5 */ /* 0x000fe2000f8e003f */
[----:B------:R-:W4:Y:S01]  /*7190*/  LDL R8, [R1+0x4] ;  /* 0x0000040001087983 */ /* 0x000f220000100800 */
[----:B------:R-:W-:Y:S03]  /*71a0*/  UIMAD UR11, UR11, UR4, URZ ;  /* 0x000000040b0b72a4 */ /* 0x000fe6000f8e023f */
[----:B-1----:R-:W5:Y:S01]  /*71b0*/  LDL R18, [R1+0x50] ;  /* 0x0000500001127983 */ /* 0x002f620000100800 */
[----:B------:R-:W-:Y:S03]  /*71c0*/  UIMAD UR11, UR18, UR5, UR11 ;  /* 0x00000005120b72a4 */ /* 0x000fe6000f8e020b */
[----:B------:R-:W4:Y:S01]  /*71d0*/  LDL R17, [R1+0x2c] ;  /* 0x00002c0001117983 */ /* 0x000f220000100800 */
[----:B------:R-:W-:Y:S02]  /*71e0*/  UIADD3 UR11, UR21, UR11, URZ ;  /* 0x0000000b150b7290 */ /* 0x000fe4000fffe03f */
[----:B------:R-:W-:Y:S01]  /*71f0*/  UIMAD.WIDE.U32 UR20, UR20, 0x30, URZ ;  /* 0x00000030141478a5 */ /* 0x000fe2000f8e003f */
[----:B------:R-:W4:Y:S01]  /*7200*/  LDL R26, [R1+0x28] ;  /* 0x00002800011a7983 */ /* 0x000f220000100800 */
[----:B------:R-:W-:Y:S03]  /*7210*/  UIMAD UR4, UR11, 0x30, URZ ;  /* 0x000000300b0478a4 */ /* 0x000fe6000f8e023f */
[----:B------:R-:W4:Y:S01]  /*7220*/  LDL R16, [R1+0x1c] ;  /* 0x00001c0001107983 */ /* 0x000f220000100800 */
[----:B------:R-:W-:Y:S03]  /*7230*/  UIADD3 UR4, UR21, UR4, URZ ;  /* 0x0000000415047290 */ /* 0x000fe6000fffe03f */
[----:B------:R-:W4:Y:S04]  /*7240*/  LDL R15, [R1+0x18] ;  /* 0x00001800010f7983 */ /* 0x000f280000100800 */
[----:B------:R-:W4:Y:S04]  /*7250*/  LDL R14, [R1+0x14] ;  /* 0x00001400010e7983 */ /* 0x000f280000100800 */
[----:B------:R-:W4:Y:S04]  /*7260*/  LDL R171, [R1+0x10] ;  /* 0x0000100001ab7983 */ /* 0x000f280000100800 */
[----:B------:R-:W1:Y:S04]  /*7270*/  S2R R0, SR_TID.X ;  /* 0x0000000000007919 */ /* 0x000e680000002100 */
[----:B------:R-:W1:Y:S02]  /*7280*/  S2R R3, SR_TID.X ;  /* 0x0000000000037919 */ /* 0x000e640000002100 */
[----:B-1----:R-:W-:Y:S04]  /*7290*/  SHF.R.S32.HI R0, RZ, 0x1f, R0 ;  /* 0x0000001fff007819 */ /* 0x002fe80000011400 */
[----:B------:R-:W-:Y:S04]  /*72a0*/  LEA.HI R0, R0, R3, RZ, 0x3 ;  /* 0x0000000300007211 */ /* 0x000fe800078f18ff */
[----:B------:R-:W-:Y:S04]  /*72b0*/  SHF.R.S32.HI R0, RZ, 0x3, R0 ;  /* 0x00000003ff007819 */ /* 0x000fe80000011400 */
[----:B------:R-:W-:Y:S04]  /*72c0*/  IADD3 R0, -R0, 0x30, RZ ;  /* 0x0000003000007810 */ /* 0x000fe80007ffe1ff */
[C---:B------:R-:W-:Y:S02]  /*72d0*/  ISETP.GE.AND P1, PT, R0.reuse, 0x1, PT ;  /* 0x000000010000780c */ /* 0x040fe40003f26270 */
[----:B------:R-:W-:Y:S11]  /*72e0*/  ISETP.GE.AND P0, PT, R0, 0x21, PT ;  /* 0x000000210000780c */ /* 0x000ff60003f06270 */
[----:B------:R-:W-:Y:S02]  /*72f0*/  @!UPT UIADD3 URZ, URZ, URZ, URZ ;  /* 0x0000003f3f3ff290 */ /* 0x000fe4000fffe03f */
[----:B------:R-:W-:Y:S01]  /*7300*/  VOTEU.ANY UP0, P0 ;  /* 0x00000000003f7886 */ /* 0x000fe20000000100 */
[----:B--2---:R-:W-:Y:S04]  /*7310*/  @P1 IADD3 R0, P2, R24, UR20, RZ ;  /* 0x0000001418001c10 */ /* 0x004fe8000ff5e0ff */
[----:B---3--:R-:W-:Y:S02]  /*7320*/  @P1 IADD3.X R3, R7, UR4, RZ, P2, !PT ;  /* 0x0000000407031c10 */ /* 0x008fe400097fe4ff */
[C---:B------:R-:W-:Y:S04]  /*7330*/  @P1 LEA R4, P2, R0.reuse, c[0x0][0x1c8], 0x1 ;  /* 0x0000720000041a11 */ /* 0x040fe800078408ff */
[----:B------:R-:W-:Y:S02]  /*7340*/  @P1 LEA.HI.X R5, R0, c[0x0][0x1cc], R3, 0x1, P2 ;  /* 0x0000730000051a11 */ /* 0x000fe400010f0c03 */
[----:B-----5:R-:W-:Y:S03]  /*7350*/  @P1 IADD3 R0, P2, R18, UR20, RZ ;  /* 0x0000001412001c10 */ /* 0x020fe6000ff5e0ff */
[----:B------:R-:W-:Y:S01]  /*7360*/  @!PT LDS RZ, [RZ] ;  /* 0x00000000fffff984 */ /* 0x000fe20000000800 */
[----:B------:R-:W-:Y:S01]  /*7370*/  @!PT LDS RZ, [RZ] ;  /* 0x00000000fffff984 */ /* 0x000fe20000000800 */
[----:B------:R-:W-:Y:S01]  /*7380*/  @!PT LDS RZ, [RZ] ;  /* 0x00000000fffff984 */ /* 0x000fe20000000800 */
[----:B----4-:R1:W-:Y:S01]  /*7390*/  @P1 LDGSTS.E.BYPASS.LTC128B.128 [R8+0x10100], [R4.64], !P6 ;  /* 0x1010000004081fae */ /* 0x0103e2000f101d50 */
[----:B------:R-:W-:Y:S02]  /*73a0*/  @P1 IADD3.X R3, R17, UR4, RZ, P2, !PT ;  /* 0x0000000411031c10 */ /* 0x000fe400097fe4ff */
[C---:B-1----:R-:W-:Y:S04]  /*73b0*/  @P1 LEA R4, P2, R0.reuse, c[0x0][0x1c8], 0x1 ;  /* 0x0000720000041a11 */ /* 0x042fe800078408ff */
[----:B------:R-:W-:Y:S02]  /*73c0*/  @P1 LEA.HI.X R5, R0, c[0x0][0x1cc], R3, 0x1, P2 ;  /* 0x0000730000051a11 */ /* 0x000fe400010f0c03 */
[----:B------:R-:W-:Y:S11]  /*73d0*/  LOP3.LUT P2, RZ, R26, 0x1, RZ, 0xc0, !PT ;  /* 0x000000011aff7812 */ /* 0x000ff6000784c0ff */
[----:B------:R-:W-:Y:S02]  /*73e0*/  @!UPT UIADD3 URZ, URZ, URZ, URZ ;  /* 0x0000003f3f3ff290 */ /* 0x000fe4000fffe03f */
[----:B------:R1:W-:Y:S01]  /*73f0*/  @P1 LDGSTS.E.BYPASS.LTC128B.128 [R8+0x11900], [R4.64], !P2 ;  /* 0x1190000004081fae */ /* 0x0003e2000d101d50 */
[----:B------:R-:W-:Y:S04]  /*7400*/  @P1 IADD3 R0, P2, R16, UR20, RZ ;  /* 0x0000001410001c10 */ /* 0x000fe8000ff5e0ff */
        /* <DEDUP_REMOVED lines=10> */
[----:B------:R-:W-:Y:S03]  /*74b0*/  LOP3.LUT P2, RZ, R26, 0x1, RZ, 0xc0, !PT ;  /* 0x000000011aff7812 */ /* 0x000fe6000784c0ff */
[----:B------:R1:W-:Y:S01]  /*74c0*/  @P1 LDGSTS.E.BYPASS.LTC128B.128 [R8+0x14900], [R4.64], !P4 ;  /* 0x1490000004081fae */ /* 0x0003e2000e101d50 */
[----:B------:R-:W-:Y:S04]  /*74d0*/  @P0 IADD3 R0, P1, R24, UR20, RZ ;  /* 0x0000001418000c10 */ /* 0x000fe8000ff3e0ff */
        /* <DEDUP_REMOVED lines=17> */
[----:B------:R-:W-:Y:S05]  /*75f0*/  @P0 LEA.HI.X R5, R0, c[0x0][0x1cc], R3, 0x1, P1 ;  /* 0x0000730000050a11 */ /* 0x000fea00008f0c03 */
[----:B------:R1:W-:Y:S04]  /*7600*/  @P0 LDGSTS.E.BYPASS.LTC128B.128 [R8+0x15900], [R4.64], !P4 ;  /* 0x1590000004080fae */ /* 0x0003e8000e101d50 */
.L_x_348:
[----:B--234-:R-:W2:Y:S01]  /*7610*/  LDL R3, [R1+0x84] ;  /* 0x0000840001037983 */ /* 0x01cea20000100800 */
[----:B------:R-:W-:Y:S02]  /*7620*/  UISETP.NE.AND UP1, UPT, UR14, URZ, UPT ;  /* 0x0000003f0e00728c */ /* 0x000fe4000bf25270 */
[----:B------:R-:W-:Y:S01]  /*7630*/  UIMAD UR4, UR8, -0x30, URZ ;  /* 0xffffffd0080478a4 */ /* 0x000fe2000f8e023f */
[----:B------:R-:W3:Y:S01]  /*7640*/  LDL R24, [R1+0x7c] ;  /* 0x00007c0001187983 */ /* 0x000ee20000100800 */
[----:B------:R-:W-:Y:S02]  /*7650*/  UISETP.NE.AND UP0, UPT, UR13, URZ, UPT ;  /* 0x0000003f0d00728c */ /* 0x000fe4000bf05270 */
[----:B------:R-:W-:Y:S01]  /*7660*/  PLOP3.LUT P1, PT, PT, PT, UP1, 0x80, 0x0 ;  /* 0x000000000000781c */ /* 0x000fe20003f2f018 */
[----:B------:R-:W0:Y:S01]  /*7670*/  LDGDEPBAR ;  /* 0x00000000000079af */ /* 0x000e220000000000 */
[----:B------:R-:W-:Y:S11]  /*7680*/  PLOP3.LUT P0, PT, PT, PT, UP1, 0x80, 0x0 ;  /* 0x000000000000781c */ /* 0x000ff60003f0f018 */
[----:B--2---:R-:W-:Y:S04]  /*7690*/  @P1 IMAD.HI.U32 R0, R3, c[0x0][0x2c8], RZ ;  /* 0x0000b20003001a27 */ /* 0x004fe800078e00ff */
[----:B-1----:R-:W-:Y:S01]  /*76a0*/  IMAD.MOV.U32 R5, RZ, RZ, R3 ;  /* 0x000000ffff057224 */ /* 0x002fe200078e0003 */
[----:B------:R-:W-:Y:S01]  /*76b0*/  @P0 SHF.R.U32.HI R5, RZ, c[0x0][0x2cc], R0 ;  /* 0x0000b300ff050a19 */ /* 0x000fe20000011600 */
[----:B------:R-:W-:Y:S01]  /*76c0*/  IMAD.U32 R0, RZ, RZ, UR4 ;  /* 0x00000004ff007e24 */ /* 0x000fe2000f8e00ff */
[----:B------:R-:W-:Y:S03]  /*76d0*/  PLOP3.LUT P0, PT, PT, PT, UP0, 0x40, 0x0 ;  /* 0x000000000000781c */ /* 0x000fe60003f0e808 */
[----:B------:R-:W1:Y:S01]  /*76e0*/  SHFL.IDX PT, R4, R5, RZ, 0x1c1f ;  /* 0x001c1fff05047589 */ /* 0x000e6200000e0000 */
[----:B---3--:R-:W-:Y:S04]  /*76f0*/  IADD3 R0, -R24, 0x1, R0 ;  /* 0x0000000118007810 */ /* 0x008fe80007ffe100 */
[----:B------:R-:W-:Y:S04]  /*7700*/  IADD3 R0, R0, c[0x0][0x1d0], RZ ;  /* 0x0000740000007a10 */ /* 0x000fe80007ffe0ff */
[----:B------:R-:W-:Y:S04]  /*7710*/  IADD3 R0, R0, -c[0x0][0x168], RZ ;  /* 0x80005a0000007a10 */ /* 0x000fe80007ffe0ff */
[C---:B------:R-:W-:Y:S02]  /*7720*/  IADD3 R7, R0.reuse, c[0x0][0x328], RZ ;  /* 0x0000ca0000077a10 */ /* 0x040fe40007ffe0ff */
[----:B------:R-:W-:Y:S03]  /*7730*/  IADD3 R6, R0, UR7, RZ ;  /* 0x0000000700067c10 */ /* 0x000fe6000fffe0ff */
[----:B-1----:R-:W-:Y:S02]  /*7740*/  IMAD.IADD R3, R7, 0x1, R4 ;  /* 0x0000000107037824 */ /* 0x002fe400078e0204 */
[----:B------:R-:W-:Y:S01]  /*7750*/  IMAD.IADD R0, R4, 0x1, R6 ;  /* 0x0000000104007824 */ /* 0x000fe200078e0206 */
[----:B------:R-:W-:-:S05]  /*7760*/  @P0 BRA `(.L_x_349) ;  /* 0x0000019000000947 */ /* 0x000fca0003800000 */
[----:B------:R-:W-:Y:S01]  /*7770*/  IADD3 R4, R4, c[0x0][0x1d0], RZ ;  /* 0x0000740004047a10 */ /* 0x000fe20007ffe0ff */
[----:B------:R-:W-:Y:S03]  /*7780*/  BSSY B0, `(.L_x_350) ;  /* 0x0000012000007945 */ /* 0x000fe60003800000 */
[----:B------:R-:W-:Y:S04]  /*7790*/  IADD3 R4, R4, -c[0x0][0x168], RZ ;  /* 0x80005a0004047a10 */ /* 0x000fe80007ffe0ff */
[----:B------:R-:W-:Y:S11]  /*77a0*/  ISETP.GT.AND P0, PT, R4, -0x1, PT ;  /* 0xffffffff0400780c */ /* 0x000ff60003f04270 */
[----:B------:R-:W-:Y:S02]  /*77b0*/  @!UPT UIADD3 URZ, URZ, URZ, URZ ;  /* 0x0000003f3f3ff290 */ /* 0x000fe4000fffe03f */
[----:B------:R-:W-:-:S05]  /*77c0*/  @P0 BRA `(.L_x_351) ;  /* 0x0000008000000947 */ /* 0x000fca0003800000 */
[----:B------:R-:W-:Y:S01]  /*77d0*/  LOP3.LUT R4, RZ, R4, RZ, 0x33, !PT ;  /* 0x00000004ff047212 */ /* 0x000fe200078e33ff */
[----:B------:R-:W-:Y:S05]  /*77e0*/  IMAD.MOV.U32 R8, RZ, RZ, c[0x0][0x32c] ;  /* 0x0000cb00ff087624 */ /* 0x000fea00078e00ff */
[----:B------:R-:W-:Y:S11]  /*77f0*/  ISETP.NE.AND P0, PT, R8, 0x1, PT ;  /* 0x000000010800780c */ /* 0x000ff60003f05270 */
[----:B------:R-:W-:Y:S02]  /*7800*/  @!UPT UIADD3 URZ, URZ, URZ, URZ ;  /* 0x0000003f3f3ff290 */ /* 0x000fe4000fffe03f */
[----:B------:R-:W-:Y:S05]  /*7810*/  @P0 IMAD.HI.U32 R8, R4, c[0x0][0x330], RZ ;  /* 0x0000cc0004080a27 */ /* 0x000fea00078e00ff */
[----:B------:R-:W-:Y:S04]  /*7820*/  @P0 SHF.R.U32.HI R4, RZ, c[0x0][0x334], R8 ;  /* 0x0000cd00ff040a19 */ /* 0x000fe80000011608 */
[----:B------:R-:W-:Y:S01]  /*7830*/  LOP3.LUT R4, RZ, R4, RZ, 0x33, !PT ;  /* 0x00000004ff047212 */ /* 0x000fe200078e33ff */
[----:B------:R-:W-:-:S05]  /*7840*/  BRA `(.L_x_352) ;  /* 0x0000005000007947 */ /* 0x000fca0003800000 */
.L_x_351:
[----:B------:R-:W-:Y:S04]  /*7850*/  MOV R8, c[0x0][0x32c] ;  /* 0x0000cb0000087a02 */ /* 0x000fe80000000f00 */
[----:B------:R-:W-:Y:S11]  /*7860*/  ISETP.NE.AND P0, PT, R8, 0x1, PT ;  /* 0x000000010800780c */ /* 0x000ff60003f05270 */
[----:B------:R-:W-:Y:S02]  /*7870*/  @!UPT UIADD3 URZ, URZ, URZ, URZ ;  /* 0x0000003f3f3ff290 */ /* 0x000fe4000fffe03f */
[----:B------:R-:W-:Y:S05]  /*7880*/  @P0 IMAD.HI.U32 R8, R4, c[0x0][0x330], RZ ;  /* 0x0000cc0004080a27 */ /* 0x000fea00078e00ff */
[----:B------:R-:W-:Y:S02]  /*7890*/  @P0 SHF.R.U32.HI R4, RZ, c[0x0][0x334], R8 ;  /* 0x0000cd00ff040a19 */ /* 0x000fe40000011608 */
.L_x_352:
[----:B------:R-:W-:Y:S05]  /*78a0*/  BSYNC B0 ;  /* 0x0000000000007941 */ /* 0x000fea0003800000 */
.L_x_350:
[----:B------:R-:W-:Y:S05]  /*78b0*/  IADD3 R8, -R24, UR4, RZ ;  /* 0x0000000418087c10 */ /* 0x000fea000fffe1ff */
[----:B------:R-:W-:Y:S05]  /*78c0*/  IMAD R4, R4, c[0x0][0x32c], R8 ;  /* 0x0000cb0004047a24 */ /* 0x000fea00078e0208 */
[----:B------:R-:W-:Y:S02]  /*78d0*/  IMNMX R0, R0, R4, !PT ;  /* 0x0000000400007217 */ /* 0x000fe40007800200 */
[----:B------:R-:W-:Y:S04]  /*78e0*/  IADD3 R4, R4, c[0x0][0x32c], RZ ;  /* 0x0000cb0004047a10 */ /* 0x000fe80007ffe0ff */
[----:B------:R-:W-:Y:S02]  /*78f0*/  IMNMX R3, R3, R4, PT ;  /* 0x0000000403037217 */ /* 0x000fe40003800200 */
.L_x_349:
[----:B------:R-:W-:Y:S01]  /*7900*/  UISETP.GE.AND UP1, UPT, UR4, 0x1, UPT ;  /* 0x000000010400788c */ /* 0x000fe2000bf26270 */
[----:B------:R-:W1:Y:S01]  /*7910*/  SHFL.IDX PT, R5, R5, 0x1, 0x1c1f ;  /* 0x003c1f0005057f89 */ /* 0x000e6200000e0000 */
[----:B------:R-:W-:Y:S02]  /*7920*/  UISETP.GE.AND UP0, UPT, UR4, 0x2, UPT ;  /* 0x000000020400788c */ /* 0x000fe4000bf06270 */
[----:B------:R-:W-:Y:S02]  /*7930*/  UP2UR UR20, UPR, URZ, 0x2 ;  /* 0x000000023f147883 */ /* 0x000fe40008000000 */
        /* <DEDUP_REMOVED lines=15> */
[----:B------:R-:W-:Y:S01]  /*7a30*/  UISETP.GE.AND UP3, UPT, UR4, 0x21, UPT ;  /* 0x000000210400788c */ /* 0x000fe2000bf66270 */
[----:B------:R-:W-:Y:S01]  /*7a40*/  FSEL R18, R173, -INF , !P0 ;  /* 0xff800000ad127808 */ /* 0x000fe20004000000 */
[----:B------:R-:W-:Y:S01]  /*7a50*/  UISETP.GE.AND UP2, UPT, UR4, 0x22, UPT ;  /* 0x000000220400788c */ /* 0x000fe2000bf46270 */
[----:B------:R-:W-:Y:S01]  /*7a60*/  PLOP3.LUT P0, PT, PT, PT, UP0, 0x40, 0x0 ;  /* 0x000000000000781c */ /* 0x000fe20003f0e808 */
[----:B------:R-:W-:Y:S01]  /*7a70*/  UISETP.GE.AND UP0, UPT, UR4, 0x11, UPT ;  /* 0x000000110400788c */ /* 0x000fe2000bf06270 */
[C---:B------:R-:W-:Y:S01]  /*7a80*/  ISETP.GT.AND P1, PT, R0.reuse, 0x8, P1 ;  /* 0x000000080000780c */ /* 0x040fe20000f24270 */
[----:B------:R-:W-:Y:S01]  /*7a90*/  UP2UR UR18, UPR, URZ, 0x2 ;  /* 0x000000023f127883 */ /* 0x000fe20008000000 */
[----:B------:R-:W-:Y:S01]  /*7aa0*/  ISETP.GT.AND P0, PT, R0, 0x9, P0 ;  /* 0x000000090000780c */ /* 0x000fe20000704270 */
[----:B------:R-:W-:Y:S01]  /*7ab0*/  UP2UR UR5, UPR, URZ, 0x1 ;  /* 0x000000013f057883 */ /* 0x000fe20008000000 */
[C---:B------:R-:W-:Y:S01]  /*7ac0*/  ISETP.LT.OR P1, PT, R3.reuse, 0x9, P1 ;  /* 0x000000090300780c */ /* 0x040fe20000f21670 */
[----:B------:R-:W-:Y:S01]  /*7ad0*/  UISETP.GE.AND UP1, UPT, UR4, 0x29, UPT ;  /* 0x000000290400788c */ /* 0x000fe2000bf26270 */
[----:B------:R-:W-:Y:S01]  /*7ae0*/  ISETP.LT.OR P0, PT, R3, 0xa, P0 ;  /* 0x0000000a0300780c */ /* 0x000fe20000701670 */
[----:B------:R-:W-:Y:S01]  /*7af0*/  UP2UR UR21, UPR, URZ, 0x40 ;  /* 0x000000403f157883 */ /* 0x000fe20008000000 */
[----:B------:R-:W-:Y:S01]  /*7b00*/  FSEL R17, R172, -INF , !P1 ;  /* 0xff800000ac117808 */ /* 0x000fe20004800000 */
[--C-:B-1----:R-:W-:Y:S01]  /*7b10*/  IMAD.IADD R4, R7, 0x1, R5.reuse ;  /* 0x0000000107047824 */ /* 0x102fe200078e0205 */
[----:B------:R-:W-:Y:S01]  /*7b20*/  PLOP3.LUT P1, PT, PT, PT, UP0, 0x40, 0x0 ;  /* 0x000000000000781c */ /* 0x000fe20003f2e808 */
[----:B------:R-:W-:Y:S01]  /*7b30*/  UISETP.GE.AND UP0, UPT, UR4, 0x2a, UPT ;  /* 0x0000002a0400788c */ /* 0x000fe2000bf06270 */
[----:B------:R-:W-:Y:S02]  /*7b40*/  FSEL R16, R168, -INF , !P0 ;  /* 0xff800000a8107808 */ /* 0x000fe40004000000 */
[----:B------:R-:W-:Y:S01]  /*7b50*/  PLOP3.LUT P0, PT, PT, PT, UP6, 0x40, 0x0 ;  /* 0x000000000000781c */ /* 0x000fe20003f0e868 */
[----:B------:R-:W-:Y:S01]  /*7b60*/  UISETP.NE.AND UP6, UPT, UR13, URZ, UPT ;  /* 0x0000003f0d00728c */ /* 0x000fe2000bfc5270 */
[C---:B------:R-:W-:Y:S02]  /*7b70*/  ISETP.GT.AND P1, PT, R0.reuse, 0x10, P1 ;  /* 0x000000100000780c */ /* 0x040fe40000f24270 */
[----:B------:R-:W-:Y:S02]  /*7b80*/  ISETP.GT.AND P0, PT, R0, 0x11, P0 ;  /* 0x000000110000780c */ /* 0x000fe40000704270 */
[C---:B------:R-:W-:Y:S02]  /*7b90*/  ISETP.LT.OR P1, PT, R3.reuse, 0x11, P1 ;  /* 0x000000110300780c */ /* 0x040fe40000f21670 */
[----:B------:R-:W-:Y:S02]  /*7ba0*/  ISETP.LT.OR P0, PT, R3, 0x12, P0 ;  /* 0x000000120300780c */ /* 0x000fe40000701670 */
[----:B------:R-:W-:Y:S02]  /*7bb0*/  FSEL R15, R133, -INF , !P1 ;  /* 0xff800000850f7808 */ /* 0x000fe40004800000 */
[----:B------:R-:W-:Y:S02]  /*7bc0*/  PLOP3.LUT P1, PT, PT, PT, UP5, 0x40, 0x0 ;  /* 0x000000000000781c */ /* 0x000fe40003f2e858 */
[----:B------:R-:W-:Y:S02]  /*7bd0*/  FSEL R14, R132, -INF , !P0 ;  /* 0xff800000840e7808 */ /* 0x000fe40004000000 */
[----:B------:R-:W-:Y:S02]  /*7be0*/  PLOP3.LUT P0, PT, PT, PT, UP4, 0x40, 0x0 ;  /* 0x000000000000781c */ /* 0x000fe40003f0e848 */
        /* <DEDUP_REMOVED lines=19> */
[----:B------:R-:W-:Y:S01]  /*7d20*/  ISETP.LT.OR P1, PT, R3, 0x2a, P0 ;  /* 0x0000002a0300780c */ /* 0x000fe20000721670 */
[----:B------:R-:W-:Y:S01]  /*7d30*/  IMAD.IADD R3, R6, 0x1, R5 ;  /* 0x0000000106037824 */ /* 0x000fe200078e0205 */
[----:B------:R-:W-:Y:S01]  /*7d40*/  PLOP3.LUT P0, PT, PT, PT, UP6, 0x40, 0x0 ;  /* 0x000000000000781c */ /* 0x000fe20003f0e868 */
[----:B------:R-:W-:Y:S01]  /*7d50*/  UISETP.NE.AND UP6, UPT, UR21, URZ, UPT ;  /* 0x0000003f1500728c */ /* 0x000fe2000bfc5270 */
[----:B------:R-:W-:Y:S02]  /*7d60*/  FSEL R9, R9, -INF , !P2 ;  /* 0xff80000009097808 */ /* 0x000fe40005000000 */
[----:B------:R-:W-:Y:S09]  /*7d70*/  FSEL R6, R19, -INF , !P1 ;  /* 0xff80000013067808 */ /* 0x000ff20004800000 */
        /* <DEDUP_REMOVED lines=15> */
.L_x_355:
[----:B------:R-:W-:Y:S04]  /*7e70*/  MOV R5, c[0x0][0x32c] ;  /* 0x0000cb0000057a02 */ /* 0x000fe80000000f00 */
[----:B------:R-:W-:Y:S11]  /*7e80*/  ISETP.NE.AND P0, PT, R5, 0x1, PT ;  /* 0x000000010500780c */ /* 0x000ff60003f05270 */
[----:B------:R-:W-:Y:S02]  /*7e90*/  @!UPT UIADD3 URZ, URZ, URZ, URZ ;  /* 0x0000003f3f3ff290 */ /* 0x000fe4000fffe03f */
[----:B------:R-:W-:Y:S05]  /*7ea0*/  @P0 IMAD.HI.U32 R5, R0, c[0x0][0x330], RZ ;  /* 0x0000cc0000050a27 */ /* 0x000fea00078e00ff */
[----:B------:R-:W-:Y:S02]  /*7eb0*/  @P0 SHF.R.U32.HI R0, RZ, c[0x0][0x334], R5 ;  /* 0x0000cd00ff000a19 */ /* 0x000fe40000011605 */
.L_x_356:
[----:B------:R-:W-:Y:S05]  /*7ec0*/  BSYNC B0 ;  /* 0x0000000000007941 */ /* 0x000fea0003800000 */
.L_x_354:
[----:B------:R-:W-:Y:S05]  /*7ed0*/  IADD3 R5, -R24, UR4, RZ ;  /* 0x0000000418057c10 */ /* 0x000fea000fffe1ff */
[----:B------:R-:W-:Y:S05]  /*7ee0*/  IMAD R0, R0, c[0x0][0x32c], R5 ;  /* 0x0000cb0000007a24 */ /* 0x000fea00078e0205 */
[----:B------:R-:W-:Y:S02]  /*7ef0*/  IMNMX R3, R3, R0, !PT ;  /* 0x0000000003037217 */ /* 0x000fe40007800200 */
[----:B------:R-:W-:Y:S04]  /*7f00*/  IADD3 R0, R0, c[0x0][0x32c], RZ ;  /* 0x0000cb0000007a10 */ /* 0x000fe80007ffe0ff */
[----:B------:R-:W-:Y:S02]  /*7f10*/  IMNMX R4, R4, R0, PT ;  /* 0x0000000004047217 */ /* 0x000fe40003800200 */
.L_x_353:
[----:B------:R-:W2:Y:S01]  /*7f20*/  LDL.LU R5, [R1+0x8] ;  /* 0x0000080001057983 */ /* 0x000ea20000300800 */
[----:B------:R-:W-:Y:S01]  /*7f30*/  FMNMX.FTZ R133, R8, R2, !PT ;  /* 0x0000000208857209 */ /* 0x000fe20007810000 */
[----:B------:R-:W-:Y:S02]  /*7f40*/  UP2UR UR4, UPR, URZ, 0x10 ;  /* 0x000000103f047883 */ /* 0x000fe40008000000 */
[----:B------:R-:W-:Y:S01]  /*7f50*/  UISETP.NE.AND UP4, UPT, UR20, URZ, UPT ;  /* 0x0000003f1400728c */ /* 0x000fe2000bf85270 */
[----:B------:R-:W-:Y:S01]  /*7f60*/  FMNMX.FTZ R133, R18, R133, !PT ;  /* 0x0000008512857209 */ /* 0x000fe20007810000 */
[----:B------:R-:W-:Y:S02]  /*7f70*/  UP2UR UR20, UPR, URZ, 0x8 ;  /* 0x000000083f147883 */ /* 0x000fe40008000000 */
[----:B------:R-:W-:Y:S01]  /*7f80*/  UISETP.NE.AND UP3, UPT, UR19, URZ, UPT ;  /* 0x0000003f1300728c */ /* 0x000fe2000bf65270 */
[----:B------:R-:W-:Y:S01]  /*7f90*/  FMNMX.FTZ R133, R17, R133, !PT ;  /* 0x0000008511857209 */ /* 0x000fe20007810000 */
[----:B------:R-:W-:Y:S02]  /*7fa0*/  UP2UR UR19, UPR, URZ, 0x4 ;  /* 0x000000043f137883 */ /* 0x000fe40008000000 */
[----:B------:R-:W-:Y:S01]  /*7fb0*/  UISETP.NE.AND UP2, UPT, UR18, URZ, UPT ;  /* 0x0000003f1200728c */ /* 0x000fe2000bf45270 */
[----:B------:R-:W-:Y:S01]  /*7fc0*/  FMNMX.FTZ R133, R16, R133, !PT ;  /* 0x0000008510857209 */ /* 0x000fe20007810000 */
[----:B------:R-:W-:Y:S01]  /*7fd0*/  UP2UR UR18, UPR, URZ, 0x2 ;  /* 0x000000023f127883 */ /* 0x000fe20008000000 */
[----:B------:R-:W-:Y:S01]  /*7fe0*/  PLOP3.LUT P2, PT, PT, PT, UP3, 0x40, 0x0 ;  /* 0x000000000000781c */ /* 0x000fe20003f4e838 */
[----:B------:R-:W-:Y:S01]  /*7ff0*/  UISETP.NE.AND UP1, UPT, UR11, URZ, UPT ;  /* 0x0000003f0b00728c */ /* 0x000fe2000bf25270 */
[----:B------:R-:W-:Y:S01]  /*8000*/  FMNMX.FTZ R133, R15, R133, !PT ;  /* 0x000000850f857209 */ /* 0x000fe20007810000 */
[----:B------:R-:W-:Y:S01]  /*8010*/  UP2UR UR11, UPR, URZ, 0x1 ;  /* 0x000000013f0b7883 */ /* 0x000fe20008000000 */
[----:B------:R-:W-:Y:S01]  /*8020*/  PLOP3.LUT P1, PT, PT, PT, UP2, 0x40, 0x0 ;  /* 0x000000000000781c */ /* 0x000fe20003f2e828 */
[----:B------:R-:W-:Y:S01]  /*8030*/  UISETP.NE.AND UP0, UPT, UR5, URZ, UPT ;  /* 0x0000003f0500728c */ /* 0x000fe2000bf05270 */
[----:B------:R-:W-:Y:S01]  /*8040*/  FMNMX.FTZ R133, R14, R133, !PT ;  /* 0x000000850e857209 */ /* 0x000fe20007810000 */
[----:B------:R-:W-:Y:S02]  /*8050*/  UISETP.NE.AND UP3, UPT, UR20, URZ, UPT ;  /* 0x0000003f1400728c */ /* 0x000fe4000bf65270 */
[----:B------:R-:W-:Y:S01]  /*8060*/  UISETP.NE.AND UP2, UPT, UR19, URZ, UPT ;  /* 0x0000003f1300728c */ /* 0x000fe2000bf45270 */
        /* <DEDUP_REMOVED lines=9> */
[----:B-1----:R-:W-:Y:S04]  /*8100*/  FMNMX.FTZ R133, R133, R0, !PT ;  /* 0x0000000085857209 */ /* 0x002fe80007810000 */
[C---:B------:R-:W-:Y:S04]  /*8110*/  FSETP.NEU.FTZ.AND P0, PT, R133.reuse, -INF , PT ;  /* 0xff8000008500780b */ /* 0x040fe80003f1d000 */
[C---:B------:R-:W-:Y:S05]  /*8120*/  FSEL R0, R133.reuse, RZ, P0 ;  /* 0x000000ff85007208 */ /* 0x040fea0000000000 */
[----:B------:R-:W-:Y:S02]  /*8130*/  FADD.FTZ R0, -R0, R2 ;  /* 0x0000000200007221 */ /* 0x000fe40000010100 */
[----:B------:R-:W-:Y:S02]  /*8140*/  FMUL.FTZ R2, R133, c[0x0][0x2d0] ;  /* 0x0000b40085027a20 */ /* 0x000fe40000410000 */
[----:B------:R-:W-:Y:S03]  /*8150*/  FMUL.FTZ R0, R0, c[0x0][0x2d0] ;  /* 0x0000b40000007a20 */ /* 0x000fe60000410000 */
[----:B------:R-:W-:Y:S02]  /*8160*/  FSEL R2, R2, RZ, P0 ;  /* 0x000000ff02027208 */ /* 0x000fe40000000000 */
[----:B------:R-:W-:Y:S01]  /*8170*/  PLOP3.LUT P0, PT, PT, PT, UP4, 0x40, 0x0 ;  /* 0x000000000000781c */ /* 0x000fe20003f0e848 */
[----:B------:R-:W-:Y:S02]  /*8180*/  UISETP.NE.AND UP4, UPT, UR4, URZ, UPT ;  /* 0x0000003f0400728c */ /* 0x000fe4000bf85270 */
[--C-:B------:R-:W-:Y:S01]  /*8190*/  FFMA.FTZ R26, R6, c[0x0][0x2d0], -R2.reuse ;  /* 0x0000b400061a7a23 */ /* 0x100fe20000010802 */
[----:B------:R-:W-:Y:S01]  /*81a0*/  ISETP.GT.AND P0, PT, R3, RZ, P0 ;  /* 0x000000ff0300720c */ /* 0x000fe20000704270 */
[--C-:B------:R-:W-:Y:S02]  /*81b0*/  FFMA.FTZ R24, R10, c[0x0][0x2d0], -R2.reuse ;  /* 0x0000b4000a187a23 */ /* 0x100fe40000010802 */
[--C-:B------:R-:W-:Y:S01]  /*81c0*/  FFMA.FTZ R27, R13, c[0x0][0x2d0], -R2.reuse ;  /* 0x0000b4000d1b7a23 */ /* 0x100fe20000010802 */
[----:B------:R-:W-:Y:S01]  /*81d0*/  ISETP.LT.OR P0, PT, R4, 0x1, P0 ;  /* 0x000000010400780c */ /* 0x000fe20000701670 */
[--C-:B------:R-:W-:Y:S02]  /*81e0*/  FFMA.FTZ R19, R11, c[0x0][0x2d0], -R2.reuse ;  /* 0x0000b4000b137a23 */ /* 0x100fe40000010802 */
        /* <DEDUP_REMOVED lines=8> */
[----:B------:R-:W-:Y:S05]  /*8270*/  FFMA.FTZ R174, R12, c[0x0][0x2d0], -R2 ;  /* 0x0000b4000cae7a23 */ /* 0x000fea0000010802 */
[----:B------:R-:W1:Y:S10]  /*8280*/  MUFU.EX2 R2, R0 ;  /* 0x0000000000027308 */ /* 0x000e740000000800 */
[----:B------:R-:W3:Y:S10]  /*8290*/  MUFU.EX2 R18, R18 ;  /* 0x0000001200127308 */ /* 0x000ef40000000800 */
[----:B------:R-:W-:Y:S01]  /*82a0*/  MUFU.EX2 R17, R17 ;  /* 0x0000001100117308 */ /* 0x000fe20000000800 */
[C---:B-1----:R-:W-:Y:S01]  /*82b0*/  FMUL.FTZ R9, R2.reuse, R153 ;  /* 0x0000009902097220 */ /* 0x042fe20000410000 */
[----:B------:R-:W-:Y:S01]  /*82c0*/  MOV R153, R25 ;  /* 0x0000001900997202 */ /* 0x000fe20000000f00 */
[C---:B------:R-:W-:Y:S02]  /*82d0*/  FMUL.FTZ R25, R2.reuse, R137 ;  /* 0x0000008902197220 */ /* 0x040fe40000410000 */
[C---:B------:R-:W-:Y:S01]  /*82e0*/  FMUL.FTZ R12, R2.reuse, R148 ;  /* 0x00000094020c7220 */ /* 0x040fe20000410000 */
[----:B------:R-:W-:Y:S04]  /*82f0*/  MOV R148, R15 ;  /* 0x0000000f00947202 */ /* 0x000fe80000000f00 */
[----:B------:R-:W1:Y:S01]  /*8300*/  MUFU.EX2 R16, R16 ;  /* 0x0000001000107308 */ /* 0x000e620000000800 */
[C---:B------:R-:W-:Y:S02]  /*8310*/  FMUL.FTZ R13, R2.reuse, R149 ;  /* 0x00000095020d7220 */ /* 0x040fe40000410000 */
[----:B------:R-:W-:Y:S01]  /*8320*/  FMUL.FTZ R28, R2, R28 ;  /* 0x0000001c021c7220 */ /* 0x000fe20000410000 */
[----:B---3--:R-:W-:Y:S01]  /*8330*/  F2FP.BF16.PACK_AB R168, R18, R8 ;  /* 0x0000000812a8723e */ /* 0x008fe200000010ff */
        /* <DEDUP_REMOVED lines=51> */
[----:B------:R-:W-:Y:S01]  /*8670*/  FMUL.FTZ R129, R2, R129 ;  /* 0x0000008102817220 */ /* 0x000fe20000410000 */
[----:B--2---:R-:W-:Y:S02]  /*8680*/  FSEL R6, R5, -INF , !P0 ;  /* 0xff80000005067808 */ /* 0x004fe40004000000 */
[----:B------:R-:W2:Y:S01]  /*8690*/  LDL.LU R5, [R1+0x20] ;  /* 0x0000200001057983 */ /* 0x000ea20000300800 */
[----:B------:R-:W-:Y:S02]  /*86a0*/  ISETP.GT.AND P0, PT, R3, 0x1, P2 ;  /* 0x000000010300780c */ /* 0x000fe40001704270 */
[----:B------:R-:W-:Y:S01]  /*86b0*/  PLOP3.LUT P2, PT, PT, PT, UP1, 0x40, 0x0 ;  /* 0x000000000000781c */ /* 0x000fe20003f4e818 */
[----:B------:R-:W-:Y:S01]  /*86c0*/  UISETP.NE.AND UP1, UPT, UR18, URZ, UPT ;  /* 0x0000003f1200728c */ /* 0x000fe2000bf25270 */
[C---:B------:R-:W-:Y:S04]  /*86d0*/  ISETP.LT.OR P0, PT, R4.reuse, 0x2, P0 ;  /* 0x000000020400780c */ /* 0x040fe80000701670 */
[----:B------:R-:W-:Y:S02]  /*86e0*/  FSEL R7, R179, -INF , !P0 ;  /* 0xff800000b3077808 */ /* 0x000fe40004000000 */
[C---:B------:R-:W-:Y:S02]  /*86f0*/  ISETP.GT.AND P0, PT, R3.reuse, 0x8, P1 ;  /* 0x000000080300780c */ /* 0x040fe40000f04270 */
[----:B------:R-:W-:Y:S01]  /*8700*/  PLOP3.LUT P1, PT, PT, PT, UP0, 0x40, 0x0 ;  /* 0x000000000000781c */ /* 0x000fe20003f2e808 */
[----:B------:R-:W-:Y:S01]  /*8710*/  UISETP.NE.AND UP0, UPT, UR11, URZ, UPT ;  /* 0x0000003f0b00728c */ /* 0x000fe2000bf05270 */
[----:B------:R-:W-:Y:S04]  /*8720*/  ISETP.LT.OR P0, PT, R4, 0x9, P0 ;  /* 0x000000090400780c */ /* 0x000fe80000701670 */
[----:B------:R-:W-:Y:S02]  /*8730*/  FSEL R10, R178, -INF , !P0 ;  /* 0xff800000b20a7808 */ /* 0x000fe40004000000 */
[----:B------:R-:W-:Y:S02]  /*8740*/  ISETP.GT.AND P0, PT, R3, 0x9, P2 ;  /* 0x000000090300780c */ /* 0x000fe40001704270 */
[----:B------:R-:W-:Y:S02]  /*8750*/  PLOP3.LUT P2, PT, PT, PT, UP6, 0x40, 0x0 ;  /* 0x000000000000781c */ /* 0x000fe40003f4e868 */
[C---:B------:R-:W-:Y:S04]  /*8760*/  ISETP.LT.OR P0, PT, R4.reuse, 0xa, P0 ;  /* 0x0000000a0400780c */ /* 0x040fe80000701670 */
[----:B------:R-:W-:Y:S02]  /*8770*/  FSEL R171, R177, -INF , !P0 ;  /* 0xff800000b1ab7808 */ /* 0x000fe40004000000 */
[C---:B------:R-:W-:Y:S02]  /*8780*/  ISETP.GT.AND P0, PT, R3.reuse, 0x10, P1 ;  /* 0x000000100300780c */ /* 0x040fe40000f04270 */
[----:B------:R-:W-:Y:S02]  /*8790*/  PLOP3.LUT P1, PT, PT, PT, UP5, 0x40, 0x0 ;  /* 0x000000000000781c */ /* 0x000fe40003f2e858 */
[----:B------:R-:W-:Y:S02]  /*87a0*/  ISETP.LT.OR P0, PT, R4, 0x11, P0 ;  /* 0x000000110400780c */ /* 0x000fe40000701670 */
[C---:B------:R-:W-:Y:S02]  /*87b0*/  ISETP.GT.AND P1, PT, R3.reuse, 0x18, P1 ;  /* 0x000000180300780c */ /* 0x040fe40000f24270 */
[----:B------:R-:W-:Y:S02]  /*87c0*/  FSEL R176, R176, -INF , !P0 ;  /* 0xff800000b0b07808 */ /* 0x000fe40004000000 */
[----:B------:R-:W-:Y:S02]  /*87d0*/  ISETP.LT.OR P1, PT, R4, 0x19, P1 ;  /* 0x000000190400780c */ /* 0x000fe40000f21670 */
[C---:B------:R-:W-:Y:S02]  /*87e0*/  ISETP.GT.AND P0, PT, R3.reuse, 0x11, P2 ;  /* 0x000000110300780c */ /* 0x040fe40001704270 */
[----:B------:R-:W-:Y:S02]  /*87f0*/  FSEL R172, R170, -INF , !P1 ;  /* 0xff800000aaac7808 */ /* 0x000fe40004800000 */
[----:B------:R-:W-:Y:S02]  /*8800*/  PLOP3.LUT P1, PT, PT, PT, UP3, 0x40, 0x0 ;  /* 0x000000000000781c */ /* 0x000fe40003f2e838 */
[C---:B------:R-:W-:Y:S02]  /*8810*/  ISETP.LT.OR P0, PT, R4.reuse, 0x12, P0 ;  /* 0x000000120400780c */ /* 0x040fe40000701670 */
[----:B------:R-:W-:Y:S02]  /*8820*/  ISETP.GT.AND P1, PT, R3, 0x20, P1 ;  /* 0x000000200300780c */ /* 0x000fe40000f24270 */
[----:B------:R-:W-:Y:S02]  /*8830*/  FSEL R175, R175, -INF , !P0 ;  /* 0xff800000afaf7808 */ /* 0x000fe40004000000 */
[----:B------:R-:W-:Y:S02]  /*8840*/  ISETP.LT.OR P1, PT, R4, 0x21, P1 ;  /* 0x000000210400780c */ /* 0x000fe40000f21670 */
[----:B------:R-:W-:Y:S02]  /*8850*/  PLOP3.LUT P0, PT, PT, PT, UP4, 0x40, 0x0 ;  /* 0x000000000000781c */ /* 0x000fe40003f0e848 */
[----:B------:R-:W-:Y:S01]  /*8860*/  FSEL R178, R21, -INF , !P1 ;  /* 0xff80000015b27808 */ /* 0x000fe20004800000 */
[----:B------:R-:W-:Y:S01]  /*8870*/  FMUL.FTZ R21, R2, R141 ;  /* 0x0000008d02157220 */ /* 0x000fe20000410000 */
[C---:B------:R-:W-:Y:S01]  /*8880*/  ISETP.GT.AND P0, PT, R3.reuse, 0x19, P0 ;  /* 0x000000190300780c */ /* 0x040fe20000704270 */
[----:B------:R-:W3:Y:S01]  /*8890*/  LDL.LU R141, [R1+0x24] ;  /* 0x00002400018d7983 */ /* 0x000ee20000300800 */
[----:B------:R-:W-:Y:S02]  /*88a0*/  PLOP3.LUT P1, PT, PT, PT, UP1, 0x40, 0x0 ;  /* 0x000000000000781c */ /* 0x000fe40003f2e818 */
[C---:B------:R-:W-:Y:S02]  /*88b0*/  ISETP.LT.OR P0, PT, R4.reuse, 0x1a, P0 ;  /* 0x0000001a0400780c */ /* 0x040fe40000701670 */
[----:B------:R-:W-:Y:S02]  /*88c0*/  ISETP.GT.AND P1, PT, R3, 0x28, P1 ;  /* 0x000000280300780c */ /* 0x000fe40000f24270 */
[----:B------:R-:W-:Y:S02]  /*88d0*/  FSEL R173, R169, -INF , !P0 ;  /* 0xff800000a9ad7808 */ /* 0x000fe40004000000 */
[----:B------:R-:W-:Y:S02]  /*88e0*/  PLOP3.LUT P0, PT, PT, PT, UP2, 0x40, 0x0 ;  /* 0x000000000000781c */ /* 0x000fe40003f0e828 */
[C---:B------:R-:W-:Y:S02]  /*88f0*/  ISETP.LT.OR P1, PT, R4.reuse, 0x29, P1 ;  /* 0x000000290400780c */ /* 0x040fe40000f21670 */
[----:B------:R-:W-:Y:S02]  /*8900*/  ISETP.GT.AND P0, PT, R3, 0x21, P0 ;  /* 0x000000210300780c */ /* 0x000fe40000704270 */
[----:B------:R-:W-:Y:S02]  /*8910*/  FSEL R177, R23, -INF , !P1 ;  /* 0xff80000017b17808 */ /* 0x000fe40004800000 */
[----:B------:R-:W-:Y:S02]  /*8920*/  ISETP.LT.OR P0, PT, R4, 0x22, P0 ;  /* 0x000000220400780c */ /* 0x000fe40000701670 */
[----:B-1----:R-:W-:Y:S02]  /*8930*/  F2FP.BF16.PACK_AB R170, R16, R17 ;  /* 0x0000001110aa723e */ /* 0x002fe400000010ff */
[----:B------:R-:W-:Y:S01]  /*8940*/  FSEL R179, R20, -INF , !P0 ;  /* 0xff80000014b37808 */ /* 0x000fe20004000000 */
[----:B------:R-:W-:Y:S01]  /*8950*/  FMUL.FTZ R20, R2, R140 ;  /* 0x0000008c02147220 */ /* 0x000fe20000410000 */
[----:B------:R-:W-:Y:S01]  /*8960*/  PLOP3.LUT P0, PT, PT, PT, UP0, 0x40, 0x0 ;  /* 0x000000000000781c */ /* 0x000fe20003f0e808 */
[----:B------:R-:W-:Y:S01]  /*8970*/  UISETP.GT.AND UP0, UPT, UR8, UR10, UPT ;  /* 0x0000000a0800728c */ /* 0x000fe2000bf04270 */
[----:B------:R-:W-:Y:S01]  /*8980*/  MOV R140, R19 ;  /* 0x00000013008c7202 */ /* 0x000fe20000000f00 */
[----:B------:R-:W-:Y:S01]  /*8990*/  UIADD3 UR8, UR8, -0x1, URZ ;  /* 0xffffffff08087890 */ /* 0x000fe2000fffe03f */
[----:B------:R-:W-:Y:S04]  /*89a0*/  ISETP.GT.AND P0, PT, R3, 0x29, P0 ;  /* 0x000000290300780c */ /* 0x000fe80000704270 */
[----:B------:R-:W-:Y:S04]  /*89b0*/  ISETP.LT.OR P0, PT, R4, 0x2a, P0 ;  /* 0x0000002a0400780c */ /* 0x000fe80000701670 */
[----:B------:R-:W-:Y:S01]  /*89c0*/  FSEL R132, R22, -INF , !P0 ;  /* 0xff80000016847808 */ /* 0x000fe20004000000 */
[C---:B--2---:R-:W-:Y:S02]  /*89d0*/  FFMA.FTZ R0, R2.reuse, R5, R8 ;  /* 0x0000000502007223 */ /* 0x044fe40000010008 */
[----:B------:R-:W-:Y:S01]  /*89e0*/  FMUL.FTZ R8, R2, R152 ;  /* 0x0000009802087220 */ /* 0x000fe20000410000 */
[----:B------:R-:W-:Y:S01]  /*89f0*/  MOV R152, R24 ;  /* 0x0000001800987202 */ /* 0x000fe20000000f00 */
[----:B------:R-:W-:Y:S01]  /*8a00*/  FADD.FTZ R4, R18, R0 ;  /* 0x0000000012047221 */ /* 0x000fe20000010000 */
[----:B------:R-:W-:Y:S01]  /*8a10*/  FMNMX.FTZ R0, R6, R134, !PT ;  /* 0x0000008606007209 */ /* 0x000fe20007810000 */
[C---:B------:R-:W-:Y:S02]  /*8a20*/  FMUL.FTZ R24, R2.reuse, R136 ;  /* 0x0000008802187220 */ /* 0x040fe40000410000 */
[----:B------:R-:W-:Y:S01]  /*8a30*/  FMUL.FTZ R5, R2, R157 ;  /* 0x0000009d02057220 */ /* 0x000fe20000410000 */
[----:B------:R-:W-:Y:S01]  /*8a40*/  FMNMX.FTZ R0, R7, R0, !PT ;  /* 0x0000000007007209 */ /* 0x000fe20007810000 */
[----:B------:R-:W-:Y:S01]  /*8a50*/  MUFU.EX2 R152, R152 ;  /* 0x0000009800987308 */ /* 0x000fe20000000800 */
        /* <DEDUP_REMOVED lines=14> */
[----:B-1----:R-:W-:Y:S01]  /*8b40*/  FMNMX.FTZ R3, R0, R3, !PT ;  /* 0x0000000300037209 */ /* 0x002fe20007810000 */
[----:B------:R-:W-:Y:S02]  /*8b50*/  FADD.FTZ R0, R17, R4 ;  /* 0x0000000411007221 */ /* 0x000fe40000010000 */
[----:B------:R-:W-:Y:S01]  /*8b60*/  FMUL.FTZ R4, R2, R156 ;  /* 0x0000009c02047220 */ /* 0x000fe20000410000 */
[C---:B------:R-:W-:Y:S01]  /*8b70*/  FSETP.NEU.FTZ.AND P0, PT, R3.reuse, -INF , PT ;  /* 0xff8000000300780b */ /* 0x040fe20003f1d000 */
[----:B------:R-:W-:Y:S01]  /*8b80*/  FADD.FTZ R11, R16, R0 ;  /* 0x00000000100b7221 */ /* 0x000fe20000010000 */
[----:B------:R-:W-:Y:S01]  /*8b90*/  MOV R156, R27 ;  /* 0x0000001b009c7202 */ /* 0x000fe20000000f00 */
[C---:B------:R-:W-:Y:S01]  /*8ba0*/  FMUL.FTZ R16, R2.reuse, R144 ;  /* 0x0000009002107220 */ /* 0x040fe20000410000 */
[C---:B------:R-:W-:Y:S01]  /*8bb0*/  FSEL R0, R3.reuse, RZ, P0 ;  /* 0x000000ff03007208 */ /* 0x040fe20000000000 */
[----:B------:R-:W-:Y:S01]  /*8bc0*/  FMUL.FTZ R17, R2, R145 ;  /* 0x0000009102117220 */ /* 0x000fe20000410000 */
[----:B------:R-:W-:Y:S02]  /*8bd0*/  MOV R145, R26 ;  /* 0x0000001a00917202 */ /* 0x000fe40000000f00 */
[----:B------:R-:W-:Y:S01]  /*8be0*/  MOV R149, R11 ;  /* 0x0000000b00957202 */ /* 0x000fe20000000f00 */
[----:B------:R-:W-:Y:S01]  /*8bf0*/  FADD.FTZ R0, -R0, R134 ;  /* 0x0000008600007221 */ /* 0x000fe20000010100 */
[----:B------:R-:W-:Y:S01]  /*8c00*/  MUFU.EX2 R156, R156 ;  /* 0x0000009c009c7308 */ /* 0x000fe20000000800 */
[----:B------:R-:W-:Y:S02]  /*8c10*/  FMUL.FTZ R134, R3, c[0x0][0x2d0] ;  /* 0x0000b40003867a20 */ /* 0x000fe40000410000 */
[----:B------:R-:W-:Y:S03]  /*8c20*/  FMUL.FTZ R0, R0, c[0x0][0x2d0] ;  /* 0x0000b40000007a20 */ /* 0x000fe60000410000 */
[----:B------:R-:W-:Y:S02]  /*8c30*/  FSEL R134, R134, RZ, P0 ;  /* 0x000000ff86867208 */ /* 0x000fe40000000000 */
[----:B------:R-:W-:Y:S02]  /*8c40*/  PLOP3.LUT P0, PT, PT, PT, UP0, 0x80, 0x0 ;  /* 0x000000000000781c */ /* 0x000fe40003f0f008 */
[----:B------:R-:W1:Y:S01]  /*8c50*/  MUFU.EX2 R0, R0 ;  /* 0x0000000000007308 */ /* 0x000e620000000800 */
[--C-:B------:R-:W-:Y:S02]  /*8c60*/  FFMA.FTZ R169, R6, c[0x0][0x2d0], -R134.reuse ;  /* 0x0000b40006a97a23 */ /* 0x100fe40000010886 */
[--C-:B------:R-:W-:Y:S02]  /*8c70*/  FFMA.FTZ R7, R7, c[0x0][0x2d0], -R134.reuse ;  /* 0x0000b40007077a23 */ /* 0x100fe40000010886 */
[--C-:B------:R-:W-:Y:S05]  /*8c80*/  FFMA.FTZ R2, R10, c[0x0][0x2d0], -R134.reuse ;  /* 0x0000b4000a027a23 */ /* 0x100fea0000010886 */
[----:B------:R-:W3:Y:S10]  /*8c90*/  MUFU.EX2 R169, R169 ;  /* 0x000000a900a97308 */ /* 0x000ef40000000800 */
[----:B------:R-:W2:Y:S01]  /*8ca0*/  MUFU.EX2 R144, R7 ;  /* 0x0000000700907308 */ /* 0x000ea20000000800 */
[C---:B-1----:R-:W-:Y:S02]  /*8cb0*/  FMUL.FTZ R26, R0.reuse, R138 ;  /* 0x0000008a001a7220 */ /* 0x042fe40000410000 */
[C---:B------:R-:W-:Y:S02]  /*8cc0*/  FMUL.FTZ R27, R0.reuse, R139 ;  /* 0x0000008b001b7220 */ /* 0x040fe40000410000 */
[----:B------:R-:W1:Y:S01]  /*8cd0*/  LDSM.16.MT88.4 R136, [R236+0x100] ;  /* 0x00010000ec88783b */ /* 0x000e620000004200 */
[C---:B------:R-:W-:Y:S02]  /*8ce0*/  FMUL.FTZ R11, R0.reuse, R155 ;  /* 0x0000009b000b7220 */ /* 0x040fe40000410000 */
[C---:B------:R-:W-:Y:S02]  /*8cf0*/  FMUL.FTZ R22, R0.reuse, R142 ;  /* 0x0000008e00167220 */ /* 0x040fe40000410000 */
[C---:B------:R-:W-:Y:S02]  /*8d00*/  FMUL.FTZ R23, R0.reuse, R143 ;  /* 0x0000008f00177220 */ /* 0x040fe40000410000 */
[C---:B------:R-:W-:Y:S01]  /*8d10*/  FMUL.FTZ R6, R0.reuse, R158 ;  /* 0x0000009e00067220 */ /* 0x040fe20000410000 */
[----:B------:R-:W-:Y:S01]  /*8d20*/  MOV R158, R145 ;  /* 0x00000091009e7202 */ /* 0x000fe20000000f00 */
[C---:B------:R-:W-:Y:S01]  /*8d30*/  FMUL.FTZ R10, R0.reuse, R154 ;  /* 0x0000009a000a7220 */ /* 0x040fe20000410000 */
[----:B------:R-:W-:Y:S01]  /*8d40*/  MOV R154, R149 ;  /* 0x00000095009a7202 */ /* 0x000fe20000000f00 */
[C---:B------:R-:W-:Y:S01]  /*8d50*/  FMUL.FTZ R14, R0.reuse, R150 ;  /* 0x00000096000e7220 */ /* 0x040fe20000410000 */
[----:B------:R-:W-:Y:S01]  /*8d60*/  MUFU.EX2 R145, R157 ;  /* 0x0000009d00917308 */ /* 0x000fe20000000800 */
[C---:B------:R-:W-:Y:S02]  /*8d70*/  FMUL.FTZ R15, R0.reuse, R151 ;  /* 0x00000097000f7220 */ /* 0x040fe40000410000 */
[----:B---3--:R-:W-:Y:S01]  /*8d80*/  FFMA.FTZ R151, R0, R141, R169 ;  /* 0x0000008d00977223 */ /* 0x008fe200000100a9 */
[----:B--2---:R-:W-:Y:S01]  /*8d90*/  F2FP.BF16.PACK_AB R169, R144, R169 ;  /* 0x000000a990a9723e */ /* 0x004fe200000010ff */
[C---:B------:R-:W-:Y:S01]  /*8da0*/  FMUL.FTZ R7, R0.reuse, R159 ;  /* 0x0000009f00077220 */ /* 0x040fe20000410000 */
[----:B------:R-:W-:Y:S01]  /*8db0*/  MOV R159, R140 ;  /* 0x0000008c009f7202 */ /* 0x000fe20000000f00 */
[C---:B------:R-:W-:Y:S01]  /*8dc0*/  FMUL.FTZ R18, R0.reuse, R146 ;  /* 0x0000009200127220 */ /* 0x040fe20000410000 */
[----:B------:R-:W-:Y:S01]  /*8dd0*/  LDSM.16.MT88.4 R140, [R236+0x900] ;  /* 0x00090000ec8c783b */ /* 0x000fe20000004200 */
        /* <DEDUP_REMOVED lines=56> */
[--C-:B------:R-:W-:Y:S02]  /*9160*/  FFMA.FTZ R0, R171, c[0x0][0x2d0], -R134.reuse ;  /* 0x0000b400ab007a23 */ /* 0x100fe40000010886 */
[----:B------:R-:W-:Y:S02]  /*9170*/  FADD.FTZ R144, R144, R151 ;  /* 0x0000009790907221 */ /* 0x000fe40000010000 */
[----:B------:R-:W2:Y:S02]  /*9180*/  MUFU.EX2 R146, R0 ;  /* 0x0000000000927308 */ /* 0x000ea40000000800 */
[----:B--2---:R-:W-:Y:S01]  /*9190*/  F2FP.BF16.PACK_AB R171, R146, R147 ;  /* 0x0000009392ab723e */ /* 0x004fe200000010ff */
[--C-:B------:R-:W-:Y:S07]  /*91a0*/  FFMA.FTZ R0, R176, c[0x0][0x2d0], -R134.reuse ;  /* 0x0000b400b0007a23 */ /* 0x100fee0000010886 */
[----:B------:R-:W-:Y:S01]  /*91b0*/  MUFU.EX2 R176, R159 ;  /* 0x0000009f00b07308 */ /* 0x000fe20000000800 */
[C---:B-1----:R-:W-:Y:S09]  /*91c0*/  HMMA.16816.F32.BF16 R4, R168.reuse, R136, R4 ;  /* 0x00000088a804723c */ /* 0x042ff20000041804 */
[----:B------:R1:W-:Y:S01]  /*91d0*/  MUFU.EX2 R149, R0 ;  /* 0x0000000000957308 */ /* 0x0003e20000000800 */
[C---:B------:R-:W-:Y:S01]  /*91e0*/  HMMA.16816.F32.BF16 R8, R168.reuse, R138, R8 ;  /* 0x0000008aa808723c */ /* 0x040fe20000041808 */
[----:B------:R-:W2:Y:S02]  /*91f0*/  LDSM.16.MT88.4 R136, [R237+0x100] ;  /* 0x00010000ed88783b */ /* 0x000ea40000004200 */
[--C-:B-1----:R-:W-:Y:S06]  /*9200*/  FFMA.FTZ R0, R175, c[0x0][0x2d0], -R134.reuse ;  /* 0x0000b400af007a23 */ /* 0x102fec0000010886 */
[----:B------:R1:W3:Y:S01]  /*9210*/  MUFU.EX2 R150, R0 ;  /* 0x0000000000967308 */ /* 0x0002e20000000800 */
[C---:B--2---:R-:W-:Y:S08]  /*9220*/  HMMA.16816.F32.BF16 R12, R168.reuse, R136, R12 ;  /* 0x00000088a80c723c */ /* 0x044ff0000004180c */
[C---:B------:R-:W-:Y:S01]  /*9230*/  HMMA.16816.F32.BF16 R16, R168.reuse, R138, R16 ;  /* 0x0000008aa810723c */ /* 0x040fe20000041810 */
[----:B------:R-:W2:Y:S03]  /*9240*/  LDSM.16.MT88.4 R136, [R240+0x100] ;  /* 0x00010000f088783b */ /* 0x000ea60000004200 */
[--C-:B-1----:R-:W-:Y:S04]  /*9250*/  FFMA.FTZ R0, R172, c[0x0][0x2d0], -R134.reuse ;  /* 0x0000b400ac007a23 */ /* 0x102fe80000010886 */
[----:B------:R1:W-:Y:S04]  /*9260*/  MUFU.EX2 R148, R0 ;  /* 0x0000000000947308 */ /* 0x0003e80000000800 */
[----:B-1----:R-:W-:Y:S06]  /*9270*/  FFMA.FTZ R0, R173, c[0x0][0x2d0], -R134 ;  /* 0x0000b400ad007a23 */ /* 0x002fec0000010886 */
[----:B------:R1:W4:Y:S01]  /*9280*/  MUFU.EX2 R174, R0 ;  /* 0x0000000000ae7308 */ /* 0x0003220000000800 */
[C---:B--2---:R-:W-:Y:S08]  /*9290*/  HMMA.16816.F32.BF16 R20, R168.reuse, R136, R20 ;  /* 0x00000088a814723c */ /* 0x044ff00000041814 */
[C---:B------:R-:W-:Y:S01]  /*92a0*/  HMMA.16816.F32.BF16 R24, R168.reuse, R138, R24 ;  /* 0x0000008aa818723c */ /* 0x040fe20000041818 */
[----:B------:R-:W2:Y:S03]  /*92b0*/  LDSM.16.MT88.4 R136, [R239+0x100] ;  /* 0x00010000ef88783b */ /* 0x000ea60000004200 */
[----:B-1----:R-:W-:Y:S02]  /*92c0*/  FADD.FTZ R0, R2, R154 ;  /* 0x0000009a02007221 */ /* 0x002fe40000010000 */
[----:B------:R-:W1:Y:S02]  /*92d0*/  MUFU.EX2 R154, R158 ;  /* 0x0000009e009a7308 */ /* 0x000e640000000800 */
[----:B------:R-:W-:Y:S04]  /*92e0*/  FADD.FTZ R151, R145, R0 ;  /* 0x0000000091977221 */ /* 0x000fe80000010000 */
[----:B------:R-:W-:Y:S01]  /*92f0*/  FADD.FTZ R0, R147, R144 ;  /* 0x0000009093007221 */ /* 0x000fe20000010000 */
        /* <DEDUP_REMOVED lines=36> */
[C---:B--2---:R-:W-:Y:S07]  /*9540*/  HMMA.16816.F32.BF16 R124, R168.reuse, R136, R124 ;  /* 0x00000088a87c723c */ /* 0x044fee000004187c */
[----:B------:R-:W-:Y:S01]  /*9550*/  F2FP.BF16.PACK_AB R136, R145, R2 ;  /* 0x000000029188723e */ /* 0x000fe200000010ff */
[----:B------:R-:W-:Y:S04]  /*9560*/  HMMA.16816.F32.BF16 R128, R168, R138, R128 ;  /* 0x0000008aa880723c */ /* 0x000fe80000041880 */
[----:B---3--:R-:W-:Y:S01]  /*9570*/  F2FP.BF16.PACK_AB R137, R150, R149 ;  /* 0x000000959689723e */ /* 0x008fe200000010ff */
[----:B------:R-:W-:Y:S02]  /*9580*/  FADD.FTZ R2, R146, R0 ;  /* 0x0000000092027221 */ /* 0x000fe40000010000 */
[----:B------:R-:W-:Y:S01]  /*9590*/  F2FP.BF16.PACK_AB R138, R157, R156 ;  /* 0x0000009c9d8a723e */ /* 0x000fe200000010ff */
[----:B------:R-:W-:Y:S01]  /*95a0*/  LDSM.16.MT88.4 R144, [R239+0x5100] ;  /* 0x00510000ef90783b */ /* 0x000fe20000004200 */
[----:B----4-:R-:W-:Y:S03]  /*95b0*/  F2FP.BF16.PACK_AB R139, R174, R148 ;  /* 0x00000094ae8b723e */ /* 0x010fe600000010ff */
[----:B------:R-:W-:Y:S01]  /*95c0*/  FFMA.FTZ R0, R178, c[0x0][0x2d0], -R134 ;  /* 0x0000b400b2007a23 */ /* 0x000fe20000010886 */
[----:B-1----:R-:W-:Y:S01]  /*95d0*/  MOV R178, R154 ;  /* 0x0000009a00b27202 */ /* 0x002fe20000000f00 */
[----:B------:R-:W-:Y:S02]  /*95e0*/  FADD.FTZ R2, R149, R2 ;  /* 0x0000000295027221 */ /* 0x000fe40000010000 */
[C---:B------:R-:W-:Y:S01]  /*95f0*/  HMMA.16816.F32.BF16 R4, R136.reuse, R140, R4 ;  /* 0x0000008c8804723c */ /* 0x040fe20000041804 */
[----:B------:R1:W-:Y:S04]  /*9600*/  MUFU.EX2 R172, R0 ;  /* 0x0000000000ac7308 */ /* 0x0003e80000000800 */
[----:B------:R-:W-:Y:S03]  /*9610*/  FADD.FTZ R2, R150, R2 ;  /* 0x0000000296027221 */ /* 0x000fe60000010000 */
[C---:B------:R-:W-:Y:S01]  /*9620*/  HMMA.16816.F32.BF16 R8, R136.reuse, R142, R8 ;  /* 0x0000008e8808723c */ /* 0x040fe20000041808 */
[----:B------:R-:W2:Y:S03]  /*9630*/  LDSM.16.MT88.4 R140, [R237+0x900] ;  /* 0x00090000ed8c783b */ /* 0x000ea60000004200 */
[--C-:B-1----:R-:W-:Y:S01]  /*9640*/  FFMA.FTZ R0, R179, c[0x0][0x2d0], -R134.reuse ;  /* 0x0000b400b3007a23 */ /* 0x102fe20000010886 */
[----:B------:R-:W-:Y:S03]  /*9650*/  MOV R179, R153 ;  /* 0x0000009900b37202 */ /* 0x000fe60000000f00 */
[----:B------:R1:W3:Y:S01]  /*9660*/  MUFU.EX2 R173, R0 ;  /* 0x0000000000ad7308 */ /* 0x0002e20000000800 */
[----:B------:R-:W-:Y:S01]  /*9670*/  F2FP.BF16.PACK_AB R170, R178, R179 ;  /* 0x000000b3b2aa723e */ /* 0x000fe200000010ff */
[C---:B--2---:R-:W-:Y:S03]  /*9680*/  HMMA.16816.F32.BF16 R12, R136.reuse, R140, R12 ;  /* 0x0000008c880c723c */ /* 0x044fe6000004180c */
[--C-:B-1----:R-:W-:Y:S01]  /*9690*/  FFMA.FTZ R0, R177, c[0x0][0x2d0], -R134.reuse ;  /* 0x0000b400b1007a23 */ /* 0x102fe20000010886 */
[----:B------:R-:W-:Y:S01]  /*96a0*/  MOV R177, R152 ;  /* 0x0000009800b17202 */ /* 0x000fe20000000f00 */
[----:B------:R-:W-:Y:S01]  /*96b0*/  FFMA.FTZ R134, R132, c[0x0][0x2d0], -R134 ;  /* 0x0000b40084867a23 */ /* 0x000fe20000010886 */
[----:B------:R-:W-:Y:S02]  /*96c0*/  LDSM.16.MT88.4 R152, [R236+0x1100] ;  /* 0x00110000ec98783b */ /* 0x000fe40000004200 */
[C---:B------:R-:W-:Y:S01]  /*96d0*/  HMMA.16816.F32.BF16 R16, R136.reuse, R142, R16 ;  /* 0x0000008e8810723c */ /* 0x040fe20000041810 */
[----:B------:R1:W-:Y:S03]  /*96e0*/  MUFU.EX2 R132, R0 ;  /* 0x0000000000847308 */ /* 0x0003e60000000800 */
[----:B------:R-:W-:Y:S02]  /*96f0*/  F2FP.BF16.PACK_AB R168, R177, R176 ;  /* 0x000000b0b1a8723e */ /* 0x000fe400000010ff */
[----:B---3--:R-:W-:Y:S01]  /*9700*/  F2FP.BF16.PACK_AB R169, R173, R172 ;  /* 0x000000acada9723e */ /* 0x008fe200000010ff */
[----:B------:R-:W2:Y:S04]  /*9710*/  LDSM.16.MT88.4 R140, [R240+0x900] ;  /* 0x00090000f08c783b */ /* 0x000ea80000004200 */
[----:B------:R-:W3:Y:S01]  /*9720*/  MUFU.EX2 R134, R134 ;  /* 0x0000008600867308 */ /* 0x000ee20000000800 */
[----:B-1----:R-:W-:Y:S04]  /*9730*/  FADD.FTZ R0, R156, R151 ;  /* 0x000000979c007221 */ /* 0x002fe80000010000 */
[----:B------:R-:W-:Y:S02]  /*9740*/  FADD.FTZ R175, R157, R0 ;  /* 0x000000009daf7221 */ /* 0x000fe40000010000 */
[----:B------:R-:W-:Y:S02]  /*9750*/  FADD.FTZ R0, R148, R2 ;  /* 0x0000000294007221 */ /* 0x000fe40000010000 */
[----:B------:R-:W-:Y:S01]  /*9760*/  FADD.FTZ R2, R176, R175 ;  /* 0x000000afb0027221 */ /* 0x000fe20000010000 */
[----:B---3--:R-:W-:Y:S01]  /*9770*/  F2FP.BF16.PACK_AB R171, R134, R132 ;  /* 0x0000008486ab723e */ /* 0x008fe200000010ff */
[----:B------:R-:W-:Y:S02]  /*9780*/  FADD.FTZ R0, R174, R0 ;  /* 0x00000000ae007221 */ /* 0x000fe40000010000 */
[----:B------:R-:W-:Y:S02]  /*9790*/  FADD.FTZ R2, R177, R2 ;  /* 0x00000002b1027221 */ /* 0x000fe40000010000 */
[----:B------:R-:W-:Y:S02]  /*97a0*/  FADD.FTZ R0, R172, R0 ;  /* 0x00000000ac007221 */ /* 0x000fe40000010000 */
[----:B------:R-:W-:Y:S02]  /*97b0*/  FADD.FTZ R2, R179, R2 ;  /* 0x00000002b3027221 */ /* 0x000fe40000010000 */
[----:B------:R-:W-:Y:S01]  /*97c0*/  FADD.FTZ R0, R173, R0 ;  /* 0x00000000ad007221 */ /* 0x000fe20000010000 */
[C---:B--2---:R-:W-:Y:S03]  /*97d0*/  HMMA.16816.F32.BF16 R20, R136.reuse, R140, R20 ;  /* 0x0000008c8814723c */ /* 0x044fe60000041814 */
[----:B------:R-:W-:Y:S01]  /*97e0*/  FADD.FTZ R0, R132, R0 ;  /* 0x0000000084007221 */ /* 0x000fe20000010000 */
[-C--:B------:R-:W-:Y:S03]  /*97f0*/  MOV R132, R3.reuse ;  /* 0x0000000300847202 */ /* 0x080fe60000000f00 */
[----:B------:R-:W-:Y:S01]  /*9800*/  FADD.FTZ R0, R134, R0 ;  /* 0x0000000086007221 */ /* 0x000fe20000010000 */
[C---:B------:R-:W-:Y:S01]  /*9810*/  HMMA.16816.F32.BF16 R24, R136.reuse, R142, R24 ;  /* 0x0000008e8818723c */ /* 0x040fe20000041818 */
[----:B------:R-:W1:Y:S03]  /*9820*/  LDSM.16.MT88.4 R140, [R239+0x900] ;  /* 0x00090000ef8c783b */ /* 0x000e660000004200 */
[----:B------:R-:W-:Y:S04]  /*9830*/  MOV R134, R3 ;  /* 0x0000000300867202 */ /* 0x000fe80000000f00 */
        /* <DEDUP_REMOVED lines=34> */
[C---:B------:R-:W-:Y:S08]  /*9a60*/  HMMA.16816.F32.BF16 R120, R136.reuse, R142, R120 ;  /* 0x0000008e8878723c */ /* 0x040ff00000041878 */
[C---:B------:R-:W-:Y:S08]  /*9a70*/  HMMA.16816.F32.BF16 R124, R136.reuse, R144, R124 ;  /* 0x00000090887c723c */ /* 0x040ff0000004187c */
[----:B------:R-:W-:Y:S01]  /*9a80*/  HMMA.16816.F32.BF16 R128, R136, R146, R128 ;  /* 0x000000928880723c */ /* 0x000fe20000041880 */
[----:B------:R-:W1:Y:S07]  /*9a90*/  LDSM.16.MT88.4 R144, [R237+0x1100] ;  /* 0x00110000ed90783b */ /* 0x000e6e0000004200 */
[C---:B------:R-:W-:Y:S01]  /*9aa0*/  HMMA.16816.F32.BF16 R156, R168.reuse, R152, R4 ;  /* 0x00000098a89c723c */ /* 0x040fe20000041804 */
[----:B------:R-:W2:Y:S07]  /*9ab0*/  LDSM.16.MT88.4 R136, [R240+0x1100] ;  /* 0x00110000f088783b */ /* 0x000eae0000004200 */
[C---:B------:R-:W-:Y:S01]  /*9ac0*/  HMMA.16816.F32.BF16 R152, R168.reuse, R154, R8 ;  /* 0x0000009aa898723c */ /* 0x040fe20000041808 */
[----:B------:R-:W3:Y:S08]  /*9ad0*/  LDSM.16.MT88.4 R4, [R239+0x1100] ;  /* 0x00110000ef04783b */ /* 0x000ef00000004200 */
[----:B------:R-:W4:Y:S01]  /*9ae0*/  LDSM.16.MT88.4 R8, [R236+0x2900] ;  /* 0x00290000ec08783b */ /* 0x000f220000004200 */
[C---:B-1----:R-:W-:Y:S07]  /*9af0*/  HMMA.16816.F32.BF16 R148, R168.reuse, R144, R12 ;  /* 0x00000090a894723c */ /* 0x042fee000004180c */
[----:B------:R-:W1:Y:S01]  /*9b00*/  LDSM.16.MT88.4 R12, [R237+0x2900] ;  /* 0x00290000ed0c783b */ /* 0x000e620000004200 */
[C---:B------:R-:W-:Y:S08]  /*9b10*/  HMMA.16816.F32.BF16 R144, R168.reuse, R146, R16 ;  /* 0x00000092a890723c */ /* 0x040ff00000041810 */
[C---:B--2---:R-:W-:Y:S08]  /*9b20*/  HMMA.16816.F32.BF16 R140, R168.reuse, R136, R20 ;  /* 0x00000088a88c723c */ /* 0x044ff00000041814 */
[C---:B------:R-:W-:Y:S08]  /*9b30*/  HMMA.16816.F32.BF16 R136, R168.reuse, R138, R24 ;  /* 0x0000008aa888723c */ /* 0x040ff00000041818 */
[C---:B---3--:R-:W-:Y:S08]  /*9b40*/  HMMA.16816.F32.BF16 R28, R168.reuse, R4, R28 ;  /* 0x00000004a81c723c */ /* 0x048ff0000004181c */
[C---:B------:R-:W-:Y:S01]  /*9b50*/  HMMA.16816.F32.BF16 R32, R168.reuse, R6, R32 ;  /* 0x00000006a820723c */ /* 0x040fe20000041820 */
[----:B------:R-:W2:Y:S07]  /*9b60*/  LDSM.16.MT88.4 R4, [R240+0x2900] ;  /* 0x00290000f004783b */ /* 0x000eae0000004200 */
[C---:B----4-:R-:W-:Y:S08]  /*9b70*/  HMMA.16816.F32.BF16 R36, R168.reuse, R8, R36 ;  /* 0x00000008a824723c */ /* 0x050ff00000041824 */
        /* <DEDUP_REMOVED lines=30> */
[C---:B--2---:R-:W-:Y:S07]  /*9d60*/  HMMA.16816.F32.BF16 R124, R168.reuse, R4, R124 ;  /* 0x00000004a87c723c */ /* 0x044fee000004187c */
[----:B------:R-:W-:Y:S01]  /*9d70*/  FADD.FTZ R4, R178, R2 ;  /* 0x00000002b2047221 */ /* 0x000fe20000010000 */
[----:B------:R-:W-:Y:S04]  /*9d80*/  HMMA.16816.F32.BF16 R128, R168, R6, R128 ;  /* 0x00000006a880723c */ /* 0x000fe80000041880 */
[----:B------:R1:W-:Y:S01]  /*9d90*/  STL [R1+0x20], R4 ;  /* 0x0000200401007387 */ /* 0x0003e20000100800 */
[----:B------:R-:W-:Y:S03]  /*9da0*/  MOV R2, R133 ;  /* 0x0000008500027202 */ /* 0x000fe60000000f00 */
[----:B------:R1:W-:Y:S01]  /*9db0*/  STL [R1+0x24], R0 ;  /* 0x0000240001007387 */ /* 0x0003e20000100800 */
[----:B------:R-:W-:-:S05]  /*9dc0*/  @P0 BRA `(.L_x_357) ;  /* 0xffffc25000000947 */ /* 0x000fca000383ffff */
.L_x_346:
[----:B------:R-:W2:Y:S01]  /*9dd0*/  S2UR UR10, SR_CTAID.X ;  /* 0x00000000000a79c3 */ /* 0x000ea20000002500 */
[----:B------:R-:W-:-:S02]  /*9de0*/  UISETP.NE.AND UP1, UPT, UR14, URZ, UPT ;  /* 0x0000003f0e00728c */ /* 0x000fc4000bf25270 */
[----:B------:R-:W-:Y:S02]  /*9df0*/  UISETP.NE.AND UP0, UPT, UR13, URZ, UPT ;  /* 0x0000003f0d00728c */ /* 0x000fe4000bf05270 */
[----:B------:R-:W-:-:S04]  /*9e00*/  ULDC.64 UR4, c[0x0][0x2c8] ;  /* 0x0000b20000047ab9 */ /* 0x000fc80000000a00 */
[----:B------:R-:W-:Y:S01]  /*9e10*/  PLOP3.LUT P0, PT, PT, PT, UP0, 0x40, 0x0 ;  /* 0x000000000000781c */ /* 0x000fe20003f0e808 */
[----:B--2---:R-:W-:-:S04]  /*9e20*/  ULEA UR10, UR10, 0x7f, 0x7 ;  /* 0x0000007f0a0a7891 */ /* 0x004fc8000f8e383f */
[----:B------:R-:W-:-:S03]  /*9e30*/  UIMAD.WIDE.U32 UR18, UR10, UR4, URZ ;  /* 0x000000040a1272a5 */ /* 0x000fc6000f8e003f */
[----:B------:R-:W-:Y:S02]  /*9e40*/  ULDC UR4, c[0x0][0x168] ;  /* 0x00005a0000047ab9 */ /* 0x000fe40000000800 */
[----:B------:R-:W-:Y:S02]  /*9e50*/  @UP1 USHF.R.U32.HI UR10, URZ, UR5, UR19 ;  /* 0x000000053f0a1299 */ /* 0x000fe40008011613 */
[----:B------:R-:W-:Y:S02]  /*9e60*/  UIADD3 UR4, -UR4, 0x1, URZ ;  /* 0x0000000104047890 */ /* 0x000fe4000fffe13f */
[----:B------:R-:W-:Y:S02]  /*9e70*/  ULDC UR5, c[0x0][0x1d0] ;  /* 0x0000740000057ab9 */ /* 0x000fe40000000800 */
[----:B------:R-:W-:-:S03]  /*9e80*/  UIADD3 UR11, UR10, UR5, UR4 ;  /* 0x000000050a0b7290 */ /* 0x000fc6000fffe004 */
[----:B------:R-:W-:Y:S02]  /*9e90*/  ULDC UR10, c[0x0][0x324] ;  /* 0x0000c900000a7ab9 */ /* 0x000fe40000000800 */
[----:B------:R-:W-:Y:S01]  /*9ea0*/  UIADD3 UR10, UR11, -UR10, URZ ;  /* 0x8000000a0b0a7290 */ /* 0x000fe2000fffe03f */
[----:B------:R-:W-:Y:S05]  /*9eb0*/  @P0 BRA `(.L_x_358) ;  /* 0x0000014000000947 */ /* 0x000fea0003800000 */
        /* <DEDUP_REMOVED lines=11> */
.L_x_359:
[----:B------:R-:W-:Y:S02]  /*9f70*/  ULDC UR4, c[0x0][0x32c] ;  /* 0x0000cb0000047ab9 */ /* 0x000fe40000000800 */
[----:B------:R-:W-:-:S03]  /*9f80*/  UISETP.NE.AND UP0, UPT, UR4, 0x1, UPT ;  /* 0x000000010400788c */ /* 0x000fc6000bf05270 */
[----:B------:R-:W-:Y:S02]  /*9f90*/  ULDC.64 UR4, c[0x0][0x330] ;  /* 0x0000cc0000047ab9 */ /* 0x000fe40000000a00 */
[----:B------:R-:W-:-:S06]  /*9fa0*/  UIMAD.WIDE.U32 UR18, UR11, UR4, URZ ;  /* 0x000000040b1272a5 */ /* 0x000fcc000f8e003f */
[----:B------:R-:W-:Y:S02]  /*9fb0*/  @UP0 USHF.R.U32.HI UR11, URZ, UR5, UR19 ;  /* 0x000000053f0b0299 */ /* 0x000fe40008011613 */
.L_x_360:
[----:B------:R-:W-:Y:S02]  /*9fc0*/  ULDC UR4, c[0x0][0x32c] ;  /* 0x0000cb0000047ab9 */ /* 0x000fe40000000800 */
[----:B------:R-:W-:-:S04]  /*9fd0*/  UIMAD UR4, UR11, UR4, URZ ;  /* 0x000000040b0472a4 */ /* 0x000fc8000f8e023f */
[----:B------:R-:W-:-:S04]  /*9fe0*/  UISETP.LT.AND UP0, UPT, UR10, UR4, UPT ;  /* 0x000000040a00728c */ /* 0x000fc8000bf01270 */
[----:B------:R-:W-:-:S04]  /*9ff0*/  USEL UR10, UR10, UR4, !UP0 ;  /* 0x000000040a0a7287 */ /* 0x000fc8000c000000 */
.L_x_358:
[----:B------:R-:W-:-:S04]  /*a000*/  UIADD3 UR10, UR10, 0x2f, URZ ;  /* 0x0000002f0a0a7890 */ /* 0x000fc8000fffe03f */
[----:B------:R-:W-:-:S04]  /*a010*/  UIMAD.WIDE UR4, UR10, 0x2aaaaaab, URZ ;  /* 0x2aaaaaab0a0478a5 */ /* 0x000fc8000f8e023f */
        /* <DEDUP_REMOVED lines=9> */
[----:B-1----:R-:W4:Y:S04]  /*a0b0*/  LDL.64 R4, [R1+0x38] ;  /* 0x0000380001047983 */ /* 0x002f280000100a00 */
[----:B------:R-:W4:Y:S01]  /*a0c0*/  LDL.64 R2, [R1+0x30] ;  /* 0x0000300001027983 */ /* 0x000f220000100a00 */
[----:B--2---:R-:W-:-:S02]  /*a0d0*/  IADD3 R11, P0, R8, 0x40, RZ ;  /* 0x00000040080b7810 */ /* 0x004fc40007f1e0ff */
[----:B------:R-:W-:-:S03]  /*a0e0*/  IADD3 R10, P1, R8, 0x80, RZ ;  /* 0x00000080080a7810 */ /* 0x000fc60007f3e0ff */
[--C-:B---3--:R-:W-:Y:S01]  /*a0f0*/  IMAD.X R0, RZ, RZ, R7.reuse, P0 ;  /* 0x000000ffff007224 */ /* 0x108fe200000e0607 */
[----:B------:R-:W-:Y:S01]  /*a100*/  STL [R1+0x78], R11 ;  /* 0x0000780b01007387 */ /* 0x000fe20000100800 */
[----:B------:R-:W-:Y:S01]  /*a110*/  IADD3 R9, P0, R8, 0xc0, RZ ;  /* 0x000000c008097810 */ /* 0x000fe20007f1e0ff */
[--C-:B------:R-:W-:Y:S01]  /*a120*/  IMAD.X R8, RZ, RZ, R7.reuse, P1 ;  /* 0x000000ffff087224 */ /* 0x100fe200008e0607 */
[C---:B----4-:R-:W-:Y:S01]  /*a130*/  IADD3 R6, P1, R4.reuse, 0x80, RZ ;  /* 0x0000008004067810 */ /* 0x050fe20007f3e0ff */
[----:B------:R-:W-:Y:S02]  /*a140*/  STL [R1+0x70], R10 ;  /* 0x0000700a01007387 */ /* 0x000fe40000100800 */
[----:B------:R-:W-:Y:S01]  /*a150*/  IMAD.X R7, RZ, RZ, R7, P0 ;  /* 0x000000ffff077224 */ /* 0x000fe200000e0607 */
[C---:B------:R-:W-:Y:S01]  /*a160*/  IADD3 R5, P0, R4.reuse, 0xc0, RZ ;  /* 0x000000c004057810 */ /* 0x040fe20007f1e0ff */
[----:B------:R1:W-:Y:S04]  /*a170*/  STL [R1+0x74], R0 ;  /* 0x0000740001007387 */ /* 0x0003e80000100800 */
[----:B------:R-:W-:Y:S04]  /*a180*/  STL [R1+0x68], R9 ;  /* 0x0000680901007387 */ /* 0x000fe80000100800 */
[----:B------:R-:W-:Y:S01]  /*a190*/  STL [R1+0x6c], R8 ;  /* 0x00006c0801007387 */ /* 0x000fe20000100800 */
[----:B-1----:R-:W-:Y:S01]  /*a1a0*/  IADD3 R0, P2, R4, 0x40, RZ ;  /* 0x0000004004007810 */ /* 0x002fe20007f5e0ff */
[----:B------:R-:W-:-:S04]  /*a1b0*/  IMAD.X R4, RZ, RZ, R3, P1 ;  /* 0x000000ffff047224 */ /* 0x000fc800008e0603 */
[----:B------:R1:W-:Y:S04]  /*a1c0*/  STL [R1+0x60], R0 ;  /* 0x0000600001007387 */ /* 0x0003e80000100800 */
[----:B------:R-:W-:Y:S04]  /*a1d0*/  STL [R1+0x64], R7 ;  /* 0x0000640701007387 */ /* 0x000fe80000100800 */
[----:B------:R-:W-:Y:S01]  /*a1e0*/  STL [R1+0x58], R6 ;  /* 0x0000580601007387 */ /* 0x000fe20000100800 */
[----:B-1----:R-:W-:-:S05]  /*a1f0*/  IMAD.X R0, RZ, RZ, R3, P2 ;  /* 0x000000ffff007224 */ /* 0x002fca00010e0603 */
[----:B------:R1:W-:Y:S04]  /*a200*/  STL [R1+0x5c], R0 ;  /* 0x00005c0001007387 */ /* 0x0003e80000100800 */
[----:B------:R2:W-:Y:S01]  /*a210*/  STL [R1+0x50], R5 ;  /* 0x0000500501007387 */ /* 0x0005e20000100800 */
[----:B-1----:R-:W-:-:S05]  /*a220*/  IMAD.X R0, RZ, RZ, R3, P0 ;  /* 0x000000ffff007224 */ /* 0x002fca00000e0603 */
[----:B------:R2:W-:Y:S04]  /*a230*/  STL [R1+0x2c], R0 ;  /* 0x00002c0001007387 */ /* 0x0005e80000100800 */
[----:B------:R2:W-:Y:S02]  /*a240*/  STL [R1+0x54], R4 ;  /* 0x0000540401007387 */ /* 0x0005e40000100800 */
.L_x_364:
[----:B--2---:R-:W2:Y:S01]  /*a250*/  LDL R0, [R1] ;  /* 0x0000000001007983 */ /* 0x004ea20000100800 */
[----:B------:R-:W-:Y:S04]  /*a260*/  DEPBAR.LE SB0, 0x0 ;  /* 0x000080000000791a */ /* 0x000fe80000000000 */
[----:B------:R-:W-:Y:S01]  /*a270*/  BAR.SYNC.DEFER_BLOCKING 0x0 ;  /* 0x0000000000007b1d */ /* 0x000fe20000010000 */
[----:B------:R-:W-:Y:S01]  /*a280*/  UISETP.GT.AND UP0, UPT, UR9, UR8, UPT ;  /* 0x000000080900728c */ /* 0x000fe2000bf04270 */
[----:B------:R-:W-:Y:S05]  /*a290*/  MOV R2, R133 ;  /* 0x0000008500027202 */ /* 0x000fea0000000f00 */
        /* <DEDUP_REMOVED lines=13> */
[----:B------:R4:W-:Y:S01]  /*a370*/  STL.64 [R1+0x88], R8 ;  /* 0x0000880801007387 */ /* 0x0009e20000100a00 */
[----:B------:R-:W-:Y:S03]  /*a380*/  UIMAD UR11, UR11, UR4, URZ ;  /* 0x000000040b0b72a4 */ /* 0x000fe6000f8e023f */
[----:B------:R-:W3:Y:S01]  /*a390*/  LDL R12, [R1+0x4] ;  /* 0x00000400010c7983 */ /* 0x000ee20000100800 */
[----:B------:R-:W-:Y:S03]  /*a3a0*/  UIMAD UR11, UR8, UR5, UR11 ;  /* 0x00000005080b72a4 */ /* 0x000fe6000f8e020b */
[----:B------:R-:W3:Y:S01]  /*a3b0*/  LDL R22, [R1+0x78] ;  /* 0x0000780001167983 */ /* 0x000ee20000100800 */
[----:B------:R-:W-:Y:S02]  /*a3c0*/  UIADD3 UR4, UR19, UR11, URZ ;  /* 0x0000000b13047290 */ /* 0x000fe4000fffe03f */
[----:B------:R-:W-:Y:S01]  /*a3d0*/  UIMAD.WIDE.U32 UR18, UR18, 0x30, URZ ;  /* 0x00000030121278a5 */ /* 0x000fe2000f8e003f */
[----:B------:R-:W3:Y:S01]  /*a3e0*/  LDL R21, [R1+0x74] ;  /* 0x0000740001157983 */ /* 0x000ee20000100800 */
[----:B------:R-:W-:Y:S03]  /*a3f0*/  UIMAD UR4, UR4, 0x30, URZ ;  /* 0x00000030040478a4 */ /* 0x000fe6000f8e023f */
[----:B------:R-:W3:Y:S01]  /*a400*/  LDL R20, [R1+0x70] ;  /* 0x0000700001147983 */ /* 0x000ee20000100800 */
[----:B------:R-:W-:Y:S03]  /*a410*/  UIADD3 UR4, UR19, UR4, URZ ;  /* 0x0000000413047290 */ /* 0x000fe6000fffe03f */
[----:B------:R-:W3:Y:S04]  /*a420*/  LDL R15, [R1+0x6c] ;  /* 0x00006c00010f7983 */ /* 0x000ee80000100800 */
[----:B------:R-:W3:Y:S04]  /*a430*/  LDL R14, [R1+0x68] ;  /* 0x00006800010e7983 */ /* 0x000ee80000100800 */
[----:B----4-:R-:W4:Y:S04]  /*a440*/  LDL.64 R8, [R1+0x40] ;  /* 0x0000400001087983 */ /* 0x010f280000100a00 */
[----:B------:R-:W4:Y:S01]  /*a450*/  LDL R13, [R1+0x64] ;  /* 0x00006400010d7983 */ /* 0x000f220000100800 */
[----:B--2---:R-:W-:Y:S02]  /*a460*/  LOP3.LUT P2, RZ, R0, 0x1, RZ, 0xc0, !PT ;  /* 0x0000000100ff7812 */ /* 0x004fe4000784c0ff */
[----:B---3--:R-:W-:Y:S04]  /*a470*/  IADD3 R0, P1, R6, UR18, RZ ;  /* 0x0000001206007c10 */ /* 0x008fe8000ff3e0ff */
[C---:B------:R-:W-:Y:S02]  /*a480*/  LEA R4, P0, R0.reuse, c[0x0][0x1f8], 0x1 ;  /* 0x00007e0000047a11 */ /* 0x040fe400078008ff */
[----:B----4-:R-:W-:Y:S04]  /*a490*/  IADD3.X R3, R9, UR4, RZ, P1, !PT ;  /* 0x0000000409037c10 */ /* 0x010fe80008ffe4ff */
[----:B------:R-:W-:Y:S02]  /*a4a0*/  LEA.HI.X R5, R0, c[0x0][0x1fc], R3, 0x1, P0 ;  /* 0x00007f0000057a11 */ /* 0x000fe400000f0c03 */
[----:B------:R-:W-:Y:S03]  /*a4b0*/  IADD3 R0, P1, R22, UR18, RZ ;  /* 0x0000001216007c10 */ /* 0x000fe6000ff3e0ff */
        /* <DEDUP_REMOVED lines=24> */
[----:B------:R-:W-:Y:S02]  /*a640*/  @!P3 IMAD.X R5, R0, 0x1, R9, P1 ;  /* 0x000000010005b824 */ /* 0x000fe400008e0609 */
[----:B------:R2:W5:Y:S03]  /*a650*/  LDL.LU.64 R8, [R1+0x88] ;  /* 0x0000880001087983 */ /* 0x0005660000300a00 */
[----:B------:R-:W-:Y:S02]  /*a660*/  @!P3 LEA.HI.X R7, R4, c[0x0][0x1fc], R5, 0x1, P0 ;  /* 0x00007f000407ba11 */ /* 0x000fe400000f0c05 */
[----:B------:R-:W-:Y:S03]  /*a670*/  @!P3 IADD3 R5, P1, R3, R22, RZ ;  /* 0x000000160305b210 */ /* 0x000fe60007f3e0ff */
[----:B------:R3:W-:Y:S01]  /*a680*/  @!P3 LDGSTS.E.BYPASS.LTC128B.128 [R12+0x1100], [R6.64], !P6 ;  /* 0x01100000060cbfae */ /* 0x0007e2000f101d50 */
[C---:B------:R-:W-:Y:S01]  /*a690*/  @!P3 LEA R4, P0, R5.reuse, c[0x0][0x1f8], 0x1 ;  /* 0x00007e000504ba11 */ /* 0x040fe200078008ff */
[C---:B---3--:R-:W-:Y:S05]  /*a6a0*/  @!P3 IMAD.X R6, R0.reuse, 0x1, R21, P1 ;  /* 0x000000010006b824 */ /* 0x048fea00008e0615 */
[----:B------:R-:W-:Y:S05]  /*a6b0*/  @!P3 LEA.HI.X R5, R5, c[0x0][0x1fc], R6, 0x1, P0 ;  /* 0x00007f000505ba11 */ /* 0x000fea00000f0c06 */
[----:B------:R3:W-:Y:S02]  /*a6c0*/  @!P3 LDGSTS.E.BYPASS.LTC128B.128 [R12+0x2900], [R4.64], !P2 ;  /* 0x02900000040cbfae */ /* 0x0007e4000d101d50 */
[----:B---3--:R-:W-:Y:S04]  /*a6d0*/  @!P3 IADD3 R5, P1, R3, R20, RZ ;  /* 0x000000140305b210 */ /* 0x008fe80007f3e0ff */
[----:B------:R-:W-:Y:S01]  /*a6e0*/  @!P3 LEA R4, P0, R5, c[0x0][0x1f8], 0x1 ;  /* 0x00007e000504ba11 */ /* 0x000fe200078008ff */
[C---:B------:R-:W-:Y:S01]  /*a6f0*/  @!P3 IMAD.X R6, R0.reuse, 0x1, R15, P1 ;  /* 0x000000010006b824 */ /* 0x040fe200008e060f */
[----:B------:R-:W-:Y:S04]  /*a700*/  @!P3 IADD3 R3, P1, R3, R14, RZ ;  /* 0x0000000e0303b210 */ /* 0x000fe80007f3e0ff */
[----:B------:R-:W-:Y:S01]  /*a710*/  @!P3 LEA.HI.X R5, R5, c[0x0][0x1fc], R6, 0x1, P0 ;  /* 0x00007f000505ba11 */ /* 0x000fe200000f0c06 */
[----:B------:R-:W-:Y:S04]  /*a720*/  @!P3 IMAD.X R0, R0, 0x1, R13, P1 ;  /* 0x000000010000b824 */ /* 0x000fe800008e060d */
[----:B------:R3:W-:Y:S02]  /*a730*/  @!P3 LDGSTS.E.BYPASS.LTC128B.128 [R12+0x4100], [R4.64], !P5 ;  /* 0x04100000040cbfae */ /* 0x0007e4000e901d50 */
[C---:B---3--:R-:W-:Y:S04]  /*a740*/  @!P3 LEA R4, P0, R3.reuse, c[0x0][0x1f8], 0x1 ;  /* 0x00007e000304ba11 */ /* 0x048fe800078008ff */
[----:B------:R-:W-:Y:S05]  /*a750*/  @!P3 LEA.HI.X R5, R3, c[0x0][0x1fc], R0, 0x1, P0 ;  /* 0x00007f000305ba11 */ /* 0x000fea00000f0c00 */
[----:B------:R2:W-:Y:S04]  /*a760*/  @!P3 LDGSTS.E.BYPASS.LTC128B.128 [R12+0x5900], [R4.64], !P4 ;  /* 0x05900000040cbfae */ /* 0x0005e8000e101d50 */
.L_x_362:
[C---:B--2345:R-:W-:Y:S01]  /*a770*/  HMMA.16816.F32.BF16 R4, R160.reuse, R8, RZ ;  /* 0x00000008a004723c */ /* 0x07cfe200000418ff */
        /* <DEDUP_REMOVED lines=138> */
[----:B------:R-:W2:Y:S01]  /*b020*/  MUFU.TANH R175, R4 ;  /* 0x0000000400af7308 */ /* 0x000ea20000002400 */
[----:B------:R-:W-:Y:S02]  /*b030*/  FMUL.FTZ R6, R6, c[0x0][0x320] ;  /* 0x0000c80006067a20 */ /* 0x000fe40000410000 */
[----:B------:R-:W-:Y:S01]  /*b040*/  FMUL.FTZ R7, R7, c[0x0][0x320] ;  /* 0x0000c80007077a20 */ /* 0x000fe20000410000 */
[C---:B-1----:R-:W-:Y:S03]  /*b050*/  HMMA.16816.F32.BF16 R12, R232.reuse, R168, R12 ;  /* 0x000000a8e80c723c */ /* 0x042fe6000004180c */
[----:B------:R-:W-:Y:S03]  /*b060*/  FMUL.FTZ R8, R8, c[0x0][0x320] ;  /* 0x0000c80008087a20 */ /* 0x000fe60000410000 */
[----:B------:R-:W1:Y:S01]  /*b070*/  MUFU.TANH R174, R5 ;  /* 0x0000000500ae7308 */ /* 0x000e620000002400 */
[----:B------:R-:W-:Y:S01]  /*b080*/  FMUL.FTZ R9, R9, c[0x0][0x320] ;  /* 0x0000c80009097a20 */ /* 0x000fe20000410000 */
[C---:B------:R-:W-:Y:S04]  /*b090*/  HMMA.16816.F32.BF16 R16, R232.reuse, R170, R16 ;  /* 0x000000aae810723c */ /* 0x040fe80000041810 */
[----:B------:R-:W-:Y:S02]  /*b0a0*/  FMUL.FTZ R10, R10, c[0x0][0x320] ;  /* 0x0000c8000a0a7a20 */ /* 0x000fe40000410000 */
[----:B------:R-:W-:Y:S02]  /*b0b0*/  FMUL.FTZ R11, R11, c[0x0][0x320] ;  /* 0x0000c8000b0b7a20 */ /* 0x000fe40000410000 */
[----:B------:R-:W3:Y:S08]  /*b0c0*/  MUFU.TANH R178, R6 ;  /* 0x0000000600b27308 */ /* 0x000ef00000002400 */
[----:B------:R-:W-:Y:S02]  /*b0d0*/  FMUL.FTZ R12, R12, c[0x0][0x320] ;  /* 0x0000c8000c0c7a20 */ /* 0x000fe40000410000 */
[----:B------:R4:W1:Y:S01]  /*b0e0*/  MUFU.TANH R179, R7 ;  /* 0x0000000700b37308 */ /* 0x0008620000002400 */
[----:B------:R-:W-:Y:S02]  /*b0f0*/  FMUL.FTZ R13, R13, c[0x0][0x320] ;  /* 0x0000c8000d0d7a20 */ /* 0x000fe40000410000 */
[----:B------:R-:W-:Y:S02]  /*b100*/  FMUL.FTZ R14, R14, c[0x0][0x320] ;  /* 0x0000c8000e0e7a20 */ /* 0x000fe40000410000 */
[----:B------:R-:W-:Y:S05]  /*b110*/  FMUL.FTZ R15, R15, c[0x0][0x320] ;  /* 0x0000c8000f0f7a20 */ /* 0x000fea0000410000 */
[----:B------:R-:W1:Y:S10]  /*b120*/  MUFU.TANH R173, R8 ;  /* 0x0000000800ad7308 */ /* 0x000e740000002400 */
[----:B------:R-:W1:Y:S01]  /*b130*/  MUFU.TANH R169, R9 ;  /* 0x0000000900a97308 */ /* 0x000e620000002400 */
[----:B----4-:R-:W4:Y:S01]  /*b140*/  LDSM.16.M88.4 R4, [R238+0x5800] ;  /* 0x00580000ee04783b */ /* 0x010f220000000200 */
[----:B------:R-:W-:Y:S08]  /*b150*/  DEPBAR.LE SB0, 0x0 ;  /* 0x000080000000791a */ /* 0x000ff00000000000 */
[----:B------:R-:W1:Y:S01]  /*b160*/  MUFU.TANH R177, R10 ;  /* 0x0000000a00b17308 */ /* 0x000e620000002400 */
[----:B------:R-:W-:Y:S09]  /*b170*/  BAR.SYNC.DEFER_BLOCKING 0x0 ;  /* 0x0000000000007b1d */ /* 0x000ff20000010000 */
[----:B------:R1:W1:Y:S10]  /*b180*/  MUFU.TANH R176, R11 ;  /* 0x0000000b00b07308 */ /* 0x0002740000002400 */
[----:B------:R-:W2:Y:S10]  /*b190*/  MUFU.TANH R168, R12 ;  /* 0x0000000c00a87308 */ /* 0x000eb40000002400 */
[----:B------:R2:W2:Y:S01]  /*b1a0*/  MUFU.TANH R134, R13 ;  /* 0x0000000d00867308 */ /* 0x0004a20000002400 */
[C---:B----4-:R-:W-:Y:S05]  /*b1b0*/  HMMA.16816.F32.BF16 R20, R232.reuse, R4, R20 ;  /* 0x00000004e814723c */ /* 0x050fea0000041814 */
[----:B-1----:R-:W-:Y:S04]  /*b1c0*/  FMUL.FTZ R11, R17, c[0x0][0x320] ;  /* 0x0000c800110b7a20 */ /* 0x002fe80000410000 */
[----:B------:R1:W4:Y:S01]  /*b1d0*/  MUFU.TANH R172, R14 ;  /* 0x0000000e00ac7308 */ /* 0x0003220000002400 */
[----:B------:R-:W-:Y:S09]  /*b1e0*/  HMMA.16816.F32.BF16 R24, R232, R6, R24 ;  /* 0x00000006e818723c */ /* 0x000ff20000041818 */
[----:B------:R3:W3:Y:S03]  /*b1f0*/  MUFU.TANH R171, R15 ;  /* 0x0000000f00ab7308 */ /* 0x0006e60000002400 */
[----:B--2---:R-:W-:Y:S02]  /*b200*/  FMUL.FTZ R13, R16, c[0x0][0x320] ;  /* 0x0000c800100d7a20 */ /* 0x004fe40000410000 */
[----:B------:R-:W-:Y:S02]  /*b210*/  FMUL.FTZ R16, R18, c[0x0][0x320] ;  /* 0x0000c80012107a20 */ /* 0x000fe40000410000 */
[----:B------:R-:W-:Y:S03]  /*b220*/  FMUL.FTZ R10, R20, c[0x0][0x320] ;  /* 0x0000c800140a7a20 */ /* 0x000fe60000410000 */
[----:B------:R-:W2:Y:S01]  /*b230*/  MUFU.TANH R13, R13 ;  /* 0x0000000d000d7308 */ /* 0x000ea20000002400 */
[----:B------:R-:W-:Y:S02]  /*b240*/  FMUL.FTZ R9, R21, c[0x0][0x320] ;  /* 0x0000c80015097a20 */ /* 0x000fe40000410000 */
[----:B------:R-:W-:Y:S02]  /*b250*/  FMUL.FTZ R12, R23, c[0x0][0x320] ;  /* 0x0000c800170c7a20 */ /* 0x000fe40000410000 */
[----:B-1----:R-:W-:Y:S02]  /*b260*/  FMUL.FTZ R14, R22, c[0x0][0x320] ;  /* 0x0000c800160e7a20 */ /* 0x002fe40000410000 */
[----:B------:R-:W-:Y:S02]  /*b270*/  FMUL.FTZ R8, R24, c[0x0][0x320] ;  /* 0x0000c80018087a20 */ /* 0x000fe40000410000 */
[----:B------:R-:W-:Y:S01]  /*b280*/  FMUL.FTZ R5, R25, c[0x0][0x320] ;  /* 0x0000c80019057a20 */ /* 0x000fe20000410000 */
[----:B------:R-:W1:Y:S01]  /*b290*/  MUFU.TANH R11, R11 ;  /* 0x0000000b000b7308 */ /* 0x000e620000002400 */
[----:B------:R-:W-:Y:S02]  /*b2a0*/  FMUL.FTZ R4, R26, c[0x0][0x320] ;  /* 0x0000c8001a047a20 */ /* 0x000fe40000410000 */
[----:B------:R-:W-:Y:S02]  /*b2b0*/  FMUL.FTZ R0, R27, c[0x0][0x320] ;  /* 0x0000c8001b007a20 */ /* 0x000fe40000410000 */
[----:B---3--:R-:W-:Y:S05]  /*b2c0*/  FMUL.FTZ R15, R19, c[0x0][0x320] ;  /* 0x0000c800130f7a20 */ /* 0x008fea0000410000 */
[----:B------:R-:W3:Y:S10]  /*b2d0*/  MUFU.TANH R16, R16 ;  /* 0x0000001000107308 */ /* 0x000ef40000002400 */
[----:B------:R-:W1:Y:S10]  /*b2e0*/  MUFU.TANH R15, R15 ;  /* 0x0000000f000f7308 */ /* 0x000e740000002400 */
[----:B------:R-:W1:Y:S10]  /*b2f0*/  MUFU.TANH R10, R10 ;  /* 0x0000000a000a7308 */ /* 0x000e740000002400 */
[----:B------:R-:W1:Y:S10]  /*b300*/  MUFU.TANH R9, R9 ;  /* 0x0000000900097308 */ /* 0x000e740000002400 */
[----:B------:R-:W1:Y:S10]  /*b310*/  MUFU.TANH R14, R14 ;  /* 0x0000000e000e7308 */ /* 0x000e740000002400 */
[----:B------:R-:W1:Y:S10]  /*b320*/  MUFU.TANH R12, R12 ;  /* 0x0000000c000c7308 */ /* 0x000e740000002400 */
[----:B------:R-:W1:Y:S10]  /*b330*/  MUFU.TANH R8, R8 ;  /* 0x0000000800087308 */ /* 0x000e740000002400 */
[----:B------:R-:W1:Y:S10]  /*b340*/  MUFU.TANH R5, R5 ;  /* 0x0000000500057308 */ /* 0x000e740000002400 */
[----:B------:R-:W1:Y:S10]  /*b350*/  MUFU.TANH R4, R4 ;  /* 0x0000000400047308 */ /* 0x000e740000002400 */
[----:B------:R1:W1:Y:S01]  /*b360*/  MUFU.TANH R3, R0 ;  /* 0x0000000000037308 */ /* 0x0002620000002400 */
[----:B------:R-:W-:-:S05]  /*b370*/  @!P0 BRA `(.L_x_363) ;  /* 0x0000049000008947 */ /* 0x000fca0003800000 */
[----:B--234-:R-:W2:Y:S01]  /*b380*/  LDL R17, [R1+0x80] ;  /* 0x0000800001117983 */ /* 0x01cea20000100800 */
[----:B------:R-:W-:Y:S02]  /*b390*/  ULDC.64 UR4, c[0x0][0x1e0] ;  /* 0x0000780000047ab9 */ /* 0x000fe40000000a00 */
[----:B------:R-:W-:Y:S01]  /*b3a0*/  UIADD3 UR18, UR8, -0x1, URZ ;  /* 0xffffffff08127890 */ /* 0x000fe2000fffe03f */
[----:B------:R-:W3:Y:S03]  /*b3b0*/  LDL.64 R26, [R1+0x38] ;  /* 0x00003800011a7983 */ /* 0x000ee60000100a00 */
[----:B------:R-:W-:Y:S01]  /*b3c0*/  UIMAD.WIDE.U32 UR20, UR18, UR4, URZ ;  /* 0x00000004121472a5 */ /* 0x000fe2000f8e003f */
[----:B------:R-:W4:Y:S01]  /*b3d0*/  LDL.64 R24, [R1+0x30] ;  /* 0x0000300001187983 */ /* 0x000f220000100a00 */
[----:B------:R-:W-:Y:S03]  /*b3e0*/  USHF.R.S32.HI UR11, URZ, 0x1f, UR18 ;  /* 0x0000001f3f0b7899 */ /* 0x000fe60008011412 */
[----:B------:R-:W5:Y:S01]  /*b3f0*/  LDL R170, [R1+0x4] ;  /* 0x0000040001aa7983 */ /* 0x000f620000100800 */
[----:B------:R-:W-:Y:S03]  /*b400*/  UIMAD UR11, UR11, UR4, URZ ;  /* 0x000000040b0b72a4 */ /* 0x000fe6000f8e023f */
[----:B------:R-:W3:Y:S01]  /*b410*/  LDL R22, [R1+0x60] ;  /* 0x0000600001167983 */ /* 0x000ee20000100800 */
[----:B------:R-:W-:Y:S03]  /*b420*/  UIMAD UR11, UR18, UR5, UR11 ;  /* 0x00000005120b72a4 */ /* 0x000fe6000f8e020b */
[----:B------:R-:W4:Y:S01]  /*b430*/  LDL R21, [R1+0x5c] ;  /* 0x00005c0001157983 */ /* 0x000f220000100800 */
[----:B------:R-:W-:Y:S02]  /*b440*/  UIADD3 UR11, UR21, UR11, URZ ;  /* 0x0000000b150b7290 */ /* 0x000fe4000fffe03f */
[----:B------:R-:W-:Y:S01]  /*b450*/  UIMAD.WIDE.U32 UR20, UR20, 0x30, URZ ;  /* 0x00000030141478a5 */ /* 0x000fe2000f8e003f */
[----:B------:R-:W5:Y:S01]  /*b460*/  LDL R23, [R1+0x28] ;  /* 0x0000280001177983 */ /* 0x000f620000100800 */
[----:B------:R-:W-:Y:S03]  /*b470*/  UIMAD UR4, UR11, 0x30, URZ ;  /* 0x000000300b0478a4 */ /* 0x000fe6000f8e023f */
[----:B------:R-:W5:Y:S01]  /*b480*/  LDL R20, [R1+0x58] ;  /* 0x0000580001147983 */ /* 0x000f620000100800 */
[----:B------:R-:W-:Y:S03]  /*b490*/  UIADD3 UR4, UR21, UR4, URZ ;  /* 0x0000000415047290 */ /* 0x000fe6000fffe03f */
[----:B------:R-:W5:Y:S04]  /*b4a0*/  LDL R19, [R1+0x54] ;  /* 0x0000540001137983 */ /* 0x000f680000100800 */
[----:B------:R-:W5:Y:S01]  /*b4b0*/  LDL R18, [R1+0x50] ;  /* 0x0000500001127983 */ /* 0x000f620000100800 */
[----:B-12---:R-:W-:Y:S03]  /*b4c0*/  IADD3 R0, -R17, 0x30, RZ ;  /* 0x0000003011007810 */ /* 0x006fe60007ffe1ff */
[----:B------:R-:W2:Y:S01]  /*b4d0*/  LDL R17, [R1+0x2c] ;  /* 0x00002c0001117983 */ /* 0x000ea20000100800 */
[C---:B------:R-:W-:Y:S02]  /*b4e0*/  ISETP.GE.AND P1, PT, R0.reuse, 0x1, PT ;  /* 0x000000010000780c */ /* 0x040fe40003f26270 */
[----:B------:R-:W-:Y:S11]  /*b4f0*/  ISETP.GE.AND P0, PT, R0, 0x21, PT ;  /* 0x000000210000780c */ /* 0x000ff60003f06270 */
[----:B---3--:R-:W-:Y:S02]  /*b500*/  @P1 IADD3 R0, P2, R26, UR20, RZ ;  /* 0x000000141a001c10 */ /* 0x008fe4000ff5e0ff */
[----:B------:R-:W-:Y:S02]  /*b510*/  VOTEU.ANY UP0, P0 ;  /* 0x00000000003f7886 */ /* 0x000fe40000000100 */
[----:B----4-:R-:W-:Y:S02]  /*b520*/  @P1 IADD3.X R7, R25, UR4, RZ, P2, !PT ;  /* 0x0000000419071c10 */ /* 0x010fe400097fe4ff */
[C---:B------:R-:W-:Y:S04]  /*b530*/  @P1 LEA R6, P2, R0.reuse, c[0x0][0x1c8], 0x1 ;  /* 0x0000720000061a11 */ /* 0x040fe800078408ff */
[----:B------:R-:W-:Y:S02]  /*b540*/  @P1 LEA.HI.X R7, R0, c[0x0][0x1cc], R7, 0x1, P2 ;  /* 0x0000730000071a11 */ /* 0x000fe400010f0c07 */
[----:B------:R-:W-:Y:S03]  /*b550*/  @P1 IADD3 R0, P2, R22, UR20, RZ ;  /* 0x0000001416001c10 */ /* 0x000fe6000ff5e0ff */
[----:B------:R-:W-:Y:S01]  /*b560*/  @!PT LDS RZ, [RZ] ;  /* 0x00000000fffff984 */ /* 0x000fe20000000800 */
[----:B------:R-:W-:Y:S01]  /*b570*/  @!PT LDS RZ, [RZ] ;  /* 0x00000000fffff984 */ /* 0x000fe20000000800 */
[----:B------:R-:W-:Y:S01]  /*b580*/  @!PT LDS RZ, [RZ] ;  /* 0x00000000fffff984 */ /* 0x000fe20000000800 */
[----:B-----5:R1:W-:Y:S02]  /*b590*/  @P1 LDGSTS.E.BYPASS.LTC128B.128 [R170+0x10100], [R6.64], !P6 ;  /* 0x1010000006aa1fae */ /* 0x0203e4000f101d50 */
[----:B-1----:R-:W-:Y:S02]  /*b5a0*/  @P1 IADD3.X R7, R21, UR4, RZ, P2, !PT ;  /* 0x0000000415071c10 */ /* 0x002fe400097fe4ff */
[C---:B------:R-:W-:Y:S04]  /*b5b0*/  @P1 LEA R6, P2, R0.reuse, c[0x0][0x1c8], 0x1 ;  /* 0x0000720000061a11 */ /* 0x040fe800078408ff */
[----:B------:R-:W-:Y:S02]  /*b5c0*/  @P1 LEA.HI.X R7, R0, c[0x0][0x1cc], R7, 0x1, P2 ;  /* 0x0000730000071a11 */ /* 0x000fe400010f0c07 */
[----:B------:R-:W-:Y:S11]  /*b5d0*/  LOP3.LUT P2, RZ, R23, 0x1, RZ, 0xc0, !PT ;  /* 0x0000000117ff7812 */ /* 0x000ff6000784c0ff */
[----:B------:R-:W-:Y:S02]  /*b5e0*/  @!UPT UIADD3 URZ, URZ, URZ, URZ ;  /* 0x0000003f3f3ff290 */ /* 0x000fe4000fffe03f */
[----:B------:R1:W-:Y:S01]  /*b5f0*/  @P1 LDGSTS.E.BYPASS.LTC128B.128 [R170+0x11900], [R6.64], !P2 ;  /* 0x1190000006aa1fae */ /* 0x0003e2000d101d50 */
[----:B------:R-:W-:Y:S04]  /*b600*/  @P1 IADD3 R0, P2, R20, UR20, RZ ;  /* 0x0000001414001c10 */ /* 0x000fe8000ff5e0ff */
[----:B-1----:R-:W-:Y:S02]  /*b610*/  @P1 IADD3.X R7, R19, UR4, RZ, P2, !PT ;  /* 0x0000000413071c10 */ /* 0x002fe400097fe4ff */
[C---:B------:R-:W-:Y:S04]  /*b620*/  @P1 LEA R6, P2, R0.reuse, c[0x0][0x1c8], 0x1 ;  /* 0x0000720000061a11 */ /* 0x040fe800078408ff */
[----:B------:R-:W-:Y:S02]  /*b630*/  @P1 LEA.HI.X R7, R0, c[0x0][0x1cc], R7, 0x1, P2 ;  /* 0x0000730000071a11 */ /* 0x000fe400010f0c07 */
[----:B------:R-:W-:Y:S01]  /*b640*/  @P1 IADD3 R0, P2, R18, UR20, RZ ;  /* 0x0000001412001c10 */ /* 0x000fe2000ff5e0ff */
[----:B------:R-:W-:Y:S02]  /*b650*/  @UP0 UIADD3 UR20, UP1, UR15, UR20, URZ ;  /* 0x000000140f140290 */ /* 0x000fe4000ff3e03f */
[----:B------:R2:W-:Y:S02]  /*b660*/  @P1 LDGSTS.E.BYPASS.LTC128B.128 [R170+0x13100], [R6.64], !P5 ;  /* 0x1310000006aa1fae */ /* 0x0005e4000e901d50 */
[----:B--2---:R-:W-:Y:S01]  /*b670*/  @P1 IADD3.X R7, R17, UR4, RZ, P2, !PT ;  /* 0x0000000411071c10 */ /* 0x004fe200097fe4ff */
[----:B------:R-:W-:Y:S01]  /*b680*/  @UP0 UIADD3.X UR4, UR6, UR4, URZ, UP1, !UPT ;  /* 0x0000000406040290 */ /* 0x000fe20008ffe43f */
[C---:B------:R-:W-:Y:S04]  /*b690*/  @P1 LEA R6, P2, R0.reuse, c[0x0][0x1c8], 0x1 ;  /* 0x0000720000061a11 */ /* 0x040fe800078408ff */
[----:B------:R-:W-:Y:S02]  /*b6a0*/  @P1 LEA.HI.X R7, R0, c[0x0][0x1cc], R7, 0x1, P2 ;  /* 0x0000730000071a11 */ /* 0x000fe400010f0c07 */
[----:B------:R-:W-:Y:S03]  /*b6b0*/  LOP3.LUT P2, RZ, R23, 0x1, RZ, 0xc0, !PT ;  /* 0x0000000117ff7812 */ /* 0x000fe6000784c0ff */
[----:B------:R1:W-:Y:S01]  /*b6c0*/  @P1 LDGSTS.E.BYPASS.LTC128B.128 [R170+0x14900], [R6.64], !P4 ;  /* 0x1490000006aa1fae */ /* 0x0003e2000e101d50 */
[----:B------:R-:W-:Y:S04]  /*b6d0*/  @P0 IADD3 R0, P1, R26, UR20, RZ ;  /* 0x000000141a000c10 */ /* 0x000fe8000ff3e0ff */
[----:B-1----:R-:W-:Y:S02]  /*b6e0*/  @P0 IADD3.X R7, R25, UR4, RZ, P1, !PT ;  /* 0x0000000419070c10 */ /* 0x002fe40008ffe4ff */
[C---:B------:R-:W-:Y:S04]  /*b6f0*/  @P0 LEA R6, P1, R0.reuse, c[0x0][0x1c8], 0x1 ;  /* 0x0000720000060a11 */ /* 0x040fe800078208ff */
[----:B------:R-:W-:Y:S02]  /*b700*/  @P0 LEA.HI.X R7, R0, c[0x0][0x1cc], R7, 0x1, P1 ;  /* 0x0000730000070a11 */ /* 0x000fe400008f0c07 */
[----:B------:R-:W-:Y:S03]  /*b710*/  @P0 IADD3 R0, P1, R22, UR20, RZ ;  /* 0x0000001416000c10 */ /* 0x000fe6000ff3e0ff */
[----:B------:R1:W-:Y:S02]  /*b720*/  @P0 LDGSTS.E.BYPASS.LTC128B.128 [R170+0x11100], [R6.64], !P6 ;  /* 0x1110000006aa0fae */ /* 0x0003e4000f101d50 */
        /* <DEDUP_REMOVED lines=12> */
[----:B------:R-:W-:Y:S05]  /*b7f0*/  @P0 LEA.HI.X R7, R0, c[0x0][0x1cc], R7, 0x1, P1 ;  /* 0x0000730000070a11 */ /* 0x000fea00008f0c07 */
[----:B------:R1:W-:Y:S04]  /*b800*/  @P0 LDGSTS.E.BYPASS.LTC128B.128 [R170+0x15900], [R6.64], !P4 ;  /* 0x1590000006aa0fae */ /* 0x0003e8000e101d50 */
.L_x_363:
[----:B--234-:R-:W2:Y:S01]  /*b810*/  LDL.LU R17, [R1+0x20] ;  /* 0x0000200001117983 */ /* 0x01cea20000300800 */
[----:B------:R-:W-:Y:S01]  /*b820*/  FMNMX.FTZ R133, R175, R133, !PT ;  /* 0x00000085af857209 */ /* 0x000fe20007810000 */
[----:B------:R-:W-:Y:S02]  /*b830*/  UISETP.GT.AND UP0, UPT, UR8, UR10, UPT ;  /* 0x0000000a0800728c */ /* 0x000fe4000bf04270 */
[----:B------:R-:W0:Y:S01]  /*b840*/  LDGDEPBAR ;  /* 0x00000000000079af */ /* 0x000e220000000000 */
[----:B------:R-:W-:Y:S01]  /*b850*/  FMNMX.FTZ R133, R174, R133, !PT ;  /* 0x00000085ae857209 */ /* 0x000fe20007810000 */
[----:B------:R-:W-:Y:S02]  /*b860*/  UIADD3 UR8, UR8, -0x1, URZ ;  /* 0xffffffff08087890 */ /* 0x000fe4000fffe03f */
[----:B------:R-:W-:Y:S02]  /*b870*/  PLOP3.LUT P0, PT, PT, PT, UP0, 0x80, 0x0 ;  /* 0x000000000000781c */ /* 0x000fe40003f0f008 */
[----:B------:R-:W-:Y:S04]  /*b880*/  FMNMX.FTZ R133, R173, R133, !PT ;  /* 0x00000085ad857209 */ /* 0x000fe80007810000 */
[----:B------:R-:W-:Y:S04]  /*b890*/  FMNMX.FTZ R133, R169, R133, !PT ;  /* 0x00000085a9857209 */ /* 0x000fe80007810000 */
[----:B------:R-:W-:Y:S04]  /*b8a0*/  FMNMX.FTZ R133, R168, R133, !PT ;  /* 0x00000085a8857209 */ /* 0x000fe80007810000 */
[----:B------:R-:W-:Y:S04]  /*b8b0*/  FMNMX.FTZ R133, R134, R133, !PT ;  /* 0x0000008586857209 */ /* 0x000fe80007810000 */
[----:B------:R-:W-:Y:S04]  /*b8c0*/  FMNMX.FTZ R133, R13, R133, !PT ;  /* 0x000000850d857209 */ /* 0x000fe80007810000 */
[----:B-1----:R-:W-:Y:S04]  /*b8d0*/  FMNMX.FTZ R133, R11, R133, !PT ;  /* 0x000000850b857209 */ /* 0x002fe80007810000 */
        /* <DEDUP_REMOVED lines=12> */
[----:B------:R-:W3:Y:S01]  /*b9a0*/  LDL.LU R8, [R1+0x24] ;  /* 0x0000240001087983 */ /* 0x000ee20000300800 */
[--C-:B------:R-:W-:Y:S01]  /*b9b0*/  FFMA.FTZ R175, R175, c[0x0][0x2d0], -R2.reuse ;  /* 0x0000b400afaf7a23 */ /* 0x100fe20000010802 */
[----:B------:R-:W1:Y:S01]  /*b9c0*/  MUFU.EX2 R6, R0 ;  /* 0x0000000000067308 */ /* 0x000e620000000800 */
[--C-:B------:R-:W-:Y:S02]  /*b9d0*/  FFMA.FTZ R174, R174, c[0x0][0x2d0], -R2.reuse ;  /* 0x0000b400aeae7a23 */ /* 0x100fe40000010802 */
[--C-:B------:R-:W-:Y:S02]  /*b9e0*/  FFMA.FTZ R18, R168, c[0x0][0x2d0], -R2.reuse ;  /* 0x0000b400a8127a23 */ /* 0x100fe40000010802 */
[--C-:B------:R-:W-:Y:S02]  /*b9f0*/  FFMA.FTZ R173, R173, c[0x0][0x2d0], -R2.reuse ;  /* 0x0000b400adad7a23 */ /* 0x100fe40000010802 */
[--C-:B------:R-:W-:Y:S02]  /*ba00*/  FFMA.FTZ R169, R169, c[0x0][0x2d0], -R2.reuse ;  /* 0x0000b400a9a97a23 */ /* 0x100fe40000010802 */
[--C-:B------:R-:W-:Y:S01]  /*ba10*/  FFMA.FTZ R19, R134, c[0x0][0x2d0], -R2.reuse ;  /* 0x0000b40086137a23 */ /* 0x100fe20000010802 */
[----:B------:R-:W2:Y:S01]  /*ba20*/  MUFU.EX2 R175, R175 ;  /* 0x000000af00af7308 */ /* 0x000ea20000000800 */
[--C-:B------:R-:W-:Y:S02]  /*ba30*/  FFMA.FTZ R134, R11, c[0x0][0x2d0], -R2.reuse ;  /* 0x0000b4000b867a23 */ /* 0x100fe40000010802 */
[--C-:B------:R-:W-:Y:S02]  /*ba40*/  FFMA.FTZ R22, R13, c[0x0][0x2d0], -R2.reuse ;  /* 0x0000b4000d167a23 */ /* 0x100fe40000010802 */
[--C-:B------:R-:W-:Y:S02]  /*ba50*/  FFMA.FTZ R24, R10, c[0x0][0x2d0], -R2.reuse ;  /* 0x0000b4000a187a23 */ /* 0x100fe40000010802 */
[--C-:B------:R-:W-:Y:S02]  /*ba60*/  FFMA.FTZ R21, R5, c[0x0][0x2d0], -R2.reuse ;  /* 0x0000b40005157a23 */ /* 0x100fe40000010802 */
[----:B------:R-:W-:Y:S01]  /*ba70*/  FFMA.FTZ R7, R9, c[0x0][0x2d0], -R2 ;  /* 0x0000b40009077a23 */ /* 0x000fe20000010802 */
[----:B------:R-:W4:Y:S01]  /*ba80*/  MUFU.EX2 R168, R174 ;  /* 0x000000ae00a87308 */ /* 0x000f220000000800 */
[C---:B-1----:R-:W-:Y:S02]  /*ba90*/  FMUL.FTZ R25, R6.reuse, R137 ;  /* 0x0000008906197220 */ /* 0x042fe40000410000 */
[C---:B------:R-:W-:Y:S02]  /*baa0*/  FMUL.FTZ R9, R6.reuse, R153 ;  /* 0x0000009906097220 */ /* 0x040fe40000410000 */
[C---:B------:R-:W-:Y:S01]  /*bab0*/  FMUL.FTZ R13, R6.reuse, R149 ;  /* 0x00000095060d7220 */ /* 0x040fe20000410000 */
[----:B------:R-:W-:Y:S04]  /*bac0*/  MOV R149, R19 ;  /* 0x0000001300957202 */ /* 0x000fe80000000f00 */
[----:B------:R-:W1:Y:S01]  /*bad0*/  MUFU.EX2 R170, R173 ;  /* 0x000000ad00aa7308 */ /* 0x000e620000000800 */
[C---:B------:R-:W-:Y:S02]  /*bae0*/  FMUL.FTZ R28, R6.reuse, R28 ;  /* 0x0000001c061c7220 */ /* 0x040fe40000410000 */
[C---:B------:R-:W-:Y:S02]  /*baf0*/  FMUL.FTZ R29, R6.reuse, R29 ;  /* 0x0000001d061d7220 */ /* 0x040fe40000410000 */
[C---:B------:R-:W-:Y:S02]  /*bb00*/  FMUL.FTZ R32, R6.reuse, R32 ;  /* 0x0000002006207220 */ /* 0x040fe40000410000 */
[C---:B------:R-:W-:Y:S02]  /*bb10*/  FMUL.FTZ R33, R6.reuse, R33 ;  /* 0x0000002106217220 */ /* 0x040fe40000410000 */
[C---:B------:R-:W-:Y:S01]  /*bb20*/  FMUL.FTZ R36, R6.reuse, R36 ;  /* 0x0000002406247220 */ /* 0x040fe20000410000 */
[----:B------:R-:W5:Y:S01]  /*bb30*/  MUFU.EX2 R169, R169 ;  /* 0x000000a900a97308 */ /* 0x000f620000000800 */
        /* <DEDUP_REMOVED lines=48> */
[C---:B--2---:R-:W-:Y:S02]  /*be40*/  FFMA.FTZ R0, R6.reuse, R17, R175 ;  /* 0x0000001106007223 */ /* 0x044fe400000100af */
[----:B------:R-:W-:Y:S01]  /*be50*/  FMUL.FTZ R17, R6, R145 ;  /* 0x0000009106117220 */ /* 0x000fe20000410000 */
[----:B------:R-:W-:Y:S01]  /*be60*/  MOV R145, R24 ;  /* 0x0000001800917202 */ /* 0x000fe20000000f00 */
[C---:B----4-:R-:W-:Y:S01]  /*be70*/  FADD.FTZ R0, R168.reuse, R0 ;  /* 0x00000000a8007221 */ /* 0x050fe20000010000 */
[----:B------:R-:W-:Y:S01]  /*be80*/  F2FP.BF16.PACK_AB R168, R168, R175 ;  /* 0x000000afa8a8723e */ /* 0x000fe200000010ff */
[----:B------:R-:W-:Y:S02]  /*be90*/  FMUL.FTZ R24, R6, R136 ;  /* 0x0000008806187220 */ /* 0x000fe40000410000 */
[----:B-1----:R-:W-:Y:S01]  /*bea0*/  FADD.FTZ R0, R170, R0 ;  /* 0x00000000aa007221 */ /* 0x002fe20000010000 */
[C---:B-----5:R-:W-:Y:S03]  /*beb0*/  F2FP.BF16.PACK_AB R170, R169.reuse, R170 ;  /* 0x000000aaa9aa723e */ /* 0x060fe600000010ff */
[----:B------:R-:W-:Y:S01]  /*bec0*/  FADD.FTZ R11, R169, R0 ;  /* 0x00000000a90b7221 */ /* 0x000fe20000010000 */
        /* <DEDUP_REMOVED lines=16> */
[C---:B------:R-:W-:Y:S01]  /*bfd0*/  FADD.FTZ R0, -R2.reuse, R132 ;  /* 0x0000008402007221 */ /* 0x040fe20000010100 */
[----:B------:R-:W-:Y:S01]  /*bfe0*/  MOV R132, R21 ;  /* 0x0000001500847202 */ /* 0x000fe20000000f00 */
[----:B------:R-:W-:Y:S02]  /*bff0*/  FMUL.FTZ R5, R2, c[0x0][0x2d0] ;  /* 0x0000b40002057a20 */ /* 0x000fe40000410000 */
[----:B------:R-:W-:Y:S01]  /*c000*/  FMUL.FTZ R0, R0, c[0x0][0x2d0] ;  /* 0x0000b40000007a20 */ /* 0x000fe20000410000 */
[----:B------:R-:W-:Y:S01]  /*c010*/  MOV R153, R132 ;  /* 0x0000008400997202 */ /* 0x000fe20000000f00 */
[--C-:B------:R-:W-:Y:S01]  /*c020*/  FFMA.FTZ R178, R178, c[0x0][0x2d0], -R5.reuse ;  /* 0x0000b400b2b27a23 */ /* 0x100fe20000010805 */
[----:B------:R-:W-:Y:S01]  /*c030*/  MOV R132, R18 ;  /* 0x0000001200847202 */ /* 0x000fe20000000f00 */
[--C-:B------:R-:W-:Y:S02]  /*c040*/  FFMA.FTZ R27, R14, c[0x0][0x2d0], -R5.reuse ;  /* 0x0000b4000e1b7a23 */ /* 0x100fe40000010805 */
[----:B------:R-:W1:Y:S01]  /*c050*/  MUFU.EX2 R0, R0 ;  /* 0x0000000000007308 */ /* 0x000e620000000800 */
[--C-:B------:R-:W-:Y:S02]  /*c060*/  FFMA.FTZ R26, R12, c[0x0][0x2d0], -R5.reuse ;  /* 0x0000b4000c1a7a23 */ /* 0x100fe40000010805 */
[--C-:B------:R-:W-:Y:S02]  /*c070*/  FFMA.FTZ R174, R16, c[0x0][0x2d0], -R5.reuse ;  /* 0x0000b40010ae7a23 */ /* 0x100fe40000010805 */
[--C-:B------:R-:W-:Y:S02]  /*c080*/  FFMA.FTZ R23, R4, c[0x0][0x2d0], -R5.reuse ;  /* 0x0000b40004177a23 */ /* 0x100fe40000010805 */
[--C-:B------:R-:W-:Y:S02]  /*c090*/  FFMA.FTZ R179, R179, c[0x0][0x2d0], -R5.reuse ;  /* 0x0000b400b3b37a23 */ /* 0x100fe40000010805 */
[--C-:B------:R-:W-:Y:S01]  /*c0a0*/  FFMA.FTZ R177, R177, c[0x0][0x2d0], -R5.reuse ;  /* 0x0000b400b1b17a23 */ /* 0x100fe20000010805 */
[----:B------:R-:W3:Y:S01]  /*c0b0*/  MUFU.EX2 R178, R178 ;  /* 0x000000b200b27308 */ /* 0x000ee20000000800 */
[--C-:B------:R-:W-:Y:S02]  /*c0c0*/  FFMA.FTZ R176, R176, c[0x0][0x2d0], -R5.reuse ;  /* 0x0000b400b0b07a23 */ /* 0x100fe40000010805 */
[--C-:B------:R-:W-:Y:S02]  /*c0d0*/  FFMA.FTZ R173, R172, c[0x0][0x2d0], -R5.reuse ;  /* 0x0000b400acad7a23 */ /* 0x100fe40000010805 */
[--C-:B------:R-:W-:Y:S01]  /*c0e0*/  FFMA.FTZ R172, R171, c[0x0][0x2d0], -R5.reuse ;  /* 0x0000b400abac7a23 */ /* 0x100fe20000010805 */
[----:B------:R-:W-:Y:S01]  /*c0f0*/  MOV R171, R20 ;  /* 0x0000001400ab7202 */ /* 0x000fe20000000f00 */
[--C-:B------:R-:W-:Y:S01]  /*c100*/  FFMA.FTZ R175, R15, c[0x0][0x2d0], -R5.reuse ;  /* 0x0000b4000faf7a23 */ /* 0x100fe20000010805 */
[----:B------:R-:W-:Y:S01]  /*c110*/  MOV R15, R7 ;  /* 0x00000007000f7202 */ /* 0x000fe20000000f00 */
[----:B------:R-:W-:Y:S01]  /*c120*/  FFMA.FTZ R10, R3, c[0x0][0x2d0], -R5 ;  /* 0x0000b400030a7a23 */ /* 0x000fe20000010805 */
[----:B------:R-:W2:Y:S01]  /*c130*/  MUFU.EX2 R169, R179 ;  /* 0x000000b300a97308 */ /* 0x000ea20000000800 */
[C---:B------:R-:W-:Y:S01]  /*c140*/  FMUL.FTZ R5, R6.reuse, R157 ;  /* 0x0000009d06057220 */ /* 0x040fe20000410000 */
[----:B------:R-:W-:Y:S01]  /*c150*/  MOV R157, R26 ;  /* 0x0000001a009d7202 */ /* 0x000fe20000000f00 */
[----:B------:R-:W-:Y:S02]  /*c160*/  FMUL.FTZ R20, R6, R140 ;  /* 0x0000008c06147220 */ /* 0x000fe40000410000 */
[----:B-1----:R-:W-:Y:S02]  /*c170*/  FMUL.FTZ R26, R0, R138 ;  /* 0x0000008a001a7220 */ /* 0x002fe40000410000 */
[C---:B------:R-:W-:Y:S02]  /*c180*/  FMUL.FTZ R21, R6.reuse, R141 ;  /* 0x0000008d06157220 */ /* 0x040fe40000410000 */
[C---:B------:R-:W-:Y:S01]  /*c190*/  FMUL.FTZ R4, R6.reuse, R156 ;  /* 0x0000009c06047220 */ /* 0x040fe20000410000 */
[----:B------:R-:W-:Y:S01]  /*c1a0*/  MOV R156, R23 ;  /* 0x00000017009c7202 */ /* 0x000fe20000000f00 */
[C---:B------:R-:W-:Y:S01]  /*c1b0*/  FMUL.FTZ R12, R6.reuse, R148 ;  /* 0x00000094060c7220 */ /* 0x040fe20000410000 */
[----:B------:R-:W-:Y:S01]  /*c1c0*/  MUFU.EX2 R132, R132 ;  /* 0x0000008400847308 */ /* 0x000fe20000000800 */
[----:B------:R-:W-:Y:S02]  /*c1d0*/  FMUL.FTZ R16, R6, R144 ;  /* 0x0000009006107220 */ /* 0x000fe40000410000 */
[----:B---3--:R-:W-:Y:S02]  /*c1e0*/  FFMA.FTZ R3, R0, R8, R178 ;  /* 0x0000000800037223 */ /* 0x008fe400000100b2 */
[----:B------:R-:W-:Y:S01]  /*c1f0*/  FMUL.FTZ R8, R6, R152 ;  /* 0x0000009806087220 */ /* 0x000fe20000410000 */
[----:B------:R-:W-:Y:S01]  /*c200*/  MOV R152, R27 ;  /* 0x0000001b00987202 */ /* 0x000fe20000000f00 */
[C---:B------:R-:W-:Y:S02]  /*c210*/  FMUL.FTZ R27, R0.reuse, R139 ;  /* 0x0000008b001b7220 */ /* 0x040fe40000410000 */
[----:B------:R-:W1:Y:S01]  /*c220*/  LDSM.16.MT88.4 R136, [R236+0x100] ;  /* 0x00010000ec88783b */ /* 0x000e620000004200 */
[C---:B------:R-:W-:Y:S01]  /*c230*/  FMUL.FTZ R6, R0.reuse, R158 ;  /* 0x0000009e00067220 */ /* 0x040fe20000410000 */
[----:B------:R-:W-:Y:S01]  /*c240*/  MOV R158, R171 ;  /* 0x000000ab009e7202 */ /* 0x000fe20000000f00 */
[C---:B------:R-:W-:Y:S01]  /*c250*/  FMUL.FTZ R14, R0.reuse, R150 ;  /* 0x00000096000e7220 */ /* 0x040fe20000410000 */
[----:B------:R-:W3:Y:S01]  /*c260*/  MUFU.EX2 R171, R177 ;  /* 0x000000b100ab7308 */ /* 0x000ee20000000800 */
[C---:B--2---:R-:W-:Y:S01]  /*c270*/  FADD.FTZ R3, R169.reuse, R3 ;  /* 0x00000003a9037221 */ /* 0x044fe20000010000 */
[----:B------:R-:W-:Y:S01]  /*c280*/  F2FP.BF16.PACK_AB R169, R169, R178 ;  /* 0x000000b2a9a9723e */ /* 0x000fe200000010ff */
[C---:B------:R-:W-:Y:S01]  /*c290*/  FMUL.FTZ R7, R0.reuse, R159 ;  /* 0x0000009f00077220 */ /* 0x040fe20000410000 */
[----:B------:R-:W-:Y:S01]  /*c2a0*/  MOV R179, R10 ;  /* 0x0000000a00b37202 */ /* 0x000fe20000000f00 */
[C---:B------:R-:W-:Y:S01]  /*c2b0*/  FMUL.FTZ R10, R0.reuse, R154 ;  /* 0x0000009a000a7220 */ /* 0x040fe20000410000 */
[----:B------:R-:W-:Y:S01]  /*c2c0*/  MOV R154, R11 ;  /* 0x0000000b009a7202 */ /* 0x000fe20000000f00 */
[C---:B------:R-:W-:Y:S01]  /*c2d0*/  FMUL.FTZ R11, R0.reuse, R155 ;  /* 0x0000009b000b7220 */ /* 0x040fe20000410000 */
[----:B------:R-:W-:Y:S01]  /*c2e0*/  MOV R159, R15 ;  /* 0x0000000f009f7202 */ /* 0x000fe20000000f00 */
[C---:B------:R-:W-:Y:S01]  /*c2f0*/  FMUL.FTZ R15, R0.reuse, R151 ;  /* 0x00000097000f7220 */ /* 0x040fe20000410000 */
[----:B------:R-:W2:Y:S01]  /*c300*/  MUFU.EX2 R150, R176 ;  /* 0x000000b000967308 */ /* 0x000ea20000000800 */
[C---:B------:R-:W-:Y:S01]  /*c310*/  FMUL.FTZ R18, R0.reuse, R146 ;  /* 0x0000009200127220 */ /* 0x040fe20000410000 */
[----:B------:R-:W-:Y:S01]  /*c320*/  MOV R178, R22 ;  /* 0x0000001600b27202 */ /* 0x000fe20000000f00 */
[C---:B------:R-:W-:Y:S02]  /*c330*/  FMUL.FTZ R19, R0.reuse, R147 ;  /* 0x0000009300137220 */ /* 0x040fe40000410000 */
[C---:B------:R-:W-:Y:S02]  /*c340*/  FMUL.FTZ R22, R0.reuse, R142 ;  /* 0x0000008e00167220 */ /* 0x040fe40000410000 */
[C---:B------:R-:W-:Y:S02]  /*c350*/  FMUL.FTZ R23, R0.reuse, R143 ;  /* 0x0000008f00177220 */ /* 0x040fe40000410000 */
[C---:B------:R-:W-:Y:S01]  /*c360*/  FMUL.FTZ R30, R0.reuse, R30 ;  /* 0x0000001e001e7220 */ /* 0x040fe20000410000 */
[----:B------:R-:W-:Y:S01]  /*c370*/  LDSM.16.MT88.4 R140, [R236+0x900] ;  /* 0x00090000ec8c783b */ /* 0x000fe20000004200 */
[C---:B------:R-:W-:Y:S01]  /*c380*/  FMUL.FTZ R31, R0.reuse, R31 ;  /* 0x0000001f001f7220 */ /* 0x040fe20000410000 */
[----:B------:R-:W-:Y:S01]  /*c390*/  MUFU.EX2 R144, R178 ;  /* 0x000000b200907308 */ /* 0x000fe20000000800 */
[C---:B------:R-:W-:Y:S02]  /*c3a0*/  FMUL.FTZ R34, R0.reuse, R34 ;  /* 0x0000002200227220 */ /* 0x040fe40000410000 */
[----:B---3--:R-:W-:Y:S02]  /*c3b0*/  FADD.FTZ R148, R171, R3 ;  /* 0x00000003ab947221 */ /* 0x008fe40000010000 */
[C---:B------:R-:W-:Y:S02]  /*c3c0*/  FMUL.FTZ R35, R0.reuse, R35 ;  /* 0x0000002300237220 */ /* 0x040fe40000410000 */
[C---:B------:R-:W-:Y:S02]  /*c3d0*/  FMUL.FTZ R38, R0.reuse, R38 ;  /* 0x0000002600267220 */ /* 0x040fe40000410000 */
[C---:B------:R-:W-:Y:S01]  /*c3e0*/  FMUL.FTZ R39, R0.reuse, R39 ;  /* 0x0000002700277220 */ /* 0x040fe20000410000 */
[----:B------:R-:W3:Y:S01]  /*c3f0*/  MUFU.EX2 R3, R149 ;  /* 0x0000009500037308 */ /* 0x000ee20000000800 */
[----:B------:R-:W-:Y:S01]  /*c400*/  FMUL.FTZ R42, R0, R42 ;  /* 0x0000002a002a7220 */ /* 0x000fe20000410000 */
[----:B--2---:R-:W-:Y:S01]  /*c410*/  F2FP.BF16.PACK_AB R171, R150, R171 ;  /* 0x000000ab96ab723e */ /* 0x004fe200000010ff */
[C---:B------:R-:W-:Y:S02]  /*c420*/  FMUL.FTZ R43, R0.reuse, R43 ;  /* 0x0000002b002b7220 */ /* 0x040fe40000410000 */
[C---:B------:R-:W-:Y:S02]  /*c430*/  FMUL.FTZ R46, R0.reuse, R46 ;  /* 0x0000002e002e7220 */ /* 0x040fe40000410000 */
[C---:B------:R-:W-:Y:S02]  /*c440*/  FMUL.FTZ R47, R0.reuse, R47 ;  /* 0x0000002f002f7220 */ /* 0x040fe40000410000 */
[C---:B-1----:R-:W-:Y:S01]  /*c450*/  HMMA.16816.F32.BF16 R4, R168.reuse, R136, R4 ;  /* 0x00000088a804723c */ /* 0x042fe20000041804 */
[----:B------:R-:W-:Y:S04]  /*c460*/  MUFU.EX2 R149, R173 ;  /* 0x000000ad00957308 */ /* 0x000fe80000000800 */
[C---:B------:R-:W-:Y:S02]  /*c470*/  FMUL.FTZ R50, R0.reuse, R50 ;  /* 0x0000003200327220 */ /* 0x040fe40000410000 */
[C---:B------:R-:W-:Y:S01]  /*c480*/  FMUL.FTZ R51, R0.reuse, R51 ;  /* 0x0000003300337220 */ /* 0x040fe20000410000 */
[C---:B------:R-:W-:Y:S01]  /*c490*/  HMMA.16816.F32.BF16 R8, R168.reuse, R138, R8 ;  /* 0x0000008aa808723c */ /* 0x040fe20000041808 */
[----:B------:R-:W1:Y:S02]  /*c4a0*/  LDSM.16.MT88.4 R136, [R237+0x100] ;  /* 0x00010000ed88783b */ /* 0x000e640000004200 */
[----:B------:R-:W2:Y:S01]  /*c4b0*/  MUFU.EX2 R178, R172 ;  /* 0x000000ac00b27308 */ /* 0x000ea20000000800 */
[C---:B------:R-:W-:Y:S02]  /*c4c0*/  FMUL.FTZ R54, R0.reuse, R54 ;  /* 0x0000003600367220 */ /* 0x040fe40000410000 */
[C---:B------:R-:W-:Y:S02]  /*c4d0*/  FMUL.FTZ R55, R0.reuse, R55 ;  /* 0x0000003700377220 */ /* 0x040fe40000410000 */
[C---:B------:R-:W-:Y:S04]  /*c4e0*/  FMUL.FTZ R58, R0.reuse, R58 ;  /* 0x0000003a003a7220 */ /* 0x040fe80000410000 */
        /* <DEDUP_REMOVED lines=13> */
[----:B------:R-:W4:Y:S01]  /*c5c0*/  MUFU.EX2 R176, R175 ;  /* 0x000000af00b07308 */ /* 0x000f220000000800 */
[C---:B------:R-:W-:Y:S02]  /*c5d0*/  FMUL.FTZ R82, R0.reuse, R82 ;  /* 0x0000005200527220 */ /* 0x040fe40000410000 */
[C---:B------:R-:W-:Y:S02]  /*c5e0*/  FMUL.FTZ R83, R0.reuse, R83 ;  /* 0x0000005300537220 */ /* 0x040fe40000410000 */
[C---:B------:R-:W-:Y:S02]  /*c5f0*/  FMUL.FTZ R86, R0.reuse, R86 ;  /* 0x0000005600567220 */ /* 0x040fe40000410000 */
[C---:B------:R-:W-:Y:S01]  /*c600*/  FMUL.FTZ R87, R0.reuse, R87 ;  /* 0x0000005700577220 */ /* 0x040fe20000410000 */
[C---:B-1----:R-:W-:Y:S02]  /*c610*/  HMMA.16816.F32.BF16 R12, R168.reuse, R136, R12 ;  /* 0x00000088a80c723c */ /* 0x042fe4000004180c */
[----:B------:R-:W1:Y:S01]  /*c620*/  MUFU.EX2 R175, R157 ;  /* 0x0000009d00af7308 */ /* 0x000e620000000800 */
[C---:B------:R-:W-:Y:S02]  /*c630*/  FMUL.FTZ R90, R0.reuse, R90 ;  /* 0x0000005a005a7220 */ /* 0x040fe40000410000 */
[C---:B------:R-:W-:Y:S02]  /*c640*/  FMUL.FTZ R91, R0.reuse, R91 ;  /* 0x0000005b005b7220 */ /* 0x040fe40000410000 */
[C---:B------:R-:W-:Y:S01]  /*c650*/  FMUL.FTZ R94, R0.reuse, R94 ;  /* 0x0000005e005e7220 */ /* 0x040fe20000410000 */
[C---:B------:R-:W-:Y:S01]  /*c660*/  HMMA.16816.F32.BF16 R16, R168.reuse, R138, R16 ;  /* 0x0000008aa810723c */ /* 0x040fe20000041810 */
[----:B------:R-:W5:Y:S03]  /*c670*/  LDSM.16.MT88.4 R136, [R240+0x100] ;  /* 0x00010000f088783b */ /* 0x000f660000004200 */
[C---:B------:R-:W-:Y:S01]  /*c680*/  FMUL.FTZ R95, R0.reuse, R95 ;  /* 0x0000005f005f7220 */ /* 0x040fe20000410000 */
[----:B------:R-:W-:Y:S01]  /*c690*/  MUFU.EX2 R172, R156 ;  /* 0x0000009c00ac7308 */ /* 0x000fe20000000800 */
[C---:B------:R-:W-:Y:S02]  /*c6a0*/  FMUL.FTZ R98, R0.reuse, R98 ;  /* 0x0000006200627220 */ /* 0x040fe40000410000 */
[C---:B------:R-:W-:Y:S04]  /*c6b0*/  FMUL.FTZ R99, R0.reuse, R99 ;  /* 0x0000006300637220 */ /* 0x040fe80000410000 */
[C---:B------:R-:W-:Y:S02]  /*c6c0*/  FMUL.FTZ R102, R0.reuse, R102 ;  /* 0x0000006600667220 */ /* 0x040fe40000410000 */
[C---:B------:R-:W-:Y:S01]  /*c6d0*/  FMUL.FTZ R103, R0.reuse, R103 ;  /* 0x0000006700677220 */ /* 0x040fe20000410000 */
[----:B------:R-:W1:Y:S01]  /*c6e0*/  MUFU.EX2 R173, R179 ;  /* 0x000000b300ad7308 */ /* 0x000e620000000800 */
        /* <DEDUP_REMOVED lines=12> */
[C---:B------:R-:W-:Y:S01]  /*c7b0*/  FMUL.FTZ R130, R0.reuse, R130 ;  /* 0x0000008200827220 */ /* 0x040fe20000410000 */
[C---:B-----5:R-:W-:Y:S03]  /*c7c0*/  HMMA.16816.F32.BF16 R20, R168.reuse, R136, R20 ;  /* 0x00000088a814723c */ /* 0x060fe60000041814 */
[----:B------:R-:W-:Y:S02]  /*c7d0*/  FMUL.FTZ R131, R0, R131 ;  /* 0x0000008300837220 */ /* 0x000fe40000410000 */
[----:B------:R-:W-:Y:S01]  /*c7e0*/  FADD.FTZ R0, R132, R154 ;  /* 0x0000009a84007221 */ /* 0x000fe20000010000 */
[----:B------:R-:W-:Y:S02]  /*c7f0*/  MOV R154, R145 ;  /* 0x00000091009a7202 */ /* 0x000fe40000000f00 */
[C---:B------:R-:W-:Y:S01]  /*c800*/  HMMA.16816.F32.BF16 R24, R168.reuse, R138, R24 ;  /* 0x0000008aa818723c */ /* 0x040fe20000041818 */
[----:B------:R-:W5:Y:S03]  /*c810*/  LDSM.16.MT88.4 R136, [R239+0x100] ;  /* 0x00010000ef88783b */ /* 0x000f660000004200 */
[C---:B---3--:R-:W-:Y:S04]  /*c820*/  FADD.FTZ R0, R3.reuse, R0 ;  /* 0x0000000003007221 */ /* 0x048fe80000010000 */
[----:B------:R-:W-:Y:S04]  /*c830*/  FADD.FTZ R0, R144, R0 ;  /* 0x0000000090007221 */ /* 0x000fe80000010000 */
[----:B------:R-:W-:Y:S01]  /*c840*/  FADD.FTZ R0, R134, R0 ;  /* 0x0000000086007221 */ /* 0x000fe20000010000 */
[C---:B-----5:R-:W-:Y:S08]  /*c850*/  HMMA.16816.F32.BF16 R28, R168.reuse, R136, R28 ;  /* 0x00000088a81c723c */ /* 0x060ff0000004181c */
[C---:B------:R-:W-:Y:S01]  /*c860*/  HMMA.16816.F32.BF16 R32, R168.reuse, R138, R32 ;  /* 0x0000008aa820723c */ /* 0x040fe20000041820 */
[----:B------:R-:W3:Y:S07]  /*c870*/  LDSM.16.MT88.4 R136, [R236+0x1900] ;  /* 0x00190000ec88783b */ /* 0x000eee0000004200 */
[C---:B---3--:R-:W-:Y:S08]  /*c880*/  HMMA.16816.F32.BF16 R36, R168.reuse, R136, R36 ;  /* 0x00000088a824723c */ /* 0x048ff00000041824 */
        /* <DEDUP_REMOVED lines=32> */
[C---:B---3--:R-:W-:Y:S07]  /*ca90*/  HMMA.16816.F32.BF16 R124, R168.reuse, R136, R124 ;  /* 0x00000088a87c723c */ /* 0x048fee000004187c */
[----:B------:R-:W-:Y:S01]  /*caa0*/  F2FP.BF16.PACK_AB R136, R3, R132 ;  /* 0x000000840388723e */ /* 0x000fe200000010ff */
[----:B------:R-:W-:Y:S01]  /*cab0*/  HMMA.16816.F32.BF16 R128, R168, R138, R128 ;  /* 0x0000008aa880723c */ /* 0x000fe20000041880 */
[----:B------:R-:W3:Y:S03]  /*cac0*/  MUFU.EX2 R132, R154 ;  /* 0x0000009a00847308 */ /* 0x000ee60000000800 */
[----:B--2---:R-:W-:Y:S01]  /*cad0*/  F2FP.BF16.PACK_AB R137, R178, R149 ;  /* 0x00000095b289723e */ /* 0x004fe200000010ff */
[----:B------:R-:W-:Y:S02]  /*cae0*/  FADD.FTZ R3, R150, R148 ;  /* 0x0000009496037221 */ /* 0x000fe40000010000 */
[----:B------:R-:W-:Y:S02]  /*caf0*/  F2FP.BF16.PACK_AB R138, R134, R144 ;  /* 0x00000090868a723e */ /* 0x000fe400000010ff */
[----:B------:R-:W2:Y:S02]  /*cb00*/  LDSM.16.MT88.4 R144, [R237+0x900] ;  /* 0x00090000ed90783b */ /* 0x000ea40000004200 */
[----:B------:R5:W-:Y:S01]  /*cb10*/  MUFU.EX2 R170, R153 ;  /* 0x0000009900aa7308 */ /* 0x000be20000000800 */
[----:B----4-:R-:W-:Y:S02]  /*cb20*/  F2FP.BF16.PACK_AB R139, R176, R177 ;  /* 0x000000b1b08b723e */ /* 0x010fe400000010ff */
[----:B-1----:R-:W-:Y:S02]  /*cb30*/  F2FP.BF16.PACK_AB R169, R175, R174 ;  /* 0x000000aeafa9723e */ /* 0x002fe400000010ff */
[----:B------:R-:W-:Y:S03]  /*cb40*/  F2FP.BF16.PACK_AB R171, R173, R172 ;  /* 0x000000acadab723e */ /* 0x000fe600000010ff */
[C---:B------:R-:W-:Y:S02]  /*cb50*/  HMMA.16816.F32.BF16 R4, R136.reuse, R140, R4 ;  /* 0x0000008c8804723c */ /* 0x040fe40000041804 */
[----:B------:R-:W1:Y:S03]  /*cb60*/  MUFU.EX2 R168, R159 ;  /* 0x0000009f00a87308 */ /* 0x000e660000000800 */
[----:B---3--:R-:W-:Y:S03]  /*cb70*/  FADD.FTZ R0, R132, R0 ;  /* 0x0000000084007221 */ /* 0x008fe60000010000 */
[C---:B------:R-:W-:Y:S01]  /*cb80*/  HMMA.16816.F32.BF16 R8, R136.reuse, R142, R8 ;  /* 0x0000008e8808723c */ /* 0x040fe20000041808 */
[----:B------:R-:W3:Y:S03]  /*cb90*/  LDSM.16.MT88.4 R140, [R240+0x900] ;  /* 0x00090000f08c783b */ /* 0x000ee60000004200 */
[----:B------:R-:W4:Y:S05]  /*cba0*/  MUFU.EX2 R134, R158 ;  /* 0x0000009e00867308 */ /* 0x000f2a0000000800 */
[----:B-----5:R-:W-:Y:S03]  /*cbb0*/  LDSM.16.MT88.4 R152, [R236+0x1100] ;  /* 0x00110000ec98783b */ /* 0x020fe60000004200 */
[C---:B-1----:R-:W-:Y:S01]  /*cbc0*/  FADD.FTZ R0, R168.reuse, R0 ;  /* 0x00000000a8007221 */ /* 0x042fe20000010000 */
[----:B------:R-:W-:Y:S01]  /*cbd0*/  F2FP.BF16.PACK_AB R168, R168, R132 ;  /* 0x00000084a8a8723e */ /* 0x000fe200000010ff */
[C---:B--2---:R-:W-:Y:S03]  /*cbe0*/  HMMA.16816.F32.BF16 R12, R136.reuse, R144, R12 ;  /* 0x00000090880c723c */ /* 0x044fe6000004180c */
[----:B----4-:R-:W-:Y:S05]  /*cbf0*/  FADD.FTZ R0, R134, R0 ;  /* 0x0000000086007221 */ /* 0x010fea0000010000 */
[C---:B------:R-:W-:Y:S01]  /*cc00*/  HMMA.16816.F32.BF16 R16, R136.reuse, R146, R16 ;  /* 0x000000928810723c */ /* 0x040fe20000041810 */
[----:B------:R-:W1:Y:S03]  /*cc10*/  LDSM.16.MT88.4 R144, [R239+0x900] ;  /* 0x00090000ef90783b */ /* 0x000e660000004200 */
[C---:B------:R-:W-:Y:S01]  /*cc20*/  FADD.FTZ R132, R170.reuse, R0 ;  /* 0x00000000aa847221 */ /* 0x040fe20000010000 */
[----:B------:R-:W-:Y:S01]  /*cc30*/  F2FP.BF16.PACK_AB R170, R170, R134 ;  /* 0x00000086aaaa723e */ /* 0x000fe200000010ff */
[----:B------:R-:W-:Y:S03]  /*cc40*/  FADD.FTZ R0, R149, R3 ;  /* 0x0000000395007221 */ /* 0x000fe60000010000 */
[----:B------:R2:W-:Y:S01]  /*cc50*/  STL [R1+0x20], R132 ;  /* 0x0000208401007387 */ /* 0x0005e20000100800 */
[C---:B---3--:R-:W-:Y:S03]  /*cc60*/  HMMA.16816.F32.BF16 R20, R136.reuse, R140, R20 ;  /* 0x0000008c8814723c */ /* 0x048fe60000041814 */
[----:B------:R-:W-:Y:S04]  /*cc70*/  FADD.FTZ R0, R178, R0 ;  /* 0x00000000b2007221 */ /* 0x000fe80000010000 */
[----:B------:R-:W-:Y:S01]  /*cc80*/  FADD.FTZ R0, R177, R0 ;  /* 0x00000000b1007221 */ /* 0x000fe20000010000 */
[C---:B------:R-:W-:Y:S01]  /*cc90*/  HMMA.16816.F32.BF16 R24, R136.reuse, R142, R24 ;  /* 0x0000008e8818723c */ /* 0x040fe20000041818 */
[----:B------:R-:W3:Y:S03]  /*cca0*/  LDSM.16.MT88.4 R140, [R236+0x2100] ;  /* 0x00210000ec8c783b */ /* 0x000ee60000004200 */
[----:B------:R-:W-:Y:S04]  /*ccb0*/  FADD.FTZ R0, R176, R0 ;  /* 0x00000000b0007221 */ /* 0x000fe80000010000 */
[----:B------:R-:W-:Y:S04]  /*ccc0*/  FADD.FTZ R0, R174, R0 ;  /* 0x00000000ae007221 */ /* 0x000fe80000010000 */
[----:B------:R-:W-:Y:S01]  /*ccd0*/  FADD.FTZ R0, R175, R0 ;  /* 0x00000000af007221 */ /* 0x000fe20000010000 */
[----:B--2---:R-:W-:Y:S03]  /*cce0*/  MOV R132, R2 ;  /* 0x0000000200847202 */ /* 0x004fe60000000f00 */
[----:B------:R-:W-:Y:S04]  /*ccf0*/  FADD.FTZ R0, R172, R0 ;  /* 0x00000000ac007221 */ /* 0x000fe80000010000 */
[----:B------:R-:W-:Y:S01]  /*cd00*/  FADD.FTZ R0, R173, R0 ;  /* 0x00000000ad007221 */ /* 0x000fe20000010000 */
[C---:B-1----:R-:W-:Y:S04]  /*cd10*/  HMMA.16816.F32.BF16 R28, R136.reuse, R144, R28 ;  /* 0x00000090881c723c */ /* 0x042fe8000004181c */
[----:B------:R-:W-:Y:S04]  /*cd20*/  STL [R1+0x24], R0 ;  /* 0x0000240001007387 */ /* 0x000fe80000100800 */
[C---:B------:R-:W-:Y:S01]  /*cd30*/  HMMA.16816.F32.BF16 R32, R136.reuse, R146, R32 ;  /* 0x000000928820723c */ /* 0x040fe20000041820 */
[----:B------:R-:W1:Y:S07]  /*cd40*/  LDSM.16.MT88.4 R144, [R237+0x2100] ;  /* 0x00210000ed90783b */ /* 0x000e6e0000004200 */
[C---:B---3--:R-:W-:Y:S08]  /*cd50*/  HMMA.16816.F32.BF16 R36, R136.reuse, R140, R36 ;  /* 0x0000008c8824723c */ /* 0x048ff00000041824 */
        /* <DEDUP_REMOVED lines=30> */
[C---:B------:R-:W-:Y:S08]  /*cf40*/  HMMA.16816.F32.BF16 R120, R136.reuse, R142, R120 ;  /* 0x0000008e8878723c */ /* 0x040ff00000041878 */
[C---:B-1----:R-:W-:Y:S08]  /*cf50*/  HMMA.16816.F32.BF16 R124, R136.reuse, R144, R124 ;  /* 0x00000090887c723c */ /* 0x042ff0000004187c */
        /* <DEDUP_REMOVED lines=49> */
.L_x_361:
[----:B------:R-:W-:-:S06]  /*d270*/  UISETP.GE.AND UP0, UPT, UR8, UR9, UPT ;  /* 0x000000090800728c */ /* 0x000fcc000bf06270 */
[----:B------:R-:W-:-:S13]  /*d280*/  PLOP3.LUT P0, PT, PT, PT, UP0, 0x40, 0x0 ;  /* 0x000000000000781c */ /* 0x000fda0003f0e808 */
[----:B------:R-:W-:Y:S05]  /*d290*/  @P0 BRA `(.L_x_365) ;  /* 0x00003f6000000947 */ /* 0x000fea0003800000 */
[----:B------:R-:W2:Y:S01]  /*d2a0*/  LDL.64 R8, [R1+0x48] ;  /* 0x0000480001087983 */ /* 0x000ea20000100a00 */
[----:B------:R-:W-:-:S03]  /*d2b0*/  ULDC.64 UR4, c[0x0][0x208] ;  /* 0x0000820000047ab9 */ /* 0x000fc60000000a00 */
[----:B------:R-:W3:Y:S04]  /*d2c0*/  LDL.64 R2, [R1+0x40] ;  /* 0x0000400001027983 */ /* 0x000ee80000100a00 */
[----:B------:R-:W4:Y:S04]  /*d2d0*/  LDL.64 R6, [R1+0x38] ;  /* 0x0000380001067983 */ /* 0x000f280000100a00 */
[----:B-1----:R-:W4:Y:S01]  /*d2e0*/  LDL.64 R4, [R1+0x30] ;  /* 0x0000300001047983 */ /* 0x002f220000100a00 */
[----:B------:R-:W-:Y:S01]  /*d2f0*/  UIMAD.WIDE.U32 UR18, UR4, 0x30, URZ ;  /* 0x00000030041278a5 */ /* 0x000fe2000f8e003f */
[----:B------:R-:W-:Y:S01]  /*d300*/  IMAD.MOV.U32 R134, RZ, RZ, R132 ;  /* 0x000000ffff867224 */ /* 0x000fe200078e0084 */
[----:B------:R-:W-:-:S04]  /*d310*/  UIMAD UR5, UR5, 0x30, URZ ;  /* 0x00000030050578a4 */ /* 0x000fc8000f8e023f */
[----:B------:R-:W-:Y:S01]  /*d320*/  UIADD3 UR10, UR19, UR5, URZ ;  /* 0x00000005130a7290 */ /* 0x000fe2000fffe03f */
[C---:B--2---:R-:W-:Y:S02]  /*d330*/  IADD3 R10, P0, R8.reuse, 0x40, RZ ;  /* 0x00000040080a7810 */ /* 0x044fe40007f1e0ff */
[C---:B------:R-:W-:Y:S01]  /*d340*/  IADD3 R0, P1, R8.reuse, 0x80, RZ ;  /* 0x0000008008007810 */ /* 0x040fe20007f3e0ff */
[----:B---3--:R-:W1:Y:S04]  /*d350*/  S2R R2, SR_TID.X ;  /* 0x0000000000027919 */ /* 0x008e680000002100 */
[--C-:B------:R-:W-:Y:S01]  /*d360*/  IMAD.X R9, RZ, RZ, R3.reuse, P1 ;  /* 0x000000ffff097224 */ /* 0x100fe200008e0603 */
[----:B------:R2:W-:Y:S04]  /*d370*/  STL [R1+0x6c], R10 ;  /* 0x00006c0a01007387 */ /* 0x0005e80000100800 */
[----:B------:R3:W-:Y:S01]  /*d380*/  STL [R1+0x64], R0 ;  /* 0x0000640001007387 */ /* 0x0007e20000100800 */
[----:B--2---:R-:W-:Y:S01]  /*d390*/  IMAD.X R10, RZ, RZ, R3, P0 ;  /* 0x000000ffff0a7224 */ /* 0x004fe200000e0603 */
[----:B---3--:R-:W-:-:S04]  /*d3a0*/  IADD3 R0, P0, R8, 0xc0, RZ ;  /* 0x000000c008007810 */ /* 0x008fc80007f1e0ff */
[----:B------:R-:W-:Y:S01]  /*d3b0*/  STL [R1+0x68], R10 ;  /* 0x0000680a01007387 */ /* 0x000fe20000100800 */
[----:B----4-:R-:W-:-:S03]  /*d3c0*/  IADD3 R8, P2, R6, 0x40, RZ ;  /* 0x0000004006087810 */ /* 0x010fc60007f5e0ff */
[----:B------:R2:W-:Y:S04]  /*d3d0*/  STL [R1+0x5c], R0 ;  /* 0x00005c0001007387 */ /* 0x0005e80000100800 */
[----:B------:R-:W-:Y:S04]  /*d3e0*/  STL [R1+0x60], R9 ;  /* 0x0000600901007387 */ /* 0x000fe80000100800 */
[----:B------:R-:W-:Y:S01]  /*d3f0*/  STL [R1+0x54], R8 ;  /* 0x0000540801007387 */ /* 0x000fe20000100800 */
[----:B--2---:R-:W-:Y:S01]  /*d400*/  IMAD.X R0, RZ, RZ, R3, P0 ;  /* 0x000000ffff007224 */ /* 0x004fe200000e0603 */
[----:B------:R-:W-:-:S04]  /*d410*/  IADD3 R3, P1, R6, 0x80, RZ ;  /* 0x0000008006037810 */ /* 0x000fc80007f3e0ff */
[----:B------:R2:W-:Y:S04]  /*d420*/  STL [R1+0x58], R0 ;  /* 0x0000580001007387 */ /* 0x0005e80000100800 */
[----:B------:R3:W-:Y:S04]  /*d430*/  STL [R1+0x2c], R3 ;  /* 0x00002c0301007387 */ /* 0x0007e80000100800 */
[----:B--2---:R-:W2:Y:S01]  /*d440*/  S2R R0, SR_TID.X ;  /* 0x0000000000007919 */ /* 0x004ea20000002100 */
[----:B---3--:R-:W-:-:S05]  /*d450*/  IMAD.X R3, RZ, RZ, R5, P2 ;  /* 0x000000ffff037224 */ /* 0x008fca00010e0605 */
[----:B------:R3:W-:Y:S01]  /*d460*/  STL [R1+0x50], R3 ;  /* 0x0000500301007387 */ /* 0x0007e20000100800 */
[----:B--2---:R-:W-:-:S04]  /*d470*/  SHF.R.S32.HI R0, RZ, 0x1f, R0 ;  /* 0x0000001fff007819 */ /* 0x004fc80000011400 */
[----:B-1----:R-:W-:Y:S02]  /*d480*/  LEA.HI R0, R0, R2, RZ, 0x3 ;  /* 0x0000000200007211 */ /* 0x002fe400078f18ff */
[----:B------:R-:W-:Y:S02]  /*d490*/  IADD3 R2, P0, R6, 0xc0, RZ ;  /* 0x000000c006027810 */ /* 0x000fe40007f1e0ff */
[----:B------:R-:W-:Y:S01]  /*d4a0*/  SHF.R.S32.HI R0, RZ, 0x3, R0 ;  /* 0x00000003ff007819 */ /* 0x000fe20000011400 */
[----:B---3--:R-:W-:Y:S02]  /*d4b0*/  IMAD.X R3, RZ, RZ, R5, P1 ;  /* 0x000000ffff037224 */ /* 0x008fe400008e0605 */
[----:B------:R1:W-:Y:S01]  /*d4c0*/  STL [R1+0x18], R2 ;  /* 0x0000180201007387 */ /* 0x0003e20000100800 */
[----:B------:R-:W-:-:S05]  /*d4d0*/  IADD3 R0, -R0, 0x30, RZ ;  /* 0x0000003000007810 */ /* 0x000fca0007ffe1ff */
[----:B------:R2:W-:Y:S01]  /*d4e0*/  STL [R1+0xc], R0 ;  /* 0x00000c0001007387 */ /* 0x0005e20000100800 */
[----:B-1----:R-:W-:Y:S02]  /*d4f0*/  IMAD.MOV.U32 R2, RZ, RZ, R133 ;  /* 0x000000ffff027224 */ /* 0x002fe400078e0085 */
[----:B--2---:R-:W-:-:S05]  /*d500*/  IMAD.X R0, RZ, RZ, R5, P0 ;  /* 0x000000ffff007224 */ /* 0x004fca00000e0605 */
[----:B------:R1:W-:Y:S04]  /*d510*/  STL [R1+0x14], R0 ;  /* 0x0000140001007387 */ /* 0x0003e80000100800 */
[----:B------:R1:W-:Y:S02]  /*d520*/  STL [R1+0x1c], R3 ;  /* 0x00001c0301007387 */ /* 0x0003e40000100800 */
.L_x_375:
[----:B------:R-:W2:Y:S01]  /*d530*/  LDL.64 R132, [R1+0x48] ;  /* 0x0000480001847983 */ /* 0x000ea20000100a00 */
[----:B------:R-:W-:Y:S01]  /*d540*/  USHF.R.S32.HI UR5, URZ, 0x1f, UR8 ;  /* 0x0000001f3f057899 */ /* 0x000fe20008011408 */
[----:B------:R-:W-:Y:S01]  /*d550*/  IMAD.MOV.U32 R24, RZ, RZ, c[0x0][0x208] ;  /* 0x00008200ff187624 */ /* 0x000fe200078e00ff */
[----:B------:R-:W-:Y:S01]  /*d560*/  UIMAD UR4, UR10, UR8, URZ ;  /* 0x000000080a0472a4 */ /* 0x000fe2000f8e023f */
[----:B------:R-:W-:Y:S01]  /*d570*/  IMAD.MOV.U32 R27, RZ, RZ, c[0x0][0x20c] ;  /* 0x00008300ff1b7624 */ /* 0x000fe200078e00ff */
[----:B------:R-:W-:Y:S01]  /*d580*/  UIMAD.WIDE.U32 UR20, UR18, UR8, URZ ;  /* 0x00000008121472a5 */ /* 0x000fe2000f8e003f */
[----:B------:R-:W3:Y:S01]  /*d590*/  LDL.64 R18, [R1+0x40] ;  /* 0x0000400001127983 */ /* 0x000ee20000100a00 */
[----:B------:R-:W-:Y:S01]  /*d5a0*/  UIMAD UR4, UR5, UR18, UR4 ;  /* 0x00000012050472a4 */ /* 0x000fe2000f8e0204 */
[----:B------:R-:W-:Y:S04]  /*d5b0*/  DEPBAR.LE SB0, 0x0 ;  /* 0x000080000000791a */ /* 0x000fe80000000000 */
[----:B------:R-:W4:Y:S01]  /*d5c0*/  LDL R22, [R1+0x6c] ;  /* 0x00006c0001167983 */ /* 0x000f220000100800 */
[----:B------:R-:W-:Y:S02]  /*d5d0*/  UIADD3 UR4, UR21, UR4, URZ ;  /* 0x0000000415047290 */ /* 0x000fe4000fffe03f */
[----:B------:R-:W-:Y:S03]  /*d5e0*/  UISETP.GT.AND UP0, UPT, UR8, UR9, UPT ;  /* 0x000000090800728c */ /* 0x000fe6000bf04270 */
[----:B------:R-:W4:Y:S06]  /*d5f0*/  LDL R17, [R1+0x68] ;  /* 0x0000680001117983 */ /* 0x000f2c0000100800 */
[----:B------:R-:W4:Y:S06]  /*d600*/  LDL R26, [R1+0x64] ;  /* 0x00006400011a7983 */ /* 0x000f2c0000100800 */
[----:B------:R-:W4:Y:S06]  /*d610*/  LDL R25, [R1+0x5c] ;  /* 0x00005c0001197983 */ /* 0x000f2c0000100800 */
[----:B------:R-:W4:Y:S06]  /*d620*/  LDL R174, [R1+0x60] ;  /* 0x0000600001ae7983 */ /* 0x000f2c0000100800 */
[----:B------:R-:W4:Y:S06]  /*d630*/  LDL R173, [R1+0x58] ;  /* 0x0000580001ad7983 */ /* 0x000f2c0000100800 */
[----:B------:R-:W4:Y:S06]  /*d640*/  LDL R23, [R1+0x28] ;  /* 0x0000280001177983 */ /* 0x000f2c0000100800 */
[----:B-1----:R1:W-:Y:S06]  /*d650*/  STL.64 [R1+0x90], R30 ;  /* 0x0000901e01007387 */ /* 0x0023ec0000100a00 */
[----:B------:R1:W-:Y:S06]  /*d660*/  STL.64 [R1+0x88], R28 ;  /* 0x0000881c01007387 */ /* 0x0003ec0000100a00 */
[----:B------:R-:W4:Y:S06]  /*d670*/  LDL R172, [R1] ;  /* 0x0000000001ac7983 */ /* 0x000f2c0000100800 */
[----:B------:R-:W-:Y:S06]  /*d680*/  BAR.SYNC.DEFER_BLOCKING 0x0 ;  /* 0x0000000000007b1d */ /* 0x000fec0000010000 */
[----:B-----5:R-:W1:Y:S06]  /*d690*/  LDSM.16.M88.4 R8, [R135+0x10100] ;  /* 0x010100008708783b */ /* 0x020e6c0000000200 */
[----:B------:R-:W-:Y:S06]  /*d6a0*/  LDSM.16.M88.4 R168, [R242] ;  /* 0x00000000f2a8783b */ /* 0x000fec0000000200 */
[----:B------:R-:W-:Y:S01]  /*d6b0*/  LDSM.16.M88.4 R176, [R252] ;  /* 0x00000000fcb0783b */ /* 0x000fe20000000200 */
[----:B-12---:R-:W-:Y:S04]  /*d6c0*/  IADD3 R0, P1, R132, UR20, RZ ;  /* 0x0000001484007c10 */ /* 0x006fe8000ff3e0ff */
[----:B---3--:R-:W-:Y:S02]  /*d6d0*/  IADD3.X R4, R19, UR4, RZ, P1, !PT ;  /* 0x0000000413047c10 */ /* 0x008fe40008ffe4ff */
[----:B------:R-:W-:Y:S02]  /*d6e0*/  LEA R14, P1, R0, c[0x0][0x1f8], 0x1 ;  /* 0x00007e00000e7a11 */ /* 0x000fe400078208ff */
[----:B----4-:R-:W-:Y:S02]  /*d6f0*/  IADD3 R3, P0, R22, UR20, RZ ;  /* 0x0000001416037c10 */ /* 0x010fe4000ff1e0ff */
[----:B------:R-:W-:Y:S02]  /*d700*/  LEA.HI.X R15, R0, c[0x0][0x1fc], R4, 0x1, P1 ;  /* 0x00007f00000f7a11 */ /* 0x000fe400008f0c04 */
[----:B------:R-:W-:Y:S02]  /*d710*/  IADD3.X R5, R17, UR4, RZ, P0, !PT ;  /* 0x0000000411057c10 */ /* 0x000fe400087fe4ff */
[C---:B------:R-:W-:Y:S02]  /*d720*/  LEA R12, P0, R3.reuse, c[0x0][0x1f8], 0x1 ;  /* 0x00007e00030c7a11 */ /* 0x040fe400078008ff */
[----:B------:R-:W-:Y:S02]  /*d730*/  IADD3 R0, P1, R26, UR20, RZ ;  /* 0x000000141a007c10 */ /* 0x000fe4000ff3e0ff */
[----:B------:R-:W-:Y:S02]  /*d740*/  LEA.HI.X R13, R3, c[0x0][0x1fc], R5, 0x1, P0 ;  /* 0x00007f00030d7a11 */ /* 0x000fe400000f0c05 */
[----:B------:R-:W-:Y:S02]  /*d750*/  LEA R6, P0, R0, c[0x0][0x1f8], 0x1 ;  /* 0x00007e0000067a11 */ /* 0x000fe400078008ff */
[----:B------:R-:W-:Y:S02]  /*d760*/  IADD3.X R3, R174, UR4, RZ, P1, !PT ;  /* 0x00000004ae037c10 */ /* 0x000fe40008ffe4ff */
[----:B------:R-:W-:Y:S02]  /*d770*/  IADD3 R4, P1, R25, UR20, RZ ;  /* 0x0000001419047c10 */ /* 0x000fe4000ff3e0ff */
[----:B------:R-:W-:Y:S02]  /*d780*/  LEA.HI.X R7, R0, c[0x0][0x1fc], R3, 0x1, P0 ;  /* 0x00007f0000077a11 */ /* 0x000fe400000f0c03 */
[----:B------:R-:W-:Y:S02]  /*d790*/  IADD3.X R16, R173, UR4, RZ, P1, !PT ;  /* 0x00000004ad107c10 */ /* 0x000fe40008ffe4ff */
[----:B------:R-:W-:Y:S02]  /*d7a0*/  LEA R20, P2, R4, c[0x0][0x1f8], 0x1 ;  /* 0x00007e0004147a11 */ /* 0x000fe400078408ff */
[----:B------:R-:W-:Y:S02]  /*d7b0*/  @!P3 LEA R0, P0, R24, UR20, 0x5 ;  /* 0x000000141800bc11 */ /* 0x000fe4000f8028ff */
[----:B------:R-:W-:Y:S02]  /*d7c0*/  LEA.HI.X R21, R4, c[0x0][0x1fc], R16, 0x1, P2 ;  /* 0x00007f0004157a11 */ /* 0x000fe400010f0c10 */
[----:B------:R-:W-:Y:S02]  /*d7d0*/  @!P3 LEA.HI.X R3, R24, UR4, R27, 0x5, P0 ;  /* 0x000000041803bc11 */ /* 0x000fe400080f2c1b */
[C---:B------:R-:W-:Y:S02]  /*d7e0*/  @!P3 IADD3 R5, P1, R0.reuse, R132, RZ ;  /* 0x000000840005b210 */ /* 0x040fe40007f3e0ff */
[----:B------:R-:W-:Y:S02]  /*d7f0*/  @!P3 IADD3 R4, P0, R0, R22, RZ ;  /* 0x000000160004b210 */ /* 0x000fe40007f1e0ff */
[----:B------:R-:W-:Y:S01]  /*d800*/  LOP3.LUT P2, RZ, R23, 0x1, RZ, 0xc0, !PT ;  /* 0x0000000117ff7812 */ /* 0x000fe2000784c0ff */
[----:B------:R-:W-:Y:S01]  /*d810*/  @!P3 IMAD.X R23, R3, 0x1, R19, P1 ;  /* 0x000000010317b824 */ /* 0x000fe200008e0613 */
[----:B------:R-:W-:Y:S01]  /*d820*/  @!P3 LEA R22, P1, R5, c[0x0][0x1f8], 0x1 ;  /* 0x00007e000516ba11 */ /* 0x000fe200078208ff */
[----:B------:R-:W-:Y:S01]  /*d830*/  @!P3 IMAD.X R24, R3, 0x1, R17, P0 ;  /* 0x000000010318b824 */ /* 0x000fe200000e0611 */
[C---:B------:R-:W-:Y:S01]  /*d840*/  @!P3 LEA R132, P0, R4.reuse, c[0x0][0x1f8], 0x1 ;  /* 0x00007e000484ba11 */ /* 0x040fe200078008ff */
[----:B------:R-:W1:Y:S01]  /*d850*/  LDSM.16.M88.4 R16, [R135+0x10900] ;  /* 0x010900008710783b */ /* 0x000e620000000200 */
[----:B------:R-:W-:Y:S02]  /*d860*/  @!P3 LEA.HI.X R23, R5, c[0x0][0x1fc], R23, 0x1, P1 ;  /* 0x00007f000517ba11 */ /* 0x000fe400008f0c17 */
[----:B------:R-:W-:Y:S02]  /*d870*/  @!P3 LEA.HI.X R133, R4, c[0x0][0x1fc], R24, 0x1, P0 ;  /* 0x00007f000485ba11 */ /* 0x000fe400000f0c18 */
[C---:B------:R-:W-:Y:S02]  /*d880*/  @!P3 IADD3 R4, P1, R0.reuse, R26, RZ ;  /* 0x0000001a0004b210 */ /* 0x040fe40007f3e0ff */
[----:B------:R-:W-:Y:S02]  /*d890*/  @!P3 IADD3 R0, P0, R0, R25, RZ ;  /* 0x000000190000b210 */ /* 0x000fe40007f1e0ff */
[----:B------:R-:W2:Y:S01]  /*d8a0*/  LDSM.16.M88.4 R24, [R135+0x11100] ;  /* 0x011100008718783b */ /* 0x000ea20000000200 */
[C---:B------:R-:W-:Y:S01]  /*d8b0*/  @!P3 IMAD.X R5, R3.reuse, 0x1, R174, P1 ;  /* 0x000000010305b824 */ /* 0x040fe200008e06ae */
[----:B------:R-:W-:Y:S01]  /*d8c0*/  @!P3 LEA R30, P1, R4, c[0x0][0x1f8], 0x1 ;  /* 0x00007e00041eba11 */ /* 0x000fe200078208ff */
[----:B------:R-:W-:Y:S01]  /*d8d0*/  @!P3 IMAD.X R3, R3, 0x1, R173, P0 ;  /* 0x000000010303b824 */ /* 0x000fe200000e06ad */
[----:B------:R-:W-:Y:S02]  /*d8e0*/  @!P3 LEA R28, P0, R0, c[0x0][0x1f8], 0x1 ;  /* 0x00007e00001cba11 */ /* 0x000fe400078008ff */
[----:B------:R-:W3:Y:S01]  /*d8f0*/  LDSM.16.M88.4 R172, [R172] ;  /* 0x00000000acac783b */ /* 0x000ee20000000200 */
[----:B------:R-:W-:Y:S02]  /*d900*/  @!P3 LEA.HI.X R31, R4, c[0x0][0x1fc], R5, 0x1, P1 ;  /* 0x00007f00041fba11 */ /* 0x000fe400008f0c05 */
[----:B------:R-:W-:Y:S02]  /*d910*/  @!P3 LEA.HI.X R29, R0, c[0x0][0x1fc], R3, 0x1, P0 ;  /* 0x00007f00001dba11 */ /* 0x000fe400000f0c03 */
[----:B------:R-:W-:Y:S01]  /*d920*/  PLOP3.LUT P0, PT, PT, PT, UP0, 0x40, 0x0 ;  /* 0x000000000000781c */ /* 0x000fe20003f0e808 */
[----:B------:R-:W4:Y:S06]  /*d930*/  LDL R3, [R1+0x4] ;  /* 0x0000040001037983 */ /* 0x000f2c0000100800 */
[----:B------:R-:W-:Y:S01]  /*d940*/  @!PT LDS RZ, [RZ] ;  /* 0x00000000fffff984 */ /* 0x000fe20000000800 */
[----:B------:R-:W-:Y:S01]  /*d950*/  @!PT LDS RZ, [RZ] ;  /* 0x00000000fffff984 */ /* 0x000fe20000000800 */
[----:B------:R-:W-:Y:S01]  /*d960*/  @!PT LDS RZ, [RZ] ;  /* 0x00000000fffff984 */ /* 0x000fe20000000800 */
[----:B----4-:R1:W-:Y:S06]  /*d970*/  LDGSTS.E.BYPASS.LTC128B.128 [R3+0x100], [R14.64], !P6 ;  /* 0x001000000e037fae */ /* 0x0103ec000f101d50 */
[----:B------:R1:W-:Y:S06]  /*d980*/  LDGSTS.E.BYPASS.LTC128B.128 [R3+0x1900], [R12.64], !P2 ;  /* 0x019000000c037fae */ /* 0x0003ec000d101d50 */
[----:B------:R4:W-:Y:S06]  /*d990*/  LDGSTS.E.BYPASS.LTC128B.128 [R3+0x3100], [R6.64], !P5 ;  /* 0x0310000006037fae */ /* 0x0009ec000e901d50 */
[----:B------:R2:W-:Y:S06]  /*d9a0*/  LDGSTS.E.BYPASS.LTC128B.128 [R3+0x4900], [R20.64], !P4 ;  /* 0x0490000014037fae */ /* 0x0005ec000e101d50 */
[----:B------:R2:W-:Y:S06]  /*d9b0*/  @!P3 LDGSTS.E.BYPASS.LTC128B.128 [R3+0x1100], [R22.64], !P6 ;  /* 0x011000001603bfae */ /* 0x0005ec000f101d50 */
[----:B------:R2:W-:Y:S06]  /*d9c0*/  @!P3 LDGSTS.E.BYPASS.LTC128B.128 [R3+0x2900], [R132.64], !P2 ;  /* 0x029000008403bfae */ /* 0x0005ec000d101d50 */
[----:B------:R2:W-:Y:S01]  /*d9d0*/  @!P3 LDGSTS.E.BYPASS.LTC128B.128 [R3+0x4100], [R30.64], !P5 ;  /* 0x041000001e03bfae */ /* 0x0005e2000e901d50 */
[C---:B----4-:R-:W-:Y:S05]  /*d9e0*/  HMMA.16816.F32.BF16 R4, R160.reuse, R8, RZ ;  /* 0x00000008a004723c */ /* 0x050fea00000418ff */
[----:B------:R4:W-:Y:S03]  /*d9f0*/  @!P3 LDGSTS.E.BYPASS.LTC128B.128 [R3+0x5900], [R28.64], !P4 ;  /* 0x059000001c03bfae */ /* 0x0009e6000e101d50 */
[C---:B------:R-:W-:Y:S03]  /*da00*/  HMMA.16816.F32.BF16 R8, R160.reuse, R10, RZ ;  /* 0x0000000aa008723c */ /* 0x040fe600000418ff */
[----:B------:R-:W0:Y:S05]  /*da10*/  LDGDEPBAR ;  /* 0x00000000000079af */ /* 0x000e2a0000000000 */
[C---:B-1----:R-:W-:Y:S08]  /*da20*/  HMMA.16816.F32.BF16 R12, R160.reuse, R16, RZ ;  /* 0x00000010a00c723c */ /* 0x042ff000000418ff */
[C---:B------:R-:W-:Y:S01]  /*da30*/  HMMA.16816.F32.BF16 R16, R160.reuse, R18, RZ ;  /* 0x00000012a010723c */ /* 0x040fe200000418ff */
[----:B--2---:R1:W5:Y:S06]  /*da40*/  LDL.LU.64 R30, [R1+0x90] ;  /* 0x00009000011e7983 */ /* 0x00436c0000300a00 */
[----:B----4-:R1:W5:Y:S01]  /*da50*/  LDL.LU.64 R28, [R1+0x88] ;  /* 0x00008800011c7983 */ /* 0x0103620000300a00 */
[C---:B------:R-:W-:Y:S08]  /*da60*/  HMMA.16816.F32.BF16 R20, R160.reuse, R24, RZ ;  /* 0x00000018a014723c */ /* 0x040ff000000418ff */
[----:B------:R-:W-:Y:S08]  /*da70*/  HMMA.16816.F32.BF16 R24, R160, R26, RZ ;  /* 0x0000001aa018723c */ /* 0x000ff000000418ff */
[C---:B------:R-:W-:Y:S08]  /*da80*/  HMMA.16816.F32.BF16 R4, R164.reuse, R168, R4 ;  /* 0x000000a8a404723c */ /* 0x040ff00000041804 */
[C---:B------:R-:W-:Y:S01]  /*da90*/  HMMA.16816.F32.BF16 R8, R164.reuse, R170, R8 ;  /* 0x000000aaa408723c */ /* 0x040fe20000041808 */
[----:B------:R-:W2:Y:S07]  /*daa0*/  LDSM.16.M88.4 R168, [R241+0x10100] ;  /* 0x01010000f1a8783b */ /* 0x000eae0000000200 */
[C---:B---3--:R-:W-:Y:S08]  /*dab0*/  HMMA.16816.F32.BF16 R12, R164.reuse, R172, R12 ;  /* 0x000000aca40c723c */ /* 0x048ff0000004180c */
[C---:B------:R-:W-:Y:S01]  /*dac0*/  HMMA.16816.F32.BF16 R16, R164.reuse, R174, R16 ;  /* 0x000000aea410723c */ /* 0x040fe20000041810 */
[----:B------:R-:W3:Y:S07]  /*dad0*/  LDSM.16.M88.4 R172, [R241+0x10900] ;  /* 0x01090000f1ac783b */ /* 0x000eee0000000200 */
[C---:B------:R-:W-:Y:S08]  /*dae0*/  HMMA.16816.F32.BF16 R20, R164.reuse, R176, R20 ;  /* 0x000000b0a414723c */ /* 0x040ff00000041814 */
[----:B------:R-:W-:Y:S01]  /*daf0*/  HMMA.16816.F32.BF16 R24, R164, R178, R24 ;  /* 0x000000b2a418723c */ /* 0x000fe20000041818 */
[----:B------:R-:W4:Y:S07]  /*db00*/  LDSM.16.M88.4 R176, [R241+0x11100] ;  /* 0x01110000f1b0783b */ /* 0x000f2e0000000200 */
[C---:B--2---:R-:W-:Y:S08]  /*db10*/  HMMA.16816.F32.BF16 R4, R180.reuse, R168, R4 ;  /* 0x000000a8b404723c */ /* 0x044ff00000041804 */
[C---:B------:R-:W-:Y:S01]  /*db20*/  HMMA.16816.F32.BF16 R8, R180.reuse, R170, R8 ;  /* 0x000000aab408723c */ /* 0x040fe20000041808 */
[----:B------:R-:W2:Y:S07]  /*db30*/  LDSM.16.M88.4 R168, [R238] ;  /* 0x00000000eea8783b */ /* 0x000eae0000000200 */
[C---:B---3--:R-:W-:Y:S08]  /*db40*/  HMMA.16816.F32.BF16 R12, R180.reuse, R172, R12 ;  /* 0x000000acb40c723c */ /* 0x048ff0000004180c */
[C---:B------:R-:W-:Y:S01]  /*db50*/  HMMA.16816.F32.BF16 R16, R180.reuse, R174, R16 ;  /* 0x000000aeb410723c */ /* 0x040fe20000041810 */
[----:B------:R-:W3:Y:S07]  /*db60*/  LDSM.16.M88.4 R172, [R238+0x800] ;  /* 0x00080000eeac783b */ /* 0x000eee0000000200 */
[C---:B----4-:R-:W-:Y:S08]  /*db70*/  HMMA.16816.F32.BF16 R20, R180.reuse, R176, R20 ;  /* 0x000000b0b414723c */ /* 0x050ff00000041814 */
[----:B------:R-:W-:Y:S01]  /*db80*/  HMMA.16816.F32.BF16 R24, R180, R178, R24 ;  /* 0x000000b2b418723c */ /* 0x000fe20000041818 */
[----:B------:R-:W4:Y:S07]  /*db90*/  LDSM.16.M88.4 R176, [R238+0x1000] ;  /* 0x00100000eeb0783b */ /* 0x000f2e0000000200 */
[C---:B--2---:R-:W-:Y:S08]  /*dba0*/  HMMA.16816.F32.BF16 R4, R184.reuse, R168, R4 ;  /* 0x000000a8b804723c */ /* 0x044ff00000041804 */
[C---:B------:R-:W-:Y:S01]  /*dbb0*/  HMMA.16816.F32.BF16 R8, R184.reuse, R170, R8 ;  /* 0x000000aab808723c */ /* 0x040fe20000041808 */
[----:B------:R-:W2:Y:S07]  /*dbc0*/  LDSM.16.M88.4 R168, [R135+0x11900] ;  /* 0x0119000087a8783b */ /* 0x000eae0000000200 */
        /* <DEDUP_REMOVED lines=8> */
[----:B------:R-:W2:Y:S07]  /*dc50*/  LDSM.16.M88.4 R168, [R251] ;  /* 0x00000000fba8783b */ /* 0x000eae0000000200 */
[C---:B---3--:R-:W-:Y:S08]  /*dc60*/  HMMA.16816.F32.BF16 R12, R188.reuse, R172, R12 ;  /* 0x000000acbc0c723c */ /* 0x048ff0000004180c */
[C---:B------:R-:W-:Y:S01]  /*dc70*/  HMMA.16816.F32.BF16 R16, R188.reuse, R174, R16 ;  /* 0x000000aebc10723c */ /* 0x040fe20000041810 */
[----:B------:R-:W3:Y:S07]  /*dc80*/  LDSM.16.M88.4 R172, [R250] ;  /* 0x00000000faac783b */ /* 0x000eee0000000200 */
[C---:B----4-:R-:W-:Y:S08]  /*dc90*/  HMMA.16816.F32.BF16 R20, R188.reuse, R176, R20 ;  /* 0x000000b0bc14723c */ /* 0x050ff00000041814 */
[----:B------:R-:W-:Y:S01]  /*dca0*/  HMMA.16816.F32.BF16 R24, R188, R178, R24 ;  /* 0x000000b2bc18723c */ /* 0x000fe20000041818 */
[----:B------:R-:W4:Y:S07]  /*dcb0*/  LDSM.16.M88.4 R176, [R249] ;  /* 0x00000000f9b0783b */ /* 0x000f2e0000000200 */
        /* <DEDUP_REMOVED lines=88> */
[----:B------:R-:W-:Y:S08]  /*e240*/  HMMA.16816.F32.BF16 R24, R228, R178, R24 ;  /* 0x000000b2e418723c */ /* 0x000ff00000041818 */
[C---:B--2---:R-:W-:Y:S08]  /*e250*/  HMMA.16816.F32.BF16 R4, R232.reuse, R168, R4 ;  /* 0x000000a8e804723c */ /* 0x044ff00000041804 */
[C---:B------:R-:W-:Y:S08]  /*e260*/  HMMA.16816.F32.BF16 R8, R232.reuse, R170, R8 ;  /* 0x000000aae808723c */ /* 0x040ff00000041808 */
[C---:B---3--:R-:W-:Y:S08]  /*e270*/  HMMA.16816.F32.BF16 R12, R232.reuse, R172, R12 ;  /* 0x000000ace80c723c */ /* 0x048ff0000004180c */
[----:B------:R-:W-:Y:S01]  /*e280*/  FMUL.FTZ R4, R4, c[0x0][0x320] ;  /* 0x0000c80004047a20 */ /* 0x000fe20000410000 */
[C---:B------:R-:W-:Y:S03]  /*e290*/  HMMA.16816.F32.BF16 R16, R232.reuse, R174, R16 ;  /* 0x000000aee810723c */ /* 0x040fe60000041810 */
[----:B------:R-:W2:Y:S01]  /*e2a0*/  MUFU.TANH R171, R4 ;  /* 0x0000000400ab7308 */ /* 0x000ea20000002400 */
[----:B------:R-:W-:Y:S02]  /*e2b0*/  FMUL.FTZ R5, R5, c[0x0][0x320] ;  /* 0x0000c80005057a20 */ /* 0x000fe40000410000 */
[----:B------:R-:W-:Y:S02]  /*e2c0*/  FMUL.FTZ R6, R6, c[0x0][0x320] ;  /* 0x0000c80006067a20 */ /* 0x000fe40000410000 */
[----:B------:R-:W-:Y:S04]  /*e2d0*/  FMUL.FTZ R7, R7, c[0x0][0x320] ;  /* 0x0000c80007077a20 */ /* 0x000fe80000410000 */
[----:B------:R-:W-:Y:S01]  /*e2e0*/  FMUL.FTZ R9, R9, c[0x0][0x320] ;  /* 0x0000c80009097a20 */ /* 0x000fe20000410000 */
[----:B------:R-:W3:Y:S01]  /*e2f0*/  MUFU.TANH R170, R5 ;  /* 0x0000000500aa7308 */ /* 0x000ee20000002400 */
[----:B------:R-:W-:Y:S02]  /*e300*/  FMUL.FTZ R11, R11, c[0x0][0x320] ;  /* 0x0000c8000b0b7a20 */ /* 0x000fe40000410000 */
[----:B------:R-:W-:Y:S02]  /*e310*/  FMUL.FTZ R12, R12, c[0x0][0x320] ;  /* 0x0000c8000c0c7a20 */ /* 0x000fe40000410000 */
[----:B------:R-:W-:Y:S02]  /*e320*/  FMUL.FTZ R13, R13, c[0x0][0x320] ;  /* 0x0000c8000d0d7a20 */ /* 0x000fe40000410000 */
[----:B------:R-:W-:Y:S02]  /*e330*/  FMUL.FTZ R14, R14, c[0x0][0x320] ;  /* 0x0000c8000e0e7a20 */ /* 0x000fe40000410000 */
[----:B------:R-:W-:Y:S01]  /*e340*/  FMUL.FTZ R8, R8, c[0x0][0x320] ;  /* 0x0000c80008087a20 */ /* 0x000fe20000410000 */
[----:B------:R-:W4:Y:S01]  /*e350*/  MUFU.TANH R179, R6 ;  /* 0x0000000600b37308 */ /* 0x000f220000002400 */
[----:B------:R-:W-:Y:S02]  /*e360*/  FMUL.FTZ R10, R10, c[0x0][0x320] ;  /* 0x0000c8000a0a7a20 */ /* 0x000fe40000410000 */
[----:B------:R-:W-:Y:S02]  /*e370*/  FMUL.FTZ R15, R15, c[0x0][0x320] ;  /* 0x0000c8000f0f7a20 */ /* 0x000fe40000410000 */
[----:B------:R-:W-:Y:S02]  /*e380*/  FMUL.FTZ R18, R18, c[0x0][0x320] ;  /* 0x0000c80012127a20 */ /* 0x000fe40000410000 */
[----:B------:R-:W-:Y:S03]  /*e390*/  FMUL.FTZ R19, R19, c[0x0][0x320] ;  /* 0x0000c80013137a20 */ /* 0x000fe60000410000 */
[----:B------:R1:W1:Y:S10]  /*e3a0*/  MUFU.TANH R178, R7 ;  /* 0x0000000700b27308 */ /* 0x0002740000002400 */
[----:B------:R-:W2:Y:S10]  /*e3b0*/  MUFU.TANH R168, R9 ;  /* 0x0000000900a87308 */ /* 0x000eb40000002400 */
[----:B------:R-:W2:Y:S01]  /*e3c0*/  MUFU.TANH R176, R11 ;  /* 0x0000000b00b07308 */ /* 0x000ea20000002400 */
[----:B-1----:R-:W1:Y:S01]  /*e3d0*/  LDSM.16.M88.4 R4, [R238+0x5800] ;  /* 0x00580000ee04783b */ /* 0x002e620000000200 */
[----:B------:R-:W-:Y:S08]  /*e3e0*/  DEPBAR.LE SB0, 0x0 ;  /* 0x000080000000791a */ /* 0x000ff00000000000 */
[----:B------:R-:W1:Y:S01]  /*e3f0*/  MUFU.TANH R133, R12 ;  /* 0x0000000c00857308 */ /* 0x000e620000002400 */
[----:B------:R-:W-:Y:S09]  /*e400*/  BAR.SYNC.DEFER_BLOCKING 0x0 ;  /* 0x0000000000007b1d */ /* 0x000ff20000010000 */
[----:B------:R1:W1:Y:S10]  /*e410*/  MUFU.TANH R132, R13 ;  /* 0x0000000d00847308 */ /* 0x0002740000002400 */
[----:B------:R2:W2:Y:S10]  /*e420*/  MUFU.TANH R175, R14 ;  /* 0x0000000e00af7308 */ /* 0x0004b40000002400 */
[----:B------:R3:W3:Y:S01]  /*e430*/  MUFU.TANH R169, R8 ;  /* 0x0000000800a97308 */ /* 0x0006e20000002400 */
[C---:B-1----:R-:W-:Y:S05]  /*e440*/  HMMA.16816.F32.BF16 R20, R232.reuse, R4, R20 ;  /* 0x00000004e814723c */ /* 0x042fea0000041814 */
[----:B------:R-:W-:Y:S04]  /*e450*/  FMUL.FTZ R13, R17, c[0x0][0x320] ;  /* 0x0000c800110d7a20 */ /* 0x000fe80000410000 */
[----:B------:R1:W1:Y:S01]  /*e460*/  MUFU.TANH R177, R10 ;  /* 0x0000000a00b17308 */ /* 0x0002620000002400 */
[----:B------:R-:W-:Y:S03]  /*e470*/  HMMA.16816.F32.BF16 R24, R232, R6, R24 ;  /* 0x00000006e818723c */ /* 0x000fe60000041818 */
[----:B--2---:R-:W-:Y:S06]  /*e480*/  FMUL.FTZ R14, R16, c[0x0][0x320] ;  /* 0x0000c800100e7a20 */ /* 0x004fec0000410000 */
[----:B------:R2:W1:Y:S05]  /*e490*/  MUFU.TANH R174, R15 ;  /* 0x0000000f00ae7308 */ /* 0x00046a0000002400 */
[----:B------:R-:W-:Y:S05]  /*e4a0*/  FMUL.FTZ R12, R20, c[0x0][0x320] ;  /* 0x0000c800140c7a20 */ /* 0x000fea0000410000 */
[----:B------:R-:W1:Y:S01]  /*e4b0*/  MUFU.TANH R14, R14 ;  /* 0x0000000e000e7308 */ /* 0x000e620000002400 */
[----:B------:R-:W-:Y:S02]  /*e4c0*/  FMUL.FTZ R11, R21, c[0x0][0x320] ;  /* 0x0000c800150b7a20 */ /* 0x000fe40000410000 */
[----:B------:R-:W-:Y:S02]  /*e4d0*/  FMUL.FTZ R22, R22, c[0x0][0x320] ;  /* 0x0000c80016167a20 */ /* 0x000fe40000410000 */
[----:B------:R-:W-:Y:S02]  /*e4e0*/  FMUL.FTZ R21, R23, c[0x0][0x320] ;  /* 0x0000c80017157a20 */ /* 0x000fe40000410000 */
[----:B------:R-:W-:Y:S02]  /*e4f0*/  FMUL.FTZ R9, R24, c[0x0][0x320] ;  /* 0x0000c80018097a20 */ /* 0x000fe40000410000 */
[----:B------:R-:W-:Y:S01]  /*e500*/  FMUL.FTZ R20, R25, c[0x0][0x320] ;  /* 0x0000c80019147a20 */ /* 0x000fe20000410000 */
[----:B------:R-:W1:Y:S01]  /*e510*/  MUFU.TANH R13, R13 ;  /* 0x0000000d000d7308 */ /* 0x000e620000002400 */
[----:B------:R-:W-:Y:S02]  /*e520*/  FMUL.FTZ R24, R26, c[0x0][0x320] ;  /* 0x0000c8001a187a20 */ /* 0x000fe40000410000 */
[----:B------:R-:W-:Y:S07]  /*e530*/  FMUL.FTZ R23, R27, c[0x0][0x320] ;  /* 0x0000c8001b177a20 */ /* 0x000fee0000410000 */
[----:B------:R2:W1:Y:S10]  /*e540*/  MUFU.TANH R173, R18 ;  /* 0x0000001200ad7308 */ /* 0x0004740000002400 */
        /* <DEDUP_REMOVED lines=10> */
[----:B--234-:R-:W2:Y:S01]  /*e5f0*/  LDL R25, [R1+0xc] ;  /* 0x00000c0001197983 */ /* 0x01cea20000100800 */
[----:B------:R-:W-:Y:S02]  /*e600*/  ULDC.64 UR4, c[0x0][0x1e0] ;  /* 0x0000780000047ab9 */ /* 0x000fe40000000a00 */
[----:B------:R-:W-:Y:S01]  /*e610*/  UIADD3 UR20, UR8, -0x1, URZ ;  /* 0xffffffff08147890 */ /* 0x000fe2000fffe03f */
[----:B------:R-:W3:Y:S03]  /*e620*/  LDL.64 R26, [R1+0x38] ;  /* 0x00003800011a7983 */ /* 0x000ee60000100a00 */
[----:B------:R-:W-:Y:S01]  /*e630*/  USHF.R.S32.HI UR11, URZ, 0x1f, UR20 ;  /* 0x0000001f3f0b7899 */ /* 0x000fe20008011414 */
[----:B------:R-:W4:Y:S01]  /*e640*/  LDL.64 R6, [R1+0x30] ;  /* 0x0000300001067983 */ /* 0x000f220000100a00 */
[----:B------:R-:W-:Y:S02]  /*e650*/  UIMAD.WIDE.U32 UR22, UR20, UR4, URZ ;  /* 0x00000004141672a5 */ /* 0x000fe4000f8e003f */
[----:B------:R-:W-:Y:S01]  /*e660*/  UIMAD UR11, UR11, UR4, URZ ;  /* 0x000000040b0b72a4 */ /* 0x000fe2000f8e023f */
[----:B------:R-:W3:Y:S03]  /*e670*/  LDL R8, [R1+0x4] ;  /* 0x0000040001087983 */ /* 0x000ee60000100800 */
[----:B------:R-:W-:Y:S01]  /*e680*/  UIMAD UR11, UR20, UR5, UR11 ;  /* 0x00000005140b72a4 */ /* 0x000fe2000f8e020b */
[----:B------:R-:W4:Y:S03]  /*e690*/  LDL R19, [R1+0x54] ;  /* 0x0000540001137983 */ /* 0x000f260000100800 */
[----:B------:R-:W-:Y:S01]  /*e6a0*/  UIADD3 UR11, UR23, UR11, URZ ;  /* 0x0000000b170b7290 */ /* 0x000fe2000fffe03f */
[----:B------:R-:W4:Y:S01]  /*e6b0*/  LDL R18, [R1+0x50] ;  /* 0x0000500001127983 */ /* 0x000f220000100800 */
[----:B------:R-:W-:Y:S02]  /*e6c0*/  UIMAD.WIDE.U32 UR22, UR22, 0x30, URZ ;  /* 0x00000030161678a5 */ /* 0x000fe4000f8e003f */
[----:B------:R-:W-:Y:S01]  /*e6d0*/  UIMAD UR4, UR11, 0x30, URZ ;  /* 0x000000300b0478a4 */ /* 0x000fe2000f8e023f */
[----:B------:R-:W4:Y:S03]  /*e6e0*/  LDL R17, [R1+0x2c] ;  /* 0x00002c0001117983 */ /* 0x000f260000100800 */
[----:B------:R-:W-:Y:S01]  /*e6f0*/  UIADD3 UR4, UR23, UR4, URZ ;  /* 0x0000000417047290 */ /* 0x000fe2000fffe03f */
[----:B------:R-:W4:Y:S04]  /*e700*/  LDL R16, [R1+0x1c] ;  /* 0x00001c0001107983 */ /* 0x000f280000100800 */
[----:B------:R-:W4:Y:S04]  /*e710*/  LDL R15, [R1+0x18] ;  /* 0x00001800010f7983 */ /* 0x000f280000100800 */
[----:B-1----:R-:W4:Y:S01]  /*e720*/  LDL R10, [R1+0x14] ;  /* 0x00001400010a7983 */ /* 0x002f220000100800 */
[----:B--2---:R-:W-:Y:S11]  /*e730*/  ISETP.GE.AND P0, PT, R25, 0x1, PT ;  /* 0x000000011900780c */ /* 0x004ff60003f06270 */
[----:B------:R-:W-:Y:S02]  /*e740*/  @!UPT UIADD3 URZ, URZ, URZ, URZ ;  /* 0x0000003f3f3ff290 */ /* 0x000fe4000fffe03f */
[----:B---3--:R-:W-:Y:S04]  /*e750*/  @P0 IADD3 R0, P1, R26, UR22, RZ ;  /* 0x000000161a000c10 */ /* 0x008fe8000ff3e0ff */
[----:B----4-:R-:W-:Y:S02]  /*e760*/  @P0 IADD3.X R3, R7, UR4, RZ, P1, !PT ;  /* 0x0000000407030c10 */ /* 0x010fe40008ffe4ff */
[C---:B------:R-:W-:Y:S04]  /*e770*/  @P0 LEA R4, P1, R0.reuse, c[0x0][0x1c8], 0x1 ;  /* 0x0000720000040a11 */ /* 0x040fe800078208ff */
[----:B------:R-:W-:Y:S02]  /*e780*/  @P0 LEA.HI.X R5, R0, c[0x0][0x1cc], R3, 0x1, P1 ;  /* 0x0000730000050a11 */ /* 0x000fe400008f0c03 */
[----:B------:R-:W-:Y:S03]  /*e790*/  @P0 IADD3 R0, P1, R19, UR22, RZ ;  /* 0x0000001613000c10 */ /* 0x000fe6000ff3e0ff */
[----:B------:R-:W-:Y:S01]  /*e7a0*/  @!PT LDS RZ, [RZ] ;  /* 0x00000000fffff984 */ /* 0x000fe20000000800 */
[----:B------:R-:W-:Y:S01]  /*e7b0*/  @!PT LDS RZ, [RZ] ;  /* 0x00000000fffff984 */ /* 0x000fe20000000800 */
[----:B------:R-:W-:Y:S01]  /*e7c0*/  @!PT LDS RZ, [RZ] ;  /* 0x00000000fffff984 */ /* 0x000fe20000000800 */
        /* <DEDUP_REMOVED lines=14> */
[----:B------:R1:W-:Y:S01]  /*e8b0*/  @P0 LDGSTS.E.BYPASS.LTC128B.128 [R8+0x14900], [R4.64], !P4 ;  /* 0x1490000004080fae */ /* 0x0003e2000e101d50 */
[----:B------:R-:W-:Y:S11]  /*e8c0*/  ISETP.GE.AND P0, PT, R25, 0x21, PT ;  /* 0x000000211900780c */ /* 0x000ff60003f06270 */
[----:B------:R-:W-:Y:S02]  /*e8d0*/  @!UPT UIADD3 URZ, URZ, URZ, URZ ;  /* 0x0000003f3f3ff290 */ /* 0x000fe4000fffe03f */
[----:B------:R-:W-:Y:S05]  /*e8e0*/  VOTEU.ANY UP0, P0 ;  /* 0x00000000003f7886 */ /* 0x000fea0000000100 */
[----:B------:R-:W-:Y:S04]  /*e8f0*/  @UP0 UIADD3 UR22, UP1, UR15, UR22, URZ ;  /* 0x000000160f160290 */ /* 0x000fe8000ff3e03f */
[----:B------:R-:W-:Y:S02]  /*e900*/  @UP0 UIADD3.X UR4, UR6, UR4, URZ, UP1, !UPT ;  /* 0x0000000406040290 */ /* 0x000fe40008ffe43f */
        /* <DEDUP_REMOVED lines=20> */
.L_x_366:
[----:B-1234-:R-:W2:Y:S01]  /*ea50*/  LDL R4, [R1+0x84] ;  /* 0x0000840001047983 */ /* 0x01eea20000100800 */
[----:B------:R-:W-:Y:S02]  /*ea60*/  UISETP.NE.AND UP1, UPT, UR14, URZ, UPT ;  /* 0x0000003f0e00728c */ /* 0x000fe4000bf25270 */
[----:B------:R-:W-:Y:S01]  /*ea70*/  UIMAD UR4, UR8, -0x30, URZ ;  /* 0xffffffd0080478a4 */ /* 0x000fe2000f8e023f */
[----:B------:R-:W3:Y:S01]  /*ea80*/  LDL R3, [R1+0x7c] ;  /* 0x00007c0001037983 */ /* 0x000ee20000100800 */
[----:B------:R-:W-:Y:S02]  /*ea90*/  UISETP.NE.AND UP0, UPT, UR13, URZ, UPT ;  /* 0x0000003f0d00728c */ /* 0x000fe4000bf05270 */
[----:B------:R-:W-:Y:S01]  /*eaa0*/  PLOP3.LUT P1, PT, PT, PT, UP1, 0x80, 0x0 ;  /* 0x000000000000781c */ /* 0x000fe20003f2f018 */
[----:B------:R-:W0:Y:S01]  /*eab0*/  LDGDEPBAR ;  /* 0x00000000000079af */ /* 0x000e220000000000 */
[----:B------:R-:W-:Y:S02]  /*eac0*/  PLOP3.LUT P0, PT, PT, PT, UP1, 0x80, 0x0 ;  /* 0x000000000000781c */ /* 0x000fe40003f0f018 */
[C---:B---3--:R-:W-:Y:S09]  /*ead0*/  IADD3 R10, -R3.reuse, UR4, RZ ;  /* 0x00000004030a7c10 */ /* 0x048ff2000fffe1ff */
[----:B--2---:R-:W-:Y:S04]  /*eae0*/  @P1 IMAD.HI.U32 R0, R4, c[0x0][0x2c8], RZ ;  /* 0x0000b20004001a27 */ /* 0x004fe800078e00ff */
[----:B------:R-:W-:Y:S01]  /*eaf0*/  IMAD.MOV.U32 R5, RZ, RZ, R4 ;  /* 0x000000ffff057224 */ /* 0x000fe200078e0004 */
[----:B------:R-:W-:Y:S01]  /*eb00*/  @P0 SHF.R.U32.HI R5, RZ, c[0x0][0x2cc], R0 ;  /* 0x0000b300ff050a19 */ /* 0x000fe20000011600 */
[----:B------:R-:W-:Y:S01]  /*eb10*/  IMAD.U32 R0, RZ, RZ, UR4 ;  /* 0x00000004ff007e24 */ /* 0x000fe2000f8e00ff */
[----:B------:R-:W-:Y:S03]  /*eb20*/  PLOP3.LUT P0, PT, PT, PT, UP0, 0x40, 0x0 ;  /* 0x000000000000781c */ /* 0x000fe60003f0e808 */
[----:B------:R-:W1:Y:S01]  /*eb30*/  SHFL.IDX PT, R4, R5, RZ, 0x1c1f ;  /* 0x001c1fff05047589 */ /* 0x000e6200000e0000 */
[----:B------:R-:W-:Y:S04]  /*eb40*/  IADD3 R0, -R3, 0x1, R0 ;  /* 0x0000000103007810 */ /* 0x000fe80007ffe100 */
[----:B------:R-:W-:Y:S04]  /*eb50*/  IADD3 R0, R0, c[0x0][0x1d0], RZ ;  /* 0x0000740000007a10 */ /* 0x000fe80007ffe0ff */
[----:B------:R-:W-:Y:S04]  /*eb60*/  IADD3 R0, R0, -c[0x0][0x168], RZ ;  /* 0x80005a0000007a10 */ /* 0x000fe80007ffe0ff */
[C---:B------:R-:W-:Y:S02]  /*eb70*/  IADD3 R7, R0.reuse, c[0x0][0x328], RZ ;  /* 0x0000ca0000077a10 */ /* 0x040fe40007ffe0ff */
[----:B------:R-:W-:Y:S03]  /*eb80*/  IADD3 R6, R0, UR7, RZ ;  /* 0x0000000700067c10 */ /* 0x000fe6000fffe0ff */
[--C-:B-1----:R-:W-:Y:S02]  /*eb90*/  IMAD.IADD R3, R7, 0x1, R4.reuse ;  /* 0x0000000107037824 */ /* 0x102fe400078e0204 */
        /* <DEDUP_REMOVED lines=16> */
.L_x_369:
[----:B------:R-:W-:Y:S04]  /*eca0*/  MOV R8, c[0x0][0x32c] ;  /* 0x0000cb0000087a02 */ /* 0x000fe80000000f00 */
[----:B------:R-:W-:Y:S11]  /*ecb0*/  ISETP.NE.AND P0, PT, R8, 0x1, PT ;  /* 0x000000010800780c */ /* 0x000ff60003f05270 */
[----:B------:R-:W-:Y:S02]  /*ecc0*/  @!UPT UIADD3 URZ, URZ, URZ, URZ ;  /* 0x0000003f3f3ff290 */ /* 0x000fe4000fffe03f */
[----:B------:R-:W-:Y:S05]  /*ecd0*/  @P0 IMAD.HI.U32 R8, R4, c[0x0][0x330], RZ ;  /* 0x0000cc0004080a27 */ /* 0x000fea00078e00ff */
[----:B------:R-:W-:Y:S02]  /*ece0*/  @P0 SHF.R.U32.HI R4, RZ, c[0x0][0x334], R8 ;  /* 0x0000cd00ff040a19 */ /* 0x000fe40000011608 */
.L_x_370:
[----:B------:R-:W-:Y:S05]  /*ecf0*/  BSYNC B0 ;  /* 0x0000000000007941 */ /* 0x000fea0003800000 */
.L_x_368:
[----:B------:R-:W-:Y:S05]  /*ed00*/  IMAD R4, R4, c[0x0][0x32c], R10 ;  /* 0x0000cb0004047a24 */ /* 0x000fea00078e020a */
[----:B------:R-:W-:Y:S02]  /*ed10*/  IMNMX R0, R0, R4, !PT ;  /* 0x0000000400007217 */ /* 0x000fe40007800200 */
[----:B------:R-:W-:Y:S04]  /*ed20*/  IADD3 R4, R4, c[0x0][0x32c], RZ ;  /* 0x0000cb0004047a10 */ /* 0x000fe80007ffe0ff */
[----:B------:R-:W-:Y:S02]  /*ed30*/  IMNMX R3, R3, R4, PT ;  /* 0x0000000403037217 */ /* 0x000fe40003800200 */
.L_x_367:
        /* <DEDUP_REMOVED lines=87> */
.L_x_373:
[----:B------:R-:W-:Y:S04]  /*f2b0*/  MOV R5, c[0x0][0x32c] ;  /* 0x0000cb0000057a02 */ /* 0x000fe80000000f00 */
[----:B------:R-:W-:Y:S11]  /*f2c0*/  ISETP.NE.AND P0, PT, R5, 0x1, PT ;  /* 0x000000010500780c */ /* 0x000ff60003f05270 */
[----:B------:R-:W-:Y:S02]  /*f2d0*/  @!UPT UIADD3 URZ, URZ, URZ, URZ ;  /* 0x0000003f3f3ff290 */ /* 0x000fe4000fffe03f */
[----:B------:R-:W-:Y:S05]  /*f2e0*/  @P0 IMAD.HI.U32 R5, R0, c[0x0][0x330], RZ ;  /* 0x0000cc0000050a27 */ /* 0x000fea00078e00ff */
[----:B------:R-:W-:Y:S02]  /*f2f0*/  @P0 SHF.R.U32.HI R0, RZ, c[0x0][0x334], R5 ;  /* 0x0000cd00ff000a19 */ /* 0x000fe40000011605 */
.L_x_374:
[----:B------:R-:W-:Y:S05]  /*f300*/  BSYNC B0 ;  /* 0x0000000000007941 */ /* 0x000fea0003800000 */
.L_x_372:
[----:B------:R-:W-:Y:S05]  /*f310*/  IMAD R0, R0, c[0x0][0x32c], R10 ;  /* 0x0000cb0000007a24 */ /* 0x000fea00078e020a */
[----:B------:R-:W-:Y:S02]  /*f320*/  IMNMX R3, R3, R0, !PT ;  /* 0x0000000003037217 */ /* 0x000fe40007800200 */
[----:B------:R-:W-:Y:S04]  /*f330*/  IADD3 R0, R0, c[0x0][0x32c], RZ ;  /* 0x0000cb0000007a10 */ /* 0x000fe80007ffe0ff */
[----:B------:R-:W-:Y:S02]  /*f340*/  IMNMX R4, R4, R0, PT ;  /* 0x0000000004047217 */ /* 0x000fe40003800200 */
.L_x_371:
[----:B------:R-:W-:Y:S01]  /*f350*/  FMNMX.FTZ R133, R8, R2, !PT ;  /* 0x0000000208857209 */ /* 0x000fe20007810000 */
[----:B------:R-:W2:Y:S01]  /*f360*/  LDL.LU R132, [R1+0x20] ;  /* 0x0000200001847983 */ /* 0x000ea20000300800 */
[----:B------:R-:W-:Y:S02]  /*f370*/  UP2UR UR4, UPR, URZ, 0x10 ;  /* 0x000000103f047883 */ /* 0x000fe40008000000 */
[----:B------:R-:W-:Y:S01]  /*f380*/  FMNMX.FTZ R133, R19, R133, !PT ;  /* 0x0000008513857209 */ /* 0x000fe20007810000 */
[----:B------:R-:W-:Y:S02]  /*f390*/  UISETP.NE.AND UP4, UPT, UR22, URZ, UPT ;  /* 0x0000003f1600728c */ /* 0x000fe4000bf85270 */
[----:B------:R-:W-:Y:S01]  /*f3a0*/  UP2UR UR22, UPR, URZ, 0x8 ;  /* 0x000000083f167883 */ /* 0x000fe20008000000 */
[----:B------:R-:W-:Y:S01]  /*f3b0*/  FMNMX.FTZ R133, R18, R133, !PT ;  /* 0x0000008512857209 */ /* 0x000fe20007810000 */
[----:B------:R-:W-:Y:S02]  /*f3c0*/  UISETP.NE.AND UP3, UPT, UR21, URZ, UPT ;  /* 0x0000003f1500728c */ /* 0x000fe4000bf65270 */
[----:B------:R-:W-:Y:S01]  /*f3d0*/  UP2UR UR21, UPR, URZ, 0x4 ;  /* 0x000000043f157883 */ /* 0x000fe20008000000 */
[----:B------:R-:W-:Y:S01]  /*f3e0*/  FMNMX.FTZ R133, R17, R133, !PT ;  /* 0x0000008511857209 */ /* 0x000fe20007810000 */
[----:B------:R-:W-:Y:S02]  /*f3f0*/  UISETP.NE.AND UP2, UPT, UR20, URZ, UPT ;  /* 0x0000003f1400728c */ /* 0x000fe4000bf45270 */
[----:B------:R-:W-:Y:S01]  /*f400*/  PLOP3.LUT P2, PT, PT, PT, UP3, 0x40, 0x0 ;  /* 0x000000000000781c */ /* 0x000fe20003f4e838 */
[----:B------:R-:W-:Y:S01]  /*f410*/  UP2UR UR20, UPR, URZ, 0x2 ;  /* 0x000000023f147883 */ /* 0x000fe20008000000 */
[----:B------:R-:W-:Y:S01]  /*f420*/  FMNMX.FTZ R133, R16, R133, !PT ;  /* 0x0000008510857209 */ /* 0x000fe20007810000 */
[----:B------:R-:W-:Y:S01]  /*f430*/  UISETP.NE.AND UP1, UPT, UR11, URZ, UPT ;  /* 0x0000003f0b00728c */ /* 0x000fe2000bf25270 */
[----:B------:R-:W-:Y:S01]  /*f440*/  PLOP3.LUT P1, PT, PT, PT, UP2, 0x40, 0x0 ;  /* 0x000000000000781c */ /* 0x000fe20003f2e828 */
[----:B------:R-:W-:Y:S01]  /*f450*/  UP2UR UR11, UPR, URZ, 0x1 ;  /* 0x000000013f0b7883 */ /* 0x000fe20008000000 */
[----:B------:R-:W-:Y:S01]  /*f460*/  FMNMX.FTZ R133, R15, R133, !PT ;  /* 0x000000850f857209 */ /* 0x000fe20007810000 */
[----:B------:R-:W-:Y:S02]  /*f470*/  UISETP.NE.AND UP0, UPT, UR5, URZ, UPT ;  /* 0x0000003f0500728c */ /* 0x000fe4000bf05270 */
[----:B------:R-:W-:Y:S01]  /*f480*/  UISETP.NE.AND UP2, UPT, UR21, URZ, UPT ;  /* 0x0000003f1500728c */ /* 0x000fe2000bf45270 */
[----:B------:R-:W-:Y:S01]  /*f490*/  FMNMX.FTZ R133, R14, R133, !PT ;  /* 0x000000850e857209 */ /* 0x000fe20007810000 */
[----:B------:R-:W-:Y:S03]  /*f4a0*/  UISETP.NE.AND UP3, UPT, UR22, URZ, UPT ;  /* 0x0000003f1600728c */ /* 0x000fe6000bf65270 */
        /* <DEDUP_REMOVED lines=23> */
[--C-:B------:R-:W-:Y:S01]  /*f620*/  FFMA.FTZ R8, R8, c[0x0][0x2d0], -R2.reuse ;  /* 0x0000b40008087a23 */ /* 0x100fe20000010802 */
[----:B------:R-:W-:Y:S01]  /*f630*/  FSEL R6, R179, -INF , !P0 ;  /* 0xff800000b3067808 */ /* 0x000fe20004000000 */
[--C-:B------:R-:W-:Y:S01]  /*f640*/  FFMA.FTZ R19, R19, c[0x0][0x2d0], -R2.reuse ;  /* 0x0000b40013137a23 */ /* 0x100fe20000010802 */
[----:B------:R-:W-:Y:S01]  /*f650*/  ISETP.GT.AND P0, PT, R3, 0x1, P2 ;  /* 0x000000010300780c */ /* 0x000fe20001704270 */
[--C-:B------:R-:W-:Y:S01]  /*f660*/  FFMA.FTZ R18, R18, c[0x0][0x2d0], -R2.reuse ;  /* 0x0000b40012127a23 */ /* 0x100fe20000010802 */
[----:B------:R-:W-:Y:S01]  /*f670*/  PLOP3.LUT P2, PT, PT, PT, UP1, 0x40, 0x0 ;  /* 0x000000000000781c */ /* 0x000fe20003f4e818 */
[--C-:B------:R-:W-:Y:S01]  /*f680*/  FFMA.FTZ R17, R17, c[0x0][0x2d0], -R2.reuse ;  /* 0x0000b40011117a23 */ /* 0x100fe20000010802 */
[----:B------:R-:W-:Y:S01]  /*f690*/  ISETP.LT.OR P0, PT, R4, 0x2, P0 ;  /* 0x000000020400780c */ /* 0x000fe20000701670 */
[--C-:B------:R-:W-:Y:S01]  /*f6a0*/  FFMA.FTZ R5, R16, c[0x0][0x2d0], -R2.reuse ;  /* 0x0000b40010057a23 */ /* 0x100fe20000010802 */
[----:B------:R-:W-:Y:S01]  /*f6b0*/  MUFU.EX2 R8, R8 ;  /* 0x0000000800087308 */ /* 0x000fe20000000800 */
[--C-:B------:R-:W-:Y:S01]  /*f6c0*/  FFMA.FTZ R20, R15, c[0x0][0x2d0], -R2.reuse ;  /* 0x0000b4000f147a23 */ /* 0x100fe20000010802 */
[----:B------:R-:W-:Y:S01]  /*f6d0*/  FSEL R7, R178, -INF , !P0 ;  /* 0xff800000b2077808 */ /* 0x000fe20004000000 */
[--C-:B------:R-:W-:Y:S01]  /*f6e0*/  FFMA.FTZ R14, R14, c[0x0][0x2d0], -R2.reuse ;  /* 0x0000b4000e0e7a23 */ /* 0x100fe20000010802 */
[----:B------:R-:W-:Y:S01]  /*f6f0*/  ISETP.GT.AND P0, PT, R3, 0x8, P1 ;  /* 0x000000080300780c */ /* 0x000fe20000f04270 */
[----:B------:R-:W-:Y:S01]  /*f700*/  FFMA.FTZ R15, R13, c[0x0][0x2d0], -R2 ;  /* 0x0000b4000d0f7a23 */ /* 0x000fe20000010802 */
[----:B------:R-:W-:Y:S01]  /*f710*/  PLOP3.LUT P1, PT, PT, PT, UP0, 0x40, 0x0 ;  /* 0x000000000000781c */ /* 0x000fe20003f2e808 */
[----:B------:R-:W-:Y:S01]  /*f720*/  UISETP.NE.AND UP1, UPT, UR20, URZ, UPT ;  /* 0x0000003f1400728c */ /* 0x000fe2000bf25270 */
[C---:B------:R-:W-:Y:S01]  /*f730*/  ISETP.LT.OR P0, PT, R4.reuse, 0x9, P0 ;  /* 0x000000090400780c */ /* 0x040fe20000701670 */
[----:B------:R-:W-:Y:S01]  /*f740*/  UISETP.NE.AND UP0, UPT, UR11, URZ, UPT ;  /* 0x0000003f0b00728c */ /* 0x000fe2000bf05270 */
[----:B------:R-:W1:Y:S01]  /*f750*/  MUFU.EX2 R2, R0 ;  /* 0x0000000000027308 */ /* 0x000e620000000800 */
[----:B------:R-:W-:Y:S02]  /*f760*/  MOV R11, R20 ;  /* 0x00000014000b7202 */ /* 0x000fe40000000f00 */
[----:B------:R-:W-:Y:S02]  /*f770*/  FSEL R10, R177, -INF , !P0 ;  /* 0xff800000b10a7808 */ /* 0x000fe40004000000 */
[C---:B------:R-:W-:Y:S02]  /*f780*/  ISETP.GT.AND P0, PT, R3.reuse, 0x9, P2 ;  /* 0x000000090300780c */ /* 0x040fe40001704270 */
[----:B------:R-:W-:Y:S02]  /*f790*/  PLOP3.LUT P2, PT, PT, PT, UP6, 0x40, 0x0 ;  /* 0x000000000000781c */ /* 0x000fe40003f4e868 */
[----:B------:R-:W-:Y:S01]  /*f7a0*/  ISETP.LT.OR P0, PT, R4, 0xa, P0 ;  /* 0x0000000a0400780c */ /* 0x000fe20000701670 */
[----:B------:R-:W3:Y:S03]  /*f7b0*/  MUFU.EX2 R19, R19 ;  /* 0x0000001300137308 */ /* 0x000ee60000000800 */
[----:B------:R-:W-:Y:S02]  /*f7c0*/  FSEL R171, R176, -INF , !P0 ;  /* 0xff800000b0ab7808 */ /* 0x000fe40004000000 */
[C---:B------:R-:W-:Y:S02]  /*f7d0*/  ISETP.GT.AND P0, PT, R3.reuse, 0x10, P1 ;  /* 0x000000100300780c */ /* 0x040fe40000f04270 */
[----:B------:R-:W-:Y:S02]  /*f7e0*/  PLOP3.LUT P1, PT, PT, PT, UP5, 0x40, 0x0 ;  /* 0x000000000000781c */ /* 0x000fe40003f2e858 */
[----:B------:R-:W-:Y:S01]  /*f7f0*/  ISETP.LT.OR P0, PT, R4, 0x11, P0 ;  /* 0x000000110400780c */ /* 0x000fe20000701670 */
[----:B------:R-:W-:Y:S01]  /*f800*/  MUFU.EX2 R18, R18 ;  /* 0x0000001200127308 */ /* 0x000fe20000000800 */
[----:B------:R-:W-:Y:S02]  /*f810*/  ISETP.GT.AND P1, PT, R3, 0x18, P1 ;  /* 0x000000180300780c */ /* 0x000fe40000f24270 */
[----:B------:R-:W-:Y:S01]  /*f820*/  FSEL R175, R175, -INF , !P0 ;  /* 0xff800000afaf7808 */ /* 0x000fe20004000000 */
[C---:B-1----:R-:W-:Y:S01]  /*f830*/  FMUL.FTZ R13, R2.reuse, R149 ;  /* 0x00000095020d7220 */ /* 0x042fe20000410000 */
[----:B------:R-:W-:Y:S01]  /*f840*/  ISETP.GT.AND P0, PT, R3, 0x11, P2 ;  /* 0x000000110300780c */ /* 0x000fe20001704270 */
[----:B------:R-:W-:Y:S01]  /*f850*/  FMUL.FTZ R16, R2, R144 ;  /* 0x0000009002107220 */ /* 0x000fe20000410000 */
[----:B------:R-:W-:Y:S01]  /*f860*/  ISETP.LT.OR P1, PT, R4, 0x19, P1 ;  /* 0x000000190400780c */ /* 0x000fe20000f21670 */
[----:B------:R-:W-:Y:S01]  /*f870*/  FMUL.FTZ R9, R2, R153 ;  /* 0x0000009902097220 */ /* 0x000fe20000410000 */
[----:B------:R-:W-:Y:S01]  /*f880*/  ISETP.LT.OR P0, PT, R4, 0x12, P0 ;  /* 0x000000120400780c */ /* 0x000fe20000701670 */
[----:B------:R-:W1:Y:S01]  /*f890*/  MUFU.EX2 R17, R17 ;  /* 0x0000001100117308 */ /* 0x000e620000000800 */
[----:B------:R-:W-:Y:S01]  /*f8a0*/  FSEL R173, R173, -INF , !P1 ;  /* 0xff800000adad7808 */ /* 0x000fe20004800000 */
[----:B------:R-:W-:Y:S01]  /*f8b0*/  FMUL.FTZ R12, R2, R148 ;  /* 0x00000094020c7220 */ /* 0x000fe20000410000 */
[----:B------:R-:W-:Y:S01]  /*f8c0*/  FSEL R174, R174, -INF , !P0 ;  /* 0xff800000aeae7808 */ /* 0x000fe20004000000 */
[C---:B------:R-:W-:Y:S01]  /*f8d0*/  FMUL.FTZ R20, R2.reuse, R140 ;  /* 0x0000008c02147220 */ /* 0x040fe20000410000 */
[----:B------:R-:W-:Y:S01]  /*f8e0*/  PLOP3.LUT P0, PT, PT, PT, UP4, 0x40, 0x0 ;  /* 0x000000000000781c */ /* 0x000fe20003f0e848 */
[C---:B-----5:R-:W-:Y:S01]  /*f8f0*/  FMUL.FTZ R28, R2.reuse, R28 ;  /* 0x0000001c021c7220 */ /* 0x060fe20000410000 */
[----:B------:R-:W-:Y:S01]  /*f900*/  PLOP3.LUT P1, PT, PT, PT, UP3, 0x40, 0x0 ;  /* 0x000000000000781c */ /* 0x000fe20003f2e838 */
[C---:B------:R-:W-:Y:S01]  /*f910*/  FMUL.FTZ R29, R2.reuse, R29 ;  /* 0x0000001d021d7220 */ /* 0x040fe20000410000 */
[C---:B------:R-:W-:Y:S01]  /*f920*/  ISETP.GT.AND P0, PT, R3.reuse, 0x19, P0 ;  /* 0x000000190300780c */ /* 0x040fe20000704270 */
[C---:B------:R-:W-:Y:S01]  /*f930*/  FMUL.FTZ R32, R2.reuse, R32 ;  /* 0x0000002002207220 */ /* 0x040fe20000410000 */
[C---:B------:R-:W-:Y:S01]  /*f940*/  ISETP.GT.AND P1, PT, R3.reuse, 0x20, P1 ;  /* 0x000000200300780c */ /* 0x040fe20000f24270 */
[----:B------:R-:W-:Y:S01]  /*f950*/  FMUL.FTZ R33, R2, R33 ;  /* 0x0000002102217220 */ /* 0x000fe20000410000 */
[----:B------:R-:W-:Y:S01]  /*f960*/  ISETP.LT.OR P0, PT, R4, 0x1a, P0 ;  /* 0x0000001a0400780c */ /* 0x000fe20000701670 */
[----:B------:R-:W-:Y:S01]  /*f970*/  FMUL.FTZ R36, R2, R36 ;  /* 0x0000002402247220 */ /* 0x000fe20000410000 */
[----:B------:R-:W-:Y:S01]  /*f980*/  ISETP.LT.OR P1, PT, R4, 0x21, P1 ;  /* 0x000000210400780c */ /* 0x000fe20000f21670 */
[----:B------:R-:W-:Y:S01]  /*f990*/  FMUL.FTZ R37, R2, R37 ;  /* 0x0000002502257220 */ /* 0x000fe20000410000 */
[----:B------:R-:W-:Y:S01]  /*f9a0*/  FSEL R172, R172, -INF , !P0 ;  /* 0xff800000acac7808 */ /* 0x000fe20004000000 */
[C---:B------:R-:W-:Y:S01]  /*f9b0*/  FMUL.FTZ R40, R2.reuse, R40 ;  /* 0x0000002802287220 */ /* 0x040fe20000410000 */
[----:B------:R-:W-:Y:S01]  /*f9c0*/  PLOP3.LUT P0, PT, PT, PT, UP2, 0x40, 0x0 ;  /* 0x000000000000781c */ /* 0x000fe20003f0e828 */
[----:B------:R-:W-:Y:S01]  /*f9d0*/  FMUL.FTZ R41, R2, R41 ;  /* 0x0000002902297220 */ /* 0x000fe20000410000 */
[----:B------:R-:W-:Y:S01]  /*f9e0*/  FSEL R177, R22, -INF , !P1 ;  /* 0xff80000016b17808 */ /* 0x000fe20004800000 */
[C---:B------:R-:W-:Y:S01]  /*f9f0*/  FMUL.FTZ R44, R2.reuse, R44 ;  /* 0x0000002c022c7220 */ /* 0x040fe20000410000 */
[C---:B------:R-:W-:Y:S01]  /*fa00*/  ISETP.GT.AND P0, PT, R3.reuse, 0x21, P0 ;  /* 0x000000210300780c */ /* 0x040fe20000704270 */
[C---:B------:R-:W-:Y:S01]  /*fa10*/  FMUL.FTZ R45, R2.reuse, R45 ;  /* 0x0000002d022d7220 */ /* 0x040fe20000410000 */
[----:B------:R-:W-:Y:S01]  /*fa20*/  PLOP3.LUT P1, PT, PT, PT, UP1, 0x40, 0x0 ;  /* 0x000000000000781c */ /* 0x000fe20003f2e818 */
[----:B------:R-:W-:Y:S01]  /*fa30*/  FMUL.FTZ R48, R2, R48 ;  /* 0x0000003002307220 */ /* 0x000fe20000410000 */
[----:B------:R-:W-:Y:S01]  /*fa40*/  ISETP.LT.OR P0, PT, R4, 0x22, P0 ;  /* 0x000000220400780c */ /* 0x000fe20000701670 */
[C---:B------:R-:W-:Y:S01]  /*fa50*/  FMUL.FTZ R49, R2.reuse, R49 ;  /* 0x0000003102317220 */ /* 0x040fe20000410000 */
[----:B------:R-:W-:Y:S01]  /*fa60*/  ISETP.GT.AND P1, PT, R3, 0x28, P1 ;  /* 0x000000280300780c */ /* 0x000fe20000f24270 */
[C---:B------:R-:W-:Y:S01]  /*fa70*/  FMUL.FTZ R52, R2.reuse, R52 ;  /* 0x0000003402347220 */ /* 0x040fe20000410000 */
[----:B------:R-:W-:Y:S01]  /*fa80*/  FSEL R178, R21, -INF , !P0 ;  /* 0xff80000015b27808 */ /* 0x000fe20004000000 */
[----:B------:R-:W-:Y:S01]  /*fa90*/  FMUL.FTZ R21, R2, R141 ;  /* 0x0000008d02157220 */ /* 0x000fe20000410000 */
[----:B------:R-:W-:Y:S01]  /*faa0*/  PLOP3.LUT P0, PT, PT, PT, UP0, 0x40, 0x0 ;  /* 0x000000000000781c */ /* 0x000fe20003f0e808 */
[----:B------:R-:W4:Y:S01]  /*fab0*/  LDL.LU R141, [R1+0x24] ;  /* 0x00002400018d7983 */ /* 0x000f220000300800 */
[----:B------:R-:W-:Y:S01]  /*fac0*/  ISETP.LT.OR P1, PT, R4, 0x29, P1 ;  /* 0x000000290400780c */ /* 0x000fe20000f21670 */
[C---:B------:R-:W-:Y:S01]  /*fad0*/  FMUL.FTZ R53, R2.reuse, R53 ;  /* 0x0000003502357220 */ /* 0x040fe20000410000 */
[----:B------:R-:W-:Y:S01]  /*fae0*/  ISETP.GT.AND P0, PT, R3, 0x29, P0 ;  /* 0x000000290300780c */ /* 0x000fe20000704270 */
[----:B------:R-:W-:Y:S01]  /*faf0*/  FMUL.FTZ R56, R2, R56 ;  /* 0x0000003802387220 */ /* 0x000fe20000410000 */
[----:B------:R-:W-:Y:S01]  /*fb00*/  FSEL R176, R24, -INF , !P1 ;  /* 0xff80000018b07808 */ /* 0x000fe20004800000 */
[----:B------:R-:W-:Y:S01]  /*fb10*/  FMUL.FTZ R24, R2, R136 ;  /* 0x0000008802187220 */ /* 0x000fe20000410000 */
[----:B------:R-:W-:Y:S01]  /*fb20*/  ISETP.LT.OR P0, PT, R4, 0x2a, P0 ;  /* 0x0000002a0400780c */ /* 0x000fe20000701670 */
[C---:B------:R-:W-:Y:S01]  /*fb30*/  FMUL.FTZ R57, R2.reuse, R57 ;  /* 0x0000003902397220 */ /* 0x040fe20000410000 */
[----:B------:R-:W-:Y:S01]  /*fb40*/  MOV R149, R169 ;  /* 0x000000a900957202 */ /* 0x000fe20000000f00 */
[C---:B------:R-:W-:Y:S01]  /*fb50*/  FMUL.FTZ R60, R2.reuse, R60 ;  /* 0x0000003c023c7220 */ /* 0x040fe20000410000 */
[----:B---3--:R-:W-:Y:S01]  /*fb60*/  F2FP.BF16.PACK_AB R168, R19, R8 ;  /* 0x0000000813a8723e */ /* 0x008fe200000010ff */
[C---:B------:R-:W-:Y:S01]  /*fb70*/  FMUL.FTZ R61, R2.reuse, R61 ;  /* 0x0000003d023d7220 */ /* 0x040fe20000410000 */
[----:B------:R-:W-:Y:S01]  /*fb80*/  MOV R153, R27 ;  /* 0x0000001b00997202 */ /* 0x000fe20000000f00 */
[C---:B------:R-:W-:Y:S01]  /*fb90*/  FMUL.FTZ R64, R2.reuse, R64 ;  /* 0x0000004002407220 */ /* 0x040fe20000410000 */
[----:B------:R-:W-:Y:S01]  /*fba0*/  MOV R148, R25 ;  /* 0x0000001900947202 */ /* 0x000fe20000000f00 */
[C---:B------:R-:W-:Y:S01]  /*fbb0*/  FMUL.FTZ R25, R2.reuse, R137 ;  /* 0x0000008902197220 */ /* 0x040fe20000410000 */
[----:B------:R-:W-:Y:S01]  /*fbc0*/  MOV R22, R5 ;  /* 0x0000000500167202 */ /* 0x000fe20000000f00 */
[C---:B------:R-:W-:Y:S01]  /*fbd0*/  FMUL.FTZ R5, R2.reuse, R157 ;  /* 0x0000009d02057220 */ /* 0x040fe20000410000 */
[----:B-1----:R-:W-:Y:S01]  /*fbe0*/  F2FP.BF16.PACK_AB R170, R17, R18 ;  /* 0x0000001211aa723e */ /* 0x002fe200000010ff */
[C---:B------:R-:W-:Y:S01]  /*fbf0*/  FMUL.FTZ R65, R2.reuse, R65 ;  /* 0x0000004102417220 */ /* 0x040fe20000410000 */
[----:B------:R-:W-:Y:S01]  /*fc00*/  MOV R140, R22 ;  /* 0x00000016008c7202 */ /* 0x000fe20000000f00 */
[C---:B------:R-:W-:Y:S01]  /*fc10*/  FMUL.FTZ R68, R2.reuse, R68 ;  /* 0x0000004402447220 */ /* 0x040fe20000410000 */
[----:B------:R-:W-:Y:S01]  /*fc20*/  MOV R157, R15 ;  /* 0x0000000f009d7202 */ /* 0x000fe20000000f00 */
[C---:B------:R-:W-:Y:S01]  /*fc30*/  FMUL.FTZ R69, R2.reuse, R69 ;  /* 0x0000004502457220 */ /* 0x040fe20000410000 */
[----:B------:R-:W-:Y:S01]  /*fc40*/  MUFU.EX2 R153, R153 ;  /* 0x0000009900997308 */ /* 0x000fe20000000800 */
[C---:B------:R-:W-:Y:S01]  /*fc50*/  FMUL.FTZ R72, R2.reuse, R72 ;  /* 0x0000004802487220 */ /* 0x040fe20000410000 */
[----:B------:R-:W-:Y:S01]  /*fc60*/  UISETP.GT.AND UP0, UPT, UR8, UR9, UPT ;  /* 0x000000090800728c */ /* 0x000fe2000bf04270 */
[C---:B------:R-:W-:Y:S01]  /*fc70*/  FMUL.FTZ R73, R2.reuse, R73 ;  /* 0x0000004902497220 */ /* 0x040fe20000410000 */
[----:B------:R-:W-:Y:S01]  /*fc80*/  UIADD3 UR8, UR8, -0x1, URZ ;  /* 0xffffffff08087890 */ /* 0x000fe2000fffe03f */
        /* <DEDUP_REMOVED lines=27> */
[C---:B--2---:R-:W-:Y:S01]  /*fe40*/  FFMA.FTZ R0, R2.reuse, R132, R8 ;  /* 0x0000008402007223 */ /* 0x044fe20000010008 */
[----:B------:R-:W-:Y:S01]  /*fe50*/  FSEL R132, R23, -INF , !P0 ;  /* 0xff80000017847808 */ /* 0x000fe20004000000 */
[----:B------:R-:W-:Y:S01]  /*fe60*/  FMUL.FTZ R8, R2, R152 ;  /* 0x0000009802087220 */ /* 0x000fe20000410000 */
[----:B------:R-:W-:Y:S01]  /*fe70*/  MOV R152, R26 ;  /* 0x0000001a00987202 */ /* 0x000fe20000000f00 */
[----:B------:R-:W-:Y:S01]  /*fe80*/  FADD.FTZ R4, R19, R0 ;  /* 0x0000000013047221 */ /* 0x000fe20000010000 */
[----:B------:R-:W-:Y:S01]  /*fe90*/  FMNMX.FTZ R0, R6, R134, !PT ;  /* 0x0000008606007209 */ /* 0x000fe20007810000 */
[C---:B------:R-:W-:Y:S02]  /*fea0*/  FMUL.FTZ R128, R2.reuse, R128 ;  /* 0x0000008002807220 */ /* 0x040fe40000410000 */
[----:B------:R-:W-:Y:S01]  /*feb0*/  FMUL.FTZ R129, R2, R129 ;  /* 0x0000008102817220 */ /* 0x000fe20000410000 */
[----:B------:R-:W-:Y:S01]  /*fec0*/  FMNMX.FTZ R0, R7, R0, !PT ;  /* 0x0000000007007209 */ /* 0x000fe20007810000 */
[----:B------:R-:W-:Y:S03]  /*fed0*/  MUFU.EX2 R152, R152 ;  /* 0x0000009800987308 */ /* 0x000fe60000000800 */
        /* <DEDUP_REMOVED lines=15> */
[C---:B------:R-:W-:Y:S01]  /*ffd0*/  FMUL.FTZ R4, R2.reuse, R156 ;  /* 0x0000009c02047220 */ /* 0x040fe20000410000 */
[----:B------:R-:W-:Y:S01]  /*ffe0*/  FSETP.NEU.FTZ.AND P0, PT, R3, -INF , PT ;  /* 0xff8000000300780b */ /* 0x000fe20003f1d000 */
[----:B------:R-:W-:Y:S01]  /*fff0*/  FADD.FTZ R179, R17, R0 ;  /* 0x0000000011b37221 */ /* 0x000fe20000010000 */
[----:B------:R-:W-:Y:S01]  /*10000*/  MOV R156, R14 ;  /* 0x0000000e009c7202 */ /* 0x000fe20000000f00 */
[----:B------:R-:W-:Y:S01]  /*10010*/  FMUL.FTZ R17, R2, R145 ;  /* 0x0000009102117220 */ /* 0x000fe20000410000 */
[C---:B------:R-:W-:Y:S02]  /*10020*/  FSEL R0, R3.reuse, RZ, P0 ;  /* 0x000000ff03007208 */ /* 0x040fe40000000000 */
[----:B------:R-:W-:Y:S02]  /*10030*/  MOV R145, R11 ;  /* 0x0000000b00917202 */ /* 0x000fe40000000f00 */
[----:B------:R-:W-:Y:S01]  /*10040*/  MUFU.EX2 R156, R156 ;  /* 0x0000009c009c7308 */ /* 0x000fe20000000800 */
[----:B------:R-:W-:Y:S02]  /*10050*/  FADD.FTZ R0, -R0, R134 ;  /* 0x0000008600007221 */ /* 0x000fe40000010100 */
[----:B------:R-:W-:Y:S02]  /*10060*/  FMUL.FTZ R134, R3, c[0x0][0x2d0] ;  /* 0x0000b40003867a20 */ /* 0x000fe40000410000 */
[----:B------:R-:W-:Y:S03]  /*10070*/  FMUL.FTZ R0, R0, c[0x0][0x2d0] ;  /* 0x0000b40000007a20 */ /* 0x000fe60000410000 */
[----:B------:R-:W-:Y:S02]  /*10080*/  FSEL R134, R134, RZ, P0 ;  /* 0x000000ff86867208 */ /* 0x000fe40000000000 */
[----:B------:R-:W-:Y:S01]  /*10090*/  MUFU.EX2 R145, R145 ;  /* 0x0000009100917308 */ /* 0x000fe20000000800 */
[----:B------:R-:W-:Y:S02]  /*100a0*/  PLOP3.LUT P0, PT, PT, PT, UP0, 0x80, 0x0 ;  /* 0x000000000000781c */ /* 0x000fe40003f0f008 */
[--C-:B------:R-:W-:Y:S02]  /*100b0*/  FFMA.FTZ R169, R6, c[0x0][0x2d0], -R134.reuse ;  /* 0x0000b40006a97a23 */ /* 0x100fe40000010886 */
[--C-:B------:R-:W-:Y:S02]  /*100c0*/  FFMA.FTZ R7, R7, c[0x0][0x2d0], -R134.reuse ;  /* 0x0000b40007077a23 */ /* 0x100fe40000010886 */
[--C-:B------:R-:W-:Y:S03]  /*100d0*/  FFMA.FTZ R2, R10, c[0x0][0x2d0], -R134.reuse ;  /* 0x0000b4000a027a23 */ /* 0x100fe60000010886 */
[----:B------:R-:W1:Y:S10]  /*100e0*/  MUFU.EX2 R0, R0 ;  /* 0x0000000000007308 */ /* 0x000e740000000800 */
[----:B------:R-:W4:Y:S10]  /*100f0*/  MUFU.EX2 R169, R169 ;  /* 0x000000a900a97308 */ /* 0x000f340000000800 */
[----:B------:R2:W3:Y:S01]  /*10100*/  MUFU.EX2 R144, R7 ;  /* 0x0000000700907308 */ /* 0x0004e20000000800 */
        /* <DEDUP_REMOVED lines=8> */
[C---:B------:R-:W-:Y:S02]  /*10190*/  FMUL.FTZ R10, R0.reuse, R154 ;  /* 0x0000009a000a7220 */ /* 0x040fe40000410000 */
[C---:B------:R-:W-:Y:S01]  /*101a0*/  FMUL.FTZ R14, R0.reuse, R150 ;  /* 0x00000096000e7220 */ /* 0x040fe20000410000 */
[----:B------:R-:W-:Y:S01]  /*101b0*/  MUFU.EX2 R154, R158 ;  /* 0x0000009e009a7308 */ /* 0x000fe20000000800 */
[C---:B------:R-:W-:Y:S02]  /*101c0*/  FMUL.FTZ R15, R0.reuse, R151 ;  /* 0x00000097000f7220 */ /* 0x040fe40000410000 */
[C---:B------:R-:W-:Y:S02]  /*101d0*/  FMUL.FTZ R18, R0.reuse, R146 ;  /* 0x0000009200127220 */ /* 0x040fe40000410000 */
[C---:B--2---:R-:W-:Y:S01]  /*101e0*/  FMUL.FTZ R7, R0.reuse, R159 ;  /* 0x0000009f00077220 */ /* 0x044fe20000410000 */
[----:B------:R-:W-:Y:S01]  /*101f0*/  MOV R159, R148 ;  /* 0x00000094009f7202 */ /* 0x000fe20000000f00 */
        /* <DEDUP_REMOVED lines=8> */
[----:B------:R2:W-:Y:S01]  /*10280*/  MUFU.EX2 R2, R140 ;  /* 0x0000008c00027308 */ /* 0x0005e20000000800 */
        /* <DEDUP_REMOVED lines=9> */
[----:B----4-:R-:W-:Y:S01]  /*10320*/  FFMA.FTZ R151, R0, R141, R169 ;  /* 0x0000008d00977223 */ /* 0x010fe200000100a9 */
[----:B---3--:R-:W-:Y:S01]  /*10330*/  F2FP.BF16.PACK_AB R169, R144, R169 ;  /* 0x000000a990a9723e */ /* 0x008fe200000010ff */
[C---:B------:R-:W-:Y:S02]  /*10340*/  FMUL.FTZ R59, R0.reuse, R59 ;  /* 0x0000003b003b7220 */ /* 0x040fe40000410000 */
[C---:B------:R-:W-:Y:S01]  /*10350*/  FMUL.FTZ R62, R0.reuse, R62 ;  /* 0x0000003e003e7220 */ /* 0x040fe20000410000 */
[----:B--2---:R-:W-:Y:S01]  /*10360*/  LDSM.16.MT88.4 R140, [R236+0x900] ;  /* 0x00090000ec8c783b */ /* 0x004fe20000004200 */
        /* <DEDUP_REMOVED lines=40> */
[----:B------:R2:W-:Y:S01]  /*105f0*/  MUFU.EX2 R149, R0 ;  /* 0x0000000000957308 */ /* 0x0005e20000000800 */
[C---:B-1----:R-:W-:Y:S08]  /*10600*/  HMMA.16816.F32.BF16 R4, R168.reuse, R136, R4 ;  /* 0x00000088a804723c */ /* 0x042ff00000041804 */
[C---:B------:R-:W-:Y:S01]  /*10610*/  HMMA.16816.F32.BF16 R8, R168.reuse, R138, R8 ;  /* 0x0000008aa808723c */ /* 0x040fe20000041808 */
[----:B------:R-:W1:Y:S03]  /*10620*/  LDSM.16.MT88.4 R136, [R237+0x100] ;  /* 0x00010000ed88783b */ /* 0x000e660000004200 */
[--C-:B--2---:R-:W-:Y:S04]  /*10630*/  FFMA.FTZ R0, R174, c[0x0][0x2d0], -R134.reuse ;  /* 0x0000b400ae007a23 */ /* 0x104fe80000010886 */
[----:B------:R2:W3:Y:S01]  /*10640*/  MUFU.EX2 R150, R0 ;  /* 0x0000000000967308 */ /* 0x0004e20000000800 */
[C---:B-1----:R-:W-:Y:S03]  /*10650*/  HMMA.16816.F32.BF16 R12, R168.reuse, R136, R12 ;  /* 0x00000088a80c723c */ /* 0x042fe6000004180c */
[--C-:B--2---:R-:W-:Y:S06]  /*10660*/  FFMA.FTZ R0, R173, c[0x0][0x2d0], -R134.reuse ;  /* 0x0000b400ad007a23 */ /* 0x104fec0000010886 */
[----:B------:R1:W-:Y:S01]  /*10670*/  MUFU.EX2 R148, R0 ;  /* 0x0000000000947308 */ /* 0x0003e20000000800 */
[C---:B------:R-:W-:Y:S01]  /*10680*/  HMMA.16816.F32.BF16 R16, R168.reuse, R138, R16 ;  /* 0x0000008aa810723c */ /* 0x040fe20000041810 */
[----:B------:R-:W2:Y:S02]  /*10690*/  LDSM.16.MT88.4 R136, [R240+0x100] ;  /* 0x00010000f088783b */ /* 0x000ea40000004200 */
        /* <DEDUP_REMOVED lines=54> */
[----:B------:R-:W-:Y:S01]  /*10a00*/  MOV R177, R154 ;  /* 0x0000009a00b17202 */ /* 0x000fe20000000f00 */
[----:B------:R-:W-:Y:S02]  /*10a10*/  FADD.FTZ R2, R149, R2 ;  /* 0x0000000295027221 */ /* 0x000fe40000010000 */
[C---:B------:R-:W-:Y:S01]  /*10a20*/  HMMA.16816.F32.BF16 R4, R136.reuse, R140, R4 ;  /* 0x0000008c8804723c */ /* 0x040fe20000041804 */
[----:B------:R2:W-:Y:S04]  /*10a30*/  MUFU.EX2 R172, R0 ;  /* 0x0000000000ac7308 */ /* 0x0005e80000000800 */
[----:B------:R-:W-:Y:S03]  /*10a40*/  FADD.FTZ R2, R150, R2 ;  /* 0x0000000296027221 */ /* 0x000fe60000010000 */
[C---:B------:R-:W-:Y:S01]  /*10a50*/  HMMA.16816.F32.BF16 R8, R136.reuse, R142, R8 ;  /* 0x0000008e8808723c */ /* 0x040fe20000041808 */
[----:B------:R-:W3:Y:S03]  /*10a60*/  LDSM.16.MT88.4 R140, [R237+0x900] ;  /* 0x00090000ed8c783b */ /* 0x000ee60000004200 */
[--C-:B--2---:R-:W-:Y:S01]  /*10a70*/  FFMA.FTZ R0, R178, c[0x0][0x2d0], -R134.reuse ;  /* 0x0000b400b2007a23 */ /* 0x104fe20000010886 */
[----:B------:R-:W-:Y:S03]  /*10a80*/  MOV R178, R153 ;  /* 0x0000009900b27202 */ /* 0x000fe60000000f00 */
[----:B------:R2:W4:Y:S01]  /*10a90*/  MUFU.EX2 R173, R0 ;  /* 0x0000000000ad7308 */ /* 0x0005220000000800 */
[----:B------:R-:W-:Y:S01]  /*10aa0*/  F2FP.BF16.PACK_AB R170, R177, R178 ;  /* 0x000000b2b1aa723e */ /* 0x000fe200000010ff */
[C---:B---3--:R-:W-:Y:S03]  /*10ab0*/  HMMA.16816.F32.BF16 R12, R136.reuse, R140, R12 ;  /* 0x0000008c880c723c */ /* 0x048fe6000004180c */
[--C-:B--2---:R-:W-:Y:S01]  /*10ac0*/  FFMA.FTZ R0, R176, c[0x0][0x2d0], -R134.reuse ;  /* 0x0000b400b0007a23 */ /* 0x104fe20000010886 */
[----:B------:R-:W-:Y:S01]  /*10ad0*/  MOV R176, R152 ;  /* 0x0000009800b07202 */ /* 0x000fe20000000f00 */
[----:B------:R-:W-:Y:S01]  /*10ae0*/  FFMA.FTZ R134, R132, c[0x0][0x2d0], -R134 ;  /* 0x0000b40084867a23 */ /* 0x000fe20000010886 */
[----:B------:R-:W-:Y:S02]  /*10af0*/  LDSM.16.MT88.4 R152, [R236+0x1100] ;  /* 0x00110000ec98783b */ /* 0x000fe40000004200 */
[C---:B------:R-:W-:Y:S01]  /*10b00*/  HMMA.16816.F32.BF16 R16, R136.reuse, R142, R16 ;  /* 0x0000008e8810723c */ /* 0x040fe20000041810 */
[----:B------:R2:W-:Y:S03]  /*10b10*/  MUFU.EX2 R132, R0 ;  /* 0x0000000000847308 */ /* 0x0005e60000000800 */
[----:B-1----:R-:W-:Y:S02]  /*10b20*/  F2FP.BF16.PACK_AB R168, R176, R179 ;  /* 0x000000b3b0a8723e */ /* 0x002fe400000010ff */
[----:B----4-:R-:W-:Y:S01]  /*10b30*/  F2FP.BF16.PACK_AB R169, R173, R172 ;  /* 0x000000acada9723e */ /* 0x010fe200000010ff */
[----:B------:R-:W1:Y:S04]  /*10b40*/  LDSM.16.MT88.4 R140, [R240+0x900] ;  /* 0x00090000f08c783b */ /* 0x000e680000004200 */
[----:B------:R-:W3:Y:S01]  /*10b50*/  MUFU.EX2 R134, R134 ;  /* 0x0000008600867308 */ /* 0x000ee20000000800 */
[----:B--2---:R-:W-:Y:S04]  /*10b60*/  FADD.FTZ R0, R156, R151 ;  /* 0x000000979c007221 */ /* 0x004fe80000010000 */
        /* <DEDUP_REMOVED lines=9> */
[C---:B-1----:R-:W-:Y:S03]  /*10c00*/  HMMA.16816.F32.BF16 R20, R136.reuse, R140, R20 ;  /* 0x0000008c8814723c */ /* 0x042fe60000041814 */
        /* <DEDUP_REMOVED lines=95> */
.L_x_365:
[----:B------:R-:W2:Y:S04]  /*11200*/  LDL.LU R3, [R1+0x20] ;  /* 0x0000200001037983 */ /* 0x000ea80000300800 */
[----:B-1----:R-:W3:Y:S01]  /*11210*/  LDL.LU R0, [R1+0x24] ;  /* 0x0000240001007983 */ /* 0x002ee20000300800 */
        /* <DEDUP_REMOVED lines=155> */
.L_x_333:
        /* <DEDUP_REMOVED lines=83> */
[----:B------:R-:W-:-:S04]  /*12100*/  IMAD.WIDE.U32 R2, R9, c[0x0][0x4c8], R2 ;  /* 0x0001320009027a25 */ /* 0x000fc800078e0002 */
        /* <DEDUP_REMOVED lines=11> */
[----:B------:R-:W-:Y:S01]  /*121c0*/  SHFL.IDX PT, R6, R6, 0x1, 0x1c1f ;  /* 0x003c1f0006067f89 */ /* 0x000fe200000e0000 */
[----:B------:R-:W-:-:S02]  /*121d0*/  LOP3.LUT P0, RZ, R14, 0x3, RZ, 0xc0, !PT ;  /* 0x000000030eff7812 */ /* 0x000fc4000780c0ff */
[----:B------:R-:W-:Y:S01]  /*121e0*/  IADD3 R3, R5, R0, RZ ;  /* 0x0000000005037210 */ /* 0x000fe20007ffe0ff */
[----:B------:R-:W-:Y:S01]  /*121f0*/  IMAD R0, R7, c[0x0][0x428], RZ ;  /* 0x00010a0007007a24 */ /* 0x000fe200078e02ff */
[----:B------:R-:W1:Y:S01]  /*12200*/  SHFL.IDX PT, R9, R2, RZ, 0x1c1f ;  /* 0x001c1fff02097589 */ /* 0x000e6200000e0000 */
[----:B------:R-:W-:Y:S02]  /*12210*/  IMAD R5, R20, c[0x0][0x388], RZ ;  /* 0x0000e20014057a24 */ /* 0x000fe400078e02ff */
        /* <DEDUP_REMOVED lines=16> */
[----:B------:R2:W3:Y:S02]  /*12320*/  SHFL.IDX PT, R2, R20, RZ, 0x1c1f ;  /* 0x001c1fff14027589 */ /* 0x0004e400000e0000 */
[----:B-1----:R-:W-:-:S02]  /*12330*/  P2R R16, PR, RZ, 0x2 ;  /* 0x00000002ff107803 */ /* 0x002fc40000000000 */
[----:B------:R2:W1:Y:S01]  /*12340*/  SHFL.IDX PT, R3, R19, RZ, 0x1c1f ;  /* 0x001c1fff13037589 */ /* 0x00046200000e0000 */
[----:B------:R-:W-:-:S04]  /*12350*/  SHF.L.U32 R0, R0, 0x1, RZ ;  /* 0x0000000100007819 */ /* 0x000fc800000006ff */
[----:B------:R-:W-:Y:S05]  /*12360*/  @P0 BRA `(.L_x_378) ;  /* 0x00000bd000000947 */ /* 0x000fea0003800000 */
[C---:B------:R-:W-:Y:S02]  /*12370*/  ISETP.GE.AND P0, PT, R0.reuse, c[0x0][0x3c8], PT ;  /* 0x0000f20000007a0c */ /* 0x040fe40003f06270 */
[C---:B------:R-:W-:Y:S02]  /*12380*/  IADD3 R5, R0.reuse, 0x8, RZ ;  /* 0x0000000800057810 */ /* 0x040fe40007ffe0ff */
[----:B------:R-:W-:Y:S02]  /*12390*/  IADD3 R4, R0, 0x10, RZ ;  /* 0x0000001000047810 */ /* 0x000fe40007ffe0ff */
[----:B------:R-:W-:Y:S02]  /*123a0*/  ISETP.GE.AND P5, PT, R5, c[0x0][0x3c8], PT ;  /* 0x0000f20005007a0c */ /* 0x000fe40003fa6270 */
[----:B------:R-:W-:Y:S02]  /*123b0*/  ISETP.GE.AND P4, PT, R4, c[0x0][0x3c8], PT ;  /* 0x0000f20004007a0c */ /* 0x000fe40003f86270 */
[----:B------:R-:W-:-:S02]  /*123c0*/  IADD3 R8, R0, 0x18, RZ ;  /* 0x0000001800087810 */ /* 0x000fc40007ffe0ff */
[C---:B------:R-:W-:Y:S01]  /*123d0*/  IADD3 R10, R0.reuse, 0x20, RZ ;  /* 0x00000020000a7810 */ /* 0x040fe20007ffe0ff */
[C---:B-123--:R-:W-:Y:S01]  /*123e0*/  @!P0 IMAD.WIDE R6, R0.reuse, 0x4, R2 ;  /* 0x0000000400068825 */ /* 0x04efe200078e0202 */
        /* <DEDUP_REMOVED lines=87> */
[----:B------:R-:W-:-:S02]  /*12960*/  IADD3 R13, R0, 0xa0, RZ ;  /* 0x000000a0000d7810 */ /* 0x000fc40007ffe0ff */
[----:B------:R-:W-:Y:S01]  /*12970*/  ISETP.GE.AND P5, PT, R12, c[0x0][0x3c8], PT ;  /* 0x0000f2000c007a0c */ /* 0x000fe20003fa6270 */
[----:B------:R2:W-:Y:S01]  /*12980*/  @!P4 ST.E.64 [R4.64], R60 ;  /* 0x0000003c0400c985 */ /* 0x0005e2000c101b10 */
        /* <DEDUP_REMOVED lines=91> */
.L_x_378:
[----:B------:R-:W-:Y:S05]  /*12f40*/  BSYNC B0 ;  /* 0x0000000000007941 */ /* 0x000fea0003800000 */
.L_x_377:
[----:B------:R-:W-:Y:S01]  /*12f50*/  ISETP.NE.AND P0, PT, R16, RZ, PT ;  /* 0x000000ff1000720c */ /* 0x000fe20003f05270 */
[----:B-1----:R1:W4:Y:S04]  /*12f60*/  SHFL.IDX PT, R3, R19, 0x1, 0x1c1f ;  /* 0x003c1f0013037f89 */ /* 0x00232800000e0000 */
[----:B---3--:R1:W3:Y:S08]  /*12f70*/  SHFL.IDX PT, R2, R20, 0x1, 0x1c1f ;  /* 0x003c1f0014027f89 */ /* 0x0082f000000e0000 */
        /* <DEDUP_REMOVED lines=12> */
[--C-:B---34-:R-:W-:Y:S01]  /*13040*/  @!P2 IMAD.WIDE R8, R0, 0x4, R2.reuse ;  /* 0x000000040008a825 */ /* 0x118fe200078e0202 */
[----:B------:R-:W-:Y:S02]  /*13050*/  @!P1 LOP3.LUT R5, R5, 0xfffffffe, RZ, 0xc0, !PT ;  /* 0xfffffffe05059812 */ /* 0x000fe400078ec0ff */
[----:B------:R-:W-:Y:S02]  /*13060*/  @!P0 LOP3.LUT R4, R4, 0xfffffffe, RZ, 0xc0, !PT ;  /* 0xfffffffe04048812 */ /* 0x000fe400078ec0ff */
[----:B------:R3:W-:Y:S01]  /*13070*/  @!P2 ST.E.64 [R8.64], R158 ;  /* 0x0000009e0800a985 */ /* 0x0007e2000c101b10 */
[----:B--2---:R-:W-:Y:S01]  /*13080*/  @!P1 IMAD.WIDE R6, R5, 0x4, R2 ;  /* 0x0000000405069825 */ /* 0x004fe200078e0202 */
        /* <DEDUP_REMOVED lines=11> */
[C---:B---3--:R-:W-:Y:S02]  /*13140*/  IADD3 R8, R0.reuse, 0x28, RZ ;  /* 0x0000002800087810 */ /* 0x048fe40007ffe0ff */
[----:B------:R-:W-:Y:S02]  /*13150*/  IADD3 R9, R0, 0x30, RZ ;  /* 0x0000003000097810 */ /* 0x000fe40007ffe0ff */
[----:B------:R-:W-:Y:S02]  /*13160*/  ISETP.GE.AND P4, PT, R8, c[0x0][0x3c8], PT ;  /* 0x0000f20008007a0c */ /* 0x000fe40003f86270 */
[----:B------:R-:W-:Y:S02]  /*13170*/  ISETP.GE.AND P3, PT, R9, c[0x0][0x3c8], PT ;  /* 0x0000f20009007a0c */ /* 0x000fe40003f66270 */
[----:B--2---:R-:W-:-:S02]  /*13180*/  @!P6 LEA.HI R4, R11, R11, RZ, 0x1 ;  /* 0x0000000b0b04e211 */ /* 0x004fc400078f08ff */
        /* <DEDUP_REMOVED lines=159> */
.L_x_376:
        /* <DEDUP_REMOVED lines=50> */
.L_x_379:
        /* <DEDUP_REMOVED lines=14> */
.L_x_2595:


//--------------------- .text._ZN7cutlass13device_kernelIN5flash19enable_sm80_to_sm89INS1_16FlashAttnFwdSm80INS1_25CollectiveMainloopFwdSm80ILi8ELi1ELb1EN4cute5tupleIJNS5_1CILi128EEENS7_ILi48EEENS7_ILi256EEEEEELi256ENS_10bfloat16_tEfNS_4arch4Sm80ELb0ELb1ELb1ELb1ELb0ELb0ELb1ELb1EEENS1_21CollectiveEpilogueFwdINS6_IJS8_SA_S9_EEENS6_IJNS7_ILi1EEESI_SI_EEESC_SE_Li256ELb1ELb1ELb1ELb0EEENS1_36VarlenDynamicPersistentTileSchedulerILi128ELi48ELi256ELi256ELb1ELb1ELb0ELb1ELb0ELb1EEEEEEEEEvNT_6ParamsE --------------------------
	.section	.text._ZN7cutlass13device_kernelIN5flash19enable_sm80_to_sm89INS1_16FlashAttnFwdSm80INS1_25CollectiveMainloopFwdSm80ILi8ELi1ELb1EN4cute5tupleIJNS5_1CILi128EEENS7_ILi48EEENS7_ILi256EEEEEELi256ENS_10bfloat16_tEfNS_4arch4Sm80ELb0ELb1ELb1ELb1ELb0ELb0ELb1ELb1EEENS1_21CollectiveEpilogueFwdINS6_IJS8_SA_S9_EEENS6_IJNS7_ILi1EEESI_SI_EEESC_SE_Li256ELb1ELb1ELb1ELb0EEENS1_36VarlenDynamicPersistentTileSchedulerILi128ELi48ELi256ELi256ELb1ELb1ELb0ELb1ELb0ELb1EEEEEEEEEvNT_6ParamsE,"ax",@progbits
	.sectioninfo	@"SHI_REGISTERS=255"
	.align	128
.text._ZN7cutlass13device_kernelIN5flash19enable_sm80_to_sm89INS1_16FlashAttnFwdSm80INS1_25CollectiveMainloopFwdSm80ILi8ELi1ELb1EN4cute5tupleIJNS5_1CILi128EEENS7_ILi48EEENS7_ILi256EEEEEELi256ENS_10bfloat16_tEfNS_4arch4Sm80ELb0ELb1ELb1ELb1ELb0ELb0ELb1ELb1EEENS1_21CollectiveEpilogueFwdINS6_IJS8_SA_S9_EEENS6_IJNS7_ILi1EEESI_SI_EEESC_SE_Li256ELb1ELb1ELb1ELb0EEENS1_36VarlenDynamicPersistentTileSchedulerILi128ELi48ELi256ELi256ELb1ELb1ELb0ELb1ELb0ELb1EEEEEEEEEvNT_6ParamsE:
        .type           _ZN7cutlass13device_kernelIN5flash19enable_sm80_to_sm89INS1_16FlashAttnFwdSm80INS1_25CollectiveMainloopFwdSm80ILi8ELi1ELb1EN4cute5tupleIJNS5_1CILi128EEENS7_ILi48EEENS7_ILi256EEEEEELi256ENS_10bfloat16_tEfNS_4arch4Sm80ELb0ELb1ELb1ELb1ELb0ELb0ELb1ELb1EEENS1_21CollectiveEpilogueFwdINS6_IJS8_SA_S9_EEENS6_IJNS7_ILi1EEESI_SI_EEESC_SE_Li256ELb1ELb1ELb1ELb0EEENS1_36VarlenDynamicPersistentTileSchedulerILi128ELi48ELi256ELi256ELb1ELb1ELb0ELb1ELb0ELb1EEEEEEEEEvNT_6ParamsE,@function
        .size           _ZN7cutlass13device_kernelIN5flash19enable_sm80_to_sm89INS1_16FlashAttnFwdSm80INS1_25CollectiveMainloopFwdSm80ILi8ELi1ELb1EN4cute5tupleIJNS5_1CILi128EEENS7_ILi48EEENS7_ILi256EEEEEELi256ENS_10bfloat16_tEfNS_4arch4Sm80ELb0ELb1ELb1ELb1ELb0ELb0ELb1ELb1EEENS1_21CollectiveEpilogueFwdINS6_IJS8_SA_S9_EEENS6_IJNS7_ILi1EEESI_SI_EEESC_SE_Li256ELb1ELb1ELb1ELb0EEENS1_36VarlenDynamicPersistentTileSchedulerILi128ELi48ELi256ELi256ELb1ELb1ELb0ELb1ELb0ELb1EEEEEEEEEvNT_6ParamsE,(.L_x_2596 - _ZN7cutlass13device_kernelIN5flash19enable_sm80_to_sm89INS1_16FlashAttnFwdSm80INS1_25CollectiveMainloopFwdSm80ILi8ELi1ELb1EN4cute5tupleIJNS5_1CILi128EEENS7_ILi48EEENS7_ILi256EEEEEELi256ENS_10bfloat16_tEfNS_4arch4Sm80ELb0ELb1ELb1ELb1ELb0ELb0ELb1ELb1EEENS1_21CollectiveEpilogueFwdINS6_IJS8_SA_S9_EEENS6_IJNS7_ILi1EEESI_SI_EEESC_SE_Li256ELb1ELb1ELb1ELb0EEENS1_36VarlenDynamicPersistentTileSchedulerILi128ELi48ELi256ELi256ELb1ELb1ELb0ELb1ELb0ELb1EEEEEEEEEvNT_6ParamsE)
        .other          _ZN7cutlass13device_kernelIN5flash19enable_sm80_to_sm89INS1_16FlashAttnFwdSm80INS1_25CollectiveMainloopFwdSm80ILi8ELi1ELb1EN4cute5tupleIJNS5_1CILi128EEENS7_ILi48EEENS7_ILi256EEEEEELi256ENS_10bfloat16_tEfNS_4arch4Sm80ELb0ELb1ELb1ELb1ELb0ELb0ELb1ELb1EEENS1_21CollectiveEpilogueFwdINS6_IJS8_SA_S9_EEENS6_IJNS7_ILi1EEESI_SI_EEESC_SE_Li256ELb1ELb1ELb1ELb0EEENS1_36VarlenDynamicPersistentTileSchedulerILi128ELi48ELi256ELi256ELb1ELb1ELb0ELb1ELb0ELb1EEEEEEEEEvNT_6ParamsE,@"STO_CUDA_ENTRY STV_DEFAULT"
_ZN7cutlass13device_kernelIN5flash19enable_sm80_to_sm89INS1_16FlashAttnFwdSm80INS1_25CollectiveMainloopFwdSm80ILi8ELi1ELb1EN4cute5tupleIJNS5_1CILi128EEENS7_ILi48EEENS7_ILi256EEEEEELi256ENS_10bfloat16_tEfNS_4arch4Sm80ELb0ELb1ELb1ELb1ELb0ELb0ELb1ELb1EEENS1_21CollectiveEpilogueFwdINS6_IJS8_SA_S9_EEENS6_IJNS7_ILi1EEESI_SI_EEESC_SE_Li256ELb1ELb1ELb1ELb0EEENS1_36VarlenDynamicPersistentTileSchedulerILi128ELi48ELi256ELi256ELb1ELb1ELb0ELb1ELb0ELb1EEEEEEEEEvNT_6ParamsE:
        /* <DEDUP_REMOVED lines=15> */
[----:B------:R-:W-:-:S03]  /*00f0*/  CS2R R8, SRZ ;  /* 0x0000000000087805 */ /* 0x000fc6000001ff00 */
[----:B------:R-:W-:-:S04]  /*0100*/  ISETP.NE.AND P6, PT, R13, 0x1f, PT ;  /* 0x0000001f0d00780c */ /* 0x000fc80003fc5270 */
[----:B------:R-:W-:-:S13]  /*0110*/  ISETP.GE.OR P0, PT, R13, c[0x0][0x53c], !P6 ;  /* 0x00014f000d007a0c */ /* 0x000fda0007706670 */
[----:B-1----:R-:W-:Y:S02]  /*0120*/  @!P0 IMAD.MOV.U32 R4, RZ, RZ, 0x4 ;  /* 0x00000004ff048424 */ /* 0x002fe400078e00ff */
[----:B------:R-:W-:Y:S02]  /*0130*/  @!P0 IMAD.MOV.U32 R2, RZ, RZ, 0x4 ;  /* 0x00000004ff028424 */ /* 0x000fe400078e00ff */
[----:B------:R-:W-:-:S04]  /*0140*/  @!P0 IMAD.WIDE.U32 R4, R13, R4, c[0x0][0x580] ;  /* 0x000160000d048625 */ /* 0x000fc800078e0004 */
[C---:B------:R-:W-:Y:S01]  /*0150*/  @!P0 IMAD.WIDE.U32 R2, R13.reuse, R2, c[0x0][0x578] ;  /* 0x00015e000d028625 */ /* 0x040fe200078e0002 */
[----:B------:R-:W2:Y:S04]  /*0160*/  @!P0 LDG.E R9, [R4.64] ;  /* 0x0000000604098981 */ /* 0x000ea8000c1e1900 */
[----:B------:R-:W2:Y:S01]  /*0170*/  @!P0 LDG.E R8, [R2.64] ;  /* 0x0000000602088981 */ /* 0x000ea2000c1e1900 */
[C---:B------:R-:W-:Y:S01]  /*0180*/  ISETP.NE.AND P5, PT, R13.reuse, RZ, PT ;  /* 0x000000ff0d00720c */ /* 0x040fe20003fa5270 */
[----:B------:R-:W1:Y:S01]  /*0190*/  S2UR UR4, SR_CTAID.X ;  /* 0x00000000000479c3 */ /* 0x000e620000002500 */
[C---:B------:R-:W-:Y:S01]  /*01a0*/  ISETP.GE.U32.AND P4, PT, R13.reuse, 0x2, PT ;  /* 0x000000020d00780c */ /* 0x040fe20003f86070 */
[----:B------:R-:W-:Y:S01]  /*01b0*/  IMAD.MOV.U32 R7, RZ, RZ, RZ ;  /* 0x000000ffff077224 */ /* 0x000fe200078e00ff */
        /* <DEDUP_REMOVED lines=26> */
.L_x_385:
[----:B------:R-:W-:-:S04]  /*0360*/  IADD3 R0, R7, 0x1f, RZ ;  /* 0x0000001f07007810 */ /* 0x000fc80007ffe0ff */
[----:B------:R-:W-:-:S13]  /*0370*/  ISETP.GE.AND P0, PT, R0, c[0x0][0x53c], PT ;  /* 0x00014f0000007a0c */ /* 0x000fda0003f06270 */
[----:B------:R-:W-:Y:S05]  /*0380*/  @P0 BRA `(.L_x_382) ;  /* 0x00000c4000000947 */ /* 0x000fea0003800000 */
[----:B------:R-:W-:Y:S01]  /*0390*/  MOV R7, R0 ;  /* 0x0000000000077202 */ /* 0x000fe20000000f00 */
[----:B------:R-:W-:-:S03]  /*03a0*/  CS2R R8, SRZ ;  /* 0x0000000000087805 */ /* 0x000fc6000001ff00 */
[----:B------:R-:W-:-:S04]  /*03b0*/  IADD3 R0, R13, R7, RZ ;  /* 0x000000070d007210 */ /* 0x000fc80007ffe0ff */
[----:B------:R-:W-:-:S13]  /*03c0*/  ISETP.GE.OR P0, PT, R0, c[0x0][0x53c], !P6 ;  /* 0x00014f0000007a0c */ /* 0x000fda0007706670 */
[----:B------:R-:W-:Y:S02]  /*03d0*/  @!P0 MOV R2, 0x4 ;  /* 0x0000000400028802 */ /* 0x000fe40000000f00 */
[----:B------:R-:W-:-:S03]  /*03e0*/  @!P0 MOV R3, 0x4 ;  /* 0x0000000400038802 */ /* 0x000fc60000000f00 */
[----:B------:R-:W-:-:S04]  /*03f0*/  @!P0 IMAD.WIDE R4, R0, R2, c[0x0][0x580] ;  /* 0x0001600000048625 */ /* 0x000fc800078e0202 */
[----:B------:R-:W-:Y:S01]  /*0400*/  @!P0 IMAD.WIDE R2, R0, R3, c[0x0][0x578] ;  /* 0x00015e0000028625 */ /* 0x000fe200078e0203 */
[----:B------:R-:W2:Y:S04]  /*0410*/  @!P0 LDG.E R9, [R4.64] ;  /* 0x0000000604098981 */ /* 0x000ea8000c1e1900 */
[----:B------:R-:W2:Y:S02]  /*0420*/  @!P0 LDG.E R8, [R2.64] ;  /* 0x0000000602088981 */ /* 0x000ea4000c1e1900 */
[----:B--2---:R-:W-:Y:S01]  /*0430*/  IMAD R5, R9, R8, RZ ;  /* 0x0000000809057224 */ /* 0x004fe200078e02ff */
[----:B------:R-:W-:Y:S05]  /*0440*/  BRA.DIV ~URZ, `(.L_x_383) ;  /* 0x000166927f007947 */ /* 0x000fea000b800000 */
[----:B------:R1:W2:Y:S02]  /*0450*/  SHFL.UP PT, R0, R5, 0x1, RZ ;  /* 0x0420000005007989 */ /* 0x0002a400000e00ff */
.L_x_522:
        /* <DEDUP_REMOVED lines=16> */
.L_x_523:
[----:B--2---:R-:W-:-:S05]  /*0560*/  IMAD R0, R0, c[0x0][0x538], RZ ;  /* 0x00014e0000007a24 */ /* 0x004fca00078e02ff */
[----:B------:R-:W-:-:S04]  /*0570*/  IADD3 R6, R0, R6, RZ ;  /* 0x0000000600067210 */ /* 0x000fc80007ffe0ff */
[----:B------:R-:W-:-:S13]  /*0580*/  ISETP.GT.AND P0, PT, R6, UR4, PT ;  /* 0x0000000406007c0c */ /* 0x000fda000bf04270 */
[----:B-1----:R-:W-:Y:S05]  /*0590*/  @!P0 BRA `(.L_x_385) ;  /* 0xfffffdc000008947 */ /* 0x002fea000383ffff */
.L_x_381:
[----:B------:R-:W-:-:S05]  /*05a0*/  IADD3 R11, -R0, R6, RZ ;  /* 0x00000006000b7210 */ /* 0x000fca0007ffe1ff */
[----:B------:R-:W-:-:S05]  /*05b0*/  IMAD R0, R4, c[0x0][0x538], R11 ;  /* 0x00014e0004007a24 */ /* 0x000fca00078e020b */
[----:B------:R-:W-:Y:S01]  /*05c0*/  ISETP.GT.AND P0, PT, R0, UR4, PT ;  /* 0x0000000400007c0c */ /* 0x000fe2000bf04270 */
[----:B------:R-:W-:-:S12]  /*05d0*/  BRA.DIV ~URZ, `(.L_x_386) ;  /* 0x000167127f007947 */ /* 0x000fd8000b800000 */
[----:B------:R-:W-:-:S04]  /*05e0*/  VOTE.ANY R10, PT, !P0 ;  /* 0x00000000000a7806 */ /* 0x000fc800040e0100 */
.L_x_524:
[----:B------:R-:W1:Y:S02]  /*05f0*/  POPC R6, R10 ;  /* 0x0000000a00067309 */ /* 0x000e640000000000 */
[----:B-1----:R-:W-:-:S05]  /*0600*/  IADD3 R0, R6, R7, RZ ;  /* 0x0000000706007210 */ /* 0x002fca0007ffe0ff */
[----:B------:R1:W-:Y:S01]  /*0610*/  STL [R1+0x7c], R0 ;  /* 0x00007c0001007387 */ /* 0x0003e20000100800 */
[----:B------:R-:W-:Y:S05]  /*0620*/  BRA.DIV ~URZ, `(.L_x_387) ;  /* 0x000167127f007947 */ /* 0x000fea000b800000 */
[----:B------:R2:W3:Y:S01]  /*0630*/  SHFL.IDX PT, R12, R9, R6, 0x1f ;  /* 0x00001f06090c7589 */ /* 0x0004e200000e0000 */
[----:B------:R-:W-:-:S03]  /*0640*/  MOV R7, RZ ;  /* 0x000000ff00077202 */ /* 0x000fc60000000f00 */
[----:B------:R2:W4:Y:S04]  /*0650*/  SHFL.IDX PT, R9, R8, R6, 0x1f ;  /* 0x00001f0608097589 */ /* 0x00052800000e0000 */
.L_x_525:
[----:B------:R-:W-:Y:S01]  /*0660*/  ISETP.NE.AND P0, PT, R10, RZ, PT ;  /* 0x000000ff0a00720c */ /* 0x000fe20003f05270 */
[----:B------:R-:W-:-:S12]  /*0670*/  BSSY B0, `(.L_x_388) ;  /* 0x0000005000007945 */ /* 0x000fd80003800000 */
[----:B------:R-:W-:Y:S05]  /*0680*/  @!P0 BRA `(.L_x_389) ;  /* 0x0000003000008947 */ /* 0x000fea0003800000 */
[----:B------:R-:W-:Y:S01]  /*0690*/  IADD3 R3, R6, -0x1, RZ ;  /* 0xffffffff06037810 */ /* 0x000fe20007ffe0ff */
[----:B------:R-:W-:Y:S05]  /*06a0*/  BRA.DIV ~URZ, `(.L_x_390) ;  /* 0x000167727f007947 */ /* 0x000fea000b800000 */
[----:B------:R1:W2:Y:S02]  /*06b0*/  SHFL.IDX PT, R7, R4, R3, 0x1f ;  /* 0x00001f0304077589 */ /* 0x0002a400000e0000 */
.L_x_389:
[----:B------:R-:W-:Y:S05]  /*06c0*/  BSYNC B0 ;  /* 0x0000000000007941 */ /* 0x000fea0003800000 */
.L_x_388:
[----:B-12---:R-:W-:Y:S01]  /*06d0*/  IMAD R0, R7, c[0x0][0x538], R11 ;  /* 0x00014e0007007a24 */ /* 0x006fe200078e020b */
[----:B----4-:R-:W-:Y:S01]  /*06e0*/  ISETP.NE.AND P0, PT, R9, 0x1, PT ;  /* 0x000000010900780c */ /* 0x010fe20003f05270 */
[----:B------:R-:W-:Y:S03]  /*06f0*/  BSSY B0, `(.L_x_391) ;  /* 0x0000089000007945 */ /* 0x000fe60003800000 */
[----:B------:R1:W-:Y:S01]  /*0700*/  STL [R1+0x70], R0 ;  /* 0x0000700001007387 */ /* 0x0003e20000100800 */
[----:B------:R-:W-:-:S08]  /*0710*/  IADD3 R11, -R0, UR4, RZ ;  /* 0x00000004000b7c10 */ /* 0x000fd0000fffe1ff */
[----:B------:R-:W-:Y:S05]  /*0720*/  @!P0 BRA `(.L_x_392) ;  /* 0x000003f000008947 */ /* 0x000fea0003800000 */
[-C--:B-1-3--:R-:W-:Y:S02]  /*0730*/  IABS R0, R12.reuse ;  /* 0x0000000c00007213 */ /* 0x08afe40000000000 */
[----:B------:R-:W-:-:S03]  /*0740*/  IABS R6, R12 ;  /* 0x0000000c00067213 */ /* 0x000fc60000000000 */
[----:B------:R-:W-:Y:S01]  /*0750*/  IMAD.MOV.U32 R5, RZ, RZ, R0 ;  /* 0x000000ffff057224 */ /* 0x000fe200078e0000 */
[----:B------:R-:W-:-:S03]  /*0760*/  IABS R0, R9 ;  /* 0x0000000900007213 */ /* 0x000fc60000000000 */
[----:B------:R-:W1:Y:S02]  /*0770*/  I2F.RP R2, R5 ;  /* 0x0000000500027306 */ /* 0x000e640000209400 */
[----:B------:R-:W-:Y:S01]  /*0780*/  IMAD.MOV.U32 R8, RZ, RZ, R0 ;  /* 0x000000ffff087224 */ /* 0x000fe200078e0000 */
[----:B------:R-:W-:-:S05]  /*0790*/  IABS R0, R11 ;  /* 0x0000000b00007213 */ /* 0x000fca0000000000 */
[----:B------:R-:W-:Y:S08]  /*07a0*/  I2F.RP R7, R8 ;  /* 0x0000000800077306 */ /* 0x000ff00000209400 */
[----:B-1----:R-:W1:Y:S02]  /*07b0*/  MUFU.RCP R2, R2 ;  /* 0x0000000200027308 */ /* 0x002e640000001000 */
[----:B-1----:R-:W-:-:S06]  /*07c0*/  IADD3 R2, R2, 0xffffffe, RZ ;  /* 0x0ffffffe02027810 */ /* 0x002fcc0007ffe0ff */
[----:B------:R-:W1:Y:S02]  /*07d0*/  F2I.FTZ.U32.TRUNC.NTZ R3, R2 ;  /* 0x0000000200037305 */ /* 0x000e64000021f000 */
[----:B-1----:R-:W-:-:S04]  /*07e0*/  IMAD.MOV R2, RZ, RZ, -R3 ;  /* 0x000000ffff027224 */ /* 0x002fc800078e0a03 */
[----:B------:R-:W-:Y:S02]  /*07f0*/  IMAD R4, R2, R5, RZ ;  /* 0x0000000502047224 */ /* 0x000fe400078e02ff */
[----:B------:R-:W-:-:S04]  /*0800*/  IMAD.MOV.U32 R2, RZ, RZ, RZ ;  /* 0x000000ffff027224 */ /* 0x000fc800078e00ff */
[----:B------:R-:W-:Y:S01]  /*0810*/  IMAD.HI.U32 R2, R3, R4, R2 ;  /* 0x0000000403027227 */ /* 0x000fe200078e0002 */
[----:B------:R-:W-:-:S03]  /*0820*/  MOV R3, R0 ;  /* 0x0000000000037202 */ /* 0x000fc60000000f00 */
[----:B------:R-:W-:Y:S02]  /*0830*/  IMAD.MOV R0, RZ, RZ, -R6 ;  /* 0x000000ffff007224 */ /* 0x000fe400078e0a06 */
        /* <DEDUP_REMOVED lines=28> */
[----:B------:R-:W-:-:S03]  /*0a00*/  IMAD.MOV R5, RZ, RZ, -R4 ;  /* 0x000000ffff057224 */ /* 0x000fc600078e0a04 */
        /* <DEDUP_REMOVED lines=10> */
[----:B------:R-:W-:-:S04]  /*0ab0*/  IMAD.MOV R2, RZ, RZ, -R0 ;  /* 0x000000ffff027224 */ /* 0x000fc800078e0a00 */
[C---:B------:R-:W-:Y:S01]  /*0ac0*/  IMAD R3, R9.reuse, R2, R4 ;  /* 0x0000000209037224 */ /* 0x040fe200078e0204 */
[----:B------:R-:W-:Y:S01]  /*0ad0*/  LEA R2, R9, R0, 0x18 ;  /* 0x0000000009027211 */ /* 0x000fe200078ec0ff */
[----:B------:R-:W-:-:S04]  /*0ae0*/  IMAD R0, R12, R5, R11 ;  /* 0x000000050c007224 */ /* 0x000fc800078e020b */
[----:B------:R-:W-:-:S05]  /*0af0*/  IMAD R2, R3, 0x10000, R2 ;  /* 0x0001000003027824 */ /* 0x000fca00078e0202 */
[----:B------:R1:W-:Y:S01]  /*0b00*/  STL [R1+0x78], R2 ;  /* 0x0000780201007387 */ /* 0x0003e20000100800 */
[----:B------:R-:W-:Y:S05]  /*0b10*/  BRA `(.L_x_393) ;  /* 0x0000046000007947 */ /* 0x000fea0003800000 */
.L_x_392:
[----:B------:R-:W2:Y:S01]  /*0b20*/  LDL R3, [R1+0x7c] ;  /* 0x00007c0001037983 */ /* 0x000ea20000100800 */
[----:B------:R-:W-:-:S04]  /*0b30*/  IMAD.MOV.U32 R2, RZ, RZ, 0x4 ;  /* 0x00000004ff027424 */ /* 0x000fc800078e00ff */
[----:B--2---:R-:W-:-:S05]  /*0b40*/  IMAD.WIDE R2, R3, R2, c[0x0][0x590] ;  /* 0x0001640003027625 */ /* 0x004fca00078e0202 */
[----:B------:R-:W2:Y:S02]  /*0b50*/  LDG.E R7, [R2.64] ;  /* 0x0000000602077981 */ /* 0x000ea4000c1e1900 */
[----:B--23--:R-:W-:-:S05]  /*0b60*/  IMAD R9, R7, R12, RZ ;  /* 0x0000000c07097224 */ /* 0x00cfca00078e02ff */
[-C--:B-1----:R-:W-:Y:S02]  /*0b70*/  IABS R0, R9.reuse ;  /* 0x0000000900007213 */ /* 0x082fe40000000000 */
[----:B------:R-:W-:-:S03]  /*0b80*/  IABS R8, R9 ;  /* 0x0000000900087213 */ /* 0x000fc60000000000 */
[----:B------:R-:W-:-:S04]  /*0b90*/  IMAD.MOV.U32 R6, RZ, RZ, R0 ;  /* 0x000000ffff067224 */ /* 0x000fc800078e0000 */
[----:B------:R-:W1:Y:S08]  /*0ba0*/  I2F.RP R2, R6 ;  /* 0x0000000600027306 */ /* 0x000e700000209400 */
[----:B-1----:R-:W1:Y:S02]  /*0bb0*/  MUFU.RCP R2, R2 ;  /* 0x0000000200027308 */ /* 0x002e640000001000 */
[----:B-1----:R-:W-:-:S06]  /*0bc0*/  IADD3 R2, R2, 0xffffffe, RZ ;  /* 0x0ffffffe02027810 */ /* 0x002fcc0007ffe0ff */
[----:B------:R-:W1:Y:S02]  /*0bd0*/  F2I.FTZ.U32.TRUNC.NTZ R3, R2 ;  /* 0x0000000200037305 */ /* 0x000e64000021f000 */
[----:B-1----:R-:W-:-:S04]  /*0be0*/  IMAD.MOV R0, RZ, RZ, -R3 ;  /* 0x000000ffff007224 */ /* 0x002fc800078e0a03 */
[----:B------:R-:W-:Y:S01]  /*0bf0*/  IMAD.MOV.U32 R2, RZ, RZ, R0 ;  /* 0x000000ffff027224 */ /* 0x000fe200078e0000 */
[----:B------:R-:W-:-:S03]  /*0c00*/  IABS R0, R11 ;  /* 0x0000000b00007213 */ /* 0x000fc60000000000 */
[----:B------:R-:W-:Y:S01]  /*0c10*/  IMAD R4, R2, R6, RZ ;  /* 0x0000000602047224 */ /* 0x000fe200078e02ff */
[----:B------:R-:W-:Y:S01]  /*0c20*/  MOV R5, R0 ;  /* 0x0000000000057202 */ /* 0x000fe20000000f00 */
[----:B------:R-:W-:-:S04]  /*0c30*/  IMAD.MOV.U32 R2, RZ, RZ, RZ ;  /* 0x000000ffff027224 */ /* 0x000fc800078e00ff */
[----:B------:R-:W-:-:S04]  /*0c40*/  IMAD.HI.U32 R0, R3, R4, R2 ;  /* 0x0000000403007227 */ /* 0x000fc800078e0002 */
[----:B------:R-:W-:Y:S02]  /*0c50*/  IMAD.MOV R2, RZ, RZ, -R8 ;  /* 0x000000ffff027224 */ /* 0x000fe400078e0a08 */
        /* <DEDUP_REMOVED lines=9> */
[----:B------:R-:W-:-:S04]  /*0cf0*/  @P2 IADD3 R0, R0, 0x1, RZ ;  /* 0x0000000100002810 */ /* 0x000fc80007ffe0ff */
[----:B------:R-:W-:-:S05]  /*0d00*/  MOV R4, R0 ;  /* 0x0000000000047202 */ /* 0x000fca0000000f00 */
[----:B------:R-:W-:Y:S01]  /*0d10*/  @!P1 IMAD.MOV R4, RZ, RZ, -R4 ;  /* 0x000000ffff049224 */ /* 0x000fe200078e0a04 */
[----:B------:R-:W-:-:S05]  /*0d20*/  @!P0 LOP3.LUT R4, RZ, R9, RZ, 0x33, !PT ;  /* 0x00000009ff048212 */ /* 0x000fca00078e33ff */
[----:B------:R-:W-:-:S05]  /*0d30*/  IMAD R10, R7, R4, RZ ;  /* 0x00000004070a7224 */ /* 0x000fca00078e02ff */
[----:B------:R-:W-:-:S04]  /*0d40*/  IADD3 R0, -R10, c[0x0][0x538], RZ ;  /* 0x00014e000a007a10 */ /* 0x000fc80007ffe1ff */
[----:B------:R-:W-:-:S04]  /*0d50*/  IMNMX R6, R7, R0, PT ;  /* 0x0000000007067217 */ /* 0x000fc80003800200 */
[----:B------:R-:W-:-:S05]  /*0d60*/  IABS R0, R6 ;  /* 0x0000000600007213 */ /* 0x000fca0000000000 */
[----:B------:R-:W-:-:S04]  /*0d70*/  IMAD.MOV.U32 R5, RZ, RZ, R0 ;  /* 0x000000ffff057224 */ /* 0x000fc800078e0000 */
[----:B------:R-:W1:Y:S08]  /*0d80*/  I2F.RP R2, R5 ;  /* 0x0000000500027306 */ /* 0x000e700000209400 */
[----:B-1----:R-:W1:Y:S02]  /*0d90*/  MUFU.RCP R2, R2 ;  /* 0x0000000200027308 */ /* 0x002e640000001000 */
[----:B-1----:R-:W-:-:S06]  /*0da0*/  IADD3 R2, R2, 0xffffffe, RZ ;  /* 0x0ffffffe02027810 */ /* 0x002fcc0007ffe0ff */
[----:B------:R1:W2:Y:S02]  /*0db0*/  F2I.FTZ.U32.TRUNC.NTZ R3, R2 ;  /* 0x0000000200037305 */ /* 0x0002a4000021f000 */
[----:B-1----:R-:W-:Y:S01]  /*0dc0*/  IMAD.MOV R2, RZ, RZ, -R4 ;  /* 0x000000ffff027224 */ /* 0x002fe200078e0a04 */
[----:B--2---:R-:W-:-:S03]  /*0dd0*/  IADD3 R0, RZ, -R3, RZ ;  /* 0x80000003ff007210 */ /* 0x004fc60007ffe0ff */
[----:B------:R-:W-:Y:S01]  /*0de0*/  IMAD R8, R9, R2, R11 ;  /* 0x0000000209087224 */ /* 0x000fe200078e020b */
[----:B------:R-:W-:Y:S01]  /*0df0*/  IABS R9, R6 ;  /* 0x0000000600097213 */ /* 0x000fe20000000000 */
[----:B------:R-:W-:-:S03]  /*0e00*/  IMAD.MOV.U32 R2, RZ, RZ, R0 ;  /* 0x000000ffff027224 */ /* 0x000fc600078e0000 */
[----:B------:R-:W-:Y:S01]  /*0e10*/  IABS R0, R8 ;  /* 0x0000000800007213 */ /* 0x000fe20000000000 */
[----:B------:R-:W-:Y:S02]  /*0e20*/  IMAD R7, R2, R5, RZ ;  /* 0x0000000502077224 */ /* 0x000fe400078e02ff */
[----:B------:R-:W-:Y:S02]  /*0e30*/  IMAD.MOV.U32 R2, RZ, RZ, RZ ;  /* 0x000000ffff027224 */ /* 0x000fe400078e00ff */
[----:B------:R-:W-:Y:S01]  /*0e40*/  IMAD.MOV.U32 R4, RZ, RZ, R0 ;  /* 0x000000ffff047224 */ /* 0x000fe200078e0000 */
[----:B------:R-:W-:Y:S01]  /*0e50*/  IADD3 R0, RZ, -R9, RZ ;  /* 0x80000009ff007210 */ /* 0x000fe20007ffe0ff */
[----:B------:R-:W-:-:S04]  /*0e60*/  IMAD.HI.U32 R3, R3, R7, R2 ;  /* 0x0000000703037227 */ /* 0x000fc800078e0002 */
[----:B------:R-:W-:Y:S02]  /*0e70*/  IMAD.MOV.U32 R2, RZ, RZ, R0 ;  /* 0x000000ffff027224 */ /* 0x000fe400078e0000 */
[----:B------:R-:W-:Y:S01]  /*0e80*/  IMAD.HI.U32 R0, R3, R4, RZ ;  /* 0x0000000403007227 */ /* 0x000fe200078e00ff */
[----:B------:R-:W-:-:S03]  /*0e90*/  IADD3 R3, R10, 0x1000000, R8 ;  /* 0x010000000a037810 */ /* 0x000fc60007ffe008 */
[----:B------:R-:W-:-:S05]  /*0ea0*/  IMAD R2, R0, R2, R4 ;  /* 0x0000000200027224 */ /* 0x000fca00078e0204 */
[----:B------:R-:W-:-:S13]  /*0eb0*/  ISETP.GT.U32.AND P0, PT, R5, R2, PT ;  /* 0x000000020500720c */ /* 0x000fda0003f04070 */
[----:B------:R-:W-:Y:S01]  /*0ec0*/  @!P0 IMAD.IADD R2, R2, 0x1, -R5 ;  /* 0x0000000102028824 */ /* 0x000fe200078e0a05 */
[----:B------:R-:W-:Y:S02]  /*0ed0*/  @!P0 IADD3 R0, R0, 0x1, RZ ;  /* 0x0000000100008810 */ /* 0x000fe40007ffe0ff */
[----:B------:R-:W-:Y:S02]  /*0ee0*/  ISETP.NE.AND P0, PT, R6, RZ, PT ;  /* 0x000000ff0600720c */ /* 0x000fe40003f05270 */
[----:B------:R-:W-:Y:S02]  /*0ef0*/  ISETP.GE.U32.AND P2, PT, R2, R5, PT ;  /* 0x000000050200720c */ /* 0x000fe40003f46070 */
[----:B------:R-:W-:-:S04]  /*0f00*/  LOP3.LUT R2, R8, R6, RZ, 0x3c, !PT ;  /* 0x0000000608027212 */ /* 0x000fc800078e3cff */
[----:B------:R-:W-:Y:S01]  /*0f10*/  ISETP.GE.AND P1, PT, R2, RZ, PT ;  /* 0x000000ff0200720c */ /* 0x000fe20003f26270 */
[----:B------:R-:W-:-:S06]  /*0f20*/  IMAD.MOV R2, RZ, RZ, -R6 ;  /* 0x000000ffff027224 */ /* 0x000fcc00078e0a06 */
[----:B------:R-:W-:-:S06]  /*0f30*/  @P2 IADD3 R0, R0, 0x1, RZ ;  /* 0x0000000100002810 */ /* 0x000fcc0007ffe0ff */
[----:B------:R-:W-:Y:S02]  /*0f40*/  @!P1 IADD3 R0, -R0, RZ, RZ ;  /* 0x000000ff00009210 */ /* 0x000fe40007ffe1ff */
[----:B------:R-:W-:-:S05]  /*0f50*/  @!P0 LOP3.LUT R0, RZ, R6, RZ, 0x33, !PT ;  /* 0x00000006ff008212 */ /* 0x000fca00078e33ff */
[----:B------:R-:W-:-:S05]  /*0f60*/  IMAD R2, R0, R2, R3 ;  /* 0x0000000200027224 */ /* 0x000fca00078e0203 */
[----:B------:R1:W-:Y:S02]  /*0f70*/  STL [R1+0x78], R2 ;  /* 0x0000780201007387 */ /* 0x0003e40000100800 */
.L_x_393:
[----:B------:R-:W-:Y:S05]  /*0f80*/  BSYNC B0 ;  /* 0x0000000000007941 */ /* 0x000fea0003800000 */
.L_x_391:
[----:B------:R-:W-:-:S04]  /*0f90*/  LOP3.LUT R0, RZ, R0, RZ, 0x33, !PT ;  /* 0x00000000ff007212 */ /* 0x000fc800078e33ff */
[----:B------:R-:W-:-:S05]  /*0fa0*/  IADD3 R0, R0, R12, RZ ;  /* 0x0000000c00007210 */ /* 0x000fca0007ffe0ff */
[----:B------:R2:W-:Y:S01]  /*0fb0*/  STL [R1+0x74], R0 ;  /* 0x0000740001007387 */ /* 0x0005e20000100800 */
[----:B------:R-:W-:Y:S05]  /*0fc0*/  BRA `(.L_x_394) ;  /* 0x0000006000007947 */ /* 0x000fea0003800000 */
.L_x_382:
[----:B------:R-:W-:Y:S01]  /*0fd0*/  MOV R0, UR4 ;  /* 0x0000000400007c02 */ /* 0x000fe20008000f00 */
[----:B------:R-:W-:Y:S04]  /*0fe0*/  STL [R1+0x74], RZ ;  /* 0x000074ff01007387 */ /* 0x000fe80000100800 */
[----:B------:R-:W-:Y:S04]  /*0ff0*/  STL [R1+0x78], RZ ;  /* 0x000078ff01007387 */ /* 0x000fe80000100800 */
[----:B------:R1:W-:Y:S02]  /*1000*/  STL [R1+0x70], R0 ;  /* 0x0000700001007387 */ /* 0x0003e40000100800 */
[----:B-1----:R-:W-:-:S05]  /*1010*/  MOV R0, c[0x0][0x53c] ;  /* 0x00014f0000007a02 */ /* 0x002fca0000000f00 */
[----:B------:R1:W-:Y:S02]  /*1020*/  STL [R1+0x7c], R0 ;  /* 0x00007c0001007387 */ /* 0x0003e40000100800 */
.L_x_394:
[----:B------:R-:W3:Y:S04]  /*1030*/  LDL R4, [R1+0x70] ;  /* 0x0000700001047983 */ /* 0x000ee80000100800 */
[----:B------:R-:W3:Y:S04]  /*1040*/  LDL R5, [R1+0x74] ;  /* 0x0000740001057983 */ /* 0x000ee80000100800 */
[----:B------:R-:W3:Y:S04]  /*1050*/  LDL R6, [R1+0x78] ;  /* 0x0000780001067983 */ /* 0x000ee80000100800 */
[----:B------:R-:W3:Y:S01]  /*1060*/  LDL R7, [R1+0x7c] ;  /* 0x00007c0001077983 */ /* 0x000ee20000100800 */
[----:B------:R-:W-:Y:S01]  /*1070*/  ISETP.NE.AND P0, PT, R13, RZ, PT ;  /* 0x000000ff0d00720c */ /* 0x000fe20003f05270 */
[----:B------:R-:W-:-:S12]  /*1080*/  WARPSYNC 0xffffffff ;  /* 0xffffffff00007948 */ /* 0x000fd80003800000 */
[----:B---3--:R3:W-:Y:S04]  /*1090*/  @!P0 STS.128 [0x1a080], R4 ;  /* 0x01a08004ff008388 */ /* 0x0087e80000000c00 */
[----:B------:R-:W-:Y:S06]  /*10a0*/  BAR.ARV 0x5, 0x100 ;  /* 0x0144000000007b1d */ /* 0x000fec0000002000 */
.L_x_380:
[----:B-12---:R-:W2:Y:S02]  /*10b0*/  LDL R0, [R1+0x7c] ;  /* 0x00007c0001007983 */ /* 0x006ea40000100800 */
[----:B--2---:R-:W-:-:S13]  /*10c0*/  ISETP.GE.AND P0, PT, R0, c[0x0][0x53c], PT ;  /* 0x00014f0000007a0c */ /* 0x004fda0003f06270 */
[----:B------:R-:W-:Y:S05]  /*10d0*/  @P0 EXIT ;  /* 0x000000000000094d */ /* 0x000fea0003800000 */
[----:B------:R-:W1:Y:S02]  /*10e0*/  S2R R17, SR_TID.X ;  /* 0x0000000000117919 */ /* 0x000e640000002100 */
[----:B-1-3--:R-:W-:-:S04]  /*10f0*/  SHF.R.S32.HI R7, RZ, 0x1f, R17 ;  /* 0x0000001fff077819 */ /* 0x00afc80000011411 */
[CC--:B------:R-:W-:Y:S02]  /*1100*/  LEA.HI R0, R7.reuse, R17.reuse, RZ, 0x4 ;  /* 0x0000001107007211 */ /* 0x0c0fe400078f20ff */
[-C--:B------:R-:W-:Y:S02]  /*1110*/  LEA.HI R14, R7, R17.reuse, RZ, 0x3 ;  /* 0x00000011070e7211 */ /* 0x080fe400078f18ff */
[----:B------:R-:W-:Y:S02]  /*1120*/  SHF.R.S32.HI R2, RZ, 0x4, R0 ;  /* 0x00000004ff027819 */ /* 0x000fe40000011400 */
[----:B------:R-:W-:Y:S02]  /*1130*/  SHF.R.S32.HI R4, RZ, 0x3, R14 ;  /* 0x00000003ff047819 */ /* 0x000fe4000001140e */
[----:B------:R-:W-:Y:S02]  /*1140*/  LOP3.LUT R3, R14, 0xfffffff8, RZ, 0xc0, !PT ;  /* 0xfffffff80e037812 */ /* 0x000fe400078ec0ff */
[----:B------:R-:W-:Y:S01]  /*1150*/  LOP3.LUT R6, R0, 0xfffffff0, RZ, 0xc0, !PT ;  /* 0xfffffff000067812 */ /* 0x000fe200078ec0ff */
[----:B------:R-:W-:Y:S01]  /*1160*/  IMAD.SHL.U32 R4, R4, 0x40, RZ ;  /* 0x0000004004047824 */ /* 0x000fe200078e00ff */
[----:B------:R-:W-:Y:S01]  /*1170*/  LEA.HI R0, R0, R2, RZ, 0x1 ;  /* 0x0000000200007211 */ /* 0x000fe200078f08ff */
[----:B------:R-:W-:Y:S01]  /*1180*/  IMAD.IADD R10, R17, 0x1, -R3 ;  /* 0x00000001110a7824 */ /* 0x000fe200078e0a03 */
[----:B------:R-:W-:-:S02]  /*1190*/  LEA.HI R15, R7, R17, RZ, 0x2 ;  /* 0x00000011070f7211 */ /* 0x000fc400078f10ff */
[----:B------:R-:W-:Y:S02]  /*11a0*/  LOP3.LUT R3, R0, 0xfffffffe, RZ, 0xc0, !PT ;  /* 0xfffffffe00037812 */ /* 0x000fe400078ec0ff */
[--C-:B------:R-:W-:Y:S02]  /*11b0*/  SHF.R.S32.HI R8, RZ, 0x2, R15.reuse ;  /* 0x00000002ff087819 */ /* 0x100fe4000001140f */
[----:B------:R-:W-:Y:S01]  /*11c0*/  SHF.R.S32.HI R5, RZ, 0x1f, R15 ;  /* 0x0000001fff057819 */ /* 0x000fe2000001140f */
[----:B------:R-:W-:Y:S01]  /*11d0*/  IMAD.IADD R11, R2, 0x1, -R3 ;  /* 0x00000001020b7824 */ /* 0x000fe200078e0a03 */
[----:B------:R-:W-:Y:S01]  /*11e0*/  LOP3.LUT R0, R4, 0x1c0, RZ, 0xc0, !PT ;  /* 0x000001c004007812 */ /* 0x000fe200078ec0ff */
[----:B------:R-:W-:Y:S01]  /*11f0*/  IMAD.SHL.U32 R4, R10, 0x8, RZ ;  /* 0x000000080a047824 */ /* 0x000fe200078e00ff */
[----:B------:R-:W-:Y:S01]  /*1200*/  LEA.HI R5, R5, R8, RZ, 0x3 ;  /* 0x0000000805057211 */ /* 0x000fe200078f18ff */
[----:B------:R-:W-:Y:S01]  /*1210*/  IMAD.IADD R2, R17, 0x1, -R6 ;  /* 0x0000000111027824 */ /* 0x000fe200078e0a06 */
[----:B------:R-:W-:-:S02]  /*1220*/  LEA.HI R6, R7, R17, RZ, 0x5 ;  /* 0x0000001107067211 */ /* 0x000fc400078f28ff */
[----:B------:R-:W-:Y:S02]  /*1230*/  LOP3.LUT R4, R0, 0x38, R4, 0xf8, !PT ;  /* 0x0000003800047812 */ /* 0x000fe400078ef804 */
[----:B------:R-:W-:Y:S02]  /*1240*/  SHF.R.U32.HI R0, RZ, 0x3, R0 ;  /* 0x00000003ff007819 */ /* 0x000fe40000011600 */
[----:B------:R-:W-:Y:S02]  /*1250*/  LOP3.LUT R3, R5, 0xfffffff8, RZ, 0xc0, !PT ;  /* 0xfffffff805037812 */ /* 0x000fe400078ec0ff */
[----:B------:R-:W-:Y:S02]  /*1260*/  SHF.R.S32.HI R5, RZ, 0x1f, R2 ;  /* 0x0000001fff057819 */ /* 0x000fe40000011402 */
[----:B------:R-:W-:Y:S01]  /*1270*/  LOP3.LUT R12, R4, R0, RZ, 0x3c, !PT ;  /* 0x00000000040c7212 */ /* 0x000fe200078e3cff */
[----:B------:R-:W-:Y:S01]  /*1280*/  IMAD.IADD R8, R8, 0x1, -R3 ;  /* 0x0000000108087824 */ /* 0x000fe200078e0a03 */
[----:B------:R-:W-:Y:S01]  /*1290*/  LOP3.LUT R0, R6, 0xffffffe0, RZ, 0xc0, !PT ;  /* 0xffffffe006007812 */ /* 0x000fe200078ec0ff */
[----:B------:R-:W-:Y:S01]  /*12a0*/  IMAD.SHL.U32 R3, R10, 0x40, RZ ;  /* 0x000000400a037824 */ /* 0x000fe200078e00ff */
[----:B------:R-:W-:-:S02]  /*12b0*/  LEA.HI R13, R5, R2, RZ, 0x3 ;  /* 0x00000002050d7211 */ /* 0x000fc400078f18ff */
[--C-:B------:R-:W-:Y:S02]  /*12c0*/  SHF.R.S32.HI R9, RZ, 0x5, R6.reuse ;  /* 0x00000005ff097819 */ /* 0x100fe40000011406 */
[----:B------:R-:W-:Y:S01]  /*12d0*/  SHF.R.S32.HI R4, RZ, 0x1f, R6 ;  /* 0x0000001fff047819 */ /* 0x000fe20000011406 */
[----:B------:R-:W-:Y:S01]  /*12e0*/  IMAD.IADD R6, R17, 0x1, -R0 ;  /* 0x0000000111067824 */ /* 0x000fe200078e0a00 */
[----:B------:R-:W-:Y:S02]  /*12f0*/  LOP3.LUT R5, R13, 0xfffffff8, RZ, 0xc0, !PT ;  /* 0xfffffff80d057812 */ /* 0x000fe400078ec0ff */
[----:B------:R-:W-:Y:S02]  /*1300*/  LOP3.LUT R0, R3, 0x1c0, RZ, 0xc0, !PT ;  /* 0x000001c003007812 */ /* 0x000fe400078ec0ff */
[----:B------:R-:W-:Y:S01]  /*1310*/  SHF.R.S32.HI R10, RZ, 0x1f, R6 ;  /* 0x0000001fff0a7819 */ /* 0x000fe20000011406 */
[----:B------:R-:W-:Y:S01]  /*1320*/  IMAD.IADD R5, R2, 0x1, -R5 ;  /* 0x0000000102057824 */ /* 0x000fe200078e0a05 */
[----:B------:R-:W-:-:S02]  /*1330*/  LEA.HI R2, R4, R9, RZ, 0x3 ;  /* 0x0000000904027211 */ /* 0x000fc400078f18ff */
[----:B------:R-:W-:Y:S02]  /*1340*/  LOP3.LUT R4, R0, 0x8, R14, 0xf8, !PT ;  /* 0x0000000800047812 */ /* 0x000fe400078ef80e */
[----:B------:R-:W-:Y:S02]  /*1350*/  SHF.R.U32.HI R3, RZ, 0x3, R0 ;  /* 0x00000003ff037819 */ /* 0x000fe40000011600 */
[----:B------:R-:W-:Y:S02]  /*1360*/  LEA.HI R7, R7, R17, RZ, 0x6 ;  /* 0x0000001107077211 */ /* 0x000fe400078f30ff */
[----:B------:R-:W-:Y:S02]  /*1370*/  LEA.HI R0, R10, R6, RZ, 0x2 ;  /* 0x000000060a007211 */ /* 0x000fe400078f10ff */
[----:B------:R-:W-:Y:S01]  /*1380*/  LOP3.LUT R2, R2, 0xffffff8, RZ, 0xc0, !PT ;  /* 0x0ffffff802027812 */ /* 0x000fe200078ec0ff */
[----:B------:R-:W-:Y:S01]  /*1390*/  IMAD.SHL.U32 R7, R7, 0x8, RZ ;  /* 0x0000000807077824 */ /* 0x000fe200078e00ff */
[----:B------:R-:W-:-:S02]  /*13a0*/  LOP3.LUT R10, R4, R3, RZ, 0x3c, !PT ;  /* 0x00000003040a7212 */ /* 0x000fc400078e3cff */
[----:B------:R-:W-:Y:S01]  /*13b0*/  SHF.R.S32.HI R3, RZ, 0x2, R0 ;  /* 0x00000002ff037819 */ /* 0x000fe20000011400 */
[----:B------:R-:W-:Y:S01]  /*13c0*/  IMAD.IADD R4, R9, 0x1, -R2 ;  /* 0x0000000109047824 */ /* 0x000fe200078e0a02 */
[----:B------:R-:W-:Y:S02]  /*13d0*/  LOP3.LUT R0, R0, 0x7ffffffc, RZ, 0xc0, !PT ;  /* 0x7ffffffc00007812 */ /* 0x000fe400078ec0ff */
[----:B------:R-:W-:Y:S01]  /*13e0*/  LOP3.LUT R2, R8, 0x1, RZ, 0xc0, !PT ;  /* 0x0000000108027812 */ /* 0x000fe200078ec0ff */
[----:B------:R-:W-:Y:S01]  /*13f0*/  IMAD R16, R4, 0x10, R3 ;  /* 0x0000001004107824 */ /* 0x000fe200078e0203 */
[----:B------:R-:W-:Y:S01]  /*1400*/  LOP3.LUT R14, R12, 0x7ffffe00, R7, 0xf8, !PT ;  /* 0x7ffffe000c0e7812 */ /* 0x000fe200078ef807 */
[----:B------:R-:W-:Y:S01]  /*1410*/  IMAD.IADD R12, R6, 0x1, -R0 ;  /* 0x00000001060c7824 */ /* 0x000fe200078e0a00 */
[----:B------:R-:W-:Y:S01]  /*1420*/  ISETP.NE.U32.AND P4, PT, R2, 0x1, PT ;  /* 0x000000010200780c */ /* 0x000fe20003f85070 */
[----:B------:R-:W-:Y:S01]  /*1430*/  IMAD.SHL.U32 R0, R5, 0x40, RZ ;  /* 0x0000004005007824 */ /* 0x000fe200078e00ff */
[----:B------:R-:W-:Y:S01]  /*1440*/  LOP3.LUT R2, R15, 0xfffffffc, RZ, 0xc0, !PT ;  /* 0xfffffffc0f027812 */ /* 0x000fe200078ec0ff */
[----:B------:R-:W-:Y:S01]  /*1450*/  IMAD.SHL.U32 R4, R11, 0x8, RZ ;  /* 0x000000080b047824 */ /* 0x000fe200078e00ff */
[----:B------:R-:W-:Y:S01]  /*1460*/  LOP3.LUT P3, RZ, R5, 0x2, RZ, 0xc0, !PT ;  /* 0x0000000205ff7812 */ /* 0x000fe2000786c0ff */
[----:B------:R-:W-:Y:S01]  /*1470*/  IMAD.SHL.U32 R14, R14, 0x2, RZ ;  /* 0x000000020e0e7824 */ /* 0x000fe200078e00ff */
[----:B------:R-:W-:Y:S01]  /*1480*/  LOP3.LUT R3, R0, 0x1c0, RZ, 0xc0, !PT ;  /* 0x000001c000037812 */ /* 0x000fe200078ec0ff */
[----:B------:R-:W-:Y:S01]  /*1490*/  IMAD.IADD R2, R17, 0x1, -R2 ;  /* 0x0000000111027824 */ /* 0x000fe200078e0a02 */
[----:B------:R-:W-:Y:S01]  /*14a0*/  LOP3.LUT P0, RZ, R5, 0x4, RZ, 0xc0, !PT ;  /* 0x0000000405ff7812 */ /* 0x000fe2000780c0ff */
[----:B------:R-:W-:Y:S01]  /*14b0*/  IMAD.SHL.U32 R5, R8, 0x40, RZ ;  /* 0x0000004008057824 */ /* 0x000fe200078e00ff */
[----:B------:R-:W-:Y:S01]  /*14c0*/  LOP3.LUT R6, R3, 0x8, R4, 0xf8, !PT ;  /* 0x0000000803067812 */ /* 0x000fe200078ef804 */
[----:B------:R-:W-:Y:S01]  /*14d0*/  IMAD R0, R11, 0x200, R10 ;  /* 0x000002000b007824 */ /* 0x000fe200078e020a */
[----:B------:R-:W-:Y:S01]  /*14e0*/  SHF.R.U32.HI R4, RZ, 0x3, R3 ;  /* 0x00000003ff047819 */ /* 0x000fe20000011603 */
[----:B------:R-:W-:Y:S01]  /*14f0*/  IMAD.MOV.U32 R10, RZ, RZ, 0x20 ;  /* 0x00000020ff0a7424 */ /* 0x000fe200078e00ff */
[----:B------:R-:W-:Y:S01]  /*1500*/  LEA.HI R3, R2, R2, RZ, 0x1 ;  /* 0x0000000202037211 */ /* 0x000fe200078f08ff */
[----:B------:R-:W-:Y:S01]  /*1510*/  IMAD.MOV.U32 R11, RZ, RZ, 0x40 ;  /* 0x00000040ff0b7424 */ /* 0x000fe200078e00ff */
[----:B------:R-:W-:Y:S01]  /*1520*/  LOP3.LUT R7, R6, R4, RZ, 0x3c, !PT ;  /* 0x0000000406077212 */ /* 0x000fe200078e3cff */
[----:B------:R-:W-:Y:S01]  /*1530*/  IMAD.MOV.U32 R6, RZ, RZ, 0x10 ;  /* 0x00000010ff067424 */ /* 0x000fe200078e00ff */
[----:B------:R-:W-:Y:S01]  /*1540*/  LOP3.LUT R3, R3, 0x1ffffffe, RZ, 0xc0, !PT ;  /* 0x1ffffffe03037812 */ /* 0x000fe200078ec0ff */
[----:B------:R-:W-:Y:S01]  /*1550*/  STL [R1+0xac], R16 ;  /* 0x0000ac1001007387 */ /* 0x000fe20000100800 */
[----:B------:R-:W-:Y:S01]  /*1560*/  LOP3.LUT R4, R5, 0x1c0, RZ, 0xc0, !PT ;  /* 0x000001c005047812 */ /* 0x000fe200078ec0ff */
[----:B------:R-:W-:Y:S01]  /*1570*/  IMAD R5, R9, 0x200, R2 ;  /* 0x0000020009057824 */ /* 0x000fe200078e0202 */
[----:B------:R-:W-:Y:S01]  /*1580*/  R2P PR, R8, 0x6 ;  /* 0x0000000608007804 */ /* 0x000fe20000000000 */
[----:B------:R-:W-:Y:S01]  /*1590*/  IMAD.IADD R8, R2, 0x1, -R3 ;  /* 0x0000000102087824 */ /* 0x000fe200078e0a03 */
[----:B------:R-:W-:Y:S01]  /*15a0*/  LEA.HI R2, R4, R4, RZ, 0x1d ;  /* 0x0000000404027211 */ /* 0x000fe200078fe8ff */
[----:B------:R-:W-:Y:S01]  /*15b0*/  STL [R1+0x18], R14 ;  /* 0x0000180e01007387 */ /* 0x000fe20000100800 */
[----:B------:R-:W-:Y:S01]  /*15c0*/  SEL R4, R6, 0xfffffff0, !P3 ;  /* 0xfffffff006047807 */ /* 0x000fe20005800000 */
[----:B------:R-:W-:Y:S01]  /*15d0*/  IMAD.SHL.U32 R6, R13, 0x40, RZ ;  /* 0x000000400d067824 */ /* 0x000fe200078e00ff */
[----:B------:R-:W-:Y:S01]  /*15e0*/  SEL R3, R10, 0xffffffe0, !P0 ;  /* 0xffffffe00a037807 */ /* 0x000fe20004000000 */
[----:B------:R-:W-:Y:S01]  /*15f0*/  IMAD.U32 R2, R5, 0x2, R2 ;  /* 0x0000000205027824 */ /* 0x000fe200078e0002 */
[----:B------:R-:W-:-:S02]  /*1600*/  SEL R5, R11, 0xffffffc0, !P2 ;  /* 0xffffffc00b057807 */ /* 0x000fc40005000000 */
[----:B------:R-:W-:Y:S01]  /*1610*/  LEA R135, R0, 0x14080, 0x1 ;  /* 0x0001408000877811 */ /* 0x000fe200078e08ff */
[----:B------:R-:W-:Y:S01]  /*1620*/  IMAD.IADD R4, R4, 0x1, R3 ;  /* 0x0000000104047824 */ /* 0x000fe200078e0203 */
[----:B------:R-:W-:Y:S01]  /*1630*/  LOP3.LUT R3, R7, 0x7ffffe00, R6, 0xf8, !PT ;  /* 0x7ffffe0007037812 */ /* 0x000fe200078ef806 */
[----:B------:R-:W-:Y:S01]  /*1640*/  IMAD.SHL.U32 R7, R12, 0x2, RZ ;  /* 0x000000020c077824 */ /* 0x000fe200078e00ff */
[----:B------:R-:W-:Y:S02]  /*1650*/  SEL R6, R10, 0xffffffe0, !P1 ;  /* 0xffffffe00a067807 */ /* 0x000fe40004800000 */
[----:B------:R-:W-:Y:S01]  /*1660*/  LEA R13, R2, 0x80, 0x1 ;  /* 0x00000080020d7811 */ /* 0x000fe200078e08ff */
[----:B------:R-:W-:Y:S01]  /*1670*/  IMAD R2, R8, 0x8, R16 ;  /* 0x0000000808027824 */ /* 0x000fe200078e0210 */
[----:B------:R1:W-:Y:S01]  /*1680*/  STL [R1+0x2c], R7 ;  /* 0x00002c0701007387 */ /* 0x0003e20000100800 */
[----:B------:R-:W-:Y:S02]  /*1690*/  LEA R238, R3, 0x4080, 0x1 ;  /* 0x0000408003ee7811 */ /* 0x000fe400078e08ff */
[C---:B------:R-:W-:Y:S01]  /*16a0*/  IADD3 R12, R13.reuse, -0x10, RZ ;  /* 0xfffffff00d0c7810 */ /* 0x040fe20007ffe0ff */
[C---:B------:R-:W-:Y:S01]  /*16b0*/  IMAD.IADD R8, R13.reuse, 0x1, R5 ;  /* 0x000000010d087824 */ /* 0x040fe200078e0205 */
[----:B------:R-:W-:Y:S01]  /*16c0*/  @P4 IADD3 R12, R13, 0x10, RZ ;  /* 0x000000100d0c4810 */ /* 0x000fe20007ffe0ff */
[----:B------:R-:W-:Y:S01]  /*16d0*/  STL [R1+0x88], R13 ;  /* 0x0000880d01007387 */ /* 0x000fe20000100800 */
[----:B------:R-:W-:-:S03]  /*16e0*/  SEL R0, R11, 0xffffffc0, !P0 ;  /* 0xffffffc00b007807 */ /* 0x000fc60004000000 */
[----:B------:R2:W-:Y:S02]  /*16f0*/  STL [R1+0x80], R2 ;  /* 0x0000800201007387 */ /* 0x0005e40000100800 */
[----:B------:R-:W-:Y:S02]  /*1700*/  IMAD.IADD R239, R238, 0x1, R0 ;  /* 0x00000001eeef7824 */ /* 0x000fe400078e0200 */
[----:B-1----:R-:W-:-:S04]  /*1710*/  IMAD.IADD R7, R13, 0x1, R6 ;  /* 0x000000010d077824 */ /* 0x002fc800078e0206 */
[----:B------:R-:W-:Y:S01]  /*1720*/  IMAD.IADD R3, R7, 0x1, R5 ;  /* 0x0000000107037824 */ /* 0x000fe200078e0205 */
[----:B------:R1:W-:Y:S04]  /*1730*/  STL [R1+0x94], R7 ;  /* 0x0000940701007387 */ /* 0x0003e80000100800 */
[----:B------:R3:W-:Y:S01]  /*1740*/  STL [R1+0xa4], R8 ;  /* 0x0000a40801007387 */ /* 0x0007e20000100800 */
[----:B--2---:R-:W-:-:S03]  /*1750*/  SEL R2, R10, 0xffffffe0, !P3 ;  /* 0xffffffe00a027807 */ /* 0x004fc60005800000 */
[----:B------:R-:W-:Y:S01]  /*1760*/  STL [R1+0x8c], R12 ;  /* 0x00008c0c01007387 */ /* 0x000fe20000100800 */
[--C-:B------:R-:W-:Y:S01]  /*1770*/  IADD3 R241, R0, R238, R2.reuse ;  /* 0x000000ee00f17210 */ /* 0x100fe20007ffe002 */
[----:B------:R-:W-:Y:S02]  /*1780*/  IMAD.IADD R240, R238, 0x1, R2 ;  /* 0x00000001eef07824 */ /* 0x000fe400078e0202 */
[----:B------:R2:W-:Y:S01]  /*1790*/  STL [R1+0xa0], R3 ;  /* 0x0000a00301007387 */ /* 0x0005e20000100800 */
[----:B-1----:R-:W-:Y:S02]  /*17a0*/  IMAD.IADD R7, R6, 0x1, R12 ;  /* 0x0000000106077824 */ /* 0x002fe400078e020c */
[----:B------:R-:W-:Y:S02]  /*17b0*/  IMAD R6, R9, 0x800, R238 ;  /* 0x0000080009067824 */ /* 0x000fe400078e02ee */
[----:B---3--:R-:W-:-:S05]  /*17c0*/  IMAD.IADD R8, R5, 0x1, R12 ;  /* 0x0000000105087824 */ /* 0x008fca00078e020c */
[----:B------:R-:W-:Y:S01]  /*17d0*/  STL [R1+0x9c], R8 ;  /* 0x00009c0801007387 */ /* 0x000fe20000100800 */
[----:B--2---:R-:W-:-:S03]  /*17e0*/  IMAD R3, R4, 0x2, R238 ;  /* 0x0000000204037824 */ /* 0x004fc600078e02ee */
[----:B------:R-:W-:Y:S01]  /*17f0*/  STL [R1+0x90], R7 ;  /* 0x0000900701007387 */ /* 0x000fe20000100800 */
[----:B------:R-:W-:-:S03]  /*1800*/  IMAD.IADD R4, R7, 0x1, R5 ;  /* 0x0000000107047824 */ /* 0x000fc600078e0205 */
[----:B------:R1:W-:Y:S04]  /*1810*/  STL [R1+0x4], R3 ;  /* 0x0000040301007387 */ /* 0x0003e80000100800 */
[----:B------:R2:W-:Y:S01]  /*1820*/  STL [R1+0x98], R4 ;  /* 0x0000980401007387 */ /* 0x0005e20000100800 */
[--C-:B-1----:R-:W-:Y:S02]  /*1830*/  IMAD.IADD R3, R2, 0x1, R6.reuse ;  /* 0x0000000102037824 */ /* 0x102fe400078e0206 */
[C---:B------:R-:W-:Y:S02]  /*1840*/  IMAD.IADD R2, R0.reuse, 0x1, R6 ;  /* 0x0000000100027824 */ /* 0x040fe400078e0206 */
[----:B------:R-:W-:Y:S01]  /*1850*/  IMAD.IADD R0, R0, 0x1, R3 ;  /* 0x0000000100007824 */ /* 0x000fe200078e0203 */
[----:B------:R2:W-:Y:S04]  /*1860*/  STL [R1+0x8], R3 ;  /* 0x0000080301007387 */ /* 0x0005e80000100800 */
[----:B------:R2:W-:Y:S04]  /*1870*/  STL [R1+0x10], R2 ;  /* 0x0000100201007387 */ /* 0x0005e80000100800 */
[----:B------:R2:W-:Y:S02]  /*1880*/  STL [R1+0xc], R0 ;  /* 0x00000c0001007387 */ /* 0x0005e40000100800 */
.L_x_521:
[----:B------:R-:W3:Y:S01]  /*1890*/  LDL R16, [R1+0x7c] ;  /* 0x00007c0001107983 */ /* 0x000ee20000100800 */
[----:B------:R-:W-:-:S02]  /*18a0*/  ISETP.NE.U32.AND P0, PT, RZ, c[0x0][0x370], PT ;  /* 0x0000dc00ff007a0c */ /* 0x000fc40003f05070 */
[----:B------:R-:W-:Y:S01]  /*18b0*/  ISETP.NE.U32.AND P2, PT, RZ, c[0x0][0x360], PT ;  /* 0x0000d800ff007a0c */ /* 0x000fe20003f45070 */
[----:B------:R-:W4:Y:S01]  /*18c0*/  LDL R15, [R1+0x78] ;  /* 0x00007800010f7983 */ /* 0x000f220000100800 */
[----:B------:R-:W-:Y:S02]  /*18d0*/  ISETP.NE.AND.EX P1, PT, RZ, c[0x0][0x374], PT, P0 ;  /* 0x0000dd00ff007a0c */ /* 0x000fe40003f25300 */
[----:B------:R-:W-:Y:S01]  /*18e0*/  ISETP.NE.AND.EX P0, PT, RZ, c[0x0][0x364], PT, P2 ;  /* 0x0000d900ff007a0c */ /* 0x000fe20003f05320 */
[----:B------:R-:W-:Y:S01]  /*18f0*/  IMAD.MOV.U32 R14, RZ, RZ, 0x4 ;  /* 0x00000004ff0e7424 */ /* 0x000fe200078e00ff */
[----:B------:R-:W-:Y:S02]  /*1900*/  ISETP.NE.U32.AND P3, PT, RZ, c[0x0][0x348], PT ;  /* 0x0000d200ff007a0c */ /* 0x000fe40003f65070 */
[----:B------:R-:W-:Y:S02]  /*1910*/  ISETP.NE.U32.AND P4, PT, RZ, c[0x0][0x350], PT ;  /* 0x0000d400ff007a0c */ /* 0x000fe40003f85070 */
[----:B------:R-:W-:-:S02]  /*1920*/  ISETP.NE.AND.EX P3, PT, RZ, c[0x0][0x34c], PT, P3 ;  /* 0x0000d300ff007a0c */ /* 0x000fc40003f65330 */
[----:B------:R-:W-:Y:S01]  /*1930*/  ISETP.NE.AND.EX P4, PT, RZ, c[0x0][0x354], PT, P4 ;  /* 0x0000d500ff007a0c */ /* 0x000fe20003f85340 */
[----:B--2---:R-:W-:Y:S01]  /*1940*/  IMAD.MOV.U32 R4, RZ, RZ, RZ ;  /* 0x000000ffff047224 */ /* 0x004fe200078e00ff */
[----:B------:R-:W-:-:S03]  /*1950*/  CS2R R12, SRZ ;  /* 0x00000000000c7805 */ /* 0x000fc6000001ff00 */
[----:B---3--:R-:W-:-:S05]  /*1960*/  @P0 IMAD.WIDE R8, R16, R14, c[0x0][0x360] ;  /* 0x0000d80010080625 */ /* 0x008fca00078e020e */
[----:B------:R-:W2:Y:S01]  /*1970*/  @P0 LDG.E R0, [R8.64] ;  /* 0x0000000608000981 */ /* 0x000ea2000c1e1900 */
[----:B------:R-:W-:-:S04]  /*1980*/  @P1 IMAD.WIDE R10, R16, R14, c[0x0][0x370] ;  /* 0x0000dc00100a1625 */ /* 0x000fc800078e020e */
[CC--:B------:R-:W-:Y:S01]  /*1990*/  IMAD.WIDE R6, R16.reuse, R14.reuse, c[0x0][0x348] ;  /* 0x0000d20010067625 */ /* 0x0c0fe200078e020e */
[----:B------:R1:W5:Y:S03]  /*19a0*/  @P1 LDG.E R4, [R10.64] ;  /* 0x000000060a041981 */ /* 0x000366000c1e1900 */
[----:B------:R-:W-:Y:S01]  /*19b0*/  IMAD.WIDE R2, R16, R14, c[0x0][0x350] ;  /* 0x0000d40010027625 */ /* 0x000fe200078e020e */
[----:B------:R1:W5:Y:S04]  /*19c0*/  @P3 LDG.E R13, [R6.64] ;  /* 0x00000006060d3981 */ /* 0x000368000c1e1900 */
[----:B------:R1:W5:Y:S01]  /*19d0*/  @P4 LDG.E R12, [R2.64] ;  /* 0x00000006020c4981 */ /* 0x000362000c1e1900 */
[----:B----4-:R-:W-:-:S05]  /*19e0*/  LOP3.LUT R29, R15, 0xffff, RZ, 0xc0, !PT ;  /* 0x0000ffff0f1d7812 */ /* 0x010fca00078ec0ff */
[----:B------:R1:W-:Y:S01]  /*19f0*/  STL [R1+0x84], R29 ;  /* 0x0000841d01007387 */ /* 0x0003e20000100800 */
[----:B------:R-:W-:Y:S03]  /*1a00*/  YIELD ;  /* 0x0000000000007946 */ /* 0x000fe60003800000 */
[----:B--2---:R1:W-:Y:S01]  /*1a10*/  @P0 STL [R1+0x34], R0 ;  /* 0x0000340001000387 */ /* 0x0043e20000100800 */
[----:B------:R-:W-:Y:S05]  /*1a20*/  @P0 BRA `(.L_x_395) ;  /* 0x0000007000000947 */ /* 0x000fea0003800000 */
[----:B-1----:R-:W-:-:S05]  /*1a30*/  MOV R0, c[0x0][0x168] ;  /* 0x00005a0000007a02 */ /* 0x002fca0000000f00 */
[----:B------:R1:W-:Y:S01]  /*1a40*/  STL [R1+0x34], R0 ;  /* 0x0000340001007387 */ /* 0x0003e20000100800 */
[----:B------:R-:W-:Y:S05]  /*1a50*/  @!P3 BRA `(.L_x_395) ;  /* 0x000000400000b947 */ /* 0x000fea0003800000 */
[----:B------:R-:W2:Y:S04]  /*1a60*/  LDG.E R5, [R6.64] ;  /* 0x0000000606057981 */ /* 0x000ea8000c1e1900 */
[----:B-1----:R-:W2:Y:S02]  /*1a70*/  LDG.E R0, [R6.64+0x4] ;  /* 0x0000040606007981 */ /* 0x002ea4000c1e1900 */
[----:B--2---:R-:W-:-:S05]  /*1a80*/  IADD3 R0, -R5, R0, RZ ;  /* 0x0000000005007210 */ /* 0x004fca0007ffe1ff */
[----:B------:R1:W-:Y:S02]  /*1a90*/  STL [R1+0x34], R0 ;  /* 0x0000340001007387 */ /* 0x0003e40000100800 */
.L_x_395:
[----:B------:R-:W-:-:S04]  /*1aa0*/  ISETP.NE.U32.AND P0, PT, RZ, c[0x0][0x368], PT ;  /* 0x0000da00ff007a0c */ /* 0x000fc80003f05070 */
[----:B------:R-:W-:-:S13]  /*1ab0*/  ISETP.NE.AND.EX P0, PT, RZ, c[0x0][0x36c], PT, P0 ;  /* 0x0000db00ff007a0c */ /* 0x000fda0003f05300 */
[----:B------:R-:W-:Y:S05]  /*1ac0*/  @!P0 BRA `(.L_x_396) ;  /* 0x0000003000008947 */ /* 0x000fea0003800000 */
[----:B-1----:R-:W-:-:S05]  /*1ad0*/  IMAD.WIDE R2, R16, R14, c[0x0][0x368] ;  /* 0x0000da0010027625 */ /* 0x002fca00078e020e */
[----:B------:R1:W5:Y:S01]  /*1ae0*/  LDG.E R0, [R2.64] ;  /* 0x0000000602007981 */ /* 0x000362000c1e1900 */
[----:B------:R-:W-:Y:S05]  /*1af0*/  BRA `(.L_x_397) ;  /* 0x0000005000007947 */ /* 0x000fea0003800000 */
.L_x_396:
[----:B-1----:R-:W-:Y:S01]  /*1b00*/  MOV R0, c[0x0][0x1d0] ;  /* 0x0000740000007a02 */ /* 0x002fe20000000f00 */
[----:B------:R-:W-:Y:S05]  /*1b10*/  @!P4 BRA `(.L_x_397) ;  /* 0x000000300000c947 */ /* 0x000fea0003800000 */
[----:B------:R-:W2:Y:S04]  /*1b20*/  LDG.E R5, [R2.64] ;  /* 0x0000000602057981 */ /* 0x000ea8000c1e1900 */
[----:B------:R-:W2:Y:S02]  /*1b30*/  LDG.E R0, [R2.64+0x4] ;  /* 0x0000040602007981 */ /* 0x000ea4000c1e1900 */
[----:B--2---:R-:W-:Y:S02]  /*1b40*/  IADD3 R0, -R5, R0, RZ ;  /* 0x0000000005007210 */ /* 0x004fe40007ffe1ff */
.L_x_397:
[----:B-1----:R-:W2:Y:S04]  /*1b50*/  LDL R3, [R1+0x34] ;  /* 0x0000340001037983 */ /* 0x002ea80000100800 */
[----:B------:R-:W3:Y:S04]  /*1b60*/  LDL.LU R2, [R1+0x74] ;  /* 0x0000740001027983 */ /* 0x000ee80000300800 */
[----:B------:R-:W4:Y:S01]  /*1b70*/  LDL.LU R28, [R1+0x14] ;  /* 0x00001400011c7983 */ /* 0x000f220000300800 */
[----:B------:R-:W-:-:S02]  /*1b80*/  IMAD.MOV.U32 R111, RZ, RZ, c[0x0][0x2c4] ;  /* 0x0000b100ff6f7624 */ /* 0x000fc400078e00ff */
[----:B------:R-:W-:Y:S02]  /*1b90*/  IMAD.MOV.U32 R110, RZ, RZ, c[0x0][0x32c] ;  /* 0x0000cb00ff6e7624 */ /* 0x000fe400078e00ff */
[--C-:B-----5:R-:W-:Y:S01]  /*1ba0*/  IMAD.IADD R122, R0, 0x1, -R4.reuse ;  /* 0x00000001007a7824 */ /* 0x120fe200078e0a04 */
[----:B------:R-:W-:Y:S01]  /*1bb0*/  ISETP.NE.AND P5, PT, R111, 0x1, PT ;  /* 0x000000016f00780c */ /* 0x000fe20003fa5270 */
[----:B------:R-:W-:Y:S01]  /*1bc0*/  IMAD.IADD R23, R12, 0x1, R4 ;  /* 0x000000010c177824 */ /* 0x000fe200078e0204 */
[----:B------:R-:W-:Y:S01]  /*1bd0*/  ISETP.GE.AND P1, PT, R110, 0x1, PT ;  /* 0x000000016e00780c */ /* 0x000fe20003f26270 */
[----:B--2---:R-:W-:Y:S02]  /*1be0*/  IMAD.MOV.U32 R114, RZ, RZ, R3 ;  /* 0x000000ffff727224 */ /* 0x004fe400078e0003 */
[----:B---3--:R-:W-:Y:S01]  /*1bf0*/  IMAD.SHL.U32 R115, R2, 0x80, RZ ;  /* 0x0000008002737824 */ /* 0x008fe200078e00ff */
[----:B----4-:R-:W-:-:S04]  /*1c00*/  LOP3.LUT R28, R28, 0xfffff7ff, RZ, 0xc0, !PT ;  /* 0xfffff7ff1c1c7812 */ /* 0x010fc800078ec0ff */
[----:B------:R1:W-:Y:S01]  /*1c10*/  STL [R1+0x68], R115 ;  /* 0x0000687301007387 */ /* 0x0003e20000100800 */
[----:B------:R-:W-:Y:S02]  /*1c20*/  IADD3 R2, R115, 0x7f, RZ ;  /* 0x0000007f73027810 */ /* 0x000fe40007ffe0ff */
[----:B------:R-:W-:Y:S01]  /*1c30*/  @P5 LOP3.LUT R28, R28, 0x800, RZ, 0xfc, !PT ;  /* 0x000008001c1c5812 */ /* 0x000fe200078efcff */
[----:B------:R1:W-:Y:S02]  /*1c40*/  STL [R1+0x38], R122 ;  /* 0x0000387a01007387 */ /* 0x0003e40000100800 */
[----:B------:R-:W-:Y:S01]  /*1c50*/  @P5 IMAD.HI.U32 R3, R2, c[0x0][0x2c8], RZ ;  /* 0x0000b20002035a27 */ /* 0x000fe200078e00ff */
[----:B------:R-:W-:-:S03]  /*1c60*/  LOP3.LUT R28, R28, 0xffffefff, RZ, 0xc0, !PT ;  /* 0xffffefff1c1c7812 */ /* 0x000fc600078ec0ff */
[----:B------:R-:W-:Y:S01]  /*1c70*/  IMAD.MOV.U32 R0, RZ, RZ, R2 ;  /* 0x000000ffff007224 */ /* 0x000fe200078e0002 */
[----:B------:R-:W-:Y:S02]  /*1c80*/  @P1 LOP3.LUT R28, R28, 0x1000, RZ, 0xfc, !PT ;  /* 0x000010001c1c1812 */ /* 0x000fe400078efcff */
[----:B------:R-:W-:Y:S02]  /*1c90*/  IADD3 R2, R122, 0x1, -R114 ;  /* 0x000000017a027810 */ /* 0x000fe40007ffe872 */
[----:B------:R-:W-:Y:S01]  /*1ca0*/  @P5 SHF.R.U32.HI R0, RZ, c[0x0][0x2cc], R3 ;  /* 0x0000b300ff005a19 */ /* 0x000fe20000011603 */
[----:B------:R1:W-:Y:S04]  /*1cb0*/  STL [R1+0x14], R28 ;  /* 0x0000141c01007387 */ /* 0x0003e80000100800 */
[----:B------:R-:W-:-:S05]  /*1cc0*/  IMAD.IADD R0, R2, 0x1, R0 ;  /* 0x0000000102007824 */ /* 0x000fca00078e0200 */
[----:B------:R-:W-:Y:S01]  /*1cd0*/  IADD3 R3, R0, c[0x0][0x328], RZ ;  /* 0x0000ca0000037a10 */ /* 0x000fe20007ffe0ff */
[----:B------:R-:W-:Y:S05]  /*1ce0*/  @!P1 BRA `(.L_x_398) ;  /* 0x0000010000009947 */ /* 0x000fea0003800000 */
[C---:B------:R-:W-:Y:S01]  /*1cf0*/  ISETP.GT.AND P0, PT, R0.reuse, RZ, PT ;  /* 0x000000ff0000720c */ /* 0x040fe20003f04270 */
[----:B------:R-:W-:Y:S01]  /*1d00*/  BSSY B0, `(.L_x_399) ;  /* 0x000000c000007945 */ /* 0x000fe20003800000 */
[----:B------:R-:W-:-:S11]  /*1d10*/  IADD3 R2, R0, -0x1, RZ ;  /* 0xffffffff00027810 */ /* 0x000fd60007ffe0ff */
[----:B------:R-:W-:Y:S05]  /*1d20*/  @P0 BRA `(.L_x_400) ;  /* 0x0000006000000947 */ /* 0x000fea0003800000 */
[----:B------:R-:W-:Y:S01]  /*1d30*/  ISETP.NE.AND P0, PT, R110, 0x1, PT ;  /* 0x000000016e00780c */ /* 0x000fe20003f05270 */
[----:B------:R-:W-:-:S12]  /*1d40*/  IMAD.MOV R0, RZ, RZ, -R0 ;  /* 0x000000ffff007224 */ /* 0x000fd800078e0a00 */
[----:B------:R-:W-:-:S05]  /*1d50*/  @P0 IMAD.HI.U32 R2, R0, c[0x0][0x330], RZ ;  /* 0x0000cc0000020a27 */ /* 0x000fca00078e00ff */
[----:B------:R-:W-:-:S04]  /*1d60*/  @P0 SHF.R.U32.HI R0, RZ, c[0x0][0x334], R2 ;  /* 0x0000cd00ff000a19 */ /* 0x000fc80000011602 */
[----:B------:R-:W-:Y:S01]  /*1d70*/  LOP3.LUT R2, RZ, R0, RZ, 0x33, !PT ;  /* 0x00000000ff027212 */ /* 0x000fe200078e33ff */
[----:B------:R-:W-:Y:S05]  /*1d80*/  BRA `(.L_x_401) ;  /* 0x0000003000007947 */ /* 0x000fea0003800000 */
.L_x_400:
[----:B------:R-:W-:-:S13]  /*1d90*/  ISETP.NE.AND P0, PT, R110, 0x1, PT ;  /* 0x000000016e00780c */ /* 0x000fda0003f05270 */
[----:B------:R-:W-:-:S05]  /*1da0*/  @P0 IMAD.HI.U32 R0, R2, c[0x0][0x330], RZ ;  /* 0x0000cc0002000a27 */ /* 0x000fca00078e00ff */
[----:B------:R-:W-:Y:S02]  /*1db0*/  @P0 SHF.R.U32.HI R2, RZ, c[0x0][0x334], R0 ;  /* 0x0000cd00ff020a19 */ /* 0x000fe40000011600 */
.L_x_401:
[----:B------:R-:W-:Y:S05]  /*1dc0*/  BSYNC B0 ;  /* 0x0000000000007941 */ /* 0x000fea0003800000 */
.L_x_399:
[----:B------:R-:W-:-:S05]  /*1dd0*/  IMAD R2, R2, R110, c[0x0][0x32c] ;  /* 0x0000cb0002027624 */ /* 0x000fca00078e026e */
[----:B------:R-:W-:-:S04]  /*1de0*/  IMNMX R3, R3, R2, PT ;  /* 0x0000000203037217 */ /* 0x000fc80003800200 */
.L_x_398:
[----:B------:R-:W-:Y:S01]  /*1df0*/  IADD3 R3, R3, 0x2f, RZ ;  /* 0x0000002f03037810 */ /* 0x000fe20007ffe0ff */
[----:B------:R-:W-:Y:S01]  /*1e00*/  @P5 IMAD.HI.U32 R4, R115, c[0x0][0x2c8], RZ ;  /* 0x0000b20073045a27 */ /* 0x000fe200078e00ff */
[----:B------:R-:W-:-:S03]  /*1e10*/  IADD3 R2, R122, 0x2f, RZ ;  /* 0x0000002f7a027810 */ /* 0x000fc60007ffe0ff */
[----:B------:R-:W-:-:S04]  /*1e20*/  IMAD.HI R6, R3, 0x2aaaaaab, RZ ;  /* 0x2aaaaaab03067827 */ /* 0x000fc800078e02ff */
[----:B------:R-:W-:Y:S01]  /*1e30*/  IMAD.HI R2, R2, 0x2aaaaaab, RZ ;  /* 0x2aaaaaab02027827 */ /* 0x000fe200078e02ff */
[----:B------:R-:W-:-:S03]  /*1e40*/  SHF.R.U32.HI R5, RZ, 0x1f, R6 ;  /* 0x0000001fff057819 */ /* 0x000fc60000011606 */
[----:B------:R-:W-:Y:S01]  /*1e50*/  IMAD.MOV.U32 R0, RZ, RZ, R115 ;  /* 0x000000ffff007224 */ /* 0x000fe200078e0073 */
[----:B------:R-:W-:Y:S01]  /*1e60*/  @P5 SHF.R.U32.HI R0, RZ, c[0x0][0x2cc], R4 ;  /* 0x0000b300ff005a19 */ /* 0x000fe20000011604 */
[----:B------:R-:W-:Y:S01]  /*1e70*/  IMAD.IADD R3, R122, 0x1, -R114 ;  /* 0x000000017a037824 */ /* 0x000fe200078e0a72 */
[----:B------:R-:W-:Y:S02]  /*1e80*/  SHF.R.U32.HI R4, RZ, 0x1f, R2 ;  /* 0x0000001fff047819 */ /* 0x000fe40000011602 */
[----:B------:R-:W-:Y:S01]  /*1e90*/  LEA.HI.SX32 R5, R6, R5, 0x1d ;  /* 0x0000000506057211 */ /* 0x000fe200078feaff */
[----:B------:R-:W-:Y:S01]  /*1ea0*/  IMAD.IADD R0, R3, 0x1, R0 ;  /* 0x0000000103007824 */ /* 0x000fe200078e0200 */
[----:B------:R-:W-:-:S04]  /*1eb0*/  LEA.HI.SX32 R3, R2, R4, 0x1d ;  /* 0x0000000402037211 */ /* 0x000fc800078feaff */
[----:B------:R-:W-:Y:S02]  /*1ec0*/  IADD3 R2, R0, -c[0x0][0x324], RZ ;  /* 0x8000c90000027a10 */ /* 0x000fe40007ffe0ff */
[----:B------:R-:W-:Y:S01]  /*1ed0*/  IMNMX R11, R3, R5, PT ;  /* 0x00000005030b7217 */ /* 0x000fe20003800200 */
[----:B------:R-:W-:Y:S05]  /*1ee0*/  @!P1 BRA `(.L_x_402) ;  /* 0x000000f000009947 */ /* 0x000fea0003800000 */
[----:B------:R-:W-:Y:S01]  /*1ef0*/  ISETP.GT.AND P0, PT, R0, -0x1, PT ;  /* 0xffffffff0000780c */ /* 0x000fe20003f04270 */
[----:B------:R-:W-:-:S12]  /*1f00*/  BSSY B0, `(.L_x_403) ;  /* 0x000000b000007945 */ /* 0x000fd80003800000 */
[----:B------:R-:W-:Y:S05]  /*1f10*/  @P0 BRA `(.L_x_404) ;  /* 0x0000006000000947 */ /* 0x000fea0003800000 */
[----:B------:R-:W-:Y:S02]  /*1f20*/  ISETP.NE.AND P0, PT, R110, 0x1, PT ;  /* 0x000000016e00780c */ /* 0x000fe40003f05270 */
[----:B------:R-:W-:-:S11]  /*1f30*/  LOP3.LUT R0, RZ, R0, RZ, 0x33, !PT ;  /* 0x00000000ff007212 */ /* 0x000fd600078e33ff */
[----:B------:R-:W-:-:S05]  /*1f40*/  @P0 IMAD.HI.U32 R3, R0, c[0x0][0x330], RZ ;  /* 0x0000cc0000030a27 */ /* 0x000fca00078e00ff */
[----:B------:R-:W-:-:S04]  /*1f50*/  @P0 SHF.R.U32.HI R0, RZ, c[0x0][0x334], R3 ;  /* 0x0000cd00ff000a19 */ /* 0x000fc80000011603 */
[----:B------:R-:W-:Y:S01]  /*1f60*/  LOP3.LUT R0, RZ, R0, RZ, 0x33, !PT ;  /* 0x00000000ff007212 */ /* 0x000fe200078e33ff */
[----:B------:R-:W-:Y:S05]  /*1f70*/  BRA `(.L_x_405) ;  /* 0x0000003000007947 */ /* 0x000fea0003800000 */
.L_x_404:
[----:B------:R-:W-:-:S13]  /*1f80*/  ISETP.NE.AND P0, PT, R110, 0x1, PT ;  /* 0x000000016e00780c */ /* 0x000fda0003f05270 */
[----:B------:R-:W-:-:S05]  /*1f90*/  @P0 IMAD.HI.U32 R3, R0, c[0x0][0x330], RZ ;  /* 0x0000cc0000030a27 */ /* 0x000fca00078e00ff */
[----:B------:R-:W-:Y:S02]  /*1fa0*/  @P0 SHF.R.U32.HI R0, RZ, c[0x0][0x334], R3 ;  /* 0x0000cd00ff000a19 */ /* 0x000fe40000011603 */
.L_x_405:
[----:B------:R-:W-:Y:S05]  /*1fb0*/  BSYNC B0 ;  /* 0x0000000000007941 */ /* 0x000fea0003800000 */
.L_x_403:
[----:B------:R-:W-:-:S05]  /*1fc0*/  IMAD R0, R0, c[0x0][0x32c], RZ ;  /* 0x0000cb0000007a24 */ /* 0x000fca00078e02ff */
[----:B------:R-:W-:-:S05]  /*1fd0*/  IMNMX R2, R2, R0, !PT ;  /* 0x0000000002027217 */ /* 0x000fca0007800200 */
.L_x_402:
[----:B------:R-:W-:Y:S01]  /*1fe0*/  IMAD.HI R2, R2, 0x2aaaaaab, RZ ;  /* 0x2aaaaaab02027827 */ /* 0x000fe200078e02ff */
[C---:B------:R-:W-:Y:S01]  /*1ff0*/  LOP3.LUT R3, R15.reuse, 0xff000000, RZ, 0xc0, !PT ;  /* 0xff0000000f037812 */ /* 0x040fe200078ec0ff */
[----:B------:R-:W-:Y:S03]  /*2000*/  BSSY B0, `(.L_x_406) ;  /* 0x000002d000007945 */ /* 0x000fe60003800000 */
[----:B------:R-:W-:Y:S02]  /*2010*/  SHF.R.U32.HI R0, RZ, 0x1f, R2 ;  /* 0x0000001fff007819 */ /* 0x000fe40000011602 */
[----:B------:R-:W-:Y:S02]  /*2020*/  SHF.R.U32.HI R3, RZ, 0x8, R3 ;  /* 0x00000008ff037819 */ /* 0x000fe40000011603 */
[----:B------:R-:W-:Y:S02]  /*2030*/  LEA.HI.SX32 R2, R2, R0, 0x1d ;  /* 0x0000000002027211 */ /* 0x000fe400078feaff */
[----:B------:R-:W-:-:S02]  /*2040*/  LOP3.LUT R0, R15, 0xff0000, RZ, 0xc0, !PT ;  /* 0x00ff00000f007812 */ /* 0x000fc400078ec0ff */
[----:B------:R-:W-:Y:S01]  /*2050*/  IMNMX R6, RZ, R2, !PT ;  /* 0x00000002ff067217 */ /* 0x000fe20007800200 */
[----:B------:R-:W-:Y:S01]  /*2060*/  IMAD.MOV.U32 R2, RZ, RZ, RZ ;  /* 0x000000ffff027224 */ /* 0x000fe200078e00ff */
[----:B------:R-:W-:Y:S02]  /*2070*/  LEA.HI R0, R0, R3, RZ, 0x10 ;  /* 0x0000000300007211 */ /* 0x000fe400078f80ff */
[----:B------:R-:W-:Y:S02]  /*2080*/  ISETP.GT.AND P0, PT, R11, R6, PT ;  /* 0x000000060b00720c */ /* 0x000fe40003f04270 */
[----:B------:R-:W-:Y:S02]  /*2090*/  LOP3.LUT R12, R0, 0xff, RZ, 0xc0, !PT ;  /* 0x000000ff000c7812 */ /* 0x000fe400078ec0ff */
[----:B------:R-:W-:-:S03]  /*20a0*/  SHF.R.U32.HI R5, RZ, 0x10, R0 ;  /* 0x00000010ff057819 */ /* 0x000fc60000011600 */
[----:B------:R2:W-:Y:S04]  /*20b0*/  STL [R1+0x78], R12 ;  /* 0x0000780c01007387 */ /* 0x0005e80000100800 */
[----:B------:R2:W-:Y:S02]  /*20c0*/  STL [R1+0x74], R5 ;  /* 0x0000740501007387 */ /* 0x0005e40000100800 */
[----:B------:R-:W-:Y:S05]  /*20d0*/  @!P0 BRA `(.L_x_407) ;  /* 0x000001f000008947 */ /* 0x000fea0003800000 */
[----:B------:R-:W-:-:S04]  /*20e0*/  ISETP.NE.AND P0, PT, R5, RZ, PT ;  /* 0x000000ff0500720c */ /* 0x000fc80003f05270 */
[----:B------:R-:W-:-:S04]  /*20f0*/  SEL R0, R5, c[0x0][0x338], P0 ;  /* 0x0000ce0005007a07 */ /* 0x000fc80000000000 */
[----:B------:R-:W-:Y:S02]  /*2100*/  IABS R3, R0 ;  /* 0x0000000000037213 */ /* 0x000fe40000000000 */
[----:B------:R-:W-:Y:S02]  /*2110*/  IADD3 R7, R0, -0x1, R11 ;  /* 0xffffffff00077810 */ /* 0x000fe40007ffe00b */
[----:B------:R-:W3:Y:S03]  /*2120*/  I2F.RP R2, R3 ;  /* 0x0000000300027306 */ /* 0x000ee60000209400 */
[----:B------:R-:W-:-:S05]  /*2130*/  IMAD.IADD R7, R7, 0x1, -R6 ;  /* 0x0000000107077824 */ /* 0x000fca00078e0a06 */
[----:B------:R-:W-:Y:S01]  /*2140*/  IABS R10, R7 ;  /* 0x00000007000a7213 */ /* 0x000fe20000000000 */
[----:B---3--:R-:W3:Y:S02]  /*2150*/  MUFU.RCP R2, R2 ;  /* 0x0000000200027308 */ /* 0x008ee40000001000 */
[----:B---3--:R-:W-:-:S06]  /*2160*/  IADD3 R2, R2, 0xffffffe, RZ ;  /* 0x0ffffffe02027810 */ /* 0x008fcc0007ffe0ff */
[----:B--2---:R-:W2:Y:S02]  /*2170*/  F2I.FTZ.U32.TRUNC.NTZ R5, R2 ;  /* 0x0000000200057305 */ /* 0x004ea4000021f000 */
[----:B--2---:R-:W-:-:S04]  /*2180*/  IMAD.MOV R2, RZ, RZ, -R5 ;  /* 0x000000ffff027224 */ /* 0x004fc800078e0a05 */
        /* <DEDUP_REMOVED lines=20> */
.L_x_407:
[----:B------:R-:W-:Y:S05]  /*22d0*/  BSYNC B0 ;  /* 0x0000000000007941 */ /* 0x000fea0003800000 */
.L_x_406:
[----:B------:R-:W-:Y:S01]  /*22e0*/  IMAD R126, R12, R2, R6 ;  /* 0x000000020c7e7224 */ /* 0x000fe200078e0206 */
        /* <DEDUP_REMOVED lines=72> */
[----:B---3--:R-:W-:Y:S01]  /*2770*/  ISETP.NE.U32.AND P1, PT, RZ, c[0x0][0x340], PT ;  /* 0x0000d000ff007a0c */ /* 0x008fe20003f25070 */
[----:B------:R-:W3:Y:S03]  /*2780*/  LDL R118, [R1+0x18] ;  /* 0x0000180001767983 */ /* 0x000ee60000100800 */
[----:B------:R-:W-:Y:S01]  /*2790*/  ISETP.NE.AND.EX P1, PT, RZ, c[0x0][0x344], PT, P1 ;  /* 0x0000d100ff007a0c */ /* 0x000fe20003f25310 */
[----:B------:R-:W4:-:S12]  /*27a0*/  S2R R4, SR_TID.X ;  /* 0x0000000000047919 */ /* 0x000f180000002100 */
[----:B------:R-:W-:-:S05]  /*27b0*/  @P1 IMAD.WIDE R2, R16, R14, c[0x0][0x340] ;  /* 0x0000d00010021625 */ /* 0x000fca00078e020e */
[----:B--2---:R5:W2:Y:S01]  /*27c0*/  @P1 LDG.E R9, [R2.64] ;  /* 0x0000000602091981 */ /* 0x004aa2000c1e1900 */
[----:B------:R-:W-:Y:S01]  /*27d0*/  SHF.R.S32.HI R0, RZ, 0x1f, R13 ;  /* 0x0000001fff007819 */ /* 0x000fe2000001140d */
[----:B------:R-:W-:Y:S01]  /*27e0*/  WARPSYNC 0xffffffff ;  /* 0xffffffff00007948 */ /* 0x000fe20003800000 */
[----:B------:R-:W-:Y:S01]  /*27f0*/  SHF.R.S32.HI R8, RZ, 0x1f, R16 ;  /* 0x0000001fff087819 */ /* 0x000fe20000011410 */
[----:B------:R-:W-:Y:S01]  /*2800*/  IMAD R18, R114, c[0x0][0x2c4], RZ ;  /* 0x0000b10072127a24 */ /* 0x000fe200078e02ff */
[----:B------:R-:W-:Y:S01]  /*2810*/  BAR.SYNC.DEFER_BLOCKING 0x0 ;  /* 0x0000000000007b1d */ /* 0x000fe20000010000 */
[----:B------:R-:W-:Y:S01]  /*2820*/  IMAD R0, R0, c[0x0][0x178], RZ ;  /* 0x00005e0000007a24 */ /* 0x000fe200078e02ff */
[----:B----4-:R-:W-:Y:S01]  /*2830*/  SHF.R.S32.HI R27, RZ, 0x1f, R4 ;  /* 0x0000001fff1b7819 */ /* 0x010fe20000011404 */
[----:B------:R-:W-:Y:S01]  /*2840*/  IMAD.MOV.U32 R123, RZ, RZ, R28 ;  /* 0x000000ffff7b7224 */ /* 0x000fe200078e001c */
[----:B------:R-:W-:Y:S01]  /*2850*/  SHF.R.S32.HI R119, RZ, 0x1f, R4 ;  /* 0x0000001fff777819 */ /* 0x000fe20000011404 */
[----:B------:R-:W-:Y:S01]  /*2860*/  IMAD R0, R13, c[0x0][0x17c], R0 ;  /* 0x00005f000d007a24 */ /* 0x000fe200078e0200 */
[----:B------:R-:W-:-:S02]  /*2870*/  LEA.HI R27, R27, R4, RZ, 0x3 ;  /* 0x000000041b1b7211 */ /* 0x000fc400078f18ff */
[----:B------:R-:W-:Y:S02]  /*2880*/  LEA.HI R119, R119, R4, RZ, 0x3 ;  /* 0x0000000477777211 */ /* 0x000fe400078f18ff */
[----:B------:R-:W-:Y:S02]  /*2890*/  LOP3.LUT R27, R27, 0xfffffff8, RZ, 0xc0, !PT ;  /* 0xfffffff81b1b7812 */ /* 0x000fe400078ec0ff */
[----:B------:R-:W-:Y:S02]  /*28a0*/  SHF.R.S32.HI R119, RZ, 0x3, R119 ;  /* 0x00000003ff777819 */ /* 0x000fe40000011477 */
[----:B------:R-:W-:Y:S01]  /*28b0*/  SEL R6, R8, RZ, !P3 ;  /* 0x000000ff08067207 */ /* 0x000fe20005800000 */
[----:B------:R-:W-:Y:S01]  /*28c0*/  IMAD.IADD R27, R4, 0x1, -R27 ;  /* 0x00000001041b7824 */ /* 0x000fe200078e0a1b */
[----:B------:R-:W-:Y:S01]  /*28d0*/  SEL R4, R16, RZ, !P3 ;  /* 0x000000ff10047207 */ /* 0x000fe20005800000 */
[----:B------:R-:W-:Y:S01]  /*28e0*/  IMAD.IADD R17, R119, 0x1, R115 ;  /* 0x0000000177117824 */ /* 0x000fe200078e0273 */
[----:B------:R-:W-:Y:S01]  /*28f0*/  IADD3 R77, R134, -0x1, RZ ;  /* 0xffffffff864d7810 */ /* 0x000fe20007ffe0ff */
[----:B------:R-:W-:-:S02]  /*2900*/  IMAD R5, R27, 0x20, R119 ;  /* 0x000000201b057824 */ /* 0x000fc400078e0277 */
[----:B-----5:R-:W-:-:S04]  /*2910*/  IMAD.WIDE.U32 R2, R13, c[0x0][0x178], RZ ;  /* 0x00005e000d027a25 */ /* 0x020fc800078e00ff */
[----:B------:R-:W-:Y:S02]  /*2920*/  IMAD.IADD R5, R115, 0x1, R5 ;  /* 0x0000000173057824 */ /* 0x000fe400078e0205 */
[----:B------:R-:W-:Y:S02]  /*2930*/  IMAD.IADD R3, R3, 0x1, R0 ;  /* 0x0000000103037824 */ /* 0x000fe400078e0200 */
[----:B------:R-:W-:-:S04]  /*2940*/  @P5 IMAD.HI.U32 R7, R5, c[0x0][0x2c8], RZ ;  /* 0x0000b20005075a27 */ /* 0x000fc800078e00ff */
[----:B------:R-:W-:-:S04]  /*2950*/  IMAD.WIDE.U32 R2, R29, c[0x0][0x1b8], R2 ;  /* 0x00006e001d027a25 */ /* 0x000fc800078e0002 */
[----:B------:R-:W-:Y:S01]  /*2960*/  IMAD.MOV.U32 R0, RZ, RZ, R5 ;  /* 0x000000ffff007224 */ /* 0x000fe200078e0005 */
[----:B------:R-:W-:Y:S01]  /*2970*/  @P5 SHF.R.U32.HI R0, RZ, c[0x0][0x2cc], R7 ;  /* 0x0000b300ff005a19 */ /* 0x000fe20000011607 */
[----:B------:R-:W-:Y:S02]  /*2980*/  IMAD R3, R29, c[0x0][0x1bc], R3 ;  /* 0x00006f001d037a24 */ /* 0x000fe400078e0203 */
[----:B------:R-:W-:Y:S01]  /*2990*/  IMAD R6, R6, c[0x0][0x1c0], RZ ;  /* 0x0000700006067a24 */ /* 0x000fe200078e02ff */
[----:B------:R-:W-:Y:S01]  /*29a0*/  SHF.R.S32.HI R7, RZ, 0x1f, R0 ;  /* 0x0000001fff077819 */ /* 0x000fe20000011400 */
[----:B------:R-:W-:-:S04]  /*29b0*/  IMAD.WIDE.U32 R2, R4, c[0x0][0x1c0], R2 ;  /* 0x0000700004027a25 */ /* 0x000fc800078e0002 */
[----:B------:R-:W-:Y:S02]  /*29c0*/  IMAD R6, R4, c[0x0][0x1c4], R6 ;  /* 0x0000710004067a24 */ /* 0x000fe400078e0206 */
[----:B------:R-:W-:Y:S02]  /*29d0*/  IMAD.MOV R4, RZ, RZ, -R0 ;  /* 0x000000ffff047224 */ /* 0x000fe400078e0a00 */
[----:B------:R-:W-:Y:S02]  /*29e0*/  IMAD.IADD R3, R3, 0x1, R6 ;  /* 0x0000000103037824 */ /* 0x000fe400078e0206 */
        /* <DEDUP_REMOVED lines=11> */
[----:B------:R-:W4:Y:S03]  /*2aa0*/  SHFL.IDX PT, R6, R14, RZ, 0x181f ;  /* 0x00181fff0e067589 */ /* 0x000f2600000e0000 */
[----:B------:R-:W-:Y:S01]  /*2ab0*/  LEA.HI.X R15, R2, c[0x0][0x164], R0, 0x1, P0 ;  /* 0x00005900020f7a11 */ /* 0x000fe200000f0c00 */
[----:B------:R-:W-:Y:S01]  /*2ac0*/  IMAD.SHL.U32 R2, R27, 0x8, RZ ;  /* 0x000000081b027824 */ /* 0x000fe200078e00ff */
[----:B------:R-:W-:-:S03]  /*2ad0*/  ISETP.GE.AND P0, PT, R17, R18, PT ;  /* 0x000000121100720c */ /* 0x000fc60003f06270 */
[----:B------:R-:W5:Y:S01]  /*2ae0*/  SHFL.IDX PT, R7, R15, RZ, 0x181f ;  /* 0x00181fff0f077589 */ /* 0x000f6200000e0000 */
[C---:B------:R-:W-:Y:S02]  /*2af0*/  IADD3 R0, R2.reuse, 0x40, RZ ;  /* 0x0000004002007810 */ /* 0x040fe40007ffe0ff */
[C---:B------:R-:W-:Y:S02]  /*2b00*/  IADD3 R25, R2.reuse, 0x80, RZ ;  /* 0x0000008002197810 */ /* 0x040fe40007ffe0ff */
[----:B------:R-:W-:Y:S02]  /*2b10*/  SHF.R.S32.HI R19, RZ, 0x1f, R0 ;  /* 0x0000001fff137819 */ /* 0x000fe40000011400 */
[----:B------:R-:W-:Y:S02]  /*2b20*/  IADD3 R24, R2, 0xc0, RZ ;  /* 0x000000c002187810 */ /* 0x000fe40007ffe0ff */
[----:B------:R-:W-:Y:S02]  /*2b30*/  SHF.R.S32.HI R3, RZ, 0x1f, R2 ;  /* 0x0000001fff037819 */ /* 0x000fe40000011402 */
[----:B------:R-:W-:-:S02]  /*2b40*/  ISETP.GE.AND P5, PT, R25, c[0x0][0x198], PT ;  /* 0x0000660019007a0c */ /* 0x000fc40003fa6270 */
[----:B------:R-:W-:Y:S02]  /*2b50*/  ISETP.GE.AND P6, PT, R24, c[0x0][0x198], PT ;  /* 0x0000660018007a0c */ /* 0x000fe40003fc6270 */
[----:B------:R-:W-:Y:S02]  /*2b60*/  SHF.R.S32.HI R22, RZ, 0x1f, R25 ;  /* 0x0000001fff167819 */ /* 0x000fe40000011419 */
[CC--:B----4-:R-:W-:Y:S02]  /*2b70*/  @!P0 LEA R12, P3, R0.reuse, R6.reuse, 0x1 ;  /* 0x00000006000c8211 */ /* 0x0d0fe400078608ff */
[----:B------:R-:W-:Y:S02]  /*2b80*/  @!P0 LEA R10, P2, R25, R6, 0x1 ;  /* 0x00000006190a8211 */ /* 0x000fe400078408ff */
[----:B------:R-:W-:Y:S02]  /*2b90*/  SHF.R.S32.HI R26, RZ, 0x1f, R24 ;  /* 0x0000001fff1a7819 */ /* 0x000fe40000011418 */
[----:B-----5:R-:W-:-:S02]  /*2ba0*/  @!P0 LEA.HI.X R13, R0, R7, R19, 0x1, P3 ;  /* 0x00000007000d8211 */ /* 0x020fc400018f0c13 */
[----:B------:R-:W-:Y:S02]  /*2bb0*/  ISETP.GE.AND P3, PT, R0, c[0x0][0x198], PT ;  /* 0x0000660000007a0c */ /* 0x000fe40003f66270 */
[----:B------:R-:W-:Y:S02]  /*2bc0*/  @!P0 LEA.HI.X R11, R25, R7, R22, 0x1, P2 ;  /* 0x00000007190b8211 */ /* 0x000fe400010f0c16 */
[--C-:B--2---:R-:W-:Y:S01]  /*2bd0*/  @P1 SHF.R.S32.HI R5, RZ, 0x1f, R9.reuse ;  /* 0x0000001fff051819 */ /* 0x104fe20000011409 */
[----:B------:R-:W-:Y:S02]  /*2be0*/  @P1 IMAD.MOV.U32 R4, RZ, RZ, R9 ;  /* 0x000000ffff041224 */ /* 0x000fe400078e0009 */
[----:B------:R-:W-:Y:S02]  /*2bf0*/  @!P1 IMAD.MOV.U32 R4, RZ, RZ, R16 ;  /* 0x000000ffff049224 */ /* 0x000fe400078e0010 */
[----:B------:R-:W-:Y:S01]  /*2c00*/  @!P1 IMAD.MOV.U32 R5, RZ, RZ, R8 ;  /* 0x000000ffff059224 */ /* 0x000fe200078e0008 */
[----:B------:R-:W-:Y:S01]  /*2c10*/  @!P0 LEA R8, P1, R2, R6, 0x1 ;  /* 0x0000000602088211 */ /* 0x000fe200078208ff */
[----:B------:R-:W-:Y:S01]  /*2c20*/  SHFL.IDX PT, R16, R14, 0x3, 0x181f ;  /* 0x00781f000e107f89 */ /* 0x000fe200000e0000 */
[----:B------:R-:W-:-:S02]  /*2c30*/  SEL R21, R4, RZ, !P4 ;  /* 0x000000ff04157207 */ /* 0x000fc40006000000 */
[----:B------:R-:W-:Y:S01]  /*2c40*/  SEL R20, R5, RZ, !P4 ;  /* 0x000000ff05147207 */ /* 0x000fe20006000000 */
[----:B------:R-:W2:Y:S01]  /*2c50*/  SHFL.IDX PT, R4, R14, 0x1, 0x181f ;  /* 0x00381f000e047f89 */ /* 0x000ea200000e0000 */
[C---:B------:R-:W-:Y:S02]  /*2c60*/  ISETP.GE.AND P4, PT, R2.reuse, c[0x0][0x198], PT ;  /* 0x0000660002007a0c */ /* 0x040fe40003f86270 */
[----:B------:R-:W-:Y:S01]  /*2c70*/  @!P0 LEA.HI.X R9, R2, R7, R3, 0x1, P1 ;  /* 0x0000000702098211 */ /* 0x000fe200008f0c03 */
[----:B------:R-:W4:Y:S01]  /*2c80*/  SHFL.IDX PT, R5, R15, 0x1, 0x181f ;  /* 0x00381f000f057f89 */ /* 0x000f2200000e0000 */
[----:B------:R-:W-:-:S04]  /*2c90*/  @!P0 LEA R6, P1, R24, R6, 0x1 ;  /* 0x0000000618068211 */ /* 0x000fc800078208ff */
[----:B------:R-:W-:-:S05]  /*2ca0*/  @!P0 LEA.HI.X R7, R24, R7, R26, 0x1, P1 ;  /* 0x0000000718078211 */ /* 0x000fca00008f0c1a */
[----:B---3--:R3:W-:Y:S04]  /*2cb0*/  @!P0 LDGSTS.E.BYPASS.LTC128B.128 [R118+0x4080], [R8.64], !P4 ;  /* 0x0408000008768fae */ /* 0x0087e8000e101d46 */
[----:B------:R5:W-:Y:S04]  /*2cc0*/  @!P0 LDGSTS.E.BYPASS.LTC128B.128 [R118+0x8080], [R12.64], !P3 ;  /* 0x080800000c768fae */ /* 0x000be8000d901d46 */
[----:B------:R1:W-:Y:S04]  /*2cd0*/  @!P0 LDGSTS.E.BYPASS.LTC128B.128 [R118+0xc080], [R10.64], !P5 ;  /* 0x0c0800000a768fae */ /* 0x0003e8000e901d46 */
[----:B------:R1:W-:Y:S01]  /*2ce0*/  @!P0 LDGSTS.E.BYPASS.LTC128B.128 [R118+0x10080], [R6.64], !P6 ;  /* 0x1008000006768fae */ /* 0x0003e2000f101d46 */
[----:B---3--:R-:W-:-:S04]  /*2cf0*/  IADD3 R8, R17, 0x20, RZ ;  /* 0x0000002011087810 */ /* 0x008fc80007ffe0ff */
[----:B------:R-:W-:-:S13]  /*2d00*/  ISETP.GE.AND P0, PT, R8, R18, PT ;  /* 0x000000120800720c */ /* 0x000fda0003f06270 */
[----:B--2---:R-:W-:-:S04]  /*2d10*/  @!P0 LEA R8, P1, R2, R4, 0x1 ;  /* 0x0000000402088211 */ /* 0x004fc800078208ff */
[----:B----4-:R-:W-:Y:S02]  /*2d20*/  @!P0 LEA.HI.X R9, R2, R5, R3, 0x1, P1 ;  /* 0x0000000502098211 */ /* 0x010fe400008f0c03 */
[----:B-----5:R-:W-:-:S03]  /*2d30*/  @!P0 LEA R12, P1, R0, R4, 0x1 ;  /* 0x00000004000c8211 */ /* 0x020fc600078208ff */
[----:B------:R2:W-:Y:S01]  /*2d40*/  @!P0 LDGSTS.E.BYPASS.LTC128B.128 [R118+0x5080], [R8.64], !P4 ;  /* 0x0508000008768fae */ /* 0x0005e2000e101d46 */
[----:B------:R-:W-:Y:S02]  /*2d50*/  @!P0 LEA.HI.X R13, R0, R5, R19, 0x1, P1 ;  /* 0x00000005000d8211 */ /* 0x000fe400008f0c13 */
[----:B-1----:R-:W-:-:S03]  /*2d60*/  @!P0 LEA R10, P1, R25, R4, 0x1 ;  /* 0x00000004190a8211 */ /* 0x002fc600078208ff */
[----:B------:R1:W-:Y:S01]  /*2d70*/  @!P0 LDGSTS.E.BYPASS.LTC128B.128 [R118+0x9080], [R12.64], !P3 ;  /* 0x090800000c768fae */ /* 0x0003e2000d901d46 */
[-C--:B------:R-:W-:Y:S02]  /*2d80*/  @!P0 LEA.HI.X R11, R25, R5.reuse, R22, 0x1, P1 ;  /* 0x00000005190b8211 */ /* 0x080fe400008f0c16 */
[C---:B------:R-:W-:Y:S02]  /*2d90*/  @!P0 LEA R6, P1, R24.reuse, R4, 0x1 ;  /* 0x0000000418068211 */ /* 0x040fe400078208ff */
[----:B------:R3:W4:Y:S02]  /*2da0*/  SHFL.IDX PT, R4, R14, 0x2, 0x181f ;  /* 0x00581f000e047f89 */ /* 0x00072400000e0000 */
[----:B------:R-:W-:Y:S02]  /*2db0*/  @!P0 LEA.HI.X R7, R24, R5, R26, 0x1, P1 ;  /* 0x0000000518078211 */ /* 0x000fe400008f0c1a */
[----:B------:R-:W5:Y:S04]  /*2dc0*/  SHFL.IDX PT, R5, R15, 0x2, 0x181f ;  /* 0x00581f000f057f89 */ /* 0x000f6800000e0000 */
[----:B------:R4:W-:Y:S04]  /*2dd0*/  @!P0 LDGSTS.E.BYPASS.LTC128B.128 [R118+0xd080], [R10.64], !P5 ;  /* 0x0d0800000a768fae */ /* 0x0009e8000e901d46 */
[----:B------:R1:W-:Y:S01]  /*2de0*/  @!P0 LDGSTS.E.BYPASS.LTC128B.128 [R118+0x11080], [R6.64], !P6 ;  /* 0x1108000006768fae */ /* 0x0003e2000f101d46 */
[----:B--2---:R-:W-:-:S03]  /*2df0*/  IADD3 R8, R17, 0x40, RZ ;  /* 0x0000004011087810 */ /* 0x004fc60007ffe0ff */
[----:B------:R-:W2:Y:S01]  /*2e00*/  SHFL.IDX PT, R15, R15, 0x3, 0x181f ;  /* 0x00781f000f0f7f89 */ /* 0x000ea200000e0000 */
[----:B------:R-:W-:Y:S01]  /*2e10*/  ISETP.GE.AND P0, PT, R8, R18, PT ;  /* 0x000000120800720c */ /* 0x000fe20003f06270 */
[----:B---3--:R-:W-:-:S04]  /*2e20*/  IMAD.MOV.U32 R14, RZ, RZ, 0x30 ;  /* 0x00000030ff0e7424 */ /* 0x008fc800078e00ff */
[----:B------:R-:W-:-:S04]  /*2e30*/  IMAD R14, R134, -0x30, R14 ;  /* 0xffffffd0860e7824 */ /* 0x000fc800078e020e */
[----:B------:R-:W-:-:S04]  /*2e40*/  IMAD.IADD R76, R122, 0x1, R14 ;  /* 0x000000017a4c7824 */ /* 0x000fc800078e020e */
[----:B----4-:R-:W-:-:S04]  /*2e50*/  @!P0 LEA R10, P1, R2, R4, 0x1 ;  /* 0x00000004020a8211 */ /* 0x010fc800078208ff */
[----:B-----5:R-:W-:Y:S02]  /*2e60*/  @!P0 LEA.HI.X R11, R2, R5, R3, 0x1, P1 ;  /* 0x00000005020b8211 */ /* 0x020fe400008f0c03 */
[----:B------:R-:W-:-:S03]  /*2e70*/  @!P0 LEA R8, P1, R0, R4, 0x1 ;  /* 0x0000000400088211 */ /* 0x000fc600078208ff */
[----:B------:R3:W-:Y:S01]  /*2e80*/  @!P0 LDGSTS.E.BYPASS.LTC128B.128 [R118+0x6080], [R10.64], !P4 ;  /* 0x060800000a768fae */ /* 0x0007e2000e101d46 */
[----:B------:R-:W-:Y:S02]  /*2e90*/  @!P0 LEA.HI.X R9, R0, R5, R19, 0x1, P1 ;  /* 0x0000000500098211 */ /* 0x000fe400008f0c13 */
[----:B-1----:R-:W-:-:S03]  /*2ea0*/  @!P0 LEA R6, P1, R25, R4, 0x1 ;  /* 0x0000000419068211 */ /* 0x002fc600078208ff */
[----:B------:R1:W-:Y:S01]  /*2eb0*/  @!P0 LDGSTS.E.BYPASS.LTC128B.128 [R118+0xa080], [R8.64], !P3 ;  /* 0x0a08000008768fae */ /* 0x0003e2000d901d46 */
[----:B------:R-:W-:Y:S02]  /*2ec0*/  @!P0 LEA.HI.X R7, R25, R5, R22, 0x1, P1 ;  /* 0x0000000519078211 */ /* 0x000fe400008f0c16 */
[----:B------:R-:W-:-:S03]  /*2ed0*/  @!P0 LEA R4, P1, R24, R4, 0x1 ;  /* 0x0000000418048211 */ /* 0x000fc600078208ff */
[----:B------:R4:W-:Y:S01]  /*2ee0*/  @!P0 LDGSTS.E.BYPASS.LTC128B.128 [R118+0xe080], [R6.64], !P5 ;  /* 0x0e08000006768fae */ /* 0x0009e2000e901d46 */
[----:B------:R-:W-:-:S05]  /*2ef0*/  @!P0 LEA.HI.X R5, R24, R5, R26, 0x1, P1 ;  /* 0x0000000518058211 */ /* 0x000fca00008f0c1a */
[----:B------:R5:W-:Y:S01]  /*2f00*/  @!P0 LDGSTS.E.BYPASS.LTC128B.128 [R118+0x12080], [R4.64], !P6 ;  /* 0x1208000004768fae */ /* 0x000be2000f101d46 */
[----:B----4-:R-:W-:Y:S02]  /*2f10*/  IADD3 R6, R17, 0x60, RZ ;  /* 0x0000006011067810 */ /* 0x010fe40007ffe0ff */
[----:B------:R-:W-:Y:S02]  /*2f20*/  SHF.R.S32.HI R17, RZ, 0x1f, R77 ;  /* 0x0000001fff117819 */ /* 0x000fe4000001144d */
[----:B------:R-:W-:Y:S02]  /*2f30*/  ISETP.GE.AND P1, PT, R6, R18, PT ;  /* 0x000000120600720c */ /* 0x000fe40003f26270 */
[----:B-----5:R-:W-:Y:S02]  /*2f40*/  SHF.R.S32.HI R5, RZ, 0x1f, R23 ;  /* 0x0000001fff057819 */ /* 0x020fe40000011417 */
[----:B------:R-:W-:-:S04]  /*2f50*/  IADD3 R4, P0, R119, R23, RZ ;  /* 0x0000001777047210 */ /* 0x000fc80007f1e0ff */
[----:B------:R-:W-:Y:S01]  /*2f60*/  LEA.HI.X.SX32 R5, R119, R5, 0x1, P0 ;  /* 0x0000000577057211 */ /* 0x000fe200000f0eff */
[----:B---3--:R-:W-:-:S04]  /*2f70*/  IMAD.WIDE.U32 R10, R4, c[0x0][0x1e0], R2 ;  /* 0x00007800040a7a25 */ /* 0x008fc800078e0002 */
[CC--:B------:R-:W-:Y:S01]  /*2f80*/  @!P1 LEA R6, P0, R2.reuse, R16.reuse, 0x1 ;  /* 0x0000001002069211 */ /* 0x0c0fe200078008ff */
[C---:B-1----:R-:W-:Y:S02]  /*2f90*/  IMAD R8, R5.reuse, c[0x0][0x1e0], RZ ;  /* 0x0000780005087a24 */ /* 0x042fe400078e02ff */
[----:B------:R-:W-:Y:S01]  /*2fa0*/  IMAD R5, R5, c[0x0][0x208], RZ ;  /* 0x0000820005057a24 */ /* 0x000fe200078e02ff */
[--C-:B--2---:R-:W-:Y:S01]  /*2fb0*/  @!P1 LEA.HI.X R7, R2, R15, R3.reuse, 0x1, P0 ;  /* 0x0000000f02079211 */ /* 0x104fe200000f0c03 */
[----:B------:R-:W-:Y:S01]  /*2fc0*/  IMAD R9, R4, c[0x0][0x1e4], R8 ;  /* 0x0000790004097a24 */ /* 0x000fe200078e0208 */
[----:B------:R-:W-:Y:S01]  /*2fd0*/  @!P1 LEA R8, P0, R0, R16, 0x1 ;  /* 0x0000001000089211 */ /* 0x000fe200078008ff */
[C---:B------:R-:W-:Y:S02]  /*2fe0*/  IMAD.WIDE.U32 R12, R4.reuse, c[0x0][0x208], R2 ;  /* 0x00008200040c7a25 */ /* 0x040fe400078e0002 */
[----:B------:R1:W-:Y:S02]  /*2ff0*/  @!P1 LDGSTS.E.BYPASS.LTC128B.128 [R118+0x7080], [R6.64], !P4 ;  /* 0x0708000006769fae */ /* 0x0003e4000e101d46 */
[----:B------:R-:W-:-:S02]  /*3000*/  IMAD R3, R4, c[0x0][0x20c], R5 ;  /* 0x0000830004037a24 */ /* 0x000fc400078e0205 */
[----:B------:R-:W-:Y:S02]  /*3010*/  IMAD.MOV.U32 R4, RZ, RZ, R12 ;  /* 0x000000ffff047224 */ /* 0x000fe400078e000c */
[----:B------:R-:W-:Y:S01]  /*3020*/  IMAD.IADD R5, R13, 0x1, R3 ;  /* 0x000000010d057824 */ /* 0x000fe200078e0203 */
[----:B------:R-:W-:Y:S01]  /*3030*/  IMNMX R3, R76, 0x30, PT ;  /* 0x000000304c037817 */ /* 0x000fe20003800200 */
[----:B------:R-:W-:-:S04]  /*3040*/  IMAD.WIDE.U32 R12, R77, c[0x0][0x1e0], RZ ;  /* 0x000078004d0c7a25 */ /* 0x000fc800078e00ff */
[----:B------:R-:W-:Y:S02]  /*3050*/  IMAD.IADD R3, R3, 0x1, -R119 ;  /* 0x0000000103037824 */ /* 0x000fe400078e0a77 */
[----:B------:R-:W-:-:S03]  /*3060*/  IMAD.WIDE.U32 R4, R29, c[0x0][0x210], R4 ;  /* 0x000084001d047a25 */ /* 0x000fc600078e0004 */
[----:B------:R-:W-:Y:S01]  /*3070*/  ISETP.GE.AND P2, PT, R3, 0x21, PT ;  /* 0x000000210300780c */ /* 0x000fe20003f46270 */
[----:B------:R-:W-:Y:S02]  /*3080*/  IMAD R5, R29, c[0x0][0x214], R5 ;  /* 0x000085001d057a24 */ /* 0x000fe400078e0205 */
[----:B-1----:R-:W-:Y:S01]  /*3090*/  IMAD.IADD R7, R11, 0x1, R9 ;  /* 0x000000010b077824 */ /* 0x002fe200078e0209 */
[----:B------:R-:W-:Y:S01]  /*30a0*/  @!P1 LEA.HI.X R9, R0, R15, R19, 0x1, P0 ;  /* 0x0000000f00099211 */ /* 0x000fe200000f0c13 */
[----:B------:R-:W-:Y:S02]  /*30b0*/  IMAD.MOV.U32 R6, RZ, RZ, R10 ;  /* 0x000000ffff067224 */ /* 0x000fe400078e000a */
[----:B------:R-:W-:Y:S02]  /*30c0*/  IMAD R11, R17, c[0x0][0x1e0], RZ ;  /* 0x00007800110b7a24 */ /* 0x000fe400078e02ff */
[----:B------:R1:W-:Y:S01]  /*30d0*/  @!P1 LDGSTS.E.BYPASS.LTC128B.128 [R118+0xb080], [R8.64], !P3 ;  /* 0x0b08000008769fae */ /* 0x0003e2000d901d46 */
[----:B------:R-:W-:Y:S01]  /*30e0*/  IMAD.WIDE.U32 R6, R29, c[0x0][0x1e8], R6 ;  /* 0x00007a001d067a25 */ /* 0x000fe200078e0006 */
[----:B------:R-:W-:-:S03]  /*30f0*/  ISETP.GE.AND P3, PT, R3, 0x1, PT ;  /* 0x000000010300780c */ /* 0x000fc60003f66270 */
[----:B------:R-:W-:Y:S02]  /*3100*/  IMAD R7, R29, c[0x0][0x1ec], R7 ;  /* 0x00007b001d077a24 */ /* 0x000fe400078e0207 */
[----:B------:R-:W-:Y:S02]  /*3110*/  IMAD R3, R20, c[0x0][0x1f0], RZ ;  /* 0x00007c0014037a24 */ /* 0x000fe400078e02ff */
[----:B------:R-:W-:-:S04]  /*3120*/  IMAD.WIDE.U32 R80, R21, c[0x0][0x1f0], R6 ;  /* 0x00007c0015507a25 */ /* 0x000fc800078e0006 */
[C---:B------:R-:W-:Y:S01]  /*3130*/  IMAD R6, R21.reuse, c[0x0][0x1f4], R3 ;  /* 0x00007d0015067a24 */ /* 0x040fe200078e0203 */
[----:B------:R-:W-:Y:S01]  /*3140*/  STL.64 [R1+0x50], R80 ;  /* 0x0000505001007387 */ /* 0x000fe20000100a00 */
[----:B------:R-:W-:-:S04]  /*3150*/  IMAD.WIDE.U32 R28, R21, c[0x0][0x218], R4 ;  /* 0x00008600151c7a25 */ /* 0x000fc800078e0004 */
[----:B------:R-:W-:Y:S02]  /*3160*/  IMAD.IADD R79, R81, 0x1, R6 ;  /* 0x00000001514f7824 */ /* 0x000fe400078e0206 */
[----:B------:R-:W-:Y:S02]  /*3170*/  IMAD.MOV.U32 R78, RZ, RZ, R80 ;  /* 0x000000ffff4e7224 */ /* 0x000fe400078e0050 */
[----:B------:R-:W-:Y:S02]  /*3180*/  IMAD R11, R77, c[0x0][0x1e4], R11 ;  /* 0x000079004d0b7a24 */ /* 0x000fe400078e020b */
[----:B------:R-:W-:Y:S01]  /*3190*/  IMAD.WIDE.U32 R6, R12, 0x30, R78 ;  /* 0x000000300c067825 */ /* 0x000fe200078e004e */
[----:B------:R-:W-:Y:S01]  /*31a0*/  STL.64 [R1+0x40], R78 ;  /* 0x0000404e01007387 */ /* 0x000fe20000100a00 */
[-C--:B-1----:R-:W-:Y:S02]  /*31b0*/  @!P1 LEA R8, P0, R25, R16.reuse, 0x1 ;  /* 0x0000001019089211 */ /* 0x082fe400078008ff */
[----:B------:R-:W-:Y:S01]  /*31c0*/  IMAD.IADD R3, R13, 0x1, R11 ;  /* 0x000000010d037824 */ /* 0x000fe200078e020b */
[----:B------:R-:W-:Y:S01]  /*31d0*/  STL.64 [R1+0x58], R28 ;  /* 0x0000581c01007387 */ /* 0x000fe20000100a00 */
[----:B------:R-:W-:Y:S01]  /*31e0*/  @!P1 LEA.HI.X R9, R25, R15, R22, 0x1, P0 ;  /* 0x0000000f19099211 */ /* 0x000fe200000f0c16 */
[----:B------:R-:W-:Y:S01]  /*31f0*/  IMAD.MOV.U32 R22, RZ, RZ, R28 ;  /* 0x000000ffff167224 */ /* 0x000fe200078e001c */
[----:B------:R-:W-:Y:S01]  /*3200*/  @!P1 LEA R10, P0, R24, R16, 0x1 ;  /* 0x00000010180a9211 */ /* 0x000fe200078008ff */
[----:B------:R-:W-:-:S02]  /*3210*/  IMAD R12, R17, c[0x0][0x208], RZ ;  /* 0x00008200110c7a24 */ /* 0x000fc400078e02ff */
[----:B------:R1:W-:Y:S01]  /*3220*/  @!P1 LDGSTS.E.BYPASS.LTC128B.128 [R118+0xf080], [R8.64], !P5 ;  /* 0x0f08000008769fae */ /* 0x0003e2000e901d46 */
[----:B------:R-:W-:Y:S01]  /*3230*/  @!P1 LEA.HI.X R11, R24, R15, R26, 0x1, P0 ;  /* 0x0000000f180b9211 */ /* 0x000fe200000f0c1a */
[----:B------:R-:W-:Y:S01]  /*3240*/  IMAD R3, R3, 0x30, RZ ;  /* 0x0000003003037824 */ /* 0x000fe200078e02ff */
[----:B------:R-:W-:Y:S01]  /*3250*/  @P3 LEA R4, P0, R6, c[0x0][0x1c8], 0x1 ;  /* 0x0000720006043a11 */ /* 0x000fe200078008ff */
[----:B------:R-:W-:Y:S02]  /*3260*/  IMAD.MOV.U32 R13, RZ, RZ, 0x20 ;  /* 0x00000020ff0d7424 */ /* 0x000fe400078e00ff */
[----:B------:R-:W-:Y:S01]  /*3270*/  IMAD.IADD R3, R7, 0x1, R3 ;  /* 0x0000000107037824 */ /* 0x000fe200078e0203 */
[----:B------:R2:W-:Y:S01]  /*3280*/  @!P1 LDGSTS.E.BYPASS.LTC128B.128 [R118+0x13080], [R10.64], !P6 ;  /* 0x130800000a769fae */ /* 0x0005e2000f101d46 */
[----:B------:R-:W-:-:S04]  /*3290*/  IMAD.WIDE.U32 R18, R13, c[0x0][0x1e0], RZ ;  /* 0x000078000d127a25 */ /* 0x000fc800078e00ff */
[----:B------:R-:W-:Y:S02]  /*32a0*/  IMAD R12, R77, c[0x0][0x20c], R12 ;  /* 0x000083004d0c7a24 */ /* 0x000fe400078e020c */
[----:B-1----:R-:W-:Y:S01]  /*32b0*/  IMAD R8, R20, c[0x0][0x218], RZ ;  /* 0x0000860014087a24 */ /* 0x002fe200078e02ff */
[----:B------:R-:W-:Y:S01]  /*32c0*/  LOP3.LUT R123, R123, 0xfffffbff, RZ, 0xc0, !PT ;  /* 0xfffffbff7b7b7812 */ /* 0x000fe200078ec0ff */
[----:B------:R-:W-:Y:S01]  /*32d0*/  IMAD R13, R13, c[0x0][0x1e4], RZ ;  /* 0x000079000d0d7a24 */ /* 0x000fe200078e02ff */
[----:B------:R-:W-:Y:S01]  /*32e0*/  ISETP.GE.AND P4, PT, R2, c[0x0][0x1d4], PT ;  /* 0x0000750002007a0c */ /* 0x000fe20003f86270 */
[----:B------:R-:W-:Y:S01]  /*32f0*/  IMAD R5, R21, c[0x0][0x21c], R8 ;  /* 0x0000870015057a24 */ /* 0x000fe200078e0208 */
[----:B------:R-:W-:Y:S01]  /*3300*/  ISETP.GE.AND P1, PT, R0, c[0x0][0x1d4], PT ;  /* 0x0000750000007a0c */ /* 0x000fe20003f26270 */
[----:B------:R-:W-:Y:S01]  /*3310*/  IMAD.WIDE.U32 R8, R77, c[0x0][0x208], RZ ;  /* 0x000082004d087a25 */ /* 0x000fe200078e00ff */
[----:B------:R-:W-:Y:S01]  /*3320*/  ISETP.GE.AND P6, PT, R25, c[0x0][0x1d4], PT ;  /* 0x0000750019007a0c */ /* 0x000fe20003fc6270 */
[----:B------:R-:W0:Y:S02]  /*3330*/  LDGDEPBAR ;  /* 0x00000000000079af */ /* 0x000e240000000000 */
[----:B------:R-:W-:Y:S01]  /*3340*/  IMAD.IADD R23, R29, 0x1, R5 ;  /* 0x000000011d177824 */ /* 0x000fe200078e0205 */
[----:B------:R-:W-:-:S02]  /*3350*/  @P3 LEA.HI.X R5, R6, c[0x0][0x1cc], R3, 0x1, P0 ;  /* 0x0000730006053a11 */ /* 0x000fc400000f0c03 */
[----:B------:R-:W-:Y:S01]  /*3360*/  @P2 IADD3 R7, P0, R6, R18, RZ ;  /* 0x0000001206072210 */ /* 0x000fe20007f1e0ff */
[----:B------:R-:W-:Y:S01]  /*3370*/  IMAD.IADD R6, R9, 0x1, R12 ;  /* 0x0000000109067824 */ /* 0x000fe200078e020c */
[----:B------:R1:W-:Y:S01]  /*3380*/  STL.64 [R1+0x48], R22 ;  /* 0x0000481601007387 */ /* 0x0003e20000100a00 */
[----:B------:R-:W-:-:S03]  /*3390*/  IMAD.WIDE.U32 R8, R8, 0x30, R22 ;  /* 0x0000003008087825 */ /* 0x000fc600078e0016 */
[----:B------:R-:W3:Y:S04]  /*33a0*/  LDL R17, [R1+0x8] ;  /* 0x0000080001117983 */ /* 0x000ee80000100800 */
[----:B------:R-:W4:Y:S04]  /*33b0*/  LDL R16, [R1+0x10] ;  /* 0x0000100001107983 */ /* 0x000f280000100800 */
[----:B------:R-:W5:Y:S01]  /*33c0*/  LDL R15, [R1+0xc] ;  /* 0x00000c00010f7983 */ /* 0x000f620000100800 */
[----:B------:R-:W-:Y:S01]  /*33d0*/  @P2 IADD3.X R12, R3, R19, R13, P0, !PT ;  /* 0x00000013030c2210 */ /* 0x000fe200007fe40d */
[----:B------:R-:W-:Y:S01]  /*33e0*/  IMAD R3, R6, 0x30, RZ ;  /* 0x0000003006037824 */ /* 0x000fe200078e02ff */
[----:B------:R-:W-:Y:S01]  /*33f0*/  @P2 LEA R6, P0, R7, c[0x0][0x1c8], 0x1 ;  /* 0x0000720007062a11 */ /* 0x000fe200078008ff */
[----:B------:R2:W-:Y:S01]  /*3400*/  @P3 LDGSTS.E.BYPASS.LTC128B.128 [R118+0x14080], [R4.64], !P4 ;  /* 0x1408000004763fae */ /* 0x0005e2000e101d46 */
[----:B------:R-:W-:Y:S01]  /*3410*/  SEL R2, RZ, 0xffffffff, P1 ;  /* 0xffffffffff027807 */ /* 0x000fe20000800000 */
[----:B------:R-:W-:Y:S01]  /*3420*/  IMAD.IADD R3, R9, 0x1, R3 ;  /* 0x0000000109037824 */ /* 0x000fe200078e0203 */
[----:B------:R-:W-:Y:S01]  /*3430*/  @P2 LEA.HI.X R7, R7, c[0x0][0x1cc], R12, 0x1, P0 ;  /* 0x0000730007072a11 */ /* 0x000fe200000f0c0c */
[----:B------:R2:W-:Y:S01]  /*3440*/  @P3 LDGSTS.E.BYPASS.LTC128B.128 [R118+0x15880], [R4.64+0x80], !P1 ;  /* 0x1588008004763fae */ /* 0x0005e2000c901d46 */
[----:B------:R-:W-:Y:S01]  /*3450*/  LEA R12, P0, R8, c[0x0][0x1f8], 0x1 ;  /* 0x00007e00080c7a11 */ /* 0x000fe200078008ff */
[----:B------:R-:W-:Y:S01]  /*3460*/  IMAD.SHL.U32 R2, R2, 0x2, RZ ;  /* 0x0000000202027824 */ /* 0x000fe200078e00ff */
[----:B------:R-:W-:Y:S01]  /*3470*/  IADD3 R242, R135, 0x20, RZ ;  /* 0x0000002087f27810 */ /* 0x000fe20007ffe0ff */
[----:B------:R2:W-:Y:S01]  /*3480*/  @P3 LDGSTS.E.BYPASS.LTC128B.128 [R118+0x17080], [R4.64+0x100], !P6 ;  /* 0x1708010004763fae */ /* 0x0005e2000f101d46 */
[----:B------:R-:W-:Y:S01]  /*3490*/  LEA.HI.X R13, R8, c[0x0][0x1fc], R3, 0x1, P0 ;  /* 0x00007f00080d7a11 */ /* 0x000fe200000f0c03 */
[----:B------:R-:W-:Y:S01]  /*34a0*/  IMAD.MOV.U32 R0, RZ, RZ, 0x40 ;  /* 0x00000040ff007424 */ /* 0x000fe200078e00ff */
[----:B------:R-:W-:Y:S01]  /*34b0*/  BSSY B0, `(.L_x_409) ;  /* 0x000014d000007945 */ /* 0x000fe20003800000 */
[----:B-1----:R-:W1:Y:S04]  /*34c0*/  S2R R22, SR_TID.X ;  /* 0x0000000000167919 */ /* 0x002e680000002100 */
[----:B------:R-:W2:Y:S01]  /*34d0*/  S2R R21, SR_TID.X ;  /* 0x0000000000157919 */ /* 0x000ea20000002100 */
[----:B-1----:R-:W-:-:S02]  /*34e0*/  ISETP.GT.AND P5, PT, R22, 0x7f, PT ;  /* 0x0000007f1600780c */ /* 0x002fc40003fa4270 */
[----:B--2---:R-:W-:-:S04]  /*34f0*/  SHF.R.S32.HI R20, RZ, 0x1f, R21 ;  /* 0x0000001fff147819 */ /* 0x004fc80000011415 */
[----:B------:R-:W-:-:S04]  /*3500*/  LEA.HI R20, R20, R21, RZ, 0x5 ;  /* 0x0000001514147211 */ /* 0x000fc800078f28ff */
[----:B------:R-:W-:-:S03]  /*3510*/  SHF.R.S32.HI R20, RZ, 0x5, R20 ;  /* 0x00000005ff147819 */ /* 0x000fc60000011414 */
[----:B------:R-:W-:Y:S01]  /*3520*/  @!P5 IMAD.MOV.U32 R3, RZ, RZ, c[0x0][0x208] ;  /* 0x00008200ff03d624 */ /* 0x000fe200078e00ff */
[----:B------:R-:W-:Y:S01]  /*3530*/  @P5 LOP3.LUT R123, R123, 0x400, RZ, 0xfc, !PT ;  /* 0x000004007b7b5812 */ /* 0x000fe200078efcff */
[----:B------:R-:W-:Y:S02]  /*3540*/  @!P5 IMAD.MOV.U32 R8, RZ, RZ, c[0x0][0x20c] ;  /* 0x00008300ff08d624 */ /* 0x000fe400078e00ff */
[----:B------:R-:W-:Y:S01]  /*3550*/  IMAD R20, R20, 0x800, R238 ;  /* 0x0000080014147824 */ /* 0x000fe200078e02ee */
[----:B------:R-:W-:Y:S02]  /*3560*/  @!P5 LEA R10, P0, R3, R12, 0x6 ;  /* 0x0000000c030ad211 */ /* 0x000fe400078030ff */
[----:B------:R-:W-:Y:S02]  /*3570*/  LOP3.LUT R123, R123, 0xfffffdff, RZ, 0xc0, !PT ;  /* 0xfffffdff7b7b7812 */ /* 0x000fe400078ec0ff */
[----:B------:R-:W-:Y:S02]  /*3580*/  @!P5 LEA.HI.X R11, R3, R13, R8, 0x6, P0 ;  /* 0x0000000d030bd211 */ /* 0x000fe400000f3408 */
[----:B------:R-:W-:-:S02]  /*3590*/  ISETP.GE.AND P5, PT, R24, c[0x0][0x1d4], PT ;  /* 0x0000750018007a0c */ /* 0x000fc40003fa6270 */
[----:B------:R-:W-:Y:S02]  /*35a0*/  LOP3.LUT P0, RZ, R27, 0x2, RZ, 0xc0, !PT ;  /* 0x000000021bff7812 */ /* 0x000fe4000780c0ff */
[----:B------:R-:W-:Y:S02]  /*35b0*/  SEL R3, RZ, 0x1, P4 ;  /* 0x00000001ff037807 */ /* 0x000fe40002000000 */
[----:B------:R-:W-:-:S04]  /*35c0*/  @P4 LOP3.LUT R123, R123, 0x200, RZ, 0xfc, !PT ;  /* 0x000002007b7b4812 */ /* 0x000fc800078efcff */
[----:B------:R-:W-:-:S03]  /*35d0*/  LOP3.LUT R123, R123, 0xfffffeff, RZ, 0xc0, !PT ;  /* 0xfffffeff7b7b7812 */ /* 0x000fc600078ec0ff */
[----:B------:R1:W-:Y:S01]  /*35e0*/  @P3 LDGSTS.E.BYPASS.LTC128B.128 [R118+0x18880], [R4.64+0x180], !P5 ;  /* 0x1888018004763fae */ /* 0x0003e2000e901d46 */
[----:B------:R-:W-:Y:S02]  /*35f0*/  @P1 LOP3.LUT R123, R123, 0x100, RZ, 0xfc, !PT ;  /* 0x000001007b7b1812 */ /* 0x000fe400078efcff */
[----:B------:R-:W-:Y:S01]  /*3600*/  @P0 IADD3 R242, R135, -0x20, RZ ;  /* 0xffffffe087f20810 */ /* 0x000fe20007ffe0ff */
[----:B------:R2:W-:Y:S01]  /*3610*/  @P2 LDGSTS.E.BYPASS.LTC128B.128 [R118+0x15080], [R6.64], !P4 ;  /* 0x1508000006762fae */ /* 0x0005e2000e101d46 */
[----:B------:R-:W-:Y:S02]  /*3620*/  LOP3.LUT P0, RZ, R27, 0x4, RZ, 0xc0, !PT ;  /* 0x000000041bff7812 */ /* 0x000fe4000780c0ff */
[----:B------:R-:W-:Y:S01]  /*3630*/  LOP3.LUT R123, R123, 0xffffff7f, RZ, 0xc0, !PT ;  /* 0xffffff7f7b7b7812 */ /* 0x000fe200078ec0ff */
[----:B------:R2:W-:Y:S01]  /*3640*/  @P2 LDGSTS.E.BYPASS.LTC128B.128 [R118+0x16880], [R6.64+0x80], !P1 ;  /* 0x1688008006762fae */ /* 0x0005e2000c901d46 */
[----:B------:R-:W-:Y:S02]  /*3650*/  SEL R0, R0, 0xffffffc0, !P0 ;  /* 0xffffffc000007807 */ /* 0x000fe40004000000 */
[----:B------:R-:W-:Y:S01]  /*3660*/  @P6 LOP3.LUT R123, R123, 0x80, RZ, 0xfc, !PT ;  /* 0x000000807b7b6812 */ /* 0x000fe200078efcff */
[----:B------:R2:W-:Y:S01]  /*3670*/  @P2 LDGSTS.E.BYPASS.LTC128B.128 [R118+0x18080], [R6.64+0x100], !P6 ;  /* 0x1808010006762fae */ /* 0x0005e2000f101d46 */
[C---:B------:R-:W-:Y:S01]  /*3680*/  IADD3 R252, R242.reuse, 0x800, RZ ;  /* 0x00000800f2fc7810 */ /* 0x040fe20007ffe0ff */
[--C-:B------:R-:W-:Y:S01]  /*3690*/  IMAD.IADD R237, R135, 0x1, R0.reuse ;  /* 0x0000000187ed7824 */ /* 0x100fe200078e0200 */
[----:B------:R-:W-:Y:S01]  /*36a0*/  LOP3.LUT R123, R123, 0xffffffbf, RZ, 0xc0, !PT ;  /* 0xffffffbf7b7b7812 */ /* 0x000fe200078ec0ff */
[----:B------:R2:W-:Y:S01]  /*36b0*/  @P2 LDGSTS.E.BYPASS.LTC128B.128 [R118+0x19880], [R6.64+0x180], !P5 ;  /* 0x1988018006762fae */ /* 0x0005e2000e901d46 */
[C---:B------:R-:W-:Y:S01]  /*36c0*/  IMAD.IADD R236, R242.reuse, 0x1, R0 ;  /* 0x00000001f2ec7824 */ /* 0x040fe200078e0200 */
[----:B------:R-:W-:-:S02]  /*36d0*/  IADD3 R251, R242, 0x4800, RZ ;  /* 0x00004800f2fb7810 */ /* 0x000fc40007ffe0ff */
[----:B------:R-:W0:Y:S01]  /*36e0*/  LDGDEPBAR ;  /* 0x00000000000079af */ /* 0x000e220000000000 */
[----:B------:R-:W-:Y:S02]  /*36f0*/  @P5 LOP3.LUT R123, R123, 0x40, RZ, 0xfc, !PT ;  /* 0x000000407b7b5812 */ /* 0x000fe400078efcff */
[C---:B------:R-:W-:Y:S02]  /*3700*/  IADD3 R250, R242.reuse, 0x5800, RZ ;  /* 0x00005800f2fa7810 */ /* 0x040fe40007ffe0ff */
[----:B------:R-:W-:Y:S01]  /*3710*/  IADD3 R249, R242, 0x5000, RZ ;  /* 0x00005000f2f97810 */ /* 0x000fe20007ffe0ff */
[----:B------:R-:W-:Y:S01]  /*3720*/  STL [R1+0x14], R123 ;  /* 0x0000147b01007387 */ /* 0x000fe20000100800 */
[----:B-1----:R-:W-:Y:S02]  /*3730*/  LOP3.LUT R4, R2, 0x2, R3, 0xe2, !PT ;  /* 0x0000000202047812 */ /* 0x002fe400078ee203 */
[----:B------:R-:W-:Y:S02]  /*3740*/  SEL R3, RZ, 0x4, P6 ;  /* 0x00000004ff037807 */ /* 0x000fe40003000000 */
[----:B------:R-:W-:-:S02]  /*3750*/  SEL R2, RZ, 0x8, P5 ;  /* 0x00000008ff027807 */ /* 0x000fc40002800000 */
[----:B------:R-:W-:Y:S02]  /*3760*/  IADD3 R248, R242, 0x3000, RZ ;  /* 0x00003000f2f87810 */ /* 0x000fe40007ffe0ff */
[----:B------:R-:W-:Y:S02]  /*3770*/  LOP3.LUT R3, R2, R4, R3, 0xfe, !PT ;  /* 0x0000000402037212 */ /* 0x000fe400078efe03 */
[----:B------:R-:W-:Y:S02]  /*3780*/  IADD3 R2, R14, R122, -R119 ;  /* 0x0000007a0e027210 */ /* 0x000fe40007ffe877 */
[C---:B------:R-:W-:Y:S02]  /*3790*/  LOP3.LUT P3, RZ, R3.reuse, 0x1, RZ, 0xc0, !PT ;  /* 0x0000000103ff7812 */ /* 0x040fe4000786c0ff */
[----:B------:R-:W-:Y:S02]  /*37a0*/  LOP3.LUT P2, RZ, R3, 0x2, RZ, 0xc0, !PT ;  /* 0x0000000203ff7812 */ /* 0x000fe4000784c0ff */
[----:B------:R-:W-:Y:S01]  /*37b0*/  ISETP.LT.OR P0, PT, R2, 0x1, !P3 ;  /* 0x000000010200780c */ /* 0x000fe20005f01670 */
[----:B------:R-:W-:-:S04]  /*37c0*/  DEPBAR.LE SB0, 0x1 ;  /* 0x000080400000791a */ /* 0x000fc80000000000 */
[----:B------:R-:W-:Y:S01]  /*37d0*/  BAR.SYNC.DEFER_BLOCKING 0x0 ;  /* 0x0000000000007b1d */ /* 0x000fe20000010000 */
[----:B------:R-:W-:Y:S02]  /*37e0*/  LOP3.LUT P1, RZ, R3, 0x4, RZ, 0xc0, !PT ;  /* 0x0000000403ff7812 */ /* 0x000fe4000782c0ff */
[C---:B------:R-:W-:Y:S02]  /*37f0*/  IADD3 R247, R242.reuse, 0x4000, RZ ;  /* 0x00004000f2f77810 */ /* 0x040fe40007ffe0ff */
[C---:B------:R-:W-:Y:S02]  /*3800*/  IADD3 R246, R242.reuse, 0x3800, RZ ;  /* 0x00003800f2f67810 */ /* 0x040fe40007ffe0ff */
[C---:B------:R-:W-:Y:S02]  /*3810*/  IADD3 R245, R242.reuse, 0x1800, RZ ;  /* 0x00001800f2f57810 */ /* 0x040fe40007ffe0ff */
[C---:B------:R-:W-:Y:S02]  /*3820*/  IADD3 R244, R242.reuse, 0x2800, RZ ;  /* 0x00002800f2f47810 */ /* 0x040fe40007ffe0ff */
[----:B------:R-:W-:Y:S01]  /*3830*/  IADD3 R243, R242, 0x2000, RZ ;  /* 0x00002000f2f37810 */ /* 0x000fe20007ffe0ff */
[----:B------:R-:W-:Y:S04]  /*3840*/  LDSM.16.M88.4 R160, [R20] ;  /* 0x0000000014a0783b */ /* 0x000fe80000000200 */
[----:B------:R-:W-:Y:S04]  /*3850*/  LDSM.16.M88.4 R188, [R20+0x4000] ;  /* 0x0040000014bc783b */ /* 0x000fe80000000200 */
[----:B------:R-:W-:Y:S04]  /*3860*/  LDSM.16.M88.4 R204, [R20+0x8000] ;  /* 0x0080000014cc783b */ /* 0x000fe80000000200 */
[----:B------:R-:W-:Y:S04]  /*3870*/  LDSM.16.M88.4 R220, [R20+0xc000] ;  /* 0x00c0000014dc783b */ /* 0x000fe80000000200 */
[----:B---3--:R-:W-:Y:S04]  /*3880*/  LDSM.16.M88.4 R164, [R17] ;  /* 0x0000000011a4783b */ /* 0x008fe80000000200 */
[----:B----4-:R-:W-:Y:S04]  /*3890*/  LDSM.16.M88.4 R180, [R16] ;  /* 0x0000000010b4783b */ /* 0x010fe80000000200 */
[----:B-----5:R-:W-:Y:S04]  /*38a0*/  LDSM.16.M88.4 R184, [R15] ;  /* 0x000000000fb8783b */ /* 0x020fe80000000200 */
        /* <DEDUP_REMOVED lines=12> */
[----:B------:R-:W2:Y:S04]  /*3970*/  LDSM.16.M88.4 R16, [R135] ;  /* 0x000000008710783b */ /* 0x000ea80000000200 */
[----:B------:R-:W-:Y:S04]  /*3980*/  LDSM.16.M88.4 R28, [R135+0x800] ;  /* 0x00080000871c783b */ /* 0x000fe80000000200 */
[----:B------:R-:W-:Y:S04]  /*3990*/  LDSM.16.M88.4 R32, [R135+0x1000] ;  /* 0x001000008720783b */ /* 0x000fe80000000200 */
[----:B------:R-:W1:Y:S04]  /*39a0*/  LDSM.16.M88.4 R24, [R242] ;  /* 0x00000000f218783b */ /* 0x000e680000000200 */
[----:B------:R-:W3:Y:S04]  /*39b0*/  LDSM.16.M88.4 R48, [R242+0x800] ;  /* 0x00080000f230783b */ /* 0x000ee80000000200 */
[----:B------:R-:W4:Y:S04]  /*39c0*/  LDSM.16.M88.4 R56, [R242+0x1000] ;  /* 0x00100000f238783b */ /* 0x000f280000000200 */
[----:B------:R-:W-:Y:S01]  /*39d0*/  @!PT LDS RZ, [RZ] ;  /* 0x00000000fffff984 */ /* 0x000fe20000000800 */
[----:B------:R-:W-:Y:S01]  /*39e0*/  @!PT LDS RZ, [RZ] ;  /* 0x00000000fffff984 */ /* 0x000fe20000000800 */
[----:B------:R-:W-:Y:S01]  /*39f0*/  @!PT LDS RZ, [RZ] ;  /* 0x00000000fffff984 */ /* 0x000fe20000000800 */
[----:B------:R5:W-:Y:S01]  /*3a00*/  LDGSTS.E.BYPASS.LTC128B.128 [R118+0x4080], [R12.64], !P0 ;  /* 0x040800000c767fae */ /* 0x000be2000c101d46 */
[----:B------:R-:W-:-:S13]  /*3a10*/  ISETP.LT.OR P0, PT, R2, 0x1, !P2 ;  /* 0x000000010200780c */ /* 0x000fda0005701670 */
[----:B------:R5:W-:Y:S01]  /*3a20*/  LDGSTS.E.BYPASS.LTC128B.128 [R118+0x5880], [R12.64+0x80], !P0 ;  /* 0x058800800c767fae */ /* 0x000be2000c101d46 */
[----:B------:R-:W-:Y:S01]  /*3a30*/  ISETP.LT.OR P0, PT, R2, 0x1, !P1 ;  /* 0x000000010200780c */ /* 0x000fe20004f01670 */
[C---:B--2---:R-:W-:Y:S08]  /*3a40*/  HMMA.16816.F32.BF16 R4, R160.reuse, R16, RZ ;  /* 0x00000010a004723c */ /* 0x044ff000000418ff */
[----:B------:R-:W-:Y:S04]  /*3a50*/  HMMA.16816.F32.BF16 R16, R160, R18, RZ ;  /* 0x00000012a010723c */ /* 0x000fe800000418ff */
[----:B------:R5:W-:Y:S01]  /*3a60*/  LDGSTS.E.BYPASS.LTC128B.128 [R118+0x7080], [R12.64+0x100], !P0 ;  /* 0x070801000c767fae */ /* 0x000be2000c101d46 */
[----:B------:R-:W-:-:S04]  /*3a70*/  LOP3.LUT P0, RZ, R3, 0x8, RZ, 0xc0, !PT ;  /* 0x0000000803ff7812 */ /* 0x000fc8000780c0ff */
[----:B------:R-:W-:-:S07]  /*3a80*/  ISETP.LT.OR P4, PT, R2, 0x1, !P0 ;  /* 0x000000010200780c */ /* 0x000fce0004781670 */
[C---:B-1----:R-:W-:Y:S06]  /*3a90*/  HMMA.16816.F32.BF16 R44, R164.reuse, R24, R4 ;  /* 0x00000018a42c723c */ /* 0x042fec0000041804 */
[----:B------:R5:W-:Y:S01]  /*3aa0*/  LDGSTS.E.BYPASS.LTC128B.128 [R118+0x8880], [R12.64+0x180], !P4 ;  /* 0x088801800c767fae */ /* 0x000be2000e101d46 */
[----:B------:R-:W-:Y:S01]  /*3ab0*/  ISETP.GT.AND P4, PT, R22, 0x7f, PT ;  /* 0x0000007f1600780c */ /* 0x000fe20003f84270 */
[----:B------:R-:W-:Y:S08]  /*3ac0*/  HMMA.16816.F32.BF16 R40, R164, R26, R16 ;  /* 0x0000001aa428723c */ /* 0x000ff00000041810 */
[----:B------:R-:W-:Y:S04]  /*3ad0*/  HMMA.16816.F32.BF16 R20, R160, R28, RZ ;  /* 0x0000001ca014723c */ /* 0x000fe800000418ff */
[----:B------:R-:W-:-:S02]  /*3ae0*/  @!P4 ISETP.LT.OR P3, PT, R2, 0x21, !P3 ;  /* 0x000000210200c80c */ /* 0x000fc40005f61670 */
[C---:B------:R-:W-:Y:S02]  /*3af0*/  @!P4 ISETP.LT.OR P2, PT, R2.reuse, 0x21, !P2 ;  /* 0x000000210200c80c */ /* 0x040fe40005741670 */
[C---:B------:R-:W-:Y:S01]  /*3b00*/  @!P4 ISETP.LT.OR P1, PT, R2.reuse, 0x21, !P1 ;  /* 0x000000210200c80c */ /* 0x040fe20004f21670 */
[----:B------:R-:W-:Y:S01]  /*3b10*/  HMMA.16816.F32.BF16 R4, R160, R30, RZ ;  /* 0x0000001ea004723c */ /* 0x000fe200000418ff */
[----:B------:R-:W-:-:S07]  /*3b20*/  @!P4 ISETP.LT.OR P0, PT, R2, 0x21, !P0 ;  /* 0x000000210200c80c */ /* 0x000fce0004701670 */
[----:B------:R1:W-:Y:S01]  /*3b30*/  @!P4 LDGSTS.E.BYPASS.LTC128B.128 [R118+0x5080], [R10.64], !P3 ;  /* 0x050800000a76cfae */ /* 0x0003e2000d901d46 */
[C---:B------:R-:W-:Y:S03]  /*3b40*/  HMMA.16816.F32.BF16 R16, R160.reuse, R32, RZ ;  /* 0x00000020a010723c */ /* 0x040fe600000418ff */
[----:B------:R1:W-:Y:S04]  /*3b50*/  @!P4 LDGSTS.E.BYPASS.LTC128B.128 [R118+0x6880], [R10.64+0x80], !P2 ;  /* 0x068800800a76cfae */ /* 0x0003e8000d101d46 */
[----:B------:R1:W-:Y:S01]  /*3b60*/  @!P4 LDGSTS.E.BYPASS.LTC128B.128 [R118+0x8080], [R10.64+0x100], !P1 ;  /* 0x080801000a76cfae */ /* 0x0003e2000c901d46 */
[----:B------:R-:W-:Y:S03]  /*3b70*/  HMMA.16816.F32.BF16 R24, R160, R34, RZ ;  /* 0x00000022a018723c */ /* 0x000fe600000418ff */
[----:B------:R1:W-:Y:S01]  /*3b80*/  @!P4 LDGSTS.E.BYPASS.LTC128B.128 [R118+0x9880], [R10.64+0x180], !P0 ;  /* 0x098801800a76cfae */ /* 0x0003e2000c101d46 */
[----:B------:R-:W-:-:S03]  /*3b90*/  ISETP.GT.AND P0, PT, R77, R126, PT ;  /* 0x0000007e4d00720c */ /* 0x000fc60003f04270 */
[----:B------:R-:W2:Y:S01]  /*3ba0*/  LDSM.16.M88.4 R36, [R237] ;  /* 0x00000000ed24783b */ /* 0x000ea20000000200 */
[C---:B---3--:R-:W-:Y:S03]  /*3bb0*/  HMMA.16816.F32.BF16 R4, R164.reuse, R50, R4 ;  /* 0x00000032a404723c */ /* 0x048fe60000041804 */
[----:B------:R-:W3:Y:S04]  /*3bc0*/  LDSM.16.M88.4 R52, [R237+0x800] ;  /* 0x00080000ed34783b */ /* 0x000ee80000000200 */
[----:B------:R-:W3:Y:S04]  /*3bd0*/  LDSM.16.M88.4 R32, [R237+0x1000] ;  /* 0x00100000ed20783b */ /* 0x000ee80000000200 */
[----:B------:R-:W3:Y:S04]  /*3be0*/  LDSM.16.M88.4 R60, [R236] ;  /* 0x00000000ec3c783b */ /* 0x000ee80000000200 */
[----:B------:R-:W3:Y:S01]  /*3bf0*/  LDSM.16.M88.4 R68, [R236+0x800] ;  /* 0x00080000ec44783b */ /* 0x000ee20000000200 */
[C---:B----4-:R-:W-:Y:S03]  /*3c00*/  HMMA.16816.F32.BF16 R24, R164.reuse, R58, R24 ;  /* 0x0000003aa418723c */ /* 0x050fe60000041818 */
[----:B------:R-:W-:Y:S04]  /*3c10*/  LDSM.16.M88.4 R64, [R135+0x2000] ;  /* 0x002000008740783b */ /* 0x000fe80000000200 */
[----:B------:R-:W0:Y:S01]  /*3c20*/  LDGDEPBAR ;  /* 0x00000000000079af */ /* 0x000e220000000000 */
[C---:B-1----:R-:W-:Y:S03]  /*3c30*/  HMMA.16816.F32.BF16 R8, R164.reuse, R48, R20 ;  /* 0x00000030a408723c */ /* 0x042fe60000041814 */
[----:B------:R-:W-:Y:S05]  /*3c40*/  LDSM.16.M88.4 R48, [R242+0x1800] ;  /* 0x00180000f230783b */ /* 0x000fea0000000200 */
[----:B------:R-:W-:Y:S01]  /*3c50*/  HMMA.16816.F32.BF16 R20, R164, R56, R16 ;  /* 0x00000038a414723c */ /* 0x000fe20000041810 */
[----:B------:R-:W1:Y:S04]  /*3c60*/  LDSM.16.M88.4 R16, [R236+0x1000] ;  /* 0x00100000ec10783b */ /* 0x000e680000000200 */
[----:B------:R-:W-:Y:S03]  /*3c70*/  LDSM.16.M88.4 R56, [R242+0x2000] ;  /* 0x00200000f238783b */ /* 0x000fe60000000200 */
[C---:B--2---:R-:W-:Y:S01]  /*3c80*/  HMMA.16816.F32.BF16 R28, R180.reuse, R36, R44 ;  /* 0x00000024b41c723c */ /* 0x044fe2000004182c */
[----:B------:R-:W2:Y:S07]  /*3c90*/  LDSM.16.M88.4 R44, [R135+0x1800] ;  /* 0x00180000872c783b */ /* 0x000eae0000000200 */
[C---:B------:R-:W-:Y:S01]  /*3ca0*/  HMMA.16816.F32.BF16 R36, R180.reuse, R38, R40 ;  /* 0x00000026b424723c */ /* 0x040fe20000041828 */
[----:B------:R-:W4:Y:S07]  /*3cb0*/  LDSM.16.M88.4 R40, [R135+0x2800] ;  /* 0x002800008728783b */ /* 0x000f2e0000000200 */
[C---:B---3--:R-:W-:Y:S08]  /*3cc0*/  HMMA.16816.F32.BF16 R8, R180.reuse, R52, R8 ;  /* 0x00000034b408723c */ /* 0x048ff00000041808 */
[C---:B------:R-:W-:Y:S01]  /*3cd0*/  HMMA.16816.F32.BF16 R4, R180.reuse, R54, R4 ;  /* 0x00000036b404723c */ /* 0x040fe20000041804 */
[----:B------:R-:W-:Y:S07]  /*3ce0*/  LDSM.16.M88.4 R52, [R236+0x1800] ;  /* 0x00180000ec34783b */ /* 0x000fee0000000200 */
[C---:B------:R-:W-:Y:S08]  /*3cf0*/  HMMA.16816.F32.BF16 R20, R180.reuse, R32, R20 ;  /* 0x00000020b414723c */ /* 0x040ff00000041814 */
[----:B------:R-:W-:Y:S01]  /*3d00*/  HMMA.16816.F32.BF16 R24, R180, R34, R24 ;  /* 0x00000022b418723c */ /* 0x000fe20000041818 */
[----:B------:R-:W3:Y:S07]  /*3d10*/  LDSM.16.M88.4 R32, [R242+0x2800] ;  /* 0x00280000f220783b */ /* 0x000eee0000000200 */
[C---:B------:R-:W-:Y:S08]  /*3d20*/  HMMA.16816.F32.BF16 R28, R184.reuse, R60, R28 ;  /* 0x0000003cb81c723c */ /* 0x040ff0000004181c */
[C---:B------:R-:W-:Y:S01]  /*3d30*/  HMMA.16816.F32.BF16 R36, R184.reuse, R62, R36 ;  /* 0x0000003eb824723c */ /* 0x040fe20000041824 */
[----:B------:R-:W-:Y:S07]  /*3d40*/  LDSM.16.M88.4 R60, [R135+0x3800] ;  /* 0x00380000873c783b */ /* 0x000fee0000000200 */
[C---:B------:R-:W-:Y:S08]  /*3d50*/  HMMA.16816.F32.BF16 R8, R184.reuse, R68, R8 ;  /* 0x00000044b808723c */ /* 0x040ff00000041808 */
[C---:B------:R-:W-:Y:S01]  /*3d60*/  HMMA.16816.F32.BF16 R4, R184.reuse, R70, R4 ;  /* 0x00000046b804723c */ /* 0x040fe20000041804 */
[----:B------:R-:W-:Y:S07]  /*3d70*/  LDSM.16.M88.4 R68, [R237+0x2000] ;  /* 0x00200000ed44783b */ /* 0x000fee0000000200 */
[C---:B-1----:R-:W-:Y:S08]  /*3d80*/  HMMA.16816.F32.BF16 R20, R184.reuse, R16, R20 ;  /* 0x00000010b814723c */ /* 0x042ff00000041814 */
[----:B------:R-:W-:Y:S08]  /*3d90*/  HMMA.16816.F32.BF16 R24, R184, R18, R24 ;  /* 0x00000012b818723c */ /* 0x000ff00000041818 */
[C---:B--2---:R-:W-:Y:S08]  /*3da0*/  HMMA.16816.F32.BF16 R28, R188.reuse, R44, R28 ;  /* 0x0000002cbc1c723c */ /* 0x044ff0000004181c */
[C---:B------:R-:W-:Y:S01]  /*3db0*/  HMMA.16816.F32.BF16 R36, R188.reuse, R46, R36 ;  /* 0x0000002ebc24723c */ /* 0x040fe20000041824 */
[----:B------:R-:W1:Y:S07]  /*3dc0*/  LDSM.16.M88.4 R44, [R237+0x1800] ;  /* 0x00180000ed2c783b */ /* 0x000e6e0000000200 */
[C---:B------:R-:W-:Y:S08]  /*3dd0*/  HMMA.16816.F32.BF16 R16, R188.reuse, R64, R8 ;  /* 0x00000040bc10723c */ /* 0x040ff00000041808 */
[C---:B------:R-:W-:Y:S01]  /*3de0*/  HMMA.16816.F32.BF16 R8, R188.reuse, R66, R4 ;  /* 0x00000042bc08723c */ /* 0x040fe20000041804 */
[----:B------:R-:W-:Y:S07]  /*3df0*/  LDSM.16.M88.4 R64, [R236+0x2000] ;  /* 0x00200000ec40783b */ /* 0x000fee0000000200 */
[C---:B----4-:R-:W-:Y:S08]  /*3e00*/  HMMA.16816.F32.BF16 R4, R188.reuse, R40, R20 ;  /* 0x00000028bc04723c */ /* 0x050ff00000041814 */
[----:B------:R-:W-:Y:S01]  /*3e10*/  HMMA.16816.F32.BF16 R24, R188, R42, R24 ;  /* 0x0000002abc18723c */ /* 0x000fe20000041818 */
[----:B------:R-:W2:Y:S07]  /*3e20*/  LDSM.16.M88.4 R40, [R237+0x2800] ;  /* 0x00280000ed28783b */ /* 0x000eae0000000200 */
[C---:B------:R-:W-:Y:S08]  /*3e30*/  HMMA.16816.F32.BF16 R28, R192.reuse, R48, R28 ;  /* 0x00000030c01c723c */ /* 0x040ff0000004181c */
[C---:B------:R-:W-:Y:S01]  /*3e40*/  HMMA.16816.F32.BF16 R36, R192.reuse, R50, R36 ;  /* 0x00000032c024723c */ /* 0x040fe20000041824 */
[----:B------:R-:W4:Y:S07]  /*3e50*/  LDSM.16.M88.4 R48, [R135+0x3000] ;  /* 0x003000008730783b */ /* 0x000f2e0000000200 */
[C---:B------:R-:W-:Y:S08]  /*3e60*/  HMMA.16816.F32.BF16 R20, R192.reuse, R56, R16 ;  /* 0x00000038c014723c */ /* 0x040ff00000041810 */
[C---:B------:R-:W-:Y:S01]  /*3e70*/  HMMA.16816.F32.BF16 R16, R192.reuse, R58, R8 ;  /* 0x0000003ac010723c */ /* 0x040fe20000041808 */
[----:B------:R-:W-:Y:S07]  /*3e80*/  LDSM.16.M88.4 R56, [R242+0x3800] ;  /* 0x00380000f238783b */ /* 0x000fee0000000200 */
[C---:B---3--:R-:W-:Y:S08]  /*3e90*/  HMMA.16816.F32.BF16 R8, R192.reuse, R32, R4 ;  /* 0x00000020c008723c */ /* 0x048ff00000041804 */
[----:B------:R-:W-:Y:S08]  /*3ea0*/  HMMA.16816.F32.BF16 R4, R192, R34, R24 ;  /* 0x00000022c004723c */ /* 0x000ff00000041818 */
[C---:B-1----:R-:W-:Y:S08]  /*3eb0*/  HMMA.16816.F32.BF16 R28, R196.reuse, R44, R28 ;  /* 0x0000002cc41c723c */ /* 0x042ff0000004181c */
[C---:B------:R-:W-:Y:S01]  /*3ec0*/  HMMA.16816.F32.BF16 R36, R196.reuse, R46, R36 ;  /* 0x0000002ec424723c */ /* 0x040fe20000041824 */
[----:B------:R-:W1:Y:S07]  /*3ed0*/  LDSM.16.M88.4 R44, [R236+0x2800] ;  /* 0x00280000ec2c783b */ /* 0x000e6e0000000200 */
[C---:B------:R-:W-:Y:S08]  /*3ee0*/  HMMA.16816.F32.BF16 R24, R196.reuse, R68, R20 ;  /* 0x00000044c418723c */ /* 0x040ff00000041814 */
[C---:B------:R-:W-:Y:S08]  /*3ef0*/  HMMA.16816.F32.BF16 R20, R196.reuse, R70, R16 ;  /* 0x00000046c414723c */ /* 0x040ff00000041810 */
[C---:B--2---:R-:W-:Y:S08]  /*3f00*/  HMMA.16816.F32.BF16 R16, R196.reuse, R40, R8 ;  /* 0x00000028c410723c */ /* 0x044ff00000041808 */
[----:B------:R-:W-:Y:S01]  /*3f10*/  HMMA.16816.F32.BF16 R8, R196, R42, R4 ;  /* 0x0000002ac408723c */ /* 0x000fe20000041804 */
[----:B------:R-:W-:Y:S07]  /*3f20*/  LDSM.16.M88.4 R40, [R135+0x4000] ;  /* 0x004000008728783b */ /* 0x000fee0000000200 */
[C---:B------:R-:W-:Y:S08]  /*3f30*/  HMMA.16816.F32.BF16 R4, R200.reuse, R52, R28 ;  /* 0x00000034c804723c */ /* 0x040ff0000004181c */
[C---:B------:R-:W-:Y:S01]  /*3f40*/  HMMA.16816.F32.BF16 R36, R200.reuse, R54, R36 ;  /* 0x00000036c824723c */ /* 0x040fe20000041824 */
[----:B------:R-:W2:Y:S07]  /*3f50*/  LDSM.16.M88.4 R52, [R242+0x3000] ;  /* 0x00300000f234783b */ /* 0x000eae0000000200 */
[----:B------:R-:W-:Y:S08]  /*3f60*/  HMMA.16816.F32.BF16 R32, R200, R64, R24 ;  /* 0x00000040c820723c */ /* 0x000ff00000041818 */
[----:B----4-:R-:W-:Y:S08]  /*3f70*/  HMMA.16816.F32.BF16 R4, R204, R48, R4 ;  /* 0x00000030cc04723c */ /* 0x010ff00000041804 */
[C---:B-1----:R-:W-:Y:S08]  /*3f80*/  HMMA.16816.F32.BF16 R24, R200.reuse, R44, R16 ;  /* 0x0000002cc818723c */ /* 0x042ff00000041810 */
[C---:B------:R-:W-:Y:S01]  /*3f90*/  HMMA.16816.F32.BF16 R28, R200.reuse, R66, R20 ;  /* 0x00000042c81c723c */ /* 0x040fe20000041814 */
[----:B------:R-:W-:Y:S07]  /*3fa0*/  LDSM.16.M88.4 R64, [R237+0x4000] ;  /* 0x00400000ed40783b */ /* 0x000fee0000000200 */
[----:B------:R-:W-:Y:S01]  /*3fb0*/  HMMA.16816.F32.BF16 R16, R200, R46, R8 ;  /* 0x0000002ec810723c */ /* 0x000fe20000041808 */
[----:B------:R-:W-:Y:S07]  /*3fc0*/  LDSM.16.M88.4 R44, [R242+0x4000] ;  /* 0x00400000f22c783b */ /* 0x000fee0000000200 */
[C---:B------:R-:W-:Y:S01]  /*3fd0*/  HMMA.16816.F32.BF16 R8, R204.reuse, R50, R36 ;  /* 0x00000032cc08723c */ /* 0x040fe20000041824 */
[----:B------:R-:W1:Y:S07]  /*3fe0*/  LDSM.16.M88.4 R48, [R237+0x3000] ;  /* 0x00300000ed30783b */ /* 0x000e6e0000000200 */
[----:B------:R-:W-:Y:S08]  /*3ff0*/  HMMA.16816.F32.BF16 R20, R204, R60, R32 ;  /* 0x0000003ccc14723c */ /* 0x000ff00000041820 */
[----:B--2---:R-:W-:Y:S08]  /*4000*/  HMMA.16816.F32.BF16 R4, R208, R52, R4 ;  /* 0x00000034d004723c */ /* 0x004ff00000041804 */
[C---:B------:R-:W-:Y:S01]  /*4010*/  HMMA.16816.F32.BF16 R32, R204.reuse, R62, R28 ;  /* 0x0000003ecc20723c */ /* 0x040fe2000004181c */
[----:B------:R-:W-:Y:S07]  /*4020*/  LDSM.16.M88.4 R60, [R135+0x5800] ;  /* 0x00580000873c783b */ /* 0x000fee0000000200 */
[C---:B------:R-:W-:Y:S08]  /*4030*/  HMMA.16816.F32.BF16 R28, R204.reuse, R40, R24 ;  /* 0x00000028cc1c723c */ /* 0x040ff00000041818 */
[----:B------:R-:W-:Y:S01]  /*4040*/  HMMA.16816.F32.BF16 R36, R204, R42, R16 ;  /* 0x0000002acc24723c */ /* 0x000fe20000041810 */
[----:B------:R-:W2:Y:S07]  /*4050*/  LDSM.16.M88.4 R40, [R236+0x3000] ;  /* 0x00300000ec28783b */ /* 0x000eae0000000200 */
[C---:B------:R-:W-:Y:S01]  /*4060*/  HMMA.16816.F32.BF16 R8, R208.reuse, R54, R8 ;  /* 0x00000036d008723c */ /* 0x040fe20000041808 */
[----:B------:R-:W-:Y:S07]  /*4070*/  LDSM.16.M88.4 R52, [R236+0x4800] ;  /* 0x00480000ec34783b */ /* 0x000fee0000000200 */
[----:B------:R-:W-:Y:S01]  /*4080*/  HMMA.16816.F32.BF16 R16, R208, R56, R20 ;  /* 0x00000038d010723c */ /* 0x000fe20000041814 */
[----:B------:R-:W3:Y:S07]  /*4090*/  LDSM.16.M88.4 R20, [R237+0x3800] ;  /* 0x00380000ed14783b */ /* 0x000eee0000000200 */
[----:B-1----:R-:W-:Y:S08]  /*40a0*/  HMMA.16816.F32.BF16 R4, R212, R48, R4 ;  /* 0x00000030d404723c */ /* 0x002ff00000041804 */
[C---:B------:R-:W-:Y:S08]  /*40b0*/  HMMA.16816.F32.BF16 R28, R208.reuse, R44, R28 ;  /* 0x0000002cd01c723c */ /* 0x040ff0000004181c */
[----:B------:R-:W-:Y:S01]  /*40c0*/  HMMA.16816.F32.BF16 R72, R208, R46, R36 ;  /* 0x0000002ed048723c */ /* 0x000fe20000041824 */
[----:B------:R-:W1:Y:S04]  /*40d0*/  LDSM.16.M88.4 R44, [R135+0x4800] ;  /* 0x00480000872c783b */ /* 0x000e680000000200 */
[----:B------:R-:W-:Y:S03]  /*40e0*/  LDSM.16.M88.4 R36, [R237+0x4800] ;  /* 0x00480000ed24783b */ /* 0x000fe60000000200 */
[----:B------:R-:W-:Y:S01]  /*40f0*/  HMMA.16816.F32.BF16 R8, R212, R50, R8 ;  /* 0x00000032d408723c */ /* 0x000fe20000041808 */
[----:B------:R-:W-:Y:S07]  /*4100*/  LDSM.16.M88.4 R48, [R242+0x5000] ;  /* 0x00500000f230783b */ /* 0x000fee0000000200 */
[----:B------:R-:W-:Y:S01]  /*4110*/  HMMA.16816.F32.BF16 R24, R208, R58, R32 ;  /* 0x0000003ad018723c */ /* 0x000fe20000041820 */
[----:B------:R-:W4:Y:S04]  /*4120*/  LDSM.16.M88.4 R32, [R236+0x3800] ;  /* 0x00380000ec20783b */ /* 0x000f280000000200 */
[----:B------:R-:W-:Y:S03]  /*4130*/  LDSM.16.M88.4 R56, [R135+0x5000] ;  /* 0x005000008738783b */ /* 0x000fe60000000200 */
[----:B--2---:R-:W-:Y:S08]  /*4140*/  HMMA.16816.F32.BF16 R4, R216, R40, R4 ;  /* 0x00000028d804723c */ /* 0x004ff00000041804 */
[C---:B------:R-:W-:Y:S01]  /*4150*/  HMMA.16816.F32.BF16 R68, R212.reuse, R64, R28 ;  /* 0x00000040d444723c */ /* 0x040fe2000004181c */
[----:B------:R-:W2:Y:S07]  /*4160*/  LDSM.16.M88.4 R28, [R242+0x4800] ;  /* 0x00480000f21c783b */ /* 0x000eae0000000200 */
[----:B---3--:R-:W-:Y:S08]  /*4170*/  HMMA.16816.F32.BF16 R16, R212, R20, R16 ;  /* 0x00000014d410723c */ /* 0x008ff00000041810 */
[----:B------:R-:W-:Y:S01]  /*4180*/  HMMA.16816.F32.BF16 R8, R216, R42, R8 ;  /* 0x0000002ad808723c */ /* 0x000fe20000041808 */
[----:B------:R-:W3:Y:S07]  /*4190*/  LDSM.16.M88.4 R40, [R236+0x4000] ;  /* 0x00400000ec28783b */ /* 0x000eee0000000200 */
[----:B-1----:R-:W-:Y:S08]  /*41a0*/  HMMA.16816.F32.BF16 R4, R220, R44, R4 ;  /* 0x0000002cdc04723c */ /* 0x002ff00000041804 */
[----:B------:R-:W-:Y:S08]  /*41b0*/  HMMA.16816.F32.BF16 R20, R212, R22, R24 ;  /* 0x00000016d414723c */ /* 0x000ff00000041818 */
[----:B----4-:R-:W-:Y:S08]  /*41c0*/  HMMA.16816.F32.BF16 R16, R216, R32, R16 ;  /* 0x00000020d810723c */ /* 0x010ff00000041810 */
[----:B------:R-:W-:Y:S01]  /*41d0*/  HMMA.16816.F32.BF16 R8, R220, R46, R8 ;  /* 0x0000002edc08723c */ /* 0x000fe20000041808 */
[----:B------:R-:W-:Y:S07]  /*41e0*/  LDSM.16.M88.4 R44, [R236+0x5000] ;  /* 0x00500000ec2c783b */ /* 0x000fee0000000200 */
[----:B--2---:R-:W-:Y:S08]  /*41f0*/  HMMA.16816.F32.BF16 R4, R224, R28, R4 ;  /* 0x0000001ce004723c */ /* 0x004ff00000041804 */
[----:B------:R-:W-:Y:S08]  /*4200*/  HMMA.16816.F32.BF16 R32, R216, R34, R20 ;  /* 0x00000022d820723c */ /* 0x000ff00000041814 */
[----:B------:R-:W-:Y:S08]  /*4210*/  HMMA.16816.F32.BF16 R24, R220, R56, R16 ;  /* 0x00000038dc18723c */ /* 0x000ff00000041810 */
[----:B------:R-:W-:Y:S08]  /*4220*/  HMMA.16816.F32.BF16 R16, R224, R30, R8 ;  /* 0x0000001ee010723c */ /* 0x000ff00000041808 */
[----:B------:R-:W-:Y:S01]  /*4230*/  HMMA.16816.F32.BF16 R8, R212, R66, R72 ;  /* 0x00000042d408723c */ /* 0x000fe20000041848 */
[----:B------:R-:W1:Y:S07]  /*4240*/  LDSM.16.M88.4 R64, [R237+0x5000] ;  /* 0x00500000ed40783b */ /* 0x000e6e0000000200 */
[----:B------:R-:W-:Y:S08]  /*4250*/  HMMA.16816.F32.BF16 R4, R228, R36, R4 ;  /* 0x00000024e404723c */ /* 0x000ff00000041804 */
[----:B---3--:R-:W-:Y:S08]  /*4260*/  HMMA.16816.F32.BF16 R20, R216, R40, R68 ;  /* 0x00000028d814723c */ /* 0x008ff00000041844 */
[----:B------:R-:W-:Y:S01]  /*4270*/  HMMA.16816.F32.BF16 R32, R220, R58, R32 ;  /* 0x0000003adc20723c */ /* 0x000fe20000041820 */
[----:B------:R-:W2:Y:S07]  /*4280*/  LDSM.16.M88.4 R56, [R242+0x5800] ;  /* 0x00580000f238783b */ /* 0x000eae0000000200 */
[----:B------:R-:W-:Y:S08]  /*4290*/  HMMA.16816.F32.BF16 R24, R224, R48, R24 ;  /* 0x00000030e018723c */ /* 0x000ff00000041818 */
[----:B------:R-:W-:Y:S08]  /*42a0*/  HMMA.16816.F32.BF16 R28, R228, R38, R16 ;  /* 0x00000026e41c723c */ /* 0x000ff00000041810 */
[----:B------:R-:W-:Y:S08]  /*42b0*/  HMMA.16816.F32.BF16 R36, R232, R52, R4 ;  /* 0x00000034e824723c */ /* 0x000ff00000041804 */
[----:B------:R-:W-:Y:S01]  /*42c0*/  HMMA.16816.F32.BF16 R8, R216, R42, R8 ;  /* 0x0000002ad808723c */ /* 0x000fe20000041808 */
[----:B------:R-:W3:Y:S07]  /*42d0*/  LDSM.16.M88.4 R40, [R237+0x5800] ;  /* 0x00580000ed28783b */ /* 0x000eee0000000200 */
[----:B------:R-:W-:Y:S08]  /*42e0*/  HMMA.16816.F32.BF16 R4, R220, R60, R20 ;  /* 0x0000003cdc04723c */ /* 0x000ff00000041814 */
[----:B------:R-:W-:Y:S01]  /*42f0*/  HMMA.16816.F32.BF16 R16, R224, R50, R32 ;  /* 0x00000032e010723c */ /* 0x000fe20000041820 */
[----:B------:R-:W-:Y:S01]  /*4300*/  FMUL.FTZ R0, R36, c[0x0][0x320] ;  /* 0x0000c80024007a20 */ /* 0x000fe20000410000 */
[----:B------:R-:W4:Y:S01]  /*4310*/  LDSM.16.M88.4 R32, [R236+0x5800] ;  /* 0x00580000ec20783b */ /* 0x000f220000000200 */
[----:B------:R-:W-:-:S04]  /*4320*/  DEPBAR.LE SB0, 0x0 ;  /* 0x000080000000791a */ /* 0x000fc80000000000 */
[----:B------:R2:W2:Y:S01]  /*4330*/  MUFU.TANH R51, R0 ;  /* 0x0000000000337308 */ /* 0x0004a20000002400 */
[----:B-1----:R-:W-:Y:S08]  /*4340*/  HMMA.16816.F32.BF16 R24, R228, R64, R24 ;  /* 0x00000040e418723c */ /* 0x002ff00000041818 */
[----:B------:R-:W-:Y:S01]  /*4350*/  HMMA.16816.F32.BF16 R28, R232, R54, R28 ;  /* 0x00000036e81c723c */ /* 0x000fe2000004181c */
[----:B--2---:R-:W-:-:S07]  /*4360*/  FMUL.FTZ R0, R37, c[0x0][0x320] ;  /* 0x0000c80025007a20 */ /* 0x004fce0000410000 */
[----:B------:R-:W-:Y:S01]  /*4370*/  HMMA.16816.F32.BF16 R20, R220, R62, R8 ;  /* 0x0000003edc14723c */ /* 0x000fe20000041808 */
[----:B------:R1:W2:Y:S07]  /*4380*/  MUFU.TANH R48, R0 ;  /* 0x0000000000307308 */ /* 0x0002ae0000002400 */
[----:B------:R-:W-:Y:S08]  /*4390*/  HMMA.16816.F32.BF16 R8, R224, R56, R4 ;  /* 0x00000038e008723c */ /* 0x000ff00000041804 */
[----:B------:R-:W-:Y:S01]  /*43a0*/  HMMA.16816.F32.BF16 R4, R228, R66, R16 ;  /* 0x00000042e404723c */ /* 0x000fe20000041810 */
[----:B-1----:R-:W-:-:S04]  /*43b0*/  FMUL.FTZ R0, R38, c[0x0][0x320] ;  /* 0x0000c80026007a20 */ /* 0x002fc80000410000 */
[----:B------:R1:W1:Y:S03]  /*43c0*/  MUFU.TANH R50, R0 ;  /* 0x0000000000327308 */ /* 0x0002660000002400 */
[----:B------:R-:W-:Y:S08]  /*43d0*/  HMMA.16816.F32.BF16 R24, R232, R44, R24 ;  /* 0x0000002ce818723c */ /* 0x000ff00000041818 */
[----:B------:R-:W-:Y:S01]  /*43e0*/  HMMA.16816.F32.BF16 R20, R224, R58, R20 ;  /* 0x0000003ae014723c */ /* 0x000fe20000041814 */
[----:B-1----:R-:W-:-:S07]  /*43f0*/  FMUL.FTZ R0, R39, c[0x0][0x320] ;  /* 0x0000c80027007a20 */ /* 0x002fce0000410000 */
[----:B---3--:R-:W-:Y:S01]  /*4400*/  HMMA.16816.F32.BF16 R16, R228, R40, R8 ;  /* 0x00000028e410723c */ /* 0x008fe20000041808 */
[----:B------:R1:W3:Y:S07]  /*4410*/  MUFU.TANH R49, R0 ;  /* 0x0000000000317308 */ /* 0x0002ee0000002400 */
[----:B------:R-:W-:Y:S08]  /*4420*/  HMMA.16816.F32.BF16 R4, R232, R46, R4 ;  /* 0x0000002ee804723c */ /* 0x000ff00000041804 */
[----:B------:R-:W-:Y:S01]  /*4430*/  HMMA.16816.F32.BF16 R8, R228, R42, R20 ;  /* 0x0000002ae408723c */ /* 0x000fe20000041814 */
[----:B-1----:R-:W-:-:S04]  /*4440*/  FMUL.FTZ R0, R28, c[0x0][0x320] ;  /* 0x0000c8001c007a20 */ /* 0x002fc80000410000 */
[----:B------:R1:W1:Y:S03]  /*4450*/  MUFU.TANH R44, R0 ;  /* 0x00000000002c7308 */ /* 0x0002660000002400 */
[----:B----4-:R-:W-:Y:S01]  /*4460*/  HMMA.16816.F32.BF16 R16, R232, R32, R16 ;  /* 0x00000020e810723c */ /* 0x010fe20000041810 */
[----:B-1----:R-:W-:-:S04]  /*4470*/  FMUL.FTZ R0, R29, c[0x0][0x320] ;  /* 0x0000c8001d007a20 */ /* 0x002fc80000410000 */
        /* <DEDUP_REMOVED lines=16> */
[----:B-----5:R1:W1:Y:S02]  /*4580*/  MUFU.TANH R13, R0 ;  /* 0x00000000000d7308 */ /* 0x0202640000002400 */
[----:B-1----:R-:W-:-:S06]  /*4590*/  FMUL.FTZ R0, R6, c[0x0][0x320] ;  /* 0x0000c80006007a20 */ /* 0x002fcc0000410000 */
[----:B------:R1:W1:Y:S02]  /*45a0*/  MUFU.TANH R32, R0 ;  /* 0x0000000000207308 */ /* 0x0002640000002400 */
[----:B-1----:R-:W-:Y:S02]  /*45b0*/  FMUL.FTZ R0, R7, c[0x0][0x320] ;  /* 0x0000c80007007a20 */ /* 0x002fe40000410000 */
[----:B------:R-:W-:Y:S04]  /*45c0*/  HMMA.16816.F32.BF16 R4, R232, R34, R8 ;  /* 0x00000022e804723c */ /* 0x000fe80000041808 */
[----:B------:R1:W1:Y:S02]  /*45d0*/  MUFU.TANH R31, R0 ;  /* 0x00000000001f7308 */ /* 0x0002640000002400 */
[----:B-1----:R-:W-:-:S06]  /*45e0*/  FMUL.FTZ R0, R16, c[0x0][0x320] ;  /* 0x0000c80010007a20 */ /* 0x002fcc0000410000 */
[----:B------:R1:W1:Y:S11]  /*45f0*/  MUFU.TANH R26, R0 ;  /* 0x00000000001a7308 */ /* 0x0002760000002400 */
[----:B------:R-:W-:Y:S01]  /*4600*/  @!UPT UIADD3 URZ, URZ, URZ, URZ ;  /* 0x0000003f3f3ff290 */ /* 0x000fe2000fffe03f */
[----:B------:R-:W-:Y:S02]  /*4610*/  FMUL.FTZ R2, R6, c[0x0][0x320] ;  /* 0x0000c80006027a20 */ /* 0x000fe40000410000 */
[----:B------:R-:W-:Y:S02]  /*4620*/  FMUL.FTZ R3, R7, c[0x0][0x320] ;  /* 0x0000c80007037a20 */ /* 0x000fe40000410000 */
[----:B------:R-:W2:Y:S01]  /*4630*/  MUFU.TANH R28, R2 ;  /* 0x00000002001c7308 */ /* 0x000ea20000002400 */
[----:B-1----:R-:W-:-:S07]  /*4640*/  FMUL.FTZ R0, R17, c[0x0][0x320] ;  /* 0x0000c80011007a20 */ /* 0x002fce0000410000 */
[----:B------:R-:W1:Y:S08]  /*4650*/  MUFU.TANH R27, R3 ;  /* 0x00000003001b7308 */ /* 0x000e700000002400 */
[----:B------:R5:W1:Y:S02]  /*4660*/  MUFU.TANH R25, R0 ;  /* 0x0000000000197308 */ /* 0x000a640000002400 */
[----:B-----5:R-:W-:-:S06]  /*4670*/  FMUL.FTZ R0, R18, c[0x0][0x320] ;  /* 0x0000c80012007a20 */ /* 0x020fcc0000410000 */
[----:B------:R5:W1:Y:S02]  /*4680*/  MUFU.TANH R30, R0 ;  /* 0x00000000001e7308 */ /* 0x000a640000002400 */
[----:B-----5:R-:W-:-:S06]  /*4690*/  FMUL.FTZ R0, R19, c[0x0][0x320] ;  /* 0x0000c80013007a20 */ /* 0x020fcc0000410000 */
[----:B------:R5:W1:Y:S02]  /*46a0*/  MUFU.TANH R29, R0 ;  /* 0x00000000001d7308 */ /* 0x000a640000002400 */
[----:B-----5:R-:W-:-:S06]  /*46b0*/  FMUL.FTZ R0, R4, c[0x0][0x320] ;  /* 0x0000c80004007a20 */ /* 0x020fcc0000410000 */
[----:B------:R5:W1:Y:S02]  /*46c0*/  MUFU.TANH R11, R0 ;  /* 0x00000000000b7308 */ /* 0x000a640000002400 */
[----:B-----5:R-:W-:-:S06]  /*46d0*/  FMUL.FTZ R0, R5, c[0x0][0x320] ;  /* 0x0000c80005007a20 */ /* 0x020fcc0000410000 */
[----:B------:R5:W1:Y:S02]  /*46e0*/  MUFU.TANH R24, R0 ;  /* 0x0000000000187308 */ /* 0x000a640000002400 */
[----:B-----5:R-:W-:-:S05]  /*46f0*/  IADD3 R0, R242, 0x1000, RZ ;  /* 0x00001000f2007810 */ /* 0x020fca0007ffe0ff */
[----:B------:R1:W-:Y:S04]  /*4700*/  STL [R1], R0 ;  /* 0x0000000001007387 */ /* 0x0003e80000100800 */
[----:B------:R-:W-:Y:S06]  /*4710*/  BAR.SYNC.DEFER_BLOCKING 0x0 ;  /* 0x0000000000007b1d */ /* 0x000fec0000010000 */
[----:B------:R-:W-:Y:S05]  /*4720*/  @!P0 BRA `(.L_x_410) ;  /* 0x0000025000008947 */ /* 0x000fea0003800000 */
[----:B--234-:R-:W-:Y:S02]  /*4730*/  IADD3 R4, -R119, 0x30, RZ ;  /* 0x0000003077047810 */ /* 0x01cfe40007ffe1ff */
[----:B-1----:R-:W-:-:S02]  /*4740*/  IADD3 R0, R134, -0x2, RZ ;  /* 0xfffffffe86007810 */ /* 0x002fc40007ffe0ff */
[----:B------:R-:W-:Y:S02]  /*4750*/  ISETP.GE.AND P0, PT, R4, 0x21, PT ;  /* 0x000000210400780c */ /* 0x000fe40003f06270 */
[----:B------:R-:W-:Y:S02]  /*4760*/  SHF.R.S32.HI R2, RZ, 0x1f, R0 ;  /* 0x0000001fff027819 */ /* 0x000fe40000011400 */
[C---:B------:R-:W-:Y:S02]  /*4770*/  LOP3.LUT P3, RZ, R123.reuse, 0x200, RZ, 0xc0, !PT ;  /* 0x000002007bff7812 */ /* 0x040fe4000786c0ff */
[----:B------:R-:W-:Y:S01]  /*4780*/  LOP3.LUT P4, RZ, R123, 0x100, RZ, 0xc0, !PT ;  /* 0x000001007bff7812 */ /* 0x000fe2000788c0ff */
[----:B------:R-:W-:-:S04]  /*4790*/  IMAD R2, R2, c[0x0][0x1e0], RZ ;  /* 0x0000780002027a24 */ /* 0x000fc800078e02ff */
[----:B------:R-:W-:Y:S02]  /*47a0*/  IMAD R5, R0, c[0x0][0x1e4], R2 ;  /* 0x0000790000057a24 */ /* 0x000fe400078e0202 */
[----:B------:R-:W-:Y:S02]  /*47b0*/  @P0 IMAD.MOV.U32 R6, RZ, RZ, c[0x0][0x1e0] ;  /* 0x00007800ff060624 */ /* 0x000fe400078e00ff */
[----:B------:R-:W-:Y:S02]  /*47c0*/  @P0 IMAD.MOV.U32 R3, RZ, RZ, 0x5 ;  /* 0x00000005ff030424 */ /* 0x000fe400078e00ff */
[----:B------:R-:W-:-:S03]  /*47d0*/  @P0 IMAD.SHL.U32 R2, R6, 0x20, RZ ;  /* 0x0000002006020824 */ /* 0x000fc600078e00ff */
[----:B------:R-:W-:Y:S01]  /*47e0*/  @P0 SHF.L.U64.HI R3, R6, R3, c[0x0][0x1e4] ;  /* 0x0000790006030619 */ /* 0x000fe20000010203 */
[----:B------:R-:W-:-:S04]  /*47f0*/  IMAD.WIDE.U32 R6, R0, c[0x0][0x1e0], RZ ;  /* 0x0000780000067a25 */ /* 0x000fc800078e00ff */
[----:B------:R-:W-:Y:S02]  /*4800*/  IMAD.IADD R0, R7, 0x1, R5 ;  /* 0x0000000107007824 */ /* 0x000fe400078e0205 */
[----:B------:R-:W-:-:S04]  /*4810*/  @P0 IMAD.WIDE.U32 R2, R6, 0x30, R2 ;  /* 0x0000003006020825 */ /* 0x000fc800078e0002 */
[----:B------:R-:W-:Y:S01]  /*4820*/  @P0 IMAD R5, R0, 0x30, RZ ;  /* 0x0000003000050824 */ /* 0x000fe200078e02ff */
[----:B------:R-:W-:-:S04]  /*4830*/  @P0 IADD3 R7, P1, R80, R2, RZ ;  /* 0x0000000250070210 */ /* 0x000fc80007f3e0ff */
[----:B------:R-:W-:Y:S02]  /*4840*/  @P0 IADD3.X R8, R79, R5, R3, P1, !PT ;  /* 0x000000054f080210 */ /* 0x000fe40000ffe403 */
[----:B------:R-:W-:-:S13]  /*4850*/  ISETP.GE.AND P1, PT, R4, 0x1, PT ;  /* 0x000000010400780c */ /* 0x000fda0003f26270 */
[----:B------:R-:W-:-:S04]  /*4860*/  @P1 IMAD.WIDE.U32 R2, R6, 0x30, R78 ;  /* 0x0000003006021825 */ /* 0x000fc800078e004e */
[----:B------:R-:W-:Y:S01]  /*4870*/  @P1 IMAD R0, R0, 0x30, RZ ;  /* 0x0000003000001824 */ /* 0x000fe200078e02ff */
[----:B------:R-:W-:-:S03]  /*4880*/  @P1 LEA R4, P2, R2, c[0x0][0x1c8], 0x1 ;  /* 0x0000720002041a11 */ /* 0x000fc600078408ff */
[----:B------:R-:W-:-:S05]  /*4890*/  @P1 IMAD.IADD R0, R3, 0x1, R0 ;  /* 0x0000000103001824 */ /* 0x000fca00078e0200 */
        /* <DEDUP_REMOVED lines=14> */
.L_x_410:
[----:B--234-:R-:W-:Y:S05]  /*4980*/  BSYNC B0 ;  /* 0x0000000000007941 */ /* 0x01cfea0003800000 */
.L_x_409:
[----:B-1----:R-:W2:Y:S04]  /*4990*/  LDL R0, [R1+0x80] ;  /* 0x0000800001007983 */ /* 0x002ea80000100800 */
[----:B------:R-:W3:Y:S01]  /*49a0*/  LDL R8, [R1+0x2c] ;  /* 0x00002c0001087983 */ /* 0x000ee20000100800 */
[----:B------:R-:W-:Y:S01]  /*49b0*/  ISETP.NE.AND P0, PT, R111, 0x1, PT ;  /* 0x000000016f00780c */ /* 0x000fe20003f05270 */
[----:B------:R-:W-:-:S02]  /*49c0*/  ULDC UR4, c[0x0][0x324] ;  /* 0x0000c90000047ab9 */ /* 0x000fc40000000800 */
[----:B------:R-:W-:Y:S01]  /*49d0*/  ULOP3.LUT UR4, URZ, UR4, URZ, 0x33, !UPT ;  /* 0x000000043f047292 */ /* 0x000fe2000f8e333f */
[----:B------:R-:W0:Y:S01]  /*49e0*/  LDGDEPBAR ;  /* 0x00000000000079af */ /* 0x000e220000000000 */
[----:B--2---:R-:W-:-:S08]  /*49f0*/  IMAD.IADD R0, R0, 0x1, R115 ;  /* 0x0000000100007824 */ /* 0x004fd000078e0273 */
[----:B------:R-:W-:Y:S01]  /*4a00*/  @P0 IMAD.HI.U32 R2, R0, c[0x0][0x2c8], RZ ;  /* 0x0000b20000020a27 */ /* 0x000fe200078e00ff */
[----:B---3--:R-:W-:-:S03]  /*4a10*/  IADD3 R7, -R8, R76, RZ ;  /* 0x0000004c08077210 */ /* 0x008fc60007ffe1ff */
[----:B------:R-:W-:Y:S01]  /*4a20*/  IMAD.MOV.U32 R4, RZ, RZ, R0 ;  /* 0x000000ffff047224 */ /* 0x000fe200078e0000 */
[----:B------:R-:W-:Y:S02]  /*4a30*/  @P0 SHF.R.U32.HI R4, RZ, c[0x0][0x2cc], R2 ;  /* 0x0000b300ff040a19 */ /* 0x000fe40000011602 */
[----:B------:R-:W-:Y:S01]  /*4a40*/  IADD3 R0, -R8, 0x1, R76 ;  /* 0x0000000108007810 */ /* 0x000fe20007ffe14c */
[----:B------:R-:W-:Y:S01]  /*4a50*/  IMAD.IADD R8, R14, 0x1, -R8 ;  /* 0x000000010e087824 */ /* 0x000fe200078e0a08 */
[----:B------:R-:W-:Y:S01]  /*4a60*/  ISETP.GE.AND P0, PT, R110, 0x1, PT ;  /* 0x000000016e00780c */ /* 0x000fe20003f06270 */
[----:B------:R-:W1:Y:S02]  /*4a70*/  SHFL.IDX PT, R3, R4, RZ, 0x1c1f ;  /* 0x001c1fff04037589 */ /* 0x000e6400000e0000 */
[----:B------:R-:W-:-:S05]  /*4a80*/  IMAD.IADD R0, R0, 0x1, -R114 ;  /* 0x0000000100007824 */ /* 0x000fca00078e0a72 */
[C---:B------:R-:W-:Y:S02]  /*4a90*/  IADD3 R5, R0.reuse, c[0x0][0x328], RZ ;  /* 0x0000ca0000057a10 */ /* 0x040fe40007ffe0ff */
[----:B------:R-:W-:-:S03]  /*4aa0*/  IADD3 R6, R0, UR4, RZ ;  /* 0x0000000400067c10 */ /* 0x000fc6000fffe0ff */
[----:B-1----:R-:W-:Y:S01]  /*4ab0*/  IMAD.IADD R2, R5, 0x1, R3 ;  /* 0x0000000105027824 */ /* 0x002fe200078e0203 */
[----:B------:R-:W-:-:S04]  /*4ac0*/  IADD3 R0, R6, R3, RZ ;  /* 0x0000000306007210 */ /* 0x000fc80007ffe0ff */
[----:B------:R-:W-:Y:S01]  /*4ad0*/  IMNMX R2, R7, R2, PT ;  /* 0x0000000207027217 */ /* 0x000fe20003800200 */
[----:B------:R-:W-:Y:S05]  /*4ae0*/  @!P0 BRA `(.L_x_411) ;  /* 0x0000012000008947 */ /* 0x000fea0003800000 */
[----:B------:R-:W-:Y:S01]  /*4af0*/  IADD3 R3, -R114, R122, R3 ;  /* 0x0000007a72037210 */ /* 0x000fe20007ffe103 */
[----:B------:R-:W-:Y:S03]  /*4b00*/  BSSY B0, `(.L_x_412) ;  /* 0x000000c000007945 */ /* 0x000fe60003800000 */
[----:B------:R-:W-:-:S13]  /*4b10*/  ISETP.GT.AND P0, PT, R3, -0x1, PT ;  /* 0xffffffff0300780c */ /* 0x000fda0003f04270 */
[----:B------:R-:W-:Y:S05]  /*4b20*/  @P0 BRA `(.L_x_413) ;  /* 0x0000006000000947 */ /* 0x000fea0003800000 */
[----:B------:R-:W-:Y:S02]  /*4b30*/  ISETP.NE.AND P0, PT, R110, 0x1, PT ;  /* 0x000000016e00780c */ /* 0x000fe40003f05270 */
[----:B------:R-:W-:-:S11]  /*4b40*/  LOP3.LUT R3, RZ, R3, RZ, 0x33, !PT ;  /* 0x00000003ff037212 */ /* 0x000fd600078e33ff */
[----:B------:R-:W-:-:S05]  /*4b50*/  @P0 IMAD.HI.U32 R9, R3, c[0x0][0x330], RZ ;  /* 0x0000cc0003090a27 */ /* 0x000fca00078e00ff */
[----:B------:R-:W-:-:S04]  /*4b60*/  @P0 SHF.R.U32.HI R3, RZ, c[0x0][0x334], R9 ;  /* 0x0000cd00ff030a19 */ /* 0x000fc80000011609 */
[----:B------:R-:W-:Y:S01]  /*4b70*/  LOP3.LUT R3, RZ, R3, RZ, 0x33, !PT ;  /* 0x00000003ff037212 */ /* 0x000fe200078e33ff */
[----:B------:R-:W-:Y:S05]  /*4b80*/  BRA `(.L_x_414) ;  /* 0x0000003000007947 */ /* 0x000fea0003800000 */
.L_x_413:
[----:B------:R-:W-:-:S13]  /*4b90*/  ISETP.NE.AND P0, PT, R110, 0x1, PT ;  /* 0x000000016e00780c */ /* 0x000fda0003f05270 */
[----:B------:R-:W-:-:S05]  /*4ba0*/  @P0 IMAD.HI.U32 R9, R3, c[0x0][0x330], RZ ;  /* 0x0000cc0003090a27 */ /* 0x000fca00078e00ff */
[----:B------:R-:W-:Y:S02]  /*4bb0*/  @P0 SHF.R.U32.HI R3, RZ, c[0x0][0x334], R9 ;  /* 0x0000cd00ff030a19 */ /* 0x000fe40000011609 */
.L_x_414:
[----:B------:R-:W-:Y:S05]  /*4bc0*/  BSYNC B0 ;  /* 0x0000000000007941 */ /* 0x000fea0003800000 */
.L_x_412:
[----:B------:R-:W-:-:S05]  /*4bd0*/  IMAD R3, R3, c[0x0][0x32c], R8 ;  /* 0x0000cb0003037a24 */ /* 0x000fca00078e0208 */
[----:B------:R-:W-:Y:S02]  /*4be0*/  IADD3 R9, R3, c[0x0][0x32c], RZ ;  /* 0x0000cb0003097a10 */ /* 0x000fe40007ffe0ff */
[----:B------:R-:W-:Y:S02]  /*4bf0*/  IMNMX R0, R0, R3, !PT ;  /* 0x0000000300007217 */ /* 0x000fe40007800200 */
[----:B------:R-:W-:Y:S02]  /*4c00*/  IMNMX R2, R2, R9, PT ;  /* 0x0000000902027217 */ /* 0x000fe40003800200 */
.L_x_411:
[C---:B------:R-:W-:Y:S01]  /*4c10*/  ISETP.GE.AND P0, PT, R14.reuse, 0x2, PT ;  /* 0x000000020e00780c */ /* 0x040fe20003f06270 */
[----:B------:R-:W1:Y:S01]  /*4c20*/  SHFL.IDX PT, R3, R4, 0x1, 0x1c1f ;  /* 0x003c1f0004037f89 */ /* 0x000e6200000e0000 */
[----:B------:R-:W-:Y:S02]  /*4c30*/  ISETP.GE.AND P1, PT, R14, 0x9, PT ;  /* 0x000000090e00780c */ /* 0x000fe40003f26270 */
[----:B------:R-:W-:Y:S02]  /*4c40*/  P2R R12, PR, RZ, 0x1 ;  /* 0x00000001ff0c7803 */ /* 0x000fe40000000000 */
[----:B------:R-:W-:-:S02]  /*4c50*/  ISETP.GT.AND P0, PT, R0, 0x1, !P0 ;  /* 0x000000010000780c */ /* 0x000fc40004704270 */
[----:B------:R-:W-:Y:S02]  /*4c60*/  P2R R20, PR, RZ, 0x2 ;  /* 0x00000002ff147803 */ /* 0x000fe40000000000 */
[----:B------:R-:W-:Y:S02]  /*4c70*/  ISETP.LT.OR P0, PT, R2, 0x2, P0 ;  /* 0x000000020200780c */ /* 0x000fe40000701670 */
[----:B------:R-:W-:Y:S02]  /*4c80*/  ISETP.GE.AND P6, PT, R14, 0x19, PT ;  /* 0x000000190e00780c */ /* 0x000fe40003fc6270 */
[----:B------:R-:W-:Y:S02]  /*4c90*/  FSEL R10, R48, -INF , !P0 ;  /* 0xff800000300a7808 */ /* 0x000fe40004000000 */
[----:B------:R-:W-:Y:S02]  /*4ca0*/  ISETP.GT.AND P0, PT, R0, 0x8, !P1 ;  /* 0x000000080000780c */ /* 0x000fe40004f04270 */
[----:B------:R-:W-:-:S02]  /*4cb0*/  ISETP.GE.AND P1, PT, R14, 0xa, PT ;  /* 0x0000000a0e00780c */ /* 0x000fc40003f26270 */
[----:B------:R-:W-:Y:S02]  /*4cc0*/  ISETP.LT.OR P0, PT, R2, 0x9, P0 ;  /* 0x000000090200780c */ /* 0x000fe40000701670 */
[----:B------:R-:W-:Y:S02]  /*4cd0*/  P2R R21, PR, RZ, 0x2 ;  /* 0x00000002ff157803 */ /* 0x000fe40000000000 */
[----:B------:R-:W-:Y:S02]  /*4ce0*/  FSEL R19, R44, -INF , !P0 ;  /* 0xff8000002c137808 */ /* 0x000fe40004000000 */
[----:B------:R-:W-:Y:S02]  /*4cf0*/  ISETP.GT.AND P0, PT, R0, 0x9, !P1 ;  /* 0x000000090000780c */ /* 0x000fe40004f04270 */
[----:B------:R-:W-:Y:S02]  /*4d00*/  ISETP.GE.AND P1, PT, R14, 0x11, PT ;  /* 0x000000110e00780c */ /* 0x000fe40003f26270 */
[----:B------:R-:W-:-:S02]  /*4d10*/  ISETP.LT.OR P0, PT, R2, 0xa, P0 ;  /* 0x0000000a0200780c */ /* 0x000fc40000701670 */
[----:B------:R-:W-:Y:S02]  /*4d20*/  P2R R22, PR, RZ, 0x2 ;  /* 0x00000002ff167803 */ /* 0x000fe40000000000 */
[----:B------:R-:W-:Y:S02]  /*4d30*/  FSEL R18, R39, -INF , !P0 ;  /* 0xff80000027127808 */ /* 0x000fe40004000000 */
[----:B------:R-:W-:Y:S02]  /*4d40*/  ISETP.GT.AND P0, PT, R0, 0x10, !P1 ;  /* 0x000000100000780c */ /* 0x000fe40004f04270 */
[----:B------:R-:W-:Y:S02]  /*4d50*/  ISETP.GE.AND P1, PT, R14, 0x12, PT ;  /* 0x000000120e00780c */ /* 0x000fe40003f26270 */
[----:B------:R-:W-:Y:S02]  /*4d60*/  ISETP.LT.OR P0, PT, R2, 0x11, P0 ;  /* 0x000000110200780c */ /* 0x000fe40000701670 */
[----:B------:R-:W-:-:S02]  /*4d70*/  ISETP.GE.AND P5, PT, R14, 0x1a, PT ;  /* 0x0000001a0e00780c */ /* 0x000fc40003fa6270 */
[----:B------:R-:W-:Y:S02]  /*4d80*/  FSEL R17, R37, -INF , !P0 ;  /* 0xff80000025117808 */ /* 0x000fe40004000000 */
[----:B------:R-:W-:Y:S02]  /*4d90*/  ISETP.GT.AND P0, PT, R0, 0x11, !P1 ;  /* 0x000000110000780c */ /* 0x000fe40004f04270 */
[----:B------:R-:W-:Y:S02]  /*4da0*/  ISETP.GE.AND P4, PT, R14, 0x21, PT ;  /* 0x000000210e00780c */ /* 0x000fe40003f86270 */
[----:B------:R-:W-:Y:S02]  /*4db0*/  ISETP.LT.OR P0, PT, R2, 0x12, P0 ;  /* 0x000000120200780c */ /* 0x000fe40000701670 */
[----:B------:R-:W-:Y:S02]  /*4dc0*/  ISETP.GE.AND P3, PT, R14, 0x22, PT ;  /* 0x000000220e00780c */ /* 0x000fe40003f66270 */
[----:B------:R-:W-:-:S02]  /*4dd0*/  FSEL R16, R36, -INF , !P0 ;  /* 0xff80000024107808 */ /* 0x000fc40004000000 */
[----:B------:R-:W-:Y:S02]  /*4de0*/  ISETP.GT.AND P0, PT, R0, 0x18, !P6 ;  /* 0x000000180000780c */ /* 0x000fe40007704270 */
[----:B------:R-:W-:Y:S02]  /*4df0*/  ISETP.GE.AND P2, PT, R14, 0x29, PT ;  /* 0x000000290e00780c */ /* 0x000fe40003f46270 */
[----:B------:R-:W-:Y:S02]  /*4e00*/  ISETP.LT.OR P0, PT, R2, 0x19, P0 ;  /* 0x000000190200780c */ /* 0x000fe40000701670 */
[----:B------:R-:W-:Y:S02]  /*4e10*/  P2R R23, PR, RZ, 0x2 ;  /* 0x00000002ff177803 */ /* 0x000fe40000000000 */
[----:B------:R-:W-:Y:S02]  /*4e20*/  FSEL R15, R15, -INF , !P0 ;  /* 0xff8000000f0f7808 */ /* 0x000fe40004000000 */
[----:B------:R-:W-:-:S02]  /*4e30*/  ISETP.GT.AND P0, PT, R0, 0x19, !P5 ;  /* 0x000000190000780c */ /* 0x000fc40006f04270 */
[----:B------:R-:W-:Y:S02]  /*4e40*/  ISETP.GE.AND P1, PT, R14, 0x1, PT ;  /* 0x000000010e00780c */ /* 0x000fe40003f26270 */
[----:B------:R-:W-:-:S04]  /*4e50*/  ISETP.LT.OR P0, PT, R2, 0x1a, P0 ;  /* 0x0000001a0200780c */ /* 0x000fc80000701670 */
[----:B------:R-:W-:Y:S02]  /*4e60*/  FSEL R13, R13, -INF , !P0 ;  /* 0xff8000000d0d7808 */ /* 0x000fe40004000000 */
[----:B------:R-:W-:-:S04]  /*4e70*/  ISETP.GT.AND P0, PT, R0, 0x20, !P4 ;  /* 0x000000200000780c */ /* 0x000fc80006704270 */
        /* <DEDUP_REMOVED lines=8> */
[----:B------:R-:W-:-:S04]  /*4f00*/  ISETP.GT.AND P0, PT, R0, RZ, !P1 ;  /* 0x000000ff0000720c */ /* 0x000fc80004f04270 */
[----:B------:R-:W-:-:S04]  /*4f10*/  ISETP.LT.OR P0, PT, R2, 0x1, P0 ;  /* 0x000000010200780c */ /* 0x000fc80000701670 */
[----:B------:R-:W-:Y:S02]  /*4f20*/  FSEL R11, R51, -INF , !P0 ;  /* 0xff800000330b7808 */ /* 0x000fe40004000000 */
[----:B------:R-:W-:-:S04]  /*4f30*/  ISETP.GE.AND P0, PT, R14, 0x2a, PT ;  /* 0x0000002a0e00780c */ /* 0x000fc80003f06270 */
[----:B------:R-:W-:Y:S02]  /*4f40*/  P2R R9, PR, RZ, 0x1 ;  /* 0x00000001ff097803 */ /* 0x000fe40000000000 */
[----:B------:R-:W-:Y:S01]  /*4f50*/  ISETP.GT.AND P0, PT, R0, 0x29, !P0 ;  /* 0x000000290000780c */ /* 0x000fe20004704270 */
[----:B-1----:R-:W-:-:S03]  /*4f60*/  IMAD.IADD R0, R6, 0x1, R3 ;  /* 0x0000000106007824 */ /* 0x002fc600078e0203 */
[----:B------:R-:W-:Y:S01]  /*4f70*/  ISETP.LT.OR P0, PT, R2, 0x2a, P0 ;  /* 0x0000002a0200780c */ /* 0x000fe20000701670 */
[----:B------:R-:W-:-:S03]  /*4f80*/  IMAD.IADD R2, R5, 0x1, R3 ;  /* 0x0000000105027824 */ /* 0x000fc600078e0203 */
[----:B------:R-:W-:Y:S02]  /*4f90*/  FSEL R92, R24, -INF , !P0 ;  /* 0xff800000185c7808 */ /* 0x000fe40004000000 */
[----:B------:R-:W-:Y:S02]  /*4fa0*/  ISETP.GE.AND P0, PT, R110, 0x1, PT ;  /* 0x000000016e00780c */ /* 0x000fe40003f06270 */
[----:B------:R-:W-:-:S11]  /*4fb0*/  IMNMX R2, R7, R2, PT ;  /* 0x0000000207027217 */ /* 0x000fd60003800200 */
        /* <DEDUP_REMOVED lines=11> */
.L_x_417:
[----:B------:R-:W-:-:S13]  /*5070*/  ISETP.NE.AND P0, PT, R110, 0x1, PT ;  /* 0x000000016e00780c */ /* 0x000fda0003f05270 */
[----:B------:R-:W-:-:S05]  /*5080*/  @P0 IMAD.HI.U32 R4, R3, c[0x0][0x330], RZ ;  /* 0x0000cc0003040a27 */ /* 0x000fca00078e00ff */
[----:B------:R-:W-:Y:S02]  /*5090*/  @P0 SHF.R.U32.HI R3, RZ, c[0x0][0x334], R4 ;  /* 0x0000cd00ff030a19 */ /* 0x000fe40000011604 */
.L_x_418:
[----:B------:R-:W-:Y:S05]  /*50a0*/  BSYNC B0 ;  /* 0x0000000000007941 */ /* 0x000fea0003800000 */
.L_x_416:
[----:B------:R-:W-:-:S05]  /*50b0*/  IMAD R3, R3, c[0x0][0x32c], R8 ;  /* 0x0000cb0003037a24 */ /* 0x000fca00078e0208 */
[----:B------:R-:W-:Y:S02]  /*50c0*/  IADD3 R4, R3, c[0x0][0x32c], RZ ;  /* 0x0000cb0003047a10 */ /* 0x000fe40007ffe0ff */
[----:B------:R-:W-:Y:S02]  /*50d0*/  IMNMX R0, R0, R3, !PT ;  /* 0x0000000300007217 */ /* 0x000fe40007800200 */
[----:B------:R-:W-:Y:S02]  /*50e0*/  IMNMX R2, R2, R4, PT ;  /* 0x0000000402027217 */ /* 0x000fe40003800200 */
.L_x_415:
[----:B------:R-:W-:Y:S01]  /*50f0*/  ISETP.GT.AND P0, PT, R0, RZ, !P1 ;  /* 0x000000ff0000720c */ /* 0x000fe20004f04270 */
[----:B------:R-:W2:Y:S01]  /*5100*/  LDL R36, [R1+0x4] ;  /* 0x0000040001247983 */ /* 0x000ea20000100800 */
[----:B------:R-:W-:Y:S02]  /*5110*/  ISETP.NE.AND P1, PT, R9, RZ, PT ;  /* 0x000000ff0900720c */ /* 0x000fe40003f25270 */
[----:B------:R-:W-:Y:S01]  /*5120*/  ISETP.LT.OR P0, PT, R2, 0x1, P0 ;  /* 0x000000010200780c */ /* 0x000fe20000701670 */
[----:B------:R-:W-:Y:S03]  /*5130*/  LDSM.16.MT88.4 R76, [R240+0x1800] ;  /* 0x00180000f04c783b */ /* 0x000fe60000004200 */
[----:B------:R-:W-:Y:S01]  /*5140*/  FSEL R4, R50, -INF , !P0 ;  /* 0xff80000032047808 */ /* 0x000fe20004000000 */
[----:B------:R-:W-:Y:S01]  /*5150*/  LDSM.16.MT88.4 R56, [R238+0x2000] ;  /* 0x00200000ee38783b */ /* 0x000fe20000004200 */
[----:B------:R-:W-:-:S03]  /*5160*/  ISETP.NE.AND P0, PT, R12, RZ, PT ;  /* 0x000000ff0c00720c */ /* 0x000fc60003f05270 */
[----:B------:R-:W-:Y:S01]  /*5170*/  LDSM.16.MT88.4 R84, [R240+0x2000] ;  /* 0x00200000f054783b */ /* 0x000fe20000004200 */
[----:B------:R-:W-:-:S03]  /*5180*/  ISETP.GT.AND P0, PT, R0, 0x1, !P0 ;  /* 0x000000010000780c */ /* 0x000fc60004704270 */
[----:B------:R-:W-:Y:S01]  /*5190*/  LDSM.16.MT88.4 R60, [R241+0x800] ;  /* 0x00080000f13c783b */ /* 0x000fe20000004200 */
[----:B------:R-:W-:-:S03]  /*51a0*/  ISETP.LT.OR P0, PT, R2, 0x2, P0 ;  /* 0x000000020200780c */ /* 0x000fc60000701670 */
[----:B------:R-:W-:Y:S01]  /*51b0*/  LDSM.16.MT88.4 R64, [R239+0x800] ;  /* 0x00080000ef40783b */ /* 0x000fe20000004200 */
[----:B------:R-:W-:Y:S02]  /*51c0*/  FSEL R3, R49, -INF , !P0 ;  /* 0xff80000031037808 */ /* 0x000fe40004000000 */
[----:B------:R-:W-:Y:S01]  /*51d0*/  ISETP.NE.AND P0, PT, R20, RZ, PT ;  /* 0x000000ff1400720c */ /* 0x000fe20003f05270 */
[----:B------:R-:W-:Y:S03]  /*51e0*/  LDSM.16.MT88.4 R48, [R238+0x1800] ;  /* 0x00180000ee30783b */ /* 0x000fe60000004200 */
[----:B------:R-:W-:Y:S01]  /*51f0*/  ISETP.GT.AND P0, PT, R0, 0x8, !P0 ;  /* 0x000000080000780c */ /* 0x000fe20004704270 */
[----:B------:R-:W-:Y:S03]  /*5200*/  LDSM.16.MT88.4 R72, [R240+0x800] ;  /* 0x00080000f048783b */ /* 0x000fe60000004200 */
[----:B------:R-:W-:Y:S01]  /*5210*/  ISETP.LT.OR P0, PT, R2, 0x9, P0 ;  /* 0x000000090200780c */ /* 0x000fe20000701670 */
[----:B------:R-:W-:Y:S03]  /*5220*/  LDSM.16.MT88.4 R68, [R241+0x1800] ;  /* 0x00180000f144783b */ /* 0x000fe60000004200 */
[----:B------:R-:W-:-:S02]  /*5230*/  FSEL R9, R45, -INF , !P0 ;  /* 0xff8000002d097808 */ /* 0x000fc40004000000 */
[----:B------:R-:W-:-:S04]  /*5240*/  ISETP.NE.AND P0, PT, R21, RZ, PT ;  /* 0x000000ff1500720c */ /* 0x000fc80003f05270 */
[----:B------:R-:W-:-:S04]  /*5250*/  ISETP.GT.AND P0, PT, R0, 0x9, !P0 ;  /* 0x000000090000780c */ /* 0x000fc80004704270 */
[----:B------:R-:W-:-:S04]  /*5260*/  ISETP.LT.OR P0, PT, R2, 0xa, P0 ;  /* 0x0000000a0200780c */ /* 0x000fc80000701670 */
[----:B------:R-:W-:Y:S02]  /*5270*/  FSEL R8, R40, -INF , !P0 ;  /* 0xff80000028087808 */ /* 0x000fe40004000000 */
[----:B------:R-:W-:-:S04]  /*5280*/  ISETP.NE.AND P0, PT, R22, RZ, PT ;  /* 0x000000ff1600720c */ /* 0x000fc80003f05270 */
[----:B------:R-:W-:-:S04]  /*5290*/  ISETP.GT.AND P0, PT, R0, 0x10, !P0 ;  /* 0x000000100000780c */ /* 0x000fc80004704270 */
[----:B------:R-:W-:-:S04]  /*52a0*/  ISETP.LT.OR P0, PT, R2, 0x11, P0 ;  /* 0x000000110200780c */ /* 0x000fc80000701670 */
[----:B------:R-:W-:Y:S02]  /*52b0*/  FSEL R7, R38, -INF , !P0 ;  /* 0xff80000026077808 */ /* 0x000fe40004000000 */
[----:B------:R-:W-:Y:S02]  /*52c0*/  ISETP.NE.AND P0, PT, R23, RZ, PT ;  /* 0x000000ff1700720c */ /* 0x000fe40003f05270 */
[----:B------:R-:W-:Y:S02]  /*52d0*/  LDSM.16.MT88.4 R20, [R239] ;  /* 0x00000000ef14783b */ /* 0x000fe40000004200 */
[----:B------:R-:W-:-:S04]  /*52e0*/  ISETP.GT.AND P0, PT, R0, 0x11, !P0 ;  /* 0x000000110000780c */ /* 0x000fc80004704270 */
[----:B------:R-:W-:-:S04]  /*52f0*/  ISETP.LT.OR P0, PT, R2, 0x12, P0 ;  /* 0x000000120200780c */ /* 0x000fc80000701670 */
[----:B------:R-:W-:Y:S02]  /*5300*/  FSEL R6, R33, -INF , !P0 ;  /* 0xff80000021067808 */ /* 0x000fe40004000000 */
[----:B------:R-:W-:-:S04]  /*5310*/  ISETP.GT.AND P0, PT, R0, 0x18, !P6 ;  /* 0x000000180000780c */ /* 0x000fc80007704270 */
[----:B------:R-:W-:-:S04]  /*5320*/  ISETP.LT.OR P0, PT, R2, 0x19, P0 ;  /* 0x000000190200780c */ /* 0x000fc80000701670 */
[----:B------:R-:W-:Y:S02]  /*5330*/  FSEL R5, R32, -INF , !P0 ;  /* 0xff80000020057808 */ /* 0x000fe40004000000 */
[----:B------:R-:W-:Y:S01]  /*5340*/  ISETP.GT.AND P0, PT, R0, 0x19, !P5 ;  /* 0x000000190000780c */ /* 0x000fe20006f04270 */
[----:B------:R-:W-:Y:S03]  /*5350*/  LDSM.16.MT88.4 R32, [R238] ;  /* 0x00000000ee20783b */ /* 0x000fe60000004200 */
        /* <DEDUP_REMOVED lines=11> */
[----:B------:R-:W-:Y:S01]  /*5410*/  ISETP.GT.AND P0, PT, R0, 0x29, !P1 ;  /* 0x000000290000780c */ /* 0x000fe20004f04270 */
[----:B------:R-:W-:Y:S01]  /*5420*/  LDSM.16.MT88.4 R28, [R238+0x800] ;  /* 0x00080000ee1c783b */ /* 0x000fe20000004200 */
[----:B------:R-:W-:Y:S02]  /*5430*/  FMNMX.FTZ R0, R11, R10, !PT ;  /* 0x0000000a0b007209 */ /* 0x000fe40007810000 */
[----:B------:R-:W-:Y:S02]  /*5440*/  ISETP.LT.OR P0, PT, R2, 0x2a, P0 ;  /* 0x0000002a0200780c */ /* 0x000fe40000701670 */
[----:B------:R-:W-:Y:S02]  /*5450*/  FMNMX.FTZ R0, R19, R0, !PT ;  /* 0x0000000013007209 */ /* 0x000fe40007810000 */
[----:B------:R-:W-:-:S02]  /*5460*/  FSEL R88, R27, -INF , !P0 ;  /* 0xff8000001b587808 */ /* 0x000fc40004000000 */
[----:B------:R-:W-:Y:S01]  /*5470*/  FMNMX.FTZ R0, R18, R0, !PT ;  /* 0x0000000012007209 */ /* 0x000fe20007810000 */
[----:B------:R-:W-:Y:S03]  /*5480*/  LDSM.16.MT88.4 R24, [R240] ;  /* 0x00000000f018783b */ /* 0x000fe60000004200 */
[----:B------:R-:W-:-:S04]  /*5490*/  FMNMX.FTZ R0, R17, R0, !PT ;  /* 0x0000000011007209 */ /* 0x000fc80007810000 */
[----:B------:R-:W-:-:S04]  /*54a0*/  FMNMX.FTZ R0, R16, R0, !PT ;  /* 0x0000000010007209 */ /* 0x000fc80007810000 */
[----:B------:R-:W-:-:S04]  /*54b0*/  FMNMX.FTZ R0, R15, R0, !PT ;  /* 0x000000000f007209 */ /* 0x000fc80007810000 */
[----:B------:R-:W-:-:S04]  /*54c0*/  FMNMX.FTZ R0, R13, R0, !PT ;  /* 0x000000000d007209 */ /* 0x000fc80007810000 */
[----:B------:R-:W-:-:S04]  /*54d0*/  FMNMX.FTZ R0, R95, R0, !PT ;  /* 0x000000005f007209 */ /* 0x000fc80007810000 */
[----:B------:R-:W-:-:S04]  /*54e0*/  FMNMX.FTZ R0, R94, R0, !PT ;  /* 0x000000005e007209 */ /* 0x000fc80007810000 */
[----:B------:R-:W-:-:S04]  /*54f0*/  FMNMX.FTZ R0, R93, R0, !PT ;  /* 0x000000005d007209 */ /* 0x000fc80007810000 */
[----:B------:R-:W-:-:S05]  /*5500*/  FMNMX.FTZ R0, R92, R0, !PT ;  /* 0x000000005c007209 */ /* 0x000fca0007810000 */
[----:B------:R-:W1:Y:S02]  /*5510*/  SHFL.BFLY PT, R2, R0, 0x2, 0x1f ;  /* 0x0c401f0000027f89 */ /* 0x000e6400000e0000 */
[----:B-1----:R-:W-:-:S05]  /*5520*/  FMNMX.FTZ R0, R0, R2, !PT ;  /* 0x0000000200007209 */ /* 0x002fca0007810000 */
[----:B------:R-:W1:Y:S02]  /*5530*/  SHFL.BFLY PT, R2, R0, 0x1, 0x1f ;  /* 0x0c201f0000027f89 */ /* 0x000e6400000e0000 */
[----:B-1----:R-:W-:Y:S02]  /*5540*/  FMNMX.FTZ R133, R0, R2, !PT ;  /* 0x0000000200857209 */ /* 0x002fe40007810000 */
[----:B------:R-:W-:Y:S02]  /*5550*/  FMNMX.FTZ R0, R4, R3, !PT ;  /* 0x0000000304007209 */ /* 0x000fe40007810000 */
[C---:B------:R-:W-:Y:S01]  /*5560*/  FSETP.NEU.FTZ.AND P0, PT, R133.reuse, -INF , PT ;  /* 0xff8000008500780b */ /* 0x040fe20003f1d000 */
[----:B------:R-:W-:Y:S01]  /*5570*/  FMUL.FTZ R2, R133, c[0x0][0x2d0] ;  /* 0x0000b40085027a20 */ /* 0x000fe20000410000 */
[----:B------:R-:W-:-:S04]  /*5580*/  FMNMX.FTZ R0, R9, R0, !PT ;  /* 0x0000000009007209 */ /* 0x000fc80007810000 */
[----:B------:R-:W-:Y:S02]  /*5590*/  FMNMX.FTZ R0, R8, R0, !PT ;  /* 0x0000000008007209 */ /* 0x000fe40007810000 */
[----:B------:R-:W-:Y:S02]  /*55a0*/  FSEL R2, R2, RZ, P0 ;  /* 0x000000ff02027208 */ /* 0x000fe40000000000 */
[----:B------:R-:W-:-:S03]  /*55b0*/  FMNMX.FTZ R0, R7, R0, !PT ;  /* 0x0000000007007209 */ /* 0x000fc60007810000 */
[--C-:B------:R-:W-:Y:S01]  /*55c0*/  FFMA.FTZ R10, R10, c[0x0][0x2d0], -R2.reuse ;  /* 0x0000b4000a0a7a23 */ /* 0x100fe20000010802 */
[----:B------:R-:W-:Y:S01]  /*55d0*/  FMNMX.FTZ R0, R6, R0, !PT ;  /* 0x0000000006007209 */ /* 0x000fe20007810000 */
[----:B------:R-:W-:Y:S02]  /*55e0*/  FFMA.FTZ R11, R11, c[0x0][0x2d0], -R2 ;  /* 0x0000b4000b0b7a23 */ /* 0x000fe40000010802 */
[----:B------:R1:W-:Y:S01]  /*55f0*/  MUFU.EX2 R100, R10 ;  /* 0x0000000a00647308 */ /* 0x0003e20000000800 */
[----:B------:R-:W-:-:S04]  /*5600*/  FMNMX.FTZ R0, R5, R0, !PT ;  /* 0x0000000005007209 */ /* 0x000fc80007810000 */
[----:B------:R-:W-:-:S03]  /*5610*/  FMNMX.FTZ R0, R12, R0, !PT ;  /* 0x000000000c007209 */ /* 0x000fc60007810000 */
[----:B------:R-:W-:Y:S01]  /*5620*/  MUFU.EX2 R101, R11 ;  /* 0x0000000b00657308 */ /* 0x000fe20000000800 */
[----:B------:R-:W-:-:S04]  /*5630*/  FMNMX.FTZ R0, R91, R0, !PT ;  /* 0x000000005b007209 */ /* 0x000fc80007810000 */
[----:B------:R-:W-:Y:S01]  /*5640*/  FMNMX.FTZ R0, R90, R0, !PT ;  /* 0x000000005a007209 */ /* 0x000fe20007810000 */
[----:B-1----:R-:W-:-:S03]  /*5650*/  FFMA.FTZ R10, R19, c[0x0][0x2d0], -R2 ;  /* 0x0000b400130a7a23 */ /* 0x002fc60000010802 */
[----:B------:R-:W-:Y:S01]  /*5660*/  FMNMX.FTZ R0, R89, R0, !PT ;  /* 0x0000000059007209 */ /* 0x000fe20007810000 */
[----:B------:R1:W-:Y:S03]  /*5670*/  MUFU.EX2 R102, R10 ;  /* 0x0000000a00667308 */ /* 0x0003e60000000800 */
[----:B------:R-:W-:-:S05]  /*5680*/  FMNMX.FTZ R0, R88, R0, !PT ;  /* 0x0000000058007209 */ /* 0x000fca0007810000 */
[----:B------:R-:W3:Y:S01]  /*5690*/  SHFL.BFLY PT, R14, R0, 0x2, 0x1f ;  /* 0x0c401f00000e7f89 */ /* 0x000ee200000e0000 */
[----:B-1----:R-:W-:-:S04]  /*56a0*/  FFMA.FTZ R10, R18, c[0x0][0x2d0], -R2 ;  /* 0x0000b400120a7a23 */ /* 0x002fc80000010802 */
[----:B------:R1:W-:Y:S01]  /*56b0*/  MUFU.EX2 R110, R10 ;  /* 0x0000000a006e7308 */ /* 0x0003e20000000800 */
[----:B---3--:R-:W-:Y:S01]  /*56c0*/  FMNMX.FTZ R0, R0, R14, !PT ;  /* 0x0000000e00007209 */ /* 0x008fe20007810000 */
[----:B--2---:R-:W-:Y:S04]  /*56d0*/  LDSM.16.MT88.4 R44, [R36] ;  /* 0x00000000242c783b */ /* 0x004fe80000004200 */
[----:B------:R-:W2:Y:S01]  /*56e0*/  SHFL.BFLY PT, R14, R0, 0x1, 0x1f ;  /* 0x0c201f00000e7f89 */ /* 0x000ea200000e0000 */
[----:B-1----:R-:W-:-:S04]  /*56f0*/  FFMA.FTZ R10, R17, c[0x0][0x2d0], -R2 ;  /* 0x0000b400110a7a23 */ /* 0x002fc80000010802 */
[----:B------:R1:W-:Y:S02]  /*5700*/  MUFU.EX2 R109, R10 ;  /* 0x0000000a006d7308 */ /* 0x0003e40000000800 */
[----:B-1----:R-:W-:Y:S01]  /*5710*/  FFMA.FTZ R10, R16, c[0x0][0x2d0], -R2 ;  /* 0x0000b400100a7a23 */ /* 0x002fe20000010802 */
[----:B--2---:R-:W-:-:S05]  /*5720*/  FMNMX.FTZ R132, R0, R14, !PT ;  /* 0x0000000e00847209 */ /* 0x004fca0007810000 */
[----:B------:R1:W-:Y:S01]  /*5730*/  MUFU.EX2 R116, R10 ;  /* 0x0000000a00747308 */ /* 0x0003e20000000800 */
[C---:B------:R-:W-:Y:S01]  /*5740*/  FSETP.NEU.FTZ.AND P0, PT, R132.reuse, -INF , PT ;  /* 0xff8000008400780b */ /* 0x040fe20003f1d000 */
[----:B------:R-:W-:-:S05]  /*5750*/  FMUL.FTZ R0, R132, c[0x0][0x2d0] ;  /* 0x0000b40084007a20 */ /* 0x000fca0000410000 */
[----:B------:R-:W-:-:S05]  /*5760*/  FSEL R0, R0, RZ, P0 ;  /* 0x000000ff00007208 */ /* 0x000fca0000000000 */
[--C-:B------:R-:W-:Y:S02]  /*5770*/  FFMA.FTZ R3, R3, c[0x0][0x2d0], -R0.reuse ;  /* 0x0000b40003037a23 */ /* 0x100fe40000010800 */
[----:B------:R-:W-:Y:S02]  /*5780*/  FFMA.FTZ R4, R4, c[0x0][0x2d0], -R0 ;  /* 0x0000b40004047a23 */ /* 0x000fe40000010800 */
[----:B------:R2:W-:Y:S01]  /*5790*/  MUFU.EX2 R108, R3 ;  /* 0x00000003006c7308 */ /* 0x0005e20000000800 */
[----:B-1----:R-:W-:-:S07]  /*57a0*/  FFMA.FTZ R10, R15, c[0x0][0x2d0], -R2 ;  /* 0x0000b4000f0a7a23 */ /* 0x002fce0000010802 */
[----:B------:R-:W1:Y:S01]  /*57b0*/  MUFU.EX2 R80, R4 ;  /* 0x0000000400507308 */ /* 0x000e620000000800 */
[----:B--2---:R-:W-:-:S07]  /*57c0*/  FFMA.FTZ R3, R9, c[0x0][0x2d0], -R0 ;  /* 0x0000b40009037a23 */ /* 0x004fce0000010800 */
[----:B------:R2:W-:Y:S01]  /*57d0*/  MUFU.EX2 R119, R10 ;  /* 0x0000000a00777308 */ /* 0x0005e20000000800 */
[----:B-1----:R-:W-:-:S07]  /*57e0*/  F2FP.BF16.PACK_AB R9, R108, R80 ;  /* 0x000000506c09723e */ /* 0x002fce00000010ff */
[----:B------:R1:W-:Y:S01]  /*57f0*/  MUFU.EX2 R111, R3 ;  /* 0x00000003006f7308 */ /* 0x0003e20000000800 */
[----:B------:R-:W-:Y:S01]  /*5800*/  F2FP.BF16.PACK_AB R4, R116, R109 ;  /* 0x0000006d7404723e */ /* 0x000fe200000010ff */
[----:B--2---:R-:W-:-:S06]  /*5810*/  FFMA.FTZ R10, R13, c[0x0][0x2d0], -R2 ;  /* 0x0000b4000d0a7a23 */ /* 0x004fcc0000010802 */
[----:B------:R2:W-:Y:S01]  /*5820*/  MUFU.EX2 R128, R10 ;  /* 0x0000000a00807308 */ /* 0x0005e20000000800 */
[----:B-1----:R-:W-:Y:S01]  /*5830*/  FFMA.FTZ R3, R8, c[0x0][0x2d0], -R0 ;  /* 0x0000b40008037a23 */ /* 0x002fe20000010800 */
[----:B------:R-:W-:-:S06]  /*5840*/  F2FP.BF16.PACK_AB R8, R100, R101 ;  /* 0x000000656408723e */ /* 0x000fcc00000010ff */
[----:B------:R1:W3:Y:S01]  /*5850*/  MUFU.EX2 R117, R3 ;  /* 0x0000000300757308 */ /* 0x0002e20000000800 */
[----:B--2---:R-:W-:Y:S01]  /*5860*/  F2FP.BF16.PACK_AB R10, R110, R102 ;  /* 0x000000666e0a723e */ /* 0x004fe200000010ff */
[----:B-1----:R-:W-:Y:S01]  /*5870*/  FFMA.FTZ R3, R7, c[0x0][0x2d0], -R0 ;  /* 0x0000b40007037a23 */ /* 0x002fe20000010800 */
[----:B---3--:R-:W-:-:S05]  /*5880*/  F2FP.BF16.PACK_AB R11, R117, R111 ;  /* 0x0000006f750b723e */ /* 0x008fca00000010ff */
[----:B------:R1:W-:Y:S02]  /*5890*/  MUFU.EX2 R118, R3 ;  /* 0x0000000300767308 */ /* 0x0003e40000000800 */
[C---:B------:R-:W-:Y:S08]  /*58a0*/  HMMA.16816.F32.BF16 R16, R8.reuse, R32, RZ ;  /* 0x000000200810723c */ /* 0x040ff000000418ff */
[----:B------:R-:W-:Y:S01]  /*58b0*/  HMMA.16816.F32.BF16 R36, R8, R20, RZ ;  /* 0x000000140824723c */ /* 0x000fe200000418ff */
[----:B-1----:R-:W-:Y:S01]  /*58c0*/  FFMA.FTZ R3, R6, c[0x0][0x2d0], -R0 ;  /* 0x0000b40006037a23 */ /* 0x002fe20000010800 */
[----:B------:R-:W-:-:S03]  /*58d0*/  F2FP.BF16.PACK_AB R6, R128, R119 ;  /* 0x000000778006723e */ /* 0x000fc600000010ff */
[----:B------:R1:W2:Y:S03]  /*58e0*/  MUFU.EX2 R81, R3 ;  /* 0x0000000300517308 */ /* 0x0002a60000000800 */
[C---:B------:R-:W-:Y:S08]  /*58f0*/  HMMA.16816.F32.BF16 R52, R8.reuse, R24, RZ ;  /* 0x000000180834723c */ /* 0x040ff000000418ff */
[----:B------:R-:W-:Y:S01]  /*5900*/  HMMA.16816.F32.BF16 R40, R8, R26, RZ ;  /* 0x0000001a0828723c */ /* 0x000fe200000418ff */
[----:B-1----:R-:W-:Y:S01]  /*5910*/  FFMA.FTZ R3, R5, c[0x0][0x2d0], -R0 ;  /* 0x0000b40005037a23 */ /* 0x002fe20000010800 */
[----:B--2---:R-:W-:-:S06]  /*5920*/  F2FP.BF16.PACK_AB R5, R81, R118 ;  /* 0x000000765105723e */ /* 0x004fcc00000010ff */
[----:B------:R-:W-:Y:S01]  /*5930*/  HMMA.16816.F32.BF16 R24, R8, R46, RZ ;  /* 0x0000002e0818723c */ /* 0x000fe200000418ff */
[----:B------:R1:W-:Y:S02]  /*5940*/  MUFU.EX2 R82, R3 ;  /* 0x0000000300527308 */ /* 0x0003e40000000800 */
[----:B-1----:R-:W-:-:S05]  /*5950*/  FFMA.FTZ R3, R12, c[0x0][0x2d0], -R0 ;  /* 0x0000b4000c037a23 */ /* 0x002fca0000010800 */
[C---:B------:R-:W-:Y:S01]  /*5960*/  HMMA.16816.F32.BF16 R12, R8.reuse, R34, RZ ;  /* 0x00000022080c723c */ /* 0x040fe200000418ff */
[----:B------:R-:W1:Y:S07]  /*5970*/  MUFU.EX2 R83, R3 ;  /* 0x0000000300537308 */ /* 0x000e6e0000000800 */
[C---:B------:R-:W-:Y:S08]  /*5980*/  HMMA.16816.F32.BF16 R32, R8.reuse, R22, RZ ;  /* 0x000000160820723c */ /* 0x040ff000000418ff */
[----:B------:R-:W-:Y:S01]  /*5990*/  HMMA.16816.F32.BF16 R20, R8, R48, RZ ;  /* 0x000000300814723c */ /* 0x000fe200000418ff */
[----:B-1----:R-:W-:-:S07]  /*59a0*/  F2FP.BF16.PACK_AB R7, R83, R82 ;  /* 0x000000525307723e */ /* 0x002fce00000010ff */
[----:B------:R-:W-:Y:S08]  /*59b0*/  HMMA.16816.F32.BF16 R144, R4, R30, R12 ;  /* 0x0000001e0490723c */ /* 0x000ff0000004180c */
[----:B------:R-:W-:Y:S08]  /*59c0*/  HMMA.16816.F32.BF16 R12, R8, R76, RZ ;  /* 0x0000004c080c723c */ /* 0x000ff000000418ff */
[----:B------:R-:W-:Y:S08]  /*59d0*/  HMMA.16816.F32.BF16 R156, R4, R28, R16 ;  /* 0x0000001c049c723c */ /* 0x000ff00000041810 */
[----:B------:R-:W-:Y:S01]  /*59e0*/  HMMA.16816.F32.BF16 R28, R8, R44, RZ ;  /* 0x0000002c081c723c */ /* 0x000fe200000418ff */
[----:B------:R-:W1:Y:S07]  /*59f0*/  LDSM.16.MT88.4 R44, [R239+0x1800] ;  /* 0x00180000ef2c783b */ /* 0x000e6e0000004200 */
[C---:B------:R-:W-:Y:S08]  /*5a00*/  HMMA.16816.F32.BF16 R20, R4.reuse, R56, R20 ;  /* 0x000000380414723c */ /* 0x040ff00000041814 */
[----:B------:R-:W-:Y:S08]  /*5a10*/  HMMA.16816.F32.BF16 R12, R4, R84, R12 ;  /* 0x00000054040c723c */ /* 0x000ff0000004180c */
[----:B------:R-:W-:Y:S01]  /*5a20*/  HMMA.16816.F32.BF16 R16, R8, R50, RZ ;  /* 0x000000320810723c */ /* 0x000fe200000418ff */
[----:B------:R-:W-:Y:S07]  /*5a30*/  LDSM.16.MT88.4 R48, [R240+0x3000] ;  /* 0x00300000f030783b */ /* 0x000fee0000004200 */
[----:B------:R-:W-:Y:S01]  /*5a40*/  IMAD.MOV.U32 R127, RZ, RZ, R20 ;  /* 0x000000ffff7f7224 */ /* 0x000fe200078e0014 */
[----:B------:R-:W-:Y:S01]  /*5a50*/  MOV R153, R23 ;  /* 0x0000001700997202 */ /* 0x000fe20000000f00 */
[----:B------:R-:W-:Y:S01]  /*5a60*/  IMAD.MOV.U32 R155, RZ, RZ, R21 ;  /* 0x000000ffff9b7224 */ /* 0x000fe200078e0015 */
[----:B------:R-:W-:Y:S01]  /*5a70*/  HMMA.16816.F32.BF16 R28, R4, R60, R28 ;  /* 0x0000003c041c723c */ /* 0x000fe2000004181c */
[----:B------:R-:W-:-:S02]  /*5a80*/  IMAD.MOV.U32 R154, RZ, RZ, R22 ;  /* 0x000000ffff9a7224 */ /* 0x000fc400078e0016 */
[----:B------:R-:W2:Y:S02]  /*5a90*/  LDSM.16.MT88.4 R20, [R239+0x2000] ;  /* 0x00200000ef14783b */ /* 0x000ea40000004200 */
[----:B------:R-:W-:Y:S01]  /*5aa0*/  IMAD.MOV.U32 R152, RZ, RZ, R12 ;  /* 0x000000ffff987224 */ /* 0x000fe200078e000c */
[----:B------:R-:W-:Y:S01]  /*5ab0*/  MOV R129, R15 ;  /* 0x0000000f00817202 */ /* 0x000fe20000000f00 */
[----:B------:R-:W-:Y:S01]  /*5ac0*/  IMAD.MOV.U32 R131, RZ, RZ, R13 ;  /* 0x000000ffff837224 */ /* 0x000fe200078e000d */
[----:B------:R-:W-:Y:S01]  /*5ad0*/  HMMA.16816.F32.BF16 R24, R4, R62, R24 ;  /* 0x0000003e0418723c */ /* 0x000fe20000041818 */
[----:B------:R-:W-:-:S07]  /*5ae0*/  IMAD.MOV.U32 R130, RZ, RZ, R14 ;  /* 0x000000ffff827224 */ /* 0x000fce00078e000e */
[----:B-1----:R-:W-:Y:S08]  /*5af0*/  HMMA.16816.F32.BF16 R12, R8, R44, RZ ;  /* 0x0000002c080c723c */ /* 0x002ff000000418ff */
[----:B------:R-:W-:Y:S01]  /*5b00*/  HMMA.16816.F32.BF16 R140, R4, R64, R36 ;  /* 0x00000040048c723c */ /* 0x000fe20000041824 */
[----:B------:R-:W1:Y:S01]  /*5b10*/  LDSM.16.MT88.4 R36, [R241+0x2000] ;  /* 0x00200000f124783b */ /* 0x000e620000004200 */
[----:B------:R-:W-:Y:S01]  /*5b20*/  IMAD.MOV.U32 R124, RZ, RZ, R31 ;  /* 0x000000ffff7c7224 */ /* 0x000fe200078e001f */
[----:B------:R-:W-:Y:S01]  /*5b30*/  MOV R120, R28 ;  /* 0x0000001c00787202 */ /* 0x000fe20000000f00 */
[----:B------:R-:W-:-:S02]  /*5b40*/  IMAD.MOV.U32 R123, RZ, RZ, R29 ;  /* 0x000000ffff7b7224 */ /* 0x000fc400078e001d */
[----:B------:R-:W-:Y:S02]  /*5b50*/  IMAD.MOV.U32 R121, RZ, RZ, R30 ;  /* 0x000000ffff797224 */ /* 0x000fe400078e001e */
[----:B------:R-:W-:Y:S01]  /*5b60*/  HMMA.16816.F32.BF16 R96, R4, R66, R32 ;  /* 0x000000420460723c */ /* 0x000fe20000041820 */
[----:B------:R-:W-:Y:S01]  /*5b70*/  IMAD.MOV.U32 R113, RZ, RZ, R25 ;  /* 0x000000ffff717224 */ /* 0x000fe200078e0019 */
[----:B------:R-:W-:Y:S01]  /*5b80*/  MOV R106, R24 ;  /* 0x00000018006a7202 */ /* 0x000fe20000000f00 */
[----:B------:R-:W-:Y:S02]  /*5b90*/  IMAD.MOV.U32 R112, RZ, RZ, R26 ;  /* 0x000000ffff707224 */ /* 0x000fe400078e001a */
[----:B------:R-:W-:-:S03]  /*5ba0*/  IMAD.MOV.U32 R107, RZ, RZ, R27 ;  /* 0x000000ffff6b7224 */ /* 0x000fc600078e001b */
[C---:B------:R-:W-:Y:S01]  /*5bb0*/  HMMA.16816.F32.BF16 R136, R4.reuse, R74, R40 ;  /* 0x0000004a0488723c */ /* 0x040fe20000041828 */
[----:B------:R-:W3:Y:S07]  /*5bc0*/  LDSM.16.MT88.4 R40, [R238+0x3000] ;  /* 0x00300000ee28783b */ /* 0x000eee0000004200 */
[C---:B------:R-:W-:Y:S01]  /*5bd0*/  HMMA.16816.F32.BF16 R16, R4.reuse, R58, R16 ;  /* 0x0000003a0410723c */ /* 0x040fe20000041810 */
[----:B------:R-:W4:Y:S07]  /*5be0*/  LDSM.16.MT88.4 R56, [R239+0x3000] ;  /* 0x00300000ef38783b */ /* 0x000f2e0000004200 */
[----:B--2---:R-:W-:Y:S01]  /*5bf0*/  HMMA.16816.F32.BF16 R60, R4, R20, R12 ;  /* 0x00000014043c723c */ /* 0x004fe2000004180c */
[----:B------:R-:W-:Y:S01]  /*5c00*/  IMAD.MOV.U32 R126, RZ, RZ, R99 ;  /* 0x000000ffff7e7224 */ /* 0x000fe200078e0063 */
[----:B------:R-:W-:Y:S01]  /*5c10*/  MOV R125, R96 ;  /* 0x00000060007d7202 */ /* 0x000fe20000000f00 */
[----:B------:R-:W-:-:S02]  /*5c20*/  IMAD.MOV.U32 R77, RZ, RZ, R97 ;  /* 0x000000ffff4d7224 */ /* 0x000fc400078e0061 */
[----:B------:R-:W-:-:S03]  /*5c30*/  IMAD.MOV.U32 R76, RZ, RZ, R98 ;  /* 0x000000ffff4c7224 */ /* 0x000fc600078e0062 */
[C---:B------:R-:W-:Y:S01]  /*5c40*/  HMMA.16816.F32.BF16 R32, R8.reuse, R46, RZ ;  /* 0x0000002e0820723c */ /* 0x040fe200000418ff */
[----:B------:R-:W2:Y:S07]  /*5c50*/  LDSM.16.MT88.4 R44, [R240+0x3800] ;  /* 0x00380000f02c783b */ /* 0x000eae0000004200 */
[----:B------:R-:W-:Y:S01]  /*5c60*/  HMMA.16816.F32.BF16 R28, R8, R68, RZ ;  /* 0x00000044081c723c */ /* 0x000fe200000418ff */
[----:B------:R-:W-:Y:S01]  /*5c70*/  IMAD.MOV.U32 R105, RZ, RZ, R17 ;  /* 0x000000ffff697224 */ /* 0x000fe200078e0011 */
[----:B------:R-:W-:Y:S01]  /*5c80*/  MOV R99, R16 ;  /* 0x0000001000637202 */ /* 0x000fe20000000f00 */
[----:B------:R-:W-:-:S02]  /*5c90*/  IMAD.MOV.U32 R104, RZ, RZ, R18 ;  /* 0x000000ffff687224 */ /* 0x000fc400078e0012 */
[----:B------:R-:W-:-:S03]  /*5ca0*/  IMAD.MOV.U32 R103, RZ, RZ, R19 ;  /* 0x000000ffff677224 */ /* 0x000fc600078e0013 */
[----:B------:R-:W-:Y:S01]  /*5cb0*/  HMMA.16816.F32.BF16 R24, R8, R70, RZ ;  /* 0x000000460818723c */ /* 0x000fe200000418ff */
[----:B------:R-:W-:Y:S01]  /*5cc0*/  IMAD.MOV.U32 R98, RZ, RZ, R61 ;  /* 0x000000ffff627224 */ /* 0x000fe200078e003d */
[----:B------:R-:W-:Y:S01]  /*5cd0*/  MOV R3, R60 ;  /* 0x0000003c00037202 */ /* 0x000fe20000000f00 */
[----:B------:R-:W-:Y:S02]  /*5ce0*/  IMAD.MOV.U32 R97, RZ, RZ, R62 ;  /* 0x000000ffff617224 */ /* 0x000fe400078e003e */
[----:B------:R-:W-:-:S03]  /*5cf0*/  IMAD.MOV.U32 R96, RZ, RZ, R63 ;  /* 0x000000ffff607224 */ /* 0x000fc600078e003f */
[----:B------:R-:W-:Y:S01]  /*5d00*/  HMMA.16816.F32.BF16 R148, R4, R72, R52 ;  /* 0x000000480494723c */ /* 0x000fe20000041834 */
[----:B------:R-:W5:Y:S07]  /*5d10*/  LDSM.16.MT88.4 R52, [R238+0x3800] ;  /* 0x00380000ee34783b */ /* 0x000f6e0000004200 */
[----:B------:R-:W-:Y:S08]  /*5d20*/  HMMA.16816.F32.BF16 R16, R8, R78, RZ ;  /* 0x0000004e0810723c */ /* 0x000ff000000418ff */
[C---:B------:R-:W-:Y:S01]  /*5d30*/  HMMA.16816.F32.BF16 R60, R4.reuse, R22, R32 ;  /* 0x00000016043c723c */ /* 0x040fe20000041820 */
[----:B------:R-:W2:Y:S07]  /*5d40*/  LDSM.16.MT88.4 R32, [R239+0x3800] ;  /* 0x00380000ef20783b */ /* 0x000eae0000004200 */
[C---:B-1----:R-:W-:Y:S08]  /*5d50*/  HMMA.16816.F32.BF16 R72, R4.reuse, R36, R28 ;  /* 0x000000240448723c */ /* 0x042ff0000004181c */
[----:B------:R-:W-:Y:S01]  /*5d60*/  HMMA.16816.F32.BF16 R68, R4, R38, R24 ;  /* 0x000000260444723c */ /* 0x000fe20000041818 */
[----:B------:R-:W1:Y:S07]  /*5d70*/  LDSM.16.MT88.4 R36, [R241+0x3000] ;  /* 0x00300000f124783b */ /* 0x000e6e0000004200 */
[C---:B------:R-:W-:Y:S07]  /*5d80*/  HMMA.16816.F32.BF16 R20, R8.reuse, R50, RZ ;  /* 0x000000320814723c */ /* 0x040fee00000418ff */
[----:B------:R-:W-:Y:S01]  /*5d90*/  IMAD.MOV.U32 R50, RZ, RZ, R104 ;  /* 0x000000ffff327224 */ /* 0x000fe200078e0068 */
[----:B---3--:R-:W-:Y:S01]  /*5da0*/  HMMA.16816.F32.BF16 R12, R8, R40, RZ ;  /* 0x00000028080c723c */ /* 0x008fe200000418ff */
[----:B------:R-:W-:-:S06]  /*5db0*/  MOV R51, R103 ;  /* 0x0000006700337202 */ /* 0x000fcc0000000f00 */
[----:B------:R-:W-:Y:S01]  /*5dc0*/  IMAD.MOV.U32 R40, RZ, RZ, R106 ;  /* 0x000000ffff287224 */ /* 0x000fe200078e006a */
[----:B------:R-:W-:Y:S01]  /*5dd0*/  HMMA.16816.F32.BF16 R64, R4, R86, R16 ;  /* 0x000000560440723c */ /* 0x000fe20000041810 */
[----:B------:R-:W-:-:S07]  /*5de0*/  IMAD.MOV.U32 R41, RZ, RZ, R113 ;  /* 0x000000ffff297224 */ /* 0x000fce00078e0071 */
[C---:B----4-:R-:W-:Y:S07]  /*5df0*/  HMMA.16816.F32.BF16 R16, R8.reuse, R56, RZ ;  /* 0x000000380810723c */ /* 0x050fee00000418ff */
[----:B------:R-:W-:Y:S01]  /*5e00*/  IMAD.MOV.U32 R57, RZ, RZ, R127 ;  /* 0x000000ffff397224 */ /* 0x000fe200078e007f */
[----:B------:R-:W-:Y:S01]  /*5e10*/  HMMA.16816.F32.BF16 R24, R8, R48, RZ ;  /* 0x000000300818723c */ /* 0x000fe200000418ff */
[----:B------:R-:W-:-:S06]  /*5e20*/  IMAD.MOV.U32 R56, RZ, RZ, R126 ;  /* 0x000000ffff387224 */ /* 0x000fcc00078e007e */
[----:B------:R-:W-:Y:S01]  /*5e30*/  IMAD.MOV.U32 R48, RZ, RZ, R99 ;  /* 0x000000ffff307224 */ /* 0x000fe200078e0063 */
[----:B--2---:R-:W-:Y:S01]  /*5e40*/  HMMA.16816.F32.BF16 R84, R4, R46, R20 ;  /* 0x0000002e0454723c */ /* 0x004fe20000041814 */
[----:B------:R-:W2:Y:S01]  /*5e50*/  LDSM.16.MT88.4 R20, [R241+0x3800] ;  /* 0x00380000f114783b */ /* 0x000ea20000004200 */
[----:B------:R-:W-:-:S05]  /*5e60*/  IMAD.MOV.U32 R49, RZ, RZ, R105 ;  /* 0x000000ffff317224 */ /* 0x000fca00078e0069 */
[----:B------:R-:W-:Y:S01]  /*5e70*/  IMAD.MOV.U32 R46, RZ, RZ, R123 ;  /* 0x000000ffff2e7224 */ /* 0x000fe200078e007b */
[----:B------:R-:W-:Y:S01]  /*5e80*/  HMMA.16816.F32.BF16 R28, R8, R42, RZ ;  /* 0x0000002a081c723c */ /* 0x000fe200000418ff */
[----:B------:R-:W-:-:S06]  /*5e90*/  MOV R47, R121 ;  /* 0x00000079002f7202 */ /* 0x000fcc0000000f00 */
[----:B------:R-:W-:Y:S01]  /*5ea0*/  MOV R43, R107 ;  /* 0x0000006b002b7202 */ /* 0x000fe20000000f00 */
[----:B-----5:R-:W-:Y:S01]  /*5eb0*/  HMMA.16816.F32.BF16 R176, R4, R52, R12 ;  /* 0x0000003404b0723c */ /* 0x020fe2000004180c */
[----:B------:R-:W-:-:S06]  /*5ec0*/  IMAD.MOV.U32 R42, RZ, RZ, R112 ;  /* 0x000000ffff2a7224 */ /* 0x000fcc00078e0070 */
[----:B------:R-:W-:Y:S01]  /*5ed0*/  IMAD.MOV.U32 R53, RZ, RZ, R98 ;  /* 0x000000ffff357224 */ /* 0x000fe200078e0062 */
[----:B------:R-:W-:Y:S01]  /*5ee0*/  HMMA.16816.F32.BF16 R12, R8, R58, RZ ;  /* 0x0000003a080c723c */ /* 0x000fe200000418ff */
[----:B------:R-:W-:Y:S02]  /*5ef0*/  IMAD.MOV.U32 R52, RZ, RZ, R3 ;  /* 0x000000ffff347224 */ /* 0x000fe400078e0003 */
[----:B------:R-:W-:-:S04]  /*5f00*/  FADD.FTZ R3, R101, R100 ;  /* 0x0000006465037221 */ /* 0x000fc80000010000 */
[----:B------:R-:W-:Y:S01]  /*5f10*/  IMAD.MOV.U32 R58, RZ, RZ, R77 ;  /* 0x000000ffff3a7224 */ /* 0x000fe200078e004d */
[----:B------:R-:W-:Y:S01]  /*5f20*/  HMMA.16816.F32.BF16 R168, R4, R32, R16 ;  /* 0x0000002004a8723c */ /* 0x000fe20000041810 */
[----:B------:R-:W-:Y:S01]  /*5f30*/  MOV R59, R76 ;  /* 0x0000004c003b7202 */ /* 0x000fe20000000f00 */
[----:B------:R-:W-:-:S04]  /*5f40*/  FADD.FTZ R3, R102, R3 ;  /* 0x0000000366037221 */ /* 0x000fc80000010000 */
[----:B------:R-:W-:Y:S02]  /*5f50*/  FADD.FTZ R3, R110, R3 ;  /* 0x000000036e037221 */ /* 0x000fe40000010000 */
[----:B------:R-:W-:Y:S01]  /*5f60*/  HMMA.16816.F32.BF16 R172, R4, R44, R24 ;  /* 0x0000002c04ac723c */ /* 0x000fe20000041818 */
[----:B------:R-:W3:Y:S01]  /*5f70*/  LDSM.16.MT88.4 R24, [R238+0x4800] ;  /* 0x00480000ee18783b */ /* 0x000ee20000004200 */
[----:B------:R-:W-:Y:S02]  /*5f80*/  IMAD.MOV.U32 R33, RZ, RZ, R120 ;  /* 0x000000ffff217224 */ /* 0x000fe400078e0078 */
[----:B------:R-:W-:Y:S02]  /*5f90*/  FFMA.FTZ R32, R89, c[0x0][0x2d0], -R0 ;  /* 0x0000b40059207a23 */ /* 0x000fe40000010800 */
[----:B------:R-:W-:Y:S02]  /*5fa0*/  IMAD.MOV.U32 R89, RZ, RZ, R58 ;  /* 0x000000ffff597224 */ /* 0x000fe400078e003a */
[----:B-1----:R-:W-:Y:S01]  /*5fb0*/  HMMA.16816.F32.BF16 R16, R8, R36, RZ ;  /* 0x000000240810723c */ /* 0x002fe200000418ff */
[----:B------:R-:W-:-:S02]  /*5fc0*/  IMAD.MOV.U32 R45, RZ, RZ, R125 ;  /* 0x000000ffff2d7224 */ /* 0x000fc400078e007d */
[----:B------:R-:W-:Y:S02]  /*5fd0*/  IMAD.MOV.U32 R44, RZ, RZ, R124 ;  /* 0x000000ffff2c7224 */ /* 0x000fe400078e007c */
[----:B------:R-:W-:Y:S02]  /*5fe0*/  IMAD.MOV.U32 R58, RZ, RZ, R130 ;  /* 0x000000ffff3a7224 */ /* 0x000fe400078e0082 */
[----:B------:R-:W-:Y:S01]  /*5ff0*/  MOV R37, R114 ;  /* 0x0000007200257202 */ /* 0x000fe20000000f00 */
[----:B------:R-:W-:Y:S01]  /*6000*/  HMMA.16816.F32.BF16 R76, R4, R54, R28 ;  /* 0x00000036044c723c */ /* 0x000fe2000004181c */
[----:B------:R-:W-:-:S06]  /*6010*/  MOV R36, R33 ;  /* 0x0000002100247202 */ /* 0x000fcc0000000f00 */
[----:B------:R-:W-:Y:S01]  /*6020*/  IMAD.MOV.U32 R54, RZ, RZ, R97 ;  /* 0x000000ffff367224 */ /* 0x000fe200078e0061 */
[----:B------:R-:W-:Y:S01]  /*6030*/  MOV R55, R96 ;  /* 0x0000006000377202 */ /* 0x000fe20000000f00 */
[--C-:B------:R-:W-:Y:S01]  /*6040*/  FFMA.FTZ R30, R95, c[0x0][0x2d0], -R2.reuse ;  /* 0x0000b4005f1e7a23 */ /* 0x100fe20000010802 */
[----:B------:R-:W-:Y:S01]  /*6050*/  HMMA.16816.F32.BF16 R96, R4, R34, R12 ;  /* 0x000000220460723c */ /* 0x000fe2000004180c */
[--C-:B------:R-:W-:Y:S02]  /*6060*/  FFMA.FTZ R29, R94, c[0x0][0x2d0], -R2.reuse ;  /* 0x0000b4005e1d7a23 */ /* 0x100fe40000010802 */
[----:B------:R-:W-:Y:S02]  /*6070*/  FFMA.FTZ R28, R93, c[0x0][0x2d0], -R2 ;  /* 0x0000b4005d1c7a23 */ /* 0x000fe40000010802 */
[----:B------:R-:W-:Y:S01]  /*6080*/  FFMA.FTZ R31, R88, c[0x0][0x2d0], -R0 ;  /* 0x0000b400581f7a23 */ /* 0x000fe20000010800 */
[----:B------:R-:W-:Y:S01]  /*6090*/  MOV R88, R45 ;  /* 0x0000002d00587202 */ /* 0x000fe20000000f00 */
[----:B------:R-:W-:Y:S01]  /*60a0*/  IMAD.MOV.U32 R34, RZ, RZ, R115 ;  /* 0x000000ffff227224 */ /* 0x000fe200078e0073 */
[----:B------:R-:W-:Y:S01]  /*60b0*/  HMMA.16816.F32.BF16 R12, R8, R38, RZ ;  /* 0x00000026080c723c */ /* 0x000fe200000418ff */
[----:B------:R-:W-:-:S02]  /*60c0*/  IMAD.MOV.U32 R35, RZ, RZ, R122 ;  /* 0x000000ffff237224 */ /* 0x000fc400078e007a */
[----:B------:R-:W-:Y:S02]  /*60d0*/  IMAD.MOV.U32 R95, RZ, RZ, R34 ;  /* 0x000000ffff5f7224 */ /* 0x000fe400078e0022 */
[----:B------:R-:W-:Y:S02]  /*60e0*/  IMAD.MOV.U32 R94, RZ, RZ, R35 ;  /* 0x000000ffff5e7224 */ /* 0x000fe400078e0023 */
[----:B------:R-:W-:Y:S01]  /*60f0*/  IMAD.MOV.U32 R39, RZ, RZ, R44 ;  /* 0x000000ffff277224 */ /* 0x000fe200078e002c */
[----:B--2---:R-:W-:Y:S01]  /*6100*/  HMMA.16816.F32.BF16 R124, R4, R20, R16 ;  /* 0x00000014047c723c */ /* 0x004fe20000041810 */
[----:B------:R-:W1:Y:S01]  /*6110*/  LDSM.16.MT88.4 R16, [R238+0x5000] ;  /* 0x00500000ee10783b */ /* 0x000e620000004200 */
[----:B------:R-:W-:Y:S01]  /*6120*/  IMAD.MOV.U32 R44, RZ, RZ, R57 ;  /* 0x000000ffff2c7224 */ /* 0x000fe200078e0039 */
[----:B------:R-:W-:Y:S01]  /*6130*/  MOV R57, R131 ;  /* 0x0000008300397202 */ /* 0x000fe20000000f00 */
[----:B------:R-:W-:Y:S02]  /*6140*/  IMAD.MOV.U32 R38, RZ, RZ, R47 ;  /* 0x000000ffff267224 */ /* 0x000fe400078e002f */
[----:B------:R-:W-:-:S02]  /*6150*/  IMAD.MOV.U32 R45, RZ, RZ, R155 ;  /* 0x000000ffff2d7224 */ /* 0x000fc400078e009b */
[----:B------:R-:W-:-:S08]  /*6160*/  IMAD.MOV.U32 R47, RZ, RZ, R153 ;  /* 0x000000ffff2f7224 */ /* 0x000fd000078e0099 */
[----:B------:R-:W-:Y:S01]  /*6170*/  HMMA.16816.F32.BF16 R104, R4, R22, R12 ;  /* 0x000000160468723c */ /* 0x000fe2000004180c */
[----:B------:R-:W2:Y:S07]  /*6180*/  LDSM.16.MT88.4 R20, [R240+0x4800] ;  /* 0x00480000f014783b */ /* 0x000eae0000004200 */
[----:B---3--:R-:W-:Y:S07]  /*6190*/  HMMA.16816.F32.BF16 R12, R8, R24, RZ ;  /* 0x00000018080c723c */ /* 0x008fee00000418ff */
[----:B------:R-:W-:Y:S01]  /*61a0*/  FFMA.FTZ R25, R91, c[0x0][0x2d0], -R0 ;  /* 0x0000b4005b197a23 */ /* 0x000fe20000010800 */
[----:B------:R-:W-:Y:S01]  /*61b0*/  MOV R91, R56 ;  /* 0x00000038005b7202 */ /* 0x000fe20000000f00 */
[----:B------:R-:W-:Y:S11]  /*61c0*/  IMAD.MOV.U32 R56, RZ, RZ, R152 ;  /* 0x000000ffff387224 */ /* 0x000ff600078e0098 */
[----:B------:R-:W-:Y:S04]  /*61d0*/  @!UPT UIADD3 URZ, URZ, URZ, URZ ;  /* 0x0000003f3f3ff290 */ /* 0x000fe8000fffe03f */
[----:B-1----:R-:W-:Y:S07]  /*61e0*/  HMMA.16816.F32.BF16 R100, R4, R16, R12 ;  /* 0x000000100464723c */ /* 0x002fee000004180c */
[----:B------:R-:W-:Y:S01]  /*61f0*/  FADD.FTZ R16, R109, R3 ;  /* 0x000000036d107221 */ /* 0x000fe20000010000 */
[----:B------:R-:W-:Y:S01]  /*6200*/  HMMA.16816.F32.BF16 R12, R8, R26, RZ ;  /* 0x0000001a080c723c */ /* 0x000fe200000418ff */
[----:B------:R-:W-:Y:S02]  /*6210*/  FADD.FTZ R3, R80, R108 ;  /* 0x0000006c50037221 */ /* 0x000fe40000010000 */
[----:B------:R-:W-:-:S02]  /*6220*/  FADD.FTZ R24, R116, R16 ;  /* 0x0000001074187221 */ /* 0x000fc40000010000 */
[----:B------:R-:W-:Y:S02]  /*6230*/  FADD.FTZ R3, R111, R3 ;  /* 0x000000036f037221 */ /* 0x000fe40000010000 */
[----:B------:R-:W-:Y:S02]  /*6240*/  FFMA.FTZ R27, R92, c[0x0][0x2d0], -R2 ;  /* 0x0000b4005c1b7a23 */ /* 0x000fe40000010802 */
[----:B------:R-:W-:Y:S02]  /*6250*/  FADD.FTZ R3, R117, R3 ;  /* 0x0000000375037221 */ /* 0x000fe40000010000 */
[----:B------:R-:W-:Y:S02]  /*6260*/  FFMA.FTZ R26, R90, c[0x0][0x2d0], -R0 ;  /* 0x0000b4005a1a7a23 */ /* 0x000fe40000010800 */
[----:B------:R-:W-:Y:S02]  /*6270*/  FADD.FTZ R2, R118, R3 ;  /* 0x0000000376027221 */ /* 0x000fe40000010000 */
[----:B------:R1:W-:Y:S01]  /*6280*/  MUFU.EX2 R0, R26 ;  /* 0x0000001a00007308 */ /* 0x0003e20000000800 */
[----:B------:R-:W-:-:S02]  /*6290*/  IMAD.MOV.U32 R90, RZ, RZ, R59 ;  /* 0x000000ffff5a7224 */ /* 0x000fc400078e003b */
[----:B------:R-:W-:Y:S02]  /*62a0*/  FADD.FTZ R2, R81, R2 ;  /* 0x0000000251027221 */ /* 0x000fe40000010000 */
[----:B------:R-:W-:Y:S02]  /*62b0*/  IMAD.MOV.U32 R59, RZ, RZ, R129 ;  /* 0x000000ffff3b7224 */ /* 0x000fe400078e0081 */
[----:B------:R-:W-:Y:S02]  /*62c0*/  IMAD.MOV.U32 R80, RZ, RZ, R37 ;  /* 0x000000ffff507224 */ /* 0x000fe400078e0025 */
[----:B------:R-:W-:Y:S01]  /*62d0*/  HMMA.16816.F32.BF16 R112, R4, R18, R12 ;  /* 0x000000120470723c */ /* 0x000fe2000004180c */
[----:B------:R-:W3:Y:S01]  /*62e0*/  LDSM.16.MT88.4 R16, [R240+0x5000] ;  /* 0x00500000f010783b */ /* 0x000ee20000004200 */
[----:B------:R-:W-:Y:S01]  /*62f0*/  IMAD.MOV.U32 R37, RZ, RZ, R46 ;  /* 0x000000ffff257224 */ /* 0x000fe200078e002e */
[----:B------:R-:W-:Y:S02]  /*6300*/  MOV R46, R154 ;  /* 0x0000009a002e7202 */ /* 0x000fe40000000f00 */
[----:B------:R-:W-:Y:S01]  /*6310*/  LDSM.16.MT88.4 R152, [R238+0x1000] ;  /* 0x00100000ee98783b */ /* 0x000fe20000004200 */
[----:B-1----:R-:W-:-:S02]  /*6320*/  IMAD.MOV.U32 R26, RZ, RZ, R80 ;  /* 0x000000ffff1a7224 */ /* 0x002fc400078e0050 */
[----:B--2---:R-:W-:Y:S11]  /*6330*/  HMMA.16816.F32.BF16 R12, R8, R20, RZ ;  /* 0x00000014080c723c */ /* 0x004ff600000418ff */
[----:B------:R-:W-:Y:S11]  /*6340*/  @!UPT UIADD3 URZ, URZ, URZ, URZ ;  /* 0x0000003f3f3ff290 */ /* 0x000ff6000fffe03f */
[----:B------:R-:W-:Y:S02]  /*6350*/  @!UPT UIADD3 URZ, URZ, URZ, URZ ;  /* 0x0000003f3f3ff290 */ /* 0x000fe4000fffe03f */
[----:B---3--:R-:W-:Y:S08]  /*6360*/  HMMA.16816.F32.BF16 R108, R4, R16, R12 ;  /* 0x00000010046c723c */ /* 0x008ff0000004180c */
[----:B------:R-:W-:Y:S01]  /*6370*/  HMMA.16816.F32.BF16 R12, R8, R22, RZ ;  /* 0x00000016080c723c */ /* 0x000fe200000418ff */
[----:B------:R-:W-:Y:S11]  /*6380*/  LDSM.16.MT88.4 R20, [R239+0x5000] ;  /* 0x00500000ef14783b */ /* 0x000ff60000004200 */
[----:B------:R-:W-:Y:S11]  /*6390*/  @!UPT UIADD3 URZ, URZ, URZ, URZ ;  /* 0x0000003f3f3ff290 */ /* 0x000ff6000fffe03f */
[----:B------:R-:W-:Y:S01]  /*63a0*/  @!UPT UIADD3 URZ, URZ, URZ, URZ ;  /* 0x0000003f3f3ff290 */ /* 0x000fe2000fffe03f */
[----:B------:R-:W-:Y:S01]  /*63b0*/  HMMA.16816.F32.BF16 R120, R4, R18, R12 ;  /* 0x000000120478723c */ /* 0x000fe2000004180c */
[----:B------:R-:W1:Y:S06]  /*63c0*/  LDSM.16.MT88.4 R16, [R239+0x4800] ;  /* 0x00480000ef10783b */ /* 0x000e6c0000004200 */
[----:B------:R-:W-:Y:S02]  /*63d0*/  FADD.FTZ R12, R119, R24 ;  /* 0x00000018770c7221 */ /* 0x000fe40000010000 */
[----:B------:R-:W-:Y:S02]  /*63e0*/  FADD.FTZ R24, R82, R2 ;  /* 0x0000000252187221 */ /* 0x000fe40000010000 */
[----:B------:R-:W-:Y:S01]  /*63f0*/  FADD.FTZ R3, R128, R12 ;  /* 0x0000000c80037221 */ /* 0x000fe20000010000 */
[----:B------:R-:W2:Y:S02]  /*6400*/  MUFU.EX2 R2, R25 ;  /* 0x0000001900027308 */ /* 0x000ea40000000800 */
[----:B--2---:R-:W-:-:S02]  /*6410*/  F2FP.BF16.PACK_AB R129, R0, R2 ;  /* 0x000000020081723e */ /* 0x004fc400000010ff */
[----:B------:R-:W-:Y:S01]  /*6420*/  MOV R25, R94 ;  /* 0x0000005e00197202 */ /* 0x000fe20000000f00 */
[----:B-1----:R-:W-:Y:S03]  /*6430*/  HMMA.16816.F32.BF16 R12, R8, R16, RZ ;  /* 0x00000010080c723c */ /* 0x002fe600000418ff */
[----:B------:R-:W1:Y:S08]  /*6440*/  MUFU.EX2 R17, R30 ;  /* 0x0000001e00117308 */ /* 0x000e700000000800 */
[----:B------:R-:W2:Y:S01]  /*6450*/  MUFU.EX2 R16, R29 ;  /* 0x0000001d00107308 */ /* 0x000ea20000000800 */
[----:B-1----:R-:W-:Y:S11]  /*6460*/  FADD.FTZ R3, R17, R3 ;  /* 0x0000000311037221 */ /* 0x002ff60000010000 */
[----:B------:R-:W-:Y:S01]  /*6470*/  @!UPT UIADD3 URZ, URZ, URZ, URZ ;  /* 0x0000003f3f3ff290 */ /* 0x000fe2000fffe03f */
[----:B------:R-:W-:Y:S01]  /*6480*/  HMMA.16816.F32.BF16 R116, R4, R20, R12 ;  /* 0x000000140474723c */ /* 0x000fe2000004180c */
[C---:B--2---:R-:W-:Y:S01]  /*6490*/  FADD.FTZ R3, R16.reuse, R3 ;  /* 0x0000000310037221 */ /* 0x044fe20000010000 */
[----:B------:R-:W-:-:S06]  /*64a0*/  F2FP.BF16.PACK_AB R128, R16, R17 ;  /* 0x000000111080723e */ /* 0x000fcc00000010ff */
[----:B------:R-:W-:Y:S01]  /*64b0*/  HMMA.16816.F32.BF16 R12, R8, R18, RZ ;  /* 0x00000012080c723c */ /* 0x000fe200000418ff */
[----:B------:R-:W1:Y:S08]  /*64c0*/  MUFU.EX2 R19, R28 ;  /* 0x0000001c00137308 */ /* 0x000e700000000800 */
[----:B------:R-:W2:Y:S01]  /*64d0*/  MUFU.EX2 R18, R27 ;  /* 0x0000001b00127308 */ /* 0x000ea20000000800 */
[----:B-1----:R-:W-:Y:S11]  /*64e0*/  FADD.FTZ R3, R19, R3 ;  /* 0x0000000313037221 */ /* 0x002ff60000010000 */
[----:B------:R-:W-:Y:S03]  /*64f0*/  @!UPT UIADD3 URZ, URZ, URZ, URZ ;  /* 0x0000003f3f3ff290 */ /* 0x000fe6000fffe03f */
[----:B------:R-:W-:Y:S01]  /*6500*/  HMMA.16816.F32.BF16 R20, R4, R22, R12 ;  /* 0x000000160414723c */ /* 0x000fe2000004180c */
[C---:B--2---:R-:W-:Y:S01]  /*6510*/  FADD.FTZ R3, R18.reuse, R3 ;  /* 0x0000000312037221 */ /* 0x044fe20000010000 */
[----:B------:R-:W-:Y:S02]  /*6520*/  F2FP.BF16.PACK_AB R130, R18, R19 ;  /* 0x000000131282723e */ /* 0x000fe400000010ff */
[----:B------:R-:W-:Y:S02]  /*6530*/  MOV R27, c[0x0][0x2c4] ;  /* 0x0000b100001b7a02 */ /* 0x000fe40000000f00 */
[----:B------:R1:W-:Y:S01]  /*6540*/  STL [R1+0x24], R3 ;  /* 0x0000240301007387 */ /* 0x0003e20000100800 */
[----:B------:R-:W-:Y:S01]  /*6550*/  FADD.FTZ R12, R83, R24 ;  /* 0x00000018530c7221 */ /* 0x000fe20000010000 */
[----:B------:R-:W-:Y:S01]  /*6560*/  ISETP.NE.AND P1, PT, R27, 0x1, PT ;  /* 0x000000011b00780c */ /* 0x000fe20003f25270 */
[----:B------:R-:W-:Y:S01]  /*6570*/  IMAD.MOV.U32 R24, RZ, RZ, R95 ;  /* 0x000000ffff187224 */ /* 0x000fe200078e005f */
[----:B------:R-:W-:Y:S01]  /*6580*/  LDSM.16.MT88.4 R80, [R240+0x4000] ;  /* 0x00400000f050783b */ /* 0x000fe20000004200 */
[----:B------:R-:W-:-:S02]  /*6590*/  FADD.FTZ R12, R2, R12 ;  /* 0x0000000c020c7221 */ /* 0x000fc40000010000 */
[----:B------:R2:W3:Y:S01]  /*65a0*/  MUFU.EX2 R2, R32 ;  /* 0x0000002000027308 */ /* 0x0004e20000000800 */
[----:B------:R-:W-:Y:S01]  /*65b0*/  IMAD.MOV.U32 R27, RZ, RZ, c[0x0][0x32c] ;  /* 0x0000cb00ff1b7624 */ /* 0x000fe200078e00ff */
[----:B--2---:R-:W2:Y:S01]  /*65c0*/  LDSM.16.MT88.4 R32, [R241+0x1000] ;  /* 0x00100000f120783b */ /* 0x004ea20000004200 */
[----:B-1----:R-:W-:-:S05]  /*65d0*/  FADD.FTZ R3, R0, R12 ;  /* 0x0000000c00037221 */ /* 0x002fca0000010000 */
[----:B------:R-:W1:Y:S01]  /*65e0*/  MUFU.EX2 R0, R31 ;  /* 0x0000001f00007308 */ /* 0x000e620000000800 */
[----:B------:R-:W4:Y:S01]  /*65f0*/  LDSM.16.MT88.4 R12, [R241+0x4800] ;  /* 0x00480000f10c783b */ /* 0x000f220000004200 */
[----:B---3--:R-:W-:Y:S01]  /*6600*/  FADD.FTZ R3, R2, R3 ;  /* 0x0000000302037221 */ /* 0x008fe20000010000 */
[----:B-1----:R-:W-:-:S03]  /*6610*/  F2FP.BF16.PACK_AB R131, R0, R2 ;  /* 0x000000020083723e */ /* 0x002fc600000010ff */
[----:B------:R-:W-:Y:S02]  /*6620*/  FADD.FTZ R3, R0, R3 ;  /* 0x0000000300037221 */ /* 0x000fe40000010000 */
[----:B------:R-:W-:-:S03]  /*6630*/  @P1 IMAD.HI.U32 R2, R24, c[0x0][0x2c8], RZ ;  /* 0x0000b20018021a27 */ /* 0x000fc600078e00ff */
[----:B------:R1:W-:Y:S01]  /*6640*/  STL [R1+0x28], R3 ;  /* 0x0000280301007387 */ /* 0x0003e20000100800 */
[C---:B------:R-:W-:Y:S01]  /*6650*/  HMMA.16816.F32.BF16 R156, R128.reuse, R152, R156 ;  /* 0x00000098809c723c */ /* 0x040fe2000004189c */
[----:B------:R-:W-:Y:S01]  /*6660*/  IMAD.MOV.U32 R0, RZ, RZ, R24 ;  /* 0x000000ffff007224 */ /* 0x000fe200078e0018 */
[----:B------:R-:W-:Y:S02]  /*6670*/  @P1 SHF.R.U32.HI R0, RZ, c[0x0][0x2cc], R2 ;  /* 0x0000b300ff001a19 */ /* 0x000fe40000011602 */
[----:B------:R-:W-:Y:S02]  /*6680*/  ISETP.GE.AND P1, PT, R27, 0x1, PT ;  /* 0x000000011b00780c */ /* 0x000fe40003f26270 */
[----:B------:R-:W-:Y:S02]  /*6690*/  IADD3 R2, R25, -R26, RZ ;  /* 0x8000001a19027210 */ /* 0x000fe40007ffe0ff */
[----:B------:R-:W-:Y:S01]  /*66a0*/  HMMA.16816.F32.BF16 R152, R128, R154, R144 ;  /* 0x0000009a8098723c */ /* 0x000fe20000041890 */
[----:B------:R-:W3:Y:S02]  /*66b0*/  LDSM.16.MT88.4 R144, [R240+0x1000] ;  /* 0x00100000f090783b */ /* 0x000ee40000004200 */
[----:B------:R-:W-:-:S05]  /*66c0*/  IMAD.IADD R0, R2, 0x1, R0 ;  /* 0x0000000102007824 */ /* 0x000fca00078e0200 */
[C---:B--2---:R-:W-:Y:S08]  /*66d0*/  HMMA.16816.F32.BF16 R28, R128.reuse, R32, R36 ;  /* 0x00000020801c723c */ /* 0x044ff00000041824 */
[----:B------:R-:W-:Y:S01]  /*66e0*/  HMMA.16816.F32.BF16 R32, R128, R34, R40 ;  /* 0x000000228020723c */ /* 0x000fe20000041828 */
[----:B------:R-:W2:Y:S01]  /*66f0*/  LDSM.16.MT88.4 R40, [R238+0x2800] ;  /* 0x00280000ee28783b */ /* 0x000ea20000004200 */
[----:B-1----:R-:W-:-:S06]  /*6700*/  IADD3 R3, R0, c[0x0][0x328], RZ ;  /* 0x0000ca0000037a10 */ /* 0x002fcc0007ffe0ff */
[C---:B----4-:R-:W-:Y:S08]  /*6710*/  HMMA.16816.F32.BF16 R16, R8.reuse, R12, RZ ;  /* 0x0000000c0810723c */ /* 0x050ff000000418ff */
[----:B------:R-:W-:Y:S01]  /*6720*/  HMMA.16816.F32.BF16 R8, R8, R14, RZ ;  /* 0x0000000e0808723c */ /* 0x000fe200000418ff */
[----:B------:R-:W1:Y:S07]  /*6730*/  LDSM.16.MT88.4 R12, [R241+0x5000] ;  /* 0x00500000f10c783b */ /* 0x000e6e0000004200 */
[C---:B---3--:R-:W-:Y:S08]  /*6740*/  HMMA.16816.F32.BF16 R148, R128.reuse, R144, R148 ;  /* 0x000000908094723c */ /* 0x048ff00000041894 */
[C---:B------:R-:W-:Y:S01]  /*6750*/  HMMA.16816.F32.BF16 R144, R128.reuse, R146, R136 ;  /* 0x000000928090723c */ /* 0x040fe20000041888 */
[----:B------:R-:W3:Y:S07]  /*6760*/  LDSM.16.MT88.4 R136, [R239+0x1000] ;  /* 0x00100000ef88783b */ /* 0x000eee0000004200 */
[C---:B--2---:R-:W-:Y:S08]  /*6770*/  HMMA.16816.F32.BF16 R36, R128.reuse, R40, R44 ;  /* 0x000000288024723c */ /* 0x044ff0000004182c */
[----:B------:R-:W-:Y:S01]  /*6780*/  HMMA.16816.F32.BF16 R40, R128, R42, R48 ;  /* 0x0000002a8028723c */ /* 0x000fe20000041830 */
[----:B------:R-:W2:Y:S07]  /*6790*/  LDSM.16.MT88.4 R48, [R240+0x2800] ;  /* 0x00280000f030783b */ /* 0x000eae0000004200 */
[C---:B-1----:R-:W-:Y:S08]  /*67a0*/  HMMA.16816.F32.BF16 R16, R4.reuse, R12, R16 ;  /* 0x0000000c0410723c */ /* 0x042ff00000041810 */
[----:B------:R-:W-:Y:S01]  /*67b0*/  HMMA.16816.F32.BF16 R8, R4, R14, R8 ;  /* 0x0000000e0408723c */ /* 0x000fe20000041808 */
[----:B------:R-:W-:Y:S07]  /*67c0*/  LDSM.16.MT88.4 R4, [R241+0x5800] ;  /* 0x00580000f104783b */ /* 0x000fee0000004200 */
[C---:B---3--:R-:W-:Y:S08]  /*67d0*/  HMMA.16816.F32.BF16 R140, R128.reuse, R136, R140 ;  /* 0x00000088808c723c */ /* 0x048ff0000004188c */
[C---:B------:R-:W-:Y:S01]  /*67e0*/  HMMA.16816.F32.BF16 R136, R128.reuse, R138, R88 ;  /* 0x0000008a8088723c */ /* 0x040fe20000041858 */
[----:B------:R-:W-:Y:S07]  /*67f0*/  LDSM.16.MT88.4 R88, [R239+0x4000] ;  /* 0x00400000ef58783b */ /* 0x000fee0000004200 */
[C---:B--2---:R-:W-:Y:S01]  /*6800*/  HMMA.16816.F32.BF16 R44, R128.reuse, R48, R56 ;  /* 0x00000030802c723c */ /* 0x044fe20000041838 */
        /* <DEDUP_REMOVED lines=8> */
[C---:B-1----:R-:W-:Y:S08]  /*6890*/  HMMA.16816.F32.BF16 R68, R128.reuse, R72, R176 ;  /* 0x000000488044723c */ /* 0x042ff000000418b0 */
[C---:B------:R-:W-:Y:S08]  /*68a0*/  HMMA.16816.F32.BF16 R72, R128.reuse, R74, R76 ;  /* 0x0000004a8048723c */ /* 0x040ff0000004184c */
[C---:B------:R-:W-:Y:S08]  /*68b0*/  HMMA.16816.F32.BF16 R76, R128.reuse, R80, R172 ;  /* 0x00000050804c723c */ /* 0x040ff000000418ac */
[C---:B------:R-:W-:Y:S08]  /*68c0*/  HMMA.16816.F32.BF16 R80, R128.reuse, R82, R84 ;  /* 0x000000528050723c */ /* 0x040ff00000041854 */
[C---:B------:R-:W-:Y:S08]  /*68d0*/  HMMA.16816.F32.BF16 R84, R128.reuse, R88, R168 ;  /* 0x000000588054723c */ /* 0x040ff000000418a8 */
[C---:B------:R-:W-:Y:S01]  /*68e0*/  HMMA.16816.F32.BF16 R88, R128.reuse, R90, R96 ;  /* 0x0000005a8058723c */ /* 0x040fe20000041860 */
[----:B------:R-:W1:Y:S07]  /*68f0*/  LDSM.16.MT88.4 R96, [R241+0x4000] ;  /* 0x00400000f160783b */ /* 0x000e6e0000004200 */
[C---:B-1----:R-:W-:Y:S08]  /*6900*/  HMMA.16816.F32.BF16 R92, R128.reuse, R96, R124 ;  /* 0x00000060805c723c */ /* 0x042ff0000004187c */
[C---:B------:R-:W-:Y:S01]  /*6910*/  HMMA.16816.F32.BF16 R96, R128.reuse, R98, R104 ;  /* 0x000000628060723c */ /* 0x040fe20000041868 */
[----:B------:R-:W1:Y:S07]  /*6920*/  LDSM.16.MT88.4 R104, [R238+0x5800] ;  /* 0x00580000ee68783b */ /* 0x000e6e0000004200 */
[----:B------:R-:W-:Y:S07]  /*6930*/  HMMA.16816.F32.BF16 R124, R128, R4, R16 ;  /* 0x00000004807c723c */ /* 0x000fee0000041810 */
[----:B------:R-:W-:-:S05]  /*6940*/  IADD3 R4, R134, -0x2, RZ ;  /* 0xfffffffe86047810 */ /* 0x000fca0007ffe0ff */
[----:B------:R-:W-:Y:S01]  /*6950*/  STL [R1+0x20], R4 ;  /* 0x0000200401007387 */ /* 0x000fe20000100800 */
        /* <DEDUP_REMOVED lines=8> */
[----:B------:R-:W-:Y:S01]  /*69e0*/  HMMA.16816.F32.BF16 R128, R128, R6, R8 ;  /* 0x000000068080723c */ /* 0x000fe20000041808 */
[----:B------:R-:W-:Y:S07]  /*69f0*/  @!P1 BRA `(.L_x_419) ;  /* 0x0000010000009947 */ /* 0x000fee0003800000 */
        /* <DEDUP_REMOVED lines=10> */
.L_x_421:
[----:B------:R-:W-:-:S13]  /*6aa0*/  ISETP.NE.AND P0, PT, R27, 0x1, PT ;  /* 0x000000011b00780c */ /* 0x000fda0003f05270 */
[----:B------:R-:W-:-:S05]  /*6ab0*/  @P0 IMAD.HI.U32 R0, R2, c[0x0][0x330], RZ ;  /* 0x0000cc0002000a27 */ /* 0x000fca00078e00ff */
[----:B------:R-:W-:Y:S02]  /*6ac0*/  @P0 SHF.R.U32.HI R2, RZ, c[0x0][0x334], R0 ;  /* 0x0000cd00ff020a19 */ /* 0x000fe40000011600 */
.L_x_422:
[----:B------:R-:W-:Y:S05]  /*6ad0*/  BSYNC B0 ;  /* 0x0000000000007941 */ /* 0x000fea0003800000 */
.L_x_420:
[----:B------:R-:W-:-:S05]  /*6ae0*/  IMAD R2, R2, R27, c[0x0][0x32c] ;  /* 0x0000cb0002027624 */ /* 0x000fca00078e021b */
[----:B------:R-:W-:-:S04]  /*6af0*/  IMNMX R3, R3, R2, PT ;  /* 0x0000000203037217 */ /* 0x000fc80003800200 */
.L_x_419:
[----:B------:R-:W2:Y:S01]  /*6b00*/  LDL R2, [R1+0x30] ;  /* 0x0000300001027983 */ /* 0x000ea20000100800 */
[----:B------:R-:W-:-:S05]  /*6b10*/  IMAD.HI R3, R3, 0x2aaaaaab, RZ ;  /* 0x2aaaaaab03037827 */ /* 0x000fca00078e02ff */
[----:B------:R-:W-:-:S04]  /*6b20*/  SHF.R.U32.HI R0, RZ, 0x1f, R3 ;  /* 0x0000001fff007819 */ /* 0x000fc80000011603 */
[----:B------:R-:W-:-:S04]  /*6b30*/  LEA.HI.SX32 R3, R3, R0, 0x1d ;  /* 0x0000000003037211 */ /* 0x000fc800078feaff */
[----:B--2---:R-:W-:-:S04]  /*6b40*/  IMNMX R2, R2, R3, !PT ;  /* 0x0000000302027217 */ /* 0x004fc80007800200 */
[----:B------:R-:W-:Y:S01]  /*6b50*/  ISETP.GE.AND P0, PT, R4, R2, PT ;  /* 0x000000020400720c */ /* 0x000fe20003f06270 */
[----:B------:R1:W-:-:S12]  /*6b60*/  STL [R1+0x60], R2 ;  /* 0x0000600201007387 */ /* 0x0003d80000100800 */
[----:B------:R-:W-:Y:S05]  /*6b70*/  @!P0 BRA `(.L_x_423) ;  /* 0x00003a2000008947 */ /* 0x000fea0003800000 */
[----:B------:R-:W-:Y:S02]  /*6b80*/  MOV R0, R4 ;  /* 0x0000000400007202 */ /* 0x000fe40000000f00 */
[----:B------:R-:W-:Y:S02]  /*6b90*/  MOV R134, R132 ;  /* 0x0000008400867202 */ /* 0x000fe40000000f00 */
[----:B-1----:R-:W-:Y:S01]  /*6ba0*/  MOV R2, R133 ;  /* 0x0000008500027202 */ /* 0x002fe20000000f00 */
[----:B------:R1:W-:Y:S04]  /*6bb0*/  STL [R1+0x1c], R0 ;  /* 0x00001c0001007387 */ /* 0x0003e80000100800 */
.L_x_436:
[----:B-1----:R-:W2:Y:S01]  /*6bc0*/  LDL R0, [R1] ;  /* 0x0000000001007983 */ /* 0x002ea20000100800 */
[----:B------:R-:W-:Y:S04]  /*6bd0*/  DEPBAR.LE SB0, 0x0 ;  /* 0x000080000000791a */ /* 0x000fe80000000000 */
[----:B------:R-:W3:Y:S01]  /*6be0*/  LDL R13, [R1+0x30] ;  /* 0x00003000010d7983 */ /* 0x000ee20000100800 */
[----:B------:R-:W-:Y:S01]  /*6bf0*/  WARPSYNC 0xffffffff ;  /* 0xffffffff00007948 */ /* 0x000fe20003800000 */
[----:B------:R-:W-:Y:S02]  /*6c00*/  BSSY B0, `(.L_x_424) ;  /* 0x0000034000007945 */ /* 0x000fe40003800000 */
[----:B------:R-:W3:Y:S04]  /*6c10*/  LDL R132, [R1+0x1c] ;  /* 0x00001c0001847983 */ /* 0x000ee80000100800 */
[----:B------:R-:W4:Y:S04]  /*6c20*/  LDL R133, [R1+0x14] ;  /* 0x0000140001857983 */ /* 0x000f280000100800 */
[----:B------:R-:W-:Y:S06]  /*6c30*/  BAR.SYNC.DEFER_BLOCKING 0x0 ;  /* 0x0000000000007b1d */ /* 0x000fec0000010000 */
[----:B------:R1:W1:Y:S04]  /*6c40*/  LDSM.16.M88.4 R8, [R135] ;  /* 0x000000008708783b */ /* 0x0002680000000200 */
[----:B------:R1:W1:Y:S04]  /*6c50*/  LDSM.16.M88.4 R16, [R135+0x800] ;  /* 0x000800008710783b */ /* 0x0002680000000200 */
[----:B------:R1:W1:Y:S04]  /*6c60*/  LDSM.16.M88.4 R24, [R135+0x1000] ;  /* 0x001000008718783b */ /* 0x0002680000000200 */
[----:B------:R1:W1:Y:S04]  /*6c70*/  LDSM.16.M88.4 R168, [R242] ;  /* 0x00000000f2a8783b */ /* 0x0002680000000200 */
[----:B------:R1:W1:Y:S01]  /*6c80*/  LDSM.16.M88.4 R172, [R252] ;  /* 0x00000000fcac783b */ /* 0x0002620000000200 */
[----:B---3--:R-:W-:Y:S03]  /*6c90*/  ISETP.GT.AND P0, PT, R13, R132, PT ;  /* 0x000000840d00720c */ /* 0x008fe60003f04270 */
[----:B--2---:R2:W3:Y:S01]  /*6ca0*/  LDSM.16.M88.4 R176, [R0] ;  /* 0x0000000000b0783b */ /* 0x0044e20000000200 */
[C---:B----4-:R-:W-:Y:S02]  /*6cb0*/  LOP3.LUT P6, RZ, R133.reuse, 0x100, RZ, 0xc0, !PT ;  /* 0x0000010085ff7812 */ /* 0x050fe400078cc0ff */
[C---:B------:R-:W-:Y:S02]  /*6cc0*/  LOP3.LUT P5, RZ, R133.reuse, 0x80, RZ, 0xc0, !PT ;  /* 0x0000008085ff7812 */ /* 0x040fe400078ac0ff */
[----:B------:R-:W-:Y:S05]  /*6cd0*/  LOP3.LUT P4, RZ, R133, 0x40, RZ, 0xc0, !PT ;  /* 0x0000004085ff7812 */ /* 0x000fea000788c0ff */
[----:B------:R-:W-:-:S05]  /*6ce0*/  @P0 BRA `(.L_x_425) ;  /* 0x0000025000000947 */ /* 0x000fca0003800000 */
[----:B-1----:R-:W4:Y:S01]  /*6cf0*/  LDL.64 R22, [R1+0x58] ;  /* 0x0000580001167983 */ /* 0x002f220000100a00 */
[----:B------:R-:W-:Y:S01]  /*6d00*/  LOP3.LUT P3, RZ, R133, 0x200, RZ, 0xc0, !PT ;  /* 0x0000020085ff7812 */ /* 0x000fe2000786c0ff */
[----:B------:R-:W-:Y:S01]  /*6d10*/  IMAD.WIDE.U32 R4, R132, c[0x0][0x208], RZ ;  /* 0x0000820084047a25 */ /* 0x000fe200078e00ff */
[----:B--2---:R-:W-:Y:S01]  /*6d20*/  SHF.R.S32.HI R0, RZ, 0x1f, R132 ;  /* 0x0000001fff007819 */ /* 0x004fe20000011484 */
[----:B------:R-:W2:Y:S04]  /*6d30*/  LDL.64 R20, [R1+0x48] ;  /* 0x0000480001147983 */ /* 0x000ea80000100a00 */
[----:B------:R-:W5:Y:S01]  /*6d40*/  LDL R14, [R1+0x18] ;  /* 0x00001800010e7983 */ /* 0x000f620000100800 */
[----:B------:R-:W-:Y:S03]  /*6d50*/  IMAD R0, R0, c[0x0][0x208], RZ ;  /* 0x0000820000007a24 */ /* 0x000fe600078e02ff */
[----:B------:R-:W1:Y:S01]  /*6d60*/  S2R R3, SR_TID.X ;  /* 0x0000000000037919 */ /* 0x000e620000002100 */
[----:B------:R-:W-:Y:S04]  /*6d70*/  IMAD R0, R132, c[0x0][0x20c], R0 ;  /* 0x0000830084007a24 */ /* 0x000fe800078e0200 */
[----:B------:R-:W-:Y:S02]  /*6d80*/  IMAD.IADD R0, R5, 0x1, R0 ;  /* 0x0000000105007824 */ /* 0x000fe400078e0200 */
[----:B------:R-:W-:Y:S01]  /*6d90*/  IMAD.WIDE.U32 R4, R4, 0x30, RZ ;  /* 0x0000003004047825 */ /* 0x000fe200078e00ff */
[----:B-1----:R-:W-:Y:S03]  /*6da0*/  ISETP.GT.AND P2, PT, R3, 0x7f, PT ;  /* 0x0000007f0300780c */ /* 0x002fe60003f44270 */
[----:B------:R-:W-:Y:S04]  /*6db0*/  IMAD R3, R0, 0x30, RZ ;  /* 0x0000003000037824 */ /* 0x000fe800078e02ff */
[----:B------:R-:W-:Y:S06]  /*6dc0*/  IMAD.IADD R3, R5, 0x1, R3 ;  /* 0x0000000105037824 */ /* 0x000fec00078e0203 */
[----:B------:R-:W-:Y:S05]  /*6dd0*/  @!P2 IMAD.MOV.U32 R0, RZ, RZ, c[0x0][0x208] ;  /* 0x00008200ff00a624 */ /* 0x000fea00078e00ff */
[-C--:B------:R-:W-:Y:S02]  /*6de0*/  @!P2 LEA R12, P0, R0, R4.reuse, 0x5 ;  /* 0x00000004000ca211 */ /* 0x080fe400078028ff */
[----:B----4-:R-:W-:Y:S01]  /*6df0*/  IADD3 R5, P1, R22, R4, RZ ;  /* 0x0000000416057210 */ /* 0x010fe20007f3e0ff */
[----:B------:R-:W-:Y:S05]  /*6e00*/  @!P2 IMAD.MOV.U32 R4, RZ, RZ, c[0x0][0x20c] ;  /* 0x00008300ff04a624 */ /* 0x000fea00078e00ff */
[----:B------:R-:W-:Y:S01]  /*6e10*/  @!P2 LEA.HI.X R4, R0, R3, R4, 0x5, P0 ;  /* 0x000000030004a211 */ /* 0x000fe200000f2c04 */
[----:B--2---:R-:W-:Y:S01]  /*6e20*/  IMAD.X R3, R3, 0x1, R21, P1 ;  /* 0x0000000103037824 */ /* 0x004fe200008e0615 */
[C---:B------:R-:W-:Y:S04]  /*6e30*/  LEA R6, P0, R5.reuse, c[0x0][0x1f8], 0x1 ;  /* 0x00007e0005067a11 */ /* 0x040fe800078008ff */
[----:B------:R-:W-:Y:S02]  /*6e40*/  LEA.HI.X R7, R5, c[0x0][0x1fc], R3, 0x1, P0 ;  /* 0x00007f0005077a11 */ /* 0x000fe400000f0c03 */
[----:B------:R-:W-:Y:S03]  /*6e50*/  @!P2 IADD3 R0, P0, R12, R22, RZ ;  /* 0x000000160c00a210 */ /* 0x000fe60007f1e0ff */
[----:B------:R-:W-:Y:S01]  /*6e60*/  @!PT LDS RZ, [RZ] ;  /* 0x00000000fffff984 */ /* 0x000fe20000000800 */
[----:B------:R-:W-:Y:S01]  /*6e70*/  @!PT LDS RZ, [RZ] ;  /* 0x00000000fffff984 */ /* 0x000fe20000000800 */
[----:B------:R-:W-:Y:S01]  /*6e80*/  @!PT LDS RZ, [RZ] ;  /* 0x00000000fffff984 */ /* 0x000fe20000000800 */
[----:B-----5:R1:W-:Y:S02]  /*6e90*/  LDGSTS.E.BYPASS.LTC128B.128 [R14+0x4080], [R6.64], !P3 ;  /* 0x04080000060e7fae */ /* 0x0203e4000d901d46 */
[----:B------:R-:W-:Y:S01]  /*6ea0*/  @!P2 IMAD.X R3, R4, 0x1, R21, P0 ;  /* 0x000000010403a824 */ /* 0x000fe200000e0615 */
[C---:B------:R-:W-:Y:S01]  /*6eb0*/  @!P2 LEA R4, P0, R0.reuse, c[0x0][0x1f8], 0x1 ;  /* 0x00007e000004aa11 */ /* 0x040fe200078008ff */
[----:B------:R1:W-:Y:S03]  /*6ec0*/  LDGSTS.E.BYPASS.LTC128B.128 [R14+0x5880], [R6.64+0x80], !P6 ;  /* 0x05880080060e7fae */ /* 0x0003e6000f101d46 */
[----:B------:R-:W-:Y:S01]  /*6ed0*/  @!P2 LEA.HI.X R5, R0, c[0x0][0x1fc], R3, 0x1, P0 ;  /* 0x00007f000005aa11 */ /* 0x000fe200000f0c03 */
[----:B------:R1:W-:Y:S04]  /*6ee0*/  LDGSTS.E.BYPASS.LTC128B.128 [R14+0x7080], [R6.64+0x100], !P5 ;  /* 0x07080100060e7fae */ /* 0x0003e8000e901d46 */
[----:B------:R1:W-:Y:S04]  /*6ef0*/  LDGSTS.E.BYPASS.LTC128B.128 [R14+0x8880], [R6.64+0x180], !P4 ;  /* 0x08880180060e7fae */ /* 0x0003e8000e101d46 */
[----:B------:R1:W-:Y:S04]  /*6f00*/  @!P2 LDGSTS.E.BYPASS.LTC128B.128 [R14+0x5080], [R4.64], !P3 ;  /* 0x05080000040eafae */ /* 0x0003e8000d901d46 */
[----:B------:R1:W-:Y:S04]  /*6f10*/  @!P2 LDGSTS.E.BYPASS.LTC128B.128 [R14+0x6880], [R4.64+0x80], !P6 ;  /* 0x06880080040eafae */ /* 0x0003e8000f101d46 */
[----:B------:R1:W-:Y:S04]  /*6f20*/  @!P2 LDGSTS.E.BYPASS.LTC128B.128 [R14+0x8080], [R4.64+0x100], !P5 ;  /* 0x08080100040eafae */ /* 0x0003e8000e901d46 */
[----:B------:R1:W-:Y:S02]  /*6f30*/  @!P2 LDGSTS.E.BYPASS.LTC128B.128 [R14+0x9880], [R4.64+0x180], !P4 ;  /* 0x09880180040eafae */ /* 0x0003e4000e101d46 */
.L_x_425:
[----:B-1----:R-:W-:Y:S05]  /*6f40*/  BSYNC B0 ;  /* 0x0000000000007941 */ /* 0x002fea0003800000 */
.L_x_424:
[C---:B------:R-:W-:Y:S01]  /*6f50*/  HMMA.16816.F32.BF16 R4, R160.reuse, R8, RZ ;  /* 0x00000008a004723c */ /* 0x040fe200000418ff */
[----:B------:R-:W0:Y:S01]  /*6f60*/  LDGDEPBAR ;  /* 0x00000000000079af */ /* 0x000e220000000000 */
[----:B------:R-:W-:Y:S02]  /*6f70*/  BSSY B0, `(.L_x_426) ;  /* 0x00000f1000007945 */ /* 0x000fe40003800000 */
[----:B------:R-:W-:Y:S04]  /*6f80*/  MOV R3, R13 ;  /* 0x0000000d00037202 */ /* 0x000fe80000000f00 */
[C---:B------:R-:W-:Y:S08]  /*6f90*/  HMMA.16816.F32.BF16 R8, R160.reuse, R10, RZ ;  /* 0x0000000aa008723c */ /* 0x040ff000000418ff */
[C---:B------:R-:W-:Y:S08]  /*6fa0*/  HMMA.16816.F32.BF16 R12, R160.reuse, R16, RZ ;  /* 0x00000010a00c723c */ /* 0x040ff000000418ff */
[C---:B------:R-:W-:Y:S08]  /*6fb0*/  HMMA.16816.F32.BF16 R16, R160.reuse, R18, RZ ;  /* 0x00000012a010723c */ /* 0x040ff000000418ff */
[C---:B------:R-:W-:Y:S08]  /*6fc0*/  HMMA.16816.F32.BF16 R20, R160.reuse, R24, RZ ;  /* 0x00000018a014723c */ /* 0x040ff000000418ff */
[----:B------:R-:W-:Y:S08]  /*6fd0*/  HMMA.16816.F32.BF16 R24, R160, R26, RZ ;  /* 0x0000001aa018723c */ /* 0x000ff000000418ff */
[C---:B------:R-:W-:Y:S08]  /*6fe0*/  HMMA.16816.F32.BF16 R4, R164.reuse, R168, R4 ;  /* 0x000000a8a404723c */ /* 0x040ff00000041804 */
[C---:B------:R-:W-:Y:S01]  /*6ff0*/  HMMA.16816.F32.BF16 R8, R164.reuse, R170, R8 ;  /* 0x000000aaa408723c */ /* 0x040fe20000041808 */
[----:B------:R-:W1:Y:S07]  /*7000*/  LDSM.16.M88.4 R168, [R237] ;  /* 0x00000000eda8783b */ /* 0x000e6e0000000200 */
[C---:B------:R-:W-:Y:S08]  /*7010*/  HMMA.16816.F32.BF16 R12, R164.reuse, R172, R12 ;  /* 0x000000aca40c723c */ /* 0x040ff0000004180c */
[C---:B------:R-:W-:Y:S01]  /*7020*/  HMMA.16816.F32.BF16 R16, R164.reuse, R174, R16 ;  /* 0x000000aea410723c */ /* 0x040fe20000041810 */
[----:B------:R-:W4:Y:S07]  /*7030*/  LDSM.16.M88.4 R172, [R237+0x800] ;  /* 0x00080000edac783b */ /* 0x000f2e0000000200 */
[C---:B---3--:R-:W-:Y:S08]  /*7040*/  HMMA.16816.F32.BF16 R20, R164.reuse, R176, R20 ;  /* 0x000000b0a414723c */ /* 0x048ff00000041814 */
[----:B------:R-:W-:Y:S08]  /*7050*/  HMMA.16816.F32.BF16 R24, R164, R178, R24 ;  /* 0x000000b2a418723c */ /* 0x000ff00000041818 */
[C---:B-1----:R-:W-:Y:S08]  /*7060*/  HMMA.16816.F32.BF16 R4, R180.reuse, R168, R4 ;  /* 0x000000a8b404723c */ /* 0x042ff00000041804 */
[C---:B------:R-:W-:Y:S01]  /*7070*/  HMMA.16816.F32.BF16 R8, R180.reuse, R170, R8 ;  /* 0x000000aab408723c */ /* 0x040fe20000041808 */
[----:B------:R-:W1:Y:S07]  /*7080*/  LDSM.16.M88.4 R168, [R237+0x1000] ;  /* 0x00100000eda8783b */ /* 0x000e6e0000000200 */
[C---:B----4-:R-:W-:Y:S08]  /*7090*/  HMMA.16816.F32.BF16 R12, R180.reuse, R172, R12 ;  /* 0x000000acb40c723c */ /* 0x050ff0000004180c */
[C---:B------:R-:W-:Y:S01]  /*70a0*/  HMMA.16816.F32.BF16 R16, R180.reuse, R174, R16 ;  /* 0x000000aeb410723c */ /* 0x040fe20000041810 */
[----:B------:R-:W3:Y:S07]  /*70b0*/  LDSM.16.M88.4 R172, [R236] ;  /* 0x00000000ecac783b */ /* 0x000eee0000000200 */
[C---:B-1----:R-:W-:Y:S08]  /*70c0*/  HMMA.16816.F32.BF16 R20, R180.reuse, R168, R20 ;  /* 0x000000a8b414723c */ /* 0x042ff00000041814 */
[----:B------:R-:W-:Y:S01]  /*70d0*/  HMMA.16816.F32.BF16 R24, R180, R170, R24 ;  /* 0x000000aab418723c */ /* 0x000fe20000041818 */
[----:B------:R-:W1:Y:S07]  /*70e0*/  LDSM.16.M88.4 R168, [R236+0x800] ;  /* 0x00080000eca8783b */ /* 0x000e6e0000000200 */
[C---:B---3--:R-:W-:Y:S08]  /*70f0*/  HMMA.16816.F32.BF16 R4, R184.reuse, R172, R4 ;  /* 0x000000acb804723c */ /* 0x048ff00000041804 */
[C---:B------:R-:W-:Y:S01]  /*7100*/  HMMA.16816.F32.BF16 R8, R184.reuse, R174, R8 ;  /* 0x000000aeb808723c */ /* 0x040fe20000041808 */
[----:B------:R-:W3:Y:S07]  /*7110*/  LDSM.16.M88.4 R172, [R236+0x1000] ;  /* 0x00100000ecac783b */ /* 0x000eee0000000200 */
[C---:B-1----:R-:W-:Y:S08]  /*7120*/  HMMA.16816.F32.BF16 R12, R184.reuse, R168, R12 ;  /* 0x000000a8b80c723c */ /* 0x042ff0000004180c */
[C---:B------:R-:W-:Y:S01]  /*7130*/  HMMA.16816.F32.BF16 R16, R184.reuse, R170, R16 ;  /* 0x000000aab810723c */ /* 0x040fe20000041810 */
[----:B------:R-:W1:Y:S07]  /*7140*/  LDSM.16.M88.4 R168, [R135+0x1800] ;  /* 0x0018000087a8783b */ /* 0x000e6e0000000200 */
[C---:B---3--:R-:W-:Y:S08]  /*7150*/  HMMA.16816.F32.BF16 R20, R184.reuse, R172, R20 ;  /* 0x000000acb814723c */ /* 0x048ff00000041814 */
[----:B------:R-:W-:Y:S01]  /*7160*/  HMMA.16816.F32.BF16 R24, R184, R174, R24 ;  /* 0x000000aeb818723c */ /* 0x000fe20000041818 */
[----:B------:R-:W3:Y:S07]  /*7170*/  LDSM.16.M88.4 R172, [R135+0x2000] ;  /* 0x0020000087ac783b */ /* 0x000eee0000000200 */
[C---:B-1----:R-:W-:Y:S08]  /*7180*/  HMMA.16816.F32.BF16 R4, R188.reuse, R168, R4 ;  /* 0x000000a8bc04723c */ /* 0x042ff00000041804 */
[C---:B------:R-:W-:Y:S01]  /*7190*/  HMMA.16816.F32.BF16 R8, R188.reuse, R170, R8 ;  /* 0x000000aabc08723c */ /* 0x040fe20000041808 */
[----:B------:R-:W1:Y:S07]  /*71a0*/  LDSM.16.M88.4 R168, [R135+0x2800] ;  /* 0x0028000087a8783b */ /* 0x000e6e0000000200 */
[C---:B---3--:R-:W-:Y:S08]  /*71b0*/  HMMA.16816.F32.BF16 R12, R188.reuse, R172, R12 ;  /* 0x000000acbc0c723c */ /* 0x048ff0000004180c */
[C---:B------:R-:W-:Y:S01]  /*71c0*/  HMMA.16816.F32.BF16 R16, R188.reuse, R174, R16 ;  /* 0x000000aebc10723c */ /* 0x040fe20000041810 */
[----:B------:R-:W3:Y:S07]  /*71d0*/  LDSM.16.M88.4 R172, [R245] ;  /* 0x00000000f5ac783b */ /* 0x000eee0000000200 */
[C---:B-1----:R-:W-:Y:S08]  /*71e0*/  HMMA.16816.F32.BF16 R20, R188.reuse, R168, R20 ;  /* 0x000000a8bc14723c */ /* 0x042ff00000041814 */
[----:B------:R-:W-:Y:S01]  /*71f0*/  HMMA.16816.F32.BF16 R24, R188, R170, R24 ;  /* 0x000000aabc18723c */ /* 0x000fe20000041818 */
[----:B------:R-:W1:Y:S07]  /*7200*/  LDSM.16.M88.4 R168, [R243] ;  /* 0x00000000f3a8783b */ /* 0x000e6e0000000200 */
[C---:B---3--:R-:W-:Y:S08]  /*7210*/  HMMA.16816.F32.BF16 R4, R192.reuse, R172, R4 ;  /* 0x000000acc004723c */ /* 0x048ff00000041804 */
[C---:B------:R-:W-:Y:S01]  /*7220*/  HMMA.16816.F32.BF16 R8, R192.reuse, R174, R8 ;  /* 0x000000aec008723c */ /* 0x040fe20000041808 */
[----:B------:R-:W3:Y:S07]  /*7230*/  LDSM.16.M88.4 R172, [R244] ;  /* 0x00000000f4ac783b */ /* 0x000eee0000000200 */
        /* <DEDUP_REMOVED lines=11> */
[----:B------:R-:W3:Y:S07]  /*72f0*/  LDSM.16.M88.4 R172, [R236+0x1800] ;  /* 0x00180000ecac783b */ /* 0x000eee0000000200 */
        /* <DEDUP_REMOVED lines=76> */
[C---:B------:R-:W-:Y:S11]  /*77c0*/  HMMA.16816.F32.BF16 R8, R232.reuse, R174, R8 ;  /* 0x000000aee808723c */ /* 0x040ff60000041808 */
[----:B------:R-:W-:Y:S05]  /*77d0*/  @!UPT UIADD3 URZ, URZ, URZ, URZ ;  /* 0x0000003f3f3ff290 */ /* 0x000fea000fffe03f */
[----:B--2---:R-:W-:Y:S04]  /*77e0*/  FMUL.FTZ R0, R4, c[0x0][0x320] ;  /* 0x0000c80004007a20 */ /* 0x004fe80000410000 */
[----:B------:R2:W-:Y:S04]  /*77f0*/  MUFU.TANH R174, R0 ;  /* 0x0000000000ae7308 */ /* 0x0005e80000002400 */
[----:B------:R-:W-:Y:S01]  /*7800*/  FMUL.FTZ R10, R10, c[0x0][0x320] ;  /* 0x0000c8000a0a7a20 */ /* 0x000fe20000410000 */
[C---:B-1----:R-:W-:Y:S03]  /*7810*/  HMMA.16816.F32.BF16 R12, R232.reuse, R168, R12 ;  /* 0x000000a8e80c723c */ /* 0x042fe6000004180c */
[----:B------:R-:W-:Y:S02]  /*7820*/  FMUL.FTZ R11, R11, c[0x0][0x320] ;  /* 0x0000c8000b0b7a20 */ /* 0x000fe40000410000 */
[----:B------:R1:W-:Y:S03]  /*7830*/  MUFU.TANH R178, R10 ;  /* 0x0000000a00b27308 */ /* 0x0003e60000002400 */
[C---:B------:R-:W-:Y:S07]  /*7840*/  HMMA.16816.F32.BF16 R16, R232.reuse, R170, R16 ;  /* 0x000000aae810723c */ /* 0x040fee0000041810 */
[----:B------:R-:W-:Y:S01]  /*7850*/  MUFU.TANH R169, R11 ;  /* 0x0000000b00a97308 */ /* 0x000fe20000002400 */
[----:B--2---:R-:W-:Y:S09]  /*7860*/  FMUL.FTZ R0, R5, c[0x0][0x320] ;  /* 0x0000c80005007a20 */ /* 0x004ff20000410000 */
[----:B------:R2:W-:Y:S01]  /*7870*/  MUFU.TANH R173, R0 ;  /* 0x0000000000ad7308 */ /* 0x0005e20000002400 */
[----:B-1----:R-:W-:Y:S01]  /*7880*/  MOV R10, R132 ;  /* 0x00000084000a7202 */ /* 0x002fe20000000f00 */
[----:B--2---:R-:W-:Y:S08]  /*7890*/  FMUL.FTZ R0, R6, c[0x0][0x320] ;  /* 0x0000c80006007a20 */ /* 0x004ff00000410000 */
[----:B------:R1:W2:Y:S02]  /*78a0*/  MUFU.TANH R4, R0 ;  /* 0x0000000000047308 */ /* 0x0002a40000002400 */
[----:B-1----:R-:W-:Y:S01]  /*78b0*/  FMUL.FTZ R0, R7, c[0x0][0x320] ;  /* 0x0000c80007007a20 */ /* 0x002fe20000410000 */
[----:B--2---:R-:W-:Y:S07]  /*78c0*/  STL [R1+0x20], R4 ;  /* 0x0000200401007387 */ /* 0x004fee0000100800 */
[----:B------:R1:W2:Y:S01]  /*78d0*/  MUFU.TANH R179, R0 ;  /* 0x0000000000b37308 */ /* 0x0002a20000002400 */
[----:B------:R-:W3:Y:S01]  /*78e0*/  LDSM.16.M88.4 R4, [R236+0x5800] ;  /* 0x00580000ec04783b */ /* 0x000ee20000000200 */
[----:B------:R-:W-:Y:S07]  /*78f0*/  DEPBAR.LE SB0, 0x0 ;  /* 0x000080000000791a */ /* 0x000fee0000000000 */
[----:B------:R-:W-:Y:S01]  /*7900*/  BAR.SYNC.DEFER_BLOCKING 0x0 ;  /* 0x0000000000007b1d */ /* 0x000fe20000010000 */
[----:B-1----:R-:W-:Y:S01]  /*7910*/  FMUL.FTZ R0, R8, c[0x0][0x320] ;  /* 0x0000c80008007a20 */ /* 0x002fe20000410000 */
[----:B------:R-:W-:Y:S01]  /*7920*/  MOV R8, R3 ;  /* 0x0000000300087202 */ /* 0x000fe20000000f00 */
[----:B------:R-:W-:Y:S03]  /*7930*/  FMUL.FTZ R3, R13, c[0x0][0x320] ;  /* 0x0000c8000d037a20 */ /* 0x000fe60000410000 */
[----:B------:R1:W4:Y:S10]  /*7940*/  MUFU.TANH R172, R0 ;  /* 0x0000000000ac7308 */ /* 0x0003340000002400 */
[----:B------:R-:W2:Y:S01]  /*7950*/  MUFU.TANH R132, R3 ;  /* 0x0000000300847308 */ /* 0x000ea20000002400 */
[C---:B---3--:R-:W-:Y:S08]  /*7960*/  HMMA.16816.F32.BF16 R20, R232.reuse, R4, R20 ;  /* 0x00000004e814723c */ /* 0x048ff00000041814 */
[----:B------:R-:W-:Y:S04]  /*7970*/  HMMA.16816.F32.BF16 R24, R232, R6, R24 ;  /* 0x00000006e818723c */ /* 0x000fe80000041818 */
[----:B-1----:R-:W-:Y:S01]  /*7980*/  FMUL.FTZ R0, R9, c[0x0][0x320] ;  /* 0x0000c80009007a20 */ /* 0x002fe20000410000 */
[----:B------:R-:W-:Y:S03]  /*7990*/  MOV R9, R133 ;  /* 0x0000008500097202 */ /* 0x000fe60000000f00 */
[----:B------:R1:W3:Y:S04]  /*79a0*/  MUFU.TANH R168, R0 ;  /* 0x0000000000a87308 */ /* 0x0002e80000002400 */
[----:B-1----:R-:W-:Y:S06]  /*79b0*/  FMUL.FTZ R0, R12, c[0x0][0x320] ;  /* 0x0000c8000c007a20 */ /* 0x002fec0000410000 */
[----:B------:R1:W1:Y:S02]  /*79c0*/  MUFU.TANH R133, R0 ;  /* 0x0000000000857308 */ /* 0x0002640000002400 */
[----:B-1----:R-:W-:Y:S08]  /*79d0*/  FMUL.FTZ R0, R14, c[0x0][0x320] ;  /* 0x0000c8000e007a20 */ /* 0x002ff00000410000 */
[----:B------:R1:W1:Y:S02]  /*79e0*/  MUFU.TANH R177, R0 ;  /* 0x0000000000b17308 */ /* 0x0002640000002400 */
[----:B-1----:R-:W-:Y:S08]  /*79f0*/  FMUL.FTZ R0, R15, c[0x0][0x320] ;  /* 0x0000c8000f007a20 */ /* 0x002ff00000410000 */
[----:B------:R1:W1:Y:S02]  /*7a00*/  MUFU.TANH R176, R0 ;  /* 0x0000000000b07308 */ /* 0x0002640000002400 */
[----:B-1----:R-:W-:Y:S01]  /*7a10*/  FMUL.FTZ R0, R16, c[0x0][0x320] ;  /* 0x0000c80010007a20 */ /* 0x002fe20000410000 */
[----:B------:R-:W-:Y:S07]  /*7a20*/  MOV R16, R9 ;  /* 0x0000000900107202 */ /* 0x000fee0000000f00 */
        /* <DEDUP_REMOVED lines=15> */
[----:B-1----:R-:W-:Y:S01]  /*7b20*/  FMUL.FTZ R0, R24, c[0x0][0x320] ;  /* 0x0000c80018007a20 */ /* 0x002fe20000410000 */
[----:B------:R-:W-:Y:S07]  /*7b30*/  MOV R24, R10 ;  /* 0x0000000a00187202 */ /* 0x000fee0000000f00 */
[----:B------:R1:W1:Y:S01]  /*7b40*/  MUFU.TANH R11, R0 ;  /* 0x00000000000b7308 */ /* 0x0002620000002400 */
[----:B------:R-:W-:Y:S01]  /*7b50*/  ISETP.GT.AND P0, PT, R24, R8, PT ;  /* 0x000000081800720c */ /* 0x000fe20003f04270 */
[----:B-1----:R-:W-:Y:S08]  /*7b60*/  FMUL.FTZ R0, R25, c[0x0][0x320] ;  /* 0x0000c80019007a20 */ /* 0x002ff00000410000 */
[----:B------:R1:W1:Y:S02]  /*7b70*/  MUFU.TANH R10, R0 ;  /* 0x00000000000a7308 */ /* 0x0002640000002400 */
[----:B-1----:R-:W-:Y:S08]  /*7b80*/  FMUL.FTZ R0, R26, c[0x0][0x320] ;  /* 0x0000c8001a007a20 */ /* 0x002ff00000410000 */
[----:B------:R1:W1:Y:S02]  /*7b90*/  MUFU.TANH R22, R0 ;  /* 0x0000000000167308 */ /* 0x0002640000002400 */
[----:B-1----:R-:W-:Y:S08]  /*7ba0*/  FMUL.FTZ R0, R27, c[0x0][0x320] ;  /* 0x0000c8001b007a20 */ /* 0x002ff00000410000 */
[----:B------:R1:W1:Y:S01]  /*7bb0*/  MUFU.TANH R21, R0 ;  /* 0x0000000000157308 */ /* 0x0002620000002400 */
[----:B------:R-:W-:-:S05]  /*7bc0*/  @!P0 BRA `(.L_x_427) ;  /* 0x000002b000008947 */ /* 0x000fca0003800000 */
[----:B--234-:R-:W2:Y:S01]  /*7bd0*/  LDL.64 R26, [R1+0x50] ;  /* 0x00005000011a7983 */ /* 0x01cea20000100a00 */
[----:B-1----:R-:W-:Y:S03]  /*7be0*/  IADD3 R0, R24, -0x1, RZ ;  /* 0xffffffff18007810 */ /* 0x002fe60007ffe0ff */
[----:B------:R-:W3:Y:S04]  /*7bf0*/  LDL.64 R18, [R1+0x40] ;  /* 0x0000400001127983 */ /* 0x000ee80000100a00 */
[----:B------:R-:W4:Y:S04]  /*7c00*/  LDL R8, [R1+0x18] ;  /* 0x0000180001087983 */ /* 0x000f280000100800 */
[----:B------:R-:W1:Y:S02]  /*7c10*/  S2R R3, SR_TID.X ;  /* 0x0000000000037919 */ /* 0x000e640000002100 */
[----:B-1----:R-:W-:Y:S04]  /*7c20*/  SHF.R.S32.HI R9, RZ, 0x1f, R3 ;  /* 0x0000001fff097819 */ /* 0x002fe80000011403 */
[----:B------:R-:W-:Y:S02]  /*7c30*/  LEA.HI R9, R9, R3, RZ, 0x3 ;  /* 0x0000000309097211 */ /* 0x000fe400078f18ff */
[----:B------:R-:W-:Y:S02]  /*7c40*/  SHF.R.S32.HI R3, RZ, 0x1f, R0 ;  /* 0x0000001fff037819 */ /* 0x000fe40000011400 */
[----:B------:R-:W-:Y:S03]  /*7c50*/  SHF.R.S32.HI R9, RZ, 0x3, R9 ;  /* 0x00000003ff097819 */ /* 0x000fe60000011409 */
[----:B------:R-:W-:Y:S01]  /*7c60*/  IMAD R3, R3, c[0x0][0x1e0], RZ ;  /* 0x0000780003037a24 */ /* 0x000fe200078e02ff */
[----:B------:R-:W-:Y:S03]  /*7c70*/  IADD3 R4, -R9, 0x30, RZ ;  /* 0x0000003009047810 */ /* 0x000fe60007ffe1ff */
[----:B------:R-:W-:Y:S01]  /*7c80*/  IMAD R3, R0, c[0x0][0x1e4], R3 ;  /* 0x0000790000037a24 */ /* 0x000fe200078e0203 */
        /* <DEDUP_REMOVED lines=19> */
[----:B------:R-:W-:Y:S05]  /*7dc0*/  @P1 LEA.HI.X R7, R3, c[0x0][0x1cc], R7, 0x1, P2 ;  /* 0x0000730003071a11 */ /* 0x000fea00010f0c07 */
[----:B------:R-:W-:Y:S01]  /*7dd0*/  @!PT LDS RZ, [RZ] ;  /* 0x00000000fffff984 */ /* 0x000fe20000000800 */
[----:B------:R-:W-:Y:S01]  /*7de0*/  @!PT LDS RZ, [RZ] ;  /* 0x00000000fffff984 */ /* 0x000fe20000000800 */
[----:B------:R-:W-:Y:S01]  /*7df0*/  @!PT LDS RZ, [RZ] ;  /* 0x00000000fffff984 */ /* 0x000fe20000000800 */
[----:B----4-:R1:W-:Y:S04]  /*7e00*/  @P1 LDGSTS.E.BYPASS.LTC128B.128 [R8+0x14080], [R6.64], !P3 ;  /* 0x1408000006081fae */ /* 0x0103e8000d901d46 */
[----:B------:R1:W-:Y:S04]  /*7e10*/  @P1 LDGSTS.E.BYPASS.LTC128B.128 [R8+0x15880], [R6.64+0x80], !P6 ;  /* 0x1588008006081fae */ /* 0x0003e8000f101d46 */
[----:B------:R1:W-:Y:S04]  /*7e20*/  @P1 LDGSTS.E.BYPASS.LTC128B.128 [R8+0x17080], [R6.64+0x100], !P5 ;  /* 0x1708010006081fae */ /* 0x0003e8000e901d46 */
[----:B------:R1:W-:Y:S04]  /*7e30*/  @P1 LDGSTS.E.BYPASS.LTC128B.128 [R8+0x18880], [R6.64+0x180], !P4 ;  /* 0x1888018006081fae */ /* 0x0003e8000e101d46 */
[----:B------:R1:W-:Y:S04]  /*7e40*/  @P0 LDGSTS.E.BYPASS.LTC128B.128 [R8+0x15080], [R4.64], !P3 ;  /* 0x1508000004080fae */ /* 0x0003e8000d901d46 */
[----:B------:R1:W-:Y:S04]  /*7e50*/  @P0 LDGSTS.E.BYPASS.LTC128B.128 [R8+0x16880], [R4.64+0x80], !P6 ;  /* 0x1688008004080fae */ /* 0x0003e8000f101d46 */
[----:B------:R1:W-:Y:S04]  /*7e60*/  @P0 LDGSTS.E.BYPASS.LTC128B.128 [R8+0x18080], [R4.64+0x100], !P5 ;  /* 0x1808010004080fae */ /* 0x0003e8000e901d46 */
[----:B------:R1:W-:Y:S02]  /*7e70*/  @P0 LDGSTS.E.BYPASS.LTC128B.128 [R8+0x19880], [R4.64+0x180], !P4 ;  /* 0x1988018004080fae */ /* 0x0003e4000e101d46 */
.L_x_427:
[----:B--234-:R-:W-:Y:S05]  /*7e80*/  BSYNC B0 ;  /* 0x0000000000007941 */ /* 0x01cfea0003800000 */
.L_x_426:
[----:B------:R-:W2:Y:S01]  /*7e90*/  LDL R3, [R1+0x68] ;  /* 0x0000680001037983 */ /* 0x000ea20000100800 */
[----:B-1----:R-:W-:Y:S01]  /*7ea0*/  IMAD.MOV.U32 R4, RZ, RZ, c[0x0][0x2c4] ;  /* 0x0000b100ff047624 */ /* 0x002fe200078e00ff */
[----:B------:R-:W-:Y:S02]  /*7eb0*/  ULDC UR4, c[0x0][0x324] ;  /* 0x0000c90000047ab9 */ /* 0x000fe40000000800 */
[----:B------:R-:W2:Y:S01]  /*7ec0*/  LDL R0, [R1+0x80] ;  /* 0x0000800001007983 */ /* 0x000ea20000100800 */
[----:B------:R-:W-:Y:S01]  /*7ed0*/  ULOP3.LUT UR4, URZ, UR4, URZ, 0x33, !UPT ;  /* 0x000000043f047292 */ /* 0x000fe2000f8e333f */
[----:B------:R-:W-:Y:S01]  /*7ee0*/  ISETP.NE.AND P0, PT, R4, 0x1, PT ;  /* 0x000000010400780c */ /* 0x000fe20003f05270 */
[----:B------:R-:W-:Y:S01]  /*7ef0*/  IMAD.MOV.U32 R4, RZ, RZ, c[0x0][0x32c] ;  /* 0x0000cb00ff047624 */ /* 0x000fe200078e00ff */
[----:B------:R-:W3:Y:S04]  /*7f00*/  LDL R25, [R1+0x2c] ;  /* 0x00002c0001197983 */ /* 0x000ee80000100800 */
[----:B------:R-:W4:Y:S04]  /*7f10*/  LDL R27, [R1+0x38] ;  /* 0x00003800011b7983 */ /* 0x000f280000100800 */
[----:B------:R-:W4:Y:S04]  /*7f20*/  LDL R26, [R1+0x34] ;  /* 0x00003400011a7983 */ /* 0x000f280000100800 */
[----:B------:R-:W0:Y:S01]  /*7f30*/  LDGDEPBAR ;  /* 0x00000000000079af */ /* 0x000e220000000000 */
[----:B--2---:R-:W-:Y:S04]  /*7f40*/  IMAD.IADD R6, R0, 0x1, R3 ;  /* 0x0000000100067824 */ /* 0x004fe800078e0203 */
[----:B------:R-:W-:Y:S05]  /*7f50*/  @P0 IMAD.HI.U32 R0, R6, c[0x0][0x2c8], RZ ;  /* 0x0000b20006000a27 */ /* 0x000fea00078e00ff */
[----:B------:R-:W-:Y:S01]  /*7f60*/  @P0 SHF.R.U32.HI R6, RZ, c[0x0][0x2cc], R0 ;  /* 0x0000b300ff060a19 */ /* 0x000fe20000011600 */
[----:B------:R-:W-:Y:S01]  /*7f70*/  IMAD R0, R24, -0x30, RZ ;  /* 0xffffffd018007824 */ /* 0x000fe200078e02ff */
[----:B------:R-:W-:Y:S03]  /*7f80*/  ISETP.GE.AND P0, PT, R4, 0x1, PT ;  /* 0x000000010400780c */ /* 0x000fe60003f06270 */
[----:B------:R-:W1:Y:S01]  /*7f90*/  SHFL.IDX PT, R5, R6, RZ, 0x1c1f ;  /* 0x001c1fff06057589 */ /* 0x000e6200000e0000 */
[----:B---3--:R-:W-:Y:S04]  /*7fa0*/  IADD3 R3, -R25, 0x1, R0 ;  /* 0x0000000119037810 */ /* 0x008fe80007ffe100 */
[----:B----4-:R-:W-:Y:S04]  /*7fb0*/  IADD3 R3, -R26, R3, R27 ;  /* 0x000000031a037210 */ /* 0x010fe80007ffe11b */
[C---:B------:R-:W-:Y:S02]  /*7fc0*/  IADD3 R8, R3.reuse, c[0x0][0x328], RZ ;  /* 0x0000ca0003087a10 */ /* 0x040fe40007ffe0ff */
[----:B------:R-:W-:Y:S03]  /*7fd0*/  IADD3 R7, R3, UR4, RZ ;  /* 0x0000000403077c10 */ /* 0x000fe6000fffe0ff */
[----:B-1----:R-:W-:Y:S02]  /*7fe0*/  IMAD.IADD R4, R8, 0x1, R5 ;  /* 0x0000000108047824 */ /* 0x002fe400078e0205 */
[----:B------:R-:W-:Y:S01]  /*7ff0*/  IMAD.IADD R3, R5, 0x1, R7 ;  /* 0x0000000105037824 */ /* 0x000fe200078e0207 */
[----:B------:R-:W-:-:S05]  /*8000*/  @!P0 BRA `(.L_x_428) ;  /* 0x0000018000008947 */ /* 0x000fca0003800000 */
[----:B------:R-:W-:Y:S01]  /*8010*/  IADD3 R5, -R26, R27, R5 ;  /* 0x0000001b1a057210 */ /* 0x000fe20007ffe105 */
[----:B------:R-:W-:Y:S03]  /*8020*/  BSSY B0, `(.L_x_429) ;  /* 0x0000011000007945 */ /* 0x000fe60003800000 */
        /* <DEDUP_REMOVED lines=11> */
.L_x_430:
[----:B------:R-:W-:Y:S04]  /*80e0*/  MOV R9, c[0x0][0x32c] ;  /* 0x0000cb0000097a02 */ /* 0x000fe80000000f00 */
[----:B------:R-:W-:Y:S11]  /*80f0*/  ISETP.NE.AND P0, PT, R9, 0x1, PT ;  /* 0x000000010900780c */ /* 0x000ff60003f05270 */
[----:B------:R-:W-:Y:S02]  /*8100*/  @!UPT UIADD3 URZ, URZ, URZ, URZ ;  /* 0x0000003f3f3ff290 */ /* 0x000fe4000fffe03f */
[----:B------:R-:W-:Y:S05]  /*8110*/  @P0 IMAD.HI.U32 R9, R5, c[0x0][0x330], RZ ;  /* 0x0000cc0005090a27 */ /* 0x000fea00078e00ff */
[----:B------:R-:W-:Y:S02]  /*8120*/  @P0 SHF.R.U32.HI R5, RZ, c[0x0][0x334], R9 ;  /* 0x0000cd00ff050a19 */ /* 0x000fe40000011609 */
.L_x_431:
[----:B------:R-:W-:Y:S05]  /*8130*/  BSYNC B0 ;  /* 0x0000000000007941 */ /* 0x000fea0003800000 */
.L_x_429:
[----:B------:R-:W-:Y:S04]  /*8140*/  IMAD.IADD R9, R0, 0x1, -R25 ;  /* 0x0000000100097824 */ /* 0x000fe800078e0a19 */
[----:B------:R-:W-:Y:S05]  /*8150*/  IMAD R5, R5, c[0x0][0x32c], R9 ;  /* 0x0000cb0005057a24 */ /* 0x000fea00078e0209 */
[----:B------:R-:W-:Y:S02]  /*8160*/  IMNMX R3, R3, R5, !PT ;  /* 0x0000000503037217 */ /* 0x000fe40007800200 */
[----:B------:R-:W-:Y:S04]  /*8170*/  IADD3 R5, R5, c[0x0][0x32c], RZ ;  /* 0x0000cb0005057a10 */ /* 0x000fe80007ffe0ff */
[----:B------:R-:W-:Y:S02]  /*8180*/  IMNMX R4, R4, R5, PT ;  /* 0x0000000504047217 */ /* 0x000fe40003800200 */
.L_x_428:
[----:B------:R-:W-:Y:S01]  /*8190*/  ISETP.GE.AND P0, PT, R0, 0x1, PT ;  /* 0x000000010000780c */ /* 0x000fe20003f06270 */
[----:B------:R-:W-:Y:S01]  /*81a0*/  IMAD.MOV.U32 R5, RZ, RZ, c[0x0][0x32c] ;  /* 0x0000cb00ff057624 */ /* 0x000fe200078e00ff */
[----:B------:R-:W-:Y:S02]  /*81b0*/  LOP3.LUT R16, R16, 0xffffffef, RZ, 0xc0, !PT ;  /* 0xffffffef10107812 */ /* 0x000fe400078ec0ff */
[C---:B------:R-:W-:Y:S02]  /*81c0*/  ISETP.GE.AND P1, PT, R0.reuse, 0x2, PT ;  /* 0x000000020000780c */ /* 0x040fe40003f26270 */
[C---:B------:R-:W-:Y:S02]  /*81d0*/  ISETP.GE.AND P6, PT, R0.reuse, 0x12, PT ;  /* 0x000000120000780c */ /* 0x040fe40003fc6270 */
[C---:B------:R-:W-:Y:S02]  /*81e0*/  ISETP.GE.AND P5, PT, R0.reuse, 0x19, PT ;  /* 0x000000190000780c */ /* 0x040fe40003fa6270 */
[C---:B------:R-:W-:Y:S02]  /*81f0*/  ISETP.GE.AND P4, PT, R0.reuse, 0x1a, PT ;  /* 0x0000001a0000780c */ /* 0x040fe40003f86270 */
[----:B------:R-:W-:Y:S02]  /*8200*/  ISETP.GE.AND P3, PT, R0, 0x21, PT ;  /* 0x000000210000780c */ /* 0x000fe40003f66270 */
[----:B------:R-:W-:Y:S02]  /*8210*/  @P0 LOP3.LUT R16, R16, 0x10, RZ, 0xfc, !PT ;  /* 0x0000001010100812 */ /* 0x000fe400078efcff */
[C---:B------:R-:W-:Y:S02]  /*8220*/  ISETP.GT.AND P0, PT, R3.reuse, RZ, !P0 ;  /* 0x000000ff0300720c */ /* 0x040fe40004704270 */
[----:B------:R-:W-:Y:S01]  /*8230*/  ISETP.GE.AND P2, PT, R0, 0x22, PT ;  /* 0x000000220000780c */ /* 0x000fe20003f46270 */
[----:B------:R1:W-:Y:S01]  /*8240*/  STL [R1+0x14], R16 ;  /* 0x0000141001007387 */ /* 0x0003e20000100800 */
[----:B------:R-:W-:Y:S04]  /*8250*/  ISETP.LT.OR P0, PT, R4, 0x1, P0 ;  /* 0x000000010400780c */ /* 0x000fe80000701670 */
[----:B------:R-:W-:Y:S01]  /*8260*/  FSEL R9, R174, -INF , !P0 ;  /* 0xff800000ae097808 */ /* 0x000fe20004000000 */
[----:B------:R-:W-:Y:S01]  /*8270*/  IMAD.MOV.U32 R174, RZ, RZ, R16 ;  /* 0x000000ffffae7224 */ /* 0x000fe200078e0010 */
[----:B------:R-:W-:Y:S04]  /*8280*/  ISETP.GT.AND P0, PT, R3, 0x1, !P1 ;  /* 0x000000010300780c */ /* 0x000fe80004f04270 */
[----:B------:R-:W-:Y:S02]  /*8290*/  LOP3.LUT R174, R174, 0xfffffff7, RZ, 0xc0, !PT ;  /* 0xfffffff7aeae7812 */ /* 0x000fe400078ec0ff */
[----:B------:R-:W-:Y:S02]  /*82a0*/  ISETP.LT.OR P0, PT, R4, 0x2, P0 ;  /* 0x000000020400780c */ /* 0x000fe40000701670 */
[----:B------:R-:W-:Y:S02]  /*82b0*/  @P1 LOP3.LUT R174, R174, 0x8, RZ, 0xfc, !PT ;  /* 0x00000008aeae1812 */ /* 0x000fe400078efcff */
[----:B------:R-:W-:Y:S02]  /*82c0*/  ISETP.GE.AND P1, PT, R0, 0x9, PT ;  /* 0x000000090000780c */ /* 0x000fe40003f26270 */
[----:B------:R-:W-:Y:S02]  /*82d0*/  LOP3.LUT R174, R174, 0xfffffffb, RZ, 0xc0, !PT ;  /* 0xfffffffbaeae7812 */ /* 0x000fe400078ec0ff */
[----:B------:R-:W-:Y:S02]  /*82e0*/  FSEL R20, R173, -INF , !P0 ;  /* 0xff800000ad147808 */ /* 0x000fe40004000000 */
[C---:B------:R-:W-:Y:S04]  /*82f0*/  ISETP.GT.AND P0, PT, R3.reuse, 0x8, !P1 ;  /* 0x000000080300780c */ /* 0x040fe80004f04270 */
[----:B------:R-:W-:Y:S03]  /*8300*/  ISETP.LT.OR P0, PT, R4, 0x9, P0 ;  /* 0x000000090400780c */ /* 0x000fe60000701670 */
[----:B------:R-:W-:Y:S02]  /*8310*/  @P1 LOP3.LUT R174, R174, 0x4, RZ, 0xfc, !PT ;  /* 0x00000004aeae1812 */ /* 0x000fe400078efcff */
[----:B------:R-:W-:Y:S02]  /*8320*/  ISETP.GE.AND P1, PT, R0, 0xa, PT ;  /* 0x0000000a0000780c */ /* 0x000fe40003f26270 */
[----:B------:R-:W-:Y:S02]  /*8330*/  FSEL R19, R172, -INF , !P0 ;  /* 0xff800000ac137808 */ /* 0x000fe40004000000 */
[----:B------:R-:W-:Y:S02]  /*8340*/  LOP3.LUT R174, R174, 0xfffffffd, RZ, 0xc0, !PT ;  /* 0xfffffffdaeae7812 */ /* 0x000fe400078ec0ff */
[C---:B------:R-:W-:Y:S04]  /*8350*/  ISETP.GT.AND P0, PT, R3.reuse, 0x9, !P1 ;  /* 0x000000090300780c */ /* 0x040fe80004f04270 */
[----:B------:R-:W-:Y:S03]  /*8360*/  ISETP.LT.OR P0, PT, R4, 0xa, P0 ;  /* 0x0000000a0400780c */ /* 0x000fe60000701670 */
[----:B------:R-:W-:Y:S02]  /*8370*/  @P1 LOP3.LUT R174, R174, 0x2, RZ, 0xfc, !PT ;  /* 0x00000002aeae1812 */ /* 0x000fe400078efcff */
[----:B------:R-:W-:Y:S02]  /*8380*/  ISETP.GE.AND P1, PT, R0, 0x11, PT ;  /* 0x000000110000780c */ /* 0x000fe40003f26270 */
[----:B------:R-:W-:Y:S02]  /*8390*/  FSEL R18, R168, -INF , !P0 ;  /* 0xff800000a8127808 */ /* 0x000fe40004000000 */
[----:B------:R-:W-:Y:S02]  /*83a0*/  ISETP.GT.AND P0, PT, R3, 0x10, !P1 ;  /* 0x000000100300780c */ /* 0x000fe40004f04270 */
[----:B------:R-:W-:Y:S02]  /*83b0*/  LOP3.LUT R174, R174, 0xfffffffe, RZ, 0xc0, !PT ;  /* 0xfffffffeaeae7812 */ /* 0x000fe400078ec0ff */
[----:B------:R-:W-:Y:S04]  /*83c0*/  ISETP.LT.OR P0, PT, R4, 0x11, P0 ;  /* 0x000000110400780c */ /* 0x000fe80000701670 */
[----:B------:R-:W-:Y:S02]  /*83d0*/  FSEL R17, R133, -INF , !P0 ;  /* 0xff80000085117808 */ /* 0x000fe40004000000 */
[C---:B------:R-:W-:Y:S02]  /*83e0*/  ISETP.GT.AND P0, PT, R3.reuse, 0x11, !P6 ;  /* 0x000000110300780c */ /* 0x040fe40007704270 */
[----:B------:R-:W-:Y:S02]  /*83f0*/  @P1 LOP3.LUT R174, R174, 0x1, RZ, 0xfc, !PT ;  /* 0x00000001aeae1812 */ /* 0x000fe400078efcff */
[----:B------:R-:W-:Y:S02]  /*8400*/  ISETP.LT.OR P0, PT, R4, 0x12, P0 ;  /* 0x000000120400780c */ /* 0x000fe40000701670 */
[----:B------:R-:W-:Y:S02]  /*8410*/  ISETP.GE.AND P1, PT, R0, 0x29, PT ;  /* 0x000000290000780c */ /* 0x000fe40003f26270 */
[----:B-1----:R-:W-:Y:S02]  /*8420*/  FSEL R16, R132, -INF , !P0 ;  /* 0xff80000084107808 */ /* 0x002fe40004000000 */
[----:B------:R-:W-:Y:S02]  /*8430*/  ISETP.GT.AND P0, PT, R3, 0x18, !P5 ;  /* 0x000000180300780c */ /* 0x000fe40006f04270 */
[----:B------:R-:W-:Y:S02]  /*8440*/  LOP3.LUT R174, R174, 0xffffffdf, RZ, 0xc0, !PT ;  /* 0xffffffdfaeae7812 */ /* 0x000fe400078ec0ff */
[C---:B------:R-:W-:Y:S04]  /*8450*/  ISETP.LT.OR P0, PT, R4.reuse, 0x19, P0 ;  /* 0x000000190400780c */ /* 0x040fe80000701670 */
[----:B------:R-:W-:Y:S02]  /*8460*/  FSEL R15, R15, -INF , !P0 ;  /* 0xff8000000f0f7808 */ /* 0x000fe40004000000 */
[C---:B------:R-:W-:Y:S04]  /*8470*/  ISETP.GT.AND P0, PT, R3.reuse, 0x19, !P4 ;  /* 0x000000190300780c */ /* 0x040fe80006704270 */
[----:B------:R-:W-:Y:S04]  /*8480*/  ISETP.LT.OR P0, PT, R4, 0x1a, P0 ;  /* 0x0000001a0400780c */ /* 0x000fe80000701670 */
[----:B------:R-:W-:Y:S02]  /*8490*/  FSEL R14, R14, -INF , !P0 ;  /* 0xff8000000e0e7808 */ /* 0x000fe40004000000 */
[----:B------:R-:W-:Y:S04]  /*84a0*/  ISETP.GT.AND P0, PT, R3, 0x20, !P3 ;  /* 0x000000200300780c */ /* 0x000fe80005f04270 */
[C---:B------:R-:W-:Y:S04]  /*84b0*/  ISETP.LT.OR P0, PT, R4.reuse, 0x21, P0 ;  /* 0x000000210400780c */ /* 0x040fe80000701670 */
[----:B------:R-:W-:Y:S02]  /*84c0*/  FSEL R13, R13, -INF , !P0 ;  /* 0xff8000000d0d7808 */ /* 0x000fe40004000000 */
[C---:B------:R-:W-:Y:S04]  /*84d0*/  ISETP.GT.AND P0, PT, R3.reuse, 0x21, !P2 ;  /* 0x000000210300780c */ /* 0x040fe80005704270 */
[----:B------:R-:W-:Y:S04]  /*84e0*/  ISETP.LT.OR P0, PT, R4, 0x22, P0 ;  /* 0x000000220400780c */ /* 0x000fe80000701670 */
[----:B------:R-:W-:Y:S02]  /*84f0*/  FSEL R12, R12, -INF , !P0 ;  /* 0xff8000000c0c7808 */ /* 0x000fe40004000000 */
[----:B------:R-:W-:Y:S04]  /*8500*/  ISETP.GT.AND P0, PT, R3, 0x28, !P1 ;  /* 0x000000280300780c */ /* 0x000fe80004f04270 */
[----:B------:R-:W-:Y:S04]  /*8510*/  ISETP.LT.OR P0, PT, R4, 0x29, P0 ;  /* 0x000000290400780c */ /* 0x000fe80000701670 */
[----:B------:R-:W-:Y:S02]  /*8520*/  FSEL R11, R11, -INF , !P0 ;  /* 0xff8000000b0b7808 */ /* 0x000fe40004000000 */
[----:B------:R-:W-:Y:S11]  /*8530*/  ISETP.GE.AND P0, PT, R0, 0x2a, PT ;  /* 0x0000002a0000780c */ /* 0x000ff60003f06270 */
[----:B------:R-:W-:Y:S02]  /*8540*/  @!UPT UIADD3 URZ, URZ, URZ, URZ ;  /* 0x0000003f3f3ff290 */ /* 0x000fe4000fffe03f */
[----:B------:R-:W-:Y:S02]  /*8550*/  @P0 LOP3.LUT R174, R174, 0x20, RZ, 0xfc, !PT ;  /* 0x00000020aeae0812 */ /* 0x000fe400078efcff */
[----:B------:R-:W-:Y:S03]  /*8560*/  ISETP.GT.AND P0, PT, R3, 0x29, !P0 ;  /* 0x000000290300780c */ /* 0x000fe60004704270 */
[----:B------:R-:W-:Y:S01]  /*8570*/  STL [R1+0x14], R174 ;  /* 0x000014ae01007387 */ /* 0x000fe20000100800 */
[----:B------:R-:W-:Y:S04]  /*8580*/  ISETP.LT.OR P0, PT, R4, 0x2a, P0 ;  /* 0x0000002a0400780c */ /* 0x000fe80000701670 */
[----:B------:R-:W-:Y:S02]  /*8590*/  FSEL R10, R10, -INF , !P0 ;  /* 0xff8000000a0a7808 */ /* 0x000fe40004000000 */
[----:B------:R-:W-:Y:S02]  /*85a0*/  ISETP.GE.AND P0, PT, R5, 0x1, PT ;  /* 0x000000010500780c */ /* 0x000fe40003f06270 */
[----:B------:R-:W1:Y:S02]  /*85b0*/  SHFL.IDX PT, R5, R6, 0x1, 0x1c1f ;  /* 0x003c1f0006057f89 */ /* 0x000e6400000e0000 */
[--C-:B-1----:R-:W-:Y:S02]  /*85c0*/  IMAD.IADD R4, R8, 0x1, R5.reuse ;  /* 0x0000000108047824 */ /* 0x102fe400078e0205 */
[----:B------:R-:W-:Y:S07]  /*85d0*/  IMAD.IADD R3, R7, 0x1, R5 ;  /* 0x0000000107037824 */ /* 0x000fee00078e0205 */
        /* <DEDUP_REMOVED lines=14> */
.L_x_434:
[----:B------:R-:W-:Y:S04]  /*86c0*/  MOV R6, c[0x0][0x32c] ;  /* 0x0000cb0000067a02 */ /* 0x000fe80000000f00 */
[----:B------:R-:W-:Y:S11]  /*86d0*/  ISETP.NE.AND P0, PT, R6, 0x1, PT ;  /* 0x000000010600780c */ /* 0x000ff60003f05270 */
[----:B------:R-:W-:Y:S02]  /*86e0*/  @!UPT UIADD3 URZ, URZ, URZ, URZ ;  /* 0x0000003f3f3ff290 */ /* 0x000fe4000fffe03f */
[----:B------:R-:W-:Y:S05]  /*86f0*/  @P0 IMAD.HI.U32 R6, R5, c[0x0][0x330], RZ ;  /* 0x0000cc0005060a27 */ /* 0x000fea00078e00ff */
[----:B------:R-:W-:Y:S02]  /*8700*/  @P0 SHF.R.U32.HI R5, RZ, c[0x0][0x334], R6 ;  /* 0x0000cd00ff050a19 */ /* 0x000fe40000011606 */
.L_x_435:
[----:B------:R-:W-:Y:S05]  /*8710*/  BSYNC B0 ;  /* 0x0000000000007941 */ /* 0x000fea0003800000 */
.L_x_433:
[----:B------:R-:W-:Y:S04]  /*8720*/  IMAD.IADD R0, R0, 0x1, -R25 ;  /* 0x0000000100007824 */ /* 0x000fe800078e0a19 */
[----:B------:R-:W-:Y:S05]  /*8730*/  IMAD R0, R5, c[0x0][0x32c], R0 ;  /* 0x0000cb0005007a24 */ /* 0x000fea00078e0200 */
[----:B------:R-:W-:Y:S02]  /*8740*/  IMNMX R3, R3, R0, !PT ;  /* 0x0000000003037217 */ /* 0x000fe40007800200 */
[----:B------:R-:W-:Y:S04]  /*8750*/  IADD3 R0, R0, c[0x0][0x32c], RZ ;  /* 0x0000cb0000007a10 */ /* 0x000fe80007ffe0ff */
[----:B------:R-:W-:Y:S02]  /*8760*/  IMNMX R4, R4, R0, PT ;  /* 0x0000000004047217 */ /* 0x000fe40003800200 */
.L_x_432:
[----:B------:R-:W-:Y:S01]  /*8770*/  FMNMX.FTZ R0, R9, R2, !PT ;  /* 0x0000000209007209 */ /* 0x000fe20007810000 */
[----:B------:R-:W2:Y:S01]  /*8780*/  LDL.LU R7, [R1+0x20] ;  /* 0x0000200001077983 */ /* 0x000ea20000300800 */
        /* <DEDUP_REMOVED lines=22> */
[----:B------:R-:W-:Y:S03]  /*88f0*/  LOP3.LUT P0, RZ, R174, 0x10, RZ, 0xc0, !PT ;  /* 0x00000010aeff7812 */ /* 0x000fe6000780c0ff */
[--C-:B------:R-:W-:Y:S01]  /*8900*/  FFMA.FTZ R168, R15, c[0x0][0x2d0], -R2.reuse ;  /* 0x0000b4000fa87a23 */ /* 0x100fe20000010802 */
[----:B------:R-:W-:Y:S01]  /*8910*/  ISETP.GT.AND P0, PT, R3, RZ, !P0 ;  /* 0x000000ff0300720c */ /* 0x000fe20004704270 */
[--C-:B------:R-:W-:Y:S02]  /*8920*/  FFMA.FTZ R15, R10, c[0x0][0x2d0], -R2.reuse ;  /* 0x0000b4000a0f7a23 */ /* 0x100fe40000010802 */
[----:B------:R-:W3:Y:S01]  /*8930*/  LDL.LU R10, [R1+0x24] ;  /* 0x00002400010a7983 */ /* 0x000ee20000300800 */
[----:B------:R-:W-:Y:S01]  /*8940*/  ISETP.LT.OR P0, PT, R4, 0x1, P0 ;  /* 0x000000010400780c */ /* 0x000fe20000701670 */
[--C-:B------:R-:W-:Y:S01]  /*8950*/  FFMA.FTZ R24, R17, c[0x0][0x2d0], -R2.reuse ;  /* 0x0000b40011187a23 */ /* 0x100fe20000010802 */
[----:B------:R-:W-:Y:S01]  /*8960*/  MOV R17, R6 ;  /* 0x0000000600117202 */ /* 0x000fe20000000f00 */
        /* <DEDUP_REMOVED lines=9> */
[----:B------:R-:W-:Y:S01]  /*8a00*/  FFMA.FTZ R20, R14, c[0x0][0x2d0], -R2 ;  /* 0x0000b4000e147a23 */ /* 0x000fe20000010802 */
[----:B------:R-:W-:Y:S01]  /*8a10*/  MOV R14, R17 ;  /* 0x00000011000e7202 */ /* 0x000fe20000000f00 */
[----:B------:R-:W1:Y:S02]  /*8a20*/  MUFU.EX2 R2, R0 ;  /* 0x0000000000027308 */ /* 0x000e640000000800 */
[C---:B-1----:R-:W-:Y:S01]  /*8a30*/  FMUL.FTZ R12, R2.reuse, R148 ;  /* 0x00000094020c7220 */ /* 0x042fe20000410000 */
[----:B------:R-:W-:Y:S01]  /*8a40*/  MOV R148, R26 ;  /* 0x0000001a00947202 */ /* 0x000fe20000000f00 */
[C---:B------:R-:W-:Y:S01]  /*8a50*/  FMUL.FTZ R13, R2.reuse, R149 ;  /* 0x00000095020d7220 */ /* 0x040fe20000410000 */
[----:B------:R-:W-:Y:S01]  /*8a60*/  MOV R149, R27 ;  /* 0x0000001b00957202 */ /* 0x000fe20000000f00 */
        /* <DEDUP_REMOVED lines=55> */
[----:B------:R-:W-:Y:S04]  /*8de0*/  LOP3.LUT P0, RZ, R174, 0x8, RZ, 0xc0, !PT ;  /* 0x00000008aeff7812 */ /* 0x000fe8000780c0ff */
[----:B------:R-:W-:Y:S04]  /*8df0*/  ISETP.GT.AND P0, PT, R3, 0x1, !P0 ;  /* 0x000000010300780c */ /* 0x000fe80004704270 */
[----:B------:R-:W-:Y:S04]  /*8e00*/  ISETP.LT.OR P0, PT, R4, 0x2, P0 ;  /* 0x000000020400780c */ /* 0x000fe80000701670 */
[----:B------:R-:W-:Y:S02]  /*8e10*/  FSEL R6, R179, -INF , !P0 ;  /* 0xff800000b3067808 */ /* 0x000fe40004000000 */
[----:B------:R-:W-:Y:S04]  /*8e20*/  LOP3.LUT P0, RZ, R174, 0x4, RZ, 0xc0, !PT ;  /* 0x00000004aeff7812 */ /* 0x000fe8000780c0ff */
[C---:B------:R-:W-:Y:S04]  /*8e30*/  ISETP.GT.AND P0, PT, R3.reuse, 0x8, !P0 ;  /* 0x000000080300780c */ /* 0x040fe80004704270 */
[----:B------:R-:W-:Y:S04]  /*8e40*/  ISETP.LT.OR P0, PT, R4, 0x9, P0 ;  /* 0x000000090400780c */ /* 0x000fe80000701670 */
[----:B------:R-:W-:Y:S02]  /*8e50*/  FSEL R7, R178, -INF , !P0 ;  /* 0xff800000b2077808 */ /* 0x000fe40004000000 */
[----:B------:R-:W-:Y:S04]  /*8e60*/  LOP3.LUT P0, RZ, R174, 0x2, RZ, 0xc0, !PT ;  /* 0x00000002aeff7812 */ /* 0x000fe8000780c0ff */
[----:B------:R-:W-:Y:S04]  /*8e70*/  ISETP.GT.AND P0, PT, R3, 0x9, !P0 ;  /* 0x000000090300780c */ /* 0x000fe80004704270 */
[----:B------:R-:W-:Y:S04]  /*8e80*/  ISETP.LT.OR P0, PT, R4, 0xa, P0 ;  /* 0x0000000a0400780c */ /* 0x000fe80000701670 */
[----:B------:R-:W-:Y:S02]  /*8e90*/  FSEL R169, R169, -INF , !P0 ;  /* 0xff800000a9a97808 */ /* 0x000fe40004000000 */
[----:B------:R-:W-:Y:S04]  /*8ea0*/  LOP3.LUT P0, RZ, R174, 0x1, RZ, 0xc0, !PT ;  /* 0x00000001aeff7812 */ /* 0x000fe8000780c0ff */
[----:B------:R-:W-:Y:S04]  /*8eb0*/  ISETP.GT.AND P0, PT, R3, 0x10, !P0 ;  /* 0x000000100300780c */ /* 0x000fe80004704270 */
[----:B------:R-:W-:Y:S04]  /*8ec0*/  ISETP.LT.OR P0, PT, R4, 0x11, P0 ;  /* 0x000000110400780c */ /* 0x000fe80000701670 */
[----:B------:R-:W-:Y:S02]  /*8ed0*/  FSEL R172, R177, -INF , !P0 ;  /* 0xff800000b1ac7808 */ /* 0x000fe40004000000 */
[C---:B------:R-:W-:Y:S02]  /*8ee0*/  ISETP.GT.AND P0, PT, R3.reuse, 0x11, !P6 ;  /* 0x000000110300780c */ /* 0x040fe40007704270 */
[----:B------:R-:W-:Y:S02]  /*8ef0*/  LOP3.LUT P6, RZ, R174, 0x20, RZ, 0xc0, !PT ;  /* 0x00000020aeff7812 */ /* 0x000fe400078cc0ff */
[----:B------:R-:W-:Y:S04]  /*8f00*/  ISETP.LT.OR P0, PT, R4, 0x12, P0 ;  /* 0x000000120400780c */ /* 0x000fe80000701670 */
[----:B------:R-:W-:Y:S02]  /*8f10*/  FSEL R173, R176, -INF , !P0 ;  /* 0xff800000b0ad7808 */ /* 0x000fe40004000000 */
[----:B------:R-:W-:Y:S04]  /*8f20*/  ISETP.GT.AND P0, PT, R3, 0x18, !P5 ;  /* 0x000000180300780c */ /* 0x000fe80006f04270 */
[C---:B------:R-:W-:Y:S04]  /*8f30*/  ISETP.LT.OR P0, PT, R4.reuse, 0x19, P0 ;  /* 0x000000190400780c */ /* 0x040fe80000701670 */
[----:B------:R-:W-:Y:S02]  /*8f40*/  FSEL R175, R175, -INF , !P0 ;  /* 0xff800000afaf7808 */ /* 0x000fe40004000000 */
[----:B------:R-:W-:Y:S04]  /*8f50*/  ISETP.GT.AND P0, PT, R3, 0x19, !P4 ;  /* 0x000000190300780c */ /* 0x000fe80006704270 */
[----:B------:R-:W-:Y:S04]  /*8f60*/  ISETP.LT.OR P0, PT, R4, 0x1a, P0 ;  /* 0x0000001a0400780c */ /* 0x000fe80000701670 */
[----:B------:R-:W-:Y:S02]  /*8f70*/  FSEL R174, R171, -INF , !P0 ;  /* 0xff800000abae7808 */ /* 0x000fe40004000000 */
[C---:B------:R-:W-:Y:S02]  /*8f80*/  ISETP.GT.AND P0, PT, R3.reuse, 0x20, !P3 ;  /* 0x000000200300780c */ /* 0x040fe40005f04270 */
[----:B------:R-:W-:Y:S01]  /*8f90*/  MOV R171, R20 ;  /* 0x0000001400ab7202 */ /* 0x000fe20000000f00 */
[----:B------:R-:W-:Y:S01]  /*8fa0*/  FMUL.FTZ R20, R2, R140 ;  /* 0x0000008c02147220 */ /* 0x000fe20000410000 */
[----:B------:R-:W-:Y:S04]  /*8fb0*/  ISETP.LT.OR P0, PT, R4, 0x21, P0 ;  /* 0x000000210400780c */ /* 0x000fe80000701670 */
[----:B------:R-:W-:Y:S02]  /*8fc0*/  FSEL R176, R170, -INF , !P0 ;  /* 0xff800000aab07808 */ /* 0x000fe40004000000 */
[----:B------:R-:W-:Y:S04]  /*8fd0*/  ISETP.GT.AND P0, PT, R3, 0x21, !P2 ;  /* 0x000000210300780c */ /* 0x000fe80005704270 */
[C---:B------:R-:W-:Y:S04]  /*8fe0*/  ISETP.LT.OR P0, PT, R4.reuse, 0x22, P0 ;  /* 0x000000220400780c */ /* 0x040fe80000701670 */
[----:B------:R-:W-:Y:S02]  /*8ff0*/  FSEL R177, R23, -INF , !P0 ;  /* 0xff80000017b17808 */ /* 0x000fe40004000000 */
[C---:B------:R-:W-:Y:S02]  /*9000*/  ISETP.GT.AND P0, PT, R3.reuse, 0x28, !P1 ;  /* 0x000000280300780c */ /* 0x040fe40004f04270 */
[----:B------:R-:W-:Y:S02]  /*9010*/  MOV R23, R168 ;  /* 0x000000a800177202 */ /* 0x000fe40000000f00 */
[----:B------:R-:W-:Y:S04]  /*9020*/  ISETP.LT.OR P0, PT, R4, 0x29, P0 ;  /* 0x000000290400780c */ /* 0x000fe80000701670 */
[----:B------:R-:W-:Y:S02]  /*9030*/  FSEL R178, R22, -INF , !P0 ;  /* 0xff80000016b27808 */ /* 0x000fe40004000000 */
[----:B------:R-:W-:Y:S02]  /*9040*/  ISETP.GT.AND P0, PT, R3, 0x29, !P6 ;  /* 0x000000290300780c */ /* 0x000fe40007704270 */
[----:B------:R-:W1:Y:S01]  /*9050*/  MUFU.EX2 R3, R8 ;  /* 0x0000000800037308 */ /* 0x000e620000000800 */
[----:B------:R-:W-:Y:S01]  /*9060*/  MOV R22, R25 ;  /* 0x0000001900167202 */ /* 0x000fe20000000f00 */
[----:B------:R-:W-:Y:S01]  /*9070*/  FMUL.FTZ R25, R2, R137 ;  /* 0x0000008902197220 */ /* 0x000fe20000410000 */
[----:B------:R-:W-:Y:S02]  /*9080*/  ISETP.LT.OR P0, PT, R4, 0x2a, P0 ;  /* 0x0000002a0400780c */ /* 0x000fe40000701670 */
[----:B------:R-:W-:Y:S02]  /*9090*/  MOV R145, R22 ;  /* 0x0000001600917202 */ /* 0x000fe40000000f00 */
[----:B------:R-:W-:Y:S01]  /*90a0*/  FSEL R132, R21, -INF , !P0 ;  /* 0xff80000015847808 */ /* 0x000fe20004000000 */
[C---:B------:R-:W-:Y:S01]  /*90b0*/  FMUL.FTZ R21, R2.reuse, R141 ;  /* 0x0000008d02157220 */ /* 0x040fe20000410000 */
[----:B------:R-:W-:Y:S01]  /*90c0*/  MOV R141, R11 ;  /* 0x0000000b008d7202 */ /* 0x000fe20000000f00 */
[----:B---3--:R-:W-:Y:S01]  /*90d0*/  FFMA.FTZ R0, R2, R10, R9 ;  /* 0x0000000a02007223 */ /* 0x008fe20000010009 */
[----:B------:R-:W-:Y:S10]  /*90e0*/  MUFU.EX2 R8, R18 ;  /* 0x0000001200087308 */ /* 0x000ff40000000800 */
[----:B------:R-:W-:Y:S01]  /*90f0*/  MUFU.EX2 R145, R145 ;  /* 0x0000009100917308 */ /* 0x000fe20000000800 */
[C---:B-1----:R-:W-:Y:S01]  /*9100*/  F2FP.BF16.PACK_AB R168, R3.reuse, R9 ;  /* 0x0000000903a8723e */ /* 0x042fe200000010ff */
[----:B------:R-:W-:Y:S01]  /*9110*/  FADD.FTZ R4, R3, R0 ;  /* 0x0000000003047221 */ /* 0x000fe20000010000 */
[----:B------:R-:W-:Y:S04]  /*9120*/  FMNMX.FTZ R0, R5, R134, !PT ;  /* 0x0000008605007209 */ /* 0x000fe80007810000 */
[----:B------:R-:W-:Y:S03]  /*9130*/  FMNMX.FTZ R0, R6, R0, !PT ;  /* 0x0000000006007209 */ /* 0x000fe60007810000 */
[----:B------:R-:W1:Y:S01]  /*9140*/  MUFU.EX2 R9, R19 ;  /* 0x0000001300097308 */ /* 0x000e620000000800 */
[----:B------:R-:W-:Y:S04]  /*9150*/  FMNMX.FTZ R0, R7, R0, !PT ;  /* 0x0000000007007209 */ /* 0x000fe80007810000 */
[----:B------:R-:W-:Y:S04]  /*9160*/  FMNMX.FTZ R0, R169, R0, !PT ;  /* 0x00000000a9007209 */ /* 0x000fe80007810000 */
[----:B------:R-:W-:Y:S04]  /*9170*/  FMNMX.FTZ R0, R172, R0, !PT ;  /* 0x00000000ac007209 */ /* 0x000fe80007810000 */
[----:B------:R-:W-:Y:S04]  /*9180*/  FMNMX.FTZ R0, R173, R0, !PT ;  /* 0x00000000ad007209 */ /* 0x000fe80007810000 */
[----:B------:R-:W-:Y:S04]  /*9190*/  FMNMX.FTZ R0, R175, R0, !PT ;  /* 0x00000000af007209 */ /* 0x000fe80007810000 */
[----:B------:R-:W-:Y:S01]  /*91a0*/  FMNMX.FTZ R0, R174, R0, !PT ;  /* 0x00000000ae007209 */ /* 0x000fe20007810000 */
[----:B-1----:R-:W-:Y:S01]  /*91b0*/  FADD.FTZ R4, R9, R4 ;  /* 0x0000000409047221 */ /* 0x002fe20000010000 */
[----:B------:R-:W-:Y:S01]  /*91c0*/  MOV R19, R24 ;  /* 0x0000001800137202 */ /* 0x000fe20000000f00 */
[----:B------:R-:W-:Y:S01]  /*91d0*/  FMUL.FTZ R24, R2, R136 ;  /* 0x0000008802187220 */ /* 0x000fe20000410000 */
[----:B------:R-:W-:Y:S01]  /*91e0*/  FMNMX.FTZ R0, R176, R0, !PT ;  /* 0x00000000b0007209 */ /* 0x000fe20007810000 */
[----:B------:R-:W2:Y:S01]  /*91f0*/  LDL.LU R136, [R1+0x28] ;  /* 0x0000280001887983 */ /* 0x000ea20000300800 */
[C---:B------:R-:W-:Y:S01]  /*9200*/  FADD.FTZ R179, R8.reuse, R4 ;  /* 0x0000000408b37221 */ /* 0x040fe20000010000 */
[----:B------:R-:W-:Y:S01]  /*9210*/  F2FP.BF16.PACK_AB R170, R8, R9 ;  /* 0x0000000908aa723e */ /* 0x000fe200000010ff */
[C---:B------:R-:W-:Y:S01]  /*9220*/  FMUL.FTZ R8, R2.reuse, R152 ;  /* 0x0000009802087220 */ /* 0x040fe20000410000 */
[----:B------:R-:W-:Y:S01]  /*9230*/  FMNMX.FTZ R0, R177, R0, !PT ;  /* 0x00000000b1007209 */ /* 0x000fe20007810000 */
[----:B------:R-:W-:Y:S01]  /*9240*/  FMUL.FTZ R9, R2, R153 ;  /* 0x0000009902097220 */ /* 0x000fe20000410000 */
[----:B------:R-:W-:Y:S02]  /*9250*/  MOV R153, R14 ;  /* 0x0000000e00997202 */ /* 0x000fe40000000f00 */
[----:B------:R-:W-:Y:S04]  /*9260*/  FMNMX.FTZ R0, R178, R0, !PT ;  /* 0x00000000b2007209 */ /* 0x000fe80007810000 */
[----:B------:R-:W-:Y:S05]  /*9270*/  FMNMX.FTZ R0, R132, R0, !PT ;  /* 0x0000000084007209 */ /* 0x000fea0007810000 */
[----:B------:R-:W1:Y:S02]  /*9280*/  SHFL.BFLY PT, R3, R0, 0x2, 0x1f ;  /* 0x0c401f0000037f89 */ /* 0x000e6400000e0000 */
[----:B-1----:R-:W-:Y:S06]  /*9290*/  FMNMX.FTZ R0, R0, R3, !PT ;  /* 0x0000000300007209 */ /* 0x002fec0007810000 */
[----:B------:R-:W1:Y:S02]  /*92a0*/  SHFL.BFLY PT, R3, R0, 0x1, 0x1f ;  /* 0x0c201f0000037f89 */ /* 0x000e6400000e0000 */
[----:B-1----:R-:W-:Y:S04]  /*92b0*/  FMNMX.FTZ R3, R0, R3, !PT ;  /* 0x0000000300037209 */ /* 0x002fe80007810000 */
[C---:B------:R-:W-:Y:S01]  /*92c0*/  FSETP.NEU.FTZ.AND P0, PT, R3.reuse, -INF , PT ;  /* 0xff8000000300780b */ /* 0x040fe20003f1d000 */
[C---:B------:R-:W-:Y:S03]  /*92d0*/  FMUL.FTZ R4, R3.reuse, c[0x0][0x2d0] ;  /* 0x0000b40003047a20 */ /* 0x040fe60000410000 */
[----:B------:R-:W-:Y:S05]  /*92e0*/  FSEL R0, R3, RZ, P0 ;  /* 0x000000ff03007208 */ /* 0x000fea0000000000 */
[----:B------:R-:W-:Y:S01]  /*92f0*/  FADD.FTZ R0, -R0, R134 ;  /* 0x0000008600007221 */ /* 0x000fe20000010100 */
[----:B------:R-:W-:Y:S01]  /*9300*/  FSEL R134, R4, RZ, P0 ;  /* 0x000000ff04867208 */ /* 0x000fe20000000000 */
[----:B------:R-:W-:Y:S01]  /*9310*/  FMUL.FTZ R4, R2, R156 ;  /* 0x0000009c02047220 */ /* 0x000fe20000410000 */
[----:B------:R-:W-:Y:S01]  /*9320*/  MOV R156, R23 ;  /* 0x00000017009c7202 */ /* 0x000fe20000000f00 */
[----:B------:R-:W-:Y:S02]  /*9330*/  FMUL.FTZ R0, R0, c[0x0][0x2d0] ;  /* 0x0000b40000007a20 */ /* 0x000fe40000410000 */
[--C-:B------:R-:W-:Y:S02]  /*9340*/  FFMA.FTZ R10, R5, c[0x0][0x2d0], -R134.reuse ;  /* 0x0000b400050a7a23 */ /* 0x100fe40000010886 */
[--C-:B------:R-:W-:Y:S01]  /*9350*/  FFMA.FTZ R6, R6, c[0x0][0x2d0], -R134.reuse ;  /* 0x0000b40006067a23 */ /* 0x100fe20000010886 */
[----:B------:R-:W-:Y:S01]  /*9360*/  MUFU.EX2 R156, R156 ;  /* 0x0000009c009c7308 */ /* 0x000fe20000000800 */
[----:B------:R-:W-:Y:S01]  /*9370*/  FMUL.FTZ R5, R2, R157 ;  /* 0x0000009d02057220 */ /* 0x000fe20000410000 */
[----:B------:R-:W-:Y:S01]  /*9380*/  MOV R157, R171 ;  /* 0x000000ab009d7202 */ /* 0x000fe20000000f00 */
[----:B------:R-:W-:Y:S07]  /*9390*/  FFMA.FTZ R2, R7, c[0x0][0x2d0], -R134 ;  /* 0x0000b40007027a23 */ /* 0x000fee0000010886 */
[----:B------:R-:W-:Y:S10]  /*93a0*/  MUFU.EX2 R140, R10 ;  /* 0x0000000a008c7308 */ /* 0x000ff40000000800 */
[----:B------:R-:W1:Y:S10]  /*93b0*/  MUFU.EX2 R0, R0 ;  /* 0x0000000000007308 */ /* 0x000e740000000800 */
[----:B------:R3:W4:Y:S10]  /*93c0*/  MUFU.EX2 R152, R6 ;  /* 0x0000000600987308 */ /* 0x0007340000000800 */
[----:B------:R-:W-:Y:S01]  /*93d0*/  MUFU.EX2 R157, R157 ;  /* 0x0000009d009d7308 */ /* 0x000fe20000000800 */
[C---:B-1----:R-:W-:Y:S02]  /*93e0*/  FMUL.FTZ R10, R0.reuse, R154 ;  /* 0x0000009a000a7220 */ /* 0x042fe40000410000 */
[----:B------:R-:W5:Y:S01]  /*93f0*/  LDL R154, [R1+0x4] ;  /* 0x00000400019a7983 */ /* 0x000f620000100800 */
[C---:B------:R-:W-:Y:S02]  /*9400*/  FMUL.FTZ R26, R0.reuse, R138 ;  /* 0x0000008a001a7220 */ /* 0x040fe40000410000 */
[C---:B------:R-:W-:Y:S02]  /*9410*/  FMUL.FTZ R27, R0.reuse, R139 ;  /* 0x0000008b001b7220 */ /* 0x040fe40000410000 */
[C---:B------:R-:W-:Y:S02]  /*9420*/  FMUL.FTZ R22, R0.reuse, R142 ;  /* 0x0000008e00167220 */ /* 0x040fe40000410000 */
[C---:B------:R-:W-:Y:S02]  /*9430*/  FMUL.FTZ R23, R0.reuse, R143 ;  /* 0x0000008f00177220 */ /* 0x040fe40000410000 */
[C---:B---3--:R-:W-:Y:S01]  /*9440*/  FMUL.FTZ R6, R0.reuse, R158 ;  /* 0x0000009e00067220 */ /* 0x048fe20000410000 */
[----:B------:R-:W-:Y:S01]  /*9450*/  MOV R158, R15 ;  /* 0x0000000f009e7202 */ /* 0x000fe20000000f00 */
[C---:B------:R-:W-:Y:S01]  /*9460*/  FMUL.FTZ R7, R0.reuse, R159 ;  /* 0x0000009f00077220 */ /* 0x040fe20000410000 */
[----:B------:R-:W-:Y:S01]  /*9470*/  MOV R159, R19 ;  /* 0x00000013009f7202 */ /* 0x000fe20000000f00 */
[C---:B------:R-:W-:Y:S01]  /*9480*/  FMUL.FTZ R11, R0.reuse, R155 ;  /* 0x0000009b000b7220 */ /* 0x040fe20000410000 */
[----:B------:R-:W-:Y:S01]  /*9490*/  MOV R155, R148 ;  /* 0x00000094009b7202 */ /* 0x000fe20000000f00 */
        /* <DEDUP_REMOVED lines=24> */
[----:B-1----:R-:W-:Y:S01]  /*9620*/  MOV R159, R141 ;  /* 0x0000008d009f7202 */ /* 0x002fe20000000f00 */
        /* <DEDUP_REMOVED lines=35> */
[----:B------:R-:W1:Y:S01]  /*9860*/  LDSM.16.MT88.4 R136, [R238] ;  /* 0x00000000ee88783b */ /* 0x000e620000004200 */
[----:B------:R-:W-:Y:S01]  /*9870*/  FFMA.FTZ R0, R169, c[0x0][0x2d0], -R134 ;  /* 0x0000b400a9007a23 */ /* 0x000fe20000010886 */
[C---:B----4-:R-:W-:Y:S01]  /*9880*/  F2FP.BF16.PACK_AB R169, R152.reuse, R140 ;  /* 0x0000008c98a9723e */ /* 0x050fe200000010ff */
[----:B------:R-:W-:Y:S02]  /*9890*/  FADD.FTZ R144, R152, R144 ;  /* 0x0000009098907221 */ /* 0x000fe40000010000 */
[----:B------:R-:W2:Y:S03]  /*98a0*/  MUFU.EX2 R146, R0 ;  /* 0x0000000000927308 */ /* 0x000ea60000000800 */
[----:B------:R-:W-:Y:S07]  /*98b0*/  LDSM.16.MT88.4 R140, [R238+0x800] ;  /* 0x00080000ee8c783b */ /* 0x000fee0000004200 */
[----:B------:R-:W-:Y:S01]  /*98c0*/  MUFU.EX2 R152, R158 ;  /* 0x0000009e00987308 */ /* 0x000fe20000000800 */
[----:B--2---:R-:W-:Y:S01]  /*98d0*/  F2FP.BF16.PACK_AB R171, R146, R147 ;  /* 0x0000009392ab723e */ /* 0x004fe200000010ff */
[--C-:B------:R-:W-:Y:S06]  /*98e0*/  FFMA.FTZ R0, R172, c[0x0][0x2d0], -R134.reuse ;  /* 0x0000b400ac007a23 */ /* 0x100fec0000010886 */
        /* <DEDUP_REMOVED lines=8> */
[----:B-----5:R1:W2:Y:S03]  /*9970*/  LDSM.16.MT88.4 R136, [R154] ;  /* 0x000000009a88783b */ /* 0x0202a60000004200 */
[----:B-1----:R-:W-:Y:S02]  /*9980*/  MOV R154, R149 ;  /* 0x00000095009a7202 */ /* 0x002fe40000000f00 */
[----:B------:R1:W-:Y:S02]  /*9990*/  MUFU.EX2 R149, R0 ;  /* 0x0000000000957308 */ /* 0x0003e40000000800 */
[C---:B--2---:R-:W-:Y:S08]  /*99a0*/  HMMA.16816.F32.BF16 R28, R168.reuse, R136, R28 ;  /* 0x00000088a81c723c */ /* 0x044ff0000004181c */
[C---:B------:R-:W-:Y:S01]  /*99b0*/  HMMA.16816.F32.BF16 R32, R168.reuse, R138, R32 ;  /* 0x0000008aa820723c */ /* 0x040fe20000041820 */
[----:B------:R-:W2:Y:S03]  /*99c0*/  LDSM.16.MT88.4 R136, [R238+0x1800] ;  /* 0x00180000ee88783b */ /* 0x000ea60000004200 */
[--C-:B-1----:R-:W-:Y:S04]  /*99d0*/  FFMA.FTZ R0, R173, c[0x0][0x2d0], -R134.reuse ;  /* 0x0000b400ad007a23 */ /* 0x102fe80000010886 */
[----:B------:R1:W3:Y:S04]  /*99e0*/  MUFU.EX2 R150, R0 ;  /* 0x0000000000967308 */ /* 0x0002e80000000800 */
[--C-:B-1----:R-:W-:Y:S06]  /*99f0*/  FFMA.FTZ R0, R175, c[0x0][0x2d0], -R134.reuse ;  /* 0x0000b400af007a23 */ /* 0x102fec0000010886 */
[----:B------:R-:W-:Y:S01]  /*9a00*/  MUFU.EX2 R175, R155 ;  /* 0x0000009b00af7308 */ /* 0x000fe20000000800 */
[C---:B--2---:R-:W-:Y:S09]  /*9a10*/  HMMA.16816.F32.BF16 R36, R168.reuse, R136, R36 ;  /* 0x00000088a824723c */ /* 0x044ff20000041824 */
[----:B------:R1:W-:Y:S01]  /*9a20*/  MUFU.EX2 R148, R0 ;  /* 0x0000000000947308 */ /* 0x0003e20000000800 */
[C---:B------:R-:W-:Y:S01]  /*9a30*/  HMMA.16816.F32.BF16 R40, R168.reuse, R138, R40 ;  /* 0x0000008aa828723c */ /* 0x040fe20000041828 */
[----:B------:R-:W2:Y:S02]  /*9a40*/  LDSM.16.MT88.4 R136, [R240+0x1800] ;  /* 0x00180000f088783b */ /* 0x000ea40000004200 */
[----:B-1----:R-:W-:Y:S06]  /*9a50*/  FFMA.FTZ R0, R174, c[0x0][0x2d0], -R134 ;  /* 0x0000b400ae007a23 */ /* 0x002fec0000010886 */
[----:B------:R1:W4:Y:S01]  /*9a60*/  MUFU.EX2 R174, R0 ;  /* 0x0000000000ae7308 */ /* 0x0003220000000800 */
[C---:B--2---:R-:W-:Y:S03]  /*9a70*/  HMMA.16816.F32.BF16 R44, R168.reuse, R136, R44 ;  /* 0x00000088a82c723c */ /* 0x044fe6000004182c */
[----:B-1----:R-:W-:Y:S05]  /*9a80*/  FADD.FTZ R0, R2, R179 ;  /* 0x000000b302007221 */ /* 0x002fea0000010000 */
[C---:B------:R-:W-:Y:S01]  /*9a90*/  HMMA.16816.F32.BF16 R48, R168.reuse, R138, R48 ;  /* 0x0000008aa830723c */ /* 0x040fe20000041830 */
[----:B------:R-:W1:Y:S01]  /*9aa0*/  LDSM.16.MT88.4 R136, [R239+0x1800] ;  /* 0x00180000ef88783b */ /* 0x000e620000004200 */
[----:B------:R-:W2:Y:S02]  /*9ab0*/  MUFU.EX2 R179, R154 ;  /* 0x0000009a00b37308 */ /* 0x000ea40000000800 */
[----:B------:R-:W-:Y:S02]  /*9ac0*/  FADD.FTZ R151, R145, R0 ;  /* 0x0000000091977221 */ /* 0x000fe40000010000 */
[----:B------:R-:W-:Y:S02]  /*9ad0*/  FADD.FTZ R0, R147, R144 ;  /* 0x0000009093007221 */ /* 0x000fe40000010000 */
        /* <DEDUP_REMOVED lines=31> */
[----:B---3--:R-:W-:Y:S01]  /*9cd0*/  F2FP.BF16.PACK_AB R137, R150, R149 ;  /* 0x000000959689723e */ /* 0x008fe200000010ff */
[----:B------:R-:W-:Y:S02]  /*9ce0*/  FADD.FTZ R2, R146, R0 ;  /* 0x0000000092027221 */ /* 0x000fe40000010000 */
[----:B------:R-:W-:Y:S01]  /*9cf0*/  F2FP.BF16.PACK_AB R138, R157, R156 ;  /* 0x0000009c9d8a723e */ /* 0x000fe200000010ff */
[----:B------:R-:W-:Y:S01]  /*9d00*/  FFMA.FTZ R0, R176, c[0x0][0x2d0], -R134 ;  /* 0x0000b400b0007a23 */ /* 0x000fe20000010886 */
[----:B----4-:R-:W-:Y:S03]  /*9d10*/  F2FP.BF16.PACK_AB R139, R174, R148 ;  /* 0x00000094ae8b723e */ /* 0x010fe600000010ff */
[----:B------:R-:W-:Y:S01]  /*9d20*/  MOV R176, R153 ;  /* 0x0000009900b07202 */ /* 0x000fe20000000f00 */
[----:B------:R1:W-:Y:S01]  /*9d30*/  MUFU.EX2 R172, R0 ;  /* 0x0000000000ac7308 */ /* 0x0003e20000000800 */
[----:B--2---:R-:W-:Y:S01]  /*9d40*/  F2FP.BF16.PACK_AB R168, R179, R175 ;  /* 0x000000afb3a8723e */ /* 0x004fe200000010ff */
[----:B------:R-:W-:Y:S01]  /*9d50*/  FADD.FTZ R2, R149, R2 ;  /* 0x0000000295027221 */ /* 0x000fe20000010000 */
[C---:B------:R-:W-:Y:S05]  /*9d60*/  HMMA.16816.F32.BF16 R4, R136.reuse, R140, R4 ;  /* 0x0000008c8804723c */ /* 0x040fea0000041804 */
[----:B------:R-:W-:Y:S03]  /*9d70*/  FADD.FTZ R2, R150, R2 ;  /* 0x0000000296027221 */ /* 0x000fe60000010000 */
[C---:B------:R-:W-:Y:S01]  /*9d80*/  HMMA.16816.F32.BF16 R8, R136.reuse, R142, R8 ;  /* 0x0000008e8808723c */ /* 0x040fe20000041808 */
[----:B------:R-:W2:Y:S03]  /*9d90*/  LDSM.16.MT88.4 R140, [R240+0x800] ;  /* 0x00080000f08c783b */ /* 0x000ea60000004200 */
[----:B------:R-:W-:Y:S04]  /*9da0*/  FADD.FTZ R2, R148, R2 ;  /* 0x0000000294027221 */ /* 0x000fe80000010000 */
[----:B------:R-:W-:Y:S04]  /*9db0*/  FADD.FTZ R2, R174, R2 ;  /* 0x00000002ae027221 */ /* 0x000fe80000010000 */
[--C-:B-1----:R-:W-:Y:S02]  /*9dc0*/  FFMA.FTZ R0, R177, c[0x0][0x2d0], -R134.reuse ;  /* 0x0000b400b1007a23 */ /* 0x102fe40000010886 */
[----:B------:R-:W3:Y:S02]  /*9dd0*/  LDL R177, [R1+0x60] ;  /* 0x0000600001b17983 */ /* 0x000ee40000100800 */
[----:B------:R1:W4:Y:S01]  /*9de0*/  MUFU.EX2 R173, R0 ;  /* 0x0000000000ad7308 */ /* 0x0003220000000800 */
[C---:B--2---:R-:W-:Y:S03]  /*9df0*/  HMMA.16816.F32.BF16 R12, R136.reuse, R140, R12 ;  /* 0x0000008c880c723c */ /* 0x044fe6000004180c */
[--C-:B-1----:R-:W-:Y:S01]  /*9e00*/  FFMA.FTZ R0, R178, c[0x0][0x2d0], -R134.reuse ;  /* 0x0000b400b2007a23 */ /* 0x102fe20000010886 */
[----:B------:R-:W-:Y:S01]  /*9e10*/  MOV R178, R152 ;  /* 0x0000009800b27202 */ /* 0x000fe20000000f00 */
[----:B------:R-:W-:Y:S01]  /*9e20*/  FFMA.FTZ R134, R132, c[0x0][0x2d0], -R134 ;  /* 0x0000b40084867a23 */ /* 0x000fe20000010886 */
[----:B------:R-:W-:Y:S01]  /*9e30*/  LDSM.16.MT88.4 R152, [R238+0x1000] ;  /* 0x00100000ee98783b */ /* 0x000fe20000004200 */
[----:B----4-:R-:W-:Y:S01]  /*9e40*/  F2FP.BF16.PACK_AB R169, R173, R172 ;  /* 0x000000acada9723e */ /* 0x010fe200000010ff */
[C---:B------:R-:W-:Y:S01]  /*9e50*/  HMMA.16816.F32.BF16 R16, R136.reuse, R142, R16 ;  /* 0x0000008e8810723c */ /* 0x040fe20000041810 */
[----:B------:R1:W-:Y:S05]  /*9e60*/  MUFU.EX2 R132, R0 ;  /* 0x0000000000847308 */ /* 0x0003ea0000000800 */
[----:B------:R-:W2:Y:S05]  /*9e70*/  LDSM.16.MT88.4 R140, [R239+0x800] ;  /* 0x00080000ef8c783b */ /* 0x000eaa0000004200 */
[----:B------:R-:W4:Y:S01]  /*9e80*/  MUFU.EX2 R134, R134 ;  /* 0x0000008600867308 */ /* 0x000f220000000800 */
[----:B-1----:R-:W-:Y:S04]  /*9e90*/  FADD.FTZ R0, R156, R151 ;  /* 0x000000979c007221 */ /* 0x002fe80000010000 */
[----:B------:R-:W-:Y:S04]  /*9ea0*/  FADD.FTZ R0, R157, R0 ;  /* 0x000000009d007221 */ /* 0x000fe80000010000 */
[----:B------:R-:W-:Y:S01]  /*9eb0*/  FADD.FTZ R0, R175, R0 ;  /* 0x00000000af007221 */ /* 0x000fe20000010000 */
[----:B----4-:R-:W-:Y:S01]  /*9ec0*/  F2FP.BF16.PACK_AB R171, R134, R132 ;  /* 0x0000008486ab723e */ /* 0x010fe200000010ff */
[C---:B--2---:R-:W-:Y:S08]  /*9ed0*/  HMMA.16816.F32.BF16 R20, R136.reuse, R140, R20 ;  /* 0x0000008c8814723c */ /* 0x044ff00000041814 */
        /* <DEDUP_REMOVED lines=13> */
[----:B------:R-:W1:Y:S02]  /*9fb0*/  LDSM.16.MT88.4 R140, [R241+0x2000] ;  /* 0x00200000f18c783b */ /* 0x000e640000004200 */
[----:B---3--:R-:W-:Y:S05]  /*9fc0*/  ISETP.GT.AND P0, PT, R176, R177, PT ;  /* 0x000000b1b000720c */ /* 0x008fea0003f04270 */
        /* <DEDUP_REMOVED lines=22> */
[----:B------:R-:W-:Y:S01]  /*a130*/  MOV R141, R145 ;  /* 0x00000091008d7202 */ /* 0x000fe20000000f00 */
[C---:B------:R-:W-:Y:S01]  /*a140*/  HMMA.16816.F32.BF16 R120, R136.reuse, R142, R120 ;  /* 0x0000008e8878723c */ /* 0x040fe20000041878 */
[----:B------:R-:W1:Y:S03]  /*a150*/  LDSM.16.MT88.4 R144, [R241+0x5000] ;  /* 0x00500000f190783b */ /* 0x000e660000004200 */
[-C--:B------:R-:W-:Y:S04]  /*a160*/  F2FP.BF16.PACK_AB R170, R178, R141.reuse ;  /* 0x0000008db2aa723e */ /* 0x080fe800000010ff */
        /* <DEDUP_REMOVED lines=10> */
[C---:B------:R-:W-:Y:S07]  /*a210*/  HMMA.16816.F32.BF16 R144, R168.reuse, R146, R16 ;  /* 0x00000092a890723c */ /* 0x040fee0000041810 */
[----:B------:R-:W-:Y:S02]  /*a220*/  MOV R19, R141 ;  /* 0x0000008d00137202 */ /* 0x000fe40000000f00 */
        /* <DEDUP_REMOVED lines=39> */
[----:B------:R-:W-:Y:S02]  /*a4a0*/  FADD.FTZ R2, R179, R0 ;  /* 0x00000000b3027221 */ /* 0x000fe40000010000 */
[----:B------:R-:W-:Y:S02]  /*a4b0*/  FADD.FTZ R0, R173, R4 ;  /* 0x00000004ad007221 */ /* 0x000fe40000010000 */
[----:B------:R-:W-:Y:S04]  /*a4c0*/  FADD.FTZ R2, R19, R2 ;  /* 0x0000000213027221 */ /* 0x000fe80000010000 */
[----:B------:R-:W-:Y:S01]  /*a4d0*/  FADD.FTZ R4, R178, R2 ;  /* 0x00000002b2047221 */ /* 0x000fe20000010000 */
[----:B------:R-:W-:Y:S01]  /*a4e0*/  IADD3 R2, R176, -0x1, RZ ;  /* 0xffffffffb0027810 */ /* 0x000fe20007ffe0ff */
[----:B------:R-:W-:Y:S01]  /*a4f0*/  FADD.FTZ R0, R132, R0 ;  /* 0x0000000084007221 */ /* 0x000fe20000010000 */
[-C--:B------:R-:W-:Y:S02]  /*a500*/  MOV R132, R3.reuse ;  /* 0x0000000300847202 */ /* 0x080fe40000000f00 */
[----:B------:R-:W-:Y:S01]  /*a510*/  STL [R1+0x24], R4 ;  /* 0x0000240401007387 */ /* 0x000fe20000100800 */
[----:B------:R-:W-:Y:S01]  /*a520*/  FADD.FTZ R0, R134, R0 ;  /* 0x0000000086007221 */ /* 0x000fe20000010000 */
[----:B------:R-:W-:Y:S04]  /*a530*/  MOV R134, R3 ;  /* 0x0000000300867202 */ /* 0x000fe80000000f00 */
[----:B------:R1:W-:Y:S04]  /*a540*/  STL [R1+0x28], R0 ;  /* 0x0000280001007387 */ /* 0x0003e80000100800 */
[----:B------:R2:W-:Y:S01]  /*a550*/  STL [R1+0x20], R2 ;  /* 0x0000200201007387 */ /* 0x0005e20000100800 */
[----:B-1----:R-:W-:Y:S02]  /*a560*/  MOV R0, R2 ;  /* 0x0000000200007202 */ /* 0x002fe40000000f00 */
[----:B--2---:R-:W-:Y:S03]  /*a570*/  MOV R2, R133 ;  /* 0x0000008500027202 */ /* 0x004fe60000000f00 */
[----:B------:R1:W-:Y:S01]  /*a580*/  STL [R1+0x1c], R0 ;  /* 0x00001c0001007387 */ /* 0x0003e20000100800 */
[----:B------:R-:W-:-:S05]  /*a590*/  @P0 BRA `(.L_x_436) ;  /* 0xffffc62000000947 */ /* 0x000fca000383ffff */
.L_x_423:
[----:B-1----:R-:W2:Y:S04]  /*a5a0*/  LDL R0, [R1+0x68] ;  /* 0x0000680001007983 */ /* 0x002ea80000100800 */
[----:B------:R-:W3:Y:S04]  /*a5b0*/  LDL R4, [R1+0x34] ;  /* 0x0000340001047983 */ /* 0x000ee80000100800 */
[----:B------:R-:W3:Y:S01]  /*a5c0*/  LDL R3, [R1+0x38] ;  /* 0x0000380001037983 */ /* 0x000ee20000100800 */
[----:B------:R-:W-:-:S05]  /*a5d0*/  IMAD.MOV.U32 R5, RZ, RZ, c[0x0][0x2c4] ;  /* 0x0000b100ff057624 */ /* 0x000fca00078e00ff */
[----:B------:R-:W-:Y:S01]  /*a5e0*/  ISETP.NE.AND P0, PT, R5, 0x1, PT ;  /* 0x000000010500780c */ /* 0x000fe20003f05270 */
[----:B------:R-:W-:Y:S01]  /*a5f0*/  IMAD.MOV.U32 R5, RZ, RZ, c[0x0][0x32c] ;  /* 0x0000cb00ff057624 */ /* 0x000fe200078e00ff */
[----:B--2---:R-:W-:-:S11]  /*a600*/  IADD3 R0, R0, 0x7f, RZ ;  /* 0x0000007f00007810 */ /* 0x004fd60007ffe0ff */
[----:B------:R-:W-:-:S05]  /*a610*/  @P0 IMAD.HI.U32 R2, R0, c[0x0][0x2c8], RZ ;  /* 0x0000b20000020a27 */ /* 0x000fca00078e00ff */
[----:B------:R-:W-:Y:S02]  /*a620*/  @P0 SHF.R.U32.HI R0, RZ, c[0x0][0x2cc], R2 ;  /* 0x0000b300ff000a19 */ /* 0x000fe40000011602 */
[----:B------:R-:W-:Y:S02]  /*a630*/  ISETP.GE.AND P0, PT, R5, 0x1, PT ;  /* 0x000000010500780c */ /* 0x000fe40003f06270 */
[----:B---3--:R-:W-:-:S05]  /*a640*/  IADD3 R2, R3, 0x1, -R4 ;  /* 0x0000000103027810 */ /* 0x008fca0007ffe804 */
[----:B------:R-:W-:-:S05]  /*a650*/  IMAD.IADD R0, R2, 0x1, R0 ;  /* 0x0000000102007824 */ /* 0x000fca00078e0200 */
[----:B------:R-:W-:Y:S01]  /*a660*/  IADD3 R2, R0, -c[0x0][0x324], RZ ;  /* 0x8000c90000027a10 */ /* 0x000fe20007ffe0ff */
[----:B------:R-:W-:Y:S05]  /*a670*/  @!P0 BRA `(.L_x_437) ;  /* 0x0000011000008947 */ /* 0x000fea0003800000 */
[----:B------:R-:W-:Y:S01]  /*a680*/  ISETP.GT.AND P0, PT, R0, -0x1, PT ;  /* 0xffffffff0000780c */ /* 0x000fe20003f04270 */
[----:B------:R-:W-:-:S12]  /*a690*/  BSSY B0, `(.L_x_438) ;  /* 0x000000d000007945 */ /* 0x000fd80003800000 */
        /* <DEDUP_REMOVED lines=8> */
.L_x_439:
[----:B------:R-:W-:-:S04]  /*a720*/  MOV R3, c[0x0][0x32c] ;  /* 0x0000cb0000037a02 */ /* 0x000fc80000000f00 */
[----:B------:R-:W-:-:S13]  /*a730*/  ISETP.NE.AND P0, PT, R3, 0x1, PT ;  /* 0x000000010300780c */ /* 0x000fda0003f05270 */
[----:B------:R-:W-:-:S05]  /*a740*/  @P0 IMAD.HI.U32 R3, R0, c[0x0][0x330], RZ ;  /* 0x0000cc0000030a27 */ /* 0x000fca00078e00ff */
[----:B------:R-:W-:Y:S02]  /*a750*/  @P0 SHF.R.U32.HI R0, RZ, c[0x0][0x334], R3 ;  /* 0x0000cd00ff000a19 */ /* 0x000fe40000011603 */
.L_x_440:
[----:B------:R-:W-:Y:S05]  /*a760*/  BSYNC B0 ;  /* 0x0000000000007941 */ /* 0x000fea0003800000 */
.L_x_438:
[----:B------:R-:W-:-:S05]  /*a770*/  IMAD R0, R0, c[0x0][0x32c], RZ ;  /* 0x0000cb0000007a24 */ /* 0x000fca00078e02ff */
[----:B------:R-:W-:Y:S02]  /*a780*/  IMNMX R2, R2, R0, !PT ;  /* 0x0000000002027217 */ /* 0x000fe40007800200 */
.L_x_437:
[----:B------:R-:W2:Y:S04]  /*a790*/  LDL R0, [R1+0x20] ;  /* 0x0000200001007983 */ /* 0x000ea80000100800 */
[----:B------:R-:W3:Y:S01]  /*a7a0*/  LDL R4, [R1+0x30] ;  /* 0x0000300001047983 */ /* 0x000ee20000100800 */
[----:B------:R-:W-:-:S05]  /*a7b0*/  IADD3 R2, R2, 0x2f, RZ ;  /* 0x0000002f02027810 */ /* 0x000fca0007ffe0ff */
[----:B------:R-:W-:-:S04]  /*a7c0*/  IMAD.HI R2, R2, 0x2aaaaaab, RZ ;  /* 0x2aaaaaab02027827 */ /* 0x000fc800078e02ff */
[----:B--2---:R-:W-:Y:S01]  /*a7d0*/  IMAD.MOV.U32 R3, RZ, RZ, R0 ;  /* 0x000000ffff037224 */ /* 0x004fe200078e0000 */
[----:B------:R-:W-:-:S04]  /*a7e0*/  SHF.R.U32.HI R0, RZ, 0x1f, R2 ;  /* 0x0000001fff007819 */ /* 0x000fc80000011602 */
[----:B------:R-:W-:-:S04]  /*a7f0*/  LEA.HI.SX32 R0, R2, R0, 0x1d ;  /* 0x0000000002007211 */ /* 0x000fc800078feaff */
[----:B---3--:R-:W-:-:S04]  /*a800*/  IMNMX R4, R4, R0, !PT ;  /* 0x0000000004047217 */ /* 0x008fc80007800200 */
[----:B------:R-:W-:Y:S01]  /*a810*/  ISETP.GE.AND P0, PT, R3, R4, PT ;  /* 0x000000040300720c */ /* 0x000fe20003f06270 */
[----:B------:R1:W-:-:S12]  /*a820*/  STL [R1+0x64], R4 ;  /* 0x0000640401007387 */ /* 0x0003d80000100800 */
[----:B------:R-:W-:Y:S05]  /*a830*/  @!P0 BRA `(.L_x_441) ;  /* 0x00002da000008947 */ /* 0x000fea0003800000 */
.L_x_446:
[----:B------:R-:W2:Y:S01]  /*a840*/  LDL R2, [R1] ;  /* 0x0000000001027983 */ /* 0x000ea20000100800 */
[----:B------:R-:W-:Y:S04]  /*a850*/  DEPBAR.LE SB0, 0x0 ;  /* 0x000080000000791a */ /* 0x000fe80000000000 */
[----:B------:R-:W3:Y:S01]  /*a860*/  LDL R134, [R1+0x20] ;  /* 0x0000200001867983 */ /* 0x000ee20000100800 */
[----:B------:R-:W-:Y:S01]  /*a870*/  WARPSYNC 0xffffffff ;  /* 0xffffffff00007948 */ /* 0x000fe20003800000 */
[----:B------:R-:W-:Y:S02]  /*a880*/  BSSY B0, `(.L_x_442) ;  /* 0x0000036000007945 */ /* 0x000fe40003800000 */
[----:B------:R-:W4:Y:S04]  /*a890*/  LDL R13, [R1+0x30] ;  /* 0x00003000010d7983 */ /* 0x000f280000100800 */
[----:B------:R-:W5:Y:S04]  /*a8a0*/  LDL R0, [R1+0x14] ;  /* 0x0000140001007983 */ /* 0x000f680000100800 */
[----:B------:R-:W-:Y:S06]  /*a8b0*/  BAR.SYNC.DEFER_BLOCKING 0x0 ;  /* 0x0000000000007b1d */ /* 0x000fec0000010000 */
[----:B------:R-:W1:Y:S04]  /*a8c0*/  LDSM.16.M88.4 R8, [R135] ;  /* 0x000000008708783b */ /* 0x000e680000000200 */
[----:B------:R-:W1:Y:S04]  /*a8d0*/  LDSM.16.M88.4 R16, [R135+0x800] ;  /* 0x000800008710783b */ /* 0x000e680000000200 */
[----:B------:R-:W1:Y:S04]  /*a8e0*/  LDSM.16.M88.4 R24, [R135+0x1000] ;  /* 0x001000008718783b */ /* 0x000e680000000200 */
[----:B------:R-:W1:Y:S04]  /*a8f0*/  LDSM.16.M88.4 R168, [R242] ;  /* 0x00000000f2a8783b */ /* 0x000e680000000200 */
[----:B------:R-:W1:Y:S04]  /*a900*/  LDSM.16.M88.4 R172, [R252] ;  /* 0x00000000fcac783b */ /* 0x000e680000000200 */
[----:B--2---:R2:W1:Y:S04]  /*a910*/  LDSM.16.M88.4 R176, [R2] ;  /* 0x0000000002b0783b */ /* 0x0044680000000200 */
[----:B---3--:R3:W-:Y:S01]  /*a920*/  STL [R1+0x60], R134 ;  /* 0x0000608601007387 */ /* 0x0087e20000100800 */
[----:B----4-:R-:W-:Y:S02]  /*a930*/  ISETP.GT.AND P0, PT, R13, R134, PT ;  /* 0x000000860d00720c */ /* 0x010fe40003f04270 */
[C---:B-----5:R-:W-:Y:S02]  /*a940*/  LOP3.LUT P6, RZ, R0.reuse, 0x100, RZ, 0xc0, !PT ;  /* 0x0000010000ff7812 */ /* 0x060fe400078cc0ff */
[C---:B------:R-:W-:Y:S02]  /*a950*/  LOP3.LUT P5, RZ, R0.reuse, 0x80, RZ, 0xc0, !PT ;  /* 0x0000008000ff7812 */ /* 0x040fe400078ac0ff */
[----:B------:R-:W-:Y:S01]  /*a960*/  LOP3.LUT P4, RZ, R0, 0x40, RZ, 0xc0, !PT ;  /* 0x0000004000ff7812 */ /* 0x000fe2000788c0ff */
[----:B--2---:R-:W-:Y:S06]  /*a970*/  IMAD.MOV.U32 R2, RZ, RZ, R133 ;  /* 0x000000ffff027224 */ /* 0x004fec00078e0085 */
[----:B------:R-:W-:-:S05]  /*a980*/  @P0 BRA `(.L_x_443) ;  /* 0x0000025000000947 */ /* 0x000fca0003800000 */
[----:B------:R-:W2:Y:S01]  /*a990*/  LDL.64 R22, [R1+0x58] ;  /* 0x0000580001167983 */ /* 0x000ea20000100a00 */
[----:B------:R-:W-:Y:S01]  /*a9a0*/  LOP3.LUT P3, RZ, R0, 0x200, RZ, 0xc0, !PT ;  /* 0x0000020000ff7812 */ /* 0x000fe2000786c0ff */
[----:B-1----:R-:W-:Y:S01]  /*a9b0*/  IMAD.WIDE.U32 R4, R134, c[0x0][0x208], RZ ;  /* 0x0000820086047a25 */ /* 0x002fe200078e00ff */
[----:B------:R-:W-:Y:S01]  /*a9c0*/  SHF.R.S32.HI R0, RZ, 0x1f, R134 ;  /* 0x0000001fff007819 */ /* 0x000fe20000011486 */
[----:B------:R-:W4:Y:S04]  /*a9d0*/  LDL.64 R20, [R1+0x48] ;  /* 0x0000480001147983 */ /* 0x000f280000100a00 */
        /* <DEDUP_REMOVED lines=11> */
[----:B--2---:R-:W-:Y:S01]  /*aa90*/  IADD3 R5, P1, R22, R4, RZ ;  /* 0x0000000416057210 */ /* 0x004fe20007f3e0ff */
[----:B------:R-:W-:Y:S05]  /*aaa0*/  @!P2 IMAD.MOV.U32 R4, RZ, RZ, c[0x0][0x20c] ;  /* 0x00008300ff04a624 */ /* 0x000fea00078e00ff */
[----:B------:R-:W-:Y:S01]  /*aab0*/  @!P2 LEA.HI.X R4, R0, R3, R4, 0x5, P0 ;  /* 0x000000030004a211 */ /* 0x000fe200000f2c04 */
[----:B----4-:R-:W-:Y:S01]  /*aac0*/  IMAD.X R3, R3, 0x1, R21, P1 ;  /* 0x0000000103037824 */ /* 0x010fe200008e0615 */
        /* <DEDUP_REMOVED lines=17> */
.L_x_443:
[----:B------:R-:W-:Y:S05]  /*abe0*/  BSYNC B0 ;  /* 0x0000000000007941 */ /* 0x000fea0003800000 */
.L_x_442:
[C---:B-1----:R-:W-:Y:S01]  /*abf0*/  HMMA.16816.F32.BF16 R4, R160.reuse, R8, RZ ;  /* 0x00000008a004723c */ /* 0x042fe200000418ff */
        /* <DEDUP_REMOVED lines=136> */
[----:B------:R-:W-:Y:S04]  /*b480*/  FMUL.FTZ R0, R4, c[0x0][0x320] ;  /* 0x0000c80004007a20 */ /* 0x000fe80000410000 */
[----:B------:R2:W-:Y:S04]  /*b490*/  MUFU.TANH R176, R0 ;  /* 0x0000000000b07308 */ /* 0x0005e80000002400 */
[----:B------:R-:W-:Y:S01]  /*b4a0*/  FMUL.FTZ R11, R11, c[0x0][0x320] ;  /* 0x0000c8000b0b7a20 */ /* 0x000fe20000410000 */
[C---:B-1----:R-:W-:Y:S03]  /*b4b0*/  HMMA.16816.F32.BF16 R12, R232.reuse, R168, R12 ;  /* 0x000000a8e80c723c */ /* 0x042fe6000004180c */
[----:B------:R-:W-:Y:S02]  /*b4c0*/  FMUL.FTZ R10, R10, c[0x0][0x320] ;  /* 0x0000c8000a0a7a20 */ /* 0x000fe40000410000 */
[----:B------:R-:W-:Y:S03]  /*b4d0*/  MUFU.TANH R177, R11 ;  /* 0x0000000b00b17308 */ /* 0x000fe60000002400 */
[C---:B------:R-:W-:Y:S07]  /*b4e0*/  HMMA.16816.F32.BF16 R16, R232.reuse, R170, R16 ;  /* 0x000000aae810723c */ /* 0x040fee0000041810 */
[----:B------:R-:W-:Y:S01]  /*b4f0*/  MUFU.TANH R178, R10 ;  /* 0x0000000a00b27308 */ /* 0x000fe20000002400 */
[----:B--2---:R-:W-:Y:S09]  /*b500*/  FMUL.FTZ R0, R5, c[0x0][0x320] ;  /* 0x0000c80005007a20 */ /* 0x004ff20000410000 */
[----:B------:R1:W-:Y:S02]  /*b510*/  MUFU.TANH R175, R0 ;  /* 0x0000000000af7308 */ /* 0x0003e40000002400 */
[----:B-1----:R-:W-:Y:S08]  /*b520*/  FMUL.FTZ R0, R6, c[0x0][0x320] ;  /* 0x0000c80006007a20 */ /* 0x002ff00000410000 */
[----:B------:R1:W-:Y:S02]  /*b530*/  MUFU.TANH R179, R0 ;  /* 0x0000000000b37308 */ /* 0x0003e40000002400 */
[----:B-1----:R-:W-:Y:S08]  /*b540*/  FMUL.FTZ R0, R7, c[0x0][0x320] ;  /* 0x0000c80007007a20 */ /* 0x002ff00000410000 */
[----:B------:R1:W2:Y:S02]  /*b550*/  MUFU.TANH R4, R0 ;  /* 0x0000000000047308 */ /* 0x0002a40000002400 */
[----:B-1----:R-:W-:Y:S01]  /*b560*/  FMUL.FTZ R0, R8, c[0x0][0x320] ;  /* 0x0000c80008007a20 */ /* 0x002fe20000410000 */
[----:B--2---:R-:W-:Y:S01]  /*b570*/  STL [R1+0x1c], R4 ;  /* 0x00001c0401007387 */ /* 0x004fe20000100800 */
[----:B------:R-:W-:Y:S01]  /*b580*/  MOV R8, R3 ;  /* 0x0000000300087202 */ /* 0x000fe20000000f00 */
[----:B------:R-:W-:Y:S05]  /*b590*/  FMUL.FTZ R3, R13, c[0x0][0x320] ;  /* 0x0000c8000d037a20 */ /* 0x000fea0000410000 */
[----:B------:R1:W2:Y:S01]  /*b5a0*/  MUFU.TANH R174, R0 ;  /* 0x0000000000ae7308 */ /* 0x0002a20000002400 */
[----:B------:R-:W4:Y:S01]  /*b5b0*/  LDSM.16.M88.4 R4, [R236+0x5800] ;  /* 0x00580000ec04783b */ /* 0x000f220000000200 */
[----:B------:R-:W-:Y:S07]  /*b5c0*/  DEPBAR.LE SB0, 0x0 ;  /* 0x000080000000791a */ /* 0x000fee0000000000 */
[----:B------:R-:W-:Y:S01]  /*b5d0*/  BAR.SYNC.DEFER_BLOCKING 0x0 ;  /* 0x0000000000007b1d */ /* 0x000fe20000010000 */
[----:B-1----:R-:W-:Y:S01]  /*b5e0*/  FMUL.FTZ R0, R9, c[0x0][0x320] ;  /* 0x0000c80009007a20 */ /* 0x002fe20000410000 */
[----:B------:R-:W-:Y:S04]  /*b5f0*/  MOV R9, R134 ;  /* 0x0000008600097202 */ /* 0x000fe80000000f00 */
[----:B---3--:R-:W1:Y:S10]  /*b600*/  MUFU.TANH R134, R3 ;  /* 0x0000000300867308 */ /* 0x008e740000002400 */
[----:B------:R3:W1:Y:S01]  /*b610*/  MUFU.TANH R172, R0 ;  /* 0x0000000000ac7308 */ /* 0x0006620000002400 */
[C---:B----4-:R-:W-:Y:S08]  /*b620*/  HMMA.16816.F32.BF16 R20, R232.reuse, R4, R20 ;  /* 0x00000004e814723c */ /* 0x050ff00000041814 */
[----:B------:R-:W-:Y:S04]  /*b630*/  HMMA.16816.F32.BF16 R24, R232, R6, R24 ;  /* 0x00000006e818723c */ /* 0x000fe80000041818 */
[----:B---3--:R-:W-:Y:S04]  /*b640*/  FMUL.FTZ R0, R12, c[0x0][0x320] ;  /* 0x0000c8000c007a20 */ /* 0x008fe80000410000 */
[----:B------:R3:W4:Y:S04]  /*b650*/  MUFU.TANH R168, R0 ;  /* 0x0000000000a87308 */ /* 0x0007280000002400 */
[----:B---3--:R-:W-:Y:S06]  /*b660*/  FMUL.FTZ R0, R14, c[0x0][0x320] ;  /* 0x0000c8000e007a20 */ /* 0x008fec0000410000 */
[----:B------:R3:W1:Y:S02]  /*b670*/  MUFU.TANH R173, R0 ;  /* 0x0000000000ad7308 */ /* 0x0006640000002400 */
[----:B---3--:R-:W-:Y:S08]  /*b680*/  FMUL.FTZ R0, R15, c[0x0][0x320] ;  /* 0x0000c8000f007a20 */ /* 0x008ff00000410000 */
        /* <DEDUP_REMOVED lines=11> */
[----:B---3--:R-:W-:Y:S01]  /*b740*/  FMUL.FTZ R0, R21, c[0x0][0x320] ;  /* 0x0000c80015007a20 */ /* 0x008fe20000410000 */
[----:B------:R-:W-:Y:S07]  /*b750*/  MOV R21, R9 ;  /* 0x0000000900157202 */ /* 0x000fee0000000f00 */
[----:B------:R3:W1:Y:S01]  /*b760*/  MUFU.TANH R12, R0 ;  /* 0x00000000000c7308 */ /* 0x0006620000002400 */
[----:B------:R-:W-:Y:S01]  /*b770*/  ISETP.GT.AND P0, PT, R21, R8, PT ;  /* 0x000000081500720c */ /* 0x000fe20003f04270 */
        /* <DEDUP_REMOVED lines=11> */
[----:B------:R3:W1:Y:S01]  /*b830*/  MUFU.TANH R3, R0 ;  /* 0x0000000000037308 */ /* 0x0006620000002400 */
[----:B------:R-:W-:-:S05]  /*b840*/  @!P0 BRA `(.L_x_445) ;  /* 0x000002c000008947 */ /* 0x000fca0003800000 */
[----:B--2-4-:R-:W2:Y:S01]  /*b850*/  LDL.64 R24, [R1+0x50] ;  /* 0x0000500001187983 */ /* 0x014ea20000100a00 */
[----:B---3--:R-:W-:Y:S03]  /*b860*/  IADD3 R0, R21, -0x1, RZ ;  /* 0xffffffff15007810 */ /* 0x008fe60007ffe0ff */
[----:B------:R-:W3:Y:S01]  /*b870*/  LDL.64 R22, [R1+0x40] ;  /* 0x0000400001167983 */ /* 0x000ee20000100a00 */
[----:B------:R-:W-:Y:S03]  /*b880*/  SHF.R.S32.HI R5, RZ, 0x1f, R0 ;  /* 0x0000001fff057819 */ /* 0x000fe60000011400 */
[----:B------:R-:W4:Y:S02]  /*b890*/  LDL R19, [R1+0x14] ;  /* 0x0000140001137983 */ /* 0x000f240000100800 */
[----:B------:R-:W-:Y:S02]  /*b8a0*/  IMAD R5, R5, c[0x0][0x1e0], RZ ;  /* 0x0000780005057a24 */ /* 0x000fe400078e02ff */
[----:B------:R-:W5:Y:S02]  /*b8b0*/  LDL R170, [R1+0x18] ;  /* 0x0000180001aa7983 */ /* 0x000f640000100800 */
[----:B------:R-:W-:Y:S02]  /*b8c0*/  IMAD R5, R0, c[0x0][0x1e4], R5 ;  /* 0x0000790000057a24 */ /* 0x000fe400078e0205 */
[----:B------:R-:W1:Y:S02]  /*b8d0*/  S2R R9, SR_TID.X ;  /* 0x0000000000097919 */ /* 0x000e640000002100 */
        /* <DEDUP_REMOVED lines=18> */
[----:B----4-:R-:W-:Y:S03]  /*ba00*/  LOP3.LUT P3, RZ, R19, 0x200, RZ, 0xc0, !PT ;  /* 0x0000020013ff7812 */ /* 0x010fe6000786c0ff */
        /* <DEDUP_REMOVED lines=8> */
[----:B-----5:R1:W-:Y:S04]  /*ba90*/  @P1 LDGSTS.E.BYPASS.LTC128B.128 [R170+0x14080], [R8.64], !P3 ;  /* 0x1408000008aa1fae */ /* 0x0203e8000d901d46 */
[----:B------:R1:W-:Y:S04]  /*baa0*/  @P1 LDGSTS.E.BYPASS.LTC128B.128 [R170+0x15880], [R8.64+0x80], !P6 ;  /* 0x1588008008aa1fae */ /* 0x0003e8000f101d46 */
[----:B------:R1:W-:Y:S04]  /*bab0*/  @P1 LDGSTS.E.BYPASS.LTC128B.128 [R170+0x17080], [R8.64+0x100], !P5 ;  /* 0x1708010008aa1fae */ /* 0x0003e8000e901d46 */
[----:B------:R1:W-:Y:S04]  /*bac0*/  @P1 LDGSTS.E.BYPASS.LTC128B.128 [R170+0x18880], [R8.64+0x180], !P4 ;  /* 0x1888018008aa1fae */ /* 0x0003e8000e101d46 */
[----:B------:R1:W-:Y:S04]  /*bad0*/  @P0 LDGSTS.E.BYPASS.LTC128B.128 [R170+0x15080], [R6.64], !P3 ;  /* 0x1508000006aa0fae */ /* 0x0003e8000d901d46 */
[----:B------:R1:W-:Y:S04]  /*bae0*/  @P0 LDGSTS.E.BYPASS.LTC128B.128 [R170+0x16880], [R6.64+0x80], !P6 ;  /* 0x1688008006aa0fae */ /* 0x0003e8000f101d46 */
[----:B------:R1:W-:Y:S04]  /*baf0*/  @P0 LDGSTS.E.BYPASS.LTC128B.128 [R170+0x18080], [R6.64+0x100], !P5 ;  /* 0x1808010006aa0fae */ /* 0x0003e8000e901d46 */
[----:B------:R1:W-:Y:S02]  /*bb00*/  @P0 LDGSTS.E.BYPASS.LTC128B.128 [R170+0x19880], [R6.64+0x180], !P4 ;  /* 0x1988018006aa0fae */ /* 0x0003e4000e101d46 */
.L_x_445:
[----:B--2-4-:R-:W-:Y:S05]  /*bb10*/  BSYNC B0 ;  /* 0x0000000000007941 */ /* 0x014fea0003800000 */
.L_x_444:
[----:B-1----:R-:W2:Y:S01]  /*bb20*/  LDL.LU R9, [R1+0x24] ;  /* 0x0000240001097983 */ /* 0x002ea20000300800 */
[----:B---3--:R-:W-:Y:S03]  /*bb30*/  FMNMX.FTZ R0, R176, R133, !PT ;  /* 0x00000085b0007209 */ /* 0x008fe60007810000 */
[----:B------:R-:W3:Y:S01]  /*bb40*/  LDL.LU R27, [R1+0x1c] ;  /* 0x00001c00011b7983 */ /* 0x000ee20000300800 */
[----:B------:R-:W-:Y:S03]  /*bb50*/  FMNMX.FTZ R0, R175, R0, !PT ;  /* 0x00000000af007209 */ /* 0x000fe60007810000 */
        /* <DEDUP_REMOVED lines=19> */
[----:B------:R1:W4:Y:S01]  /*bc90*/  MUFU.EX2 R6, R0 ;  /* 0x0000000000067308 */ /* 0x0003220000000800 */
        /* <DEDUP_REMOVED lines=11> */
[----:B------:R-:W5:Y:S01]  /*bd50*/  MUFU.EX2 R7, R7 ;  /* 0x0000000700077308 */ /* 0x000f620000000800 */
[----:B-1----:R-:W-:Y:S02]  /*bd60*/  FFMA.FTZ R0, R172, c[0x0][0x2d0], -R2 ;  /* 0x0000b400ac007a23 */ /* 0x002fe40000010802 */
[C---:B----4-:R-:W-:Y:S01]  /*bd70*/  FMUL.FTZ R13, R6.reuse, R149 ;  /* 0x00000095060d7220 */ /* 0x050fe20000410000 */
[----:B------:R-:W-:Y:S01]  /*bd80*/  MOV R149, R25 ;  /* 0x0000001900957202 */ /* 0x000fe20000000f00 */
[C---:B------:R-:W-:Y:S05]  /*bd90*/  FMUL.FTZ R25, R6.reuse, R137 ;  /* 0x0000008906197220 */ /* 0x040fea0000410000 */
[----:B------:R-:W-:Y:S01]  /*bda0*/  MUFU.EX2 R2, R0 ;  /* 0x0000000000027308 */ /* 0x000fe20000000800 */
[C---:B------:R-:W-:Y:S01]  /*bdb0*/  FMUL.FTZ R16, R6.reuse, R144 ;  /* 0x0000009006107220 */ /* 0x040fe20000410000 */
[----:B------:R-:W-:Y:S01]  /*bdc0*/  MOV R144, R26 ;  /* 0x0000001a00907202 */ /* 0x000fe20000000f00 */
[C---:B------:R-:W-:Y:S02]  /*bdd0*/  FMUL.FTZ R12, R6.reuse, R148 ;  /* 0x00000094060c7220 */ /* 0x040fe40000410000 */
[C---:B------:R-:W-:Y:S02]  /*bde0*/  FMUL.FTZ R28, R6.reuse, R28 ;  /* 0x0000001c061c7220 */ /* 0x040fe40000410000 */
[C---:B------:R-:W-:Y:S02]  /*bdf0*/  FMUL.FTZ R29, R6.reuse, R29 ;  /* 0x0000001d061d7220 */ /* 0x040fe40000410000 */
[C---:B------:R-:W-:Y:S01]  /*be00*/  FMUL.FTZ R32, R6.reuse, R32 ;  /* 0x0000002006207220 */ /* 0x040fe20000410000 */
[----:B------:R-:W1:Y:S01]  /*be10*/  MUFU.EX2 R5, R5 ;  /* 0x0000000500057308 */ /* 0x000e620000000800 */
[C---:B------:R-:W-:Y:S02]  /*be20*/  FMUL.FTZ R33, R6.reuse, R33 ;  /* 0x0000002106217220 */ /* 0x040fe40000410000 */
[C---:B------:R-:W-:Y:S01]  /*be30*/  FMUL.FTZ R36, R6.reuse, R36 ;  /* 0x0000002406247220 */ /* 0x040fe20000410000 */
[C---:B-----5:R-:W-:Y:S01]  /*be40*/  F2FP.BF16.PACK_AB R168, R7.reuse, R8 ;  /* 0x0000000807a8723e */ /* 0x060fe200000010ff */
        /* <DEDUP_REMOVED lines=54> */
[----:B---3--:R-:W-:Y:S04]  /*c1b0*/  FMNMX.FTZ R0, R27, R0, !PT ;  /* 0x000000001b007209 */ /* 0x008fe80007810000 */
        /* <DEDUP_REMOVED lines=19> */
[--C-:B------:R-:W-:Y:S01]  /*c2f0*/  FFMA.FTZ R179, R4, c[0x0][0x2d0], -R5.reuse ;  /* 0x0000b40004b37a23 */ /* 0x100fe20000010805 */
        /* <DEDUP_REMOVED lines=9> */
[C---:B------:R-:W-:Y:S01]  /*c390*/  FMUL.FTZ R17, R6.reuse, R145 ;  /* 0x0000009106117220 */ /* 0x040fe20000410000 */
[----:B------:R-:W-:Y:S01]  /*c3a0*/  MOV R145, R19 ;  /* 0x0000001300917202 */ /* 0x000fe20000000f00 */
[--C-:B------:R-:W-:Y:S02]  /*c3b0*/  FFMA.FTZ R173, R173, c[0x0][0x2d0], -R5.reuse ;  /* 0x0000b400adad7a23 */ /* 0x100fe40000010805 */
[----:B------:R-:W-:Y:S01]  /*c3c0*/  FFMA.FTZ R172, R171, c[0x0][0x2d0], -R5 ;  /* 0x0000b400abac7a23 */ /* 0x000fe20000010805 */
[----:B------:R-:W4:Y:S01]  /*c3d0*/  MUFU.EX2 R7, R7 ;  /* 0x0000000700077308 */ /* 0x000f220000000800 */
[C---:B------:R-:W-:Y:S01]  /*c3e0*/  FMUL.FTZ R5, R6.reuse, R157 ;  /* 0x0000009d06057220 */ /* 0x040fe20000410000 */
[----:B------:R-:W-:Y:S01]  /*c3f0*/  MOV R157, R21 ;  /* 0x00000015009d7202 */ /* 0x000fe20000000f00 */
[----:B------:R-:W-:Y:S01]  /*c400*/  FMUL.FTZ R21, R6, R141 ;  /* 0x0000008d06157220 */ /* 0x000fe20000410000 */
[----:B------:R-:W-:Y:S01]  /*c410*/  MOV R141, R10 ;  /* 0x0000000a008d7202 */ /* 0x000fe20000000f00 */
[C---:B-1----:R-:W-:Y:S02]  /*c420*/  FMUL.FTZ R26, R0.reuse, R138 ;  /* 0x0000008a001a7220 */ /* 0x042fe40000410000 */
[C---:B------:R-:W-:Y:S02]  /*c430*/  FMUL.FTZ R27, R0.reuse, R139 ;  /* 0x0000008b001b7220 */ /* 0x040fe40000410000 */
[C---:B------:R-:W-:Y:S02]  /*c440*/  FMUL.FTZ R18, R0.reuse, R146 ;  /* 0x0000009200127220 */ /* 0x040fe40000410000 */
[C---:B------:R-:W-:Y:S02]  /*c450*/  FMUL.FTZ R19, R0.reuse, R147 ;  /* 0x0000009300137220 */ /* 0x040fe40000410000 */
[----:B------:R-:W-:Y:S02]  /*c460*/  FMUL.FTZ R10, R0, R154 ;  /* 0x0000009a000a7220 */ /* 0x000fe40000410000 */
[C---:B---3--:R-:W-:Y:S01]  /*c470*/  FMUL.FTZ R8, R6.reuse, R152 ;  /* 0x0000009806087220 */ /* 0x048fe20000410000 */
[----:B------:R-:W-:Y:S01]  /*c480*/  MOV R152, R24 ;  /* 0x0000001800987202 */ /* 0x000fe20000000f00 */
[----:B------:R-:W-:Y:S02]  /*c490*/  FMUL.FTZ R24, R6, R136 ;  /* 0x0000008806187220 */ /* 0x000fe40000410000 */
[----:B------:R-:W1:Y:S01]  /*c4a0*/  LDSM.16.MT88.4 R136, [R238] ;  /* 0x00000000ee88783b */ /* 0x000e620000004200 */
[C---:B------:R-:W-:Y:S02]  /*c4b0*/  FMUL.FTZ R14, R0.reuse, R150 ;  /* 0x00000096000e7220 */ /* 0x040fe40000410000 */
[C---:B------:R-:W-:Y:S01]  /*c4c0*/  FMUL.FTZ R15, R0.reuse, R151 ;  /* 0x00000097000f7220 */ /* 0x040fe20000410000 */
[----:B------:R-:W-:Y:S01]  /*c4d0*/  MUFU.EX2 R150, R134 ;  /* 0x0000008600967308 */ /* 0x000fe20000000800 */
[----:B----4-:R-:W-:Y:S01]  /*c4e0*/  F2FP.BF16.PACK_AB R169, R7, R4 ;  /* 0x0000000407a9723e */ /* 0x010fe200000010ff */
        /* <DEDUP_REMOVED lines=42> */
[----:B---3--:R-:W-:Y:S01]  /*c790*/  MOV R179, R157 ;  /* 0x0000009d00b37202 */ /* 0x008fe20000000f00 */
[C---:B------:R-:W-:Y:S02]  /*c7a0*/  FMUL.FTZ R103, R0.reuse, R103 ;  /* 0x0000006700677220 */ /* 0x040fe40000410000 */
[C---:B------:R-:W-:Y:S01]  /*c7b0*/  FMUL.FTZ R106, R0.reuse, R106 ;  /* 0x0000006a006a7220 */ /* 0x040fe20000410000 */
[----:B------:R-:W-:Y:S01]  /*c7c0*/  IADD3 R179, R179, -0x1, RZ ;  /* 0xffffffffb3b37810 */ /* 0x000fe20007ffe0ff */
        /* <DEDUP_REMOVED lines=16> */
[----:B------:R-:W-:Y:S02]  /*c8d0*/  FADD.FTZ R3, R7, R3 ;  /* 0x0000000307037221 */ /* 0x000fe40000010000 */
[----:B------:R-:W-:Y:S02]  /*c8e0*/  FMUL.FTZ R7, R0, R159 ;  /* 0x0000009f00077220 */ /* 0x000fe40000410000 */
[----:B------:R-:W2:Y:S01]  /*c8f0*/  LDL R159, [R1+0x4] ;  /* 0x00000400019f7983 */ /* 0x000ea20000100800 */
[----:B------:R-:W-:Y:S01]  /*c900*/  FMUL.FTZ R9, R6, R153 ;  /* 0x0000009906097220 */ /* 0x000fe20000410000 */
[----:B------:R-:W-:Y:S01]  /*c910*/  MOV R153, R23 ;  /* 0x0000001700997202 */ /* 0x000fe20000000f00 */
[----:B------:R-:W-:Y:S02]  /*c920*/  FMUL.FTZ R23, R0, R143 ;  /* 0x0000008f00177220 */ /* 0x000fe40000410000 */
[----:B------:R-:W-:Y:S01]  /*c930*/  FMUL.FTZ R20, R6, R140 ;  /* 0x0000008c06147220 */ /* 0x000fe20000410000 */
[----:B------:R-:W-:Y:S01]  /*c940*/  MOV R140, R11 ;  /* 0x0000000b008c7202 */ /* 0x000fe20000000f00 */
[C---:B------:R-:W-:Y:S02]  /*c950*/  FMUL.FTZ R11, R0.reuse, R155 ;  /* 0x0000009b000b7220 */ /* 0x040fe40000410000 */
[C---:B------:R-:W-:Y:S01]  /*c960*/  FMUL.FTZ R6, R0.reuse, R158 ;  /* 0x0000009e00067220 */ /* 0x040fe20000410000 */
[----:B------:R-:W-:Y:S01]  /*c970*/  MOV R158, R22 ;  /* 0x00000016009e7202 */ /* 0x000fe20000000f00 */
[----:B------:R-:W-:Y:S01]  /*c980*/  FMUL.FTZ R22, R0, R142 ;  /* 0x0000008e00167220 */ /* 0x000fe20000410000 */
[----:B------:R-:W-:Y:S01]  /*c990*/  MOV R154, R140 ;  /* 0x0000008c009a7202 */ /* 0x000fe20000000f00 */
[----:B------:R-:W3:Y:S10]  /*c9a0*/  MUFU.EX2 R0, R132 ;  /* 0x0000008400007308 */ /* 0x000ef40000000800 */
[----:B------:R-:W4:Y:S10]  /*c9b0*/  MUFU.EX2 R132, R144 ;  /* 0x0000009000847308 */ /* 0x000f340000000800 */
[----:B------:R-:W-:Y:S01]  /*c9c0*/  MUFU.EX2 R144, R156 ;  /* 0x0000009c00907308 */ /* 0x000fe20000000800 */
[----:B---3--:R-:W-:Y:S01]  /*c9d0*/  F2FP.BF16.PACK_AB R171, R150, R0 ;  /* 0x0000000096ab723e */ /* 0x008fe200000010ff */
[----:B------:R-:W-:Y:S08]  /*c9e0*/  FADD.FTZ R148, R0, R3 ;  /* 0x0000000300947221 */ /* 0x000ff00000010000 */
[----:B------:R-:W3:Y:S01]  /*c9f0*/  MUFU.EX2 R3, R149 ;  /* 0x0000009500037308 */ /* 0x000ee20000000800 */
[C---:B-1----:R-:W-:Y:S05]  /*ca00*/  HMMA.16816.F32.BF16 R4, R168.reuse, R136, R4 ;  /* 0x00000088a804723c */ /* 0x042fea0000041804 */
[----:B----4-:R-:W-:Y:S01]  /*ca10*/  FADD.FTZ R0, R132, R154 ;  /* 0x0000009a84007221 */ /* 0x010fe20000010000 */
[----:B------:R-:W-:Y:S02]  /*ca20*/  MOV R154, R145 ;  /* 0x00000091009a7202 */ /* 0x000fe40000000f00 */
[C---:B------:R-:W-:Y:S01]  /*ca30*/  HMMA.16816.F32.BF16 R8, R168.reuse, R138, R8 ;  /* 0x0000008aa808723c */ /* 0x040fe20000041808 */
[----:B------:R-:W1:Y:S01]  /*ca40*/  LDSM.16.MT88.4 R136, [R240] ;  /* 0x00000000f088783b */ /* 0x000e620000004200 */
[----:B------:R-:W4:Y:S10]  /*ca50*/  MUFU.EX2 R149, R173 ;  /* 0x000000ad00957308 */ /* 0x000f340000000800 */
[----:B------:R-:W5:Y:S01]  /*ca60*/  MUFU.EX2 R156, R174 ;  /* 0x000000ae009c7308 */ /* 0x000f620000000800 */
[C---:B---3--:R-:W-:Y:S04]  /*ca70*/  FADD.FTZ R0, R3.reuse, R0 ;  /* 0x0000000003007221 */ /* 0x048fe80000010000 */
[----:B------:R-:W-:Y:S05]  /*ca80*/  FADD.FTZ R0, R144, R0 ;  /* 0x0000000090007221 */ /* 0x000fea0000010000 */
[----:B------:R-:W3:Y:S01]  /*ca90*/  MUFU.EX2 R174, R178 ;  /* 0x000000b200ae7308 */ /* 0x000ee20000000800 */
[C---:B------:R-:W-:Y:S01]  /*caa0*/  FADD.FTZ R0, R134.reuse, R0 ;  /* 0x0000000086007221 */ /* 0x040fe20000010000 */
[C---:B-1----:R-:W-:Y:S08]  /*cab0*/  HMMA.16816.F32.BF16 R12, R168.reuse, R136, R12 ;  /* 0x00000088a80c723c */ /* 0x042ff0000004180c */
[C---:B------:R-:W-:Y:S01]  /*cac0*/  HMMA.16816.F32.BF16 R16, R168.reuse, R138, R16 ;  /* 0x0000008aa810723c */ /* 0x040fe20000041810 */
[----:B------:R-:W1:Y:S07]  /*cad0*/  LDSM.16.MT88.4 R136, [R239] ;  /* 0x00000000ef88783b */ /* 0x000e6e0000004200 */
[C---:B-1----:R-:W-:Y:S08]  /*cae0*/  HMMA.16816.F32.BF16 R20, R168.reuse, R136, R20 ;  /* 0x00000088a814723c */ /* 0x042ff00000041814 */
[C---:B------:R-:W-:Y:S01]  /*caf0*/  HMMA.16816.F32.BF16 R24, R168.reuse, R138, R24 ;  /* 0x0000008aa818723c */ /* 0x040fe20000041818 */
[----:B--2---:R1:W2:Y:S03]  /*cb00*/  LDSM.16.MT88.4 R136, [R159] ;  /* 0x000000009f88783b */ /* 0x0042a60000004200 */
[----:B-1----:R-:W-:Y:S02]  /*cb10*/  MOV R159, R158 ;  /* 0x0000009e009f7202 */ /* 0x002fe40000000f00 */
[----:B------:R-:W-:Y:S03]  /*cb20*/  MOV R158, R141 ;  /* 0x0000008d009e7202 */ /* 0x000fe60000000f00 */
[----:B------:R-:W-:Y:S01]  /*cb30*/  LDSM.16.MT88.4 R140, [R238+0x800] ;  /* 0x00080000ee8c783b */ /* 0x000fe20000004200 */
[----:B------:R-:W1:Y:S01]  /*cb40*/  MUFU.EX2 R173, R158 ;  /* 0x0000009e00ad7308 */ /* 0x000e620000000800 */
        /* <DEDUP_REMOVED lines=38> */
[----:B------:R-:W-:Y:S01]  /*cdb0*/  HMMA.16816.F32.BF16 R128, R168, R138, R128 ;  /* 0x0000008aa880723c */ /* 0x000fe20000041880 */
[----:B------:R-:W2:Y:S03]  /*cdc0*/  MUFU.EX2 R132, R154 ;  /* 0x0000009a00847308 */ /* 0x000ea60000000800 */
[----:B----4-:R-:W-:Y:S03]  /*cdd0*/  F2FP.BF16.PACK_AB R137, R151, R149 ;  /* 0x000000959789723e */ /* 0x010fe600000010ff */
[----:B------:R-:W-:Y:S02]  /*cde0*/  F2FP.BF16.PACK_AB R138, R134, R144 ;  /* 0x00000090868a723e */ /* 0x000fe400000010ff */
[----:B------:R-:W4:Y:S02]  /*cdf0*/  LDSM.16.MT88.4 R144, [R240+0x800] ;  /* 0x00080000f090783b */ /* 0x000f240000004200 */
[----:B------:R-:W-:Y:S01]  /*ce00*/  MUFU.EX2 R134, R152 ;  /* 0x0000009800867308 */ /* 0x000fe20000000800 */
[----:B-----5:R-:W-:Y:S02]  /*ce10*/  F2FP.BF16.PACK_AB R139, R176, R156 ;  /* 0x0000009cb08b723e */ /* 0x020fe400000010ff */
[----:B---3--:R-:W-:Y:S02]  /*ce20*/  F2FP.BF16.PACK_AB R169, R175, R174 ;  /* 0x000000aeafa9723e */ /* 0x008fe400000010ff */
[----:B-1----:R-:W-:Y:S03]  /*ce30*/  F2FP.BF16.PACK_AB R171, R173, R172 ;  /* 0x000000acadab723e */ /* 0x002fe600000010ff */
[C---:B------:R-:W-:Y:S02]  /*ce40*/  HMMA.16816.F32.BF16 R4, R136.reuse, R140, R4 ;  /* 0x0000008c8804723c */ /* 0x040fe40000041804 */
[----:B------:R-:W1:Y:S03]  /*ce50*/  MUFU.EX2 R3, R159 ;  /* 0x0000009f00037308 */ /* 0x000e660000000800 */
[----:B--2---:R-:W-:Y:S03]  /*ce60*/  FADD.FTZ R0, R132, R0 ;  /* 0x0000000084007221 */ /* 0x004fe60000010000 */
[C---:B------:R-:W-:Y:S01]  /*ce70*/  HMMA.16816.F32.BF16 R8, R136.reuse, R142, R8 ;  /* 0x0000008e8808723c */ /* 0x040fe20000041808 */
[----:B------:R-:W2:Y:S03]  /*ce80*/  LDSM.16.MT88.4 R140, [R239+0x800] ;  /* 0x00080000ef8c783b */ /* 0x000ea60000004200 */
[C---:B-1----:R-:W-:Y:S01]  /*ce90*/  F2FP.BF16.PACK_AB R168, R3.reuse, R132 ;  /* 0x0000008403a8723e */ /* 0x042fe200000010ff */
[----:B------:R-:W-:Y:S01]  /*cea0*/  FADD.FTZ R0, R3, R0 ;  /* 0x0000000003007221 */ /* 0x000fe20000010000 */
[----:B------:R-:W-:Y:S01]  /*ceb0*/  MOV R132, R156 ;  /* 0x0000009c00847202 */ /* 0x000fe20000000f00 */
[----:B------:R-:W-:Y:S01]  /*cec0*/  FADD.FTZ R3, R150, R148 ;  /* 0x0000009496037221 */ /* 0x000fe20000010000 */
[C---:B----4-:R-:W-:Y:S08]  /*ced0*/  HMMA.16816.F32.BF16 R12, R136.reuse, R144, R12 ;  /* 0x00000090880c723c */ /* 0x050ff0000004180c */
        /* <DEDUP_REMOVED lines=39> */
[----:B------:R-:W2:Y:S07]  /*d150*/  MUFU.EX2 R140, R153 ;  /* 0x00000099008c7308 */ /* 0x000eae0000000800 */
[C---:B------:R-:W-:Y:S04]  /*d160*/  HMMA.16816.F32.BF16 R120, R136.reuse, R142, R120 ;  /* 0x0000008e8878723c */ /* 0x040fe80000041878 */
[----:B--2---:R-:W-:Y:S01]  /*d170*/  FADD.FTZ R0, R140, R0 ;  /* 0x000000008c007221 */ /* 0x004fe20000010000 */
[----:B------:R-:W2:Y:S01]  /*d180*/  LDSM.16.MT88.4 R152, [R238+0x1000] ;  /* 0x00100000ee98783b */ /* 0x000ea20000004200 */
[C---:B------:R-:W-:Y:S02]  /*d190*/  F2FP.BF16.PACK_AB R170, R134.reuse, R140 ;  /* 0x0000008c86aa723e */ /* 0x040fe400000010ff */
[----:B------:R-:W-:Y:S01]  /*d1a0*/  FADD.FTZ R0, R134, R0 ;  /* 0x0000000086007221 */ /* 0x000fe20000010000 */
[C---:B-1----:R-:W-:Y:S03]  /*d1b0*/  HMMA.16816.F32.BF16 R124, R136.reuse, R144, R124 ;  /* 0x00000090887c723c */ /* 0x042fe6000004187c */
[----:B------:R-:W-:Y:S01]  /*d1c0*/  MOV R134, R151 ;  /* 0x0000009700867202 */ /* 0x000fe20000000f00 */
[----:B------:R1:W-:Y:S04]  /*d1d0*/  STL [R1+0x24], R0 ;  /* 0x0000240001007387 */ /* 0x0003e80000100800 */
[----:B------:R-:W-:Y:S01]  /*d1e0*/  HMMA.16816.F32.BF16 R128, R136, R146, R128 ;  /* 0x000000928880723c */ /* 0x000fe20000041880 */
[----:B------:R-:W3:Y:S04]  /*d1f0*/  LDL R177, [R1+0x64] ;  /* 0x0000640001b17983 */ /* 0x000ee80000100800 */
[----:B------:R-:W3:Y:S04]  /*d200*/  LDL.LU R178, [R1+0x60] ;  /* 0x0000600001b27983 */ /* 0x000ee80000300800 */
[----:B------:R-:W4:Y:S08]  /*d210*/  LDSM.16.MT88.4 R144, [R240+0x1000] ;  /* 0x00100000f090783b */ /* 0x000f300000004200 */
[----:B------:R-:W5:Y:S01]  /*d220*/  LDSM.16.MT88.4 R136, [R239+0x1000] ;  /* 0x00100000ef88783b */ /* 0x000f620000004200 */
[----:B-1----:R-:W-:Y:S04]  /*d230*/  FADD.FTZ R0, R149, R3 ;  /* 0x0000000395007221 */ /* 0x002fe80000010000 */
[----:B------:R-:W-:Y:S01]  /*d240*/  FADD.FTZ R0, R134, R0 ;  /* 0x0000000086007221 */ /* 0x000fe20000010000 */
[C---:B--2---:R-:W-:Y:S02]  /*d250*/  HMMA.16816.F32.BF16 R156, R168.reuse, R152, R4 ;  /* 0x00000098a89c723c */ /* 0x044fe40000041804 */
[----:B------:R-:W1:Y:S03]  /*d260*/  LDSM.16.MT88.4 R4, [R241+0x1000] ;  /* 0x00100000f104783b */ /* 0x000e660000004200 */
[----:B------:R-:W-:Y:S01]  /*d270*/  FADD.FTZ R0, R132, R0 ;  /* 0x0000000084007221 */ /* 0x000fe20000010000 */
[----:B------:R-:W-:Y:S02]  /*d280*/  MOV R132, R2 ;  /* 0x0000000200847202 */ /* 0x000fe40000000f00 */
[C---:B------:R-:W-:Y:S02]  /*d290*/  HMMA.16816.F32.BF16 R152, R168.reuse, R154, R8 ;  /* 0x0000009aa898723c */ /* 0x040fe40000041808 */
[----:B------:R-:W2:Y:S02]  /*d2a0*/  LDSM.16.MT88.4 R8, [R238+0x2800] ;  /* 0x00280000ee08783b */ /* 0x000ea40000004200 */
[----:B------:R-:W-:Y:S04]  /*d2b0*/  FADD.FTZ R0, R176, R0 ;  /* 0x00000000b0007221 */ /* 0x000fe80000010000 */
[----:B------:R-:W-:Y:S04]  /*d2c0*/  FADD.FTZ R0, R174, R0 ;  /* 0x00000000ae007221 */ /* 0x000fe80000010000 */
[----:B------:R-:W-:Y:S01]  /*d2d0*/  FADD.FTZ R0, R175, R0 ;  /* 0x00000000af007221 */ /* 0x000fe20000010000 */
[C---:B----4-:R-:W-:Y:S01]  /*d2e0*/  HMMA.16816.F32.BF16 R148, R168.reuse, R144, R12 ;  /* 0x00000090a894723c */ /* 0x050fe2000004180c */
[----:B------:R-:W4:Y:S02]  /*d2f0*/  LDSM.16.MT88.4 R12, [R240+0x2800] ;  /* 0x00280000f00c783b */ /* 0x000f240000004200 */
[----:B------:R-:W-:Y:S04]  /*d300*/  FADD.FTZ R0, R172, R0 ;  /* 0x00000000ac007221 */ /* 0x000fe80000010000 */
[----:B------:R-:W-:Y:S01]  /*d310*/  FADD.FTZ R0, R173, R0 ;  /* 0x00000000ad007221 */ /* 0x000fe20000010000 */
[C---:B------:R-:W-:Y:S04]  /*d320*/  HMMA.16816.F32.BF16 R144, R168.reuse, R146, R16 ;  /* 0x00000092a890723c */ /* 0x040fe80000041810 */
[----:B------:R-:W-:Y:S04]  /*d330*/  STL [R1+0x28], R0 ;  /* 0x0000280001007387 */ /* 0x000fe80000100800 */
[C---:B-----5:R-:W-:Y:S01]  /*d340*/  HMMA.16816.F32.BF16 R140, R168.reuse, R136, R20 ;  /* 0x00000088a88c723c */ /* 0x060fe20000041814 */
[----:B------:R-:W-:Y:S07]  /*d350*/  STL [R1+0x20], R179 ;  /* 0x000020b301007387 */ /* 0x000fee0000100800 */
[C---:B------:R-:W-:Y:S08]  /*d360*/  HMMA.16816.F32.BF16 R136, R168.reuse, R138, R24 ;  /* 0x0000008aa888723c */ /* 0x040ff00000041818 */
[C---:B-1----:R-:W-:Y:S08]  /*d370*/  HMMA.16816.F32.BF16 R28, R168.reuse, R4, R28 ;  /* 0x00000004a81c723c */ /* 0x042ff0000004181c */
[C---:B------:R-:W-:Y:S01]  /*d380*/  HMMA.16816.F32.BF16 R32, R168.reuse, R6, R32 ;  /* 0x00000006a820723c */ /* 0x040fe20000041820 */
[----:B------:R-:W1:Y:S07]  /*d390*/  LDSM.16.MT88.4 R4, [R239+0x2800] ;  /* 0x00280000ef04783b */ /* 0x000e6e0000004200 */
[C---:B--2---:R-:W-:Y:S08]  /*d3a0*/  HMMA.16816.F32.BF16 R36, R168.reuse, R8, R36 ;  /* 0x00000008a824723c */ /* 0x044ff00000041824 */
[C---:B------:R-:W-:Y:S01]  /*d3b0*/  HMMA.16816.F32.BF16 R40, R168.reuse, R10, R40 ;  /* 0x0000000aa828723c */ /* 0x040fe20000041828 */
[----:B------:R-:W2:Y:S07]  /*d3c0*/  LDSM.16.MT88.4 R8, [R241+0x2800] ;  /* 0x00280000f108783b */ /* 0x000eae0000004200 */
[C---:B----4-:R-:W-:Y:S08]  /*d3d0*/  HMMA.16816.F32.BF16 R44, R168.reuse, R12, R44 ;  /* 0x0000000ca82c723c */ /* 0x050ff0000004182c */
[C---:B------:R-:W-:Y:S01]  /*d3e0*/  HMMA.16816.F32.BF16 R48, R168.reuse, R14, R48 ;  /* 0x0000000ea830723c */ /* 0x040fe20000041830 */
[----:B------:R-:W4:Y:S07]  /*d3f0*/  LDSM.16.MT88.4 R12, [R238+0x4000] ;  /* 0x00400000ee0c783b */ /* 0x000f2e0000004200 */
        /* <DEDUP_REMOVED lines=22> */
[C---:B------:R-:W-:Y:S08]  /*d560*/  HMMA.16816.F32.BF16 R112, R168.reuse, R10, R112 ;  /* 0x0000000aa870723c */ /* 0x040ff00000041870 */
[C---:B----4-:R-:W-:Y:S08]  /*d570*/  HMMA.16816.F32.BF16 R116, R168.reuse, R12, R116 ;  /* 0x0000000ca874723c */ /* 0x050ff00000041874 */
[C---:B------:R-:W-:Y:S08]  /*d580*/  HMMA.16816.F32.BF16 R120, R168.reuse, R14, R120 ;  /* 0x0000000ea878723c */ /* 0x040ff00000041878 */
[C---:B-1----:R-:W-:Y:S08]  /*d590*/  HMMA.16816.F32.BF16 R124, R168.reuse, R4, R124 ;  /* 0x00000004a87c723c */ /* 0x042ff0000004187c */
[----:B------:R-:W-:Y:S03]  /*d5a0*/  HMMA.16816.F32.BF16 R128, R168, R6, R128 ;  /* 0x00000006a880723c */ /* 0x000fe60000041880 */
[----:B---3--:R-:W-:Y:S11]  /*d5b0*/  ISETP.GT.AND P0, PT, R178, R177, PT ;  /* 0x000000b1b200720c */ /* 0x008ff60003f04270 */
[----:B------:R-:W-:Y:S02]  /*d5c0*/  @!UPT UIADD3 URZ, URZ, URZ, URZ ;  /* 0x0000003f3f3ff290 */ /* 0x000fe4000fffe03f */
[----:B------:R-:W-:-:S05]  /*d5d0*/  @P0 BRA `(.L_x_446) ;  /* 0xffffd26000000947 */ /* 0x000fca000383ffff */
.L_x_441:
[----:B------:R-:W2:Y:S04]  /*d5e0*/  LDL R2, [R1+0x30] ;  /* 0x0000300001027983 */ /* 0x000ea80000100800 */
[----:B------:R-:W2:Y:S02]  /*d5f0*/  LDL R0, [R1+0x20] ;  /* 0x0000200001007983 */ /* 0x000ea40000100800 */
[----:B--2---:R-:W-:-:S13]  /*d600*/  ISETP.GE.AND P0, PT, R0, R2, PT ;  /* 0x000000020000720c */ /* 0x004fda0003f06270 */
[----:B------:R-:W-:Y:S05]  /*d610*/  @!P0 BRA `(.L_x_447) ;  /* 0x00003a0000008947 */ /* 0x000fea0003800000 */
[----:B------:R-:W-:Y:S02]  /*d620*/  MOV R134, R132 ;  /* 0x0000008400867202 */ /* 0x000fe40000000f00 */
[----:B------:R-:W-:Y:S02]  /*d630*/  MOV R2, R133 ;  /* 0x0000008500027202 */ /* 0x000fe40000000f00 */
.L_x_458:
[----:B--2---:R-:W2:Y:S01]  /*d640*/  LDL R21, [R1+0x20] ;  /* 0x0000200001157983 */ /* 0x004ea20000100800 */
[----:B------:R-:W-:Y:S04]  /*d650*/  DEPBAR.LE SB0, 0x0 ;  /* 0x000080000000791a */ /* 0x000fe80000000000 */
[----:B------:R-:W-:Y:S01]  /*d660*/  WARPSYNC 0xffffffff ;  /* 0xffffffff00007948 */ /* 0x000fe20003800000 */
[----:B------:R-:W3:Y:S01]  /*d670*/  LDL.64 R10, [R1+0x58] ;  /* 0x00005800010a7983 */ /* 0x000ee20000100a00 */
[----:B------:R-:W-:Y:S05]  /*d680*/  BSSY B0, `(.L_x_448) ;  /* 0x0000125000007945 */ /* 0x000fea0003800000 */
[----:B------:R-:W4:Y:S06]  /*d690*/  LDL.64 R8, [R1+0x48] ;  /* 0x0000480001087983 */ /* 0x000f2c0000100a00 */
[----:B------:R-:W5:Y:S06]  /*d6a0*/  LDL R20, [R1+0x14] ;  /* 0x0000140001147983 */ /* 0x000f6c0000100800 */
[----:B------:R-:W3:Y:S06]  /*d6b0*/  LDL R14, [R1] ;  /* 0x00000000010e7983 */ /* 0x000eec0000100800 */
[----:B------:R-:W4:Y:S06]  /*d6c0*/  LDL R22, [R1+0x18] ;  /* 0x0000180001167983 */ /* 0x000f2c0000100800 */
[----:B------:R-:W1:Y:S06]  /*d6d0*/  S2R R3, SR_TID.X ;  /* 0x0000000000037919 */ /* 0x000e6c0000002100 */
[----:B------:R-:W-:Y:S06]  /*d6e0*/  BAR.SYNC.DEFER_BLOCKING 0x0 ;  /* 0x0000000000007b1d */ /* 0x000fec0000010000 */
[----:B------:R-:W-:Y:S06]  /*d6f0*/  LDSM.16.M88.4 R16, [R135+0x800] ;  /* 0x000800008710783b */ /* 0x000fec0000000200 */
[----:B------:R-:W-:Y:S06]  /*d700*/  LDSM.16.M88.4 R24, [R135+0x1000] ;  /* 0x001000008718783b */ /* 0x000fec0000000200 */
[----:B------:R-:W-:Y:S06]  /*d710*/  LDSM.16.M88.4 R168, [R242] ;  /* 0x00000000f2a8783b */ /* 0x000fec0000000200 */
[----:B------:R-:W-:Y:S01]  /*d720*/  LDSM.16.M88.4 R172, [R252] ;  /* 0x00000000fcac783b */ /* 0x000fe20000000200 */
[----:B-1----:R-:W-:Y:S11]  /*d730*/  ISETP.GT.AND P1, PT, R3, 0x7f, PT ;  /* 0x0000007f0300780c */ /* 0x002ff60003f24270 */
[----:B------:R-:W-:Y:S02]  /*d740*/  @!UPT UIADD3 URZ, URZ, URZ, URZ ;  /* 0x0000003f3f3ff290 */ /* 0x000fe4000fffe03f */
[----:B------:R-:W-:Y:S02]  /*d750*/  @!P1 MOV R6, c[0x0][0x20c] ;  /* 0x0000830000069a02 */ /* 0x000fe40000000f00 */
[----:B--2---:R-:W-:Y:S01]  /*d760*/  SHF.R.S32.HI R0, RZ, 0x1f, R21 ;  /* 0x0000001fff007819 */ /* 0x004fe20000011415 */
[C---:B------:R-:W-:Y:S04]  /*d770*/  IMAD.WIDE.U32 R4, R21.reuse, c[0x0][0x208], RZ ;  /* 0x0000820015047a25 */ /* 0x040fe800078e00ff */
[----:B------:R-:W-:Y:S04]  /*d780*/  IMAD R0, R0, c[0x0][0x208], RZ ;  /* 0x0000820000007a24 */ /* 0x000fe800078e02ff */
[----:B------:R-:W-:Y:S05]  /*d790*/  IMAD R0, R21, c[0x0][0x20c], R0 ;  /* 0x0000830015007a24 */ /* 0x000fea00078e0200 */
[----:B------:R-:W-:Y:S01]  /*d7a0*/  IADD3 R0, R5, R0, RZ ;  /* 0x0000000005007210 */ /* 0x000fe20007ffe0ff */
[----:B------:R-:W-:Y:S01]  /*d7b0*/  IMAD.WIDE.U32 R4, R4, 0x30, RZ ;  /* 0x0000003004047825 */ /* 0x000fe200078e00ff */
[----:B-----5:R-:W-:Y:S03]  /*d7c0*/  LOP3.LUT P2, RZ, R20, 0x200, RZ, 0xc0, !PT ;  /* 0x0000020014ff7812 */ /* 0x020fe6000784c0ff */
[----:B------:R-:W-:Y:S01]  /*d7d0*/  IMAD R3, R0, 0x30, RZ ;  /* 0x0000003000037824 */ /* 0x000fe200078e02ff */
[----:B------:R-:W-:Y:S02]  /*d7e0*/  @!P1 MOV R0, c[0x0][0x208] ;  /* 0x0000820000009a02 */ /* 0x000fe40000000f00 */
[----:B------:R-:W-:Y:S02]  /*d7f0*/  LOP3.LUT P6, RZ, R20, 0x100, RZ, 0xc0, !PT ;  /* 0x0000010014ff7812 */ /* 0x000fe400078cc0ff */
[----:B------:R-:W-:Y:S01]  /*d800*/  IADD3 R3, R5, R3, RZ ;  /* 0x0000000305037210 */ /* 0x000fe20007ffe0ff */
[----:B---3--:R-:W-:Y:S01]  /*d810*/  LDSM.16.M88.4 R176, [R14] ;  /* 0x000000000eb0783b */ /* 0x008fe20000000200 */
[-C--:B------:R-:W-:Y:S02]  /*d820*/  @!P1 LEA R5, P0, R0, R4.reuse, 0x5 ;  /* 0x0000000400059211 */ /* 0x080fe400078028ff */
[----:B------:R-:W-:Y:S02]  /*d830*/  LOP3.LUT P5, RZ, R20, 0x80, RZ, 0xc0, !PT ;  /* 0x0000008014ff7812 */ /* 0x000fe400078ac0ff */
[----:B------:R-:W-:Y:S02]  /*d840*/  @!P1 LEA.HI.X R6, R0, R3, R6, 0x5, P0 ;  /* 0x0000000300069211 */ /* 0x000fe400000f2c06 */
[----:B------:R-:W-:Y:S02]  /*d850*/  IADD3 R0, P0, R10, R4, RZ ;  /* 0x000000040a007210 */ /* 0x000fe40007f1e0ff */
[----:B------:R-:W-:Y:S02]  /*d860*/  LOP3.LUT P4, RZ, R20, 0x40, RZ, 0xc0, !PT ;  /* 0x0000004014ff7812 */ /* 0x000fe4000788c0ff */
[-C--:B----4-:R-:W-:Y:S02]  /*d870*/  IADD3.X R3, R3, R9.reuse, RZ, P0, !PT ;  /* 0x0000000903037210 */ /* 0x090fe400007fe4ff */
[C---:B------:R-:W-:Y:S04]  /*d880*/  LEA R12, P0, R0.reuse, c[0x0][0x1f8], 0x1 ;  /* 0x00007e00000c7a11 */ /* 0x040fe800078008ff */
[----:B------:R-:W-:Y:S02]  /*d890*/  LEA.HI.X R13, R0, c[0x0][0x1fc], R3, 0x1, P0 ;  /* 0x00007f00000d7a11 */ /* 0x000fe400000f0c03 */
[----:B------:R-:W-:Y:S04]  /*d8a0*/  @!P1 IADD3 R0, P0, R5, R10, RZ ;  /* 0x0000000a05009210 */ /* 0x000fe80007f1e0ff */
[----:B------:R-:W-:Y:S02]  /*d8b0*/  @!P1 IADD3.X R3, R6, R9, RZ, P0, !PT ;  /* 0x0000000906039210 */ /* 0x000fe400007fe4ff */
[----:B------:R-:W1:Y:S01]  /*d8c0*/  LDSM.16.M88.4 R8, [R135] ;  /* 0x000000008708783b */ /* 0x000e620000000200 */
[C---:B------:R-:W-:Y:S04]  /*d8d0*/  @!P1 LEA R132, P0, R0.reuse, c[0x0][0x1f8], 0x1 ;  /* 0x00007e0000849a11 */ /* 0x040fe800078008ff */
[----:B------:R-:W-:Y:S01]  /*d8e0*/  @!P1 LEA.HI.X R133, R0, c[0x0][0x1fc], R3, 0x1, P0 ;  /* 0x00007f0000859a11 */ /* 0x000fe200000f0c03 */
[----:B------:R-:W-:Y:S01]  /*d8f0*/  @!PT LDS RZ, [RZ] ;  /* 0x00000000fffff984 */ /* 0x000fe20000000800 */
[----:B------:R-:W-:Y:S01]  /*d900*/  @!PT LDS RZ, [RZ] ;  /* 0x00000000fffff984 */ /* 0x000fe20000000800 */
[----:B------:R-:W-:Y:S01]  /*d910*/  @!PT LDS RZ, [RZ] ;  /* 0x00000000fffff984 */ /* 0x000fe20000000800 */
[----:B------:R2:W-:Y:S01]  /*d920*/  LDGSTS.E.BYPASS.LTC128B.128 [R22+0x4080], [R12.64], !P2 ;  /* 0x040800000c167fae */ /* 0x0005e2000d101d46 */
[----:B------:R-:W-:Y:S02]  /*d930*/  MOV R0, R20 ;  /* 0x0000001400007202 */ /* 0x000fe40000000f00 */
[----:B------:R-:W-:Y:S03]  /*d940*/  MOV R3, R21 ;  /* 0x0000001500037202 */ /* 0x000fe60000000f00 */
[----:B------:R2:W-:Y:S06]  /*d950*/  LDGSTS.E.BYPASS.LTC128B.128 [R22+0x5880], [R12.64+0x80], !P6 ;  /* 0x058800800c167fae */ /* 0x0005ec000f101d46 */
[----:B------:R2:W-:Y:S06]  /*d960*/  LDGSTS.E.BYPASS.LTC128B.128 [R22+0x7080], [R12.64+0x100], !P5 ;  /* 0x070801000c167fae */ /* 0x0005ec000e901d46 */
[----:B------:R2:W-:Y:S06]  /*d970*/  LDGSTS.E.BYPASS.LTC128B.128 [R22+0x8880], [R12.64+0x180], !P4 ;  /* 0x088801800c167fae */ /* 0x0005ec000e101d46 */
[----:B------:R3:W-:Y:S06]  /*d980*/  @!P1 LDGSTS.E.BYPASS.LTC128B.128 [R22+0x5080], [R132.64], !P2 ;  /* 0x0508000084169fae */ /* 0x0007ec000d101d46 */
[----:B------:R3:W-:Y:S01]  /*d990*/  @!P1 LDGSTS.E.BYPASS.LTC128B.128 [R22+0x6880], [R132.64+0x80], !P6 ;  /* 0x0688008084169fae */ /* 0x0007e2000f101d46 */
[C---:B-1----:R-:W-:Y:S05]  /*d9a0*/  HMMA.16816.F32.BF16 R4, R160.reuse, R8, RZ ;  /* 0x00000008a004723c */ /* 0x042fea00000418ff */
[----:B------:R3:W-:Y:S03]  /*d9b0*/  @!P1 LDGSTS.E.BYPASS.LTC128B.128 [R22+0x8080], [R132.64+0x100], !P5 ;  /* 0x0808010084169fae */ /* 0x0007e6000e901d46 */
[C---:B------:R-:W-:Y:S03]  /*d9c0*/  HMMA.16816.F32.BF16 R8, R160.reuse, R10, RZ ;  /* 0x0000000aa008723c */ /* 0x040fe600000418ff */
[----:B------:R3:W-:Y:S06]  /*d9d0*/  @!P1 LDGSTS.E.BYPASS.LTC128B.128 [R22+0x9880], [R132.64+0x180], !P4 ;  /* 0x0988018084169fae */ /* 0x0007ec000e101d46 */
[----:B------:R-:W0:Y:S01]  /*d9e0*/  LDGDEPBAR ;  /* 0x00000000000079af */ /* 0x000e220000000000 */
[C---:B--2---:R-:W-:Y:S08]  /*d9f0*/  HMMA.16816.F32.BF16 R12, R160.reuse, R16, RZ ;  /* 0x00000010a00c723c */ /* 0x044ff000000418ff */
[C---:B------:R-:W-:Y:S08]  /*da00*/  HMMA.16816.F32.BF16 R16, R160.reuse, R18, RZ ;  /* 0x00000012a010723c */ /* 0x040ff000000418ff */
[C---:B---3--:R-:W-:Y:S08]  /*da10*/  HMMA.16816.F32.BF16 R20, R160.reuse, R24, RZ ;  /* 0x00000018a014723c */ /* 0x048ff000000418ff */
        /* <DEDUP_REMOVED lines=127> */
[C---:B------:R-:W-:Y:S07]  /*e210*/  HMMA.16816.F32.BF16 R8, R232.reuse, R174, R8 ;  /* 0x000000aee808723c */ /* 0x040fee0000041808 */
[----:B------:R-:W-:Y:S09]  /*e220*/  MOV R175, R0 ;  /* 0x0000000000af7202 */ /* 0x000ff20000000f00 */
        /* <DEDUP_REMOVED lines=11> */
[----:B------:R1:W2:Y:S02]  /*e2e0*/  MUFU.TANH R4, R0 ;  /* 0x0000000000047308 */ /* 0x0002a40000002400 */
[----:B-1----:R-:W-:Y:S01]  /*e2f0*/  FMUL.FTZ R0, R7, c[0x0][0x320] ;  /* 0x0000c80007007a20 */ /* 0x002fe20000410000 */
[----:B--2---:R-:W-:Y:S07]  /*e300*/  STL [R1+0x1c], R4 ;  /* 0x00001c0401007387 */ /* 0x004fee0000100800 */
[----:B------:R1:W2:Y:S01]  /*e310*/  MUFU.TANH R179, R0 ;  /* 0x0000000000b37308 */ /* 0x0002a20000002400 */
[----:B------:R-:W3:Y:S01]  /*e320*/  LDSM.16.M88.4 R4, [R236+0x5800] ;  /* 0x00580000ec04783b */ /* 0x000ee20000000200 */
[----:B------:R-:W-:Y:S05]  /*e330*/  DEPBAR.LE SB0, 0x0 ;  /* 0x000080000000791a */ /* 0x000fea0000000000 */
        /* <DEDUP_REMOVED lines=8> */
[----:B-1----:R-:W-:Y:S04]  /*e3c0*/  FMUL.FTZ R0, R9, c[0x0][0x320] ;  /* 0x0000c80009007a20 */ /* 0x002fe80000410000 */
        /* <DEDUP_REMOVED lines=24> */
[----:B-1----:R-:W-:Y:S02]  /*e550*/  FMUL.FTZ R0, R24, c[0x0][0x320] ;  /* 0x0000c80018007a20 */ /* 0x002fe40000410000 */
[----:B------:R-:W5:Y:S06]  /*e560*/  LDL R24, [R1+0x30] ;  /* 0x0000300001187983 */ /* 0x000f6c0000100800 */
[----:B------:R1:W1:Y:S02]  /*e570*/  MUFU.TANH R11, R0 ;  /* 0x00000000000b7308 */ /* 0x0002640000002400 */
[----:B-1----:R-:W-:Y:S01]  /*e580*/  FMUL.FTZ R0, R25, c[0x0][0x320] ;  /* 0x0000c80019007a20 */ /* 0x002fe20000410000 */
[----:B------:R-:W-:Y:S07]  /*e590*/  MOV R25, R8 ;  /* 0x0000000800197202 */ /* 0x000fee0000000f00 */
[----:B------:R1:W1:Y:S02]  /*e5a0*/  MUFU.TANH R10, R0 ;  /* 0x00000000000a7308 */ /* 0x0002640000002400 */
[----:B-1----:R-:W-:Y:S08]  /*e5b0*/  FMUL.FTZ R0, R26, c[0x0][0x320] ;  /* 0x0000c8001a007a20 */ /* 0x002ff00000410000 */
[----:B------:R1:W1:Y:S02]  /*e5c0*/  MUFU.TANH R22, R0 ;  /* 0x0000000000167308 */ /* 0x0002640000002400 */
[----:B-1----:R-:W-:Y:S08]  /*e5d0*/  FMUL.FTZ R0, R27, c[0x0][0x320] ;  /* 0x0000c8001b007a20 */ /* 0x002ff00000410000 */
[----:B------:R1:W1:Y:S01]  /*e5e0*/  MUFU.TANH R21, R0 ;  /* 0x0000000000157308 */ /* 0x0002620000002400 */
[----:B-----5:R-:W-:Y:S11]  /*e5f0*/  ISETP.GT.AND P0, PT, R25, R24, PT ;  /* 0x000000181900720c */ /* 0x020ff60003f04270 */
[----:B------:R-:W-:Y:S02]  /*e600*/  @!UPT UIADD3 URZ, URZ, URZ, URZ ;  /* 0x0000003f3f3ff290 */ /* 0x000fe4000fffe03f */
[----:B------:R-:W-:-:S05]  /*e610*/  @!P0 BRA `(.L_x_449) ;  /* 0x000002b000008947 */ /* 0x000fca0003800000 */
[----:B-1234-:R-:W2:Y:S01]  /*e620*/  LDL.64 R26, [R1+0x50] ;  /* 0x00005000011a7983 */ /* 0x01eea20000100a00 */
[----:B------:R-:W-:Y:S03]  /*e630*/  IADD3 R0, R25, -0x1, RZ ;  /* 0xffffffff19007810 */ /* 0x000fe60007ffe0ff */
        /* <DEDUP_REMOVED lines=41> */
.L_x_449:
[----:B-1234-:R-:W-:Y:S05]  /*e8d0*/  BSYNC B0 ;  /* 0x0000000000007941 */ /* 0x01efea0003800000 */
.L_x_448:
[----:B------:R-:W2:Y:S01]  /*e8e0*/  LDL R3, [R1+0x68] ;  /* 0x0000680001037983 */ /* 0x000ea20000100800 */
[----:B------:R-:W-:Y:S01]  /*e8f0*/  IMAD.MOV.U32 R4, RZ, RZ, c[0x0][0x2c4] ;  /* 0x0000b100ff047624 */ /* 0x000fe200078e00ff */
        /* <DEDUP_REMOVED lines=35> */
.L_x_452:
[----:B------:R-:W-:Y:S04]  /*eb30*/  MOV R9, c[0x0][0x32c] ;  /* 0x0000cb0000097a02 */ /* 0x000fe80000000f00 */
[----:B------:R-:W-:Y:S11]  /*eb40*/  ISETP.NE.AND P0, PT, R9, 0x1, PT ;  /* 0x000000010900780c */ /* 0x000ff60003f05270 */
[----:B------:R-:W-:Y:S02]  /*eb50*/  @!UPT UIADD3 URZ, URZ, URZ, URZ ;  /* 0x0000003f3f3ff290 */ /* 0x000fe4000fffe03f */
[----:B------:R-:W-:Y:S05]  /*eb60*/  @P0 IMAD.HI.U32 R9, R5, c[0x0][0x330], RZ ;  /* 0x0000cc0005090a27 */ /* 0x000fea00078e00ff */
[----:B------:R-:W-:Y:S02]  /*eb70*/  @P0 SHF.R.U32.HI R5, RZ, c[0x0][0x334], R9 ;  /* 0x0000cd00ff050a19 */ /* 0x000fe40000011609 */
.L_x_453:
[----:B------:R-:W-:Y:S05]  /*eb80*/  BSYNC B0 ;  /* 0x0000000000007941 */ /* 0x000fea0003800000 */
.L_x_451:
[----:B------:R-:W-:Y:S04]  /*eb90*/  IMAD.IADD R9, R0, 0x1, -R26 ;  /* 0x0000000100097824 */ /* 0x000fe800078e0a1a */
[----:B------:R-:W-:Y:S05]  /*eba0*/  IMAD R5, R5, c[0x0][0x32c], R9 ;  /* 0x0000cb0005057a24 */ /* 0x000fea00078e0209 */
[----:B------:R-:W-:Y:S02]  /*ebb0*/  IMNMX R3, R3, R5, !PT ;  /* 0x0000000503037217 */ /* 0x000fe40007800200 */
[----:B------:R-:W-:Y:S04]  /*ebc0*/  IADD3 R5, R5, c[0x0][0x32c], RZ ;  /* 0x0000cb0005057a10 */ /* 0x000fe80007ffe0ff */
[----:B------:R-:W-:Y:S02]  /*ebd0*/  IMNMX R4, R4, R5, PT ;  /* 0x0000000504047217 */ /* 0x000fe40003800200 */
.L_x_450:
        /* <DEDUP_REMOVED lines=70> */
[----:B------:R-:W2:Y:S01]  /*f040*/  LDL R173, [R1+0x38] ;  /* 0x0000380001ad7983 */ /* 0x000ea20000100800 */
[----:B------:R-:W-:Y:S01]  /*f050*/  BSSY B0, `(.L_x_455) ;  /* 0x0000012000007945 */ /* 0x000fe20003800000 */
[----:B--2---:R-:W-:Y:S04]  /*f060*/  IADD3 R5, -R27, R173, R5 ;  /* 0x000000ad1b057210 */ /* 0x004fe80007ffe105 */
        /* <DEDUP_REMOVED lines=11> */
.L_x_456:
[----:B------:R-:W-:Y:S04]  /*f120*/  MOV R6, c[0x0][0x32c] ;  /* 0x0000cb0000067a02 */ /* 0x000fe80000000f00 */
[----:B------:R-:W-:Y:S11]  /*f130*/  ISETP.NE.AND P0, PT, R6, 0x1, PT ;  /* 0x000000010600780c */ /* 0x000ff60003f05270 */
[----:B------:R-:W-:Y:S02]  /*f140*/  @!UPT UIADD3 URZ, URZ, URZ, URZ ;  /* 0x0000003f3f3ff290 */ /* 0x000fe4000fffe03f */
[----:B------:R-:W-:Y:S05]  /*f150*/  @P0 IMAD.HI.U32 R6, R5, c[0x0][0x330], RZ ;  /* 0x0000cc0005060a27 */ /* 0x000fea00078e00ff */
[----:B------:R-:W-:Y:S02]  /*f160*/  @P0 SHF.R.U32.HI R5, RZ, c[0x0][0x334], R6 ;  /* 0x0000cd00ff050a19 */ /* 0x000fe40000011606 */
.L_x_457:
[----:B------:R-:W-:Y:S05]  /*f170*/  BSYNC B0 ;  /* 0x0000000000007941 */ /* 0x000fea0003800000 */
.L_x_455:
[----:B------:R-:W-:Y:S04]  /*f180*/  IMAD.IADD R0, R0, 0x1, -R26 ;  /* 0x0000000100007824 */ /* 0x000fe800078e0a1a */
[----:B------:R-:W-:Y:S05]  /*f190*/  IMAD R0, R5, c[0x0][0x32c], R0 ;  /* 0x0000cb0005007a24 */ /* 0x000fea00078e0200 */
[----:B------:R-:W-:Y:S02]  /*f1a0*/  IMNMX R3, R3, R0, !PT ;  /* 0x0000000003037217 */ /* 0x000fe40007800200 */
[----:B------:R-:W-:Y:S04]  /*f1b0*/  IADD3 R0, R0, c[0x0][0x32c], RZ ;  /* 0x0000cb0000007a10 */ /* 0x000fe80007ffe0ff */
[----:B------:R-:W-:Y:S02]  /*f1c0*/  IMNMX R4, R4, R0, PT ;  /* 0x0000000004047217 */ /* 0x000fe40003800200 */
.L_x_454:
[----:B------:R-:W-:Y:S01]  /*f1d0*/  FMNMX.FTZ R0, R9, R2, !PT ;  /* 0x0000000209007209 */ /* 0x000fe20007810000 */
[----:B------:R-:W2:Y:S01]  /*f1e0*/  LDL.LU R132, [R1+0x1c] ;  /* 0x00001c0001847983 */ /* 0x000ea20000300800 */
[----:B------:R-:W-:Y:S02]  /*f1f0*/  MOV R6, R25 ;  /* 0x0000001900067202 */ /* 0x000fe40000000f00 */
        /* <DEDUP_REMOVED lines=40> */
[----:B------:R-:W-:Y:S01]  /*f480*/  FFMA.FTZ R20, R14, c[0x0][0x2d0], -R2 ;  /* 0x0000b4000e147a23 */ /* 0x000fe20000010802 */
[----:B------:R-:W-:Y:S02]  /*f490*/  MOV R14, R16 ;  /* 0x00000010000e7202 */ /* 0x000fe40000000f00 */
        /* <DEDUP_REMOVED lines=98> */
[----:B------:R-:W-:Y:S02]  /*fac0*/  ISETP.GT.AND P0, PT, R3, 0x29, !P6 ;  /* 0x000000290300780c */ /* 0x000fe40007704270 */
[----:B------:R-:W1:Y:S01]  /*fad0*/  MUFU.EX2 R3, R8 ;  /* 0x0000000800037308 */ /* 0x000e620000000800 */
[----:B------:R-:W-:Y:S02]  /*fae0*/  MOV R22, R168 ;  /* 0x000000a800167202 */ /* 0x000fe40000000f00 */
[----:B------:R-:W-:Y:S04]  /*faf0*/  ISETP.LT.OR P0, PT, R4, 0x2a, P0 ;  /* 0x0000002a0400780c */ /* 0x000fe80000701670 */
[----:B------:R-:W-:Y:S01]  /*fb00*/  FSEL R132, R21, -INF , !P0 ;  /* 0xff80000015847808 */ /* 0x000fe20004000000 */
[C---:B------:R-:W-:Y:S01]  /*fb10*/  FMUL.FTZ R21, R2.reuse, R141 ;  /* 0x0000008d02157220 */ /* 0x040fe20000410000 */
[----:B------:R-:W-:Y:S01]  /*fb20*/  MOV R141, R11 ;  /* 0x0000000b008d7202 */ /* 0x000fe20000000f00 */
[----:B------:R2:W-:Y:S01]  /*fb30*/  MUFU.EX2 R8, R18 ;  /* 0x0000001200087308 */ /* 0x0005e20000000800 */
[----:B---3--:R-:W-:Y:S04]  /*fb40*/  FFMA.FTZ R0, R2, R10, R9 ;  /* 0x0000000a02007223 */ /* 0x008fe80000010009 */
[----:B-1----:R-:W-:Y:S01]  /*fb50*/  FADD.FTZ R4, R3, R0 ;  /* 0x0000000003047221 */ /* 0x002fe20000010000 */
[----:B------:R-:W-:Y:S02]  /*fb60*/  FMNMX.FTZ R0, R5, R134, !PT ;  /* 0x0000008605007209 */ /* 0x000fe40007810000 */
[----:B------:R-:W-:Y:S02]  /*fb70*/  F2FP.BF16.PACK_AB R168, R3, R9 ;  /* 0x0000000903a8723e */ /* 0x000fe400000010ff */
[----:B------:R-:W-:Y:S01]  /*fb80*/  FMNMX.FTZ R0, R6, R0, !PT ;  /* 0x0000000006007209 */ /* 0x000fe20007810000 */
[----:B------:R-:W1:Y:S03]  /*fb90*/  MUFU.EX2 R9, R19 ;  /* 0x0000001300097308 */ /* 0x000e660000000800 */
[----:B------:R-:W-:Y:S02]  /*fba0*/  FMNMX.FTZ R0, R7, R0, !PT ;  /* 0x0000000007007209 */ /* 0x000fe40007810000 */
[----:B--2---:R-:W-:Y:S01]  /*fbb0*/  MOV R18, R24 ;  /* 0x0000001800127202 */ /* 0x004fe20000000f00 */
[----:B------:R-:W-:Y:S01]  /*fbc0*/  FMUL.FTZ R24, R2, R136 ;  /* 0x0000008802187220 */ /* 0x000fe20000410000 */
[----:B------:R-:W-:Y:S01]  /*fbd0*/  FMNMX.FTZ R0, R169, R0, !PT ;  /* 0x00000000a9007209 */ /* 0x000fe20007810000 */
[----:B------:R-:W2:Y:S03]  /*fbe0*/  LDL.LU R136, [R1+0x28] ;  /* 0x0000280001887983 */ /* 0x000ea60000300800 */
[----:B------:R-:W-:Y:S04]  /*fbf0*/  FMNMX.FTZ R0, R172, R0, !PT ;  /* 0x00000000ac007209 */ /* 0x000fe80007810000 */
[----:B------:R-:W-:Y:S04]  /*fc00*/  FMNMX.FTZ R0, R173, R0, !PT ;  /* 0x00000000ad007209 */ /* 0x000fe80007810000 */
[----:B------:R-:W-:Y:S04]  /*fc10*/  FMNMX.FTZ R0, R175, R0, !PT ;  /* 0x00000000af007209 */ /* 0x000fe80007810000 */
[----:B------:R-:W-:Y:S01]  /*fc20*/  FMNMX.FTZ R0, R174, R0, !PT ;  /* 0x00000000ae007209 */ /* 0x000fe20007810000 */
[----:B-1----:R-:W-:Y:S01]  /*fc30*/  FADD.FTZ R4, R9, R4 ;  /* 0x0000000409047221 */ /* 0x002fe20000010000 */
[----:B------:R-:W-:Y:S01]  /*fc40*/  F2FP.BF16.PACK_AB R170, R8, R9 ;  /* 0x0000000908aa723e */ /* 0x000fe200000010ff */
[----:B------:R-:W-:Y:S01]  /*fc50*/  FMUL.FTZ R9, R2, R153 ;  /* 0x0000009902097220 */ /* 0x000fe20000410000 */
[----:B------:R-:W-:Y:S01]  /*fc60*/  FMNMX.FTZ R0, R176, R0, !PT ;  /* 0x00000000b0007209 */ /* 0x000fe20007810000 */
[----:B------:R-:W-:Y:S01]  /*fc70*/  FADD.FTZ R179, R8, R4 ;  /* 0x0000000408b37221 */ /* 0x000fe20000010000 */
[----:B------:R-:W-:Y:S01]  /*fc80*/  MOV R19, R25 ;  /* 0x0000001900137202 */ /* 0x000fe20000000f00 */
[C---:B------:R-:W-:Y:S01]  /*fc90*/  FMUL.FTZ R8, R2.reuse, R152 ;  /* 0x0000009802087220 */ /* 0x040fe20000410000 */
[----:B------:R-:W-:Y:S01]  /*fca0*/  FMNMX.FTZ R0, R177, R0, !PT ;  /* 0x00000000b1007209 */ /* 0x000fe20007810000 */
[----:B------:R-:W-:Y:S01]  /*fcb0*/  FMUL.FTZ R25, R2, R137 ;  /* 0x0000008902197220 */ /* 0x000fe20000410000 */
[----:B------:R-:W-:Y:S02]  /*fcc0*/  MOV R145, R19 ;  /* 0x0000001300917202 */ /* 0x000fe40000000f00 */
[----:B------:R-:W-:Y:S02]  /*fcd0*/  FMNMX.FTZ R0, R178, R0, !PT ;  /* 0x00000000b2007209 */ /* 0x000fe40007810000 */
[----:B------:R-:W-:Y:S02]  /*fce0*/  MOV R153, R171 ;  /* 0x000000ab00997202 */ /* 0x000fe40000000f00 */
[----:B------:R-:W-:Y:S01]  /*fcf0*/  FMNMX.FTZ R0, R132, R0, !PT ;  /* 0x0000000084007209 */ /* 0x000fe20007810000 */
[----:B------:R-:W-:Y:S04]  /*fd00*/  MUFU.EX2 R145, R145 ;  /* 0x0000009100917308 */ /* 0x000fe80000000800 */
        /* <DEDUP_REMOVED lines=18> */
[----:B------:R-:W1:Y:S10]  /*fe30*/  MUFU.EX2 R0, R0 ;  /* 0x0000000000007308 */ /* 0x000e740000000800 */
[----:B------:R3:W2:Y:S10]  /*fe40*/  MUFU.EX2 R140, R10 ;  /* 0x0000000a008c7308 */ /* 0x0006b40000000800 */
[----:B------:R4:W2:Y:S01]  /*fe50*/  MUFU.EX2 R152, R6 ;  /* 0x0000000600987308 */ /* 0x0008a20000000800 */
[C---:B-1----:R-:W-:Y:S02]  /*fe60*/  FMUL.FTZ R11, R0.reuse, R155 ;  /* 0x0000009b000b7220 */ /* 0x042fe40000410000 */
[----:B------:R-:W5:Y:S01]  /*fe70*/  LDL R155, [R1+0x4] ;  /* 0x00000400019b7983 */ /* 0x000f620000100800 */
[C---:B------:R-:W-:Y:S02]  /*fe80*/  FMUL.FTZ R26, R0.reuse, R138 ;  /* 0x0000008a001a7220 */ /* 0x040fe40000410000 */
[C---:B------:R-:W-:Y:S04]  /*fe90*/  FMUL.FTZ R27, R0.reuse, R139 ;  /* 0x0000008b001b7220 */ /* 0x040fe80000410000 */
[----:B------:R-:W-:Y:S01]  /*fea0*/  MUFU.EX2 R157, R157 ;  /* 0x0000009d009d7308 */ /* 0x000fe20000000800 */
[C---:B------:R-:W-:Y:S02]  /*feb0*/  FMUL.FTZ R22, R0.reuse, R142 ;  /* 0x0000008e00167220 */ /* 0x040fe40000410000 */
[C---:B------:R-:W-:Y:S02]  /*fec0*/  FMUL.FTZ R23, R0.reuse, R143 ;  /* 0x0000008f00177220 */ /* 0x040fe40000410000 */
[C---:B------:R-:W-:Y:S01]  /*fed0*/  FMUL.FTZ R7, R0.reuse, R159 ;  /* 0x0000009f00077220 */ /* 0x040fe20000410000 */
[----:B------:R-:W-:Y:S01]  /*fee0*/  MOV R159, R15 ;  /* 0x0000000f009f7202 */ /* 0x000fe20000000f00 */
[C---:B---3--:R-:W-:Y:S01]  /*fef0*/  FMUL.FTZ R10, R0.reuse, R154 ;  /* 0x0000009a000a7220 */ /* 0x048fe20000410000 */
[----:B------:R-:W-:Y:S01]  /*ff00*/  MOV R154, R18 ;  /* 0x00000012009a7202 */ /* 0x000fe20000000f00 */
[C---:B------:R-:W-:Y:S02]  /*ff10*/  FMUL.FTZ R15, R0.reuse, R151 ;  /* 0x00000097000f7220 */ /* 0x040fe40000410000 */
[C---:B------:R-:W-:Y:S02]  /*ff20*/  FMUL.FTZ R18, R0.reuse, R146 ;  /* 0x0000009200127220 */ /* 0x040fe40000410000 */
[C---:B------:R-:W-:Y:S02]  /*ff30*/  FMUL.FTZ R19, R0.reuse, R147 ;  /* 0x0000009300137220 */ /* 0x040fe40000410000 */
[C---:B----4-:R-:W-:Y:S01]  /*ff40*/  FMUL.FTZ R6, R0.reuse, R158 ;  /* 0x0000009e00067220 */ /* 0x050fe20000410000 */
[----:B------:R-:W-:Y:S01]  /*ff50*/  MOV R158, R14 ;  /* 0x0000000e009e7202 */ /* 0x000fe20000000f00 */
        /* <DEDUP_REMOVED lines=59> */
[C---:B------:R-:W-:Y:S01]  /*10310*/  F2FP.BF16.PACK_AB R169, R152.reuse, R140 ;  /* 0x0000008c98a9723e */ /* 0x040fe200000010ff */
[----:B------:R-:W-:Y:S02]  /*10320*/  FADD.FTZ R144, R152, R144 ;  /* 0x0000009098907221 */ /* 0x000fe40000010000 */
[----:B------:R-:W2:Y:S03]  /*10330*/  MUFU.EX2 R146, R0 ;  /* 0x0000000000927308 */ /* 0x000ea60000000800 */
[----:B------:R-:W-:Y:S07]  /*10340*/  LDSM.16.MT88.4 R140, [R238+0x800] ;  /* 0x00080000ee8c783b */ /* 0x000fee0000004200 */
[----:B------:R-:W-:Y:S01]  /*10350*/  MUFU.EX2 R152, R159 ;  /* 0x0000009f00987308 */ /* 0x000fe20000000800 */
[----:B--2---:R-:W-:Y:S01]  /*10360*/  F2FP.BF16.PACK_AB R171, R146, R147 ;  /* 0x0000009392ab723e */ /* 0x004fe200000010ff */
[--C-:B------:R-:W-:Y:S01]  /*10370*/  FFMA.FTZ R0, R172, c[0x0][0x2d0], -R134.reuse ;  /* 0x0000b400ac007a23 */ /* 0x100fe20000010886 */
[----:B------:R-:W-:Y:S05]  /*10380*/  MOV R172, R148 ;  /* 0x0000009400ac7202 */ /* 0x000fea0000000f00 */
        /* <DEDUP_REMOVED lines=67> */
[----:B--2---:R-:W-:Y:S01]  /*107c0*/  F2FP.BF16.PACK_AB R168, R179, R175 ;  /* 0x000000afb3a8723e */ /* 0x004fe200000010ff */
[----:B------:R-:W-:Y:S01]  /*107d0*/  FADD.FTZ R2, R149, R2 ;  /* 0x0000000295027221 */ /* 0x000fe20000010000 */
[----:B------:R-:W-:Y:S01]  /*107e0*/  MOV R176, R158 ;  /* 0x0000009e00b07202 */ /* 0x000fe20000000f00 */
[----:B------:R1:W-:Y:S01]  /*107f0*/  MUFU.EX2 R172, R0 ;  /* 0x0000000000ac7308 */ /* 0x0003e20000000800 */
[C---:B------:R-:W-:Y:S05]  /*10800*/  HMMA.16816.F32.BF16 R4, R136.reuse, R140, R4 ;  /* 0x0000008c8804723c */ /* 0x040fea0000041804 */
[----:B------:R-:W-:Y:S03]  /*10810*/  FADD.FTZ R2, R150, R2 ;  /* 0x0000000296027221 */ /* 0x000fe60000010000 */
[C---:B------:R-:W-:Y:S01]  /*10820*/  HMMA.16816.F32.BF16 R8, R136.reuse, R142, R8 ;  /* 0x0000008e8808723c */ /* 0x040fe20000041808 */
[----:B------:R-:W2:Y:S03]  /*10830*/  LDSM.16.MT88.4 R140, [R240+0x800] ;  /* 0x00080000f08c783b */ /* 0x000ea60000004200 */
[----:B------:R-:W-:Y:S04]  /*10840*/  FADD.FTZ R2, R148, R2 ;  /* 0x0000000294027221 */ /* 0x000fe80000010000 */
[----:B------:R-:W-:Y:S04]  /*10850*/  FADD.FTZ R2, R174, R2 ;  /* 0x00000002ae027221 */ /* 0x000fe80000010000 */
[--C-:B-1----:R-:W-:Y:S01]  /*10860*/  FFMA.FTZ R0, R177, c[0x0][0x2d0], -R134.reuse ;  /* 0x0000b400b1007a23 */ /* 0x102fe20000010886 */
[----:B------:R-:W-:Y:S03]  /*10870*/  MOV R177, R153 ;  /* 0x0000009900b17202 */ /* 0x000fe60000000f00 */
[----:B------:R-:W1:Y:S01]  /*10880*/  MUFU.EX2 R173, R0 ;  /* 0x0000000000ad7308 */ /* 0x000e620000000800 */
[----:B------:R-:W-:Y:S01]  /*10890*/  ISETP.GT.AND P0, PT, R176, R177, PT ;  /* 0x000000b1b000720c */ /* 0x000fe20003f04270 */
[C---:B--2---:R-:W-:Y:S03]  /*108a0*/  HMMA.16816.F32.BF16 R12, R136.reuse, R140, R12 ;  /* 0x0000008c880c723c */ /* 0x044fe6000004180c */
[----:B-1----:R-:W-:Y:S01]  /*108b0*/  F2FP.BF16.PACK_AB R169, R173, R172 ;  /* 0x000000acada9723e */ /* 0x002fe200000010ff */
[--C-:B------:R-:W-:Y:S01]  /*108c0*/  FFMA.FTZ R0, R178, c[0x0][0x2d0], -R134.reuse ;  /* 0x0000b400b2007a23 */ /* 0x100fe20000010886 */
[----:B------:R-:W-:Y:S01]  /*108d0*/  MOV R178, R152 ;  /* 0x0000009800b27202 */ /* 0x000fe20000000f00 */
[----:B------:R-:W-:Y:S01]  /*108e0*/  FFMA.FTZ R134, R132, c[0x0][0x2d0], -R134 ;  /* 0x0000b40084867a23 */ /* 0x000fe20000010886 */
[----:B------:R-:W-:Y:S01]  /*108f0*/  LDSM.16.MT88.4 R152, [R238+0x1000] ;  /* 0x00100000ee98783b */ /* 0x000fe20000004200 */
[C---:B------:R-:W-:Y:S01]  /*10900*/  HMMA.16816.F32.BF16 R16, R136.reuse, R142, R16 ;  /* 0x0000008e8810723c */ /* 0x040fe20000041810 */
[----:B------:R1:W-:Y:S06]  /*10910*/  MUFU.EX2 R132, R0 ;  /* 0x0000000000847308 */ /* 0x0003ec0000000800 */
[----:B------:R-:W2:Y:S04]  /*10920*/  LDSM.16.MT88.4 R140, [R239+0x800] ;  /* 0x00080000ef8c783b */ /* 0x000ea80000004200 */
[----:B------:R-:W3:Y:S01]  /*10930*/  MUFU.EX2 R134, R134 ;  /* 0x0000008600867308 */ /* 0x000ee20000000800 */
[----:B-1----:R-:W-:Y:S04]  /*10940*/  FADD.FTZ R0, R156, R151 ;  /* 0x000000979c007221 */ /* 0x002fe80000010000 */
[----:B------:R-:W-:Y:S04]  /*10950*/  FADD.FTZ R0, R157, R0 ;  /* 0x000000009d007221 */ /* 0x000fe80000010000 */
[----:B------:R-:W-:Y:S01]  /*10960*/  FADD.FTZ R0, R175, R0 ;  /* 0x00000000af007221 */ /* 0x000fe20000010000 */
[----:B---3--:R-:W-:Y:S01]  /*10970*/  F2FP.BF16.PACK_AB R171, R134, R132 ;  /* 0x0000008486ab723e */ /* 0x008fe200000010ff */
        /* <DEDUP_REMOVED lines=95> */
[----:B------:R-:W-:Y:S02]  /*10f70*/  FADD.FTZ R4, R178, R2 ;  /* 0x00000002b2047221 */ /* 0x000fe40000010000 */
[----:B------:R-:W-:Y:S01]  /*10f80*/  FADD.FTZ R0, R132, R0 ;  /* 0x0000000084007221 */ /* 0x000fe20000010000 */
[-C--:B------:R-:W-:Y:S02]  /*10f90*/  MOV R132, R3.reuse ;  /* 0x0000000300847202 */ /* 0x080fe40000000f00 */
[----:B------:R-:W-:Y:S01]  /*10fa0*/  STL [R1+0x24], R4 ;  /* 0x0000240401007387 */ /* 0x000fe20000100800 */
[----:B------:R-:W-:Y:S01]  /*10fb0*/  FADD.FTZ R2, R134, R0 ;  /* 0x0000000086027221 */ /* 0x000fe20000010000 */
[----:B------:R-:W-:Y:S02]  /*10fc0*/  IADD3 R0, R176, -0x1, RZ ;  /* 0xffffffffb0007810 */ /* 0x000fe40007ffe0ff */
[----:B------:R-:W-:Y:S02]  /*10fd0*/  MOV R134, R3 ;  /* 0x0000000300867202 */ /* 0x000fe40000000f00 */
[----:B------:R1:W-:Y:S04]  /*10fe0*/  STL [R1+0x28], R2 ;  /* 0x0000280201007387 */ /* 0x0003e80000100800 */
[----:B------:R2:W-:Y:S01]  /*10ff0*/  STL [R1+0x20], R0 ;  /* 0x0000200001007387 */ /* 0x0005e20000100800 */
[----:B-1----:R-:W-:Y:S01]  /*11000*/  MOV R2, R133 ;  /* 0x0000008500027202 */ /* 0x002fe20000000f00 */
[----:B------:R-:W-:-:S05]  /*11010*/  @P0 BRA `(.L_x_458) ;  /* 0xffffc62000000947 */ /* 0x000fca000383ffff */
.L_x_447:
[----:B------:R-:W-:Y:S02]  /*11020*/  MOV R7, 0x1f ;  /* 0x0000001f00077802 */ /* 0x000fe40000000f00 */
[----:B------:R-:W-:Y:S01]  /*11030*/  MOV R6, 0xffffffff ;  /* 0xffffffff00067802 */ /* 0x000fe20000000f00 */
[----:B------:R-:W-:Y:S05]  /*11040*/  BRA.DIV ~URZ, `(.L_x_459) ;  /* 0x00005e327f007947 */ /* 0x000fea000b800000 */
[----:B------:R-:W3:Y:S04]  /*11050*/  LDL R2, [R1+0x24] ;  /* 0x0000240001027983 */ /* 0x000ee80000100800 */
[----:B--23--:R2:W3:Y:S02]  /*11060*/  SHFL.BFLY PT, R0, R2, 0x2, 0x1f ;  /* 0x0c401f0002007f89 */ /* 0x00c4e400000e0000 */
.L_x_526:
[----:B--2---:R-:W2:Y:S02]  /*11070*/  LDL.LU R2, [R1+0x24] ;  /* 0x0000240001027983 */ /* 0x004ea40000300800 */
[----:B--23--:R-:W-:Y:S01]  /*11080*/  FADD.FTZ R0, R0, R2 ;  /* 0x0000000200007221 */ /* 0x00cfe20000010000 */
[----:B------:R-:W-:Y:S05]  /*11090*/  BRA.DIV ~URZ, `(.L_x_460) ;  /* 0x00005e427f007947 */ /* 0x000fea000b800000 */
[----:B------:R-:W2:Y:S04]  /*110a0*/  LDL.LU R6, [R1+0x28] ;  /* 0x0000280001067983 */ /* 0x000ea80000300800 */
[----:B------:R-:W3:Y:S02]  /*110b0*/  SHFL.BFLY PT, R5, R0, 0x1, 0x1f ;  /* 0x0c201f0000057f89 */ /* 0x000ee400000e0000 */
[----:B---3--:R-:W-:-:S02]  /*110c0*/  FADD.FTZ R0, R0, R5 ;  /* 0x0000000500007221 */ /* 0x008fc40000010000 */
[----:B--2---:R-:W2:Y:S02]  /*110d0*/  SHFL.BFLY PT, R2, R6, 0x2, 0x1f ;  /* 0x0c401f0006027f89 */ /* 0x004ea400000e0000 */
[----:B-12---:R-:W-:-:S05]  /*110e0*/  FADD.FTZ R4, R2, R6 ;  /* 0x0000000602047221 */ /* 0x006fca0000010000 */
[----:B------:R1:W2:Y:S02]  /*110f0*/  SHFL.BFLY PT, R3, R4, 0x1, 0x1f ;  /* 0x0c201f0004037f89 */ /* 0x0002a400000e0000 */
.L_x_527:
[----:B------:R-:W-:Y:S01]  /*11100*/  FSETP.NE.FTZ.AND P1, PT, R0, RZ, PT ;  /* 0x000000ff0000720b */ /* 0x000fe20003f35000 */
[----:B--2---:R-:W-:Y:S01]  /*11110*/  FADD.FTZ R3, R3, R4 ;  /* 0x0000000403037221 */ /* 0x004fe20000010000 */
[----:B------:R-:W-:Y:S02]  /*11120*/  MOV R2, RZ ;  /* 0x000000ff00027202 */ /* 0x000fe40000000f00 */
[----:B------:R-:W-:Y:S02]  /*11130*/  MOV R24, 0xff800000 ;  /* 0xff80000000187802 */ /* 0x000fe40000000f00 */
[----:B------:R-:W-:Y:S02]  /*11140*/  FSETP.NE.FTZ.AND P0, PT, R3, RZ, PT ;  /* 0x000000ff0300720b */ /* 0x000fe40003f15000 */
[----:B------:R-:W-:-:S05]  /*11150*/  MOV R22, 0xff800000 ;  /* 0xff80000000167802 */ /* 0x000fca0000000f00 */
[----:B------:R-:W2:Y:S01]  /*11160*/  @P1 MUFU.RCP R2, R0 ;  /* 0x0000000000021308 */ /* 0x000ea20000001000 */
[----:B-1----:R-:W-:-:S05]  /*11170*/  @P1 MOV R4, 0x3f317218 ;  /* 0x3f31721800041802 */ /* 0x002fca0000000f00 */
[----:B------:R-:W-:Y:S02]  /*11180*/  @P1 FMUL.FTZ R4, R4, c[0x0][0x2d0] ;  /* 0x0000b40004041a20 */ /* 0x000fe40000410000 */
[----:B------:R1:W3:Y:S01]  /*11190*/  @P1 MUFU.LG2 R5, R0 ;  /* 0x0000000000051308 */ /* 0x0002e20000000c00 */
[C---:B--2---:R-:W-:Y:S02]  /*111a0*/  FMUL.FTZ R186, R2.reuse, R100 ;  /* 0x0000006402ba7220 */ /* 0x044fe40000410000 */
[C---:B------:R-:W-:Y:S02]  /*111b0*/  FMUL.FTZ R187, R2.reuse, R101 ;  /* 0x0000006502bb7220 */ /* 0x040fe40000410000 */
[C---:B------:R-:W-:Y:S02]  /*111c0*/  FMUL.FTZ R100, R2.reuse, R104 ;  /* 0x0000006802647220 */ /* 0x040fe40000410000 */
[C---:B------:R-:W-:Y:S01]  /*111d0*/  FMUL.FTZ R101, R2.reuse, R105 ;  /* 0x0000006902657220 */ /* 0x040fe20000410000 */
[----:B-1----:R-:W-:Y:S01]  /*111e0*/  MOV R0, RZ ;  /* 0x000000ff00007202 */ /* 0x002fe20000000f00 */
        /* <DEDUP_REMOVED lines=134> */
.L_x_408:
[----:B---3--:R3:W5:Y:S01]  /*11a50*/  LDL R6, [R1+0x70] ;  /* 0x0000700001067983 */ /* 0x0087620000100800 */
[----:B------:R-:W-:Y:S03]  /*11a60*/  BSSY B0, `(.L_x_461) ;  /* 0x0000012000007945 */ /* 0x000fe60003800000 */
[----:B------:R-:W4:Y:S02]  /*11a70*/  S2R R26, SR_TID.X ;  /* 0x00000000001a7919 */ /* 0x000f240000002100 */
[----:B----4-:R-:W-:-:S13]  /*11a80*/  LOP3.LUT P0, RZ, R26, 0xff, RZ, 0xc0, !PT ;  /* 0x000000ff1aff7812 */ /* 0x010fda000780c0ff */
[----:B------:R-:W-:Y:S05]  /*11a90*/  @P0 BRA `(.L_x_462) ;  /* 0x000000e000000947 */ /* 0x000fea0003800000 */
[----:B---3--:R-:W3:Y:S01]  /*11aa0*/  S2R R4, SR_LANEID ;  /* 0x0000000000047919 */ /* 0x008ee20000000000 */
[----:B------:R-:W-:Y:S01]  /*11ab0*/  VOTEU.ANY UR4, UPT, PT ;  /* 0x0000000000047886 */ /* 0x000fe200038e0100 */
[----:B--2---:R-:W-:Y:S01]  /*11ac0*/  IMAD.MOV.U32 R5, RZ, RZ, c[0x0][0x564] ;  /* 0x00015900ff057624 */ /* 0x004fe200078e00ff */
[----:B------:R-:W3:Y:S08]  /*11ad0*/  FLO.U32 R3, UR4 ;  /* 0x0000000400037d00 */ /* 0x000ef000080e0000 */
[----:B------:R-:W2:Y:S01]  /*11ae0*/  POPC R2, UR4 ;  /* 0x0000000400027d09 */ /* 0x000ea20008000000 */
[----:B---3--:R-:W-:Y:S01]  /*11af0*/  ISETP.EQ.U32.AND P0, PT, R3, R4, PT ;  /* 0x000000040300720c */ /* 0x008fe20003f02070 */
[----:B------:R-:W-:-:S12]  /*11b00*/  IMAD.MOV.U32 R4, RZ, RZ, c[0x0][0x560] ;  /* 0x00015800ff047624 */ /* 0x000fd800078e00ff */
[----:B--2---:R2:W3:Y:S04]  /*11b10*/  @P0 ATOMG.E.ADD.STRONG.GPU PT, R2, [R4.64], R2 ;  /* 0x00000002040209a8 */ /* 0x0044e800081ee1c6 */
[----:B--2---:R-:W2:Y:S04]  /*11b20*/  S2R R4, SR_LTMASK ;  /* 0x0000000000047919 */ /* 0x004ea80000003900 */
[----:B---3--:R2:W3:Y:S02]  /*11b30*/  SHFL.IDX PT, R3, R2, R3, 0x1f ;  /* 0x00001f0302037589 */ /* 0x0084e400000e0000 */
[----:B--2---:R-:W-:-:S06]  /*11b40*/  LOP3.LUT R2, R4, UR4, RZ, 0xc0, !PT ;  /* 0x0000000404027c12 */ /* 0x004fcc000f8ec0ff */
[----:B------:R-:W3:Y:S02]  /*11b50*/  POPC R2, R2 ;  /* 0x0000000200027309 */ /* 0x000ee40000000000 */
[----:B---3-5:R-:W-:-:S05]  /*11b60*/  IADD3 R6, R3, c[0x0][0xc], R2 ;  /* 0x0000030003067a10 */ /* 0x028fca0007ffe002 */
[----:B------:R2:W-:Y:S02]  /*11b70*/  STL [R1+0x70], R6 ;  /* 0x0000700601007387 */ /* 0x0005e40000100800 */
.L_x_462:
[----:B---3--:R-:W-:Y:S05]  /*11b80*/  BSYNC B0 ;  /* 0x0000000000007941 */ /* 0x008fea0003800000 */
.L_x_461:
[----:B------:R-:W-:Y:S01]  /*11b90*/  SHF.R.S32.HI R25, RZ, 0x1f, R26 ;  /* 0x0000001fff197819 */ /* 0x000fe2000001141a */
[----:B------:R-:W-:Y:S01]  /*11ba0*/  BSSY B1, `(.L_x_463) ;  /* 0x00003e0000017945 */ /* 0x000fe20003800000 */
[----:B------:R-:W-:Y:S01]  /*11bb0*/  PRMT R0, R0, 0x9910, RZ ;  /* 0x0000991000007816 */ /* 0x000fe200000000ff */
[----:B-----5:R-:W-:Y:S01]  /*11bc0*/  IMAD.MOV.U32 R111, RZ, RZ, R6 ;  /* 0x000000ffff6f7224 */ /* 0x020fe200078e0006 */
[----:B------:R-:W-:Y:S02]  /*11bd0*/  LEA.HI R25, R25, R26, RZ, 0x3 ;  /* 0x0000001a19197211 */ /* 0x000fe400078f18ff */
[----:B------:R-:W-:Y:S02]  /*11be0*/  ISETP.NE.AND P0, PT, R0, RZ, PT ;  /* 0x000000ff0000720c */ /* 0x000fe40003f05270 */
[----:B------:R-:W-:-:S05]  /*11bf0*/  LOP3.LUT R25, R25, 0xfffffff8, RZ, 0xc0, !PT ;  /* 0xfffffff819197812 */ /* 0x000fca00078ec0ff */
[----:B------:R-:W-:-:S04]  /*11c00*/  IMAD.IADD R25, R26, 0x1, -R25 ;  /* 0x000000011a197824 */ /* 0x000fc800078e0a19 */
[----:B------:R-:W-:-:S05]  /*11c10*/  IMAD.SHL.U32 R11, R25, 0x8, RZ ;  /* 0x00000008190b7824 */ /* 0x000fca00078e00ff */
[C---:B------:R-:W-:Y:S02]  /*11c20*/  IADD3 R34, R11.reuse, 0x40, RZ ;  /* 0x000000400b227810 */ /* 0x040fe40007ffe0ff */
[C---:B------:R-:W-:Y:S02]  /*11c30*/  IADD3 R32, R11.reuse, 0xc0, RZ ;  /* 0x000000c00b207810 */ /* 0x040fe40007ffe0ff */
[----:B------:R-:W-:Y:S01]  /*11c40*/  IADD3 R33, R11, 0x80, RZ ;  /* 0x000000800b217810 */ /* 0x000fe20007ffe0ff */
[----:B------:R-:W-:Y:S05]  /*11c50*/  @!P0 BRA `(.L_x_464) ;  /* 0x00002f4000008947 */ /* 0x000fea0003800000 */
[----:B------:R-:W3:Y:S04]  /*11c60*/  LDL R8, [R1+0x88] ;  /* 0x0000880001087983 */ /* 0x000ee80000100800 */
[----:B------:R-:W4:Y:S04]  /*11c70*/  LDL R13, [R1+0x8c] ;  /* 0x00008c00010d7983 */ /* 0x000f280000100800 */
[----:B--2---:R-:W2:Y:S04]  /*11c80*/  LDL R9, [R1+0x94] ;  /* 0x0000940001097983 */ /* 0x004ea80000100800 */
[----:B------:R-:W2:Y:S04]  /*11c90*/  LDL R12, [R1+0x90] ;  /* 0x00009000010c7983 */ /* 0x000ea80000100800 */
[----:B------:R-:W2:Y:S04]  /*11ca0*/  LDL R7, [R1+0xa4] ;  /* 0x0000a40001077983 */ /* 0x000ea80000100800 */
[----:B------:R-:W2:Y:S04]  /*11cb0*/  LDL R6, [R1+0x9c] ;  /* 0x00009c0001067983 */ /* 0x000ea80000100800 */
[----:B------:R-:W2:Y:S04]  /*11cc0*/  LDL R5, [R1+0xa0] ;  /* 0x0000a00001057983 */ /* 0x000ea80000100800 */
[----:B------:R-:W2:Y:S01]  /*11cd0*/  LDL R10, [R1+0x98] ;  /* 0x00009800010a7983 */ /* 0x000ea20000100800 */
[----:B------:R-:W-:Y:S01]  /*11ce0*/  WARPSYNC 0xffffffff ;  /* 0xffffffff00007948 */ /* 0x000fe20003800000 */
[----:B------:R-:W-:-:S02]  /*11cf0*/  F2FP.BF16.PACK_AB R0, R185, R184 ;  /* 0x000000b8b900723e */ /* 0x000fc400000010ff */
[----:B------:R-:W-:Y:S01]  /*11d00*/  BAR.SYNC.DEFER_BLOCKING 0x1, 0x100 ;  /* 0x0044000000007b1d */ /* 0x000fe20000010000 */
[----:B------:R-:W-:Y:S02]  /*11d10*/  F2FP.BF16.PACK_AB R2, R117, R116 ;  /* 0x000000747502723e */ /* 0x000fe400000010ff */
[----:B------:R-:W-:Y:S02]  /*11d20*/  F2FP.BF16.PACK_AB R3, R153, R152 ;  /* 0x000000989903723e */ /* 0x000fe400000010ff */
[----:B------:R-:W-:Y:S01]  /*11d30*/  F2FP.BF16.PACK_AB R4, R93, R92 ;  /* 0x0000005c5d04723e */ /* 0x000fe200000010ff */
[----:B---3--:R3:W-:Y:S04]  /*11d40*/  STS [R8], R0 ;  /* 0x0000000008007388 */ /* 0x0087e80000000800 */
[----:B------:R1:W-:Y:S04]  /*11d50*/  STS [R8+0x400], R2 ;  /* 0x0004000208007388 */ /* 0x0003e80000000800 */
[----:B----4-:R4:W-:Y:S01]  /*11d60*/  STS [R13], R3 ;  /* 0x000000030d007388 */ /* 0x0109e20000000800 */
[----:B---3--:R-:W-:-:S02]  /*11d70*/  F2FP.BF16.PACK_AB R0, R213, R212 ;  /* 0x000000d4d500723e */ /* 0x008fc400000010ff */
[----:B-1----:R-:W-:-:S03]  /*11d80*/  F2FP.BF16.PACK_AB R2, R149, R148 ;  /* 0x000000949502723e */ /* 0x002fc600000010ff */
[----:B------:R1:W-:Y:S01]  /*11d90*/  STS [R13+0x400], R0 ;  /* 0x000400000d007388 */ /* 0x0003e20000000800 */
[----:B----4-:R-:W-:-:S03]  /*11da0*/  F2FP.BF16.PACK_AB R3, R203, R202 ;  /* 0x000000cacb03723e */ /* 0x010fc600000010ff */
[----:B--2---:R2:W-:Y:S04]  /*11db0*/  STS [R9], R2 ;  /* 0x0000000209007388 */ /* 0x0045e80000000800 */
        /* <DEDUP_REMOVED lines=85> */
[----:B------:R-:W-:Y:S01]  /*12310*/  STS [R8+0xc000], R2 ;  /* 0x00c0000208007388 */ /* 0x000fe20000000800 */
[----:B-1----:R-:W-:Y:S02]  /*12320*/  F2FP.BF16.PACK_AB R0, R83, R82 ;  /* 0x000000525300723e */ /* 0x002fe400000010ff */
[----:B--2---:R-:W-:-:S03]  /*12330*/  F2FP.BF16.PACK_AB R3, R211, R210 ;  /* 0x000000d2d303723e */ /* 0x004fc600000010ff */
[----:B------:R1:W-:Y:S01]  /*12340*/  STS [R8+0xc400], R0 ;  /* 0x00c4000008007388 */ /* 0x0003e20000000800 */
[----:B---3--:R-:W-:-:S03]  /*12350*/  F2FP.BF16.PACK_AB R4, R101, R100 ;  /* 0x000000646504723e */ /* 0x008fc600000010ff */
[----:B-1----:R-:W2:Y:S01]  /*12360*/  LDL R8, [R1+0x7c] ;  /* 0x00007c0001087983 */ /* 0x002ea20000100800 */
[----:B------:R-:W-:Y:S02]  /*12370*/  F2FP.BF16.PACK_AB R2, R105, R104 ;  /* 0x000000686902723e */ /* 0x000fe400000010ff */
[----:B------:R-:W-:Y:S01]  /*12380*/  F2FP.BF16.PACK_AB R0, R107, R106 ;  /* 0x0000006a6b00723e */ /* 0x000fe200000010ff */
[----:B------:R1:W-:Y:S04]  /*12390*/  STS [R13+0xc000], R4 ;  /* 0x00c000040d007388 */ /* 0x0003e80000000800 */
[----:B------:R3:W-:Y:S04]  /*123a0*/  STS [R13+0xc400], R3 ;  /* 0x00c400030d007388 */ /* 0x0007e80000000800 */
[----:B------:R4:W-:Y:S04]  /*123b0*/  STS [R9+0xc000], R2 ;  /* 0x00c0000209007388 */ /* 0x0009e80000000800 */
[----:B------:R4:W-:Y:S01]  /*123c0*/  STS [R9+0xc400], R0 ;  /* 0x00c4000009007388 */ /* 0x0009e20000000800 */
[----:B-1----:R-:W-:-:S02]  /*123d0*/  F2FP.BF16.PACK_AB R4, R109, R108 ;  /* 0x0000006c6d04723e */ /* 0x002fc400000010ff */
[----:B---3--:R-:W-:-:S03]  /*123e0*/  F2FP.BF16.PACK_AB R3, R103, R102 ;  /* 0x000000666703723e */ /* 0x008fc600000010ff */
[----:B------:R1:W-:Y:S01]  /*123f0*/  STS [R12+0xc000], R4 ;  /* 0x00c000040c007388 */ /* 0x0003e20000000800 */
[----:B----4-:R-:W-:-:S03]  /*12400*/  F2FP.BF16.PACK_AB R2, R191, R190 ;  /* 0x000000bebf02723e */ /* 0x010fc600000010ff */
[----:B------:R3:W-:Y:S01]  /*12410*/  STS [R12+0xc400], R3 ;  /* 0x00c400030c007388 */ /* 0x0007e20000000800 */
[----:B------:R-:W-:-:S03]  /*12420*/  F2FP.BF16.PACK_AB R0, R99, R98 ;  /* 0x000000626300723e */ /* 0x000fc600000010ff */
[----:B------:R4:W-:Y:S04]  /*12430*/  STS [R7+0xc000], R2 ;  /* 0x00c0000207007388 */ /* 0x0009e80000000800 */
[----:B------:R4:W-:Y:S01]  /*12440*/  STS [R7+0xc400], R0 ;  /* 0x00c4000007007388 */ /* 0x0009e20000000800 */
[----:B------:R-:W-:Y:S02]  /*12450*/  ISETP.NE.U32.AND P0, PT, RZ, c[0x0][0x508], PT ;  /* 0x00014200ff007a0c */ /* 0x000fe40003f05070 */
[----:B------:R-:W-:Y:S01]  /*12460*/  ISETP.NE.U32.AND P2, PT, RZ, c[0x0][0x500], PT ;  /* 0x00014000ff007a0c */ /* 0x000fe20003f45070 */
[----:B------:R-:W2:Y:S01]  /*12470*/  LDL.LU R9, [R1+0x74] ;  /* 0x0000740001097983 */ /* 0x000ea20000300800 */
[----:B------:R-:W-:Y:S01]  /*12480*/  ISETP.NE.AND.EX P1, PT, RZ, c[0x0][0x50c], PT, P0 ;  /* 0x00014300ff007a0c */ /* 0x000fe20003f25300 */
[----:B------:R-:W-:Y:S01]  /*12490*/  IMAD.MOV.U32 R15, RZ, RZ, c[0x0][0x388] ;  /* 0x0000e200ff0f7624 */ /* 0x000fe200078e00ff */
[----:B------:R-:W-:-:S02]  /*124a0*/  ISETP.NE.AND.EX P2, PT, RZ, c[0x0][0x504], PT, P2 ;  /* 0x00014100ff007a0c */ /* 0x000fc40003f45320 */
[----:B-1----:R-:W-:Y:S02]  /*124b0*/  F2FP.BF16.PACK_AB R4, R189, R188 ;  /* 0x000000bcbd04723e */ /* 0x002fe400000010ff */
[----:B---3--:R-:W-:-:S03]  /*124c0*/  F2FP.BF16.PACK_AB R3, R91, R90 ;  /* 0x0000005a5b03723e */ /* 0x008fc600000010ff */
[----:B------:R1:W-:Y:S01]  /*124d0*/  STS [R6+0xc000], R4 ;  /* 0x00c0000406007388 */ /* 0x0003e20000000800 */
[----:B----4-:R-:W-:-:S03]  /*124e0*/  F2FP.BF16.PACK_AB R2, R113, R112 ;  /* 0x000000707102723e */ /* 0x010fc600000010ff */
[----:B------:R3:W-:Y:S01]  /*124f0*/  STS [R6+0xc400], R3 ;  /* 0x00c4000306007388 */ /* 0x0007e20000000800 */
[----:B------:R-:W-:-:S03]  /*12500*/  F2FP.BF16.PACK_AB R0, R87, R86 ;  /* 0x000000565700723e */ /* 0x000fc600000010ff */
[----:B------:R4:W-:Y:S04]  /*12510*/  STS [R5+0xc000], R2 ;  /* 0x00c0000205007388 */ /* 0x0009e80000000800 */
[----:B------:R4:W-:Y:S01]  /*12520*/  STS [R5+0xc400], R0 ;  /* 0x00c4000005007388 */ /* 0x0009e20000000800 */
[----:B-1----:R-:W-:Y:S01]  /*12530*/  IMAD.MOV.U32 R4, RZ, RZ, 0x4 ;  /* 0x00000004ff047424 */ /* 0x002fe200078e00ff */
[----:B---3--:R-:W-:Y:S01]  /*12540*/  F2FP.BF16.PACK_AB R3, R77, R76 ;  /* 0x0000004c4d03723e */ /* 0x008fe200000010ff */
[----:B----4-:R-:W-:-:S04]  /*12550*/  IMAD.MOV.U32 R2, RZ, RZ, RZ ;  /* 0x000000ffff027224 */ /* 0x010fc800078e00ff */
[----:B------:R1:W-:Y:S01]  /*12560*/  STS [R10+0xc000], R3 ;  /* 0x00c000030a007388 */ /* 0x0003e20000000800 */
[----:B------:R-:W-:-:S05]  /*12570*/  F2FP.BF16.PACK_AB R0, R79, R78 ;  /* 0x0000004e4f00723e */ /* 0x000fca00000010ff */
[----:B------:R3:W-:Y:S01]  /*12580*/  STS [R10+0xc400], R0 ;  /* 0x00c400000a007388 */ /* 0x0007e20000000800 */
[----:B--2---:R-:W-:-:S03]  /*12590*/  @P1 IMAD.WIDE R6, R8, R4, c[0x0][0x508] ;  /* 0x0001420008061625 */ /* 0x004fc600078e0204 */
[----:B------:R-:W-:Y:S01]  /*125a0*/  BAR.SYNC.DEFER_BLOCKING 0x1, 0x100 ;  /* 0x0044000000007b1d */ /* 0x000fe20000010000 */
[----:B------:R-:W-:-:S05]  /*125b0*/  IMAD.WIDE R4, R8, R4, c[0x0][0x500] ;  /* 0x0001400008047625 */ /* 0x000fca00078e0204 */
[----:B------:R3:W5:Y:S04]  /*125c0*/  @P1 LDG.E R15, [R6.64] ;  /* 0x00000006060f1981 */ /* 0x000768000c1e1900 */
[----:B------:R3:W5:Y:S01]  /*125d0*/  @P2 LDG.E R2, [R4.64] ;  /* 0x0000000604022981 */ /* 0x000762000c1e1900 */
[----:B------:R-:W-:-:S04]  /*125e0*/  ISETP.NE.AND P0, PT, R9, RZ, PT ;  /* 0x000000ff0900720c */ /* 0x000fc80003f05270 */
[----:B-1----:R-:W-:Y:S01]  /*125f0*/  SEL R3, R9, c[0x0][0x3d4], P0 ;  /* 0x0000f50009037a07 */ /* 0x002fe20000000000 */
[----:B------:R-:W-:Y:S05]  /*12600*/  @P1 BRA `(.L_x_465) ;  /* 0x0000004000001947 */ /* 0x000fea0003800000 */
[----:B---3--:R-:W-:Y:S05]  /*12610*/  @!P2 BRA `(.L_x_465) ;  /* 0x000000300000a947 */ /* 0x008fea0003800000 */
[----:B------:R1:W2:Y:S04]  /*12620*/  LDG.E R0, [R4.64] ;  /* 0x0000000604007981 */ /* 0x0002a8000c1e1900 */
[----:B-1----:R-:W2:Y:S02]  /*12630*/  LDG.E R4, [R4.64+0x4] ;  /* 0x0000040604047981 */ /* 0x002ea4000c1e1900 */
[----:B--2--5:R-:W-:Y:S02]  /*12640*/  IADD3 R15, -R0, R4, RZ ;  /* 0x00000004000f7210 */ /* 0x024fe40007ffe1ff */
.L_x_465:
[----:B---3--:R-:W2:Y:S04]  /*12650*/  LDL R4, [R1+0x80] ;  /* 0x0000800001047983 */ /* 0x008ea80000100800 */
[----:B------:R-:W2:Y:S04]  /*12660*/  LDL R114, [R1+0x68] ;  /* 0x0000680001727983 */ /* 0x000ea80000100800 */
[----:B------:R-:W3:Y:S01]  /*12670*/  LDL R23, [R1+0x84] ;  /* 0x0000840001177983 */ /* 0x000ee20000100800 */
[----:B------:R-:W-:Y:S01]  /*12680*/  IMAD.MOV.U32 R0, RZ, RZ, 0x368 ;  /* 0x00000368ff007424 */ /* 0x000fe200078e00ff */
[----:B------:R-:W-:-:S02]  /*12690*/  ISETP.GT.AND P2, PT, R3, 0x1, PT ;  /* 0x000000010300780c */ /* 0x000fc40003f44270 */
[----:B------:R-:W4:Y:S02]  /*126a0*/  LDL R13, [R1+0x78] ;  /* 0x00007800010d7983 */ /* 0x000f240000100800 */
[----:B------:R-:W-:-:S04]  /*126b0*/  SEL R0, R0, 0x328, P2 ;  /* 0x0000032800007807 */ /* 0x000fc80001000000 */
[----:B------:R1:W2:Y:S08]  /*126c0*/  LDC.64 R6, c[0x0][R0+0x170] ;  /* 0x00005c0000067b82 */ /* 0x0002b00000000a00 */
[----:B------:R1:W3:Y:S01]  /*126d0*/  LDC.64 R16, c[0x0][R0+0x168] ;  /* 0x00005a0000107b82 */ /* 0x0002e20000000a00 */
[----:B------:R-:W-:-:S04]  /*126e0*/  ISETP.NE.U32.AND P0, PT, RZ, c[0x0][0x500], PT ;  /* 0x00014000ff007a0c */ /* 0x000fc80003f05070 */
[----:B------:R-:W-:-:S03]  /*126f0*/  ISETP.NE.AND.EX P0, PT, RZ, c[0x0][0x504], PT, P0 ;  /* 0x00014100ff007a0c */ /* 0x000fc60003f05300 */
[----:B------:R1:W2:Y:S01]  /*12700*/  LDC.64 R18, c[0x0][R0+0x178] ;  /* 0x00005e0000127b82 */ /* 0x0002a20000000a00 */
[----:B------:R-:W-:-:S07]  /*12710*/  SHF.R.S32.HI R3, RZ, 0x1f, R8 ;  /* 0x0000001fff037819 */ /* 0x000fce0000011408 */
[----:B------:R1:W2:Y:S02]  /*12720*/  LDC.64 R20, c[0x0][R0+0x160] ;  /* 0x0000580000147b82 */ /* 0x0002a40000000a00 */
[----:B-1----:R-:W-:-:S05]  /*12730*/  IMAD.MOV.U32 R0, RZ, RZ, c[0x0][0x4e8] ;  /* 0x00013a00ff007624 */ /* 0x002fca00078e00ff */
[----:B------:R-:W-:Y:S02]  /*12740*/  ISETP.NE.AND P3, PT, R0, 0x1, PT ;  /* 0x000000010000780c */ /* 0x000fe40003f65270 */
[----:B------:R-:W-:Y:S01]  /*12750*/  SEL R0, R8, RZ, !P0 ;  /* 0x000000ff08007207 */ /* 0x000fe20004000000 */
[----:B--2---:R-:W-:Y:S01]  /*12760*/  IMAD.IADD R9, R4, 0x1, R114 ;  /* 0x0000000104097824 */ /* 0x004fe200078e0272 */
[----:B------:R-:W-:-:S03]  /*12770*/  SEL R4, R3, RZ, !P0 ;  /* 0x000000ff03047207 */ /* 0x000fc60004000000 */
[----:B------:R-:W-:-:S04]  /*12780*/  IMAD R3, R7, R0, RZ ;  /* 0x0000000007037224 */ /* 0x000fc800078e02ff */
[C---:B------:R-:W-:Y:S02]  /*12790*/  IMAD R12, R6.reuse, R4, R3 ;  /* 0x00000004060c7224 */ /* 0x040fe400078e0203 */
[----:B------:R-:W-:-:S04]  /*127a0*/  IMAD.WIDE.U32 R4, R6, R0, RZ ;  /* 0x0000000006047225 */ /* 0x000fc800078e00ff */
[----:B---3--:R-:W-:Y:S02]  /*127b0*/  IMAD.WIDE.U32 R6, R16, R23, RZ ;  /* 0x0000001710067225 */ /* 0x008fe400078e00ff */
[----:B------:R-:W2:Y:S02]  /*127c0*/  LDL R16, [R1+0xac] ;  /* 0x0000ac0001107983 */ /* 0x000ea40000100800 */
[----:B------:R-:W-:-:S04]  /*127d0*/  @P3 IMAD.HI.U32 R8, R9, c[0x0][0x4ec], RZ ;  /* 0x00013b0009083a27 */ /* 0x000fc800078e00ff */
[----:B------:R-:W-:Y:S01]  /*127e0*/  IMAD.MOV.U32 R3, RZ, RZ, R9 ;  /* 0x000000ffff037224 */ /* 0x000fe200078e0009 */
[----:B------:R-:W-:Y:S01]  /*127f0*/  @P3 SHF.R.U32.HI R3, RZ, c[0x0][0x4f0], R8 ;  /* 0x00013c00ff033a19 */ /* 0x000fe20000011608 */
[----:B------:R-:W-:Y:S01]  /*12800*/  IMAD R10, R17, R23, RZ ;  /* 0x00000017110a7224 */ /* 0x000fe200078e02ff */
[----:B----4-:R-:W-:Y:S01]  /*12810*/  SEL R8, R13, RZ, P2 ;  /* 0x000000ff0d087207 */ /* 0x010fe20001000000 */
[----:B------:R-:W-:Y:S01]  /*12820*/  IMAD.IADD R13, R5, 0x1, R12 ;  /* 0x00000001050d7824 */ /* 0x000fe200078e020c */
[----:B-----5:R-:W-:Y:S01]  /*12830*/  IADD3 R14, P1, P0, R4, R6, R2 ;  /* 0x00000006040e7210 */ /* 0x020fe2000783e002 */
        /* <DEDUP_REMOVED lines=18> */
[----:B------:R-:W-:Y:S01]  /*12960*/  SHF.R.S32.HI R8, RZ, 0x1f, R26 ;  /* 0x0000001fff087819 */ /* 0x000fe2000001141a */
        /* <DEDUP_REMOVED lines=9> */
[----:B------:R2:W-:Y:S01]  /*12a00*/  SHFL.IDX PT, R4, R3, 0x1, 0x1c1f ;  /* 0x003c1f0003047f89 */ /* 0x0005e200000e0000 */
[----:B------:R-:W-:-:S03]  /*12a10*/  IMAD R12, R15, c[0x0][0x4e8], RZ ;  /* 0x00013a000f0c7a24 */ /* 0x000fc600078e02ff */
[----:B------:R-:W3:Y:S01]  /*12a20*/  SHFL.IDX PT, R5, R5, 0x1, 0x1c1f ;  /* 0x003c1f0005057f89 */ /* 0x000ee200000e0000 */
[----:B------:R-:W-:Y:S01]  /*12a30*/  LOP3.LUT P0, RZ, R8, 0x3, RZ, 0xc0, !PT ;  /* 0x0000000308ff7812 */ /* 0x000fe2000780c0ff */
[----:B--2---:R-:W-:-:S05]  /*12a40*/  IMAD.IADD R3, R16, 0x1, R114 ;  /* 0x0000000110037824 */ /* 0x004fca00078e0272 */
        /* <DEDUP_REMOVED lines=9> */
[----:B------:R-:W2:Y:S01]  /*12ae0*/  LDL R13, [R1+0x18] ;  /* 0x00001800010d7983 */ /* 0x000ea20000100800 */
[----:B------:R-:W-:Y:S01]  /*12af0*/  SHF.R.S32.HI R35, RZ, 0x1f, R26 ;  /* 0x0000001fff237819 */ /* 0x000fe2000001141a */
[----:B------:R-:W-:Y:S01]  /*12b00*/  IMAD R10, R10, c[0x0][0x3a0], RZ ;  /* 0x0000e8000a0a7a24 */ /* 0x000fe200078e02ff */
[----:B-1----:R-:W-:Y:S01]  /*12b10*/  SHF.R.S32.HI R7, RZ, 0x1f, R0 ;  /* 0x0000001fff077819 */ /* 0x002fe20000011400 */
[----:B------:R-:W-:Y:S01]  /*12b20*/  IMAD.WIDE.U32 R4, R2, c[0x0][0x3a0], RZ ;  /* 0x0000e80002047a25 */ /* 0x000fe200078e00ff */
[----:B------:R-:W-:-:S03]  /*12b30*/  LEA.HI R35, R35, R26, RZ, 0x3 ;  /* 0x0000001a23237211 */ /* 0x000fc600078f18ff */
[----:B------:R-:W-:Y:S01]  /*12b40*/  IMAD R2, R2, c[0x0][0x3a4], R10 ;  /* 0x0000e90002027a24 */ /* 0x000fe200078e020a */
[----:B------:R-:W-:-:S04]  /*12b50*/  SHF.R.S32.HI R35, RZ, 0x3, R35 ;  /* 0x00000003ff237819 */ /* 0x000fc80000011423 */
[----:B------:R-:W-:Y:S02]  /*12b60*/  LEA R6, R25, R35, 0x5 ;  /* 0x0000002319067211 */ /* 0x000fe400078e28ff */
[----:B------:R-:W-:Y:S02]  /*12b70*/  IADD3 R3, R5, R2, RZ ;  /* 0x0000000205037210 */ /* 0x000fe40007ffe0ff */
[----:B------:R-:W-:Y:S02]  /*12b80*/  MOV R2, R4 ;  /* 0x0000000400027202 */ /* 0x000fe40000000f00 */
[----:B------:R-:W-:-:S03]  /*12b90*/  IADD3 R6, R114, R6, RZ ;  /* 0x0000000672067210 */ /* 0x000fc60007ffe0ff */
[----:B------:R-:W-:Y:S01]  /*12ba0*/  IMAD.WIDE.U32 R4, R23, c[0x0][0x3e8], R2 ;  /* 0x0000fa0017047a25 */ /* 0x000fe200078e0002 */
[----:B------:R-:W-:-:S03]  /*12bb0*/  MOV R2, R6 ;  /* 0x0000000600027202 */ /* 0x000fc60000000f00 */
[----:B------:R-:W-:Y:S02]  /*12bc0*/  IMAD R3, R7, c[0x0][0x3f0], RZ ;  /* 0x0000fc0007037a24 */ /* 0x000fe400078e02ff */
[----:B------:R-:W-:-:S04]  /*12bd0*/  @P3 IMAD.HI.U32 R7, R6, c[0x0][0x4ec], RZ ;  /* 0x00013b0006073a27 */ /* 0x000fc800078e00ff */
[----:B------:R-:W-:Y:S01]  /*12be0*/  IMAD R5, R23, c[0x0][0x3ec], R5 ;  /* 0x0000fb0017057a24 */ /* 0x000fe200078e0205 */
[----:B------:R-:W-:Y:S01]  /*12bf0*/  @P3 SHF.R.U32.HI R2, RZ, c[0x0][0x4f0], R7 ;  /* 0x00013c00ff023a19 */ /* 0x000fe20000011607 */
[C---:B------:R-:W-:Y:S02]  /*12c00*/  IMAD R8, R0.reuse, c[0x0][0x3f4], R3 ;  /* 0x0000fd0000087a24 */ /* 0x040fe400078e0203 */
[----:B------:R-:W-:Y:S01]  /*12c10*/  IMAD.WIDE.U32 R4, R0, c[0x0][0x3f0], R4 ;  /* 0x0000fc0000047a25 */ /* 0x000fe200078e0004 */
[----:B------:R-:W-:Y:S02]  /*12c20*/  SHF.R.S32.HI R3, RZ, 0x1f, R2 ;  /* 0x0000001fff037819 */ /* 0x000fe40000011402 */
[----:B------:R-:W-:Y:S02]  /*12c30*/  IADD3 R0, -R2, RZ, RZ ;  /* 0x000000ff02007210 */ /* 0x000fe40007ffe1ff */
[----:B------:R-:W-:Y:S01]  /*12c40*/  IADD3 R5, R5, R8, RZ ;  /* 0x0000000805057210 */ /* 0x000fe20007ffe0ff */
[----:B------:R-:W-:-:S02]  /*12c50*/  IMAD R3, R3, c[0x0][0x3e0], RZ ;  /* 0x0000f80003037a24 */ /* 0x000fc400078e02ff */
        /* <DEDUP_REMOVED lines=11> */
[----:B--2---:R-:W1:Y:S04]  /*12d10*/  LDS.128 R28, [R13+0x80] ;  /* 0x000080000d1c7984 */ /* 0x004e680000000c00 */
[----:B------:R-:W2:Y:S04]  /*12d20*/  LDS.128 R48, [R13+0x1080] ;  /* 0x001080000d307984 */ /* 0x000ea80000000c00 */
[----:B------:R-:W3:Y:S04]  /*12d30*/  LDS.128 R64, [R13+0x2080] ;  /* 0x002080000d407984 */ /* 0x000ee80000000c00 */
[----:B------:R-:W4:Y:S04]  /*12d40*/  LDS.128 R76, [R13+0x3080] ;  /* 0x003080000d4c7984 */ /* 0x000f280000000c00 */
[----:B------:R-:W1:Y:S04]  /*12d50*/  LDS.128 R24, [R13+0x4080] ;  /* 0x004080000d187984 */ /* 0x000e680000000c00 */
        /* <DEDUP_REMOVED lines=10> */
[----:B------:R5:W1:Y:S02]  /*12e00*/  LDS.128 R80, [R13+0xf080] ;  /* 0x00f080000d507984 */ /* 0x000a640000000c00 */
[----:B-----5:R-:W-:Y:S01]  /*12e10*/  IADD3 R13, R35, R114, RZ ;  /* 0x00000072230d7210 */ /* 0x020fe20007ffe0ff */
[----:B------:R-:W-:Y:S05]  /*12e20*/  BRA.DIV ~URZ, `(.L_x_467) ;  /* 0x000041c27f007947 */ /* 0x000fea000b800000 */
[----:B--234-:R2:W3:Y:S02]  /*12e30*/  SHFL.IDX PT, R10, R14, RZ, 0x181f ;  /* 0x00181fff0e0a7589 */ /* 0x01c4e400000e0000 */
.L_x_528:
[----:B------:R-:W-:Y:S05]  /*12e40*/  BRA.DIV ~URZ, `(.L_x_468) ;  /* 0x000042127f007947 */ /* 0x000fea000b800000 */
[----:B------:R4:W2:Y:S02]  /*12e50*/  SHFL.IDX PT, R0, R15, RZ, 0x181f ;  /* 0x00181fff0f007589 */ /* 0x0008a400000e0000 */
.L_x_529:
[----:B------:R-:W-:Y:S01]  /*12e60*/  ISETP.GE.AND P0, PT, R13, R12, PT ;  /* 0x0000000c0d00720c */ /* 0x000fe20003f06270 */
[----:B------:R-:W-:Y:S01]  /*12e70*/  BSSY B0, `(.L_x_469) ;  /* 0x0000016000007945 */ /* 0x000fe20003800000 */
[----:B------:R-:W-:-:S02]  /*12e80*/  SHF.R.S32.HI R86, RZ, 0x1f, R32 ;  /* 0x0000001fff567819 */ /* 0x000fc40000011420 */
[----:B------:R-:W-:Y:S02]  /*12e90*/  SHF.R.S32.HI R85, RZ, 0x1f, R11 ;  /* 0x0000001fff557819 */ /* 0x000fe4000001140b */
[----:B------:R-:W-:Y:S02]  /*12ea0*/  SHF.R.S32.HI R84, RZ, 0x1f, R34 ;  /* 0x0000001fff547819 */ /* 0x000fe40000011422 */
[----:B------:R-:W-:-:S05]  /*12eb0*/  SHF.R.S32.HI R35, RZ, 0x1f, R33 ;  /* 0x0000001fff237819 */ /* 0x000fca0000011421 */
        /* <DEDUP_REMOVED lines=11> */
[----:B-1----:R1:W-:Y:S01]  /*12f70*/  @!P3 ST.E.128 [R8.64], R28 ;  /* 0x0000001c0800b985 */ /* 0x0023e2000c101d06 */
[----:B------:R-:W-:-:S02]  /*12f80*/  @!P1 LEA.HI.X R5, R33, R10, R35, 0x1, P5 ;  /* 0x0000000a21059211 */ /* 0x000fc400028f0c23 */
[----:B------:R-:W-:Y:S01]  /*12f90*/  @!P0 LEA.HI.X R3, R32, R10, R86, 0x1, P4 ;  /* 0x0000000a20038211 */ /* 0x000fe200020f0c56 */
[----:B------:R1:W-:Y:S04]  /*12fa0*/  @!P2 ST.E.128 [R6.64], R24 ;  /* 0x000000180600a985 */ /* 0x0003e8000c101d06 */
[----:B------:R1:W-:Y:S04]  /*12fb0*/  @!P1 ST.E.128 [R4.64], R20 ;  /* 0x0000001404009985 */ /* 0x0003e8000c101d06 */
[----:B------:R1:W-:Y:S02]  /*12fc0*/  @!P0 ST.E.128 [R2.64], R16 ;  /* 0x0000001002008985 */ /* 0x0003e4000c101d06 */
.L_x_470:
[----:B------:R-:W-:Y:S05]  /*12fd0*/  BSYNC B0 ;  /* 0x0000000000007941 */ /* 0x000fea0003800000 */
.L_x_469:
[----:B------:R-:W-:Y:S05]  /*12fe0*/  BRA.DIV ~URZ, `(.L_x_471) ;  /* 0x000040d27f007947 */ /* 0x000fea000b800000 */
[----:B---3--:R3:W4:Y:S04]  /*12ff0*/  SHFL.IDX PT, R10, R14, 0x1, 0x181f ;  /* 0x00381f000e0a7f89 */ /* 0x00872800000e0000 */
[----:B--2---:R3:W2:Y:S02]  /*13000*/  SHFL.IDX PT, R0, R15, 0x1, 0x181f ;  /* 0x00381f000f007f89 */ /* 0x0046a400000e0000 */
.L_x_530:
[----:B-1----:R-:W-:Y:S01]  /*13010*/  IADD3 R2, R13, 0x20, RZ ;  /* 0x000000200d027810 */ /* 0x002fe20007ffe0ff */
        /* <DEDUP_REMOVED lines=16> */
[----:B------:R1:W-:Y:S04]  /*13120*/  @!P2 ST.E.128 [R6.64], R44 ;  /* 0x0000002c0600a985 */ /* 0x0003e8000c101d06 */
[----:B------:R1:W-:Y:S04]  /*13130*/  @!P1 ST.E.128 [R4.64], R40 ;  /* 0x0000002804009985 */ /* 0x0003e8000c101d06 */
[----:B------:R1:W-:Y:S02]  /*13140*/  @!P0 ST.E.128 [R2.64], R36 ;  /* 0x0000002402008985 */ /* 0x0003e4000c101d06 */
.L_x_473:
[----:B------:R-:W-:Y:S05]  /*13150*/  BSYNC B0 ;  /* 0x0000000000007941 */ /* 0x000fea0003800000 */
.L_x_472:
[----:B------:R-:W-:Y:S05]  /*13160*/  BRA.DIV ~URZ, `(.L_x_474) ;  /* 0x000040127f007947 */ /* 0x000fea000b800000 */
[----:B----4-:R4:W1:Y:S02]  /*13170*/  SHFL.IDX PT, R10, R14, 0x2, 0x181f ;  /* 0x00581f000e0a7f89 */ /* 0x01086400000e0000 */
.L_x_531:
[----:B------:R-:W-:Y:S05]  /*13180*/  BRA.DIV ~URZ, `(.L_x_475) ;  /* 0x000040627f007947 */ /* 0x000fea000b800000 */
[----:B--2---:R2:W3:Y:S02]  /*13190*/  SHFL.IDX PT, R0, R15, 0x2, 0x181f ;  /* 0x00581f000f007f89 */ /* 0x0044e400000e0000 */
.L_x_532:
        /* <DEDUP_REMOVED lines=8> */
[-C--:B---3--:R-:W-:Y:S02]  /*13220*/  @!P3 LEA R8, P4, R11, R0.reuse, 0x1 ;  /* 0x000000000b08b211 */ /* 0x088fe400078808ff */
[-C--:B------:R-:W-:Y:S02]  /*13230*/  @!P2 LEA R6, P6, R34, R0.reuse, 0x1 ;  /* 0x000000002206a211 */ /* 0x080fe400078c08ff */
[----:B------:R-:W-:Y:S02]  /*13240*/  @!P1 LEA R4, P5, R33, R0, 0x1 ;  /* 0x0000000021049211 */ /* 0x000fe400078a08ff */
[----:B------:R-:W-:Y:S02]  /*13250*/  @!P3 LEA.HI.X R9, R11, R10, R85, 0x1, P4 ;  /* 0x0000000a0b09b211 */ /* 0x000fe400020f0c55 */
        /* <DEDUP_REMOVED lines=8> */
.L_x_477:
[----:B------:R-:W-:Y:S05]  /*132e0*/  BSYNC B0 ;  /* 0x0000000000007941 */ /* 0x000fea0003800000 */
.L_x_476:
[----:B------:R-:W-:Y:S05]  /*132f0*/  BRA.DIV ~URZ, `(.L_x_478) ;  /* 0x00003f527f007947 */ /* 0x000fea000b800000 */
[----:B-1----:R1:W2:Y:S04]  /*13300*/  SHFL.IDX PT, R8, R14, 0x3, 0x181f ;  /* 0x00781f000e087f89 */ /* 0x0022a800000e0000 */
[----:B---3--:R1:W3:Y:S02]  /*13310*/  SHFL.IDX PT, R0, R15, 0x3, 0x181f ;  /* 0x00781f000f007f89 */ /* 0x0082e400000e0000 */
.L_x_533:
[----:B------:R-:W-:-:S04]  /*13320*/  IADD3 R2, R13, 0x60, RZ ;  /* 0x000000600d027810 */ /* 0x000fc80007ffe0ff */
[----:B------:R-:W-:-:S13]  /*13330*/  ISETP.GE.AND P0, PT, R2, R12, PT ;  /* 0x0000000c0200720c */ /* 0x000fda0003f06270 */
[----:B------:R-:W-:Y:S05]  /*13340*/  @P0 BRA `(.L_x_479) ;  /* 0x0000265000000947 */ /* 0x000fea0003800000 */
[----:B------:R-:W-:Y:S02]  /*13350*/  ISETP.GE.AND P2, PT, R11, c[0x0][0x3c8], PT ;  /* 0x0000f2000b007a0c */ /* 0x000fe40003f46270 */
[----:B------:R-:W-:Y:S02]  /*13360*/  ISETP.GE.AND P1, PT, R34, c[0x0][0x3c8], PT ;  /* 0x0000f20022007a0c */ /* 0x000fe40003f26270 */
[----:B------:R-:W-:-:S09]  /*13370*/  ISETP.GE.AND P0, PT, R33, c[0x0][0x3c8], PT ;  /* 0x0000f20021007a0c */ /* 0x000fd20003f06270 */
[-C--:B---3--:R-:W-:Y:S02]  /*13380*/  @!P2 LEA R6, P5, R11, R0.reuse, 0x1 ;  /* 0x000000000b06a211 */ /* 0x088fe400078a08ff */
[CC--:B------:R-:W-:Y:S02]  /*13390*/  @!P1 LEA R4, P4, R34.reuse, R0.reuse, 0x1 ;  /* 0x0000000022049211 */ /* 0x0c0fe400078808ff */
[----:B------:R-:W-:Y:S02]  /*133a0*/  @!P0 LEA R2, P3, R33, R0, 0x1 ;  /* 0x0000000021028211 */ /* 0x000fe400078608ff */
[-C--:B--2---:R-:W-:Y:S02]  /*133b0*/  @!P2 LEA.HI.X R7, R11, R8.reuse, R85, 0x1, P5 ;  /* 0x000000080b07a211 */ /* 0x084fe400028f0c55 */
[-C--:B------:R-:W-:Y:S02]  /*133c0*/  @!P1 LEA.HI.X R5, R34, R8.reuse, R84, 0x1, P4 ;  /* 0x0000000822059211 */ /* 0x080fe400020f0c54 */
[----:B------:R-:W-:Y:S01]  /*133d0*/  @!P0 LEA.HI.X R3, R33, R8, R35, 0x1, P3 ;  /* 0x0000000821038211 */ /* 0x000fe200018f0c23 */
[----:B------:R2:W-:Y:S04]  /*133e0*/  @!P2 ST.E.128 [R6.64], R76 ;  /* 0x0000004c0600a985 */ /* 0x0005e8000c101d06 */
[----:B------:R2:W-:Y:S04]  /*133f0*/  @!P1 ST.E.128 [R4.64], R72 ;  /* 0x0000004804009985 */ /* 0x0005e8000c101d06 */
[----:B------:R2:W-:Y:S01]  /*13400*/  @!P0 ST.E.128 [R2.64], R68 ;  /* 0x0000004402008985 */ /* 0x0005e2000c101d06 */
[----:B------:R-:W-:-:S13]  /*13410*/  ISETP.GE.AND P0, PT, R32, c[0x0][0x3c8], PT ;  /* 0x0000f20020007a0c */ /* 0x000fda0003f06270 */
[----:B------:R-:W-:Y:S05]  /*13420*/  @P0 BRA `(.L_x_479) ;  /* 0x0000257000000947 */ /* 0x000fea0003800000 */
[----:B--2---:R-:W-:-:S04]  /*13430*/  LEA R2, P0, R32, R0, 0x1 ;  /* 0x0000000020027211 */ /* 0x004fc800078008ff */
[----:B------:R-:W-:-:S05]  /*13440*/  LEA.HI.X R3, R32, R8, R86, 0x1, P0 ;  /* 0x0000000820037211 */ /* 0x000fca00000f0c56 */
[----:B------:R2:W-:Y:S01]  /*13450*/  ST.E.128 [R2.64], R80 ;  /* 0x0000005002007985 */ /* 0x0005e2000c101d06 */
[----:B------:R-:W-:Y:S05]  /*13460*/  BRA `(.L_x_479) ;  /* 0x0000253000007947 */ /* 0x000fea0003800000 */
.L_x_466:
[----:B-1----:R-:W2:Y:S04]  /*13470*/  LDL.LU R7, [R1+0x84] ;  /* 0x0000840001077983 */ /* 0x002ea80000300800 */
[----:B------:R-:W3:Y:S01]  /*13480*/  LDL.LU R6, [R1+0x78] ;  /* 0x0000780001067983 */ /* 0x000ee20000300800 */
[----:B------:R-:W-:Y:S02]  /*13490*/  IMAD R10, R10, c[0x0][0x408], RZ ;  /* 0x000102000a0a7a24 */ /* 0x000fe400078e02ff */
[----:B------:R-:W-:-:S04]  /*134a0*/  IMAD.WIDE.U32 R4, R2, c[0x0][0x408], RZ ;  /* 0x0001020002047a25 */ /* 0x000fc800078e00ff */
[----:B------:R-:W-:-:S05]  /*134b0*/  IMAD R2, R2, c[0x0][0x40c], R10 ;  /* 0x0001030002027a24 */ /* 0x000fca00078e020a */
[----:B------:R-:W-:Y:S02]  /*134c0*/  IADD3 R3, R5, R2, RZ ;  /* 0x0000000205037210 */ /* 0x000fe40007ffe0ff */
[----:B------:R-:W-:Y:S02]  /*134d0*/  MOV R2, R4 ;  /* 0x0000000400027202 */ /* 0x000fe40000000f00 */
[----:B------:R-:W-:-:S05]  /*134e0*/  SHF.R.S32.HI R5, RZ, 0x1f, R0 ;  /* 0x0000001fff057819 */ /* 0x000fca0000011400 */
[----:B------:R-:W-:Y:S02]  /*134f0*/  IMAD R4, R5, c[0x0][0x440], RZ ;  /* 0x0001100005047a24 */ /* 0x000fe400078e02ff */
[----:B------:R-:W-:-:S04]  /*13500*/  @P3 IMAD.HI.U32 R5, R9, c[0x0][0x4ec], RZ ;  /* 0x00013b0009053a27 */ /* 0x000fc800078e00ff */
[----:B------:R-:W-:Y:S02]  /*13510*/  IMAD R4, R0, c[0x0][0x444], R4 ;  /* 0x0001110000047a24 */ /* 0x000fe400078e0204 */
[----:B--2---:R-:W-:-:S04]  /*13520*/  IMAD.WIDE.U32 R2, R7, c[0x0][0x438], R2 ;  /* 0x00010e0007027a25 */ /* 0x004fc800078e0002 */
[----:B------:R-:W-:-:S04]  /*13530*/  IMAD R3, R7, c[0x0][0x43c], R3 ;  /* 0x00010f0007037a24 */ /* 0x000fc800078e0203 */
[----:B------:R-:W-:Y:S01]  /*13540*/  IMAD.WIDE.U32 R2, R0, c[0x0][0x440], R2 ;  /* 0x0001100000027a25 */ /* 0x000fe200078e0002 */
[----:B------:R-:W-:Y:S02]  /*13550*/  MOV R0, R9 ;  /* 0x0000000900007202 */ /* 0x000fe40000000f00 */
[----:B------:R-:W-:Y:S02]  /*13560*/  @P3 SHF.R.U32.HI R0, RZ, c[0x0][0x4f0], R5 ;  /* 0x00013c00ff003a19 */ /* 0x000fe40000011605 */
        /* <DEDUP_REMOVED lines=19> */
.L_x_534:
[----:B------:R-:W-:Y:S05]  /*136a0*/  BRA.DIV ~URZ, `(.L_x_481) ;  /* 0x00003cd27f007947 */ /* 0x000fea000b800000 */
[----:B------:R3:W4:Y:S02]  /*136b0*/  SHFL.IDX PT, R0, R14, RZ, 0x1c1f ;  /* 0x001c1fff0e007589 */ /* 0x00072400000e0000 */
.L_x_535:
        /* <DEDUP_REMOVED lines=69> */
[----:B------:R-:W-:-:S05]  /*13b10*/  ISETP.GE.AND P6, PT, R41, c[0x0][0x3c8], PT ;  /* 0x0000f20029007a0c */ /* 0x000fca0003fc6270 */
[----:B----4-:R-:W-:Y:S02]  /*13b20*/  @!P1 IMAD.MOV.U32 R6, RZ, RZ, R0 ;  /* 0x000000ffff069224 */ /* 0x010fe400078e0000 */
[----:B--2---:R-:W-:Y:S01]  /*13b30*/  @!P1 IMAD.MOV.U32 R7, RZ, RZ, R4 ;  /* 0x000000ffff079224 */ /* 0x004fe200078e0004 */
[----:B------:R-:W-:-:S03]  /*13b40*/  @!P0 LEA R2, P2, R13, R0, 0x2 ;  /* 0x000000000d028211 */ /* 0x000fc600078410ff */
[----:B------:R-:W-:Y:S01]  /*13b50*/  @!P1 IMAD.WIDE R6, R5, 0x4, R6 ;  /* 0x0000000405069825 */ /* 0x000fe200078e0206 */
[----:B------:R-:W-:Y:S02]  /*13b60*/  @!P0 LEA.HI.X R3, R13, R4, R15, 0x2, P2 ;  /* 0x000000040d038211 */ /* 0x000fe400010f140f */
[----:B------:R-:W-:Y:S02]  /*13b70*/  ISETP.GE.AND P2, PT, R18, c[0x0][0x3c8], PT ;  /* 0x0000f20012007a0c */ /* 0x000fe40003f46270 */
[----:B------:R2:W-:Y:S01]  /*13b80*/  @!P1 ST.E.64 [R6.64], R184 ;  /* 0x000000b806009985 */ /* 0x0005e2000c101b06 */
[----:B------:R-:W-:-:S03]  /*13b90*/  ISETP.GE.AND P1, PT, R19, c[0x0][0x3c8], PT ;  /* 0x0000f20013007a0c */ /* 0x000fc60003f26270 */
[----:B------:R4:W-:Y:S01]  /*13ba0*/  @!P0 ST.E.64 [R2.64], R152 ;  /* 0x0000009802008985 */ /* 0x0009e2000c101b06 */
[CC--:B--2---:R-:W-:Y:S02]  /*13bb0*/  @!P3 LEA R6, P5, R17.reuse, R0.reuse, 0x2 ;  /* 0x000000001106b211 */ /* 0x0c4fe400078a10ff */
[C---:B----4-:R-:W-:Y:S02]  /*13bc0*/  @!P4 LEA R2, P0, R16.reuse, R0, 0x2 ;  /* 0x000000001002c211 */ /* 0x050fe400078010ff */
[-C--:B------:R-:W-:Y:S02]  /*13bd0*/  @!P3 LEA.HI.X R7, R17, R4.reuse, R47, 0x2, P5 ;  /* 0x000000041107b211 */ /* 0x080fe400028f142f */
[----:B------:R-:W-:-:S03]  /*13be0*/  @!P4 LEA.HI.X R3, R16, R4, R46, 0x2, P0 ;  /* 0x000000041003c211 */ /* 0x000fc600000f142e */
[----:B------:R2:W-:Y:S01]  /*13bf0*/  @!P3 ST.E.64 [R6.64], R148 ;  /* 0x000000940600b985 */ /* 0x0005e2000c101b06 */
[----:B------:R-:W-:-:S03]  /*13c00*/  ISETP.GE.AND P3, PT, R20, c[0x0][0x3c8], PT ;  /* 0x0000f20014007a0c */ /* 0x000fc60003f66270 */
[----:B------:R4:W-:Y:S01]  /*13c10*/  @!P4 ST.E.64 [R2.64], R144 ;  /* 0x000000900200c985 */ /* 0x0009e2000c101b06 */
[----:B------:R-:W-:Y:S02]  /*13c20*/  ISETP.GE.AND P4, PT, R21, c[0x0][0x3c8], PT ;  /* 0x0000f20015007a0c */ /* 0x000fe40003f86270 */
        /* <DEDUP_REMOVED lines=75> */
[----:B------:R-:W-:Y:S02]  /*140e0*/  @!P4 LEA.HI.X R3, R37, R4, R67, 0x2, P0 ;  /* 0x000000042503c211 */ /* 0x000fe400000f1443 */
[----:B------:R-:W-:Y:S01]  /*140f0*/  @!P2 LEA R8, P0, R38, R0, 0x2 ;  /* 0x000000002608a211 */ /* 0x000fe200078010ff */
[----:B------:R2:W-:Y:S01]  /*14100*/  @!P3 ST.E.64 [R6.64], R92 ;  /* 0x0000005c0600b985 */ /* 0x0005e2000c101b06 */
[----:B------:R-:W-:-:S02]  /*14110*/  ISETP.GE.AND P5, PT, R40, c[0x0][0x3c8], PT ;  /* 0x0000f20028007a0c */ /* 0x000fc40003fa6270 */
[----:B------:R-:W-:Y:S01]  /*14120*/  @!P2 LEA.HI.X R9, R38, R4, R68, 0x2, P0 ;  /* 0x000000042609a211 */ /* 0x000fe200000f1444 */
[----:B------:R4:W-:Y:S01]  /*14130*/  @!P4 ST.E.64 [R2.64], R96 ;  /* 0x000000600200c985 */ /* 0x0009e2000c101b06 */
[----:B------:R-:W-:-:S03]  /*14140*/  ISETP.GE.AND P4, PT, R42, c[0x0][0x3c8], PT ;  /* 0x0000f2002a007a0c */ /* 0x000fc60003f86270 */
[----:B------:R-:W-:Y:S01]  /*14150*/  @!P2 ST.E.64 [R8.64], R186 ;  /* 0x000000ba0800a985 */ /* 0x000fe2000c101b06 */
[----:B------:R-:W-:Y:S02]  /*14160*/  ISETP.GE.AND P2, PT, R43, c[0x0][0x3c8], PT ;  /* 0x0000f2002b007a0c */ /* 0x000fe40003f46270 */
[-C--:B--2---:R-:W-:Y:S02]  /*14170*/  @!P6 LEA R6, P0, R41, R0.reuse, 0x2 ;  /* 0x000000002906e211 */ /* 0x084fe400078010ff */
[----:B----4-:R-:W-:Y:S02]  /*14180*/  @!P1 LEA R2, P3, R39, R0, 0x2 ;  /* 0x0000000027029211 */ /* 0x010fe400078610ff */
[-C--:B------:R-:W-:Y:S02]  /*14190*/  @!P6 LEA.HI.X R7, R41, R4.reuse, R71, 0x2, P0 ;  /* 0x000000042907e211 */ /* 0x080fe400000f1447 */
[----:B------:R-:W-:Y:S02]  /*141a0*/  @!P1 LEA.HI.X R3, R39, R4, R69, 0x2, P3 ;  /* 0x0000000427039211 */ /* 0x000fe400018f1445 */
[----:B------:R-:W-:-:S03]  /*141b0*/  ISETP.GE.AND P0, PT, R45, c[0x0][0x3c8], PT ;  /* 0x0000f2002d007a0c */ /* 0x000fc60003f06270 */
        /* <DEDUP_REMOVED lines=18> */
.L_x_483:
[----:B------:R-:W-:Y:S05]  /*142e0*/  BSYNC B0 ;  /* 0x0000000000007941 */ /* 0x000fea0003800000 */
.L_x_482:
[----:B------:R-:W-:Y:S05]  /*142f0*/  BRA.DIV ~URZ, `(.L_x_484) ;  /* 0x000030e27f007947 */ /* 0x000fea000b800000 */
[----:B--2---:R2:W1:Y:S04]  /*14300*/  SHFL.IDX PT, R4, R12, 0x1, 0x1c1f ;  /* 0x003c1f000c047f89 */ /* 0x00446800000e0000 */
[----:B----4-:R2:W4:Y:S02]  /*14310*/  SHFL.IDX PT, R0, R14, 0x1, 0x1c1f ;  /* 0x003c1f000e007f89 */ /* 0x01052400000e0000 */
.L_x_536:
        /* <DEDUP_REMOVED lines=136> */
.L_x_464:
[----:B------:R-:W3:Y:S04]  /*14ba0*/  LDL.LU R0, [R1+0x74] ;  /* 0x0000740001007983 */ /* 0x000ee80000300800 */
[----:B------:R-:W4:Y:S01]  /*14bb0*/  LDL R7, [R1+0x7c] ;  /* 0x00007c0001077983 */ /* 0x000f220000100800 */
[----:B------:R-:W-:Y:S01]  /*14bc0*/  ISETP.NE.U32.AND P0, PT, RZ, c[0x0][0x508], PT ;  /* 0x00014200ff007a0c */ /* 0x000fe20003f05070 */
[----:B------:R-:W-:Y:S01]  /*14bd0*/  IMAD.MOV.U32 R4, RZ, RZ, 0x4 ;  /* 0x00000004ff047424 */ /* 0x000fe200078e00ff */
[----:B------:R-:W-:Y:S01]  /*14be0*/  ISETP.NE.U32.AND P2, PT, RZ, c[0x0][0x500], PT ;  /* 0x00014000ff007a0c */ /* 0x000fe20003f45070 */
[----:B------:R-:W-:Y:S01]  /*14bf0*/  IMAD.MOV.U32 R20, RZ, RZ, c[0x0][0x388] ;  /* 0x0000e200ff147624 */ /* 0x000fe200078e00ff */
[----:B------:R-:W-:Y:S01]  /*14c00*/  ISETP.NE.AND.EX P0, PT, RZ, c[0x0][0x50c], PT, P0 ;  /* 0x00014300ff007a0c */ /* 0x000fe20003f05300 */
[----:B--2---:R-:W-:Y:S01]  /*14c10*/  IMAD.MOV.U32 R6, RZ, RZ, RZ ;  /* 0x000000ffff067224 */ /* 0x004fe200078e00ff */
[----:B------:R-:W-:Y:S01]  /*14c20*/  ISETP.NE.AND.EX P2, PT, RZ, c[0x0][0x504], PT, P2 ;  /* 0x00014100ff007a0c */ /* 0x000fe20003f45320 */
[----:B----4-:R-:W-:-:S10]  /*14c30*/  IMAD.WIDE R2, R7, R4, c[0x0][0x500] ;  /* 0x0001400007027625 */ /* 0x010fd400078e0204 */
[----:B------:R-:W-:Y:S02]  /*14c40*/  @P0 IMAD.WIDE R4, R7, R4, c[0x0][0x508] ;  /* 0x0001420007040625 */ /* 0x000fe400078e0204 */
[----:B------:R2:W5:Y:S04]  /*14c50*/  @P2 LDG.E R6, [R2.64] ;  /* 0x0000000602062981 */ /* 0x000568000c1e1900 */
[----:B------:R2:W5:Y:S01]  /*14c60*/  @P0 LDG.E R20, [R4.64] ;  /* 0x0000000604140981 */ /* 0x000562000c1e1900 */
[----:B---3--:R-:W-:-:S04]  /*14c70*/  ISETP.NE.AND P1, PT, R0, RZ, PT ;  /* 0x000000ff0000720c */ /* 0x008fc80003f25270 */
[----:B------:R-:W-:Y:S01]  /*14c80*/  SEL R19, R0, c[0x0][0x3d4], P1 ;  /* 0x0000f50000137a07 */ /* 0x000fe20000800000 */
[----:B------:R-:W-:Y:S05]  /*14c90*/  @P0 BRA `(.L_x_485) ;  /* 0x0000004000000947 */ /* 0x000fea0003800000 */
[----:B------:R-:W-:Y:S05]  /*14ca0*/  @!P2 BRA `(.L_x_485) ;  /* 0x000000300000a947 */ /* 0x000fea0003800000 */
[----:B------:R3:W4:Y:S04]  /*14cb0*/  LDG.E R0, [R2.64] ;  /* 0x0000000602007981 */ /* 0x000728000c1e1900 */
[----:B--23--:R-:W4:Y:S02]  /*14cc0*/  LDG.E R2, [R2.64+0x4] ;  /* 0x0000040602027981 */ /* 0x00cf24000c1e1900 */
[----:B----45:R-:W-:Y:S02]  /*14cd0*/  IADD3 R20, -R0, R2, RZ ;  /* 0x0000000200147210 */ /* 0x030fe40007ffe1ff */
.L_x_485:
[----:B--2---:R-:W2:Y:S01]  /*14ce0*/  S2R R3, SR_TID.X ;  /* 0x0000000000037919 */ /* 0x004ea20000002100 */
[----:B------:R-:W-:Y:S01]  /*14cf0*/  SHF.R.S32.HI R0, RZ, 0x1f, R7 ;  /* 0x0000001fff007819 */ /* 0x000fe20000011407 */
[----:B------:R-:W-:Y:S01]  /*14d00*/  BSSY B0, `(.L_x_486) ;  /* 0x0000038000007945 */ /* 0x000fe20003800000 */
[----:B-----5:R-:W-:-:S02]  /*14d10*/  SHF.R.S32.HI R18, RZ, 0x1f, R6 ;  /* 0x0000001fff127819 */ /* 0x020fc40000011406 */
[----:B------:R-:W-:Y:S02]  /*14d20*/  SEL R16, R7, RZ, !P2 ;  /* 0x000000ff07107207 */ /* 0x000fe40005000000 */
[----:B------:R-:W-:Y:S02]  /*14d30*/  SEL R21, R0, RZ, !P2 ;  /* 0x000000ff00157207 */ /* 0x000fe40005000000 */
[----:B--2---:R-:W-:-:S13]  /*14d40*/  ISETP.GT.AND P0, PT, R3, 0x7f, PT ;  /* 0x0000007f0300780c */ /* 0x004fda0003f04270 */
[----:B------:R-:W-:Y:S05]  /*14d50*/  @P0 BRA `(.L_x_487) ;  /* 0x0000032000000947 */ /* 0x000fea0003800000 */
[----:B------:R-:W2:Y:S01]  /*14d60*/  LDL R2, [R1+0x68] ;  /* 0x0000680001027983 */ /* 0x000ea20000100800 */
[----:B------:R-:W-:Y:S01]  /*14d70*/  IMAD R0, R20, c[0x0][0x4e8], RZ ;  /* 0x00013a0014007a24 */ /* 0x000fe200078e02ff */
[----:B--2---:R-:W-:-:S04]  /*14d80*/  IADD3 R10, R2, R3, RZ ;  /* 0x00000003020a7210 */ /* 0x004fc80007ffe0ff */
[----:B------:R-:W-:-:S13]  /*14d90*/  ISETP.GE.AND P0, PT, R10, R0, PT ;  /* 0x000000000a00720c */ /* 0x000fda0003f06270 */
[----:B------:R-:W-:Y:S05]  /*14da0*/  @P0 BRA `(.L_x_487) ;  /* 0x000002d000000947 */ /* 0x000fea0003800000 */
[----:B------:R-:W2:Y:S04]  /*14db0*/  LDL R2, [R1+0x84] ;  /* 0x0000840001027983 */ /* 0x000ea80000100800 */
[----:B------:R-:W3:Y:S01]  /*14dc0*/  LDL.LU R22, [R1+0x78] ;  /* 0x0000780001167983 */ /* 0x000ee20000300800 */
[----:B------:R-:W-:Y:S01]  /*14dd0*/  IMAD.MOV.U32 R0, RZ, RZ, 0x368 ;  /* 0x00000368ff007424 */ /* 0x000fe200078e00ff */
[----:B------:R-:W-:-:S04]  /*14de0*/  ISETP.GT.AND P2, PT, R19, 0x1, PT ;  /* 0x000000011300780c */ /* 0x000fc80003f44270 */
[----:B------:R-:W-:-:S04]  /*14df0*/  SEL R0, R0, 0x328, P2 ;  /* 0x0000032800007807 */ /* 0x000fc80001000000 */
[----:B------:R4:W5:Y:S08]  /*14e00*/  LDC.64 R8, c[0x0][R0+0x170] ;  /* 0x00005c0000087b82 */ /* 0x0009700000000a00 */
[----:B------:R4:W2:Y:S08]  /*14e10*/  LDC.64 R4, c[0x0][R0+0x168] ;  /* 0x00005a0000047b82 */ /* 0x0008b00000000a00 */
[----:B------:R4:W1:Y:S08]  /*14e20*/  LDC.64 R14, c[0x0][R0+0x178] ;  /* 0x00005e00000e7b82 */ /* 0x0008700000000a00 */
[----:B------:R4:W1:Y:S02]  /*14e30*/  LDC.64 R12, c[0x0][R0+0x160] ;  /* 0x00005800000c7b82 */ /* 0x0008640000000a00 */
[----:B----4-:R-:W-:-:S02]  /*14e40*/  IMAD.MOV.U32 R0, RZ, RZ, c[0x0][0x4e8] ;  /* 0x00013a00ff007624 */ /* 0x010fc400078e00ff */
[----:B-----5:R-:W-:-:S03]  /*14e50*/  IMAD R7, R9, R16, RZ ;  /* 0x0000001009077224 */ /* 0x020fc600078e02ff */
[----:B------:R-:W-:Y:S02]  /*14e60*/  ISETP.NE.AND P0, PT, R0, 0x1, PT ;  /* 0x000000010000780c */ /* 0x000fe40003f05270 */
[----:B------:R-:W-:-:S11]  /*14e70*/  MOV R0, R10 ;  /* 0x0000000a00007202 */ /* 0x000fd60000000f00 */
[----:B------:R-:W-:-:S05]  /*14e80*/  @P0 IMAD.HI.U32 R17, R10, c[0x0][0x4ec], RZ ;  /* 0x00013b000a110a27 */ /* 0x000fca00078e00ff */
[----:B------:R-:W-:Y:S01]  /*14e90*/  @P0 SHF.R.U32.HI R0, RZ, c[0x0][0x4f0], R17 ;  /* 0x00013c00ff000a19 */ /* 0x000fe20000011611 */
[-C--:B--2---:R-:W-:Y:S02]  /*14ea0*/  IMAD R9, R5, R2.reuse, RZ ;  /* 0x0000000205097224 */ /* 0x084fe400078e02ff */
[----:B------:R-:W-:-:S04]  /*14eb0*/  IMAD.WIDE.U32 R4, R4, R2, RZ ;  /* 0x0000000204047225 */ /* 0x000fc800078e00ff */
[----:B------:R-:W-:-:S04]  /*14ec0*/  IMAD.WIDE.U32 R2, R8, R16, RZ ;  /* 0x0000001008027225 */ /* 0x000fc800078e00ff */
[----:B------:R-:W-:Y:S01]  /*14ed0*/  IMAD R8, R8, R21, R7 ;  /* 0x0000001508087224 */ /* 0x000fe200078e0207 */
[----:B---3--:R-:W-:Y:S01]  /*14ee0*/  SEL R7, R22, RZ, P2 ;  /* 0x000000ff16077207 */ /* 0x008fe20001000000 */
[----:B------:R-:W-:Y:S01]  /*14ef0*/  IMAD.IADD R9, R5, 0x1, R9 ;  /* 0x0000000105097824 */ /* 0x000fe200078e0209 */
[----:B------:R-:W-:Y:S01]  /*14f00*/  IADD3 R17, P1, P0, R2, R4, R6 ;  /* 0x0000000402117210 */ /* 0x000fe2000783e006 */
[----:B------:R-:W-:Y:S01]  /*14f10*/  IMAD.MOV R2, RZ, RZ, -R0 ;  /* 0x000000ffff027224 */ /* 0x000fe200078e0a00 */
[----:B------:R-:W-:Y:S01]  /*14f20*/  IADD3 R3, R3, R8, RZ ;  /* 0x0000000803037210 */ /* 0x000fe20007ffe0ff */
[-C--:B-1----:R-:W-:Y:S02]  /*14f30*/  IMAD R8, R15, R7.reuse, RZ ;  /* 0x000000070f087224 */ /* 0x082fe400078e02ff */
[----:B------:R-:W-:Y:S01]  /*14f40*/  IMAD.WIDE.U32 R4, R14, R7, RZ ;  /* 0x000000070e047225 */ /* 0x000fe200078e00ff */
[----:B------:R-:W-:Y:S02]  /*14f50*/  IADD3.X R9, R3, R9, R18, P1, P0 ;  /* 0x0000000903097210 */ /* 0x000fe40000fe0412 */
[----:B------:R-:W-:Y:S01]  /*14f60*/  SHF.R.S32.HI R3, RZ, 0x1f, R0 ;  /* 0x0000001fff037819 */ /* 0x000fe20000011400 */
[----:B------:R-:W-:Y:S01]  /*14f70*/  IMAD R2, R2, c[0x0][0x4e8], R10 ;  /* 0x00013a0002027a24 */ /* 0x000fe200078e020a */
[----:B------:R-:W-:Y:S01]  /*14f80*/  IADD3 R5, R5, R8, RZ ;  /* 0x0000000805057210 */ /* 0x000fe20007ffe0ff */
[----:B------:R-:W-:Y:S01]  /*14f90*/  IMAD.MOV.U32 R8, RZ, RZ, c[0x0][0x4a8] ;  /* 0x00012a00ff087624 */ /* 0x000fe200078e00ff */
[----:B------:R-:W-:Y:S01]  /*14fa0*/  IADD3 R4, P1, P0, R0, R17, R4 ;  /* 0x0000001100047210 */ /* 0x000fe2000783e004 */
[----:B------:R-:W-:Y:S01]  /*14fb0*/  IMAD R0, R13, R2, RZ ;  /* 0x000000020d007224 */ /* 0x000fe200078e02ff */
[----:B------:R-:W-:-:S02]  /*14fc0*/  SHF.R.S32.HI R7, RZ, 0x1f, R2 ;  /* 0x0000001fff077819 */ /* 0x000fc40000011402 */
        /* <DEDUP_REMOVED lines=11> */
.L_x_487:
[----:B------:R-:W-:Y:S05]  /*15080*/  BSYNC B0 ;  /* 0x0000000000007941 */ /* 0x000fea0003800000 */
.L_x_486:
        /* <DEDUP_REMOVED lines=19> */
[----:B------:R-:W-:Y:S01]  /*151c0*/  IADD3 R14, R8, R9, RZ ;  /* 0x00000009080e7210 */ /* 0x000fe20007ffe0ff */
[----:B------:R-:W-:Y:S02]  /*151d0*/  IMAD R6, R6, c[0x0][0x3a4], R0 ;  /* 0x0000e90006067a24 */ /* 0x000fe400078e0200 */
[----:B------:R-:W-:-:S03]  /*151e0*/  IMAD.IADD R4, R9, 0x1, R4 ;  /* 0x0000000109047824 */ /* 0x000fc600078e0204 */
        /* <DEDUP_REMOVED lines=25> */
.L_x_537:
[----:B------:R-:W-:Y:S05]  /*15380*/  BRA.DIV ~URZ, `(.L_x_489) ;  /* 0x000021827f007947 */ /* 0x000fea000b800000 */
[----:B------:R3:W4:Y:S02]  /*15390*/  SHFL.IDX PT, R0, R15, RZ, 0x181f ;  /* 0x00181fff0f007589 */ /* 0x00072400000e0000 */
.L_x_538:
[----:B------:R-:W-:Y:S01]  /*153a0*/  IMAD R13, R20, c[0x0][0x4e8], RZ ;  /* 0x00013a00140d7a24 */ /* 0x000fe200078e02ff */
[----:B------:R-:W-:Y:S01]  /*153b0*/  BSSY B0, `(.L_x_490) ;  /* 0x0000017000007945 */ /* 0x000fe20003800000 */
[----:B------:R-:W-:Y:S02]  /*153c0*/  SHF.R.S32.HI R19, RZ, 0x1f, R32 ;  /* 0x0000001fff137819 */ /* 0x000fe40000011420 */
[----:B------:R-:W-:Y:S02]  /*153d0*/  SHF.R.S32.HI R16, RZ, 0x1f, R11 ;  /* 0x0000001fff107819 */ /* 0x000fe4000001140b */
[----:B------:R-:W-:Y:S02]  /*153e0*/  ISETP.GE.AND P0, PT, R14, R13, PT ;  /* 0x0000000d0e00720c */ /* 0x000fe40003f06270 */
[----:B------:R-:W-:Y:S02]  /*153f0*/  SHF.R.S32.HI R18, RZ, 0x1f, R34 ;  /* 0x0000001fff127819 */ /* 0x000fe40000011422 */
[----:B------:R-:W-:-:S09]  /*15400*/  SHF.R.S32.HI R17, RZ, 0x1f, R33 ;  /* 0x0000001fff117819 */ /* 0x000fd20000011421 */
        /* <DEDUP_REMOVED lines=17> */
.L_x_491:
[----:B------:R-:W-:Y:S05]  /*15520*/  BSYNC B0 ;  /* 0x0000000000007941 */ /* 0x000fea0003800000 */
.L_x_490:
[----:B------:R-:W-:Y:S05]  /*15530*/  BRA.DIV ~URZ, `(.L_x_492) ;  /* 0x000020327f007947 */ /* 0x000fea000b800000 */
[----:B--2---:R2:W1:Y:S04]  /*15540*/  SHFL.IDX PT, R10, R12, 0x1, 0x181f ;  /* 0x00381f000c0a7f89 */ /* 0x00446800000e0000 */
[----:B----4-:R2:W4:Y:S02]  /*15550*/  SHFL.IDX PT, R0, R15, 0x1, 0x181f ;  /* 0x00381f000f007f89 */ /* 0x01052400000e0000 */
.L_x_539:
        /* <DEDUP_REMOVED lines=20> */
.L_x_494:
[----:B------:R-:W-:Y:S05]  /*156a0*/  BSYNC B0 ;  /* 0x0000000000007941 */ /* 0x000fea0003800000 */
.L_x_493:
[----:B------:R-:W-:Y:S05]  /*156b0*/  BRA.DIV ~URZ, `(.L_x_495) ;  /* 0x00001f727f007947 */ /* 0x000fea000b800000 */
[----:B-1----:R1:W2:Y:S02]  /*156c0*/  SHFL.IDX PT, R10, R12, 0x2, 0x181f ;  /* 0x00581f000c0a7f89 */ /* 0x0022a400000e0000 */
.L_x_540:
[----:B------:R-:W-:Y:S05]  /*156d0*/  BRA.DIV ~URZ, `(.L_x_496) ;  /* 0x00001fc27f007947 */ /* 0x000fea000b800000 */
[----:B----4-:R4:W1:Y:S02]  /*156e0*/  SHFL.IDX PT, R0, R15, 0x2, 0x181f ;  /* 0x00581f000f007f89 */ /* 0x01086400000e0000 */
.L_x_541:
        /* <DEDUP_REMOVED lines=20> */
.L_x_498:
[----:B------:R-:W-:Y:S05]  /*15830*/  BSYNC B0 ;  /* 0x0000000000007941 */ /* 0x000fea0003800000 */
.L_x_497:
[----:B------:R-:W-:Y:S05]  /*15840*/  BRA.DIV ~URZ, `(.L_x_499) ;  /* 0x00001eb27f007947 */ /* 0x000fea000b800000 */
[----:B--2---:R2:W3:Y:S04]  /*15850*/  SHFL.IDX PT, R10, R12, 0x3, 0x181f ;  /* 0x00781f000c0a7f89 */ /* 0x0044e800000e0000 */
[----:B-1----:R2:W1:Y:S02]  /*15860*/  SHFL.IDX PT, R0, R15, 0x3, 0x181f ;  /* 0x00781f000f007f89 */ /* 0x00246400000e0000 */
.L_x_542:
[----:B------:R-:W-:-:S04]  /*15870*/  IADD3 R2, R14, 0x60, RZ ;  /* 0x000000600e027810 */ /* 0x000fc80007ffe0ff */
[----:B------:R-:W-:-:S13]  /*15880*/  ISETP.GE.AND P0, PT, R2, R13, PT ;  /* 0x0000000d0200720c */ /* 0x000fda0003f06270 */
[----:B------:R-:W-:Y:S05]  /*15890*/  @P0 BRA `(.L_x_479) ;  /* 0x0000010000000947 */ /* 0x000fea0003800000 */
[----:B------:R-:W-:Y:S02]  /*158a0*/  ISETP.GE.AND P3, PT, R11, c[0x0][0x3c8], PT ;  /* 0x0000f2000b007a0c */ /* 0x000fe40003f66270 */
[----:B------:R-:W-:Y:S02]  /*158b0*/  ISETP.GE.AND P2, PT, R34, c[0x0][0x3c8], PT ;  /* 0x0000f20022007a0c */ /* 0x000fe40003f46270 */
[----:B------:R-:W-:Y:S02]  /*158c0*/  ISETP.GE.AND P1, PT, R33, c[0x0][0x3c8], PT ;  /* 0x0000f20021007a0c */ /* 0x000fe40003f26270 */
[----:B------:R-:W-:-:S07]  /*158d0*/  ISETP.GE.AND P0, PT, R32, c[0x0][0x3c8], PT ;  /* 0x0000f20020007a0c */ /* 0x000fce0003f06270 */
[CC--:B-1----:R-:W-:Y:S02]  /*158e0*/  @!P3 LEA R8, P4, R11.reuse, R0.reuse, 0x1 ;  /* 0x000000000b08b211 */ /* 0x0c2fe400078808ff */
[----:B------:R-:W-:Y:S02]  /*158f0*/  @!P2 LEA R6, P6, R34, R0, 0x1 ;  /* 0x000000002206a211 */ /* 0x000fe400078c08ff */
[----:B---3--:R-:W-:Y:S02]  /*15900*/  @!P3 LEA.HI.X R9, R11, R10, R16, 0x1, P4 ;  /* 0x0000000a0b09b211 */ /* 0x008fe400020f0c10 */
[-C--:B------:R-:W-:Y:S02]  /*15910*/  @!P1 LEA R4, P5, R33, R0.reuse, 0x1 ;  /* 0x0000000021049211 */ /* 0x080fe400078a08ff */
[----:B------:R-:W-:Y:S01]  /*15920*/  @!P0 LEA R2, P4, R32, R0, 0x1 ;  /* 0x0000000020028211 */ /* 0x000fe200078808ff */
[----:B------:R1:W-:Y:S01]  /*15930*/  @!P3 ST.E.128 [R8.64], RZ ;  /* 0x000000ff0800b985 */ /* 0x0003e2000c101d06 */
[----:B------:R-:W-:-:S02]  /*15940*/  @!P2 LEA.HI.X R7, R34, R10, R18, 0x1, P6 ;  /* 0x0000000a2207a211 */ /* 0x000fc400030f0c12 */
[-C--:B------:R-:W-:Y:S02]  /*15950*/  @!P1 LEA.HI.X R5, R33, R10.reuse, R17, 0x1, P5 ;  /* 0x0000000a21059211 */ /* 0x080fe400028f0c11 */
[----:B------:R-:W-:Y:S01]  /*15960*/  @!P0 LEA.HI.X R3, R32, R10, R19, 0x1, P4 ;  /* 0x0000000a20038211 */ /* 0x000fe200020f0c13 */
[----:B------:R1:W-:Y:S04]  /*15970*/  @!P2 ST.E.128 [R6.64], RZ ;  /* 0x000000ff0600a985 */ /* 0x0003e8000c101d06 */
[----:B------:R1:W-:Y:S04]  /*15980*/  @!P1 ST.E.128 [R4.64], RZ ;  /* 0x000000ff04009985 */ /* 0x0003e8000c101d06 */
[----:B------:R1:W-:Y:S02]  /*15990*/  @!P0 ST.E.128 [R2.64], RZ ;  /* 0x000000ff02008985 */ /* 0x0003e4000c101d06 */
.L_x_479:
[----:B------:R-:W-:Y:S05]  /*159a0*/  BSYNC B1 ;  /* 0x0000000000017941 */ /* 0x000fea0003800000 */
.L_x_463:
[----:B-1-34-:R-:W3:Y:S02]  /*159b0*/  LDL R0, [R1+0xa8] ;  /* 0x0000a80001007983 */ /* 0x01aee40000100800 */
[----:B---3--:R-:W-:-:S13]  /*159c0*/  ISETP.NE.AND P0, PT, R0, RZ, PT ;  /* 0x000000ff0000720c */ /* 0x008fda0003f05270 */
[----:B------:R-:W-:Y:S01]  /*159d0*/  @P0 WARPSYNC 0xffffffff ;  /* 0xffffffff00000948 */ /* 0x000fe20003800000 */
[----:B------:R-:W-:Y:S06]  /*159e0*/  @P0 BAR.SYNC.DEFER_BLOCKING 0x5, 0x100 ;  /* 0x0144000000000b1d */ /* 0x000fec0000010000 */
[----:B--2---:R-:W1:Y:S04]  /*159f0*/  @P0 LDS.128 R4, [0x1a080] ;  /* 0x01a08000ff040984 */ /* 0x004e680000000c00 */
[----:B-1----:R1:W-:Y:S04]  /*15a00*/  @P0 STL.64 [R1+0x70], R4 ;  /* 0x0000700401000387 */ /* 0x0023e80000100a00 */
[----:B------:R1:W-:Y:S04]  /*15a10*/  @P0 STL.64 [R1+0x78], R6 ;  /* 0x0000780601000387 */ /* 0x0003e80000100a00 */
[----:B------:R-:W-:Y:S06]  /*15a20*/  @P0 BAR.ARV 0x4, 0x100 ;  /* 0x0104000000000b1d */ /* 0x000fec0000002000 */
[----:B------:R-:W-:Y:S05]  /*15a30*/  @P0 BRA `(.L_x_500) ;  /* 0x0000105000000947 */ /* 0x000fea0003800000 */
[----:B------:R-:W2:Y:S01]  /*15a40*/  S2R R0, SR_TID.X ;  /* 0x0000000000007919 */ /* 0x000ea20000002100 */
[----:B-1----:R-:W-:Y:S01]  /*15a50*/  IMAD.MOV.U32 R7, RZ, RZ, RZ ;  /* 0x000000ffff077224 */ /* 0x002fe200078e00ff */
[----:B--2---:R-:W-:-:S04]  /*15a60*/  LOP3.LUT R14, R0, 0x1f, RZ, 0xc0, !PT ;  /* 0x0000001f000e7812 */ /* 0x004fc800078ec0ff */
[----:B------:R-:W-:Y:S01]  /*15a70*/  ISETP.NE.AND P6, PT, R14, 0x1f, PT ;  /* 0x0000001f0e00780c */ /* 0x000fe20003fc5270 */
[----:B------:R-:W-:Y:S10]  /*15a80*/  BRA.DIV ~URZ, `(.L_x_501) ;  /* 0x00001d327f007947 */ /* 0x000ff4000b800000 */
[----:B------:R1:W2:Y:S02]  /*15a90*/  SHFL.IDX PT, R9, R111, RZ, 0x1f ;  /* 0x00001fff6f097589 */ /* 0x0002a400000e0000 */
.L_x_543:
[----:B------:R-:W-:Y:S05]  /*15aa0*/  BRA.DIV ~URZ, `(.L_x_502) ;  /* 0x00001d827f007947 */ /* 0x000fea000b800000 */
[----:B------:R3:W4:Y:S02]  /*15ab0*/  SHFL.IDX PT, R8, R111, 0x1, 0x1f ;  /* 0x00201f006f087f89 */ /* 0x00072400000e0000 */
.L_x_544:
        /* <DEDUP_REMOVED lines=18> */
[----:B------:R1:W3:Y:S02]  /*15be0*/  SHFL.UP PT, R4, R0, 0x1, RZ ;  /* 0x0420000000047989 */ /* 0x0002e400000e00ff */
.L_x_545:
        /* <DEDUP_REMOVED lines=16> */
.L_x_546:
[----:B---3--:R-:W-:Y:S01]  /*15cf0*/  IMAD R0, R0, c[0x0][0x538], RZ ;  /* 0x00014e0000007a24 */ /* 0x008fe200078e02ff */
[----:B------:R-:W-:Y:S04]  /*15d00*/  BSSY B1, `(.L_x_505) ;  /* 0x00000cf000017945 */ /* 0x000fe80003800000 */
[----:B----4-:R-:W-:-:S04]  /*15d10*/  IADD3 R8, R0, R8, RZ ;  /* 0x0000000800087210 */ /* 0x010fc80007ffe0ff */
[----:B--2---:R-:W-:-:S13]  /*15d20*/  ISETP.GT.AND P0, PT, R8, R9, PT ;  /* 0x000000090800720c */ /* 0x004fda0003f04270 */
[----:B------:R-:W-:Y:S05]  /*15d30*/  @P0 BRA `(.L_x_506) ;  /* 0x0000025000000947 */ /* 0x000fea0003800000 */
.L_x_510:
[----:B------:R-:W2:Y:S02]  /*15d40*/  LDL.LU R0, [R1+0x7c] ;  /* 0x00007c0001007983 */ /* 0x000ea40000300800 */
[----:B--2---:R-:W-:-:S04]  /*15d50*/  IADD3 R0, R0, 0x1f, RZ ;  /* 0x0000001f00007810 */ /* 0x004fc80007ffe0ff */
[----:B------:R-:W-:-:S13]  /*15d60*/  ISETP.GE.AND P0, PT, R0, c[0x0][0x53c], PT ;  /* 0x00014f0000007a0c */ /* 0x000fda0003f06270 */
[----:B------:R-:W-:Y:S05]  /*15d70*/  @P0 BRA `(.L_x_507) ;  /* 0x00000c2000000947 */ /* 0x000fea0003800000 */
[----:B------:R2:W-:Y:S01]  /*15d80*/  STL [R1+0x7c], R0 ;  /* 0x00007c0001007387 */ /* 0x0005e20000100800 */
[----:B------:R-:W-:Y:S01]  /*15d90*/  CS2R R6, SRZ ;  /* 0x0000000000067805 */ /* 0x000fe2000001ff00 */
[----:B--2---:R-:W-:-:S04]  /*15da0*/  IADD3 R0, R0, R14, RZ ;  /* 0x0000000e00007210 */ /* 0x004fc80007ffe0ff */
[----:B------:R-:W-:-:S13]  /*15db0*/  ISETP.GE.OR P0, PT, R0, c[0x0][0x53c], !P6 ;  /* 0x00014f0000007a0c */ /* 0x000fda0007706670 */
[----:B------:R-:W-:Y:S02]  /*15dc0*/  @!P0 MOV R2, 0x4 ;  /* 0x0000000400028802 */ /* 0x000fe40000000f00 */
[----:B------:R-:W-:-:S03]  /*15dd0*/  @!P0 MOV R3, 0x4 ;  /* 0x0000000400038802 */ /* 0x000fc60000000f00 */
[----:B-1----:R-:W-:-:S04]  /*15de0*/  @!P0 IMAD.WIDE R4, R0, R2, c[0x0][0x580] ;  /* 0x0001600000048625 */ /* 0x002fc800078e0202 */
[----:B------:R-:W-:Y:S01]  /*15df0*/  @!P0 IMAD.WIDE R2, R0, R3, c[0x0][0x578] ;  /* 0x00015e0000028625 */ /* 0x000fe200078e0203 */
[----:B------:R-:W2:Y:S04]  /*15e00*/  @!P0 LDG.E R6, [R4.64] ;  /* 0x0000000604068981 */ /* 0x000ea8000c1e1900 */
[----:B------:R-:W2:Y:S02]  /*15e10*/  @!P0 LDG.E R7, [R2.64] ;  /* 0x0000000602078981 */ /* 0x000ea4000c1e1900 */
[----:B--2---:R-:W-:Y:S01]  /*15e20*/  IMAD R0, R7, R6, RZ ;  /* 0x0000000607007224 */ /* 0x004fe200078e02ff */
[----:B------:R-:W-:Y:S05]  /*15e30*/  BRA.DIV ~URZ, `(.L_x_508) ;  /* 0x00001c427f007947 */ /* 0x000fea000b800000 */
[----:B------:R1:W2:Y:S02]  /*15e40*/  SHFL.UP PT, R2, R0, 0x1, RZ ;  /* 0x0420000000027989 */ /* 0x0002a400000e00ff */
.L_x_547:
        /* <DEDUP_REMOVED lines=16> */
.L_x_548:
[----:B--2---:R-:W-:-:S05]  /*15f50*/  IMAD R0, R0, c[0x0][0x538], RZ ;  /* 0x00014e0000007a24 */ /* 0x004fca00078e02ff */
[----:B------:R-:W-:-:S04]  /*15f60*/  IADD3 R8, R0, R8, RZ ;  /* 0x0000000800087210 */ /* 0x000fc80007ffe0ff */
[----:B------:R-:W-:-:S13]  /*15f70*/  ISETP.GT.AND P0, PT, R8, R9, PT ;  /* 0x000000090800720c */ /* 0x000fda0003f04270 */
[----:B-1----:R-:W-:Y:S05]  /*15f80*/  @!P0 BRA `(.L_x_510) ;  /* 0xfffffdb000008947 */ /* 0x002fea000383ffff */
.L_x_506:
[----:B------:R-:W-:-:S05]  /*15f90*/  IADD3 R11, -R0, R8, RZ ;  /* 0x00000008000b7210 */ /* 0x000fca0007ffe1ff */
[----:B------:R-:W-:-:S05]  /*15fa0*/  IMAD R0, R4, c[0x0][0x538], R11 ;  /* 0x00014e0004007a24 */ /* 0x000fca00078e020b */
[----:B------:R-:W-:Y:S01]  /*15fb0*/  ISETP.GT.AND P0, PT, R0, R9, PT ;  /* 0x000000090000720c */ /* 0x000fe20003f04270 */
[----:B------:R-:W-:-:S12]  /*15fc0*/  BRA.DIV ~URZ, `(.L_x_511) ;  /* 0x00001ca27f007947 */ /* 0x000fd8000b800000 */
[----:B------:R-:W-:-:S03]  /*15fd0*/  VOTE.ANY R10, PT, !P0 ;  /* 0x00000000000a7806 */ /* 0x000fc600040e0100 */
.L_x_549:
[----:B------:R-:W2:Y:S01]  /*15fe0*/  LDL.LU R0, [R1+0x7c] ;  /* 0x00007c0001007983 */ /* 0x000ea20000300800 */
[----:B------:R-:W2:Y:S02]  /*15ff0*/  POPC R8, R10 ;  /* 0x0000000a00087309 */ /* 0x000ea40000000000 */
[----:B--2---:R-:W-:-:S05]  /*16000*/  IADD3 R0, R8, R0, RZ ;  /* 0x0000000008007210 */ /* 0x004fca0007ffe0ff */
[----:B------:R2:W-:Y:S01]  /*16010*/  STL [R1+0x7c], R0 ;  /* 0x00007c0001007387 */ /* 0x0005e20000100800 */
[----:B------:R-:W-:Y:S05]  /*16020*/  BRA.DIV ~URZ, `(.L_x_512) ;  /* 0x00001c927f007947 */ /* 0x000fea000b800000 */
[----:B------:R3:W4:Y:S04]  /*16030*/  SHFL.IDX PT, R12, R6, R8, 0x1f ;  /* 0x00001f08060c7589 */ /* 0x00072800000e0000 */
[----:B------:R3:W1:Y:S02]  /*16040*/  SHFL.IDX PT, R7, R7, R8, 0x1f ;  /* 0x00001f0807077589 */ /* 0x00066400000e0000 */
.L_x_550:
[----:B------:R-:W-:Y:S01]  /*16050*/  ISETP.NE.AND P0, PT, R10, RZ, PT ;  /* 0x000000ff0a00720c */ /* 0x000fe20003f05270 */
[----:B------:R-:W-:-:S12]  /*16060*/  BSSY B0, `(.L_x_513) ;  /* 0x0000005000007945 */ /* 0x000fd80003800000 */
[----:B------:R-:W-:Y:S05]  /*16070*/  @!P0 BRA `(.L_x_514) ;  /* 0x0000003000008947 */ /* 0x000fea0003800000 */
[----:B------:R-:W-:Y:S01]  /*16080*/  IADD3 R3, R8, -0x1, RZ ;  /* 0xffffffff08037810 */ /* 0x000fe20007ffe0ff */
[----:B------:R-:W-:Y:S05]  /*16090*/  BRA.DIV ~URZ, `(.L_x_515) ;  /* 0x00001cf27f007947 */ /* 0x000fea000b800000 */
[----:B------:R2:W3:Y:S02]  /*160a0*/  SHFL.IDX PT, R13, R4, R3, 0x1f ;  /* 0x00001f03040d7589 */ /* 0x0004e400000e0000 */
.L_x_514:
[----:B------:R-:W-:Y:S05]  /*160b0*/  BSYNC B0 ;  /* 0x0000000000007941 */ /* 0x000fea0003800000 */
.L_x_513:
[----:B--23--:R-:W-:Y:S01]  /*160c0*/  IMAD R0, R13, c[0x0][0x538], R11 ;  /* 0x00014e000d007a24 */ /* 0x00cfe200078e020b */
[----:B-1----:R-:W-:Y:S01]  /*160d0*/  ISETP.NE.AND P0, PT, R7, 0x1, PT ;  /* 0x000000010700780c */ /* 0x002fe20003f05270 */
[----:B------:R-:W-:Y:S03]  /*160e0*/  BSSY B0, `(.L_x_516) ;  /* 0x0000087000007945 */ /* 0x000fe60003800000 */
[----:B------:R1:W-:Y:S01]  /*160f0*/  STL [R1+0x70], R0 ;  /* 0x0000700001007387 */ /* 0x0003e20000100800 */
[----:B------:R-:W-:-:S08]  /*16100*/  IADD3 R9, -R0, R9, RZ ;  /* 0x0000000900097210 */ /* 0x000fd00007ffe1ff */
[----:B------:R-:W-:Y:S05]  /*16110*/  @!P0 BRA `(.L_x_517) ;  /* 0x000003e000008947 */ /* 0x000fea0003800000 */
[-C--:B----4-:R-:W-:Y:S02]  /*16120*/  IABS R2, R12.reuse ;  /* 0x0000000c00027213 */ /* 0x090fe40000000000 */
[----:B------:R-:W-:Y:S02]  /*16130*/  IABS R8, R12 ;  /* 0x0000000c00087213 */ /* 0x000fe40000000000 */
[----:B-1----:R-:W1:Y:S08]  /*16140*/  I2F.RP R0, R2 ;  /* 0x0000000200007306 */ /* 0x002e700000209400 */
[----:B-1----:R-:W1:Y:S02]  /*16150*/  MUFU.RCP R0, R0 ;  /* 0x0000000000007308 */ /* 0x002e640000001000 */
[----:B-1----:R-:W-:-:S06]  /*16160*/  IADD3 R0, R0, 0xffffffe, RZ ;  /* 0x0ffffffe00007810 */ /* 0x002fcc0007ffe0ff */
[----:B------:R-:W1:Y:S02]  /*16170*/  F2I.FTZ.U32.TRUNC.NTZ R5, R0 ;  /* 0x0000000000057305 */ /* 0x000e64000021f000 */
[----:B-1----:R-:W-:Y:S01]  /*16180*/  IMAD.MOV R3, RZ, RZ, -R5 ;  /* 0x000000ffff037224 */ /* 0x002fe200078e0a05 */
[----:B------:R-:W-:-:S03]  /*16190*/  IABS R0, R7 ;  /* 0x0000000700007213 */ /* 0x000fc60000000000 */
[----:B------:R-:W-:Y:S01]  /*161a0*/  IMAD.MOV.U32 R4, RZ, RZ, R3 ;  /* 0x000000ffff047224 */ /* 0x000fe200078e0003 */
[----:B------:R-:W-:Y:S01]  /*161b0*/  IABS R3, R9 ;  /* 0x0000000900037213 */ /* 0x000fe20000000000 */
[----:B------:R-:W-:Y:S02]  /*161c0*/  IMAD.MOV.U32 R6, RZ, RZ, R0 ;  /* 0x000000ffff067224 */ /* 0x000fe400078e0000 */
[----:B------:R-:W-:Y:S02]  /*161d0*/  IMAD R0, R4, R2, RZ ;  /* 0x0000000204007224 */ /* 0x000fe400078e02ff */
[----:B------:R-:W-:Y:S01]  /*161e0*/  IMAD.MOV.U32 R4, RZ, RZ, RZ ;  /* 0x000000ffff047224 */ /* 0x000fe200078e00ff */
[----:B------:R-:W1:Y:S03]  /*161f0*/  I2F.RP R10, R6 ;  /* 0x00000006000a7306 */ /* 0x000e660000209400 */
[----:B------:R-:W-:-:S04]  /*16200*/  IMAD.HI.U32 R5, R5, R0, R4 ;  /* 0x0000000005057227 */ /* 0x000fc800078e0004 */
[----:B------:R-:W-:-:S05]  /*16210*/  IMAD.MOV R0, RZ, RZ, -R8 ;  /* 0x000000ffff007224 */ /* 0x000fca00078e0a08 */
[----:B------:R-:W-:Y:S01]  /*16220*/  MOV R4, R0 ;  /* 0x0000000000047202 */ /* 0x000fe20000000f00 */
[----:B------:R-:W-:-:S04]  /*16230*/  IMAD.HI.U32 R0, R5, R3, RZ ;  /* 0x0000000305007227 */ /* 0x000fc800078e00ff */
[----:B------:R-:W-:Y:S02]  /*16240*/  IMAD R3, R0, R4, R3 ;  /* 0x0000000400037224 */ /* 0x000fe400078e0203 */
[----:B-1----:R-:W1:Y:S03]  /*16250*/  MUFU.RCP R4, R10 ;  /* 0x0000000a00047308 */ /* 0x002e660000001000 */
        /* <DEDUP_REMOVED lines=9> */
[----:B------:R-:W-:Y:S01]  /*162f0*/  @P2 IADD3 R0, R0, 0x1, RZ ;  /* 0x0000000100002810 */ /* 0x000fe20007ffe0ff */
[----:B-1----:R-:W-:-:S06]  /*16300*/  IMAD.MOV R2, RZ, RZ, -R3 ;  /* 0x000000ffff027224 */ /* 0x002fcc00078e0a03 */
[----:B------:R-:W-:Y:S01]  /*16310*/  @!P1 IMAD.MOV R0, RZ, RZ, -R0 ;  /* 0x000000ffff009224 */ /* 0x000fe200078e0a00 */
[----:B------:R-:W-:Y:S02]  /*16320*/  @!P0 LOP3.LUT R0, RZ, R12, RZ, 0x33, !PT ;  /* 0x0000000cff008212 */ /* 0x000fe400078e33ff */
[----:B------:R-:W-:Y:S02]  /*16330*/  MOV R4, R2 ;  /* 0x0000000200047202 */ /* 0x000fe40000000f00 */
[----:B------:R-:W-:Y:S02]  /*16340*/  IABS R2, R7 ;  /* 0x0000000700027213 */ /* 0x000fe40000000000 */
[----:B------:R-:W-:Y:S01]  /*16350*/  IABS R8, R0 ;  /* 0x0000000000087213 */ /* 0x000fe20000000000 */
[----:B------:R-:W-:Y:S02]  /*16360*/  IMAD R4, R4, R6, RZ ;  /* 0x0000000604047224 */ /* 0x000fe400078e02ff */
[----:B------:R-:W-:-:S02]  /*16370*/  IMAD.MOV R5, RZ, RZ, -R2 ;  /* 0x000000ffff057224 */ /* 0x000fc400078e0a02 */
[----:B------:R-:W-:-:S04]  /*16380*/  IMAD.MOV.U32 R2, RZ, RZ, RZ ;  /* 0x000000ffff027224 */ /* 0x000fc800078e00ff */
[----:B------:R-:W-:Y:S01]  /*16390*/  IMAD.HI.U32 R2, R3, R4, R2 ;  /* 0x0000000403027227 */ /* 0x000fe200078e0002 */
[----:B------:R-:W-:-:S03]  /*163a0*/  MOV R4, R5 ;  /* 0x0000000500047202 */ /* 0x000fc60000000f00 */
[----:B------:R-:W-:-:S04]  /*163b0*/  IMAD.MOV.U32 R3, RZ, RZ, R8 ;  /* 0x000000ffff037224 */ /* 0x000fc800078e0008 */
[----:B------:R-:W-:-:S04]  /*163c0*/  IMAD.HI.U32 R2, R2, R3, RZ ;  /* 0x0000000302027227 */ /* 0x000fc800078e00ff */
[----:B------:R-:W-:Y:S01]  /*163d0*/  IMAD R3, R2, R4, R3 ;  /* 0x0000000402037224 */ /* 0x000fe200078e0203 */
[----:B------:R-:W-:-:S04]  /*163e0*/  IADD3 R4, -R0, RZ, RZ ;  /* 0x000000ff00047210 */ /* 0x000fc80007ffe1ff */
        /* <DEDUP_REMOVED lines=9> */
[----:B------:R-:W-:-:S05]  /*16480*/  @!P0 LOP3.LUT R2, RZ, R7, RZ, 0x33, !PT ;  /* 0x00000007ff028212 */ /* 0x000fca00078e33ff */
[----:B------:R-:W-:-:S04]  /*16490*/  IMAD.MOV R3, RZ, RZ, -R2 ;  /* 0x000000ffff037224 */ /* 0x000fc800078e0a02 */
[C---:B------:R-:W-:Y:S02]  /*164a0*/  IMAD R3, R7.reuse, R3, R0 ;  /* 0x0000000307037224 */ /* 0x040fe400078e0200 */
[----:B------:R-:W-:Y:S02]  /*164b0*/  IMAD R0, R7, 0x1000000, R2 ;  /* 0x0100000007007824 */ /* 0x000fe400078e0202 */
[----:B------:R-:W-:Y:S02]  /*164c0*/  IMAD R2, R12, R4, R9 ;  /* 0x000000040c027224 */ /* 0x000fe400078e0209 */
[----:B------:R-:W-:-:S05]  /*164d0*/  IMAD R0, R3, 0x10000, R0 ;  /* 0x0001000003007824 */ /* 0x000fca00078e0200 */
[----:B------:R1:W-:Y:S01]  /*164e0*/  STL [R1+0x78], R0 ;  /* 0x0000780001007387 */ /* 0x0003e20000100800 */
[----:B------:R-:W-:Y:S05]  /*164f0*/  BRA `(.L_x_518) ;  /* 0x0000045000007947 */ /* 0x000fea0003800000 */
.L_x_517:
[----:B-1----:R-:W2:Y:S01]  /*16500*/  LDL R0, [R1+0x7c] ;  /* 0x00007c0001007983 */ /* 0x002ea20000100800 */
[----:B------:R-:W-:-:S04]  /*16510*/  IMAD.MOV.U32 R2, RZ, RZ, 0x4 ;  /* 0x00000004ff027424 */ /* 0x000fc800078e00ff */
[----:B--2---:R-:W-:-:S05]  /*16520*/  IMAD.WIDE R2, R0, R2, c[0x0][0x590] ;  /* 0x0001640000027625 */ /* 0x004fca00078e0202 */
[----:B------:R-:W2:Y:S02]  /*16530*/  LDG.E R4, [R2.64] ;  /* 0x0000000602047981 */ /* 0x000ea4000c1e1900 */
[----:B--2-4-:R-:W-:-:S05]  /*16540*/  IMAD R8, R4, R12, RZ ;  /* 0x0000000c04087224 */ /* 0x014fca00078e02ff */
[-C--:B------:R-:W-:Y:S02]  /*16550*/  IABS R0, R8.reuse ;  /* 0x0000000800007213 */ /* 0x080fe40000000000 */
        /* <DEDUP_REMOVED lines=10> */
[----:B------:R-:W-:Y:S01]  /*16600*/  MOV R2, RZ ;  /* 0x000000ff00027202 */ /* 0x000fe20000000f00 */
[----:B------:R-:W-:-:S04]  /*16610*/  IMAD.MOV.U32 R6, RZ, RZ, R0 ;  /* 0x000000ffff067224 */ /* 0x000fc800078e0000 */
        /* <DEDUP_REMOVED lines=11> */
[----:B------:R-:W-:-:S05]  /*166d0*/  @P2 IADD3 R0, R0, 0x1, RZ ;  /* 0x0000000100002810 */ /* 0x000fca0007ffe0ff */
[----:B------:R-:W-:-:S05]  /*166e0*/  IMAD.MOV.U32 R2, RZ, RZ, R0 ;  /* 0x000000ffff027224 */ /* 0x000fca00078e0000 */
[----:B------:R-:W-:Y:S02]  /*166f0*/  @!P1 IADD3 R2, -R2, RZ, RZ ;  /* 0x000000ff02029210 */ /* 0x000fe40007ffe1ff */
[----:B------:R-:W-:-:S05]  /*16700*/  @!P0 LOP3.LUT R2, RZ, R8, RZ, 0x33, !PT ;  /* 0x00000008ff028212 */ /* 0x000fca00078e33ff */
[----:B------:R-:W-:Y:S02]  /*16710*/  IMAD R10, R4, R2, RZ ;  /* 0x00000002040a7224 */ /* 0x000fe400078e02ff */
[----:B------:R-:W-:-:S03]  /*16720*/  IMAD.MOV R2, RZ, RZ, -R2 ;  /* 0x000000ffff027224 */ /* 0x000fc600078e0a02 */
[----:B------:R-:W-:Y:S01]  /*16730*/  IADD3 R0, -R10, c[0x0][0x538], RZ ;  /* 0x00014e000a007a10 */ /* 0x000fe20007ffe1ff */
[----:B------:R-:W-:-:S03]  /*16740*/  IMAD R5, R8, R2, R9 ;  /* 0x0000000208057224 */ /* 0x000fc600078e0209 */
[----:B------:R-:W-:Y:S02]  /*16750*/  IMNMX R0, R4, R0, PT ;  /* 0x0000000004007217 */ /* 0x000fe40003800200 */
[----:B------:R-:W-:Y:S02]  /*16760*/  IABS R2, R5 ;  /* 0x0000000500027213 */ /* 0x000fe40000000000 */
        /* <DEDUP_REMOVED lines=8> */
[----:B------:R-:W-:Y:S01]  /*167f0*/  IMAD R7, R6, R4, RZ ;  /* 0x0000000406077224 */ /* 0x000fe200078e02ff */
[----:B------:R-:W-:Y:S01]  /*16800*/  MOV R6, R2 ;  /* 0x0000000200067202 */ /* 0x000fe20000000f00 */
[----:B------:R-:W-:-:S04]  /*16810*/  IMAD.MOV.U32 R2, RZ, RZ, RZ ;  /* 0x000000ffff027224 */ /* 0x000fc800078e00ff */
[----:B------:R-:W-:-:S04]  /*16820*/  IMAD.HI.U32 R7, R3, R7, R2 ;  /* 0x0000000703077227 */ /* 0x000fc800078e0002 */
[----:B------:R-:W-:-:S04]  /*16830*/  IMAD.MOV R2, RZ, RZ, -R8 ;  /* 0x000000ffff027224 */ /* 0x000fc800078e0a08 */
[----:B------:R-:W-:Y:S02]  /*16840*/  IMAD.MOV.U32 R3, RZ, RZ, R2 ;  /* 0x000000ffff037224 */ /* 0x000fe400078e0002 */
[----:B------:R-:W-:-:S04]  /*16850*/  IMAD.HI.U32 R2, R7, R6, RZ ;  /* 0x0000000607027227 */ /* 0x000fc800078e00ff */
[----:B------:R-:W-:-:S05]  /*16860*/  IMAD R3, R2, R3, R6 ;  /* 0x0000000302037224 */ /* 0x000fca00078e0206 */
[----:B------:R-:W-:-:S13]  /*16870*/  ISETP.GT.U32.AND P0, PT, R4, R3, PT ;  /* 0x000000030400720c */ /* 0x000fda0003f04070 */
[-C--:B------:R-:W-:Y:S02]  /*16880*/  @!P0 IADD3 R3, R3, -R4.reuse, RZ ;  /* 0x8000000403038210 */ /* 0x080fe40007ffe0ff */
[----:B------:R-:W-:Y:S02]  /*16890*/  @!P0 IADD3 R2, R2, 0x1, RZ ;  /* 0x0000000102028810 */ /* 0x000fe40007ffe0ff */
[----:B------:R-:W-:Y:S02]  /*168a0*/  ISETP.GE.U32.AND P2, PT, R3, R4, PT ;  /* 0x000000040300720c */ /* 0x000fe40003f46070 */
[----:B------:R-:W-:Y:S02]  /*168b0*/  LOP3.LUT R3, R5, R0, RZ, 0x3c, !PT ;  /* 0x0000000005037212 */ /* 0x000fe400078e3cff */
[----:B------:R-:W-:Y:S02]  /*168c0*/  ISETP.NE.AND P0, PT, R0, RZ, PT ;  /* 0x000000ff0000720c */ /* 0x000fe40003f05270 */
[----:B------:R-:W-:Y:S01]  /*168d0*/  ISETP.GE.AND P1, PT, R3, RZ, PT ;  /* 0x000000ff0300720c */ /* 0x000fe20003f26270 */
[----:B------:R-:W-:Y:S01]  /*168e0*/  IMAD.MOV R3, RZ, RZ, -R0 ;  /* 0x000000ffff037224 */ /* 0x000fe200078e0a00 */
[----:B------:R-:W-:-:S05]  /*168f0*/  IADD3 R5, R10, 0x1000000, R5 ;  /* 0x010000000a057810 */ /* 0x000fca0007ffe005 */
[----:B------:R-:W-:-:S06]  /*16900*/  @P2 IADD3 R2, R2, 0x1, RZ ;  /* 0x0000000102022810 */ /* 0x000fcc0007ffe0ff */
[----:B------:R-:W-:Y:S01]  /*16910*/  @!P1 IMAD.MOV R2, RZ, RZ, -R2 ;  /* 0x000000ffff029224 */ /* 0x000fe200078e0a02 */
[----:B------:R-:W-:-:S05]  /*16920*/  @!P0 LOP3.LUT R2, RZ, R0, RZ, 0x33, !PT ;  /* 0x00000000ff028212 */ /* 0x000fca00078e33ff */
[----:B------:R-:W-:-:S05]  /*16930*/  IMAD R0, R2, R3, R5 ;  /* 0x0000000302007224 */ /* 0x000fca00078e0205 */
[----:B------:R1:W-:Y:S02]  /*16940*/  STL [R1+0x78], R0 ;  /* 0x0000780001007387 */ /* 0x0003e40000100800 */
.L_x_518:
[----:B------:R-:W-:Y:S05]  /*16950*/  BSYNC B0 ;  /* 0x0000000000007941 */ /* 0x000fea0003800000 */
.L_x_516:
[----:B------:R-:W-:-:S04]  /*16960*/  LOP3.LUT R2, RZ, R2, RZ, 0x33, !PT ;  /* 0x00000002ff027212 */ /* 0x000fc800078e33ff */
[----:B-1----:R-:W-:-:S05]  /*16970*/  IADD3 R0, R2, R12, RZ ;  /* 0x0000000c02007210 */ /* 0x002fca0007ffe0ff */
[----:B------:R1:W-:Y:S01]  /*16980*/  STL [R1+0x74], R0 ;  /* 0x0000740001007387 */ /* 0x0003e20000100800 */
[----:B------:R-:W-:Y:S05]  /*16990*/  BRA `(.L_x_519) ;  /* 0x0000005000007947 */ /* 0x000fea0003800000 */
.L_x_507:
[----:B------:R-:W-:Y:S01]  /*169a0*/  MOV R0, c[0x0][0x53c] ;  /* 0x00014f0000007a02 */ /* 0x000fe20000000f00 */
[----:B------:R2:W-:Y:S04]  /*169b0*/  STL [R1+0x70], R9 ;  /* 0x0000700901007387 */ /* 0x0005e80000100800 */
[----:B------:R2:W-:Y:S04]  /*169c0*/  STL [R1+0x74], RZ ;  /* 0x000074ff01007387 */ /* 0x0005e80000100800 */
[----:B------:R2:W-:Y:S04]  /*169d0*/  STL [R1+0x78], RZ ;  /* 0x000078ff01007387 */ /* 0x0005e80000100800 */
[----:B------:R2:W-:Y:S02]  /*169e0*/  STL [R1+0x7c], R0 ;  /* 0x00007c0001007387 */ /* 0x0005e40000100800 */
.L_x_519:
[----:B------:R-:W-:Y:S05]  /*169f0*/  BSYNC B1 ;  /* 0x0000000000017941 */ /* 0x000fea0003800000 */
.L_x_505:
[----:B-1----:R-:W3:Y:S04]  /*16a00*/  LDL R4, [R1+0x70] ;  /* 0x0000700001047983 */ /* 0x002ee80000100800 */
[----:B------:R-:W3:Y:S04]  /*16a10*/  LDL R5, [R1+0x74] ;  /* 0x0000740001057983 */ /* 0x000ee80000100800 */
[----:B------:R-:W3:Y:S04]  /*16a20*/  LDL R6, [R1+0x78] ;  /* 0x0000780001067983 */ /* 0x000ee80000100800 */
[----:B------:R-:W3:Y:S01]  /*16a30*/  LDL R7, [R1+0x7c] ;  /* 0x00007c0001077983 */ /* 0x000ee20000100800 */
[----:B------:R-:W-:Y:S03]  /*16a40*/  WARPSYNC 0xffffffff ;  /* 0xffffffff00007948 */ /* 0x000fe60003800000 */
[----:B------:R-:W-:Y:S01]  /*16a50*/  BAR.SYNC.DEFER_BLOCKING 0x4, 0x100 ;  /* 0x0104000000007b1d */ /* 0x000fe20000010000 */
[----:B------:R-:W-:-:S13]  /*16a60*/  ISETP.NE.AND P0, PT, R14, RZ, PT ;  /* 0x000000ff0e00720c */ /* 0x000fda0003f05270 */
[----:B---3--:R1:W-:Y:S04]  /*16a70*/  @!P0 STS.128 [0x1a080], R4 ;  /* 0x01a08004ff008388 */ /* 0x0083e80000000c00 */
[----:B------:R-:W-:Y:S06]  /*16a80*/  BAR.ARV 0x5, 0x100 ;  /* 0x0144000000007b1d */ /* 0x000fec0000002000 */
.L_x_500:
[----:B--2---:R-:W2:Y:S02]  /*16a90*/  LDL R0, [R1+0x7c] ;  /* 0x00007c0001007983 */ /* 0x004ea40000100800 */
[----:B--2---:R-:W-:-:S13]  /*16aa0*/  ISETP.GE.AND P0, PT, R0, c[0x0][0x53c], PT ;  /* 0x00014f0000007a0c */ /* 0x004fda0003f06270 */
[----:B-1----:R-:W-:Y:S01]  /*16ab0*/  @P0 CALL.REL.NOINC `(.L_x_520) ;  /* 0x0000001000000944 */ /* 0x002fe20003c00000 */
[----:B------:R-:W-:Y:S05]  /*16ac0*/  BRA `(.L_x_521) ;  /* 0xfffeadc000007947 */ /* 0x000fea000383ffff */
.L_x_520:
[----:B------:R-:W-:Y:S05]  /*16ad0*/  EXIT ;  /* 0x000000000000794d */ /* 0x000fea0003800000 */
.L_x_383:
[----:B------:R-:W-:Y:S01]  /*16ae0*/  IMAD.MOV.U32 R0, RZ, RZ, R5 ;  /* 0x000000ffff007224 */ /* 0x000fe200078e0005 */
[----:B------:R-:W-:Y:S02]  /*16af0*/  MOV R2, 0x1 ;  /* 0x0000000100027802 */ /* 0x000fe40000000f00 */
[----:B------:R-:W-:Y:S02]  /*16b00*/  MOV R3, 0x16b20 ;  /* 0x00016b2000037802 */ /* 0x000fe40000000f00 */
[----:B------:R-:W-:Y:S05]  /*16b10*/  CALL.REL.NOINC `($__internal_10_$__cuda_sm70_shflsync_up_p) ;  /* 0x0000137000007944 */ /* 0x000fea0003c00000 */
[----:B------:R-:W-:Y:S01]  /*16b20*/  MOV R0, R4 ;  /* 0x0000000400007202 */ /* 0x000fe20000000f00 */
[----:B------:R-:W-:Y:S05]  /*16b30*/  BRA `(.L_x_522) ;  /* 0xfffe992000007947 */ /* 0x000fea000383ffff */
.L_x_384:
[----:B------:R-:W-:Y:S01]  /*16b40*/  IMAD.MOV.U32 R0, RZ, RZ, R5 ;  /* 0x000000ffff007224 */ /* 0x000fe200078e0005 */
[----:B------:R-:W-:Y:S02]  /*16b50*/  MOV R2, 0x2 ;  /* 0x0000000200027802 */ /* 0x000fe40000000f00 */
[----:B------:R-:W-:Y:S02]  /*16b60*/  MOV R3, 0x16b80 ;  /* 0x00016b8000037802 */ /* 0x000fe40000000f00 */
[----:B------:R-:W-:Y:S05]  /*16b70*/  CALL.REL.NOINC `($__internal_10_$__cuda_sm70_shflsync_up_p) ;  /* 0x0000131000007944 */ /* 0x000fea0003c00000 */
[----:B------:R-:W-:Y:S01]  /*16b80*/  SEL R0, R4, RZ, P4 ;  /* 0x000000ff04007207 */ /* 0x000fe20002000000 */
[----:B------:R-:W-:Y:S01]  /*16b90*/  IMAD.MOV.U32 R2, RZ, RZ, 0x4 ;  /* 0x00000004ff027424 */ /* 0x000fe200078e00ff */
[----:B------:R-:W-:-:S03]  /*16ba0*/  MOV R3, 0x16bd0 ;  /* 0x00016bd000037802 */ /* 0x000fc60000000f00 */
[----:B------:R-:W-:Y:S02]  /*16bb0*/  IMAD.IADD R0, R5, 0x1, R0 ;  /* 0x0000000105007824 */ /* 0x000fe400078e0200 */
        /* <DEDUP_REMOVED lines=14> */
[----:B------:R-:W-:Y:S01]  /*16ca0*/  IMAD.IADD R4, R0, 0x1, R4 ;  /* 0x0000000100047824 */ /* 0x000fe200078e0204 */
[----:B------:R-:W-:-:S03]  /*16cb0*/  MOV R0, 0x1f ;  /* 0x0000001f00007802 */ /* 0x000fc60000000f00 */
[----:B------:R-:W-:Y:S02]  /*16cc0*/  IMAD.MOV.U32 R5, RZ, RZ, R4 ;  /* 0x000000ffff057224 */ /* 0x000fe400078e0004 */
[----:B------:R-:W-:Y:S05]  /*16cd0*/  CALL.REL.NOINC `($__internal_9_$__cuda_sm70_shflsync_idx_p) ;  /* 0x0000116000007944 */ /* 0x000fea0003c00000 */
[----:B------:R-:W-:Y:S05]  /*16ce0*/  BRA `(.L_x_523) ;  /* 0xfffe987000007947 */ /* 0x000fea000383ffff */
.L_x_386:
[----:B------:R-:W-:Y:S02]  /*16cf0*/  SEL R0, RZ, 0x1, P0 ;  /* 0x00000001ff007807 */ /* 0x000fe40000000000 */
[----:B------:R-:W-:Y:S02]  /*16d00*/  MOV R2, 0x16d20 ;  /* 0x00016d2000027802 */ /* 0x000fe40000000f00 */
[----:B------:R-:W-:Y:S05]  /*16d10*/  CALL.REL.NOINC `($__internal_11_$__cuda_sm70_votesync_ballot) ;  /* 0x000011e000007944 */ /* 0x000fea0003c00000 */
[----:B------:R-:W-:Y:S01]  /*16d20*/  MOV R10, R0 ;  /* 0x00000000000a7202 */ /* 0x000fe20000000f00 */
[----:B------:R-:W-:Y:S05]  /*16d30*/  BRA `(.L_x_524) ;  /* 0xfffe98b000007947 */ /* 0x000fea000383ffff */
.L_x_387:
[----:B------:R-:W-:Y:S01]  /*16d40*/  IMAD.MOV.U32 R5, RZ, RZ, R9 ;  /* 0x000000ffff057224 */ /* 0x000fe200078e0009 */
[----:B------:R-:W-:Y:S01]  /*16d50*/  MOV R3, R6 ;  /* 0x0000000600037202 */ /* 0x000fe20000000f00 */
[----:B-1----:R-:W-:Y:S01]  /*16d60*/  IMAD.MOV.U32 R0, RZ, RZ, 0x1f ;  /* 0x0000001fff007424 */ /* 0x002fe200078e00ff */
[----:B------:R-:W-:Y:S02]  /*16d70*/  MOV R2, 0x16d90 ;  /* 0x00016d9000027802 */ /* 0x000fe40000000f00 */
[----:B------:R-:W-:Y:S05]  /*16d80*/  CALL.REL.NOINC `($__internal_9_$__cuda_sm70_shflsync_idx_p) ;  /* 0x000010b000007944 */ /* 0x000fea0003c00000 */
[----:B------:R-:W-:Y:S01]  /*16d90*/  IMAD.MOV.U32 R12, RZ, RZ, R0 ;  /* 0x000000ffff0c7224 */ /* 0x000fe200078e0000 */
[----:B------:R-:W-:Y:S01]  /*16da0*/  MOV R5, R8 ;  /* 0x0000000800057202 */ /* 0x000fe20000000f00 */
[----:B------:R-:W-:Y:S01]  /*16db0*/  IMAD.MOV.U32 R7, RZ, RZ, RZ ;  /* 0x000000ffff077224 */ /* 0x000fe200078e00ff */
[----:B------:R-:W-:Y:S01]  /*16dc0*/  MOV R3, R6 ;  /* 0x0000000600037202 */ /* 0x000fe20000000f00 */
[----:B------:R-:W-:Y:S01]  /*16dd0*/  IMAD.MOV.U32 R0, RZ, RZ, 0x1f ;  /* 0x0000001fff007424 */ /* 0x000fe200078e00ff */
[----:B------:R-:W-:-:S02]  /*16de0*/  MOV R2, 0x16e00 ;  /* 0x00016e0000027802 */ /* 0x000fc40000000f00 */
[----:B------:R-:W-:Y:S05]  /*16df0*/  CALL.REL.NOINC `($__internal_9_$__cuda_sm70_shflsync_idx_p) ;  /* 0x0000104000007944 */ /* 0x000fea0003c00000 */
[----:B------:R-:W-:Y:S01]  /*16e00*/  MOV R9, R0 ;  /* 0x0000000000097202 */ /* 0x000fe20000000f00 */
[----:B------:R-:W-:Y:S05]  /*16e10*/  BRA `(.L_x_525) ;  /* 0xfffe984000007947 */ /* 0x000fea000383ffff */
.L_x_390:
[----:B------:R-:W-:Y:S01]  /*16e20*/  IMAD.MOV.U32 R5, RZ, RZ, R4 ;  /* 0x000000ffff057224 */ /* 0x000fe200078e0004 */
[----:B-1----:R-:W-:-:S02]  /*16e30*/  MOV R0, 0x1f ;  /* 0x0000001f00007802 */ /* 0x002fc40000000f00 */
[----:B------:R-:W-:Y:S02]  /*16e40*/  MOV R2, 0x16e60 ;  /* 0x00016e6000027802 */ /* 0x000fe40000000f00 */
[----:B--234-:R-:W-:Y:S05]  /*16e50*/  CALL.REL.NOINC `($__internal_9_$__cuda_sm70_shflsync_idx_p) ;  /* 0x00000fe000007944 */ /* 0x01cfea0003c00000 */
[----:B------:R-:W-:Y:S01]  /*16e60*/  MOV R7, R0 ;  /* 0x0000000000077202 */ /* 0x000fe20000000f00 */
[----:B------:R-:W-:Y:S05]  /*16e70*/  BRA `(.L_x_389) ;  /* 0xfffe984000007947 */ /* 0x000fea000383ffff */
.L_x_459:
[----:B------:R3:W5:Y:S01]  /*16e80*/  LDL R2, [R1+0x24] ;  /* 0x0000240001027983 */ /* 0x0007620000100800 */
[----:B------:R-:W-:Y:S02]  /*16e90*/  MOV R5, 0x2 ;  /* 0x0000000200057802 */ /* 0x000fe40000000f00 */
[----:B------:R-:W-:Y:S02]  /*16ea0*/  MOV R3, 0x16ec0 ;  /* 0x00016ec000037802 */ /* 0x000fe40000000f00 */
[----:B-123-5:R-:W-:Y:S05]  /*16eb0*/  CALL.REL.NOINC `($__internal_8_$__cuda_sm70_shflsync_bfly_p) ;  /* 0x00000f3000007944 */ /* 0x02efea0003c00000 */
[----:B------:R-:W-:Y:S01]  /*16ec0*/  MOV R0, R5 ;  /* 0x0000000500007202 */ /* 0x000fe20000000f00 */
[----:B------:R-:W-:Y:S05]  /*16ed0*/  BRA `(.L_x_526) ;  /* 0xffffa19000007947 */ /* 0x000fea000383ffff */
.L_x_460:
[----:B------:R-:W-:Y:S01]  /*16ee0*/  IMAD.MOV.U32 R2, RZ, RZ, R0 ;  /* 0x000000ffff027224 */ /* 0x000fe200078e0000 */
[----:B------:R-:W-:Y:S02]  /*16ef0*/  MOV R5, 0x1 ;  /* 0x0000000100057802 */ /* 0x000fe40000000f00 */
[----:B------:R-:W-:Y:S02]  /*16f00*/  MOV R3, 0x16f20 ;  /* 0x00016f2000037802 */ /* 0x000fe40000000f00 */
[----:B-1----:R-:W-:Y:S05]  /*16f10*/  CALL.REL.NOINC `($__internal_8_$__cuda_sm70_shflsync_bfly_p) ;  /* 0x00000ed000007944 */ /* 0x002fea0003c00000 */
[----:B------:R1:W5:Y:S01]  /*16f20*/  LDL R2, [R1+0x28] ;  /* 0x0000280001027983 */ /* 0x0003620000100800 */
[----:B------:R-:W-:Y:S01]  /*16f30*/  FADD.FTZ R0, R0, R5 ;  /* 0x0000000500007221 */ /* 0x000fe20000010000 */
[----:B------:R-:W-:-:S02]  /*16f40*/  MOV R5, 0x2 ;  /* 0x0000000200057802 */ /* 0x000fc40000000f00 */
[----:B------:R-:W-:Y:S02]  /*16f50*/  MOV R3, 0x16f70 ;  /* 0x00016f7000037802 */ /* 0x000fe40000000f00 */
[----:B-1---5:R-:W-:Y:S05]  /*16f60*/  CALL.REL.NOINC `($__internal_8_$__cuda_sm70_shflsync_bfly_p) ;  /* 0x00000e8000007944 */ /* 0x022fea0003c00000 */
[----:B------:R-:W2:Y:S01]  /*16f70*/  LDL.LU R2, [R1+0x28] ;  /* 0x0000280001027983 */ /* 0x000ea20000300800 */
[----:B------:R-:W-:Y:S01]  /*16f80*/  MOV R3, 0x16fd0 ;  /* 0x00016fd000037802 */ /* 0x000fe20000000f00 */
[----:B--2---:R-:W-:Y:S01]  /*16f90*/  FADD.FTZ R4, R2, R5 ;  /* 0x0000000502047221 */ /* 0x004fe20000010000 */
[----:B------:R-:W-:-:S04]  /*16fa0*/  MOV R5, 0x1 ;  /* 0x0000000100057802 */ /* 0x000fc80000000f00 */
[----:B------:R-:W-:Y:S02]  /*16fb0*/  MOV R2, R4 ;  /* 0x0000000400027202 */ /* 0x000fe40000000f00 */
[----:B------:R-:W-:Y:S05]  /*16fc0*/  CALL.REL.NOINC `($__internal_8_$__cuda_sm70_shflsync_bfly_p) ;  /* 0x00000e2000007944 */ /* 0x000fea0003c00000 */
[----:B------:R-:W-:Y:S01]  /*16fd0*/  MOV R3, R5 ;  /* 0x0000000500037202 */ /* 0x000fe20000000f00 */
[----:B------:R-:W-:Y:S05]  /*16fe0*/  BRA `(.L_x_527) ;  /* 0xffffa11000007947 */ /* 0x000fea000383ffff */
.L_x_467:
[----:B--234-:R-:W-:Y:S01]  /*16ff0*/  IMAD.MOV.U32 R5, RZ, RZ, R14 ;  /* 0x000000ffff057224 */ /* 0x01cfe200078e000e */
[----:B------:R-:W-:Y:S01]  /*17000*/  MOV R3, RZ ;  /* 0x000000ff00037202 */ /* 0x000fe20000000f00 */
[----:B------:R-:W-:Y:S01]  /*17010*/  IMAD.MOV.U32 R0, RZ, RZ, 0x181f ;  /* 0x0000181fff007424 */ /* 0x000fe200078e00ff */
[----:B------:R-:W-:Y:S02]  /*17020*/  MOV R2, 0x17040 ;  /* 0x0001704000027802 */ /* 0x000fe40000000f00 */
[----:B-1----:R-:W-:Y:S05]  /*17030*/  CALL.REL.NOINC `($__internal_9_$__cuda_sm70_shflsync_idx_p) ;  /* 0x00000e0000007944 */ /* 0x002fea0003c00000 */
[----:B------:R-:W-:Y:S01]  /*17040*/  MOV R10, R0 ;  /* 0x00000000000a7202 */ /* 0x000fe20000000f00 */
[----:B------:R-:W-:Y:S05]  /*17050*/  BRA `(.L_x_528) ;  /* 0xffffbde000007947 */ /* 0x000fea000383ffff */
.L_x_468:
[----:B------:R-:W-:Y:S01]  /*17060*/  IMAD.MOV.U32 R5, RZ, RZ, R15 ;  /* 0x000000ffff057224 */ /* 0x000fe200078e000f */
[----:B------:R-:W-:Y:S01]  /*17070*/  MOV R3, RZ ;  /* 0x000000ff00037202 */ /* 0x000fe20000000f00 */
[----:B------:R-:W-:Y:S01]  /*17080*/  IMAD.MOV.U32 R0, RZ, RZ, 0x181f ;  /* 0x0000181fff007424 */ /* 0x000fe200078e00ff */
[----:B------:R-:W-:Y:S02]  /*17090*/  MOV R2, 0x170b0 ;  /* 0x000170b000027802 */ /* 0x000fe40000000f00 */
[----:B-123--:R-:W-:Y:S05]  /*170a0*/  CALL.REL.NOINC `($__internal_9_$__cuda_sm70_shflsync_idx_p) ;  /* 0x00000d9000007944 */ /* 0x00efea0003c00000 */
[----:B------:R-:W-:Y:S05]  /*170b0*/  BRA `(.L_x_529) ;  /* 0xffffbda000007947 */ /* 0x000fea000383ffff */
.L_x_471:
[----:B-1----:R-:W-:Y:S01]  /*170c0*/  IMAD.MOV.U32 R5, RZ, RZ, R14 ;  /* 0x000000ffff057224 */ /* 0x002fe200078e000e */
[----:B------:R-:W-:Y:S01]  /*170d0*/  MOV R3, 0x1 ;  /* 0x0000000100037802 */ /* 0x000fe20000000f00 */
[----:B--2---:R-:W-:Y:S01]  /*170e0*/  IMAD.MOV.U32 R0, RZ, RZ, 0x181f ;  /* 0x0000181fff007424 */ /* 0x004fe200078e00ff */
[----:B------:R-:W-:-:S02]  /*170f0*/  MOV R2, 0x17110 ;  /* 0x0001711000027802 */ /* 0x000fc40000000f00 */
[----:B---34-:R-:W-:Y:S05]  /*17100*/  CALL.REL.NOINC `($__internal_9_$__cuda_sm70_shflsync_idx_p) ;  /* 0x00000d3000007944 */ /* 0x018fea0003c00000 */
[----:B------:R-:W-:Y:S01]  /*17110*/  IMAD.MOV.U32 R10, RZ, RZ, R0 ;  /* 0x000000ffff0a7224 */ /* 0x000fe200078e0000 */
[----:B------:R-:W-:Y:S01]  /*17120*/  MOV R3, 0x1 ;  /* 0x0000000100037802 */ /* 0x000fe20000000f00 */
[----:B------:R-:W-:Y:S01]  /*17130*/  IMAD.MOV.U32 R5, RZ, RZ, R15 ;  /* 0x000000ffff057224 */ /* 0x000fe200078e000f */
[----:B------:R-:W-:-:S02]  /*17140*/  MOV R0, 0x181f ;  /* 0x0000181f00007802 */ /* 0x000fc40000000f00 */
[----:B------:R-:W-:Y:S02]  /*17150*/  MOV R2, 0x17170 ;  /* 0x0001717000027802 */ /* 0x000fe40000000f00 */
[----:B------:R-:W-:Y:S05]  /*17160*/  CALL.REL.NOINC `($__internal_9_$__cuda_sm70_shflsync_idx_p) ;  /* 0x00000cd000007944 */ /* 0x000fea0003c00000 */
[----:B------:R-:W-:Y:S05]  /*17170*/  BRA `(.L_x_530) ;  /* 0xffffbe9000007947 */ /* 0x000fea000383ffff */
.L_x_474:
[----:B-1----:R-:W-:Y:S01]  /*17180*/  IMAD.MOV.U32 R5, RZ, RZ, R14 ;  /* 0x000000ffff057224 */ /* 0x002fe200078e000e */
[----:B------:R-:W-:Y:S01]  /*17190*/  MOV R3, 0x2 ;  /* 0x0000000200037802 */ /* 0x000fe20000000f00 */
[----:B--2---:R-:W-:Y:S01]  /*171a0*/  IMAD.MOV.U32 R0, RZ, RZ, 0x181f ;  /* 0x0000181fff007424 */ /* 0x004fe200078e00ff */
[----:B------:R-:W-:Y:S02]  /*171b0*/  MOV R2, 0x171d0 ;  /* 0x000171d000027802 */ /* 0x000fe40000000f00 */
[----:B---34-:R-:W-:Y:S05]  /*171c0*/  CALL.REL.NOINC `($__internal_9_$__cuda_sm70_shflsync_idx_p) ;  /* 0x00000c7000007944 */ /* 0x018fea0003c00000 */
[----:B------:R-:W-:Y:S01]  /*171d0*/  MOV R10, R0 ;  /* 0x00000000000a7202 */ /* 0x000fe20000000f00 */
[----:B------:R-:W-:Y:S05]  /*171e0*/  BRA `(.L_x_531) ;  /* 0xffffbf9000007947 */ /* 0x000fea000383ffff */
.L_x_475:
[----:B-1----:R-:W-:Y:S01]  /*171f0*/  IMAD.MOV.U32 R5, RZ, RZ, R15 ;  /* 0x000000ffff057224 */ /* 0x002fe200078e000f */
[----:B------:R-:W-:Y:S01]  /*17200*/  MOV R3, 0x2 ;  /* 0x0000000200037802 */ /* 0x000fe20000000f00 */
[----:B--2---:R-:W-:Y:S01]  /*17210*/  IMAD.MOV.U32 R0, RZ, RZ, 0x181f ;  /* 0x0000181fff007424 */ /* 0x004fe200078e00ff */
[----:B------:R-:W-:Y:S02]  /*17220*/  MOV R2, 0x17240 ;  /* 0x0001724000027802 */ /* 0x000fe40000000f00 */
[----:B---34-:R-:W-:Y:S05]  /*17230*/  CALL.REL.NOINC `($__internal_9_$__cuda_sm70_shflsync_idx_p) ;  /* 0x00000c0000007944 */ /* 0x018fea0003c00000 */
[----:B------:R-:W-:Y:S05]  /*17240*/  BRA `(.L_x_532) ;  /* 0xffffbf5000007947 */ /* 0x000fea000383ffff */
.L_x_478:
[----:B-1----:R-:W-:Y:S01]  /*17250*/  IMAD.MOV.U32 R5, RZ, RZ, R14 ;  /* 0x000000ffff057224 */ /* 0x002fe200078e000e */
[----:B------:R-:W-:Y:S01]  /*17260*/  MOV R3, 0x3 ;  /* 0x0000000300037802 */ /* 0x000fe20000000f00 */
[----:B---3--:R-:W-:Y:S01]  /*17270*/  IMAD.MOV.U32 R0, RZ, RZ, 0x181f ;  /* 0x0000181fff007424 */ /* 0x008fe200078e00ff */
[----:B------:R-:W-:-:S02]  /*17280*/  MOV R2, 0x172a0 ;  /* 0x000172a000027802 */ /* 0x000fc40000000f00 */
[----:B--2-4-:R-:W-:Y:S05]  /*17290*/  CALL.REL.NOINC `($__internal_9_$__cuda_sm70_shflsync_idx_p) ;  /* 0x00000ba000007944 */ /* 0x014fea0003c00000 */
[----:B------:R-:W-:Y:S01]  /*172a0*/  IMAD.MOV.U32 R8, RZ, RZ, R0 ;  /* 0x000000ffff087224 */ /* 0x000fe200078e0000 */
[----:B------:R-:W-:Y:S01]  /*172b0*/  MOV R3, 0x3 ;  /* 0x0000000300037802 */ /* 0x000fe20000000f00 */
[----:B------:R-:W-:Y:S01]  /*172c0*/  IMAD.MOV.U32 R5, RZ, RZ, R15 ;  /* 0x000000ffff057224 */ /* 0x000fe200078e000f */
[----:B------:R-:W-:-:S02]  /*172d0*/  MOV R0, 0x181f ;  /* 0x0000181f00007802 */ /* 0x000fc40000000f00 */
[----:B------:R-:W-:Y:S02]  /*172e0*/  MOV R2, 0x17300 ;  /* 0x0001730000027802 */ /* 0x000fe40000000f00 */
[----:B------:R-:W-:Y:S05]  /*172f0*/  CALL.REL.NOINC `($__internal_9_$__cuda_sm70_shflsync_idx_p) ;  /* 0x00000b4000007944 */ /* 0x000fea0003c00000 */
[----:B------:R-:W-:Y:S05]  /*17300*/  BRA `(.L_x_533) ;  /* 0xffffc01000007947 */ /* 0x000fea000383ffff */
.L_x_480:
[----:B------:R-:W-:Y:S01]  /*17310*/  IMAD.MOV.U32 R5, RZ, RZ, R12 ;  /* 0x000000ffff057224 */ /* 0x000fe200078e000c */
[----:B------:R-:W-:Y:S01]  /*17320*/  MOV R3, RZ ;  /* 0x000000ff00037202 */ /* 0x000fe20000000f00 */
[----:B------:R-:W-:Y:S01]  /*17330*/  IMAD.MOV.U32 R0, RZ, RZ, 0x1c1f ;  /* 0x00001c1fff007424 */ /* 0x000fe200078e00ff */
[----:B------:R-:W-:Y:S02]  /*17340*/  MOV R2, 0x17360 ;  /* 0x0001736000027802 */ /* 0x000fe40000000f00 */
[----:B------:R-:W-:Y:S05]  /*17350*/  CALL.REL.NOINC `($__internal_9_$__cuda_sm70_shflsync_idx_p) ;  /* 0x00000ae000007944 */ /* 0x000fea0003c00000 */
[----:B------:R-:W-:Y:S01]  /*17360*/  MOV R4, R0 ;  /* 0x0000000000047202 */ /* 0x000fe20000000f00 */
[----:B------:R-:W-:Y:S05]  /*17370*/  BRA `(.L_x_534) ;  /* 0xffffc32000007947 */ /* 0x000fea000383ffff */
.L_x_481:
[----:B------:R-:W-:Y:S01]  /*17380*/  IMAD.MOV.U32 R5, RZ, RZ, R14 ;  /* 0x000000ffff057224 */ /* 0x000fe200078e000e */
[----:B------:R-:W-:Y:S01]  /*17390*/  MOV R3, RZ ;  /* 0x000000ff00037202 */ /* 0x000fe20000000f00 */
[----:B------:R-:W-:Y:S01]  /*173a0*/  IMAD.MOV.U32 R0, RZ, RZ, 0x1c1f ;  /* 0x00001c1fff007424 */ /* 0x000fe200078e00ff */
[----:B------:R-:W-:Y:S02]  /*173b0*/  MOV R2, 0x173d0 ;  /* 0x000173d000027802 */ /* 0x000fe40000000f00 */
[----:B-12---:R-:W-:Y:S05]  /*173c0*/  CALL.REL.NOINC `($__internal_9_$__cuda_sm70_shflsync_idx_p) ;  /* 0x00000a7000007944 */ /* 0x006fea0003c00000 */
[----:B------:R-:W-:Y:S05]  /*173d0*/  BRA `(.L_x_535) ;  /* 0xffffc2e000007947 */ /* 0x000fea000383ffff */
.L_x_484:
[----:B------:R-:W-:Y:S01]  /*173e0*/  IMAD.MOV.U32 R5, RZ, RZ, R12 ;  /* 0x000000ffff057224 */ /* 0x000fe200078e000c */
[----:B----4-:R-:W-:Y:S01]  /*173f0*/  MOV R3, 0x1 ;  /* 0x0000000100037802 */ /* 0x010fe20000000f00 */
[----:B------:R-:W-:Y:S01]  /*17400*/  IMAD.MOV.U32 R0, RZ, RZ, 0x1c1f ;  /* 0x00001c1fff007424 */ /* 0x000fe200078e00ff */
[----:B------:R-:W-:-:S02]  /*17410*/  MOV R2, 0x17430 ;  /* 0x0001743000027802 */ /* 0x000fc40000000f00 */
[----:B-123--:R-:W-:Y:S05]  /*17420*/  CALL.REL.NOINC `($__internal_9_$__cuda_sm70_shflsync_idx_p) ;  /* 0x00000a1000007944 */ /* 0x00efea0003c00000 */
[----:B------:R-:W-:Y:S01]  /*17430*/  IMAD.MOV.U32 R4, RZ, RZ, R0 ;  /* 0x000000ffff047224 */ /* 0x000fe200078e0000 */
[----:B------:R-:W-:Y:S01]  /*17440*/  MOV R3, 0x1 ;  /* 0x0000000100037802 */ /* 0x000fe20000000f00 */
[----:B------:R-:W-:Y:S01]  /*17450*/  IMAD.MOV.U32 R5, RZ, RZ, R14 ;  /* 0x000000ffff057224 */ /* 0x000fe200078e000e */
[----:B------:R-:W-:-:S02]  /*17460*/  MOV R0, 0x1c1f ;  /* 0x00001c1f00007802 */ /* 0x000fc40000000f00 */
[----:B------:R-:W-:Y:S02]  /*17470*/  MOV R2, 0x17490 ;  /* 0x0001749000027802 */ /* 0x000fe40000000f00 */
[----:B------:R-:W-:Y:S05]  /*17480*/  CALL.REL.NOINC `($__internal_9_$__cuda_sm70_shflsync_idx_p) ;  /* 0x000009b000007944 */ /* 0x000fea0003c00000 */
[----:B------:R-:W-:Y:S05]  /*17490*/  BRA `(.L_x_536) ;  /* 0xffffce8000007947 */ /* 0x000fea000383ffff */
.L_x_488:
[----:B------:R-:W-:Y:S01]  /*174a0*/  IMAD.MOV.U32 R5, RZ, RZ, R12 ;  /* 0x000000ffff057224 */ /* 0x000fe200078e000c */
[----:B------:R-:W-:Y:S01]  /*174b0*/  MOV R3, RZ ;  /* 0x000000ff00037202 */ /* 0x000fe20000000f00 */
[----:B------:R-:W-:Y:S01]  /*174c0*/  IMAD.MOV.U32 R0, RZ, RZ, 0x181f ;  /* 0x0000181fff007424 */ /* 0x000fe200078e00ff */
[----:B------:R-:W-:Y:S02]  /*174d0*/  MOV R2, 0x174f0 ;  /* 0x000174f000027802 */ /* 0x000fe40000000f00 */
[----:B------:R-:W-:Y:S05]  /*174e0*/  CALL.REL.NOINC `($__internal_9_$__cuda_sm70_shflsync_idx_p) ;  /* 0x0000095000007944 */ /* 0x000fea0003c00000 */
[----:B------:R-:W-:Y:S01]  /*174f0*/  MOV R10, R0 ;  /* 0x00000000000a7202 */ /* 0x000fe20000000f00 */
[----:B------:R-:W-:Y:S05]  /*17500*/  BRA `(.L_x_537) ;  /* 0xffffde7000007947 */ /* 0x000fea000383ffff */
.L_x_489:
[----:B------:R-:W-:Y:S01]  /*17510*/  IMAD.MOV.U32 R5, RZ, RZ, R15 ;  /* 0x000000ffff057224 */ /* 0x000fe200078e000f */
[----:B------:R-:W-:Y:S01]  /*17520*/  MOV R3, RZ ;  /* 0x000000ff00037202 */ /* 0x000fe20000000f00 */
[----:B------:R-:W-:Y:S01]  /*17530*/  IMAD.MOV.U32 R0, RZ, RZ, 0x181f ;  /* 0x0000181fff007424 */ /* 0x000fe200078e00ff */
[----:B------:R-:W-:Y:S02]  /*17540*/  MOV R2, 0x17560 ;  /* 0x0001756000027802 */ /* 0x000fe40000000f00 */
[----:B-12---:R-:W-:Y:S05]  /*17550*/  CALL.REL.NOINC `($__internal_9_$__cuda_sm70_shflsync_idx_p) ;  /* 0x000008e000007944 */ /* 0x006fea0003c00000 */
[----:B------:R-:W-:Y:S05]  /*17560*/  BRA `(.L_x_538) ;  /* 0xffffde3000007947 */ /* 0x000fea000383ffff */
.L_x_492:
[----:B--2---:R-:W-:Y:S01]  /*17570*/  IMAD.MOV.U32 R5, RZ, RZ, R12 ;  /* 0x000000ffff057224 */ /* 0x004fe200078e000c */
[----:B------:R-:W-:Y:S01]  /*17580*/  MOV R3, 0x1 ;  /* 0x0000000100037802 */ /* 0x000fe20000000f00 */
[----:B----4-:R-:W-:Y:S01]  /*17590*/  IMAD.MOV.U32 R0, RZ, RZ, 0x181f ;  /* 0x0000181fff007424 */ /* 0x010fe200078e00ff */
[----:B------:R-:W-:-:S02]  /*175a0*/  MOV R2, 0x175c0 ;  /* 0x000175c000027802 */ /* 0x000fc40000000f00 */
[----:B-1-3--:R-:W-:Y:S05]  /*175b0*/  CALL.REL.NOINC `($__internal_9_$__cuda_sm70_shflsync_idx_p) ;  /* 0x0000088000007944 */ /* 0x00afea0003c00000 */
[----:B------:R-:W-:Y:S01]  /*175c0*/  IMAD.MOV.U32 R10, RZ, RZ, R0 ;  /* 0x000000ffff0a7224 */ /* 0x000fe200078e0000 */
[----:B------:R-:W-:Y:S01]  /*175d0*/  MOV R3, 0x1 ;  /* 0x0000000100037802 */ /* 0x000fe20000000f00 */
[----:B------:R-:W-:Y:S01]  /*175e0*/  IMAD.MOV.U32 R5, RZ, RZ, R15 ;  /* 0x000000ffff057224 */ /* 0x000fe200078e000f */
[----:B------:R-:W-:-:S02]  /*175f0*/  MOV R0, 0x181f ;  /* 0x0000181f00007802 */ /* 0x000fc40000000f00 */
[----:B------:R-:W-:Y:S02]  /*17600*/  MOV R2, 0x17620 ;  /* 0x0001762000027802 */ /* 0x000fe40000000f00 */
[----:B------:R-:W-:Y:S05]  /*17610*/  CALL.REL.NOINC `($__internal_9_$__cuda_sm70_shflsync_idx_p) ;  /* 0x0000082000007944 */ /* 0x000fea0003c00000 */
[----:B------:R-:W-:Y:S05]  /*17620*/  BRA `(.L_x_539) ;  /* 0xffffdf3000007947 */ /* 0x000fea000383ffff */
.L_x_495:
[----:B-1----:R-:W-:Y:S01]  /*17630*/  IMAD.MOV.U32 R5, RZ, RZ, R12 ;  /* 0x000000ffff057224 */ /* 0x002fe200078e000c */
[----:B------:R-:W-:Y:S01]  /*17640*/  MOV R3, 0x2 ;  /* 0x0000000200037802 */ /* 0x000fe20000000f00 */
[----:B----4-:R-:W-:Y:S01]  /*17650*/  IMAD.MOV.U32 R0, RZ, RZ, 0x181f ;  /* 0x0000181fff007424 */ /* 0x010fe200078e00ff */
[----:B------:R-:W-:Y:S02]  /*17660*/  MOV R2, 0x17680 ;  /* 0x0001768000027802 */ /* 0x000fe40000000f00 */
[----:B--23--:R-:W-:Y:S05]  /*17670*/  CALL.REL.NOINC `($__internal_9_$__cuda_sm70_shflsync_idx_p) ;  /* 0x000007c000007944 */ /* 0x00cfea0003c00000 */
[----:B------:R-:W-:Y:S01]  /*17680*/  MOV R10, R0 ;  /* 0x00000000000a7202 */ /* 0x000fe20000000f00 */
[----:B------:R-:W-:Y:S05]  /*17690*/  BRA `(.L_x_540) ;  /* 0xffffe03000007947 */ /* 0x000fea000383ffff */
.L_x_496:
[----:B------:R-:W-:Y:S01]  /*176a0*/  IMAD.MOV.U32 R5, RZ, RZ, R15 ;  /* 0x000000ffff057224 */ /* 0x000fe200078e000f */
[----:B------:R-:W-:Y:S01]  /*176b0*/  MOV R3, 0x2 ;  /* 0x0000000200037802 */ /* 0x000fe20000000f00 */
[----:B----4-:R-:W-:Y:S01]  /*176c0*/  IMAD.MOV.U32 R0, RZ, RZ, 0x181f ;  /* 0x0000181fff007424 */ /* 0x010fe200078e00ff */
[----:B------:R-:W-:Y:S02]  /*176d0*/  MOV R2, 0x176f0 ;  /* 0x000176f000027802 */ /* 0x000fe40000000f00 */
[----:B-123--:R-:W-:Y:S05]  /*176e0*/  CALL.REL.NOINC `($__internal_9_$__cuda_sm70_shflsync_idx_p) ;  /* 0x0000075000007944 */ /* 0x00efea0003c00000 */
[----:B------:R-:W-:Y:S05]  /*176f0*/  BRA `(.L_x_541) ;  /* 0xffffdff000007947 */ /* 0x000fea000383ffff */
.L_x_499:
[----:B-1----:R-:W-:Y:S01]  /*17700*/  IMAD.MOV.U32 R5, RZ, RZ, R12 ;  /* 0x000000ffff057224 */ /* 0x002fe200078e000c */
[----:B------:R-:W-:Y:S01]  /*17710*/  MOV R3, 0x3 ;  /* 0x0000000300037802 */ /* 0x000fe20000000f00 */
[----:B------:R-:W-:Y:S01]  /*17720*/  IMAD.MOV.U32 R0, RZ, RZ, 0x181f ;  /* 0x0000181fff007424 */ /* 0x000fe200078e00ff */
[----:B------:R-:W-:-:S02]  /*17730*/  MOV R2, 0x17750 ;  /* 0x0001775000027802 */ /* 0x000fc40000000f00 */
[----:B--234-:R-:W-:Y:S05]  /*17740*/  CALL.REL.NOINC `($__internal_9_$__cuda_sm70_shflsync_idx_p) ;  /* 0x000006f000007944 */ /* 0x01cfea0003c00000 */
[----:B------:R-:W-:Y:S01]  /*17750*/  IMAD.MOV.U32 R10, RZ, RZ, R0 ;  /* 0x000000ffff0a7224 */ /* 0x000fe200078e0000 */
[----:B------:R-:W-:Y:S01]  /*17760*/  MOV R3, 0x3 ;  /* 0x0000000300037802 */ /* 0x000fe20000000f00 */
[----:B------:R-:W-:Y:S01]  /*17770*/  IMAD.MOV.U32 R5, RZ, RZ, R15 ;  /* 0x000000ffff057224 */ /* 0x000fe200078e000f */
[----:B------:R-:W-:-:S02]  /*17780*/  MOV R0, 0x181f ;  /* 0x0000181f00007802 */ /* 0x000fc40000000f00 */
[----:B------:R-:W-:Y:S02]  /*17790*/  MOV R2, 0x177b0 ;  /* 0x000177b000027802 */ /* 0x000fe40000000f00 */
[----:B------:R-:W-:Y:S05]  /*177a0*/  CALL.REL.NOINC `($__internal_9_$__cuda_sm70_shflsync_idx_p) ;  /* 0x0000069000007944 */ /* 0x000fea0003c00000 */
[----:B------:R-:W-:Y:S05]  /*177b0*/  BRA `(.L_x_542) ;  /* 0xffffe0b000007947 */ /* 0x000fea000383ffff */
.L_x_501:
[----:B------:R-:W-:Y:S01]  /*177c0*/  IMAD.MOV.U32 R5, RZ, RZ, R111 ;  /* 0x000000ffff057224 */ /* 0x000fe200078e006f */
[----:B------:R-:W-:Y:S01]  /*177d0*/  MOV R3, RZ ;  /* 0x000000ff00037202 */ /* 0x000fe20000000f00 */
[----:B------:R-:W-:Y:S01]  /*177e0*/  IMAD.MOV.U32 R0, RZ, RZ, 0x1f ;  /* 0x0000001fff007424 */ /* 0x000fe200078e00ff */
[----:B------:R-:W-:Y:S02]  /*177f0*/  MOV R2, 0x17810 ;  /* 0x0001781000027802 */ /* 0x000fe40000000f00 */
[----:B------:R-:W-:Y:S05]  /*17800*/  CALL.REL.NOINC `($__internal_9_$__cuda_sm70_shflsync_idx_p) ;  /* 0x0000063000007944 */ /* 0x000fea0003c00000 */
[----:B------:R-:W-:Y:S01]  /*17810*/  MOV R9, R0 ;  /* 0x0000000000097202 */ /* 0x000fe20000000f00 */
[----:B------:R-:W-:Y:S05]  /*17820*/  BRA `(.L_x_543) ;  /* 0xffffe27000007947 */ /* 0x000fea000383ffff */
.L_x_502:
[----:B------:R-:W-:Y:S01]  /*17830*/  IMAD.MOV.U32 R5, RZ, RZ, R111 ;  /* 0x000000ffff057224 */ /* 0x000fe200078e006f */
[----:B------:R-:W-:Y:S01]  /*17840*/  MOV R3, 0x1 ;  /* 0x0000000100037802 */ /* 0x000fe20000000f00 */
[----:B------:R-:W-:Y:S01]  /*17850*/  IMAD.MOV.U32 R0, RZ, RZ, 0x1f ;  /* 0x0000001fff007424 */ /* 0x000fe200078e00ff */
[----:B------:R-:W-:Y:S02]  /*17860*/  MOV R2, 0x17880 ;  /* 0x0001788000027802 */ /* 0x000fe40000000f00 */
[----:B-12---:R-:W-:Y:S05]  /*17870*/  CALL.REL.NOINC `($__internal_9_$__cuda_sm70_shflsync_idx_p) ;  /* 0x000005c000007944 */ /* 0x006fea0003c00000 */
[----:B------:R-:W-:Y:S01]  /*17880*/  MOV R8, R0 ;  /* 0x0000000000087202 */ /* 0x000fe20000000f00 */
[----:B------:R-:W-:Y:S05]  /*17890*/  BRA `(.L_x_544) ;  /* 0xffffe22000007947 */ /* 0x000fea000383ffff */
.L_x_503:
[----:B------:R-:W-:Y:S02]  /*178a0*/  MOV R2, 0x1 ;  /* 0x0000000100027802 */ /* 0x000fe40000000f00 */
[----:B------:R-:W-:-:S02]  /*178b0*/  MOV R3, 0x178d0 ;  /* 0x000178d000037802 */ /* 0x000fc40000000f00 */
[----:B-1234-:R-:W-:Y:S05]  /*178c0*/  CALL.REL.NOINC `($__internal_10_$__cuda_sm70_shflsync_up_p) ;  /* 0x000005c000007944 */ /* 0x01efea0003c00000 */
[----:B------:R-:W-:Y:S05]  /*178d0*/  BRA `(.L_x_545) ;  /* 0xffffe31000007947 */ /* 0x000fea000383ffff */
.L_x_504:
[----:B------:R-:W-:Y:S02]  /*178e0*/  MOV R2, 0x2 ;  /* 0x0000000200027802 */ /* 0x000fe40000000f00 */
[----:B------:R-:W-:-:S02]  /*178f0*/  MOV R3, 0x17910 ;  /* 0x0001791000037802 */ /* 0x000fc40000000f00 */
[----:B--2-4-:R-:W-:Y:S05]  /*17900*/  CALL.REL.NOINC `($__internal_10_$__cuda_sm70_shflsync_up_p) ;  /* 0x0000058000007944 */ /* 0x014fea0003c00000 */
[----:B------:R-:W-:Y:S01]  /*17910*/  SEL R3, R4, RZ, P1 ;  /* 0x000000ff04037207 */ /* 0x000fe20000800000 */
[----:B------:R-:W-:-:S04]  /*17920*/  IMAD.MOV.U32 R2, RZ, RZ, 0x4 ;  /* 0x00000004ff027424 */ /* 0x000fc800078e00ff */
[----:B------:R-:W-:Y:S01]  /*17930*/  IMAD.IADD R0, R0, 0x1, R3 ;  /* 0x0000000100007824 */ /* 0x000fe200078e0203 */
        /* <DEDUP_REMOVED lines=20> */
.L_x_508:
[----:B------:R-:W-:Y:S02]  /*17a80*/  MOV R2, 0x1 ;  /* 0x0000000100027802 */ /* 0x000fe40000000f00 */
[----:B------:R-:W-:Y:S02]  /*17a90*/  MOV R3, 0x17ab0 ;  /* 0x00017ab000037802 */ /* 0x000fe40000000f00 */
[----:B------:R-:W-:Y:S05]  /*17aa0*/  CALL.REL.NOINC `($__internal_10_$__cuda_sm70_shflsync_up_p) ;  /* 0x000003e000007944 */ /* 0x000fea0003c00000 */
[----:B------:R-:W-:Y:S01]  /*17ab0*/  MOV R2, R4 ;  /* 0x0000000400027202 */ /* 0x000fe20000000f00 */
[----:B------:R-:W-:Y:S05]  /*17ac0*/  BRA `(.L_x_547) ;  /* 0xffffe38000007947 */ /* 0x000fea000383ffff */
.L_x_509:
        /* <DEDUP_REMOVED lines=26> */
.L_x_511:
[----:B------:R-:W-:Y:S02]  /*17c70*/  SEL R0, RZ, 0x1, P0 ;  /* 0x00000001ff007807 */ /* 0x000fe40000000000 */
[----:B------:R-:W-:Y:S02]  /*17c80*/  MOV R2, 0x17ca0 ;  /* 0x00017ca000027802 */ /* 0x000fe40000000f00 */
[----:B-1----:R-:W-:Y:S05]  /*17c90*/  CALL.REL.NOINC `($__internal_11_$__cuda_sm70_votesync_ballot) ;  /* 0x0000026000007944 */ /* 0x002fea0003c00000 */
[----:B------:R-:W-:Y:S01]  /*17ca0*/  MOV R10, R0 ;  /* 0x00000000000a7202 */ /* 0x000fe20000000f00 */
[----:B------:R-:W-:Y:S05]  /*17cb0*/  BRA `(.L_x_549) ;  /* 0xffffe32000007947 */ /* 0x000fea000383ffff */
.L_x_512:
[----:B------:R-:W-:Y:S01]  /*17cc0*/  IMAD.MOV.U32 R5, RZ, RZ, R6 ;  /* 0x000000ffff057224 */ /* 0x000fe200078e0006 */
[----:B------:R-:W-:Y:S01]  /*17cd0*/  MOV R3, R8 ;  /* 0x0000000800037202 */ /* 0x000fe20000000f00 */
[----:B--2---:R-:W-:Y:S01]  /*17ce0*/  IMAD.MOV.U32 R0, RZ, RZ, 0x1f ;  /* 0x0000001fff007424 */ /* 0x004fe200078e00ff */
[----:B------:R-:W-:Y:S02]  /*17cf0*/  MOV R2, 0x17d10 ;  /* 0x00017d1000027802 */ /* 0x000fe40000000f00 */
[----:B-1----:R-:W-:Y:S05]  /*17d00*/  CALL.REL.NOINC `($__internal_9_$__cuda_sm70_shflsync_idx_p) ;  /* 0x0000013000007944 */ /* 0x002fea0003c00000 */
[----:B------:R-:W-:Y:S01]  /*17d10*/  IMAD.MOV.U32 R12, RZ, RZ, R0 ;  /* 0x000000ffff0c7224 */ /* 0x000fe200078e0000 */
[----:B------:R-:W-:Y:S01]  /*17d20*/  MOV R3, R8 ;  /* 0x0000000800037202 */ /* 0x000fe20000000f00 */
[----:B------:R-:W-:Y:S01]  /*17d30*/  IMAD.MOV.U32 R5, RZ, RZ, R7 ;  /* 0x000000ffff057224 */ /* 0x000fe200078e0007 */
[----:B------:R-:W-:Y:S02]  /*17d40*/  MOV R0, 0x1f ;  /* 0x0000001f00007802 */ /* 0x000fe40000000f00 */
[----:B------:R-:W-:-:S02]  /*17d50*/  MOV R2, 0x17d70 ;  /* 0x00017d7000027802 */ /* 0x000fc40000000f00 */
[----:B------:R-:W-:Y:S05]  /*17d60*/  CALL.REL.NOINC `($__internal_9_$__cuda_sm70_shflsync_idx_p) ;  /* 0x000000d000007944 */ /* 0x000fea0003c00000 */
[----:B------:R-:W-:Y:S01]  /*17d70*/  MOV R7, R0 ;  /* 0x0000000000077202 */ /* 0x000fe20000000f00 */
[----:B------:R-:W-:Y:S05]  /*17d80*/  BRA `(.L_x_550) ;  /* 0xffffe2c000007947 */ /* 0x000fea000383ffff */
.L_x_515:
[----:B------:R-:W-:Y:S01]  /*17d90*/  IMAD.MOV.U32 R5, RZ, RZ, R4 ;  /* 0x000000ffff057224 */ /* 0x000fe200078e0004 */
[----:B--2---:R-:W-:-:S02]  /*17da0*/  MOV R0, 0x1f ;  /* 0x0000001f00007802 */ /* 0x004fc40000000f00 */
[----:B------:R-:W-:Y:S02]  /*17db0*/  MOV R2, 0x17dd0 ;  /* 0x00017dd000027802 */ /* 0x000fe40000000f00 */
[----:B-1-34-:R-:W-:Y:S05]  /*17dc0*/  CALL.REL.NOINC `($__internal_9_$__cuda_sm70_shflsync_idx_p) ;  /* 0x0000007000007944 */ /* 0x01afea0003c00000 */
[----:B------:R-:W-:Y:S01]  /*17dd0*/  MOV R13, R0 ;  /* 0x00000000000d7202 */ /* 0x000fe20000000f00 */
[----:B------:R-:W-:Y:S05]  /*17de0*/  BRA `(.L_x_514) ;  /* 0xffffe2c000007947 */ /* 0x000fea000383ffff */
        .weak           $__internal_8_$__cuda_sm70_shflsync_bfly_p
        .type           $__internal_8_$__cuda_sm70_shflsync_bfly_p,@function
        .size           $__internal_8_$__cuda_sm70_shflsync_bfly_p,($__internal_9_$__cuda_sm70_shflsync_idx_p - $__internal_8_$__cuda_sm70_shflsync_bfly_p)
$__internal_8_$__cuda_sm70_shflsync_bfly_p:
[----:B------:R-:W-:Y:S04]  /*17df0*/  WARPSYNC R6 ;  /* 0x0000000600007348 */ /* 0x000fe80003800000 */
[----:B------:R1:W2:Y:S02]  /*17e00*/  SHFL.BFLY PT, R5, R2, R5, R7 ;  /* 0x0c00000502057389 */ /* 0x0002a400000e0007 */
[----:B-1----:R-:W-:Y:S02]  /*17e10*/  MOV R2, R3 ;  /* 0x0000000300027202 */ /* 0x002fe40000000f00 */
[----:B------:R-:W-:-:S04]  /*17e20*/  MOV R3, 0x0 ;  /* 0x0000000000037802 */ /* 0x000fc80000000f00 */
[----:B--2---:R-:W-:Y:S05]  /*17e30*/  RET.REL.NODEC R2 `(_ZN7cutlass13device_kernelIN5flash19enable_sm80_to_sm89INS1_16FlashAttnFwdSm80INS1_25CollectiveMainloopFwdSm80ILi8ELi1ELb1EN4cute5tupleIJNS5_1CILi128EEENS7_ILi48EEENS7_ILi256EEEEEELi256ENS_10bfloat16_tEfNS_4arch4Sm80ELb0ELb1ELb1ELb1ELb0ELb0ELb1ELb1EEENS1_21CollectiveEpilogueFwdINS6_IJS8_SA_S9_EEENS6_IJNS7_ILi1EEESI_SI_EEESC_SE_Li256ELb1ELb1ELb1ELb0EEENS1_36VarlenDynamicPersistentTileSchedulerILi128ELi48ELi256ELi256ELb1ELb1ELb0ELb1ELb0ELb1EEEEEEEEEvNT_6ParamsE) ;  /* 0xfffe81c002007950 */ /* 0x004fea0003c3ffff */
        .weak           $__internal_9_$__cuda_sm70_shflsync_idx_p
        .type           $__internal_9_$__cuda_sm70_shflsync_idx_p,@function
        .size           $__internal_9_$__cuda_sm70_shflsync_idx_p,($__internal_10_$__cuda_sm70_shflsync_up_p - $__internal_9_$__cuda_sm70_shflsync_idx_p)
$__internal_9_$__cuda_sm70_shflsync_idx_p:
[----:B------:R-:W-:-:S04]  /*17e40*/  MOV R114, 0xffffffff ;  /* 0xffffffff00727802 */ /* 0x000fc80000000f00 */
[----:B------:R-:W-:Y:S04]  /*17e50*/  WARPSYNC R114 ;  /* 0x0000007200007348 */ /* 0x000fe80003800000 */
[----:B------:R1:W2:Y:S02]  /*17e60*/  SHFL.IDX PT, R0, R5, R3, R0 ;  /* 0x0000000305007389 */ /* 0x0002a400000e0000 */
[----:B-1----:R-:W-:-:S04]  /*17e70*/  MOV R3, 0x0 ;  /* 0x0000000000037802 */ /* 0x002fc80000000f00 */
[----:B--2---:R-:W-:Y:S05]  /*17e80*/  RET.REL.NODEC R2 `(_ZN7cutlass13device_kernelIN5flash19enable_sm80_to_sm89INS1_16FlashAttnFwdSm80INS1_25CollectiveMainloopFwdSm80ILi8ELi1ELb1EN4cute5tupleIJNS5_1CILi128EEENS7_ILi48EEENS7_ILi256EEEEEELi256ENS_10bfloat16_tEfNS_4arch4Sm80ELb0ELb1ELb1ELb1ELb0ELb0ELb1ELb1EEENS1_21CollectiveEpilogueFwdINS6_IJS8_SA_S9_EEENS6_IJNS7_ILi1EEESI_SI_EEESC_SE_Li256ELb1ELb1ELb1ELb0EEENS1_36VarlenDynamicPersistentTileSchedulerILi128ELi48ELi256ELi256ELb1ELb1ELb0ELb1ELb0ELb1EEEEEEEEEvNT_6ParamsE) ;  /* 0xfffe817002007950 */ /* 0x004fea0003c3ffff */
        .weak           $__internal_10_$__cuda_sm70_shflsync_up_p
        .type           $__internal_10_$__cuda_sm70_shflsync_up_p,@function
        .size           $__internal_10_$__cuda_sm70_shflsync_up_p,($__internal_11_$__cuda_sm70_votesync_ballot - $__internal_10_$__cuda_sm70_shflsync_up_p)
$__internal_10_$__cuda_sm70_shflsync_up_p:
[----:B------:R-:W-:Y:S02]  /*17e90*/  IMAD.MOV.U32 R4, RZ, RZ, RZ ;  /* 0x000000ffff047224 */ /* 0x000fe400078e00ff */
[----:B------:R-:W-:-:S04]  /*17ea0*/  IMAD.MOV.U32 R10, RZ, RZ, -0x1 ;  /* 0xffffffffff0a7424 */ /* 0x000fc800078e00ff */
[----:B------:R-:W-:Y:S04]  /*17eb0*/  WARPSYNC R10 ;  /* 0x0000000a00007348 */ /* 0x000fe80003800000 */
[----:B------:R1:W2:Y:S02]  /*17ec0*/  SHFL.UP PT, R4, R0, R2, R4 ;  /* 0x0400000200047389 */ /* 0x0002a400000e0004 */
[----:B-1----:R-:W-:Y:S02]  /*17ed0*/  MOV R2, R3 ;  /* 0x0000000300027202 */ /* 0x002fe40000000f00 */
[----:B------:R-:W-:-:S04]  /*17ee0*/  MOV R3, 0x0 ;  /* 0x0000000000037802 */ /* 0x000fc80000000f00 */
[----:B--2---:R-:W-:Y:S05]  /*17ef0*/  RET.REL.NODEC R2 `(_ZN7cutlass13device_kernelIN5flash19enable_sm80_to_sm89INS1_16FlashAttnFwdSm80INS1_25CollectiveMainloopFwdSm80ILi8ELi1ELb1EN4cute5tupleIJNS5_1CILi128EEENS7_ILi48EEENS7_ILi256EEEEEELi256ENS_10bfloat16_tEfNS_4arch4Sm80ELb0ELb1ELb1ELb1ELb0ELb0ELb1ELb1EEENS1_21CollectiveEpilogueFwdINS6_IJS8_SA_S9_EEENS6_IJNS7_ILi1EEESI_SI_EEESC_SE_Li256ELb1ELb1ELb1ELb0EEENS1_36VarlenDynamicPersistentTileSchedulerILi128ELi48ELi256ELi256ELb1ELb1ELb0ELb1ELb0ELb1EEEEEEEEEvNT_6ParamsE) ;  /* 0xfffe810002007950 */ /* 0x004fea0003c3ffff */
        .weak           $__internal_11_$__cuda_sm70_votesync_ballot
        .type           $__internal_11_$__cuda_sm70_votesync_ballot,@function
        .size           $__internal_11_$__cuda_sm70_votesync_ballot,(.L_x_2596 - $__internal_11_$__cuda_sm70_votesync_ballot)
$__internal_11_$__cuda_sm70_votesync_ballot:
[----:B------:R-:W-:Y:S01]  /*17f00*/  ISETP.NE.U32.AND P0, PT, R0, 0x1, PT ;  /* 0x000000010000780c */ /* 0x000fe20003f05070 */
[----:B------:R-:W-:-:S04]  /*17f10*/  IMAD.MOV.U32 R3, RZ, RZ, -0x1 ;  /* 0xffffffffff037424 */ /* 0x000fc800078e00ff */
[----:B------:R-:W-:Y:S08]  /*17f20*/  WARPSYNC R3 ;  /* 0x0000000300007348 */ /* 0x000ff00003800000 */
[----:B------:R-:W-:-:S04]  /*17f30*/  VOTE.ANY R0, PT, !P0 ;  /* 0x0000000000007806 */ /* 0x000fc800040e0100 */
[----:B------:R-:W-:Y:S01]  /*17f40*/  LOP3.LUT R0, R0, R3, RZ, 0xc0, !PT ;  /* 0x0000000300007212 */ /* 0x000fe200078ec0ff */
[----:B------:R-:W-:-:S04]  /*17f50*/  IMAD.MOV.U32 R3, RZ, RZ, 0x0 ;  /* 0x00000000ff037424 */ /* 0x000fc800078e00ff */
[----:B------:R-:W-:Y:S05]  /*17f60*/  RET.REL.NODEC R2 `(_ZN7cutlass13device_kernelIN5flash19enable_sm80_to_sm89INS1_16FlashAttnFwdSm80INS1_25CollectiveMainloopFwdSm80ILi8ELi1ELb1EN4cute5tupleIJNS5_1CILi128EEENS7_ILi48EEENS7_ILi256EEEEEELi256ENS_10bfloat16_tEfNS_4arch4Sm80ELb0ELb1ELb1ELb1ELb0ELb0ELb1ELb1EEENS1_21CollectiveEpilogueFwdINS6_IJS8_SA_S9_EEENS6_IJNS7_ILi1EEESI_SI_EEESC_SE_Li256ELb1ELb1ELb1ELb0EEENS1_36VarlenDynamicPersistentTileSchedulerILi128ELi48ELi256ELi256ELb1ELb1ELb0ELb1ELb0ELb1EEEEEEEEEvNT_6ParamsE) ;  /* 0xfffe809002007950 */ /* 0x000fea0003c3ffff */
.L_x_551:
        /* <DEDUP_REMOVED lines=9> */
.L_x_2596:


//--------------------- .text._ZN7cutlass13device_kernelIN5flash19enable_sm80_to_sm89INS1_16FlashAttnFwdSm80INS1_25CollectiveMainloopFwdSm80ILi8ELi1ELb0EN4cute5tupleIJNS5_1CILi128EEENS7_ILi32EEENS7_ILi256EEEEEELi256ENS_10bfloat16_tEfNS_4arch4Sm80ELb0ELb1ELb1ELb1ELb0ELb1ELb1ELb1EEENS1_21CollectiveEpilogueFwdINS6_IJS8_SA_S9_EEENS6_IJNS7_ILi1EEESI_SI_EEESC_SE_Li256ELb1ELb1ELb1ELb0EEENS1_36VarlenDynamicPersistentTileSchedulerILi128ELi32ELi256ELi256ELb1ELb1ELb0ELb1ELb0ELb1EEEEEEEEEvNT_6ParamsE --------------------------
	.section	.text._ZN7cutlass13device_kernelIN5flash19enable_sm80_to_sm89INS1_16FlashAttnFwdSm80INS1_25CollectiveMainloopFwdSm80ILi8ELi1ELb0EN4cute5tupleIJNS5_1CILi128EEENS7_ILi32EEENS7_ILi256EEEEEELi256ENS_10bfloat16_tEfNS_4arch4Sm80ELb0ELb1ELb1ELb1ELb0ELb1ELb1ELb1EEENS1_21CollectiveEpilogueFwdINS6_IJS8_SA_S9_EEENS6_IJNS7_ILi1EEESI_SI_EEESC_SE_Li256ELb1ELb1ELb1ELb0EEENS1_36VarlenDynamicPersistentTileSchedulerILi128ELi32ELi256ELi256ELb1ELb1ELb0ELb1ELb0ELb1EEEEEEEEEvNT_6ParamsE,"ax",@progbits
	.sectioninfo	@"SHI_REGISTERS=255"
	.align	128
.text._ZN7cutlass13device_kernelIN5flash19enable_sm80_to_sm89INS1_16FlashAttnFwdSm80INS1_25CollectiveMainloopFwdSm80ILi8ELi1ELb0EN4cute5tupleIJNS5_1CILi128EEENS7_ILi32EEENS7_ILi256EEEEEELi256ENS_10bfloat16_tEfNS_4arch4Sm80ELb0ELb1ELb1ELb1ELb0ELb1ELb1ELb1EEENS1_21CollectiveEpilogueFwdINS6_IJS8_SA_S9_EEENS6_IJNS7_ILi1EEESI_SI_EEESC_SE_Li256ELb1ELb1ELb1ELb0EEENS1_36VarlenDynamicPersistentTileSchedulerILi128ELi32ELi256ELi256ELb1ELb1ELb0ELb1ELb0ELb1EEEEEEEEEvNT_6ParamsE:
        .type           _ZN7cutlass13device_kernelIN5flash19enable_sm80_to_sm89INS1_16FlashAttnFwdSm80INS1_25CollectiveMainloopFwdSm80ILi8ELi1ELb0EN4cute5tupleIJNS5_1CILi128EEENS7_ILi32EEENS7_ILi256EEEEEELi256ENS_10bfloat16_tEfNS_4arch4Sm80ELb0ELb1ELb1ELb1ELb0ELb1ELb1ELb1EEENS1_21CollectiveEpilogueFwdINS6_IJS8_SA_S9_EEENS6_IJNS7_ILi1EEESI_SI_EEESC_SE_Li256ELb1ELb1ELb1ELb0EEENS1_36VarlenDynamicPersistentTileSchedulerILi128ELi32ELi256ELi256ELb1ELb1ELb0ELb1ELb0ELb1EEEEEEEEEvNT_6ParamsE,@function
        .size           _ZN7cutlass13device_kernelIN5flash19enable_sm80_to_sm89INS1_16FlashAttnFwdSm80INS1_25CollectiveMainloopFwdSm80ILi8ELi1ELb0EN4cute5tupleIJNS5_1CILi128EEENS7_ILi32EEENS7_ILi256EEEEEELi256ENS_10bfloat16_tEfNS_4arch4Sm80ELb0ELb1ELb1ELb1ELb0ELb1ELb1ELb1EEENS1_21CollectiveEpilogueFwdINS6_IJS8_SA_S9_EEENS6_IJNS7_ILi1EEESI_SI_EEESC_SE_Li256ELb1ELb1ELb1ELb0EEENS1_36VarlenDynamicPersistentTileSchedulerILi128ELi32ELi256ELi256ELb1ELb1ELb0ELb1ELb0ELb1EEEEEEEEEvNT_6ParamsE,(.L_x_2601 - _ZN7cutlass13device_kernelIN5flash19enable_sm80_to_sm89INS1_16FlashAttnFwdSm80INS1_25CollectiveMainloopFwdSm80ILi8ELi1ELb0EN4cute5tupleIJNS5_1CILi128EEENS7_ILi32EEENS7_ILi256EEEEEELi256ENS_10bfloat16_tEfNS_4arch4Sm80ELb0ELb1ELb1ELb1ELb0ELb1ELb1ELb1EEENS1_21CollectiveEpilogueFwdINS6_IJS8_SA_S9_EEENS6_IJNS7_ILi1EEESI_SI_EEESC_SE_Li256ELb1ELb1ELb1ELb0EEENS1_36VarlenDynamicPersistentTileSchedulerILi128ELi32ELi256ELi256ELb1ELb1ELb0ELb1ELb0ELb1EEEEEEEEEvNT_6ParamsE)
        .other          _ZN7cutlass13device_kernelIN5flash19enable_sm80_to_sm89INS1_16FlashAttnFwdSm80INS1_25CollectiveMainloopFwdSm80ILi8ELi1ELb0EN4cute5tupleIJNS5_1CILi128EEENS7_ILi32EEENS7_ILi256EEEEEELi256ENS_10bfloat16_tEfNS_4arch4Sm80ELb0ELb1ELb1ELb1ELb0ELb1ELb1ELb1EEENS1_21CollectiveEpilogueFwdINS6_IJS8_SA_S9_EEENS6_IJNS7_ILi1EEESI_SI_EEESC_SE_Li256ELb1ELb1ELb1ELb0EEENS1_36VarlenDynamicPersistentTileSchedulerILi128ELi32ELi256ELi256ELb1ELb1ELb0ELb1ELb0ELb1EEEEEEEEEvNT_6ParamsE,@"STO_CUDA_ENTRY STV_DEFAULT"
_ZN7cutlass13device_kernelIN5flash19enable_sm80_to_sm89INS1_16FlashAttnFwdSm80INS1_25CollectiveMainloopFwdSm80ILi8ELi1ELb0EN4cute5tupleIJNS5_1CILi128EEENS7_ILi32EEENS7_ILi256EEEEEELi256ENS_10bfloat16_tEfNS_4arch4Sm80ELb0ELb1ELb1ELb1ELb0ELb1ELb1ELb1EEENS1_21CollectiveEpilogueFwdINS6_IJS8_SA_S9_EEENS6_IJNS7_ILi1EEESI_SI_EEESC_SE_Li256ELb1ELb1ELb1ELb0EEENS1_36VarlenDynamicPersistentTileSchedulerILi128ELi32ELi256ELi256ELb1ELb1ELb0ELb1ELb0ELb1EEEEEEEEEvNT_6ParamsE:
        /* <DEDUP_REMOVED lines=13> */
[----:B------:R-:W-:-:S02]  /*00d0*/  IMAD.MOV.U32 R10, RZ, RZ, RZ ;  /* 0x000000ffff0a7224 */ /* 0x000fc400078e00ff */
[----:B------:R-:W-:Y:S01]  /*00e0*/  IMAD.MOV.U32 R8, RZ, RZ, RZ ;  /* 0x000000ffff087224 */ /* 0x000fe200078e00ff */
        /* <DEDUP_REMOVED lines=13> */
[----:B------:R-:W-:Y:S02]  /*01c0*/  ISETP.GE.U32.AND P1, PT, R13, 0x10, PT ;  /* 0x000000100d00780c */ /* 0x000fe40003f26070 */
[----:B------:R-:W-:Y:S01]  /*01d0*/  MOV R7, RZ ;  /* 0x000000ff00077202 */ /* 0x000fe20000000f00 */
[----:B---3--:R-:W-:-:S05]  /*01e0*/  IMAD R4, R10, R8, RZ ;  /* 0x000000080a047224 */ /* 0x008fca00078e02ff */
[----:B------:R-:W3:Y:S02]  /*01f0*/  SHFL.UP PT, R0, R4, 0x1, RZ ;  /* 0x0420000004007989 */ /* 0x000ee400000e00ff */
[----:B---3--:R-:W-:-:S05]  /*0200*/  SEL R0, R0, RZ, P5 ;  /* 0x000000ff00007207 */ /* 0x008fca0002800000 */
[----:B------:R-:W-:-:S05]  /*0210*/  IMAD.IADD R4, R4, 0x1, R0 ;  /* 0x0000000104047824 */ /* 0x000fca00078e0200 */
[----:B------:R-:W3:Y:S02]  /*0220*/  SHFL.UP PT, R0, R4, 0x2, RZ ;  /* 0x0440000004007989 */ /* 0x000ee400000e00ff */
[----:B---3--:R-:W-:-:S04]  /*0230*/  SEL R0, R0, RZ, P4 ;  /* 0x000000ff00007207 */ /* 0x008fc80002000000 */
[----:B------:R-:W-:-:S05]  /*0240*/  IADD3 R4, R4, R0, RZ ;  /* 0x0000000004047210 */ /* 0x000fca0007ffe0ff */
        /* <DEDUP_REMOVED lines=16> */
.L_x_557:
        /* <DEDUP_REMOVED lines=17> */
.L_x_790:
        /* <DEDUP_REMOVED lines=16> */
.L_x_791:
[----:B---3--:R-:W-:-:S05]  /*0560*/  IMAD R0, R0, c[0x0][0x538], RZ ;  /* 0x00014e0000007a24 */ /* 0x008fca00078e02ff */
[----:B------:R-:W-:-:S04]  /*0570*/  IADD3 R6, R0, R6, RZ ;  /* 0x0000000600067210 */ /* 0x000fc80007ffe0ff */
[----:B------:R-:W-:-:S13]  /*0580*/  ISETP.GT.AND P0, PT, R6, UR4, PT ;  /* 0x0000000406007c0c */ /* 0x000fda000bf04270 */
[----:B-12---:R-:W-:Y:S05]  /*0590*/  @!P0 BRA `(.L_x_557) ;  /* 0xfffffdb000008947 */ /* 0x006fea000383ffff */
.L_x_553:
[----:B------:R-:W-:-:S05]  /*05a0*/  IADD3 R12, -R0, R6, RZ ;  /* 0x00000006000c7210 */ /* 0x000fca0007ffe1ff */
[----:B------:R-:W-:-:S05]  /*05b0*/  IMAD R0, R4, c[0x0][0x538], R12 ;  /* 0x00014e0004007a24 */ /* 0x000fca00078e020c */
[----:B------:R-:W-:Y:S01]  /*05c0*/  ISETP.GT.AND P0, PT, R0, UR4, PT ;  /* 0x0000000400007c0c */ /* 0x000fe2000bf04270 */
[----:B------:R-:W-:-:S12]  /*05d0*/  BRA.DIV ~URZ, `(.L_x_558) ;  /* 0x0001f6627f007947 */ /* 0x000fd8000b800000 */
[----:B------:R-:W-:-:S04]  /*05e0*/  VOTE.ANY R11, PT, !P0 ;  /* 0x00000000000b7806 */ /* 0x000fc800040e0100 */
.L_x_792:
[----:B------:R-:W1:Y:S02]  /*05f0*/  POPC R0, R11 ;  /* 0x0000000b00007309 */ /* 0x000e640000000000 */
[----:B-12---:R-:W-:Y:S01]  /*0600*/  IADD3 R235, R0, R7, RZ ;  /* 0x0000000700eb7210 */ /* 0x006fe20007ffe0ff */
[----:B------:R-:W-:Y:S05]  /*0610*/  BRA.DIV ~URZ, `(.L_x_559) ;  /* 0x0001f6727f007947 */ /* 0x000fea000b800000 */
[----:B------:R1:W2:Y:S01]  /*0620*/  SHFL.IDX PT, R233, R10, R0, 0x1f ;  /* 0x00001f000ae97589 */ /* 0x0002a200000e0000 */
[----:B------:R-:W-:-:S03]  /*0630*/  MOV R6, RZ ;  /* 0x000000ff00067202 */ /* 0x000fc60000000f00 */
[----:B------:R1:W3:Y:S04]  /*0640*/  SHFL.IDX PT, R10, R8, R0, 0x1f ;  /* 0x00001f00080a7589 */ /* 0x0002e800000e0000 */
.L_x_793:
[----:B------:R-:W-:Y:S01]  /*0650*/  ISETP.NE.AND P0, PT, R11, RZ, PT ;  /* 0x000000ff0b00720c */ /* 0x000fe20003f05270 */
[----:B------:R-:W-:-:S12]  /*0660*/  BSSY B0, `(.L_x_560) ;  /* 0x0000005000007945 */ /* 0x000fd80003800000 */
[----:B------:R-:W-:Y:S05]  /*0670*/  @!P0 BRA `(.L_x_561) ;  /* 0x0000003000008947 */ /* 0x000fea0003800000 */
[----:B------:R-:W-:Y:S01]  /*0680*/  IADD3 R5, R0, -0x1, RZ ;  /* 0xffffffff00057810 */ /* 0x000fe20007ffe0ff */
[----:B------:R-:W-:Y:S05]  /*0690*/  BRA.DIV ~URZ, `(.L_x_562) ;  /* 0x0001f6d27f007947 */ /* 0x000fea000b800000 */
[----:B------:R4:W1:Y:S02]  /*06a0*/  SHFL.IDX PT, R6, R4, R5, 0x1f ;  /* 0x00001f0504067589 */ /* 0x00086400000e0000 */
.L_x_561:
[----:B------:R-:W-:Y:S05]  /*06b0*/  BSYNC B0 ;  /* 0x0000000000007941 */ /* 0x000fea0003800000 */
.L_x_560:
[----:B---3--:R-:W-:Y:S01]  /*06c0*/  ISETP.NE.AND P0, PT, R10, 0x1, PT ;  /* 0x000000010a00780c */ /* 0x008fe20003f05270 */
[----:B-1----:R-:W-:Y:S01]  /*06d0*/  IMAD R232, R6, c[0x0][0x538], R12 ;  /* 0x00014e0006e87a24 */ /* 0x002fe200078e020c */
[----:B------:R-:W-:Y:S04]  /*06e0*/  BSSY B0, `(.L_x_563) ;  /* 0x0000085000007945 */ /* 0x000fe80003800000 */
[----:B------:R-:W-:-:S07]  /*06f0*/  IADD3 R9, -R232, UR4, RZ ;  /* 0x00000004e8097c10 */ /* 0x000fce000fffe1ff */
[----:B------:R-:W-:Y:S05]  /*0700*/  @!P0 BRA `(.L_x_564) ;  /* 0x000003e000008947 */ /* 0x000fea0003800000 */
[-C--:B--2---:R-:W-:Y:S02]  /*0710*/  IABS R0, R233.reuse ;  /* 0x000000e900007213 */ /* 0x084fe40000000000 */
[----:B------:R-:W-:-:S03]  /*0720*/  IABS R6, R233 ;  /* 0x000000e900067213 */ /* 0x000fc60000000000 */
[----:B----4-:R-:W-:Y:S01]  /*0730*/  IMAD.MOV.U32 R5, RZ, RZ, R0 ;  /* 0x000000ffff057224 */ /* 0x010fe200078e0000 */
        /* <DEDUP_REMOVED lines=57> */
[----:B------:R-:W-:Y:S01]  /*0ad0*/  IMAD R234, R3, 0x10000, R2 ;  /* 0x0001000003ea7824 */ /* 0x000fe200078e0202 */
[----:B------:R-:W-:Y:S05]  /*0ae0*/  BRA `(.L_x_565) ;  /* 0x0000044000007947 */ /* 0x000fea0003800000 */
.L_x_564:
[----:B------:R-:W-:-:S04]  /*0af0*/  IMAD.MOV.U32 R2, RZ, RZ, 0x4 ;  /* 0x00000004ff027424 */ /* 0x000fc800078e00ff */
[----:B------:R-:W-:-:S05]  /*0b00*/  IMAD.WIDE R2, R235, R2, c[0x0][0x590] ;  /* 0x00016400eb027625 */ /* 0x000fca00078e0202 */
[----:B------:R-:W3:Y:S02]  /*0b10*/  LDG.E R7, [R2.64] ;  /* 0x0000000602077981 */ /* 0x000ee4000c1e1900 */
[----:B--23--:R-:W-:-:S05]  /*0b20*/  IMAD R11, R7, R233, RZ ;  /* 0x000000e9070b7224 */ /* 0x00cfca00078e02ff */
        /* <DEDUP_REMOVED lines=10> */
[----:B----4-:R-:W-:Y:S01]  /*0bd0*/  IMAD R4, R2, R6, RZ ;  /* 0x0000000602047224 */ /* 0x010fe200078e02ff */
        /* <DEDUP_REMOVED lines=52> */
[----:B------:R-:W-:Y:S02]  /*0f20*/  IMAD R234, R0, R2, R3 ;  /* 0x0000000200ea7224 */ /* 0x000fe400078e0203 */
.L_x_565:
[----:B------:R-:W-:Y:S05]  /*0f30*/  BSYNC B0 ;  /* 0x0000000000007941 */ /* 0x000fea0003800000 */
.L_x_563:
[----:B------:R-:W-:-:S04]  /*0f40*/  LOP3.LUT R0, RZ, R0, RZ, 0x33, !PT ;  /* 0x00000000ff007212 */ /* 0x000fc800078e33ff */
[----:B------:R-:W-:Y:S01]  /*0f50*/  IADD3 R233, R0, R233, RZ ;  /* 0x000000e900e97210 */ /* 0x000fe20007ffe0ff */
[----:B------:R-:W-:Y:S05]  /*0f60*/  BRA `(.L_x_566) ;  /* 0x0000004000007947 */ /* 0x000fea0003800000 */
.L_x_554:
[----:B--2---:R-:W-:Y:S01]  /*0f70*/  IMAD.MOV.U32 R233, RZ, RZ, RZ ;  /* 0x000000ffffe97224 */ /* 0x004fe200078e00ff */
[----:B------:R-:W-:Y:S01]  /*0f80*/  MOV R234, RZ ;  /* 0x000000ff00ea7202 */ /* 0x000fe20000000f00 */
[----:B------:R-:W-:Y:S01]  /*0f90*/  IMAD.U32 R232, RZ, RZ, UR4 ;  /* 0x00000004ffe87e24 */ /* 0x000fe2000f8e00ff */
[----:B------:R-:W-:Y:S02]  /*0fa0*/  MOV R235, c[0x0][0x53c] ;  /* 0x00014f0000eb7a02 */ /* 0x000fe40000000f00 */
.L_x_566:
[----:B------:R-:W-:Y:S01]  /*0fb0*/  ISETP.NE.AND P0, PT, R13, RZ, PT ;  /* 0x000000ff0d00720c */ /* 0x000fe20003f05270 */
[----:B------:R-:W-:-:S12]  /*0fc0*/  WARPSYNC 0xffffffff ;  /* 0xffffffff00007948 */ /* 0x000fd80003800000 */
[----:B------:R1:W-:Y:S04]  /*0fd0*/  @!P0 STS.128 [0x20080], R232 ;  /* 0x020080e8ff008388 */ /* 0x0003e80000000c00 */
[----:B------:R-:W-:Y:S06]  /*0fe0*/  BAR.ARV 0x5, 0x100 ;  /* 0x0144000000007b1d */ /* 0x000fec0000002000 */
.L_x_552:
[----:B-12---:R-:W-:-:S13]  /*0ff0*/  ISETP.GE.AND P0, PT, R235, c[0x0][0x53c], PT ;  /* 0x00014f00eb007a0c */ /* 0x006fda0003f06270 */
[----:B------:R-:W-:Y:S05]  /*1000*/  @P0 EXIT ;  /* 0x000000000000094d */ /* 0x000fea0003800000 */
[----:B------:R-:W1:Y:S02]  /*1010*/  S2R R14, SR_TID.X ;  /* 0x00000000000e7919 */ /* 0x000e640000002100 */
[----:B-1----:R-:W-:-:S04]  /*1020*/  SHF.R.S32.HI R9, RZ, 0x1f, R14 ;  /* 0x0000001fff097819 */ /* 0x002fc8000001140e */
[CC--:B------:R-:W-:Y:S02]  /*1030*/  LEA.HI R2, R9.reuse, R14.reuse, RZ, 0x4 ;  /* 0x0000000e09027211 */ /* 0x0c0fe400078f20ff */
[CC--:B------:R-:W-:Y:S02]  /*1040*/  LEA.HI R8, R9.reuse, R14.reuse, RZ, 0x3 ;  /* 0x0000000e09087211 */ /* 0x0c0fe400078f18ff */
[----:B------:R-:W-:Y:S02]  /*1050*/  SHF.R.S32.HI R3, RZ, 0x4, R2 ;  /* 0x00000004ff037819 */ /* 0x000fe40000011402 */
[----:B------:R-:W-:Y:S02]  /*1060*/  LEA.HI R13, R9, R14, RZ, 0x2 ;  /* 0x0000000e090d7211 */ /* 0x000fe400078f10ff */
[----:B------:R-:W-:Y:S02]  /*1070*/  LEA.HI R0, R2, R3, RZ, 0x1 ;  /* 0x0000000302007211 */ /* 0x000fe400078f08ff */
[----:B------:R-:W-:-:S02]  /*1080*/  SHF.R.S32.HI R214, RZ, 0x3, R8 ;  /* 0x00000003ffd67819 */ /* 0x000fc40000011408 */
[----:B------:R-:W-:Y:S02]  /*1090*/  LOP3.LUT R0, R0, 0xfffffffe, RZ, 0xc0, !PT ;  /* 0xfffffffe00007812 */ /* 0x000fe400078ec0ff */
[--C-:B------:R-:W-:Y:S02]  /*10a0*/  SHF.R.S32.HI R6, RZ, 0x2, R13.reuse ;  /* 0x00000002ff067819 */ /* 0x100fe4000001140d */
[----:B------:R-:W-:Y:S01]  /*10b0*/  LOP3.LUT R4, R8, 0xfffffff8, RZ, 0xc0, !PT ;  /* 0xfffffff808047812 */ /* 0x000fe200078ec0ff */
[----:B------:R-:W-:Y:S01]  /*10c0*/  IMAD.IADD R11, R3, 0x1, -R0 ;  /* 0x00000001030b7824 */ /* 0x000fe200078e0a00 */
[----:B------:R-:W-:Y:S02]  /*10d0*/  SHF.R.S32.HI R3, RZ, 0x1f, R13 ;  /* 0x0000001fff037819 */ /* 0x000fe4000001140d */
[----:B------:R-:W-:Y:S01]  /*10e0*/  LOP3.LUT R0, R2, 0xfffffff0, RZ, 0xc0, !PT ;  /* 0xfffffff002007812 */ /* 0x000fe200078ec0ff */
[----:B------:R-:W-:Y:S01]  /*10f0*/  IMAD.SHL.U32 R2, R214, 0x40, RZ ;  /* 0x00000040d6027824 */ /* 0x000fe200078e00ff */
[----:B------:R-:W-:Y:S01]  /*1100*/  LEA.HI R3, R3, R6, RZ, 0x3 ;  /* 0x0000000603037211 */ /* 0x000fe200078f18ff */
[----:B------:R-:W-:-:S02]  /*1110*/  IMAD.IADD R237, R14, 0x1, -R4 ;  /* 0x000000010eed7824 */ /* 0x000fc400078e0a04 */
[----:B------:R-:W-:Y:S01]  /*1120*/  IMAD.IADD R0, R14, 0x1, -R0 ;  /* 0x000000010e007824 */ /* 0x000fe200078e0a00 */
[----:B------:R-:W-:Y:S01]  /*1130*/  LOP3.LUT R3, R3, 0xfffffff8, RZ, 0xc0, !PT ;  /* 0xfffffff803037812 */ /* 0x000fe200078ec0ff */
[C---:B------:R-:W-:Y:S01]  /*1140*/  IMAD.SHL.U32 R136, R237.reuse, 0x8, RZ ;  /* 0x00000008ed887824 */ /* 0x040fe200078e00ff */
[----:B------:R-:W-:Y:S01]  /*1150*/  LOP3.LUT R2, R2, 0x1c0, RZ, 0xc0, !PT ;  /* 0x000001c002027812 */ /* 0x000fe200078ec0ff */
[C---:B------:R-:W-:Y:S01]  /*1160*/  IMAD.SHL.U32 R7, R237.reuse, 0x40, RZ ;  /* 0x00000040ed077824 */ /* 0x040fe200078e00ff */
[----:B------:R-:W-:Y:S01]  /*1170*/  SHF.R.S32.HI R10, RZ, 0x1f, R0 ;  /* 0x0000001fff0a7819 */ /* 0x000fe20000011400 */
[----:B------:R-:W-:Y:S01]  /*1180*/  IMAD.IADD R6, R6, 0x1, -R3 ;  /* 0x0000000106067824 */ /* 0x000fe200078e0a03 */
[----:B------:R-:W-:Y:S01]  /*1190*/  SHF.R.U32.HI R5, RZ, 0x3, R2 ;  /* 0x00000003ff057819 */ /* 0x000fe20000011602 */
[----:B------:R-:W-:Y:S01]  /*11a0*/  IMAD.SHL.U32 R156, R237, 0x4, RZ ;  /* 0x00000004ed9c7824 */ /* 0x000fe200078e00ff */
[----:B------:R-:W-:Y:S02]  /*11b0*/  LOP3.LUT R4, R2, 0x38, R136, 0xf8, !PT ;  /* 0x0000003802047812 */ /* 0x000fe400078ef888 */
[----:B------:R-:W-:-:S02]  /*11c0*/  LEA.HI R3, R9, R14, RZ, 0x6 ;  /* 0x0000000e09037211 */ /* 0x000fc400078f30ff */
[----:B------:R-:W-:Y:S02]  /*11d0*/  LOP3.LUT R2, R7, 0x1c0, RZ, 0xc0, !PT ;  /* 0x000001c007027812 */ /* 0x000fe400078ec0ff */
[----:B------:R-:W-:Y:S01]  /*11e0*/  LEA.HI R10, R10, R0, RZ, 0x3 ;  /* 0x000000000a0a7211 */ /* 0x000fe200078f18ff */
[----:B------:R-:W-:Y:S01]  /*11f0*/  IMAD.SHL.U32 R3, R3, 0x8, RZ ;  /* 0x0000000803037824 */ /* 0x000fe200078e00ff */
[----:B------:R-:W-:Y:S02]  /*1200*/  LOP3.LUT R7, R4, R5, RZ, 0x3c, !PT ;  /* 0x0000000504077212 */ /* 0x000fe400078e3cff */
[----:B------:R-:W-:Y:S02]  /*1210*/  LOP3.LUT R4, R2, 0x8, R8, 0xf8, !PT ;  /* 0x0000000802047812 */ /* 0x000fe400078ef808 */
[----:B------:R-:W-:Y:S02]  /*1220*/  LOP3.LUT R5, R10, 0xfffffff8, RZ, 0xc0, !PT ;  /* 0xfffffff80a057812 */ /* 0x000fe400078ec0ff */
[----:B------:R-:W-:-:S02]  /*1230*/  SHF.R.U32.HI R2, RZ, 0x3, R2 ;  /* 0x00000003ff027819 */ /* 0x000fc40000011602 */
[----:B------:R-:W-:Y:S01]  /*1240*/  LEA.HI R9, R9, R14, RZ, 0x5 ;  /* 0x0000000e09097211 */ /* 0x000fe200078f28ff */
[----:B------:R-:W-:Y:S01]  /*1250*/  IMAD.IADD R8, R0, 0x1, -R5 ;  /* 0x0000000100087824 */ /* 0x000fe200078e0a05 */
[----:B------:R-:W-:Y:S02]  /*1260*/  LOP3.LUT R12, R4, R2, RZ, 0x3c, !PT ;  /* 0x00000002040c7212 */ /* 0x000fe400078e3cff */
[----:B------:R-:W-:Y:S02]  /*1270*/  LOP3.LUT R3, R3, 0xfffffe00, RZ, 0xc0, !PT ;  /* 0xfffffe0003037812 */ /* 0x000fe400078ec0ff */
[--C-:B------:R-:W-:Y:S02]  /*1280*/  SHF.R.S32.HI R2, RZ, 0x5, R9.reuse ;  /* 0x00000005ff027819 */ /* 0x100fe40000011409 */
[----:B------:R-:W-:Y:S02]  /*1290*/  SHF.R.S32.HI R0, RZ, 0x1f, R9 ;  /* 0x0000001fff007819 */ /* 0x000fe40000011409 */
[----:B------:R-:W-:-:S02]  /*12a0*/  LOP3.LUT R5, R13, 0xfffffffc, RZ, 0xc0, !PT ;  /* 0xfffffffc0d057812 */ /* 0x000fc400078ec0ff */
[----:B------:R-:W-:Y:S02]  /*12b0*/  LOP3.LUT R4, R9, 0xffffffe0, RZ, 0xc0, !PT ;  /* 0xffffffe009047812 */ /* 0x000fe400078ec0ff */
[----:B------:R-:W-:Y:S02]  /*12c0*/  LOP3.LUT R218, R7, R3, RZ, 0xfc, !PT ;  /* 0x0000000307da7212 */ /* 0x000fe400078efcff */
[----:B------:R-:W-:Y:S01]  /*12d0*/  LEA.HI R3, R0, R2, RZ, 0x3 ;  /* 0x0000000200037211 */ /* 0x000fe200078f18ff */
[----:B------:R-:W-:Y:S01]  /*12e0*/  IMAD.IADD R0, R14, 0x1, -R5 ;  /* 0x000000010e007824 */ /* 0x000fe200078e0a05 */
[----:B------:R-:W-:Y:S01]  /*12f0*/  LOP3.LUT R5, R6, 0x1, RZ, 0xc0, !PT ;  /* 0x0000000106057812 */ /* 0x000fe200078ec0ff */
[----:B------:R-:W-:Y:S01]  /*1300*/  IMAD.IADD R14, R14, 0x1, -R4 ;  /* 0x000000010e0e7824 */ /* 0x000fe200078e0a04 */
[----:B------:R-:W-:Y:S01]  /*1310*/  LOP3.LUT R4, R3, 0xffffff8, RZ, 0xc0, !PT ;  /* 0x0ffffff803047812 */ /* 0x000fe200078ec0ff */
[----:B------:R-:W-:Y:S01]  /*1320*/  IMAD.SHL.U32 R218, R218, 0x2, RZ ;  /* 0x00000002dada7824 */ /* 0x000fe200078e00ff */
[----:B------:R-:W-:Y:S01]  /*1330*/  ISETP.NE.U32.AND P0, PT, R5, 0x1, PT ;  /* 0x000000010500780c */ /* 0x000fe20003f05070 */
[----:B------:R-:W-:Y:S01]  /*1340*/  IMAD.SHL.U32 R5, R11, 0x8, RZ ;  /* 0x000000080b057824 */ /* 0x000fe200078e00ff */
[----:B------:R-:W-:Y:S01]  /*1350*/  LEA.HI R3, R0, R0, RZ, 0x1 ;  /* 0x0000000000037211 */ /* 0x000fe200078f08ff */
[----:B------:R-:W-:Y:S01]  /*1360*/  IMAD.IADD R9, R2, 0x1, -R4 ;  /* 0x0000000102097824 */ /* 0x000fe200078e0a04 */
[C---:B------:R-:W-:Y:S01]  /*1370*/  R2P PR, R6.reuse, 0x6 ;  /* 0x0000000606007804 */ /* 0x040fe20000000000 */
[----:B------:R-:W-:Y:S01]  /*1380*/  IMAD.SHL.U32 R4, R6, 0x40, RZ ;  /* 0x0000004006047824 */ /* 0x000fe200078e00ff */
[----:B------:R-:W-:Y:S01]  /*1390*/  LOP3.LUT R3, R3, 0x1ffffffe, RZ, 0xc0, !PT ;  /* 0x1ffffffe03037812 */ /* 0x000fe200078ec0ff */
[----:B------:R-:W-:Y:S01]  /*13a0*/  IMAD.SHL.U32 R6, R2, 0x400, RZ ;  /* 0x0000040002067824 */ /* 0x000fe200078e00ff */
[----:B------:R-:W-:-:S02]  /*13b0*/  SHF.R.S32.HI R7, RZ, 0x1f, R14 ;  /* 0x0000001fff077819 */ /* 0x000fc4000001140e */
[----:B------:R-:W-:Y:S01]  /*13c0*/  LOP3.LUT R2, R4, 0x1c0, RZ, 0xc0, !PT ;  /* 0x000001c004027812 */ /* 0x000fe200078ec0ff */
[C---:B------:R-:W-:Y:S01]  /*13d0*/  IMAD R4, R0.reuse, 0x2, R6 ;  /* 0x0000000200047824 */ /* 0x040fe200078e0206 */
[----:B------:R-:W-:Y:S01]  /*13e0*/  LEA.HI R7, R7, R14, RZ, 0x2 ;  /* 0x0000000e07077211 */ /* 0x000fe200078f10ff */
[----:B------:R-:W-:Y:S01]  /*13f0*/  IMAD.IADD R226, R0, 0x1, -R3 ;  /* 0x0000000100e27824 */ /* 0x000fe200078e0a03 */
[----:B------:R-:W-:Y:S01]  /*1400*/  LEA.HI R2, R2, R2, RZ, 0x1d ;  /* 0x0000000202027211 */ /* 0x000fe200078fe8ff */
[C---:B------:R-:W-:Y:S01]  /*1410*/  IMAD.SHL.U32 R0, R8.reuse, 0x40, RZ ;  /* 0x0000004008007824 */ /* 0x040fe200078e00ff */
[----:B------:R-:W-:Y:S02]  /*1420*/  SHF.R.S32.HI R3, RZ, 0x2, R7 ;  /* 0x00000002ff037819 */ /* 0x000fe40000011407 */
[----:B------:R-:W-:Y:S01]  /*1430*/  LOP3.LUT P4, RZ, R8, 0x2, RZ, 0xc0, !PT ;  /* 0x0000000208ff7812 */ /* 0x000fe2000788c0ff */
[----:B------:R-:W-:Y:S01]  /*1440*/  IMAD.IADD R2, R4, 0x1, R2 ;  /* 0x0000000104027824 */ /* 0x000fe200078e0202 */
[----:B------:R-:W-:Y:S01]  /*1450*/  LOP3.LUT R0, R0, 0x1c0, RZ, 0xc0, !PT ;  /* 0x000001c000007812 */ /* 0x000fe200078ec0ff */
[----:B------:R-:W-:Y:S01]  /*1460*/  IMAD R13, R9, 0x10, R3 ;  /* 0x00000010090d7824 */ /* 0x000fe200078e0203 */
[----:B------:R-:W-:Y:S01]  /*1470*/  LOP3.LUT P3, RZ, R8, 0x4, RZ, 0xc0, !PT ;  /* 0x0000000408ff7812 */ /* 0x000fe2000786c0ff */
[----:B------:R-:W-:Y:S01]  /*1480*/  IMAD.SHL.U32 R238, R2, 0x2, RZ ;  /* 0x0000000202ee7824 */ /* 0x000fe200078e00ff */
[----:B------:R-:W-:Y:S01]  /*1490*/  LOP3.LUT R3, R0, 0x8, R5, 0xf8, !PT ;  /* 0x0000000800037812 */ /* 0x000fe200078ef805 */
[----:B------:R-:W-:Y:S01]  /*14a0*/  IMAD.SHL.U32 R4, R10, 0x40, RZ ;  /* 0x000000400a047824 */ /* 0x000fe200078e00ff */
[----:B------:R-:W-:Y:S01]  /*14b0*/  SHF.R.U32.HI R0, RZ, 0x3, R0 ;  /* 0x00000003ff007819 */ /* 0x000fe20000011600 */
[----:B------:R1:W-:Y:S01]  /*14c0*/  STL [R1+0x4], R13 ;  /* 0x0000040d01007387 */ /* 0x0003e20000100800 */
[C---:B------:R-:W-:Y:S01]  /*14d0*/  IADD3 R5, R238.reuse, 0x80, RZ ;  /* 0x00000080ee057810 */ /* 0x040fe20007ffe0ff */
[----:B------:R-:W-:Y:S01]  /*14e0*/  IMAD R2, R11, 0x200, R12 ;  /* 0x000002000b027824 */ /* 0x000fe200078e020c */
[----:B------:R-:W-:Y:S01]  /*14f0*/  IADD3 R239, R238, 0x70, RZ ;  /* 0x00000070eeef7810 */ /* 0x000fe20007ffe0ff */
[----:B------:R-:W-:Y:S01]  /*1500*/  IMAD.MOV.U32 R8, RZ, RZ, 0x20 ;  /* 0x00000020ff087424 */ /* 0x000fe200078e00ff */
[----:B------:R-:W-:Y:S01]  /*1510*/  @P0 IADD3 R239, R5, 0x10, RZ ;  /* 0x0000001005ef0810 */ /* 0x000fe20007ffe0ff */
[----:B------:R-:W-:Y:S01]  /*1520*/  IMAD.MOV.U32 R9, RZ, RZ, 0x40 ;  /* 0x00000040ff097424 */ /* 0x000fe200078e00ff */
[----:B------:R-:W-:Y:S01]  /*1530*/  LOP3.LUT R5, R7, 0x7ffffffc, RZ, 0xc0, !PT ;  /* 0x7ffffffc07057812 */ /* 0x000fe200078ec0ff */
[----:B------:R-:W-:Y:S01]  /*1540*/  IMAD R226, R226, 0x8, R13 ;  /* 0x00000008e2e27824 */ /* 0x000fe200078e020d */
[----:B------:R-:W-:-:S02]  /*1550*/  LOP3.LUT R0, R3, R0, RZ, 0x3c, !PT ;  /* 0x0000000003007212 */ /* 0x000fc400078e3cff */
[----:B------:R-:W-:Y:S01]  /*1560*/  LOP3.LUT R4, R4, 0xfffffe00, RZ, 0xc0, !PT ;  /* 0xfffffe0004047812 */ /* 0x000fe200078ec0ff */
[----:B------:R-:W-:Y:S01]  /*1570*/  IMAD.IADD R210, R14, 0x1, -R5 ;  /* 0x000000010ed27824 */ /* 0x000fe200078e0a05 */
[----:B------:R-:W-:Y:S02]  /*1580*/  LEA R178, R2, 0xc080, 0x1 ;  /* 0x0000c08002b27811 */ /* 0x000fe400078e08ff */
[-C--:B------:R-:W-:Y:S01]  /*1590*/  IADD3 R3, R0, R4.reuse, R6 ;  /* 0x0000000400037210 */ /* 0x080fe20007ffe006 */
[----:B------:R-:W-:Y:S01]  /*15a0*/  IMAD.SHL.U32 R210, R210, 0x2, RZ ;  /* 0x00000002d2d27824 */ /* 0x000fe200078e00ff */
[----:B------:R-:W-:Y:S02]  /*15b0*/  LOP3.LUT R4, R0, R4, RZ, 0xfc, !PT ;  /* 0x0000000400047212 */ /* 0x000fe400078efcff */
[----:B------:R-:W-:Y:S02]  /*15c0*/  IADD3 R0, R156, 0x40, RZ ;  /* 0x000000409c007810 */ /* 0x000fe40007ffe0ff */
[----:B------:R-:W-:-:S02]  /*15d0*/  SEL R5, R8, 0xffffffe0, !P1 ;  /* 0xffffffe008057807 */ /* 0x000fc40004800000 */
[----:B------:R-:W-:Y:S01]  /*15e0*/  SEL R2, R8, 0xffffffe0, !P4 ;  /* 0xffffffe008027807 */ /* 0x000fe20006000000 */
[----:B------:R-:W-:Y:S01]  /*15f0*/  IMAD.IADD R138, R156, 0x1, R0 ;  /* 0x000000019c8a7824 */ /* 0x000fe200078e0200 */
[----:B------:R-:W-:Y:S01]  /*1600*/  LEA R183, R3, 0x10080, 0x1 ;  /* 0x0001008003b77811 */ /* 0x000fe200078e08ff */
[----:B------:R-:W-:Y:S01]  /*1610*/  IMAD.IADD R241, R238, 0x1, R5 ;  /* 0x00000001eef17824 */ /* 0x000fe200078e0205 */
[----:B------:R-:W-:Y:S01]  /*1620*/  LEA R179, R4, 0x8080, 0x1 ;  /* 0x0000808004b37811 */ /* 0x000fe200078e08ff */
[----:B------:R-:W-:Y:S01]  /*1630*/  IMAD.IADD R240, R5, 0x1, R239 ;  /* 0x0000000105f07824 */ /* 0x000fe200078e02ef */
[----:B------:R-:W-:Y:S01]  /*1640*/  SEL R6, R9, 0xffffffc0, !P2 ;  /* 0xffffffc009067807 */ /* 0x000fe20005000000 */
[----:B------:R-:W-:Y:S01]  /*1650*/  IMAD.IADD R184, R183, 0x1, R2 ;  /* 0x00000001b7b87824 */ /* 0x000fe200078e0202 */
[----:B------:R-:W-:Y:S01]  /*1660*/  SEL R0, R9, 0xffffffc0, !P3 ;  /* 0xffffffc009007807 */ /* 0x000fe20005800000 */
[----:B------:R-:W-:Y:S01]  /*1670*/  IMAD.IADD R180, R2, 0x1, R179 ;  /* 0x0000000102b47824 */ /* 0x000fe200078e02b3 */
[----:B------:R-:W-:Y:S01]  /*1680*/  SHF.R.S32.HI R7, RZ, 0x1f, R210 ;  /* 0x0000001fff077819 */ /* 0x000fe200000114d2 */
[--C-:B------:R-:W-:Y:S01]  /*1690*/  IMAD.IADD R245, R238, 0x1, R6.reuse ;  /* 0x00000001eef57824 */ /* 0x100fe200078e0206 */
[----:B------:R-:W-:Y:S01]  /*16a0*/  IADD3 R10, R210, 0x8, RZ ;  /* 0x00000008d20a7810 */ /* 0x000fe20007ffe0ff */
[----:B------:R-:W-:Y:S01]  /*16b0*/  IMAD.IADD R244, R6, 0x1, R241 ;  /* 0x0000000106f47824 */ /* 0x000fe200078e02f1 */
[----:B------:R-:W-:Y:S01]  /*16c0*/  IADD3 R9, R210, 0x10, RZ ;  /* 0x00000010d2097810 */ /* 0x000fe20007ffe0ff */
[----:B------:R-:W-:Y:S01]  /*16d0*/  IMAD.IADD R243, R6, 0x1, R239 ;  /* 0x0000000106f37824 */ /* 0x000fe200078e02ef */
[----:B------:R-:W-:Y:S01]  /*16e0*/  IADD3 R8, R210, 0x18, RZ ;  /* 0x00000018d2087810 */ /* 0x000fe20007ffe0ff */
[----:B------:R-:W-:Y:S01]  /*16f0*/  IMAD.IADD R242, R240, 0x1, R6 ;  /* 0x00000001f0f27824 */ /* 0x000fe200078e0206 */
[C---:B------:R-:W-:Y:S01]  /*1700*/  IADD3 R7, R210.reuse, 0x20, RZ ;  /* 0x00000020d2077810 */ /* 0x040fe20007ffe0ff */
[--C-:B------:R-:W-:Y:S01]  /*1710*/  IMAD.IADD R186, R183, 0x1, R0.reuse ;  /* 0x00000001b7ba7824 */ /* 0x100fe200078e0200 */
[----:B------:R-:W-:Y:S01]  /*1720*/  IADD3 R252, R210, 0x28, RZ ;  /* 0x00000028d2fc7810 */ /* 0x000fe20007ffe0ff */
[----:B------:R-:W-:Y:S01]  /*1730*/  IMAD.IADD R182, R0, 0x1, R179 ;  /* 0x0000000100b67824 */ /* 0x000fe200078e02b3 */
[----:B------:R-:W-:Y:S01]  /*1740*/  IADD3 R251, R210, 0x30, RZ ;  /* 0x00000030d2fb7810 */ /* 0x000fe20007ffe0ff */
[----:B------:R-:W-:Y:S01]  /*1750*/  IMAD.IADD R185, R184, 0x1, R0 ;  /* 0x00000001b8b97824 */ /* 0x000fe200078e0200 */
[----:B------:R-:W-:Y:S01]  /*1760*/  IADD3 R250, R210, 0x38, RZ ;  /* 0x00000038d2fa7810 */ /* 0x000fe20007ffe0ff */
[----:B------:R-:W-:Y:S01]  /*1770*/  IMAD.IADD R181, R0, 0x1, R180 ;  /* 0x0000000100b57824 */ /* 0x000fe200078e02b4 */
[----:B------:R-:W-:-:S02]  /*1780*/  IADD3 R249, R210, 0x40, RZ ;  /* 0x00000040d2f97810 */ /* 0x000fc40007ffe0ff */
[----:B------:R-:W-:Y:S02]  /*1790*/  SHF.R.S32.HI R12, RZ, 0x1f, R10 ;  /* 0x0000001fff0c7819 */ /* 0x000fe4000001140a */
[----:B------:R-:W-:Y:S02]  /*17a0*/  SHF.R.S32.HI R11, RZ, 0x1f, R9 ;  /* 0x0000001fff0b7819 */ /* 0x000fe40000011409 */
[----:B------:R-:W-:Y:S02]  /*17b0*/  SHF.R.S32.HI R10, RZ, 0x1f, R8 ;  /* 0x0000001fff0a7819 */ /* 0x000fe40000011408 */
[----:B------:R-:W-:Y:S02]  /*17c0*/  SHF.R.S32.HI R9, RZ, 0x1f, R7 ;  /* 0x0000001fff097819 */ /* 0x000fe40000011407 */
[----:B------:R-:W-:Y:S02]  /*17d0*/  SHF.R.S32.HI R8, RZ, 0x1f, R252 ;  /* 0x0000001fff087819 */ /* 0x000fe400000114fc */
[----:B------:R-:W-:-:S02]  /*17e0*/  SHF.R.S32.HI R7, RZ, 0x1f, R251 ;  /* 0x0000001fff077819 */ /* 0x000fc400000114fb */
[C---:B------:R-:W-:Y:S02]  /*17f0*/  IADD3 R159, R156.reuse, 0x20, RZ ;  /* 0x000000209c9f7810 */ /* 0x040fe40007ffe0ff */
[----:B------:R-:W-:Y:S02]  /*1800*/  IADD3 R158, R156, 0x60, RZ ;  /* 0x000000609c9e7810 */ /* 0x000fe40007ffe0ff */
[C---:B------:R-:W-:Y:S02]  /*1810*/  IADD3 R216, R136.reuse, 0x80, RZ ;  /* 0x0000008088d87810 */ /* 0x040fe40007ffe0ff */
[----:B------:R-:W-:Y:S02]  /*1820*/  IADD3 R217, R136, 0xc0, RZ ;  /* 0x000000c088d97810 */ /* 0x000fe40007ffe0ff */
[----:B------:R-:W-:Y:S02]  /*1830*/  IADD3 R246, R210, 0x48, RZ ;  /* 0x00000048d2f67810 */ /* 0x000fe40007ffe0ff */
[----:B------:R-:W-:-:S02]  /*1840*/  SHF.R.S32.HI R8, RZ, 0x1f, R250 ;  /* 0x0000001fff087819 */ /* 0x000fc400000114fa */
[----:B-1----:R-:W-:Y:S02]  /*1850*/  SHF.R.S32.HI R7, RZ, 0x1f, R249 ;  /* 0x0000001fff077819 */ /* 0x002fe400000114f9 */
.L_x_789:
[----:B------:R-:W-:Y:S01]  /*1860*/  ISETP.NE.U32.AND P0, PT, RZ, c[0x0][0x370], PT ;  /* 0x0000dc00ff007a0c */ /* 0x000fe20003f05070 */
[----:B------:R-:W-:Y:S01]  /*1870*/  IMAD.MOV.U32 R15, RZ, RZ, 0x4 ;  /* 0x00000004ff0f7424 */ /* 0x000fe200078e00ff */
[----:B------:R-:W-:Y:S01]  /*1880*/  ISETP.NE.U32.AND P1, PT, RZ, c[0x0][0x360], PT ;  /* 0x0000d800ff007a0c */ /* 0x000fe20003f25070 */
[----:B------:R-:W-:Y:S01]  /*1890*/  CS2R R112, SRZ ;  /* 0x0000000000707805 */ /* 0x000fe2000001ff00 */
[----:B------:R-:W-:Y:S01]  /*18a0*/  ISETP.NE.AND.EX P2, PT, RZ, c[0x0][0x374], PT, P0 ;  /* 0x0000dd00ff007a0c */ /* 0x000fe20003f45300 */
[----:B------:R-:W-:Y:S01]  /*18b0*/  IMAD.MOV.U32 R119, RZ, RZ, RZ ;  /* 0x000000ffff777224 */ /* 0x000fe200078e00ff */
[----:B------:R-:W-:Y:S01]  /*18c0*/  ISETP.NE.AND.EX P0, PT, RZ, c[0x0][0x364], PT, P1 ;  /* 0x0000d900ff007a0c */ /* 0x000fe20003f05310 */
[----:B------:R-:W-:Y:S01]  /*18d0*/  IMAD.MOV.U32 R13, RZ, RZ, RZ ;  /* 0x000000ffff0d7224 */ /* 0x000fe200078e00ff */
[----:B------:R-:W-:Y:S01]  /*18e0*/  ISETP.NE.U32.AND P3, PT, RZ, c[0x0][0x350], PT ;  /* 0x0000d400ff007a0c */ /* 0x000fe20003f65070 */
[----:B------:R-:W-:Y:S01]  /*18f0*/  IMAD.WIDE R6, R235, R15, c[0x0][0x348] ;  /* 0x0000d200eb067625 */ /* 0x000fe200078e020f */
[----:B------:R-:W-:-:S02]  /*1900*/  ISETP.NE.U32.AND P1, PT, RZ, c[0x0][0x348], PT ;  /* 0x0000d200ff007a0c */ /* 0x000fc40003f25070 */
[----:B------:R-:W-:Y:S01]  /*1910*/  ISETP.NE.U32.AND P4, PT, RZ, c[0x0][0x358], PT ;  /* 0x0000d600ff007a0c */ /* 0x000fe20003f85070 */
[CC--:B------:R-:W-:Y:S01]  /*1920*/  IMAD.WIDE R4, R235.reuse, R15.reuse, c[0x0][0x350] ;  /* 0x0000d400eb047625 */ /* 0x0c0fe200078e020f */
[----:B------:R-:W-:Y:S02]  /*1930*/  ISETP.NE.AND.EX P5, PT, RZ, c[0x0][0x354], PT, P3 ;  /* 0x0000d500ff007a0c */ /* 0x000fe40003fa5330 */
[----:B------:R-:W-:Y:S01]  /*1940*/  ISETP.NE.AND.EX P1, PT, RZ, c[0x0][0x34c], PT, P1 ;  /* 0x0000d300ff007a0c */ /* 0x000fe20003f25310 */
[CC--:B------:R-:W-:Y:S01]  /*1950*/  @P2 IMAD.WIDE R10, R235.reuse, R15.reuse, c[0x0][0x370] ;  /* 0x0000dc00eb0a2625 */ /* 0x0c0fe200078e020f */
[----:B------:R-:W-:Y:S01]  /*1960*/  ISETP.NE.AND.EX P3, PT, RZ, c[0x0][0x35c], PT, P4 ;  /* 0x0000d700ff007a0c */ /* 0x000fe20003f65340 */
[----:B------:R-:W-:Y:S01]  /*1970*/  YIELD ;  /* 0x0000000000007946 */ /* 0x000fe20003800000 */
[----:B------:R-:W-:Y:S01]  /*1980*/  P2R R14, PR, RZ, 0x20 ;  /* 0x00000020ff0e7803 */ /* 0x000fe20000000000 */
[CC--:B------:R-:W-:Y:S01]  /*1990*/  @P0 IMAD.WIDE R8, R235.reuse, R15.reuse, c[0x0][0x360] ;  /* 0x0000d800eb080625 */ /* 0x0c0fe200078e020f */
[----:B------:R1:W5:Y:S03]  /*19a0*/  @P2 LDG.E R113, [R10.64] ;  /* 0x000000060a712981 */ /* 0x000366000c1e1900 */
[----:B------:R-:W-:Y:S01]  /*19b0*/  IMAD.WIDE R2, R235, R15, c[0x0][0x358] ;  /* 0x0000d600eb027625 */ /* 0x000fe200078e020f */
[----:B------:R1:W5:Y:S04]  /*19c0*/  @P0 LDG.E R213, [R8.64] ;  /* 0x0000000608d50981 */ /* 0x000368000c1e1900 */
[----:B------:R1:W5:Y:S04]  /*19d0*/  @P1 LDG.E R119, [R6.64] ;  /* 0x0000000606771981 */ /* 0x000368000c1e1900 */
[----:B------:R1:W5:Y:S04]  /*19e0*/  @P5 LDG.E R112, [R4.64] ;  /* 0x0000000604705981 */ /* 0x000368000c1e1900 */
[----:B------:R1:W5:Y:S01]  /*19f0*/  @P3 LDG.E R13, [R2.64] ;  /* 0x00000006020d3981 */ /* 0x000362000c1e1900 */
[----:B------:R-:W-:Y:S01]  /*1a00*/  LOP3.LUT R227, R234, 0xffff, RZ, 0xc0, !PT ;  /* 0x0000ffffeae37812 */ /* 0x000fe200078ec0ff */
[----:B------:R-:W-:Y:S05]  /*1a10*/  @P0 BRA `(.L_x_567) ;  /* 0x0000005000000947 */ /* 0x000fea0003800000 */
[----:B-----5:R-:W-:Y:S01]  /*1a20*/  MOV R213, c[0x0][0x168] ;  /* 0x00005a0000d57a02 */ /* 0x020fe20000000f00 */
[----:B------:R-:W-:Y:S05]  /*1a30*/  @!P1 BRA `(.L_x_567) ;  /* 0x0000003000009947 */ /* 0x000fea0003800000 */
[----:B-1----:R-:W2:Y:S04]  /*1a40*/  LDG.E R8, [R6.64] ;  /* 0x0000000606087981 */ /* 0x002ea8000c1e1900 */
[----:B------:R-:W2:Y:S02]  /*1a50*/  LDG.E R0, [R6.64+0x4] ;  /* 0x0000040606007981 */ /* 0x000ea4000c1e1900 */
[----:B--2---:R-:W-:-:S02]  /*1a60*/  IADD3 R213, -R8, R0, RZ ;  /* 0x0000000008d57210 */ /* 0x004fc40007ffe1ff */
.L_x_567:
[----:B------:R-:W-:-:S04]  /*1a70*/  ISETP.NE.U32.AND P0, PT, RZ, c[0x0][0x368], PT ;  /* 0x0000da00ff007a0c */ /* 0x000fc80003f05070 */
[----:B------:R-:W-:-:S13]  /*1a80*/  ISETP.NE.AND.EX P0, PT, RZ, c[0x0][0x36c], PT, P0 ;  /* 0x0000db00ff007a0c */ /* 0x000fda0003f05300 */
[----:B------:R-:W-:Y:S05]  /*1a90*/  @!P0 BRA `(.L_x_568) ;  /* 0x0000003000008947 */ /* 0x000fea0003800000 */
[----:B-1----:R-:W-:-:S05]  /*1aa0*/  IMAD.WIDE R4, R235, R15, c[0x0][0x368] ;  /* 0x0000da00eb047625 */ /* 0x002fca00078e020f */
[----:B------:R1:W5:Y:S01]  /*1ab0*/  LDG.E R12, [R4.64] ;  /* 0x00000006040c7981 */ /* 0x000362000c1e1900 */
[----:B------:R-:W-:Y:S05]  /*1ac0*/  BRA `(.L_x_569) ;  /* 0x0000005000007947 */ /* 0x000fea0003800000 */
.L_x_568:
[----:B------:R-:W-:Y:S01]  /*1ad0*/  MOV R12, c[0x0][0x1d0] ;  /* 0x00007400000c7a02 */ /* 0x000fe20000000f00 */
[----:B------:R-:W-:Y:S05]  /*1ae0*/  @!P5 BRA `(.L_x_569) ;  /* 0x000000300000d947 */ /* 0x000fea0003800000 */
[----:B-1----:R-:W2:Y:S04]  /*1af0*/  LDG.E R6, [R4.64] ;  /* 0x0000000604067981 */ /* 0x002ea8000c1e1900 */
[----:B------:R-:W2:Y:S02]  /*1b00*/  LDG.E R0, [R4.64+0x4] ;  /* 0x0000040604007981 */ /* 0x000ea4000c1e1900 */
[----:B--2---:R-:W-:Y:S02]  /*1b10*/  IADD3 R12, -R6, R0, RZ ;  /* 0x00000000060c7210 */ /* 0x004fe40007ffe1ff */
.L_x_569:
[----:B-1----:R1:W2:Y:S04]  /*1b20*/  @P3 LDG.E R5, [R2.64] ;  /* 0x0000000602053981 */ /* 0x0022a8000c1e1900 */
[----:B------:R1:W2:Y:S01]  /*1b30*/  @P3 LDG.E R4, [R2.64+0x4] ;  /* 0x0000040602043981 */ /* 0x0002a2000c1e1900 */
[----:B------:R-:W-:Y:S01]  /*1b40*/  ISETP.NE.U32.AND P0, PT, RZ, c[0x0][0x378], PT ;  /* 0x0000de00ff007a0c */ /* 0x000fe20003f05070 */
[----:B------:R-:W-:-:S02]  /*1b50*/  IMAD.MOV.U32 R0, RZ, RZ, c[0x0][0x2c4] ;  /* 0x0000b100ff007624 */ /* 0x000fc400078e00ff */
[----:B-----5:R-:W-:Y:S01]  /*1b60*/  IMAD.MOV.U32 R110, RZ, RZ, R12 ;  /* 0x000000ffff6e7224 */ /* 0x020fe200078e000c */
[----:B------:R-:W-:Y:S02]  /*1b70*/  ISETP.NE.AND.EX P0, PT, RZ, c[0x0][0x37c], PT, P0 ;  /* 0x0000df00ff007a0c */ /* 0x000fe40003f05300 */
[----:B------:R-:W-:Y:S01]  /*1b80*/  ISETP.NE.AND P2, PT, R0, 0x1, PT ;  /* 0x000000010000780c */ /* 0x000fe20003f45270 */
[----:B------:R-:W-:Y:S02]  /*1b90*/  IMAD.SHL.U32 R225, R233, 0x80, RZ ;  /* 0x00000080e9e17824 */ /* 0x000fe400078e00ff */
[----:B------:R-:W-:Y:S02]  /*1ba0*/  IMAD.MOV.U32 R64, RZ, RZ, c[0x0][0x228] ;  /* 0x00008a00ff407624 */ /* 0x000fe400078e00ff */
[----:B------:R-:W-:Y:S01]  /*1bb0*/  IMAD.IADD R11, R12, 0x1, -R113 ;  /* 0x000000010c0b7824 */ /* 0x000fe200078e0a71 */
[----:B------:R-:W-:Y:S01]  /*1bc0*/  IADD3 R0, R225, 0x7f, RZ ;  /* 0x0000007fe1007810 */ /* 0x000fe20007ffe0ff */
[----:B------:R-:W-:Y:S01]  /*1bd0*/  IMAD.MOV.U32 R6, RZ, RZ, c[0x0][0x32c] ;  /* 0x0000cb00ff067624 */ /* 0x000fe200078e00ff */
[----:B------:R-:W-:-:S03]  /*1be0*/  LOP3.LUT R215, R215, 0xffffffdf, RZ, 0xc0, !PT ;  /* 0xffffffdfd7d77812 */ /* 0x000fc600078ec0ff */
[----:B-1----:R-:W-:Y:S01]  /*1bf0*/  @P0 IMAD.WIDE R2, R235, R15, c[0x0][0x378] ;  /* 0x0000de00eb020625 */ /* 0x002fe200078e020f */
[----:B------:R-:W-:-:S04]  /*1c00*/  ISETP.GE.AND P1, PT, R6, 0x1, PT ;  /* 0x000000010600780c */ /* 0x000fc80003f26270 */
[----:B------:R1:W5:Y:S01]  /*1c10*/  @P0 LDG.E R110, [R2.64] ;  /* 0x00000006026e0981 */ /* 0x000362000c1e1900 */
[----:B------:R-:W-:-:S04]  /*1c20*/  @P2 LOP3.LUT R215, R215, 0x20, RZ, 0xfc, !PT ;  /* 0x00000020d7d72812 */ /* 0x000fc800078efcff */
[----:B------:R-:W-:-:S04]  /*1c30*/  LOP3.LUT R215, R215, 0xffffffbf, RZ, 0xc0, !PT ;  /* 0xffffffbfd7d77812 */ /* 0x000fc800078ec0ff */
[----:B------:R-:W-:Y:S01]  /*1c40*/  @P1 LOP3.LUT R215, R215, 0x40, RZ, 0xfc, !PT ;  /* 0x00000040d7d71812 */ /* 0x000fe200078efcff */
[----:B-1----:R-:W-:-:S05]  /*1c50*/  @P2 IMAD.HI.U32 R3, R0, c[0x0][0x2c8], RZ ;  /* 0x0000b20000032a27 */ /* 0x002fca00078e00ff */
[----:B------:R-:W-:Y:S01]  /*1c60*/  @P2 SHF.R.U32.HI R0, RZ, c[0x0][0x2cc], R3 ;  /* 0x0000b300ff002a19 */ /* 0x000fe20000011603 */
[----:B--2---:R-:W-:-:S04]  /*1c70*/  @P3 IMAD.IADD R64, R4, 0x1, -R5 ;  /* 0x0000000104403824 */ /* 0x004fc800078e0a05 */
[----:B------:R-:W-:-:S05]  /*1c80*/  IMAD.IADD R212, R11, 0x1, R64 ;  /* 0x000000010bd47824 */ /* 0x000fca00078e0240 */
[C---:B------:R-:W-:Y:S02]  /*1c90*/  IADD3 R2, R212.reuse, 0x1f, RZ ;  /* 0x0000001fd4027810 */ /* 0x040fe40007ffe0ff */
[----:B------:R-:W-:Y:S02]  /*1ca0*/  IADD3 R3, R212, 0x1, -R213 ;  /* 0x00000001d4037810 */ /* 0x000fe40007ffe8d5 */
[----:B------:R-:W-:-:S03]  /*1cb0*/  SHF.R.S32.HI R4, RZ, 0x1f, R2 ;  /* 0x0000001fff047819 */ /* 0x000fc60000011402 */
[----:B------:R-:W-:Y:S01]  /*1cc0*/  IMAD.IADD R0, R3, 0x1, R0 ;  /* 0x0000000103007824 */ /* 0x000fe200078e0200 */
[----:B------:R-:W-:-:S04]  /*1cd0*/  LEA.HI R2, R4, R2, RZ, 0x5 ;  /* 0x0000000204027211 */ /* 0x000fc800078f28ff */
[----:B------:R-:W-:Y:S02]  /*1ce0*/  IADD3 R3, R0, c[0x0][0x328], RZ ;  /* 0x0000ca0000037a10 */ /* 0x000fe40007ffe0ff */
[----:B------:R-:W-:Y:S01]  /*1cf0*/  SHF.R.S32.HI R121, RZ, 0x5, R2 ;  /* 0x00000005ff797819 */ /* 0x000fe20000011402 */
        /* <DEDUP_REMOVED lines=11> */
.L_x_572:
[----:B------:R-:W-:-:S13]  /*1db0*/  ISETP.NE.AND P0, PT, R6, 0x1, PT ;  /* 0x000000010600780c */ /* 0x000fda0003f05270 */
[----:B------:R-:W-:-:S05]  /*1dc0*/  @P0 IMAD.HI.U32 R0, R2, c[0x0][0x330], RZ ;  /* 0x0000cc0002000a27 */ /* 0x000fca00078e00ff */
[----:B------:R-:W-:Y:S02]  /*1dd0*/  @P0 SHF.R.U32.HI R2, RZ, c[0x0][0x334], R0 ;  /* 0x0000cd00ff020a19 */ /* 0x000fe40000011600 */
.L_x_573:
[----:B------:R-:W-:Y:S05]  /*1de0*/  BSYNC B0 ;  /* 0x0000000000007941 */ /* 0x000fea0003800000 */
.L_x_571:
[----:B------:R-:W-:-:S05]  /*1df0*/  IMAD R2, R2, R6, c[0x0][0x32c] ;  /* 0x0000cb0002027624 */ /* 0x000fca00078e0206 */
[----:B------:R-:W-:-:S04]  /*1e00*/  IMNMX R3, R3, R2, PT ;  /* 0x0000000203037217 */ /* 0x000fc80003800200 */
.L_x_570:
[----:B------:R-:W-:Y:S01]  /*1e10*/  IADD3 R3, R3, 0x1f, RZ ;  /* 0x0000001f03037810 */ /* 0x000fe20007ffe0ff */
[----:B------:R-:W-:-:S03]  /*1e20*/  @P2 IMAD.HI.U32 R2, R225, c[0x0][0x2c8], RZ ;  /* 0x0000b200e1022a27 */ /* 0x000fc600078e00ff */
[----:B------:R-:W-:Y:S01]  /*1e30*/  SHF.R.S32.HI R4, RZ, 0x1f, R3 ;  /* 0x0000001fff047819 */ /* 0x000fe20000011403 */
[----:B------:R-:W-:Y:S01]  /*1e40*/  IMAD.MOV.U32 R0, RZ, RZ, R225 ;  /* 0x000000ffff007224 */ /* 0x000fe200078e00e1 */
[----:B------:R-:W-:Y:S01]  /*1e50*/  @P2 SHF.R.U32.HI R0, RZ, c[0x0][0x2cc], R2 ;  /* 0x0000b300ff002a19 */ /* 0x000fe20000011602 */
[----:B------:R-:W-:Y:S01]  /*1e60*/  IMAD.IADD R120, R212, 0x1, -R213 ;  /* 0x00000001d4787824 */ /* 0x000fe200078e0ad5 */
[----:B------:R-:W-:-:S03]  /*1e70*/  LEA.HI R3, R4, R3, RZ, 0x5 ;  /* 0x0000000304037211 */ /* 0x000fc600078f28ff */
[----:B------:R-:W-:Y:S01]  /*1e80*/  IMAD.IADD R0, R120, 0x1, R0 ;  /* 0x0000000178007824 */ /* 0x000fe200078e0200 */
[----:B------:R-:W-:-:S04]  /*1e90*/  SHF.R.S32.HI R3, RZ, 0x5, R3 ;  /* 0x00000005ff037819 */ /* 0x000fc80000011403 */
        /* <DEDUP_REMOVED lines=12> */
.L_x_576:
[----:B------:R-:W-:-:S13]  /*1f60*/  ISETP.NE.AND P0, PT, R6, 0x1, PT ;  /* 0x000000010600780c */ /* 0x000fda0003f05270 */
[----:B------:R-:W-:-:S05]  /*1f70*/  @P0 IMAD.HI.U32 R3, R0, c[0x0][0x330], RZ ;  /* 0x0000cc0000030a27 */ /* 0x000fca00078e00ff */
[----:B------:R-:W-:Y:S02]  /*1f80*/  @P0 SHF.R.U32.HI R0, RZ, c[0x0][0x334], R3 ;  /* 0x0000cd00ff000a19 */ /* 0x000fe40000011603 */
.L_x_577:
[----:B------:R-:W-:Y:S05]  /*1f90*/  BSYNC B0 ;  /* 0x0000000000007941 */ /* 0x000fea0003800000 */
.L_x_575:
[----:B------:R-:W-:-:S05]  /*1fa0*/  IMAD R0, R0, c[0x0][0x32c], RZ ;  /* 0x0000cb0000007a24 */ /* 0x000fca00078e02ff */
[----:B------:R-:W-:-:S04]  /*1fb0*/  IMNMX R2, R2, R0, !PT ;  /* 0x0000000002027217 */ /* 0x000fc80007800200 */
.L_x_574:
[----:B------:R-:W-:Y:S01]  /*1fc0*/  SHF.R.S32.HI R0, RZ, 0x1f, R2 ;  /* 0x0000001fff007819 */ /* 0x000fe20000011402 */
[----:B------:R-:W-:Y:S01]  /*1fd0*/  BSSY B0, `(.L_x_578) ;  /* 0x000002d000007945 */ /* 0x000fe20003800000 */
[----:B------:R-:W-:Y:S02]  /*1fe0*/  LOP3.LUT R3, R234, 0xff000000, RZ, 0xc0, !PT ;  /* 0xff000000ea037812 */ /* 0x000fe400078ec0ff */
[----:B------:R-:W-:Y:S02]  /*1ff0*/  LEA.HI R0, R0, R2, RZ, 0x5 ;  /* 0x0000000200007211 */ /* 0x000fe400078f28ff */
[----:B------:R-:W-:Y:S02]  /*2000*/  LOP3.LUT R4, R234, 0xff0000, RZ, 0xc0, !PT ;  /* 0x00ff0000ea047812 */ /* 0x000fe400078ec0ff */
[----:B------:R-:W-:Y:S02]  /*2010*/  SHF.R.S32.HI R0, RZ, 0x5, R0 ;  /* 0x00000005ff007819 */ /* 0x000fe40000011400 */
[----:B------:R-:W-:-:S02]  /*2020*/  SHF.R.U32.HI R2, RZ, 0x8, R3 ;  /* 0x00000008ff027819 */ /* 0x000fc40000011603 */
[----:B------:R-:W-:Y:S01]  /*2030*/  IMNMX R5, RZ, R0, !PT ;  /* 0x00000000ff057217 */ /* 0x000fe20007800200 */
[----:B------:R-:W-:Y:S01]  /*2040*/  IMAD.MOV.U32 R0, RZ, RZ, RZ ;  /* 0x000000ffff007224 */ /* 0x000fe200078e00ff */
[----:B------:R-:W-:Y:S02]  /*2050*/  LEA.HI R2, R4, R2, RZ, 0x10 ;  /* 0x0000000204027211 */ /* 0x000fe400078f80ff */
[----:B------:R-:W-:Y:S02]  /*2060*/  ISETP.GT.AND P0, PT, R8, R5, PT ;  /* 0x000000050800720c */ /* 0x000fe40003f04270 */
[----:B------:R-:W-:Y:S02]  /*2070*/  SHF.R.U32.HI R247, RZ, 0x10, R2 ;  /* 0x00000010fff77819 */ /* 0x000fe40000011602 */
[----:B------:R-:W-:Y:S02]  /*2080*/  LOP3.LUT R248, R2, 0xff, RZ, 0xc0, !PT ;  /* 0x000000ff02f87812 */ /* 0x000fe400078ec0ff */
[----:B------:R-:W-:-:S04]  /*2090*/  ISETP.NE.AND P1, PT, R247, RZ, PT ;  /* 0x000000fff700720c */ /* 0x000fc80003f25270 */
[----:B------:R-:W-:-:S03]  /*20a0*/  SEL R109, R247, c[0x0][0x338], P1 ;  /* 0x0000ce00f76d7a07 */ /* 0x000fc60000800000 */
[----:B------:R-:W-:Y:S05]  /*20b0*/  @!P0 BRA `(.L_x_579) ;  /* 0x000001e000008947 */ /* 0x000fea0003800000 */
[----:B------:R-:W-:-:S05]  /*20c0*/  IABS R0, R109 ;  /* 0x0000006d00007213 */ /* 0x000fca0000000000 */
[----:B------:R-:W-:-:S04]  /*20d0*/  IMAD.MOV.U32 R4, RZ, RZ, R0 ;  /* 0x000000ffff047224 */ /* 0x000fc800078e0000 */
[----:B------:R-:W1:Y:S08]  /*20e0*/  I2F.RP R2, R4 ;  /* 0x0000000400027306 */ /* 0x000e700000209400 */
[----:B-1----:R-:W1:Y:S02]  /*20f0*/  MUFU.RCP R2, R2 ;  /* 0x0000000200027308 */ /* 0x002e640000001000 */
[----:B-1----:R-:W-:-:S06]  /*2100*/  IADD3 R2, R2, 0xffffffe, RZ ;  /* 0x0ffffffe02027810 */ /* 0x002fcc0007ffe0ff */
[----:B------:R1:W2:Y:S02]  /*2110*/  F2I.FTZ.U32.TRUNC.NTZ R3, R2 ;  /* 0x0000000200037305 */ /* 0x0002a4000021f000 */
[----:B-1----:R-:W-:Y:S01]  /*2120*/  IADD3 R2, R109, -0x1, R8 ;  /* 0xffffffff6d027810 */ /* 0x002fe20007ffe008 */
[----:B--2---:R-:W-:-:S04]  /*2130*/  IMAD.MOV R0, RZ, RZ, -R3 ;  /* 0x000000ffff007224 */ /* 0x004fc800078e0a03 */
[----:B------:R-:W-:Y:S01]  /*2140*/  IMAD.MOV.U32 R7, RZ, RZ, R0 ;  /* 0x000000ffff077224 */ /* 0x000fe200078e0000 */
[----:B------:R-:W-:Y:S01]  /*2150*/  IABS R0, R109 ;  /* 0x0000006d00007213 */ /* 0x000fe20000000000 */
[----:B------:R-:W-:Y:S01]  /*2160*/  IMAD.IADD R6, R2, 0x1, -R5 ;  /* 0x0000000102067824 */ /* 0x000fe200078e0a05 */
[----:B------:R-:W-:Y:S01]  /*2170*/  MOV R2, RZ ;  /* 0x000000ff00027202 */ /* 0x000fe20000000f00 */
[----:B------:R-:W-:Y:S02]  /*2180*/  IMAD R7, R7, R4, RZ ;  /* 0x0000000407077224 */ /* 0x000fe400078e02ff */
[----:B------:R-:W-:Y:S01]  /*2190*/  IMAD.MOV R9, RZ, RZ, -R0 ;  /* 0x000000ffff097224 */ /* 0x000fe200078e0a00 */
[----:B------:R-:W-:Y:S01]  /*21a0*/  IABS R10, R6 ;  /* 0x00000006000a7213 */ /* 0x000fe20000000000 */
[----:B------:R-:W-:-:S04]  /*21b0*/  IMAD.HI.U32 R0, R3, R7, R2 ;  /* 0x0000000703007227 */ /* 0x000fc800078e0002 */
[----:B------:R-:W-:Y:S02]  /*21c0*/  IMAD.MOV.U32 R2, RZ, RZ, R10 ;  /* 0x000000ffff027224 */ /* 0x000fe400078e000a */
        /* <DEDUP_REMOVED lines=9> */
[----:B------:R-:W-:-:S07]  /*2260*/  ISETP.GE.AND P1, PT, R2, RZ, PT ;  /* 0x000000ff0200720c */ /* 0x000fce0003f26270 */
[----:B------:R-:W-:-:S06]  /*2270*/  @P2 IADD3 R0, R0, 0x1, RZ ;  /* 0x0000000100002810 */ /* 0x000fcc0007ffe0ff */
[----:B------:R-:W-:Y:S01]  /*2280*/  @!P1 IMAD.MOV R0, RZ, RZ, -R0 ;  /* 0x000000ffff009224 */ /* 0x000fe200078e0a00 */
[----:B------:R-:W-:Y:S02]  /*2290*/  @!P0 LOP3.LUT R0, RZ, R109, RZ, 0x33, !PT ;  /* 0x0000006dff008212 */ /* 0x000fe400078e33ff */
.L_x_579:
[----:B------:R-:W-:Y:S05]  /*22a0*/  BSYNC B0 ;  /* 0x0000000000007941 */ /* 0x000fea0003800000 */
.L_x_578:
[----:B------:R-:W-:Y:S01]  /*22b0*/  IMAD R2, R248, R0, R5 ;  /* 0x00000000f8027224 */ /* 0x000fe200078e0205 */
        /* <DEDUP_REMOVED lines=34> */
[----:B------:R-:W-:Y:S01]  /*24e0*/  IMAD.MOV.U32 R116, RZ, RZ, 0x5 ;  /* 0x00000005ff747424 */ /* 0x000fe200078e00ff */
[----:B------:R-:W-:Y:S01]  /*24f0*/  SHF.R.S32.HI R137, RZ, 0x1f, R136 ;  /* 0x0000001fff897819 */ /* 0x000fe20000011488 */
[----:B------:R-:W-:Y:S01]  /*2500*/  IMAD.MOV.U32 R128, RZ, RZ, c[0x0][0x27c] ;  /* 0x00009f00ff807624 */ /* 0x000fe200078e00ff */
[----:B------:R-:W-:Y:S01]  /*2510*/  LEA.HI.X.SX32 R104, R13, R19, 0x1, P0 ;  /* 0x000000130d687211 */ /* 0x000fe200000f0eff */
[----:B------:R-:W-:Y:S01]  /*2520*/  IMAD.WIDE.U32 R126, R214, c[0x0][0x1e0], RZ ;  /* 0x00007800d67e7a25 */ /* 0x000fe200078e00ff */
[----:B------:R-:W-:Y:S02]  /*2530*/  IADD3 R46, R0, -0x1, RZ ;  /* 0xffffffff002e7810 */ /* 0x000fe40007ffe0ff */
[----:B------:R-:W-:Y:S01]  /*2540*/  SHF.R.S32.HI R8, RZ, 0x1f, R235 ;  /* 0x0000001fff087819 */ /* 0x000fe200000114eb */
[----:B------:R-:W-:Y:S01]  /*2550*/  IMAD R4, R104, c[0x0][0x238], RZ ;  /* 0x00008e0068047a24 */ /* 0x000fe200078e02ff */
[----:B------:R-:W-:Y:S01]  /*2560*/  SEL R10, R235, RZ, !P3 ;  /* 0x000000ffeb0a7207 */ /* 0x000fe20005800000 */
[----:B------:R-:W-:Y:S01]  /*2570*/  IMAD R0, R46, -0x20, R100 ;  /* 0xffffffe02e007824 */ /* 0x000fe200078e0264 */
[----:B------:R-:W-:Y:S01]  /*2580*/  SEL R11, R8, RZ, !P3 ;  /* 0x000000ff080b7207 */ /* 0x000fe20005800000 */
[----:B------:R-:W-:Y:S01]  /*2590*/  IMAD R4, R101, c[0x0][0x23c], R4 ;  /* 0x00008f0065047a24 */ /* 0x000fe200078e0204 */
[----:B------:R-:W-:-:S02]  /*25a0*/  MOV R125, c[0x0][0x238] ;  /* 0x00008e00007d7a02 */ /* 0x000fc40000000f00 */
[----:B------:R-:W-:Y:S01]  /*25b0*/  ISETP.GT.AND P0, PT, R0, RZ, PT ;  /* 0x000000ff0000720c */ /* 0x000fe20003f04270 */
[----:B------:R-:W-:Y:S01]  /*25c0*/  IMAD R0, R11, c[0x0][0x248], RZ ;  /* 0x000092000b007a24 */ /* 0x000fe200078e02ff */
[C---:B------:R-:W-:Y:S02]  /*25d0*/  SHF.L.U64.HI R117, R125.reuse, R116, c[0x0][0x23c] ;  /* 0x00008f007d757619 */ /* 0x040fe40000010274 */
[----:B------:R-:W-:Y:S01]  /*25e0*/  SHF.L.U32 R125, R125, 0x5, RZ ;  /* 0x000000057d7d7819 */ /* 0x000fe200000006ff */
[----:B-1----:R-:W-:Y:S01]  /*25f0*/  IMAD.WIDE.U32 R2, R101, c[0x0][0x238], R136 ;  /* 0x00008e0065027a25 */ /* 0x002fe200078e0088 */
[----:B------:R-:W-:Y:S02]  /*2600*/  ISETP.GE.AND P6, PT, R136, c[0x0][0x1d4], PT ;  /* 0x0000750088007a0c */ /* 0x000fe40003fc6270 */
[----:B------:R-:W-:Y:S01]  /*2610*/  ISETP.GE.AND P5, PT, R138, c[0x0][0x1d4], PT ;  /* 0x000075008a007a0c */ /* 0x000fe20003fa6270 */
[----:B------:R-:W-:Y:S01]  /*2620*/  IMAD.IADD R3, R3, 0x1, R4 ;  /* 0x0000000103037824 */ /* 0x000fe200078e0204 */
[----:B------:R-:W-:Y:S01]  /*2630*/  ISETP.GE.AND P4, PT, R216, c[0x0][0x1d4], PT ;  /* 0x00007500d8007a0c */ /* 0x000fe20003f86270 */
[----:B------:R-:W-:Y:S01]  /*2640*/  IMAD R4, R10, c[0x0][0x24c], R0 ;  /* 0x000093000a047a24 */ /* 0x000fe200078e0200 */
[----:B------:R-:W-:Y:S01]  /*2650*/  ISETP.GE.AND P3, PT, R217, c[0x0][0x1d4], PT ;  /* 0x00007500d9007a0c */ /* 0x000fe20003f66270 */
[----:B------:R-:W-:Y:S01]  /*2660*/  IMAD.WIDE.U32 R2, R227, c[0x0][0x240], R2 ;  /* 0x00009000e3027a25 */ /* 0x000fe200078e0002 */
[----:B------:R-:W-:-:S02]  /*2670*/  SHF.R.S32.HI R157, RZ, 0x1f, R156 ;  /* 0x0000001fff9d7819 */ /* 0x000fc4000001149c */
[----:B-----5:R-:W-:Y:S01]  /*2680*/  SHF.R.S32.HI R20, RZ, 0x1f, R110 ;  /* 0x0000001fff147819 */ /* 0x020fe2000001146e */
[----:B------:R-:W-:Y:S02]  /*2690*/  IMAD R3, R227, c[0x0][0x244], R3 ;  /* 0x00009100e3037a24 */ /* 0x000fe400078e0203 */
[----:B------:R-:W-:Y:S02]  /*26a0*/  @P0 IMAD R0, R117, R46, RZ ;  /* 0x0000002e75000224 */ /* 0x000fe400078e02ff */
[----:B------:R-:W-:Y:S01]  /*26b0*/  IMAD.WIDE.U32 R78, R10, c[0x0][0x248], R2 ;  /* 0x000092000a4e7a25 */ /* 0x000fe200078e0002 */
[----:B------:R-:W-:-:S03]  /*26c0*/  @P0 SHF.R.S32.HI R2, RZ, 0x1f, R46 ;  /* 0x0000001fff020819 */ /* 0x000fc6000001142e */
[----:B------:R-:W-:Y:S01]  /*26d0*/  IMAD.IADD R69, R79, 0x1, R4 ;  /* 0x000000014f457824 */ /* 0x000fe200078e0204 */
[----:B------:R-:W-:Y:S01]  /*26e0*/  @P0 MOV R68, R78 ;  /* 0x0000004e00440202 */ /* 0x000fe20000000f00 */
[----:B------:R-:W-:-:S04]  /*26f0*/  @P0 IMAD R0, R2, R125, R0 ;  /* 0x0000007d02000224 */ /* 0x000fc800078e0200 */
[----:B------:R-:W-:-:S04]  /*2700*/  @P0 IMAD.WIDE.U32 R6, R46, R125, R68 ;  /* 0x0000007d2e060225 */ /* 0x000fc800078e0044 */
[----:B------:R-:W-:Y:S01]  /*2710*/  @P0 IMAD.IADD R0, R7, 0x1, R0 ;  /* 0x0000000107000824 */ /* 0x000fe200078e0200 */
[----:B------:R-:W-:-:S04]  /*2720*/  @P0 LEA R2, P1, R6, c[0x0][0x220], 0x1 ;  /* 0x0000880006020a11 */ /* 0x000fc800078208ff */
[----:B------:R-:W-:Y:S01]  /*2730*/  @P0 LEA.HI.X R3, R6, c[0x0][0x224], R0, 0x1, P1 ;  /* 0x0000890006030a11 */ /* 0x000fe200008f0c00 */
[----:B------:R-:W-:Y:S01]  /*2740*/  IMAD.IADD R0, R12, 0x1, R112 ;  /* 0x000000010c007824 */ /* 0x000fe200078e0270 */
[----:B------:R-:W-:-:S03]  /*2750*/  ISETP.GE.AND P1, PT, R136, c[0x0][0x27c], PT ;  /* 0x00009f0088007a0c */ /* 0x000fc60003f26270 */
[----:B------:R-:W-:Y:S01]  /*2760*/  @!PT LDS RZ, [RZ] ;  /* 0x00000000fffff984 */ /* 0x000fe20000000800 */
[----:B------:R-:W-:Y:S01]  /*2770*/  @!PT LDS RZ, [RZ] ;  /* 0x00000000fffff984 */ /* 0x000fe20000000800 */
[----:B------:R-:W-:Y:S01]  /*2780*/  @!PT LDS RZ, [RZ] ;  /* 0x00000000fffff984 */ /* 0x000fe20000000800 */
[----:B------:R1:W-:Y:S01]  /*2790*/  @P0 LDGSTS.E.BYPASS.LTC128B.128 [R196+0xc080], [R2.64], !P6 ;  /* 0x0c08000002c40fae */ /* 0x0003e2000f101d46 */
[----:B------:R-:W-:-:S03]  /*27a0*/  SHF.R.S32.HI R7, RZ, 0x1f, R0 ;  /* 0x0000001fff077819 */ /* 0x000fc60000011400 */
[----:B------:R1:W-:Y:S02]  /*27b0*/  @P0 LDGSTS.E.BYPASS.LTC128B.128 [R196+0xd080], [R2.64+0x80], !P5 ;  /* 0x0d08008002c40fae */ /* 0x0003e4000e901d46 */
[----:B------:R-:W-:Y:S02]  /*27c0*/  IMAD R6, R7, c[0x0][0x1e0], RZ ;  /* 0x0000780007067a24 */ /* 0x000fe400078e02ff */
[----:B------:R1:W-:Y:S02]  /*27d0*/  @P0 LDGSTS.E.BYPASS.LTC128B.128 [R196+0xe080], [R2.64+0x100], !P4 ;  /* 0x0e08010002c40fae */ /* 0x0003e4000e101d46 */
[C---:B------:R-:W-:Y:S02]  /*27e0*/  IMAD R6, R0.reuse, c[0x0][0x1e4], R6 ;  /* 0x0000790000067a24 */ /* 0x040fe400078e0206 */
[----:B------:R1:W-:Y:S04]  /*27f0*/  @P0 LDGSTS.E.BYPASS.LTC128B.128 [R196+0xf080], [R2.64+0x180], !P3 ;  /* 0x0f08018002c40fae */ /* 0x0003e8000d901d46 */
[----:B------:R-:W0:Y:S01]  /*2800*/  LDGDEPBAR ;  /* 0x00000000000079af */ /* 0x000e220000000000 */
[----:B------:R-:W-:Y:S01]  /*2810*/  WARPSYNC 0xffffffff ;  /* 0xffffffff00007948 */ /* 0x000fe20003800000 */
[----:B-1----:R-:W-:-:S05]  /*2820*/  IMAD.WIDE.U32 R2, R0, c[0x0][0x1e0], RZ ;  /* 0x0000780000027a25 */ /* 0x002fca00078e00ff */
[----:B------:R-:W-:-:S05]  /*2830*/  IADD3 R3, R3, R6, RZ ;  /* 0x0000000603037210 */ /* 0x000fca0007ffe0ff */
[----:B------:R-:W-:-:S04]  /*2840*/  IMAD.WIDE.U32 R2, R227, c[0x0][0x1e8], R2 ;  /* 0x00007a00e3027a25 */ /* 0x000fc800078e0002 */
[----:B------:R-:W-:Y:S01]  /*2850*/  IMAD R3, R227, c[0x0][0x1ec], R3 ;  /* 0x00007b00e3037a24 */ /* 0x000fe200078e0203 */
[----:B--2---:R-:W-:Y:S02]  /*2860*/  @P2 SHF.R.S32.HI R5, RZ, 0x1f, R9 ;  /* 0x0000001fff052819 */ /* 0x004fe40000011409 */
[----:B------:R-:W-:Y:S01]  /*2870*/  @P2 MOV R4, R9 ;  /* 0x0000000900042202 */ /* 0x000fe20000000f00 */
[----:B------:R-:W-:Y:S01]  /*2880*/  @!P2 IMAD.MOV.U32 R4, RZ, RZ, R235 ;  /* 0x000000ffff04a224 */ /* 0x000fe200078e00eb */
[----:B------:R-:W-:Y:S02]  /*2890*/  @!P2 MOV R5, R8 ;  /* 0x000000080005a202 */ /* 0x000fe40000000f00 */
[----:B------:R-:W-:-:S04]  /*28a0*/  ISETP.NE.AND P2, PT, R14, RZ, PT ;  /* 0x000000ff0e00720c */ /* 0x000fc80003f45270 */
[----:B------:R-:W-:Y:S02]  /*28b0*/  SEL R8, R5, RZ, !P2 ;  /* 0x000000ff05087207 */ /* 0x000fe40005000000 */
[----:B------:R-:W-:Y:S01]  /*28c0*/  SEL R14, R4, RZ, !P2 ;  /* 0x000000ff040e7207 */ /* 0x000fe20005000000 */
[----:B------:R-:W-:Y:S02]  /*28d0*/  IMAD R4, R19, c[0x0][0x1e0], RZ ;  /* 0x0000780013047a24 */ /* 0x000fe400078e02ff */
[----:B------:R-:W-:Y:S02]  /*28e0*/  IMAD R5, R8, c[0x0][0x1f0], RZ ;  /* 0x00007c0008057a24 */ /* 0x000fe400078e02ff */
[----:B------:R-:W-:-:S04]  /*28f0*/  IMAD.WIDE.U32 R62, R14, c[0x0][0x1f0], R2 ;  /* 0x00007c000e3e7a25 */ /* 0x000fc800078e0002 */
[----:B------:R-:W-:Y:S01]  /*2900*/  IMAD R2, R14, c[0x0][0x1f4], R5 ;  /* 0x00007d000e027a24 */ /* 0x000fe200078e0205 */
[----:B------:R-:W-:Y:S01]  /*2910*/  SHF.L.U32 R5, R128, 0x1, RZ ;  /* 0x0000000180057819 */ /* 0x000fe200000006ff */
[----:B------:R-:W-:-:S03]  /*2920*/  IMAD R4, R214, c[0x0][0x1e4], R4 ;  /* 0x00007900d6047a24 */ /* 0x000fc600078e0204 */
[----:B------:R-:W-:Y:S01]  /*2930*/  IADD3 R61, R63, R2, RZ ;  /* 0x000000023f3d7210 */ /* 0x000fe20007ffe0ff */
[----:B------:R-:W-:Y:S02]  /*2940*/  IMAD.IADD R102, R127, 0x1, R4 ;  /* 0x000000017f667824 */ /* 0x000fe400078e0204 */
[--C-:B------:R-:W-:Y:S01]  /*2950*/  IADD3 R108, P2, P0, R62, R126, R136.reuse ;  /* 0x0000007e3e6c7210 */ /* 0x100fe2000785e088 */
[----:B------:R-:W-:Y:S01]  /*2960*/  IMAD.WIDE.U32 R2, R227, c[0x0][0x260], R136 ;  /* 0x00009800e3027a25 */ /* 0x000fe200078e0088 */
[----:B------:R-:W-:Y:S01]  /*2970*/  IADD3 R17, -R5, c[0x0][0x1d4], RZ ;  /* 0x0000750005117a10 */ /* 0x000fe20007ffe1ff */
[----:B------:R-:W-:Y:S01]  /*2980*/  BAR.SYNC.DEFER_BLOCKING 0x0 ;  /* 0x0000000000007b1d */ /* 0x000fe20000010000 */
[----:B------:R-:W-:Y:S01]  /*2990*/  IADD3.X R107, R61, R102, R137, P2, P0 ;  /* 0x000000663d6b7210 */ /* 0x000fe200017e0489 */
[----:B------:R-:W-:Y:S01]  /*29a0*/  IMAD.MOV.U32 R4, RZ, RZ, R2 ;  /* 0x000000ffff047224 */ /* 0x000fe200078e0002 */
[----:B------:R-:W-:Y:S01]  /*29b0*/  IADD3 R106, P0, R214, R0, RZ ;  /* 0x00000000d66a7210 */ /* 0x000fe20007f1e0ff */
[----:B------:R-:W-:Y:S01]  /*29c0*/  IMAD R0, R11, c[0x0][0x268], RZ ;  /* 0x00009a000b007a24 */ /* 0x000fe200078e02ff */
[-C--:B------:R-:W-:Y:S01]  /*29d0*/  SEL R16, R5, R17.reuse, !P1 ;  /* 0x0000001105107207 */ /* 0x080fe20004800000 */
[----:B------:R-:W-:Y:S01]  /*29e0*/  IMAD R8, R8, c[0x0][0x218], RZ ;  /* 0x0000860008087a24 */ /* 0x000fe200078e02ff */
[----:B------:R-:W-:Y:S01]  /*29f0*/  SEL R15, RZ, c[0x0][0x27c], !P1 ;  /* 0x00009f00ff0f7a07 */ /* 0x000fe20004800000 */
[C---:B------:R-:W-:Y:S01]  /*2a00*/  IMAD.X R105, R19.reuse, 0x1, R7, P0 ;  /* 0x0000000113697824 */ /* 0x040fe200000e0607 */
[----:B------:R-:W-:Y:S01]  /*2a10*/  ISETP.GE.AND P0, PT, R138, c[0x0][0x27c], PT ;  /* 0x00009f008a007a0c */ /* 0x000fe20003f06270 */
[----:B------:R-:W-:Y:S01]  /*2a20*/  IMAD R22, R10, c[0x0][0x26c], R0 ;  /* 0x00009b000a167a24 */ /* 0x000fe200078e0200 */
[----:B------:R-:W-:Y:S01]  /*2a30*/  ULDC.U8 UR4, c[0x0][0x298] ;  /* 0x0000a60000047ab9 */ /* 0x000fe20000000000 */
[----:B------:R-:W-:Y:S01]  /*2a40*/  IMAD R0, R19, c[0x0][0x290], RZ ;  /* 0x0000a40013007a24 */ /* 0x000fe200078e02ff */
[----:B------:R-:W-:Y:S01]  /*2a50*/  SEL R17, R5, R17, !P0 ;  /* 0x0000001105117207 */ /* 0x000fe20004000000 */
[C---:B------:R-:W-:Y:S01]  /*2a60*/  IMAD R5, R227.reuse, c[0x0][0x264], R3 ;  /* 0x00009900e3057a24 */ /* 0x040fe200078e0203 */
[----:B------:R-:W-:Y:S01]  /*2a70*/  SEL R18, RZ, c[0x0][0x27c], !P0 ;  /* 0x00009f00ff127a07 */ /* 0x000fe20004000000 */
[----:B------:R-:W-:Y:S01]  /*2a80*/  IMAD.WIDE.U32 R6, R227, c[0x0][0x210], R136 ;  /* 0x00008400e3067a25 */ /* 0x000fe200078e0088 */
[----:B------:R-:W-:-:S02]  /*2a90*/  ISETP.GE.AND P0, PT, R128, 0x1, PT ;  /* 0x000000018000780c */ /* 0x000fc40003f06270 */
[----:B------:R-:W-:Y:S01]  /*2aa0*/  ISETP.NE.AND P0, PT, RZ, UR4, PT ;  /* 0x00000004ff007c0c */ /* 0x000fe2000bf05270 */
[----:B------:R-:W-:-:S03]  /*2ab0*/  IMAD.WIDE.U32 R82, R10, c[0x0][0x268], R4 ;  /* 0x00009a000a527a25 */ /* 0x000fc600078e0004 */
[----:B------:R-:W-:Y:S01]  /*2ac0*/  P2R R86, PR, RZ, 0x1 ;  /* 0x00000001ff567803 */ /* 0x000fe20000000000 */
[----:B------:R-:W-:Y:S02]  /*2ad0*/  IMAD R9, R19, c[0x0][0x280], RZ ;  /* 0x0000a00013097a24 */ /* 0x000fe400078e02ff */
[----:B------:R-:W-:-:S04]  /*2ae0*/  IMAD.WIDE.U32 R4, R214, c[0x0][0x290], R136 ;  /* 0x0000a400d6047a25 */ /* 0x000fc800078e0088 */
[C---:B------:R-:W-:Y:S02]  /*2af0*/  IMAD R0, R214.reuse, c[0x0][0x294], R0 ;  /* 0x0000a500d6007a24 */ /* 0x040fe400078e0200 */
[----:B------:R-:W-:-:S04]  /*2b00*/  IMAD.WIDE.U32 R10, R214, c[0x0][0x290], R156 ;  /* 0x0000a400d60a7a25 */ /* 0x000fc800078e009c */
[----:B------:R-:W-:Y:S02]  /*2b10*/  IMAD R3, R227, c[0x0][0x214], R7 ;  /* 0x00008500e3037a24 */ /* 0x000fe400078e0207 */
[----:B------:R-:W-:Y:S02]  /*2b20*/  IMAD.MOV.U32 R2, RZ, RZ, R6 ;  /* 0x000000ffff027224 */ /* 0x000fe400078e0006 */
[----:B------:R-:W-:Y:S02]  /*2b30*/  IMAD R21, R14, c[0x0][0x21c], R8 ;  /* 0x000087000e157a24 */ /* 0x000fe400078e0208 */
[----:B------:R-:W-:-:S04]  /*2b40*/  IMAD.WIDE.U32 R6, R214, c[0x0][0x280], R136 ;  /* 0x0000a000d6067a25 */ /* 0x000fc800078e0088 */
[C---:B------:R-:W-:Y:S02]  /*2b50*/  IMAD R8, R214.reuse, c[0x0][0x284], R9 ;  /* 0x0000a100d6087a24 */ /* 0x040fe400078e0209 */
[----:B------:R-:W-:-:S04]  /*2b60*/  IMAD.WIDE.U32 R12, R214, c[0x0][0x280], R156 ;  /* 0x0000a000d60c7a25 */ /* 0x000fc800078e009c */
[----:B------:R-:W-:Y:S02]  /*2b70*/  IMAD.IADD R9, R5, 0x1, R0 ;  /* 0x0000000105097824 */ /* 0x000fe400078e0200 */
[----:B------:R-:W-:Y:S01]  /*2b80*/  IMAD.IADD R5, R0, 0x1, R11 ;  /* 0x0000000100057824 */ /* 0x000fe200078e020b */
[----:B------:R-:W-:Y:S01]  /*2b90*/  IADD3 R11, R136, R15, RZ ;  /* 0x0000000f880b7210 */ /* 0x000fe20007ffe0ff */
[----:B------:R-:W-:Y:S01]  /*2ba0*/  IMAD.WIDE.U32 R80, R14, c[0x0][0x218], R2 ;  /* 0x000086000e507a25 */ /* 0x000fe200078e0002 */
[----:B------:R-:W-:Y:S02]  /*2bb0*/  SHF.R.S32.HI R14, RZ, 0x1f, R16 ;  /* 0x0000001fff0e7819 */ /* 0x000fe40000011410 */
[----:B------:R-:W-:Y:S01]  /*2bc0*/  SHF.R.S32.HI R15, RZ, 0x1f, R17 ;  /* 0x0000001fff0f7819 */ /* 0x000fe20000011411 */
[----:B------:R-:W-:Y:S02]  /*2bd0*/  IMAD.IADD R7, R7, 0x1, R8 ;  /* 0x0000000107077824 */ /* 0x000fe400078e0208 */
[----:B------:R-:W-:Y:S01]  /*2be0*/  IMAD.IADD R3, R8, 0x1, R13 ;  /* 0x0000000108037824 */ /* 0x000fe200078e020d */
[----:B------:R-:W-:Y:S01]  /*2bf0*/  LEA.HI R15, R15, R17, RZ, 0x4 ;  /* 0x000000110f0f7211 */ /* 0x000fe200078f20ff */
[----:B------:R-:W-:-:S02]  /*2c00*/  IMAD.MOV.U32 R8, RZ, RZ, R4 ;  /* 0x000000ffff087224 */ /* 0x000fc400078e0004 */
[----:B------:R-:W-:Y:S01]  /*2c10*/  IMAD.MOV.U32 R4, RZ, RZ, R10 ;  /* 0x000000ffff047224 */ /* 0x000fe200078e000a */
[----:B------:R-:W-:Y:S01]  /*2c20*/  SHF.R.S32.HI R10, RZ, 0x1f, R11 ;  /* 0x0000001fff0a7819 */ /* 0x000fe2000001140b */
[----:B------:R-:W-:Y:S02]  /*2c30*/  IMAD.IADD R0, R138, 0x1, R18 ;  /* 0x000000018a007824 */ /* 0x000fe400078e0212 */
[----:B------:R-:W-:Y:S01]  /*2c40*/  IMAD.MOV.U32 R2, RZ, RZ, R12 ;  /* 0x000000ffff027224 */ /* 0x000fe200078e000c */
[CC--:B------:R-:W-:Y:S01]  /*2c50*/  LEA.HI R12, R10.reuse, R11.reuse, RZ, 0x3 ;  /* 0x0000000b0a0c7211 */ /* 0x0c0fe200078f18ff */
[----:B------:R-:W-:Y:S01]  /*2c60*/  IMAD.MOV.U32 R122, RZ, RZ, c[0x0][0x290] ;  /* 0x0000a400ff7a7624 */ /* 0x000fe200078e00ff */
[----:B------:R-:W-:Y:S01]  /*2c70*/  SHF.R.S32.HI R13, RZ, 0x1f, R0 ;  /* 0x0000001fff0d7819 */ /* 0x000fe20000011400 */
[----:B------:R-:W-:Y:S01]  /*2c80*/  IMAD.MOV.U32 R123, RZ, RZ, c[0x0][0x280] ;  /* 0x0000a000ff7b7624 */ /* 0x000fe200078e00ff */
[----:B------:R-:W-:Y:S01]  /*2c90*/  LEA.HI R18, R10, R11, RZ, 0x6 ;  /* 0x0000000b0a127211 */ /* 0x000fe200078f30ff */
[----:B------:R-:W-:Y:S01]  /*2ca0*/  IMAD.MOV.U32 R124, RZ, RZ, c[0x0][0x1e0] ;  /* 0x00007800ff7c7624 */ /* 0x000fe200078e00ff */
[----:B------:R-:W-:Y:S01]  /*2cb0*/  LEA.HI R10, R14, R16, RZ, 0x4 ;  /* 0x000000100e0a7211 */ /* 0x000fe200078f20ff */
[----:B------:R-:W-:Y:S01]  /*2cc0*/  IMAD.WIDE.U32 R70, R110, c[0x0][0x280], R2 ;  /* 0x0000a0006e467a25 */ /* 0x000fe200078e0002 */
[----:B------:R-:W-:-:S02]  /*2cd0*/  LEA.HI R11, R13, R0, RZ, 0x3 ;  /* 0x000000000d0b7211 */ /* 0x000fc400078f18ff */
[----:B------:R-:W-:Y:S01]  /*2ce0*/  LEA.HI R16, R13, R0, RZ, 0x6 ;  /* 0x000000000d107211 */ /* 0x000fe200078f30ff */
[----:B------:R-:W-:Y:S01]  /*2cf0*/  IMAD.SHL.U32 R14, R18, 0x20, RZ ;  /* 0x00000020120e7824 */ /* 0x000fe200078e00ff */
[----:B------:R-:W-:Y:S01]  /*2d00*/  SHF.R.S32.HI R0, RZ, 0x4, R10 ;  /* 0x00000004ff007819 */ /* 0x000fe2000001140a */
[----:B------:R-:W-:Y:S01]  /*2d10*/  IMAD.WIDE.U32 R76, R110, c[0x0][0x290], R8 ;  /* 0x0000a4006e4c7a25 */ /* 0x000fe200078e0008 */
[----:B------:R-:W-:Y:S02]  /*2d20*/  SHF.R.S32.HI R13, RZ, 0x4, R15 ;  /* 0x00000004ff0d7819 */ /* 0x000fe4000001140f */
[----:B------:R-:W-:Y:S01]  /*2d30*/  LEA.HI.SX32 R10, R12, R0, 0x1d ;  /* 0x000000000c0a7211 */ /* 0x000fe200078feaff */
[----:B------:R-:W-:Y:S01]  /*2d40*/  IMAD.WIDE.U32 R74, R110, c[0x0][0x280], R6 ;  /* 0x0000a0006e4a7a25 */ /* 0x000fe200078e0006 */
[----:B------:R-:W-:Y:S02]  /*2d50*/  LEA.HI.SX32 R0, R11, R13, 0x1d ;  /* 0x0000000d0b007211 */ /* 0x000fe400078feaff */
[----:B------:R-:W-:Y:S01]  /*2d60*/  LOP3.LUT R19, R14, 0x7ffff800, RZ, 0xc0, !PT ;  /* 0x7ffff8000e137812 */ /* 0x000fe200078ec0ff */
[----:B------:R-:W-:Y:S01]  /*2d70*/  IMAD.SHL.U32 R65, R10, 0x8, RZ ;  /* 0x000000080a417824 */ /* 0x000fe200078e00ff */
[----:B------:R-:W-:Y:S01]  /*2d80*/  SHF.R.S32.HI R14, RZ, 0x1f, R0 ;  /* 0x0000001fff0e7819 */ /* 0x000fe20000011400 */
[----:B------:R-:W-:Y:S01]  /*2d90*/  IMAD.WIDE.U32 R72, R110, c[0x0][0x290], R4 ;  /* 0x0000a4006e487a25 */ /* 0x000fe200078e0004 */
[----:B------:R-:W-:-:S02]  /*2da0*/  SHF.R.S32.HI R13, RZ, 0x1f, R10 ;  /* 0x0000001fff0d7819 */ /* 0x000fc4000001140a */
[----:B------:R-:W-:Y:S01]  /*2db0*/  LOP3.LUT R15, R111, 0x38, R12, 0xf8, !PT ;  /* 0x000000386f0f7812 */ /* 0x000fe200078ef80c */
[----:B------:R-:W-:Y:S01]  /*2dc0*/  IMAD.IADD R99, R83, 0x1, R22 ;  /* 0x0000000153637824 */ /* 0x000fe200078e0216 */
[----:B------:R-:W-:Y:S01]  /*2dd0*/  LEA.HI R14, R14, R0, RZ, 0x3 ;  /* 0x000000000e0e7211 */ /* 0x000fe200078f18ff */
[----:B------:R-:W-:Y:S01]  /*2de0*/  IMAD.IADD R98, R81, 0x1, R21 ;  /* 0x0000000151627824 */ /* 0x000fe200078e0215 */
[----:B------:R-:W-:Y:S02]  /*2df0*/  LEA.HI R13, R13, R10, RZ, 0x3 ;  /* 0x0000000a0d0d7211 */ /* 0x000fe400078f18ff */
        /* <DEDUP_REMOVED lines=18> */
[----:B------:R-:W-:Y:S01]  /*2f20*/  IMAD R10, R110, c[0x0][0x294], R0 ;  /* 0x0000a5006e0a7a24 */ /* 0x000fe200078e0200 */
        /* <DEDUP_REMOVED lines=10> */
[CC--:B------:R-:W-:Y:S01]  /*2fd0*/  SHF.L.U64.HI R115, R123.reuse, R116.reuse, c[0x0][0x284] ;  /* 0x0000a1007b737619 */ /* 0x0c0fe20000010274 */
        /* <DEDUP_REMOVED lines=12> */
.L_x_599:
[-C--:B------:R-:W-:Y:S01]  /*30a0*/  IMAD R0, R116, R46.reuse, RZ ;  /* 0x0000002e74007224 */ /* 0x080fe200078e02ff */
[----:B------:R-:W-:Y:S01]  /*30b0*/  SHF.R.S32.HI R60, RZ, 0x1f, R46 ;  /* 0x0000001fff3c7819 */ /* 0x000fe2000001142e */
[----:B------:R-:W-:Y:S01]  /*30c0*/  IMAD.WIDE.U32 R10, R124, R46, RZ ;  /* 0x0000002e7c0a7225 */ /* 0x000fe200078e00ff */
[----:B------:R-:W-:Y:S04]  /*30d0*/  DEPBAR.LE SB0, 0x0 ;  /* 0x000080000000791a */ /* 0x000fe80000000000 */
[----:B------:R-:W-:Y:S01]  /*30e0*/  WARPSYNC 0xffffffff ;  /* 0xffffffff00007948 */ /* 0x000fe20003800000 */
[----:B------:R-:W-:Y:S01]  /*30f0*/  BAR.SYNC.DEFER_BLOCKING 0x0 ;  /* 0x0000000000007b1d */ /* 0x000fe20000010000 */
[----:B------:R-:W-:Y:S01]  /*3100*/  ISETP.GE.AND P1, PT, R128, 0x1, PT ;  /* 0x000000018000780c */ /* 0x000fe20003f26270 */
[----:B------:R-:W-:Y:S04]  /*3110*/  IMAD R0, R60, R124, R0 ;  /* 0x0000007c3c007224 */ /* 0x000fe800078e0200 */
[----:B------:R-:W-:Y:S01]  /*3120*/  IMAD.IADD R13, R11, 0x1, R0 ;  /* 0x000000010b0d7824 */ /* 0x000fe200078e0200 */
[----:B------:R-:W-:Y:S05]  /*3130*/  IADD3 R0, P0, R108, R10, RZ ;  /* 0x0000000a6c007210 */ /* 0x000fea0007f1e0ff */
[----:B------:R-:W-:Y:S01]  /*3140*/  IMAD.X R2, R13, 0x1, R107, P0 ;  /* 0x000000010d027824 */ /* 0x000fe200000e066b */
[C---:B------:R-:W-:Y:S04]  /*3150*/  LEA R36, P0, R0.reuse, c[0x0][0x1c8], 0x1 ;  /* 0x0000720000247a11 */ /* 0x040fe800078008ff */
[----:B------:R-:W-:Y:S01]  /*3160*/  LEA.HI.X R37, R0, c[0x0][0x1cc], R2, 0x1, P0 ;  /* 0x0000730000257a11 */ /* 0x000fe200000f0c02 */
[----:B------:R-:W-:Y:S01]  /*3170*/  BSSY B1, `(.L_x_581) ;  /* 0x0000267000017945 */ /* 0x000fe20003800000 */
[----:B-1----:R-:W-:-:S05]  /*3180*/  @!P1 BRA `(.L_x_582) ;  /* 0x0000250000009947 */ /* 0x002fca0003800000 */
[-C--:B------:R-:W-:Y:S01]  /*3190*/  IMAD R2, R115, R46.reuse, RZ ;  /* 0x0000002e73027224 */ /* 0x080fe200078e02ff */
[----:B------:R-:W-:Y:S01]  /*31a0*/  ISETP.NE.AND P1, PT, R86, RZ, PT ;  /* 0x000000ff5600720c */ /* 0x000fe20003f25270 */
[-C--:B------:R-:W-:Y:S02]  /*31b0*/  IMAD R0, R114, R46.reuse, RZ ;  /* 0x0000002e72007224 */ /* 0x080fe400078e02ff */
[----:B------:R-:W-:Y:S02]  /*31c0*/  IMAD R3, R46, -0x20, R64 ;  /* 0xffffffe02e037824 */ /* 0x000fe400078e0240 */
[-C--:B------:R-:W-:Y:S03]  /*31d0*/  IMAD.WIDE.U32 R8, R123, R46.reuse, RZ ;  /* 0x0000002e7b087225 */ /* 0x080fe600078e00ff */
[----:B------:R-:W-:Y:S01]  /*31e0*/  IMNMX R20, R3, 0x20, PT ;  /* 0x0000002003147817 */ /* 0x000fe20003800200 */
[----:B------:R-:W-:Y:S04]  /*31f0*/  IMAD.WIDE.U32 R14, R122, R46, RZ ;  /* 0x0000002e7a0e7225 */ /* 0x000fe800078e00ff */
[C---:B------:R-:W-:Y:S02]  /*3200*/  IMAD R2, R60.reuse, R123, R2 ;  /* 0x0000007b3c027224 */ /* 0x040fe400078e0202 */
[----:B------:R-:W-:Y:S03]  /*3210*/  IMAD R0, R60, R122, R0 ;  /* 0x0000007a3c007224 */ /* 0x000fe600078e0200 */
[----:B------:R-:W-:Y:S02]  /*3220*/  IADD3 R21, R9, R2, RZ ;  /* 0x0000000209157210 */ /* 0x000fe40007ffe0ff */
[----:B------:R-:W-:Y:S01]  /*3230*/  IADD3 R34, R15, R0, RZ ;  /* 0x000000000f227210 */ /* 0x000fe20007ffe0ff */
[----:B------:R-:W-:-:S05]  /*3240*/  @!P1 BRA `(.L_x_583) ;  /* 0x0000125000009947 */ /* 0x000fca0003800000 */
[----:B------:R-:W-:Y:S01]  /*3250*/  ISETP.GE.AND P1, PT, R214, R20, PT ;  /* 0x00000014d600720c */ /* 0x000fe20003f26270 */
[----:B------:R-:W-:Y:S01]  /*3260*/  BSSY B0, `(.L_x_584) ;  /* 0x000002b000007945 */ /* 0x000fe20003800000 */
[----:B------:R-:W-:Y:S01]  /*3270*/  IADD3 R18, R156, 0x40, RZ ;  /* 0x000000409c127810 */ /* 0x000fe20007ffe0ff */
[----:B------:R-:W-:Y:S01]  /*3280*/  CS2R R16, SRZ ;  /* 0x0000000000107805 */ /* 0x000fe2000001ff00 */
[----:B------:R-:W-:Y:S01]  /*3290*/  CS2R R12, SRZ ;  /* 0x00000000000c7805 */ /* 0x000fe2000001ff00 */
[----:B------:R-:W-:Y:S01]  /*32a0*/  CS2R R6, SRZ ;  /* 0x0000000000067805 */ /* 0x000fe2000001ff00 */
[----:B------:R-:W-:Y:S01]  /*32b0*/  CS2R R2, SRZ ;  /* 0x0000000000027805 */ /* 0x000fe2000001ff00 */
[----:B------:R-:W-:Y:S01]  /*32c0*/  CS2R R32, SRZ ;  /* 0x0000000000207805 */ /* 0x000fe2000001ff00 */
[----:B------:R-:W-:Y:S01]  /*32d0*/  CS2R R30, SRZ ;  /* 0x00000000001e7805 */ /* 0x000fe2000001ff00 */
[----:B------:R-:W-:Y:S01]  /*32e0*/  CS2R R28, SRZ ;  /* 0x00000000001c7805 */ /* 0x000fe2000001ff00 */
[----:B------:R-:W-:Y:S03]  /*32f0*/  CS2R R22, SRZ ;  /* 0x0000000000167805 */ /* 0x000fe6000001ff00 */
        /* <DEDUP_REMOVED lines=33> */
.L_x_585:
[----:B------:R-:W-:Y:S05]  /*3510*/  BSYNC B0 ;  /* 0x0000000000007941 */ /* 0x000fea0003800000 */
.L_x_584:
        /* <DEDUP_REMOVED lines=45> */
[-C--:B------:R-:W-:Y:S02]  /*37f0*/  @!P0 FMUL.FTZ R0, R0, R3.reuse ;  /* 0x0000000300008220 */ /* 0x080fe40000410000 */
        /* <DEDUP_REMOVED lines=31> */
.L_x_588:
[----:B------:R-:W-:Y:S05]  /*39f0*/  BSYNC B0 ;  /* 0x0000000000007941 */ /* 0x000fea0003800000 */
.L_x_587:
        /* <DEDUP_REMOVED lines=11> */
[----:B------:R-:W-:Y:S02]  /*3ab0*/  @!P0 PRMT R4, R27, 0x5410, R3 ;  /* 0x000054101b048816 */ /* 0x000fe40000000003 */
        /* <DEDUP_REMOVED lines=44> */
.L_x_590:
[----:B------:R-:W-:Y:S05]  /*3d80*/  BSYNC B0 ;  /* 0x0000000000007941 */ /* 0x000fea0003800000 */
.L_x_589:
        /* <DEDUP_REMOVED lines=56> */
.L_x_592:
[----:B------:R-:W-:Y:S05]  /*4110*/  BSYNC B0 ;  /* 0x0000000000007941 */ /* 0x000fea0003800000 */
.L_x_591:
        /* <DEDUP_REMOVED lines=56> */
.L_x_583:
        /* <DEDUP_REMOVED lines=31> */
.L_x_594:
[----:B------:R-:W-:Y:S05]  /*4690*/  BSYNC B0 ;  /* 0x0000000000007941 */ /* 0x000fea0003800000 */
.L_x_593:
        /* <DEDUP_REMOVED lines=137> */
.L_x_596:
[----:B------:R-:W-:Y:S05]  /*4f30*/  BSYNC B0 ;  /* 0x0000000000007941 */ /* 0x000fea0003800000 */
.L_x_595:
[----:B------:R-:W-:Y:S11]  /*4f40*/  ISETP.GE.AND P0, PT, R138, c[0x0][0x1d4], PT ;  /* 0x000075008a007a0c */ /* 0x000ff60003f06270 */
[----:B------:R-:W-:Y:S02]  /*4f50*/  @!UPT UIADD3 URZ, URZ, URZ, URZ ;  /* 0x0000003f3f3ff290 */ /* 0x000fe4000fffe03f */
[----:B------:R-:W-:-:S05]  /*4f60*/  @P0 BRA `(.L_x_586) ;  /* 0x0000087000000947 */ /* 0x000fca0003800000 */
[----:B------:R-:W-:Y:S01]  /*4f70*/  IADD3 R0, P1, P0, R62, R58, R67 ;  /* 0x0000003a3e007210 */ /* 0x000fe2000783e043 */
[----:B-1----:R-:W1:Y:S03]  /*4f80*/  LDS.128 R12, [R85+0xc080] ;  /* 0x00c08000550c7984 */ /* 0x002e660000000c00 */
[----:B------:R-:W-:Y:S02]  /*4f90*/  IADD3.X R2, R61, R57, R93, P1, P0 ;  /* 0x000000393d027210 */ /* 0x000fe40000fe045d */
[C---:B------:R-:W-:Y:S03]  /*4fa0*/  LEA R48, P0, R0.reuse, c[0x0][0x1c8], 0x1 ;  /* 0x0000720000307a11 */ /* 0x040fe600078008ff */
[----:B------:R-:W2:Y:S01]  /*4fb0*/  LDS.128 R32, [R88+0xc080] ;  /* 0x00c0800058207984 */ /* 0x000ea20000000c00 */
[----:B------:R-:W-:Y:S02]  /*4fc0*/  LEA.HI.X R49, R0, c[0x0][0x1cc], R2, 0x1, P0 ;  /* 0x0000730000317a11 */ /* 0x000fe400000f0c02 */
[----:B------:R-:W-:Y:S11]  /*4fd0*/  ISETP.GE.AND P0, PT, R138, c[0x0][0x27c], PT ;  /* 0x00009f008a007a0c */ /* 0x000ff60003f06270 */
[----:B------:R-:W-:Y:S02]  /*4fe0*/  @!UPT UIADD3 URZ, URZ, URZ, URZ ;  /* 0x0000003f3f3ff290 */ /* 0x000fe4000fffe03f */
[----:B------:R-:W-:Y:S02]  /*4ff0*/  @!P0 SHF.R.U64 R0, R18, 0x10, R19 ;  /* 0x0000001012008819 */ /* 0x000fe40000001213 */
[----:B------:R-:W-:Y:S02]  /*5000*/  @!P0 SHF.R.U32.HI R9, RZ, 0x10, R43 ;  /* 0x00000010ff098819 */ /* 0x000fe4000001162b */
[----:B------:R-:W-:Y:S02]  /*5010*/  @!P0 SHF.R.U32.HI R5, RZ, 0x10, R19 ;  /* 0x00000010ff058819 */ /* 0x000fe40000011613 */
[----:B------:R-:W-:Y:S02]  /*5020*/  @!P0 PRMT R10, R20, 0x5432, R0 ;  /* 0x00005432140a8816 */ /* 0x000fe40000000000 */
[----:B------:R-:W-:Y:S02]  /*5030*/  @!P0 SHF.R.U64 R4, R40, 0x10, R41 ;  /* 0x0000001028048819 */ /* 0x000fe40000001229 */
[--C-:B------:R-:W-:Y:S02]  /*5040*/  @!P0 SHF.R.U64 R3, R16, 0x10, R17.reuse ;  /* 0x0000001010038819 */ /* 0x100fe40000001211 */
[----:B------:R-:W-:Y:S02]  /*5050*/  @!P0 SHF.R.U32.HI R2, RZ, 0x10, R17 ;  /* 0x00000010ff028819 */ /* 0x000fe40000011611 */
[----:B------:R-:W-:Y:S01]  /*5060*/  @!P0 PRMT R17, R44, 0x5410, R4 ;  /* 0x000054102c118816 */ /* 0x000fe20000000004 */
[----:B-1----:R-:W-:Y:S01]  /*5070*/  @!P0 IMAD.U32 R0, R12, 0x10000, RZ ;  /* 0x000100000c008824 */ /* 0x002fe200078e00ff */
[----:B------:R-:W-:Y:S02]  /*5080*/  @!P0 SHF.R.U64 R7, R42, 0x10, R43 ;  /* 0x000000102a078819 */ /* 0x000fe4000000122b */
[----:B------:R-:W-:Y:S02]  /*5090*/  @!P0 PRMT R6, R11, 0x5432, R3 ;  /* 0x000054320b068816 */ /* 0x000fe40000000003 */
[----:B------:R-:W-:Y:S01]  /*50a0*/  @!P0 PRMT R24, R45, 0x5432, R7 ;  /* 0x000054322d188816 */ /* 0x000fe20000000007 */
[----:B------:R-:W-:Y:S01]  /*50b0*/  @!P0 IMAD.U32 R7, R17, 0x10000, RZ ;  /* 0x0001000011078824 */ /* 0x000fe200078e00ff */
[----:B------:R-:W-:Y:S01]  /*50c0*/  @!P0 PRMT R4, R11, 0x5410, R2 ;  /* 0x000054100b048816 */ /* 0x000fe20000000002 */
[----:B------:R-:W-:Y:S01]  /*50d0*/  @!P0 IMAD.U32 R2, R6, 0x10000, RZ ;  /* 0x0001000006028824 */ /* 0x000fe200078e00ff */
[----:B--2---:R-:W-:Y:S01]  /*50e0*/  @!P0 SHF.L.U32 R26, R35, 0x10, RZ ;  /* 0x00000010231a8819 */ /* 0x004fe200000006ff */
[----:B------:R-:W-:Y:S01]  /*50f0*/  @!P0 IMAD.U32 R19, R33, 0x10000, RZ ;  /* 0x0001000021138824 */ /* 0x000fe200078e00ff */
[----:B------:R-:W-:Y:S02]  /*5100*/  @!P0 LOP3.LUT R28, R35, 0xffff0000, RZ, 0xc0, !PT ;  /* 0xffff0000231c8812 */ /* 0x000fe400078ec0ff */
[----:B------:R-:W-:Y:S02]  /*5110*/  @!P0 SHF.L.U32 R23, R34, 0x10, RZ ;  /* 0x0000001022178819 */ /* 0x000fe400000006ff */
[----:B------:R-:W-:Y:S01]  /*5120*/  @!P0 PRMT R11, R45, 0x5410, R9 ;  /* 0x000054102d0b8816 */ /* 0x000fe20000000009 */
[----:B------:R-:W-:Y:S01]  /*5130*/  @!P0 IMAD.U32 R9, R32, 0x10000, RZ ;  /* 0x0001000020098824 */ /* 0x000fe200078e00ff */
[----:B------:R-:W-:Y:S02]  /*5140*/  @!P0 SHF.L.U32 R3, R13, 0x10, RZ ;  /* 0x000000100d038819 */ /* 0x000fe400000006ff */
[----:B------:R-:W-:Y:S01]  /*5150*/  @!P0 LOP3.LUT R6, R6, 0xffff0000, RZ, 0xc0, !PT ;  /* 0xffff000006068812 */ /* 0x000fe200078ec0ff */
[C---:B------:R-:W-:Y:S01]  /*5160*/  @!P0 IMAD.U32 R25, R11.reuse, 0x10000, RZ ;  /* 0x000100000b198824 */ /* 0x040fe200078e00ff */
[----:B------:R-:W-:Y:S02]  /*5170*/  @!P0 SHF.R.U32.HI R8, RZ, 0x10, R41 ;  /* 0x00000010ff088819 */ /* 0x000fe40000011629 */
[----:B------:R-:W-:Y:S02]  /*5180*/  @!P0 LOP3.LUT R27, R11, 0xffff0000, RZ, 0xc0, !PT ;  /* 0xffff00000b1b8812 */ /* 0x000fe400078ec0ff */
[----:B------:R-:W-:Y:S02]  /*5190*/  @!P0 PRMT R16, R44, 0x5432, R8 ;  /* 0x000054322c108816 */ /* 0x000fe40000000008 */
[----:B------:R-:W-:Y:S01]  /*51a0*/  @!P0 PRMT R8, R20, 0x5410, R5 ;  /* 0x0000541014088816 */ /* 0x000fe20000000005 */
[----:B------:R-:W-:Y:S02]  /*51b0*/  @!P0 FMUL.FTZ R20, R0, R7 ;  /* 0x0000000700148220 */ /* 0x000fe40000410000 */
[----:B------:R-:W-:Y:S02]  /*51c0*/  @!P0 IMAD.U32 R18, R16, 0x10000, RZ ;  /* 0x0001000010128824 */ /* 0x000fe400078e00ff */
[----:B------:R-:W-:Y:S02]  /*51d0*/  @!P0 IMAD.U32 R5, R4, 0x10000, RZ ;  /* 0x0001000004058824 */ /* 0x000fe400078e00ff */
[----:B------:R-:W-:Y:S02]  /*51e0*/  @!P0 FMUL.FTZ R0, R0, R2 ;  /* 0x0000000200008220 */ /* 0x000fe40000410000 */
[----:B------:R-:W-:Y:S02]  /*51f0*/  @!P0 FMUL.FTZ R21, R3, R18 ;  /* 0x0000001203158220 */ /* 0x000fe40000410000 */
[----:B------:R-:W-:Y:S01]  /*5200*/  @!P0 FFMA.FTZ R40, R9, R2, -R20 ;  /* 0x0000000209288223 */ /* 0x000fe20000010814 */
[----:B------:R-:W-:Y:S01]  /*5210*/  @!P0 LOP3.LUT R20, R16, 0xffff0000, RZ, 0xc0, !PT ;  /* 0xffff000010148812 */ /* 0x000fe200078ec0ff */
[----:B------:R-:W-:Y:S01]  /*5220*/  @!P0 FFMA.FTZ R0, R7, R9, R0 ;  /* 0x0000000907008223 */ /* 0x000fe20000010000 */
[----:B------:R-:W-:Y:S01]  /*5230*/  @!P0 LOP3.LUT R16, R17, 0xffff0000, RZ, 0xc0, !PT ;  /* 0xffff000011108812 */ /* 0x000fe200078ec0ff */
[-C--:B------:R-:W-:Y:S01]  /*5240*/  @!P0 FMUL.FTZ R3, R3, R5.reuse ;  /* 0x0000000503038220 */ /* 0x080fe20000410000 */
[----:B------:R-:W-:Y:S01]  /*5250*/  @!P0 LOP3.LUT R17, R32, 0xffff0000, RZ, 0xc0, !PT ;  /* 0xffff000020118812 */ /* 0x000fe200078ec0ff */
[----:B------:R-:W-:Y:S01]  /*5260*/  @!P0 FFMA.FTZ R39, R19, R5, -R21 ;  /* 0x0000000513278223 */ /* 0x000fe20000010815 */
[----:B------:R-:W-:Y:S02]  /*5270*/  @!P0 LOP3.LUT R21, R33, 0xffff0000, RZ, 0xc0, !PT ;  /* 0xffff000021158812 */ /* 0x000fe400078ec0ff */
[----:B------:R-:W-:Y:S02]  /*5280*/  @!P0 LOP3.LUT R5, R12, 0xffff0000, RZ, 0xc0, !PT ;  /* 0xffff00000c058812 */ /* 0x000fe400078ec0ff */
[----:B------:R-:W-:Y:S02]  /*5290*/  @!P0 LOP3.LUT R7, R4, 0xffff0000, RZ, 0xc0, !PT ;  /* 0xffff000004078812 */ /* 0x000fe400078ec0ff */
[----:B------:R-:W-:Y:S01]  /*52a0*/  @!P0 LOP3.LUT R2, R13, 0xffff0000, RZ, 0xc0, !PT ;  /* 0xffff00000d028812 */ /* 0x000fe200078ec0ff */
[C---:B------:R-:W-:Y:S04]  /*52b0*/  @!P0 FMUL.FTZ R22, R5.reuse, R16 ;  /* 0x0000001005168220 */ /* 0x040fe80000410000 */
[C---:B------:R-:W-:Y:S02]  /*52c0*/  @!P0 FMUL.FTZ R9, R2.reuse, R20 ;  /* 0x0000001402098220 */ /* 0x040fe40000410000 */
[-C--:B------:R-:W-:Y:S02]  /*52d0*/  @!P0 FMUL.FTZ R4, R2, R7.reuse ;  /* 0x0000000702048220 */ /* 0x080fe40000410000 */
[-C--:B------:R-:W-:Y:S01]  /*52e0*/  @!P0 FMUL.FTZ R2, R5, R6.reuse ;  /* 0x0000000605028220 */ /* 0x080fe20000410000 */
[----:B------:R-:W-:Y:S01]  /*52f0*/  @!P0 LOP3.LUT R5, R15, 0xffff0000, RZ, 0xc0, !PT ;  /* 0xffff00000f058812 */ /* 0x000fe200078ec0ff */
[----:B------:R-:W-:Y:S02]  /*5300*/  @!P0 FFMA.FTZ R38, R21, R7, -R9 ;  /* 0x0000000715268223 */ /* 0x000fe40000010809 */
[----:B------:R-:W-:Y:S02]  /*5310*/  @!P0 IMAD.U32 R7, R15, 0x10000, RZ ;  /* 0x000100000f078824 */ /* 0x000fe400078e00ff */
[----:B------:R-:W-:Y:S01]  /*5320*/  @!P0 FFMA.FTZ R37, R17, R6, -R22 ;  /* 0x0000000611258223 */ /* 0x000fe20000010816 */
[C---:B------:R-:W-:Y:S01]  /*5330*/  @!P0 LOP3.LUT R6, R8.reuse, 0xffff0000, RZ, 0xc0, !PT ;  /* 0xffff000008068812 */ /* 0x040fe200078ec0ff */
[----:B------:R-:W-:Y:S02]  /*5340*/  @!P0 IMAD.U32 R9, R8, 0x10000, RZ ;  /* 0x0001000008098824 */ /* 0x000fe400078e00ff */
[----:B------:R-:W-:Y:S02]  /*5350*/  @!P0 FMUL.FTZ R8, R7, R25 ;  /* 0x0000001907088220 */ /* 0x000fe40000410000 */
[C---:B------:R-:W-:Y:S02]  /*5360*/  @!P0 FMUL.FTZ R11, R5.reuse, R27 ;  /* 0x0000001b050b8220 */ /* 0x040fe40000410000 */
[-C--:B------:R-:W-:Y:S02]  /*5370*/  @!P0 FFMA.FTZ R36, R26, R9.reuse, -R8 ;  /* 0x000000091a248223 */ /* 0x080fe40000010808 */
[-C--:B------:R-:W-:Y:S02]  /*5380*/  @!P0 FMUL.FTZ R8, R5, R6.reuse ;  /* 0x0000000605088220 */ /* 0x080fe40000410000 */
[----:B------:R-:W-:Y:S01]  /*5390*/  @!P0 FFMA.FTZ R31, R28, R6, -R11 ;  /* 0x000000061c1f8223 */ /* 0x000fe2000001080b */
[----:B------:R-:W-:Y:S01]  /*53a0*/  @!P0 LOP3.LUT R6, R14, 0xffff0000, RZ, 0xc0, !PT ;  /* 0xffff00000e068812 */ /* 0x000fe200078ec0ff */
[C---:B------:R-:W-:Y:S01]  /*53b0*/  @!P0 IMAD.U32 R22, R24.reuse, 0x10000, RZ ;  /* 0x0001000018168824 */ /* 0x040fe200078e00ff */
[----:B------:R-:W-:Y:S01]  /*53c0*/  @!P0 LOP3.LUT R24, R24, 0xffff0000, RZ, 0xc0, !PT ;  /* 0xffff000018188812 */ /* 0x000fe200078ec0ff */
[----:B------:R-:W-:Y:S02]  /*53d0*/  @!P0 IMAD.U32 R5, R14, 0x10000, RZ ;  /* 0x000100000e058824 */ /* 0x000fe400078e00ff */
[----:B------:R-:W-:Y:S01]  /*53e0*/  @!P0 FMUL.FTZ R7, R7, R9 ;  /* 0x0000000907078220 */ /* 0x000fe20000410000 */
[C---:B------:R-:W-:Y:S01]  /*53f0*/  @!P0 LOP3.LUT R9, R10.reuse, 0xffff0000, RZ, 0xc0, !PT ;  /* 0xffff00000a098812 */ /* 0x040fe200078ec0ff */
[----:B------:R-:W-:Y:S01]  /*5400*/  @!P0 IMAD.U32 R11, R10, 0x10000, RZ ;  /* 0x000100000a0b8824 */ /* 0x000fe200078e00ff */
[----:B------:R-:W-:Y:S01]  /*5410*/  @!P0 LOP3.LUT R10, R34, 0xffff0000, RZ, 0xc0, !PT ;  /* 0xffff0000220a8812 */ /* 0x000fe200078ec0ff */
[C---:B------:R-:W-:Y:S02]  /*5420*/  @!P0 FMUL.FTZ R29, R5.reuse, R22 ;  /* 0x00000016051d8220 */ /* 0x040fe40000410000 */
[----:B------:R-:W-:Y:S02]  /*5430*/  @!P0 FMUL.FTZ R30, R6, R24 ;  /* 0x00000018061e8220 */ /* 0x000fe40000410000 */
[----:B------:R-:W-:Y:S01]  /*5440*/  @!P0 FFMA.FTZ R2, R16, R17, R2 ;  /* 0x0000001110028223 */ /* 0x000fe20000010002 */
[----:B------:R-:W-:Y:S01]  /*5450*/  @!P0 F2FP.BF16.PACK_AB R17, R38, R39 ;  /* 0x000000272611823e */ /* 0x000fe200000010ff */
[----:B------:R-:W-:Y:S01]  /*5460*/  @!P0 FMUL.FTZ R5, R5, R11 ;  /* 0x0000000b05058220 */ /* 0x000fe20000410000 */
[----:B------:R-:W-:Y:S01]  /*5470*/  @!P0 F2FP.BF16.PACK_AB R16, R37, R40 ;  /* 0x000000282510823e */ /* 0x000fe200000010ff */
[----:B------:R-:W-:Y:S02]  /*5480*/  @!P0 FFMA.FTZ R3, R18, R19, R3 ;  /* 0x0000001312038223 */ /* 0x000fe40000010003 */
[----:B------:R-:W-:Y:S01]  /*5490*/  @!P0 FFMA.FTZ R29, R23, R11, -R29 ;  /* 0x0000000b171d8223 */ /* 0x000fe2000001081d */
[----:B------:R-:W-:Y:S01]  /*54a0*/  @!P0 MOV R32, R16 ;  /* 0x0000001000208202 */ /* 0x000fe20000000f00 */
[-C--:B------:R-:W-:Y:S01]  /*54b0*/  @!P0 FFMA.FTZ R30, R10, R9.reuse, -R30 ;  /* 0x000000090a1e8223 */ /* 0x080fe2000001081e */
[----:B------:R-:W-:Y:S01]  /*54c0*/  @!P0 F2FP.BF16.PACK_AB R11, R31, R36 ;  /* 0x000000241f0b823e */ /* 0x000fe200000010ff */
[----:B------:R-:W-:Y:S01]  /*54d0*/  @!P0 FMUL.FTZ R6, R6, R9 ;  /* 0x0000000906068220 */ /* 0x000fe20000410000 */
[----:B------:R-:W-:Y:S01]  /*54e0*/  @!P0 F2FP.BF16.PACK_AB R9, R2, R0 ;  /* 0x000000000209823e */ /* 0x000fe200000010ff */
[----:B------:R-:W-:Y:S01]  /*54f0*/  @!P0 FFMA.FTZ R4, R20, R21, R4 ;  /* 0x0000001514048223 */ /* 0x000fe20000010004 */
[----:B------:R-:W-:Y:S01]  /*5500*/  @!P0 MOV R35, R11 ;  /* 0x0000000b00238202 */ /* 0x000fe20000000f00 */
[----:B------:R-:W-:Y:S02]  /*5510*/  @!P0 FFMA.FTZ R5, R22, R23, R5 ;  /* 0x0000001716058223 */ /* 0x000fe40000010005 */
[----:B------:R-:W-:Y:S01]  /*5520*/  @!P0 FFMA.FTZ R6, R24, R10, R6 ;  /* 0x0000000a18068223 */ /* 0x000fe20000010006 */
[----:B------:R-:W-:Y:S01]  /*5530*/  @!P0 F2FP.BF16.PACK_AB R10, R30, R29 ;  /* 0x0000001d1e0a823e */ /* 0x000fe200000010ff */
[----:B------:R-:W-:Y:S01]  /*5540*/  @!P0 FFMA.FTZ R7, R25, R26, R7 ;  /* 0x0000001a19078223 */ /* 0x000fe20000010007 */
[----:B------:R-:W-:Y:S01]  /*5550*/  @!P0 F2FP.BF16.PACK_AB R3, R4, R3 ;  /* 0x000000030403823e */ /* 0x000fe200000010ff */
        /* <DEDUP_REMOVED lines=19> */
.L_x_582:
        /* <DEDUP_REMOVED lines=21> */
.L_x_586:
[----:B------:R-:W-:Y:S05]  /*57e0*/  BSYNC B1 ;  /* 0x0000000000017941 */ /* 0x000fea0003800000 */
.L_x_581:
        /* <DEDUP_REMOVED lines=55> */
.L_x_598:
[----:B-1----:R-:W-:Y:S05]  /*5b60*/  BSYNC B0 ;  /* 0x0000000000007941 */ /* 0x002fea0003800000 */
.L_x_597:
        /* <DEDUP_REMOVED lines=22> */
.L_x_580:
[----:B------:R-:W-:Y:S01]  /*5cd0*/  IMAD.MOV.U32 R0, RZ, RZ, c[0x0][0x2c4] ;  /* 0x0000b100ff007624 */ /* 0x000fe200078e00ff */
[----:B------:R-:W-:Y:S01]  /*5ce0*/  IADD3 R2, R212, 0x1, -R213 ;  /* 0x00000001d4027810 */ /* 0x000fe20007ffe8d5 */
[----:B-1----:R-:W-:-:S02]  /*5cf0*/  IMAD.MOV.U32 R4, RZ, RZ, c[0x0][0x32c] ;  /* 0x0000cb00ff047624 */ /* 0x002fc400078e00ff */
[----:B------:R-:W-:Y:S01]  /*5d00*/  IMAD.IADD R11, R112, 0x1, R113 ;  /* 0x00000001700b7824 */ /* 0x000fe200078e0271 */
[----:B------:R-:W-:Y:S02]  /*5d10*/  ISETP.NE.AND P3, PT, R0, 0x1, PT ;  /* 0x000000010000780c */ /* 0x000fe40003f65270 */
[----:B------:R-:W-:Y:S02]  /*5d20*/  IADD3 R0, R225, 0x7f, RZ ;  /* 0x0000007fe1007810 */ /* 0x000fe40007ffe0ff */
[----:B------:R-:W-:-:S09]  /*5d30*/  ISETP.GE.AND P1, PT, R4, 0x1, PT ;  /* 0x000000010400780c */ /* 0x000fd20003f26270 */
[----:B------:R-:W-:-:S05]  /*5d40*/  @P3 IMAD.HI.U32 R3, R0, c[0x0][0x2c8], RZ ;  /* 0x0000b20000033a27 */ /* 0x000fca00078e00ff */
[----:B------:R-:W-:-:S05]  /*5d50*/  @P3 SHF.R.U32.HI R0, RZ, c[0x0][0x2cc], R3 ;  /* 0x0000b300ff003a19 */ /* 0x000fca0000011603 */
[----:B------:R-:W-:-:S05]  /*5d60*/  IMAD.IADD R0, R2, 0x1, R0 ;  /* 0x0000000102007824 */ /* 0x000fca00078e0200 */
[----:B------:R-:W-:Y:S01]  /*5d70*/  IADD3 R3, R0, c[0x0][0x328], RZ ;  /* 0x0000ca0000037a10 */ /* 0x000fe20007ffe0ff */
[----:B------:R-:W-:Y:S05]  /*5d80*/  @!P1 BRA `(.L_x_600) ;  /* 0x0000011000009947 */ /* 0x000fea0003800000 */
[C---:B------:R-:W-:Y:S01]  /*5d90*/  ISETP.GT.AND P0, PT, R0.reuse, RZ, PT ;  /* 0x000000ff0000720c */ /* 0x040fe20003f04270 */
[----:B------:R-:W-:Y:S01]  /*5da0*/  BSSY B0, `(.L_x_601) ;  /* 0x000000d000007945 */ /* 0x000fe20003800000 */
[----:B------:R-:W-:Y:S01]  /*5db0*/  IADD3 R2, R0, -0x1, RZ ;  /* 0xffffffff00027810 */ /* 0x000fe20007ffe0ff */
[----:B------:R-:W-:-:S10]  /*5dc0*/  IMAD.MOV.U32 R4, RZ, RZ, c[0x0][0x32c] ;  /* 0x0000cb00ff047624 */ /* 0x000fd400078e00ff */
[----:B------:R-:W-:Y:S05]  /*5dd0*/  @P0 BRA `(.L_x_602) ;  /* 0x0000006000000947 */ /* 0x000fea0003800000 */
[----:B------:R-:W-:Y:S01]  /*5de0*/  ISETP.NE.AND P0, PT, R4, 0x1, PT ;  /* 0x000000010400780c */ /* 0x000fe20003f05270 */
[----:B------:R-:W-:-:S12]  /*5df0*/  IMAD.MOV R0, RZ, RZ, -R0 ;  /* 0x000000ffff007224 */ /* 0x000fd800078e0a00 */
[----:B------:R-:W-:-:S05]  /*5e00*/  @P0 IMAD.HI.U32 R2, R0, c[0x0][0x330], RZ ;  /* 0x0000cc0000020a27 */ /* 0x000fca00078e00ff */
[----:B------:R-:W-:-:S04]  /*5e10*/  @P0 SHF.R.U32.HI R0, RZ, c[0x0][0x334], R2 ;  /* 0x0000cd00ff000a19 */ /* 0x000fc80000011602 */
[----:B------:R-:W-:Y:S01]  /*5e20*/  LOP3.LUT R2, RZ, R0, RZ, 0x33, !PT ;  /* 0x00000000ff027212 */ /* 0x000fe200078e33ff */
[----:B------:R-:W-:Y:S05]  /*5e30*/  BRA `(.L_x_603) ;  /* 0x0000003000007947 */ /* 0x000fea0003800000 */
.L_x_602:
[----:B------:R-:W-:-:S13]  /*5e40*/  ISETP.NE.AND P0, PT, R4, 0x1, PT ;  /* 0x000000010400780c */ /* 0x000fda0003f05270 */
[----:B------:R-:W-:-:S05]  /*5e50*/  @P0 IMAD.HI.U32 R0, R2, c[0x0][0x330], RZ ;  /* 0x0000cc0002000a27 */ /* 0x000fca00078e00ff */
[----:B------:R-:W-:Y:S02]  /*5e60*/  @P0 SHF.R.U32.HI R2, RZ, c[0x0][0x334], R0 ;  /* 0x0000cd00ff020a19 */ /* 0x000fe40000011600 */
.L_x_603:
[----:B------:R-:W-:Y:S05]  /*5e70*/  BSYNC B0 ;  /* 0x0000000000007941 */ /* 0x000fea0003800000 */
.L_x_601:
[----:B------:R-:W-:-:S05]  /*5e80*/  IMAD R2, R2, R4, c[0x0][0x32c] ;  /* 0x0000cb0002027624 */ /* 0x000fca00078e0204 */
[----:B------:R-:W-:-:S04]  /*5e90*/  IMNMX R3, R3, R2, PT ;  /* 0x0000000203037217 */ /* 0x000fc80003800200 */
.L_x_600:
[----:B------:R-:W-:Y:S01]  /*5ea0*/  IADD3 R3, R3, 0x1f, RZ ;  /* 0x0000001f03037810 */ /* 0x000fe20007ffe0ff */
[----:B------:R-:W-:-:S03]  /*5eb0*/  @P3 IMAD.HI.U32 R2, R225, c[0x0][0x2c8], RZ ;  /* 0x0000b200e1023a27 */ /* 0x000fc600078e00ff */
[----:B------:R-:W-:Y:S01]  /*5ec0*/  SHF.R.S32.HI R4, RZ, 0x1f, R3 ;  /* 0x0000001fff047819 */ /* 0x000fe20000011403 */
[----:B------:R-:W-:Y:S01]  /*5ed0*/  IMAD.MOV.U32 R0, RZ, RZ, R225 ;  /* 0x000000ffff007224 */ /* 0x000fe200078e00e1 */
[----:B------:R-:W-:Y:S02]  /*5ee0*/  @P3 SHF.R.U32.HI R0, RZ, c[0x0][0x2cc], R2 ;  /* 0x0000b300ff003a19 */ /* 0x000fe40000011602 */
        /* <DEDUP_REMOVED lines=16> */
.L_x_606:
[----:B------:R-:W-:-:S04]  /*5ff0*/  MOV R3, c[0x0][0x32c] ;  /* 0x0000cb0000037a02 */ /* 0x000fc80000000f00 */
[----:B------:R-:W-:-:S13]  /*6000*/  ISETP.NE.AND P0, PT, R3, 0x1, PT ;  /* 0x000000010300780c */ /* 0x000fda0003f05270 */
[----:B------:R-:W-:-:S05]  /*6010*/  @P0 IMAD.HI.U32 R3, R0, c[0x0][0x330], RZ ;  /* 0x0000cc0000030a27 */ /* 0x000fca00078e00ff */
[----:B------:R-:W-:Y:S02]  /*6020*/  @P0 SHF.R.U32.HI R0, RZ, c[0x0][0x334], R3 ;  /* 0x0000cd00ff000a19 */ /* 0x000fe40000011603 */
.L_x_607:
[----:B------:R-:W-:Y:S05]  /*6030*/  BSYNC B0 ;  /* 0x0000000000007941 */ /* 0x000fea0003800000 */
.L_x_605:
[----:B------:R-:W-:-:S05]  /*6040*/  IMAD R0, R0, c[0x0][0x32c], RZ ;  /* 0x0000cb0000007a24 */ /* 0x000fca00078e02ff */
[----:B------:R-:W-:-:S04]  /*6050*/  IMNMX R2, R2, R0, !PT ;  /* 0x0000000002027217 */ /* 0x000fc80007800200 */
.L_x_604:
[----:B------:R-:W-:Y:S01]  /*6060*/  SHF.R.S32.HI R0, RZ, 0x1f, R2 ;  /* 0x0000001fff007819 */ /* 0x000fe20000011402 */
[----:B------:R-:W-:Y:S03]  /*6070*/  BSSY B0, `(.L_x_608) ;  /* 0x0000025000007945 */ /* 0x000fe60003800000 */
[----:B------:R-:W-:-:S04]  /*6080*/  LEA.HI R0, R0, R2, RZ, 0x5 ;  /* 0x0000000200007211 */ /* 0x000fc800078f28ff */
[----:B------:R-:W-:-:S04]  /*6090*/  SHF.R.S32.HI R0, RZ, 0x5, R0 ;  /* 0x00000005ff007819 */ /* 0x000fc80000011400 */
[----:B------:R-:W-:Y:S01]  /*60a0*/  IMNMX R5, RZ, R0, !PT ;  /* 0x00000000ff057217 */ /* 0x000fe20007800200 */
[----:B------:R-:W-:-:S03]  /*60b0*/  IMAD.MOV.U32 R0, RZ, RZ, RZ ;  /* 0x000000ffff007224 */ /* 0x000fc600078e00ff */
[----:B------:R-:W-:-:S13]  /*60c0*/  ISETP.GT.AND P0, PT, R7, R5, PT ;  /* 0x000000050700720c */ /* 0x000fda0003f04270 */
        /* <DEDUP_REMOVED lines=31> */
.L_x_609:
[----:B------:R-:W-:Y:S05]  /*62c0*/  BSYNC B0 ;  /* 0x0000000000007941 */ /* 0x000fea0003800000 */
.L_x_608:
[----:B------:R-:W-:Y:S01]  /*62d0*/  IMAD R209, R248, R0, R5 ;  /* 0x00000000f8d17224 */ /* 0x000fe200078e0205 */
[----:B------:R-:W-:Y:S01]  /*62e0*/  MOV R20, RZ ;  /* 0x000000ff00147202 */ /* 0x000fe20000000f00 */
[----:B------:R-:W-:Y:S01]  /*62f0*/  IMAD.MOV.U32 R133, RZ, RZ, RZ ;  /* 0x000000ffff857224 */ /* 0x000fe200078e00ff */
[----:B------:R-:W-:Y:S01]  /*6300*/  CS2R R94, SRZ ;  /* 0x00000000005e7805 */ /* 0x000fe2000001ff00 */
[--C-:B------:R-:W-:Y:S01]  /*6310*/  IMAD.IADD R2, R209, 0x1, R0.reuse ;  /* 0x00000001d1027824 */ /* 0x100fe200078e0200 */
        /* <DEDUP_REMOVED lines=73> */
[----:B------:R-:W-:Y:S01]  /*67b0*/  IMAD R5, R237, 0x20, R214 ;  /* 0x00000020ed057824 */ /* 0x000fe200078e02d6 */
[----:B------:R-:W-:Y:S01]  /*67c0*/  ISETP.NE.U32.AND P0, PT, RZ, c[0x0][0x348], PT ;  /* 0x0000d200ff007a0c */ /* 0x000fe20003f05070 */
[----:B------:R-:W-:Y:S01]  /*67d0*/  IMAD.MOV.U32 R14, RZ, RZ, R136 ;  /* 0x000000ffff0e7224 */ /* 0x000fe200078e0088 */
[----:B------:R-:W-:Y:S01]  /*67e0*/  SHF.R.S32.HI R18, RZ, 0x1f, R235 ;  /* 0x0000001fff127819 */ /* 0x000fe200000114eb */
[----:B------:R-:W-:Y:S01]  /*67f0*/  IMAD R0, R0, c[0x0][0x178], RZ ;  /* 0x00005e0000007a24 */ /* 0x000fe200078e02ff */
[----:B------:R-:W-:Y:S01]  /*6800*/  ISETP.NE.AND.EX P0, PT, RZ, c[0x0][0x34c], PT, P0 ;  /* 0x0000d300ff007a0c */ /* 0x000fe20003f05300 */
[----:B------:R-:W-:Y:S01]  /*6810*/  IMAD.IADD R5, R225, 0x1, R5 ;  /* 0x00000001e1057824 */ /* 0x000fe200078e0205 */
[----:B------:R-:W-:Y:S01]  /*6820*/  SHF.R.S32.HI R9, RZ, 0x1f, R214 ;  /* 0x0000001fff097819 */ /* 0x000fe200000114d6 */
[----:B------:R-:W-:Y:S01]  /*6830*/  IMAD R0, R119, c[0x0][0x17c], R0 ;  /* 0x00005f0077007a24 */ /* 0x000fe200078e0200 */
[----:B------:R-:W-:Y:S01]  /*6840*/  SEL R6, R18, RZ, !P0 ;  /* 0x000000ff12067207 */ /* 0x000fe20004000000 */
[----:B------:R-:W-:Y:S01]  /*6850*/  @P3 IMAD.HI.U32 R7, R5, c[0x0][0x2c8], RZ ;  /* 0x0000b20005073a27 */ /* 0x000fe200078e00ff */
[----:B------:R-:W-:-:S02]  /*6860*/  SEL R4, R235, RZ, !P0 ;  /* 0x000000ffeb047207 */ /* 0x000fc40004000000 */
[----:B------:R-:W-:Y:S01]  /*6870*/  ISETP.GE.AND P6, PT, R138, c[0x0][0x1d4], PT ;  /* 0x000075008a007a0c */ /* 0x000fe20003fc6270 */
[----:B------:R-:W-:Y:S01]  /*6880*/  IMAD R6, R6, c[0x0][0x1c0], RZ ;  /* 0x0000700006067a24 */ /* 0x000fe200078e02ff */
[----:B------:R-:W-:Y:S02]  /*6890*/  SHF.R.S32.HI R15, RZ, 0x1f, R136 ;  /* 0x0000001fff0f7819 */ /* 0x000fe40000011488 */
[----:B------:R-:W-:Y:S01]  /*68a0*/  ISETP.GE.AND P2, PT, R136, c[0x0][0x1d4], PT ;  /* 0x0000750088007a0c */ /* 0x000fe20003f46270 */
[----:B------:R-:W-:Y:S01]  /*68b0*/  IMAD R6, R4, c[0x0][0x1c4], R6 ;  /* 0x0000710004067a24 */ /* 0x000fe200078e0206 */
[----:B------:R-:W-:Y:S02]  /*68c0*/  ISETP.GE.AND P5, PT, R216, c[0x0][0x1d4], PT ;  /* 0x00007500d8007a0c */ /* 0x000fe40003fa6270 */
[----:B------:R-:W-:Y:S01]  /*68d0*/  ISETP.GE.AND P4, PT, R217, c[0x0][0x1d4], PT ;  /* 0x00007500d9007a0c */ /* 0x000fe20003f86270 */
[----:B-1----:R-:W-:Y:S01]  /*68e0*/  IMAD.WIDE.U32 R2, R119, c[0x0][0x178], RZ ;  /* 0x00005e0077027a25 */ /* 0x002fe200078e00ff */
[----:B------:R-:W-:-:S02]  /*68f0*/  LOP3.LUT R215, R215, 0xfffffffe, RZ, 0xc0, !PT ;  /* 0xfffffffed7d77812 */ /* 0x000fc400078ec0ff */
[----:B------:R-:W-:Y:S02]  /*6900*/  IADD3 R106, R236, -0x1, RZ ;  /* 0xffffffffec6a7810 */ /* 0x000fe40007ffe0ff */
[----:B------:R-:W-:Y:S01]  /*6910*/  IADD3 R3, R3, R0, RZ ;  /* 0x0000000003037210 */ /* 0x000fe20007ffe0ff */
[----:B------:R-:W-:Y:S01]  /*6920*/  IMAD.MOV.U32 R0, RZ, RZ, R5 ;  /* 0x000000ffff007224 */ /* 0x000fe200078e0005 */
[----:B------:R-:W-:Y:S02]  /*6930*/  @P3 SHF.R.U32.HI R0, RZ, c[0x0][0x2cc], R7 ;  /* 0x0000b300ff003a19 */ /* 0x000fe40000011607 */
[----:B------:R-:W-:Y:S01]  /*6940*/  @P2 LOP3.LUT R215, R215, 0x1, RZ, 0xfc, !PT ;  /* 0x00000001d7d72812 */ /* 0x000fe200078efcff */
[C---:B------:R-:W-:Y:S01]  /*6950*/  IMAD.WIDE.U32 R2, R227.reuse, c[0x0][0x1b8], R2 ;  /* 0x00006e00e3027a25 */ /* 0x040fe200078e0002 */
[----:B------:R-:W-:Y:S02]  /*6960*/  SHF.R.S32.HI R8, RZ, 0x1f, R0 ;  /* 0x0000001fff087819 */ /* 0x000fe40000011400 */
[----:B------:R-:W-:Y:S01]  /*6970*/  IADD3 R7, -R0, RZ, RZ ;  /* 0x000000ff00077210 */ /* 0x000fe20007ffe1ff */
[----:B------:R-:W-:Y:S01]  /*6980*/  IMAD R3, R227, c[0x0][0x1bc], R3 ;  /* 0x00006f00e3037a24 */ /* 0x000fe200078e0203 */
[----:B------:R-:W-:Y:S01]  /*6990*/  LOP3.LUT R215, R215, 0xfffffffd, RZ, 0xc0, !PT ;  /* 0xfffffffdd7d77812 */ /* 0x000fe200078ec0ff */
[----:B------:R-:W-:Y:S01]  /*69a0*/  IMAD R8, R8, c[0x0][0x1b0], RZ ;  /* 0x00006c0008087a24 */ /* 0x000fe200078e02ff */
[----:B------:R-:W-:Y:S01]  /*69b0*/  ISETP.GE.AND P3, PT, R138, c[0x0][0x198], PT ;  /* 0x000066008a007a0c */ /* 0x000fe20003f66270 */
[----:B------:R-:W-:Y:S01]  /*69c0*/  IMAD.WIDE.U32 R2, R4, c[0x0][0x1c0], R2 ;  /* 0x0000700004027a25 */ /* 0x000fe200078e0002 */
[----:B------:R-:W-:-:S03]  /*69d0*/  IADD3 R4, P0, R214, R11, RZ ;  /* 0x0000000bd6047210 */ /* 0x000fc60007f1e0ff */
[----:B------:R-:W-:Y:S01]  /*69e0*/  IMAD.IADD R3, R3, 0x1, R6 ;  /* 0x0000000103037824 */ /* 0x000fe200078e0206 */
[----:B------:R-:W-:Y:S01]  /*69f0*/  LEA.HI.X.SX32 R6, R11, R9, 0x1, P0 ;  /* 0x000000090b067211 */ /* 0x000fe200000f0eff */
[----:B------:R-:W-:Y:S02]  /*6a00*/  IMAD R5, R7, c[0x0][0x2c4], R5 ;  /* 0x0000b10007057a24 */ /* 0x000fe400078e0205 */
[C---:B------:R-:W-:Y:S02]  /*6a10*/  IMAD R12, R0.reuse, c[0x0][0x1b4], R8 ;  /* 0x00006d00000c7a24 */ /* 0x040fe400078e0208 */
[----:B------:R-:W-:Y:S01]  /*6a20*/  IMAD.WIDE.U32 R2, R0, c[0x0][0x1b0], R2 ;  /* 0x00006c0000027a25 */ /* 0x000fe200078e0002 */
[----:B------:R-:W-:-:S03]  /*6a30*/  SHF.R.S32.HI R11, RZ, 0x1f, R5 ;  /* 0x0000001fff0b7819 */ /* 0x000fc60000011405 */
[C---:B------:R-:W-:Y:S01]  /*6a40*/  IMAD R0, R6.reuse, c[0x0][0x1e0], RZ ;  /* 0x0000780006007a24 */ /* 0x040fe200078e02ff */
[----:B------:R-:W-:Y:S01]  /*6a50*/  IADD3 R3, R3, R12, RZ ;  /* 0x0000000c03037210 */ /* 0x000fe20007ffe0ff */
[----:B------:R-:W-:Y:S02]  /*6a60*/  IMAD R10, R6, c[0x0][0x208], RZ ;  /* 0x00008200060a7a24 */ /* 0x000fe400078e02ff */
[C---:B------:R-:W-:Y:S01]  /*6a70*/  IMAD R13, R4.reuse, c[0x0][0x1e4], R0 ;  /* 0x00007900040d7a24 */ /* 0x040fe200078e0200 */
[----:B------:R-:W-:Y:S01]  /*6a80*/  SEL R0, RZ, 0xffffffff, P6 ;  /* 0xffffffffff007807 */ /* 0x000fe20003000000 */
[----:B------:R-:W-:-:S04]  /*6a90*/  IMAD.WIDE.U32 R6, R4, c[0x0][0x1e0], R14 ;  /* 0x0000780004067a25 */ /* 0x000fc800078e000e */
[----:B------:R-:W-:-:S04]  /*6aa0*/  IMAD.WIDE.U32 R8, R4, c[0x0][0x208], R14 ;  /* 0x0000820004087a25 */ /* 0x000fc800078e000e */
[----:B------:R-:W-:Y:S01]  /*6ab0*/  IMAD R12, R4, c[0x0][0x20c], R10 ;  /* 0x00008300040c7a24 */ /* 0x000fe200078e020a */
[----:B------:R-:W-:Y:S01]  /*6ac0*/  SEL R10, RZ, 0x1, P2 ;  /* 0x00000001ff0a7807 */ /* 0x000fe20001000000 */
[----:B------:R-:W-:Y:S01]  /*6ad0*/  IMAD R4, R11, c[0x0][0x1a8], RZ ;  /* 0x00006a000b047a24 */ /* 0x000fe200078e02ff */
[----:B------:R-:W-:Y:S01]  /*6ae0*/  ISETP.GE.AND P2, PT, R216, c[0x0][0x198], PT ;  /* 0x00006600d8007a0c */ /* 0x000fe20003f46270 */
[----:B------:R-:W-:Y:S02]  /*6af0*/  IMAD.SHL.U32 R0, R0, 0x2, RZ ;  /* 0x0000000200007824 */ /* 0x000fe400078e00ff */
[C---:B------:R-:W-:Y:S02]  /*6b00*/  IMAD R4, R5.reuse, c[0x0][0x1ac], R4 ;  /* 0x00006b0005047a24 */ /* 0x040fe400078e0204 */
[----:B------:R-:W-:Y:S01]  /*6b10*/  IMAD.WIDE.U32 R2, R5, c[0x0][0x1a8], R2 ;  /* 0x00006a0005027a25 */ /* 0x000fe200078e0002 */
[----:B------:R-:W-:Y:S02]  /*6b20*/  LOP3.LUT R10, R0, 0x2, R10, 0xe2, !PT ;  /* 0x00000002000a7812 */ /* 0x000fe400078ee20a */
[----:B------:R-:W-:Y:S01]  /*6b30*/  IADD3 R5, R9, R12, RZ ;  /* 0x0000000c09057210 */ /* 0x000fe20007ffe0ff */
[----:B------:R-:W-:Y:S01]  /*6b40*/  IMAD.IADD R0, R3, 0x1, R4 ;  /* 0x0000000103007824 */ /* 0x000fe200078e0204 */
[C---:B------:R-:W-:Y:S01]  /*6b50*/  LEA R17, P0, R2.reuse, c[0x0][0x160], 0x1 ;  /* 0x0000580002117a11 */ /* 0x040fe200078008ff */
[----:B------:R-:W-:Y:S01]  /*6b60*/  IMAD.IADD R7, R7, 0x1, R13 ;  /* 0x0000000107077824 */ /* 0x000fe200078e020d */
[----:B------:R-:W-:Y:S01]  /*6b70*/  SEL R9, RZ, 0x4, P5 ;  /* 0x00000004ff097807 */ /* 0x000fe20002800000 */
[----:B------:R-:W-:Y:S01]  /*6b80*/  IMAD.MOV.U32 R4, RZ, RZ, R8 ;  /* 0x000000ffff047224 */ /* 0x000fe200078e0008 */
[----:B------:R-:W-:Y:S01]  /*6b90*/  LEA.HI.X R16, R2, c[0x0][0x164], R0, 0x1, P0 ;  /* 0x0000590002107a11 */ /* 0x000fe200000f0c00 */
[----:B------:R-:W-:Y:S01]  /*6ba0*/  IMAD.WIDE.U32 R6, R227, c[0x0][0x1e8], R6 ;  /* 0x00007a00e3067a25 */ /* 0x000fe200078e0006 */
[----:B------:R-:W-:-:S02]  /*6bb0*/  ISETP.NE.U32.AND P0, PT, RZ, c[0x0][0x350], PT ;  /* 0x0000d400ff007a0c */ /* 0x000fc40003f05070 */
[----:B------:R-:W-:Y:S01]  /*6bc0*/  SEL R8, RZ, 0x8, P4 ;  /* 0x00000008ff087807 */ /* 0x000fe20002000000 */
[C---:B------:R-:W-:Y:S01]  /*6bd0*/  IMAD.WIDE.U32 R4, R227.reuse, c[0x0][0x210], R4 ;  /* 0x00008400e3047a25 */ /* 0x040fe200078e0004 */
[----:B------:R-:W-:Y:S02]  /*6be0*/  ISETP.NE.AND.EX P0, PT, RZ, c[0x0][0x354], PT, P0 ;  /* 0x0000d500ff007a0c */ /* 0x000fe40003f05300 */
[----:B------:R-:W-:Y:S01]  /*6bf0*/  LOP3.LUT R123, R8, R10, R9, 0xfe, !PT ;  /* 0x0000000a087b7212 */ /* 0x000fe200078efe09 */
[C---:B------:R-:W-:Y:S01]  /*6c00*/  IMAD R7, R227.reuse, c[0x0][0x1ec], R7 ;  /* 0x00007b00e3077a24 */ /* 0x040fe200078e0207 */
[----:B------:R-:W-:Y:S01]  /*6c10*/  IADD3 R13, R214, R225, RZ ;  /* 0x000000e1d60d7210 */ /* 0x000fe20007ffe0ff */
[----:B------:R-:W-:Y:S01]  /*6c20*/  IMAD R5, R227, c[0x0][0x214], R5 ;  /* 0x00008500e3057a24 */ /* 0x000fe200078e0205 */
[----:B--2---:R-:W-:Y:S01]  /*6c30*/  @P1 MOV R2, R19 ;  /* 0x0000001300021202 */ /* 0x004fe20000000f00 */
[----:B------:R-:W-:Y:S01]  /*6c40*/  @!P1 IMAD.MOV.U32 R2, RZ, RZ, R235 ;  /* 0x000000ffff029224 */ /* 0x000fe200078e00eb */
[----:B------:R-:W-:Y:S01]  /*6c50*/  @P1 SHF.R.S32.HI R3, RZ, 0x1f, R19 ;  /* 0x0000001fff031819 */ /* 0x000fe20000011413 */
[----:B------:R-:W-:Y:S01]  /*6c60*/  @!P1 IMAD.MOV.U32 R3, RZ, RZ, R18 ;  /* 0x000000ffff039224 */ /* 0x000fe200078e0012 */
[----:B------:R-:W-:-:S02]  /*6c70*/  ISETP.GE.AND P1, PT, R217, c[0x0][0x198], PT ;  /* 0x00006600d9007a0c */ /* 0x000fc40003f26270 */
[----:B------:R-:W-:Y:S02]  /*6c80*/  SEL R0, R2, RZ, !P0 ;  /* 0x000000ff02007207 */ /* 0x000fe40004000000 */
[----:B------:R-:W-:Y:S02]  /*6c90*/  SEL R2, R3, RZ, !P0 ;  /* 0x000000ff03027207 */ /* 0x000fe40004000000 */
[----:B------:R-:W-:Y:S01]  /*6ca0*/  ISETP.GE.AND P0, PT, R136, c[0x0][0x198], PT ;  /* 0x0000660088007a0c */ /* 0x000fe20003f06270 */
[----:B------:R-:W-:-:S04]  /*6cb0*/  IMAD.WIDE.U32 R220, R0, c[0x0][0x1f0], R6 ;  /* 0x00007c0000dc7a25 */ /* 0x000fc800078e0006 */
[C---:B------:R-:W-:Y:S02]  /*6cc0*/  IMAD R8, R2.reuse, c[0x0][0x1f0], RZ ;  /* 0x00007c0002087a24 */ /* 0x040fe400078e02ff */
[----:B------:R-:W-:Y:S02]  /*6cd0*/  IMAD R3, R2, c[0x0][0x218], RZ ;  /* 0x0000860002037a24 */ /* 0x000fe400078e02ff */
[----:B------:R-:W-:-:S04]  /*6ce0*/  IMAD.WIDE.U32 R222, R0, c[0x0][0x218], R4 ;  /* 0x0000860000de7a25 */ /* 0x000fc800078e0004 */
[C---:B------:R-:W-:Y:S01]  /*6cf0*/  IMAD R2, R0.reuse, c[0x0][0x1f4], R8 ;  /* 0x00007d0000027a24 */ /* 0x040fe200078e0208 */
[----:B------:R-:W-:Y:S01]  /*6d00*/  @P0 LOP3.LUT R215, R215, 0x2, RZ, 0xfc, !PT ;  /* 0x00000002d7d70812 */ /* 0x000fe200078efcff */
[----:B------:R-:W-:Y:S02]  /*6d10*/  IMAD R0, R0, c[0x0][0x21c], R3 ;  /* 0x0000870000007a24 */ /* 0x000fe400078e0203 */
[----:B------:R-:W-:-:S03]  /*6d20*/  IMAD.IADD R219, R221, 0x1, R2 ;  /* 0x00000001dddb7824 */ /* 0x000fc600078e0202 */
[----:B------:R-:W-:Y:S01]  /*6d30*/  IADD3 R224, R223, R0, RZ ;  /* 0x00000000dfe07210 */ /* 0x000fe20007ffe0ff */
[----:B------:R-:W-:Y:S05]  /*6d40*/  BRA.DIV ~URZ, `(.L_x_611) ;  /* 0x000190827f007947 */ /* 0x000fea000b800000 */
[----:B------:R1:W2:Y:S02]  /*6d50*/  SHFL.IDX PT, R10, R16, RZ, 0x181f ;  /* 0x00181fff100a7589 */ /* 0x0002a400000e0000 */
.L_x_794:
[----:B------:R-:W-:Y:S05]  /*6d60*/  BRA.DIV ~URZ, `(.L_x_612) ;  /* 0x000190d27f007947 */ /* 0x000fea000b800000 */
[----:B------:R3:W4:Y:S02]  /*6d70*/  SHFL.IDX PT, R2, R17, RZ, 0x181f ;  /* 0x00181fff11027589 */ /* 0x00072400000e0000 */
.L_x_795:
[----:B------:R-:W-:Y:S01]  /*6d80*/  IMAD R68, R213, c[0x0][0x2c4], RZ ;  /* 0x0000b100d5447a24 */ /* 0x000fe200078e02ff */
[----:B------:R-:W-:Y:S01]  /*6d90*/  SHF.R.S32.HI R71, RZ, 0x1f, R138 ;  /* 0x0000001fff477819 */ /* 0x000fe2000001148a */
[----:B------:R-:W-:Y:S01]  /*6da0*/  BSSY B0, `(.L_x_613) ;  /* 0x000001a000007945 */ /* 0x000fe20003800000 */
[----:B------:R-:W-:Y:S02]  /*6db0*/  LOP3.LUT R215, R215, 0xfffffff7, RZ, 0xc0, !PT ;  /* 0xfffffff7d7d77812 */ /* 0x000fe400078ec0ff */
[----:B------:R-:W-:Y:S02]  /*6dc0*/  ISETP.GE.AND P0, PT, R13, R68, PT ;  /* 0x000000440d00720c */ /* 0x000fe40003f06270 */
[----:B------:R-:W-:Y:S02]  /*6dd0*/  LEA.HI R69, R71, R138, RZ, 0x3 ;  /* 0x0000008a47457211 */ /* 0x000fe400078f18ff */
[----:B------:R-:W-:-:S02]  /*6de0*/  SHF.R.S32.HI R12, RZ, 0x1f, R217 ;  /* 0x0000001fff0c7819 */ /* 0x000fc400000114d9 */
[----:B------:R-:W-:Y:S02]  /*6df0*/  LOP3.LUT R0, R69, 0xfffffff8, RZ, 0xc0, !PT ;  /* 0xfffffff845007812 */ /* 0x000fe400078ec0ff */
[----:B------:R-:W-:Y:S02]  /*6e00*/  SHF.R.S32.HI R11, RZ, 0x1f, R216 ;  /* 0x0000001fff0b7819 */ /* 0x000fe400000114d8 */
[----:B------:R-:W-:-:S03]  /*6e10*/  SHF.R.S32.HI R24, RZ, 0x1f, R0 ;  /* 0x0000001fff187819 */ /* 0x000fc60000011400 */
[----:B------:R-:W-:Y:S01]  /*6e20*/  @P0 LOP3.LUT R215, R215, 0x8, RZ, 0xfc, !PT ;  /* 0x00000008d7d70812 */ /* 0x000fe200078efcff */
[----:B------:R-:W-:Y:S05]  /*6e30*/  @P0 BRA `(.L_x_614) ;  /* 0x0000010000000947 */ /* 0x000fea0003800000 */
[----:B----4-:R-:W-:-:S04]  /*6e40*/  LEA R8, P0, R136, R2, 0x1 ;  /* 0x0000000288087211 */ /* 0x010fc800078008ff */
[----:B--2---:R-:W-:Y:S02]  /*6e50*/  LEA.HI.X R9, R136, R10, R15, 0x1, P0 ;  /* 0x0000000a88097211 */ /* 0x004fe400000f0c0f */
[----:B------:R-:W-:-:S04]  /*6e60*/  LEA R6, P0, R0, R2, 0x1 ;  /* 0x0000000200067211 */ /* 0x000fc800078008ff */
[----:B------:R-:W-:Y:S02]  /*6e70*/  LEA.HI.X R7, R0, R10, R24, 0x1, P0 ;  /* 0x0000000a00077211 */ /* 0x000fe400000f0c18 */
[----:B------:R-:W-:-:S04]  /*6e80*/  LEA R4, P0, R216, R2, 0x1 ;  /* 0x00000002d8047211 */ /* 0x000fc800078008ff */
[----:B------:R-:W-:Y:S02]  /*6e90*/  LEA.HI.X R5, R216, R10, R11, 0x1, P0 ;  /* 0x0000000ad8057211 */ /* 0x000fe400000f0c0b */
[----:B------:R-:W-:-:S04]  /*6ea0*/  LEA R2, P0, R217, R2, 0x1 ;  /* 0x00000002d9027211 */ /* 0x000fc800078008ff */
[----:B------:R-:W-:Y:S02]  /*6eb0*/  LEA.HI.X R3, R217, R10, R12, 0x1, P0 ;  /* 0x0000000ad9037211 */ /* 0x000fe400000f0c0c */
[----:B------:R-:W-:-:S13]  /*6ec0*/  LOP3.LUT P0, RZ, R215, 0x2, RZ, 0xc0, !PT ;  /* 0x00000002d7ff7812 */ /* 0x000fda000780c0ff */
[----:B------:R-:W-:Y:S01]  /*6ed0*/  @!PT LDS RZ, [RZ] ;  /* 0x00000000fffff984 */ /* 0x000fe20000000800 */
[----:B------:R-:W-:Y:S01]  /*6ee0*/  @!PT LDS RZ, [RZ] ;  /* 0x00000000fffff984 */ /* 0x000fe20000000800 */
[----:B------:R-:W-:Y:S01]  /*6ef0*/  @!PT LDS RZ, [RZ] ;  /* 0x00000000fffff984 */ /* 0x000fe20000000800 */
[----:B------:R2:W-:Y:S04]  /*6f00*/  LDGSTS.E.BYPASS.LTC128B.128 [R196+0x10080], [R8.64], !P0 ;  /* 0x1008000008c47fae */ /* 0x0005e8000c101d46 */
[----:B------:R2:W-:Y:S04]  /*6f10*/  LDGSTS.E.BYPASS.LTC128B.128 [R196+0x14080], [R6.64], !P3 ;  /* 0x1408000006c47fae */ /* 0x0005e8000d901d46 */
[----:B------:R2:W-:Y:S04]  /*6f20*/  LDGSTS.E.BYPASS.LTC128B.128 [R196+0x18080], [R4.64], !P2 ;  /* 0x1808000004c47fae */ /* 0x0005e8000d101d46 */
[----:B------:R2:W-:Y:S02]  /*6f30*/  LDGSTS.E.BYPASS.LTC128B.128 [R196+0x1c080], [R2.64], !P1 ;  /* 0x1c08000002c47fae */ /* 0x0005e4000c901d46 */
.L_x_614:
[----:B------:R-:W-:Y:S05]  /*6f40*/  BSYNC B0 ;  /* 0x0000000000007941 */ /* 0x000fea0003800000 */
.L_x_613:
[----:B------:R-:W-:Y:S05]  /*6f50*/  BRA.DIV ~URZ, `(.L_x_615) ;  /* 0x00018f527f007947 */ /* 0x000fea000b800000 */
[----:B--2---:R2:W1:Y:S04]  /*6f60*/  SHFL.IDX PT, R10, R16, 0x1, 0x181f ;  /* 0x00381f00100a7f89 */ /* 0x00446800000e0000 */
[----:B----4-:R2:W4:Y:S02]  /*6f70*/  SHFL.IDX PT, R2, R17, 0x1, 0x181f ;  /* 0x00381f0011027f89 */ /* 0x01052400000e0000 */
.L_x_796:
[----:B------:R-:W-:Y:S01]  /*6f80*/  IADD3 R3, R13, 0x20, RZ ;  /* 0x000000200d037810 */ /* 0x000fe20007ffe0ff */
[----:B------:R-:W-:Y:S01]  /*6f90*/  BSSY B0, `(.L_x_616) ;  /* 0x0000015000007945 */ /* 0x000fe20003800000 */
[----:B------:R-:W-:-:S02]  /*6fa0*/  LOP3.LUT R215, R215, 0xffffffef, RZ, 0xc0, !PT ;  /* 0xffffffefd7d77812 */ /* 0x000fc400078ec0ff */
[----:B------:R-:W-:-:S13]  /*6fb0*/  ISETP.GE.AND P0, PT, R3, R68, PT ;  /* 0x000000440300720c */ /* 0x000fda0003f06270 */
[----:B------:R-:W-:Y:S01]  /*6fc0*/  @P0 LOP3.LUT R215, R215, 0x10, RZ, 0xfc, !PT ;  /* 0x00000010d7d70812 */ /* 0x000fe200078efcff */
[----:B------:R-:W-:Y:S05]  /*6fd0*/  @P0 BRA `(.L_x_617) ;  /* 0x0000010000000947 */ /* 0x000fea0003800000 */
[----:B----4-:R-:W-:-:S04]  /*6fe0*/  LEA R8, P0, R136, R2, 0x1 ;  /* 0x0000000288087211 */ /* 0x010fc800078008ff */
[----:B-1----:R-:W-:Y:S02]  /*6ff0*/  LEA.HI.X R9, R136, R10, R15, 0x1, P0 ;  /* 0x0000000a88097211 */ /* 0x002fe400000f0c0f */
        /* <DEDUP_REMOVED lines=14> */
.L_x_617:
[----:B------:R-:W-:Y:S05]  /*70e0*/  BSYNC B0 ;  /* 0x0000000000007941 */ /* 0x000fea0003800000 */
.L_x_616:
[----:B------:R-:W-:Y:S05]  /*70f0*/  BRA.DIV ~URZ, `(.L_x_618) ;  /* 0x00018e827f007947 */ /* 0x000fea000b800000 */
[----:B-1----:R1:W2:Y:S02]  /*7100*/  SHFL.IDX PT, R10, R16, 0x2, 0x181f ;  /* 0x00581f00100a7f89 */ /* 0x0022a400000e0000 */
.L_x_797:
[----:B------:R-:W-:Y:S05]  /*7110*/  BRA.DIV ~URZ, `(.L_x_619) ;  /* 0x00018ed27f007947 */ /* 0x000fea000b800000 */
[----:B----4-:R4:W1:Y:S02]  /*7120*/  SHFL.IDX PT, R2, R17, 0x2, 0x181f ;  /* 0x00581f0011027f89 */ /* 0x01086400000e0000 */
.L_x_798:
[----:B------:R-:W-:Y:S01]  /*7130*/  IADD3 R3, R13, 0x40, RZ ;  /* 0x000000400d037810 */ /* 0x000fe20007ffe0ff */
[----:B------:R-:W-:Y:S01]  /*7140*/  BSSY B0, `(.L_x_620) ;  /* 0x0000015000007945 */ /* 0x000fe20003800000 */
[----:B------:R-:W-:-:S02]  /*7150*/  LOP3.LUT R215, R215, 0xffffff7f, RZ, 0xc0, !PT ;  /* 0xffffff7fd7d77812 */ /* 0x000fc400078ec0ff */
[----:B------:R-:W-:-:S13]  /*7160*/  ISETP.GE.AND P0, PT, R3, R68, PT ;  /* 0x000000440300720c */ /* 0x000fda0003f06270 */
[----:B------:R-:W-:Y:S01]  /*7170*/  @P0 LOP3.LUT R215, R215, 0x80, RZ, 0xfc, !PT ;  /* 0x00000080d7d70812 */ /* 0x000fe200078efcff */
[----:B------:R-:W-:Y:S05]  /*7180*/  @P0 BRA `(.L_x_621) ;  /* 0x0000010000000947 */ /* 0x000fea0003800000 */
[----:B-1----:R-:W-:-:S04]  /*7190*/  LEA R8, P0, R136, R2, 0x1 ;  /* 0x0000000288087211 */ /* 0x002fc800078008ff */
        /* <DEDUP_REMOVED lines=15> */
.L_x_621:
[----:B------:R-:W-:Y:S05]  /*7290*/  BSYNC B0 ;  /* 0x0000000000007941 */ /* 0x000fea0003800000 */
.L_x_620:
[----:B------:R-:W-:Y:S05]  /*72a0*/  BRA.DIV ~URZ, `(.L_x_622) ;  /* 0x00018db27f007947 */ /* 0x000fea000b800000 */
[----:B--2---:R2:W3:Y:S04]  /*72b0*/  SHFL.IDX PT, R10, R16, 0x3, 0x181f ;  /* 0x00781f00100a7f89 */ /* 0x0044e800000e0000 */
[----:B-1----:R2:W1:Y:S02]  /*72c0*/  SHFL.IDX PT, R2, R17, 0x3, 0x181f ;  /* 0x00781f0011027f89 */ /* 0x00246400000e0000 */
.L_x_799:
[----:B------:R-:W-:Y:S01]  /*72d0*/  IADD3 R3, R13, 0x60, RZ ;  /* 0x000000600d037810 */ /* 0x000fe20007ffe0ff */
[----:B------:R-:W-:Y:S01]  /*72e0*/  IMAD.SHL.U32 R122, R106, 0x20, RZ ;  /* 0x000000206a7a7824 */ /* 0x000fe200078e00ff */
[----:B--2---:R-:W-:-:S02]  /*72f0*/  P2R R16, PR, RZ, 0x10 ;  /* 0x00000010ff107803 */ /* 0x004fc40000000000 */
[----:B------:R-:W-:Y:S02]  /*7300*/  ISETP.GE.AND P4, PT, R3, R68, PT ;  /* 0x000000440300720c */ /* 0x000fe40003f86270 */
[----:B------:R-:W-:Y:S02]  /*7310*/  SHF.R.S32.HI R129, RZ, 0x1f, R106 ;  /* 0x0000001fff817819 */ /* 0x000fe4000001146a */
[----:B------:R-:W-:-:S09]  /*7320*/  P2R R82, PR, RZ, 0x10 ;  /* 0x00000010ff527803 */ /* 0x000fd20000000000 */
[----:B-1----:R-:W-:-:S04]  /*7330*/  @!P4 LEA R4, P0, R216, R2, 0x1 ;  /* 0x00000002d804c211 */ /* 0x002fc800078008ff */
[----:B---3--:R-:W-:Y:S02]  /*7340*/  @!P4 LEA.HI.X R5, R216, R10, R11, 0x1, P0 ;  /* 0x0000000ad805c211 */ /* 0x008fe400000f0c0b */
[----:B------:R-:W-:-:S04]  /*7350*/  @!P4 LEA R8, P0, R136, R2, 0x1 ;  /* 0x000000028808c211 */ /* 0x000fc800078008ff */
[----:B------:R-:W-:Y:S02]  /*7360*/  @!P4 LEA.HI.X R9, R136, R10, R15, 0x1, P0 ;  /* 0x0000000a8809c211 */ /* 0x000fe400000f0c0f */
[----:B------:R-:W-:-:S04]  /*7370*/  @!P4 LEA R6, P0, R0, R2, 0x1 ;  /* 0x000000020006c211 */ /* 0x000fc800078008ff */
[----:B------:R-:W-:Y:S02]  /*7380*/  @!P4 LEA.HI.X R7, R0, R10, R24, 0x1, P0 ;  /* 0x0000000a0007c211 */ /* 0x000fe400000f0c18 */
[----:B------:R-:W-:-:S04]  /*7390*/  @!P4 LEA R2, P0, R217, R2, 0x1 ;  /* 0x00000002d902c211 */ /* 0x000fc800078008ff */
[----:B------:R-:W-:Y:S02]  /*73a0*/  @!P4 LEA.HI.X R3, R217, R10, R12, 0x1, P0 ;  /* 0x0000000ad903c211 */ /* 0x000fe400000f0c0c */
[----:B------:R-:W-:-:S13]  /*73b0*/  LOP3.LUT P0, RZ, R215, 0x2, RZ, 0xc0, !PT ;  /* 0x00000002d7ff7812 */ /* 0x000fda000780c0ff */
[----:B------:R-:W-:Y:S01]  /*73c0*/  @!PT LDS RZ, [RZ] ;  /* 0x00000000fffff984 */ /* 0x000fe20000000800 */
[----:B------:R-:W-:Y:S01]  /*73d0*/  @!PT LDS RZ, [RZ] ;  /* 0x00000000fffff984 */ /* 0x000fe20000000800 */
[----:B------:R-:W-:Y:S01]  /*73e0*/  @!PT LDS RZ, [RZ] ;  /* 0x00000000fffff984 */ /* 0x000fe20000000800 */
[----:B------:R1:W-:Y:S04]  /*73f0*/  @!P4 LDGSTS.E.BYPASS.LTC128B.128 [R218+0x13080], [R8.64], !P0 ;  /* 0x1308000008dacfae */ /* 0x0003e8000c101d46 */
[----:B------:R1:W-:Y:S04]  /*7400*/  @!P4 LDGSTS.E.BYPASS.LTC128B.128 [R218+0x17080], [R6.64], !P3 ;  /* 0x1708000006dacfae */ /* 0x0003e8000d901d46 */
[----:B------:R1:W-:Y:S04]  /*7410*/  @!P4 LDGSTS.E.BYPASS.LTC128B.128 [R218+0x1b080], [R4.64], !P2 ;  /* 0x1b08000004dacfae */ /* 0x0003e8000d101d46 */
[----:B------:R2:W-:Y:S01]  /*7420*/  @!P4 LDGSTS.E.BYPASS.LTC128B.128 [R218+0x1f080], [R2.64], !P1 ;  /* 0x1f08000002dacfae */ /* 0x0005e2000c901d46 */
[----:B------:R-:W-:-:S03]  /*7430*/  ISETP.NE.AND P4, PT, R16, RZ, PT ;  /* 0x000000ff1000720c */ /* 0x000fc60003f85270 */
[----:B------:R-:W0:Y:S01]  /*7440*/  LDGDEPBAR ;  /* 0x00000000000079af */ /* 0x000e220000000000 */
[----:B------:R-:W-:Y:S01]  /*7450*/  WARPSYNC 0xffffffff ;  /* 0xffffffff00007948 */ /* 0x000fe20003800000 */
[----:B------:R-:W-:Y:S01]  /*7460*/  BSSY B0, `(.L_x_623) ;  /* 0x0000015000007945 */ /* 0x000fe20003800000 */
[----:B--2---:R-:W-:Y:S01]  /*7470*/  IADD3 R2, -R122, R212, -R214 ;  /* 0x000000d47a027210 */ /* 0x004fe20007ffe9d6 */
[----:B------:R-:W-:Y:S03]  /*7480*/  BAR.SYNC.DEFER_BLOCKING 0x0 ;  /* 0x0000000000007b1d */ /* 0x000fe60000010000 */
[----:B------:R-:W-:-:S13]  /*7490*/  ISETP.GE.AND P0, PT, R2, 0x1, PT ;  /* 0x000000010200780c */ /* 0x000fda0003f06270 */
[----:B------:R-:W-:Y:S05]  /*74a0*/  @!P0 BRA `(.L_x_624) ;  /* 0x0000010000008947 */ /* 0x000fea0003800000 */
[----:B-1----:R-:W-:Y:S01]  /*74b0*/  IMAD R4, R129, c[0x0][0x1e0], RZ ;  /* 0x0000780081047a24 */ /* 0x002fe200078e02ff */
[----:B------:R-:W-:Y:S01]  /*74c0*/  LOP3.LUT P3, RZ, R215, 0x1, RZ, 0xc0, !PT ;  /* 0x00000001d7ff7812 */ /* 0x000fe2000786c0ff */
[----:B------:R-:W-:-:S04]  /*74d0*/  IMAD.WIDE.U32 R2, R106, c[0x0][0x1e0], RZ ;  /* 0x000078006a027a25 */ /* 0x000fc800078e00ff */
[----:B------:R-:W-:-:S04]  /*74e0*/  IMAD R4, R106, c[0x0][0x1e4], R4 ;  /* 0x000079006a047a24 */ /* 0x000fc800078e0204 */
[----:B------:R-:W-:Y:S01]  /*74f0*/  IMAD.IADD R4, R3, 0x1, R4 ;  /* 0x0000000103047824 */ /* 0x000fe200078e0204 */
[----:B------:R-:W-:-:S04]  /*7500*/  LEA R3, P0, R2, R220, 0x5 ;  /* 0x000000dc02037211 */ /* 0x000fc800078028ff */
[----:B------:R-:W-:Y:S02]  /*7510*/  LEA.HI.X R4, R2, R219, R4, 0x5, P0 ;  /* 0x000000db02047211 */ /* 0x000fe400000f2c04 */
[----:B------:R-:W-:-:S04]  /*7520*/  LEA R2, P0, R3, c[0x0][0x1c8], 0x1 ;  /* 0x0000720003027a11 */ /* 0x000fc800078008ff */
        /* <DEDUP_REMOVED lines=8> */
.L_x_624:
[----:B-1----:R-:W-:Y:S05]  /*75b0*/  BSYNC B0 ;  /* 0x0000000000007941 */ /* 0x002fea0003800000 */
.L_x_623:
[----:B------:R-:W-:Y:S01]  /*75c0*/  ISETP.LT.AND P0, PT, RZ, c[0x0][0x27c], PT ;  /* 0x00009f00ff007a0c */ /* 0x000fe20003f01270 */
[----:B------:R-:W0:Y:S01]  /*75d0*/  LDGDEPBAR ;  /* 0x00000000000079af */ /* 0x000e220000000000 */
[----:B------:R-:W-:-:S11]  /*75e0*/  MOV R131, c[0x0][0x2c4] ;  /* 0x0000b10000837a02 */ /* 0x000fd60000000f00 */
[----:B------:R-:W-:Y:S05]  /*75f0*/  @P0 BRA `(.L_x_625) ;  /* 0x0000002000000947 */ /* 0x000fea0003800000 */
[----:B------:R-:W-:-:S04]  /*7600*/  DEPBAR.LE SB0, 0x1 ;  /* 0x000080400000791a */ /* 0x000fc80000000000 */
[----:B------:R-:W-:Y:S05]  /*7610*/  BRA `(.L_x_626) ;  /* 0x000096a000007947 */ /* 0x000fea0003800000 */
.L_x_625:
[----:B------:R-:W-:Y:S01]  /*7620*/  ULDC.U8 UR4, c[0x0][0x298] ;  /* 0x0000a60000047ab9 */ /* 0x000fe20000000000 */
[----:B-----5:R-:W-:Y:S01]  /*7630*/  SHF.R.S32.HI R2, RZ, 0x1f, R110 ;  /* 0x0000001fff027819 */ /* 0x020fe2000001146e */
[----:B------:R-:W-:Y:S01]  /*7640*/  IMAD.WIDE.U32 R6, R110, c[0x0][0x280], RZ ;  /* 0x0000a0006e067a25 */ /* 0x000fe200078e00ff */
[----:B------:R-:W-:Y:S01]  /*7650*/  ISETP.NE.AND P0, PT, RZ, UR4, PT ;  /* 0x00000004ff007c0c */ /* 0x000fe2000bf05270 */
[----:B------:R-:W-:Y:S01]  /*7660*/  BSSY B2, `(.L_x_626) ;  /* 0x0000965000027945 */ /* 0x000fe20003800000 */
[----:B------:R-:W-:Y:S01]  /*7670*/  IADD3 R128, R214, 0x20, RZ ;  /* 0x00000020d6807810 */ /* 0x000fe20007ffe0ff */
[C---:B------:R-:W-:Y:S02]  /*7680*/  IMAD R3, R2.reuse, c[0x0][0x280], RZ ;  /* 0x0000a00002037a24 */ /* 0x040fe400078e02ff */
[----:B------:R-:W-:Y:S02]  /*7690*/  IMAD R2, R2, c[0x0][0x290], RZ ;  /* 0x0000a40002027a24 */ /* 0x000fe400078e02ff */
[----:B------:R-:W-:-:S02]  /*76a0*/  IMAD R3, R110, c[0x0][0x284], R3 ;  /* 0x0000a1006e037a24 */ /* 0x000fc400078e0203 */
[C---:B------:R-:W-:Y:S01]  /*76b0*/  IMAD R8, R110.reuse, c[0x0][0x294], R2 ;  /* 0x0000a5006e087a24 */ /* 0x040fe200078e0202 */
[----:B------:R-:W-:Y:S01]  /*76c0*/  LEA R2, R237, R13, 0x5 ;  /* 0x0000000ded027211 */ /* 0x000fe200078e28ff */
[----:B------:R-:W-:Y:S01]  /*76d0*/  IMAD.WIDE.U32 R4, R110, c[0x0][0x290], RZ ;  /* 0x0000a4006e047a25 */ /* 0x000fe200078e00ff */
[----:B------:R-:W-:-:S04]  /*76e0*/  IADD3 R3, R3, R7, RZ ;  /* 0x0000000703037210 */ /* 0x000fc80007ffe0ff */
[----:B------:R-:W-:Y:S01]  /*76f0*/  IADD3 R8, R8, R5, RZ ;  /* 0x0000000508087210 */ /* 0x000fe20007ffe0ff */
[----:B------:R-:W-:Y:S05]  /*7700*/  @!P0 BRA `(.L_x_627) ;  /* 0x000049e000008947 */ /* 0x000fea0003800000 */
[----:B------:R-:W-:Y:S01]  /*7710*/  ISETP.NE.AND P1, PT, R131, 0x1, PT ;  /* 0x000000018300780c */ /* 0x000fe20003f25270 */
[----:B------:R-:W-:Y:S01]  /*7720*/  IMAD.MOV.U32 R7, RZ, RZ, R3 ;  /* 0x000000ffff077224 */ /* 0x000fe200078e0003 */
[----:B------:R-:W-:Y:S01]  /*7730*/  IADD3 R46, R156, 0x40, RZ ;  /* 0x000000409c2e7810 */ /* 0x000fe20007ffe0ff */
[----:B------:R-:W-:Y:S01]  /*7740*/  BSSY B0, `(.L_x_628) ;  /* 0x0000052000007945 */ /* 0x000fe20003800000 */
[----:B------:R-:W-:Y:S01]  /*7750*/  SHF.R.S32.HI R41, RZ, 0x1f, R158 ;  /* 0x0000001fff297819 */ /* 0x000fe2000001149e */
[----:B------:R-:W-:Y:S01]  /*7760*/  CS2R R66, SRZ ;  /* 0x0000000000427805 */ /* 0x000fe2000001ff00 */
[----:B------:R-:W-:Y:S01]  /*7770*/  SHF.R.S32.HI R35, RZ, 0x1f, R156 ;  /* 0x0000001fff237819 */ /* 0x000fe2000001149c */
[----:B------:R-:W-:Y:S01]  /*7780*/  CS2R R42, SRZ ;  /* 0x00000000002a7805 */ /* 0x000fe2000001ff00 */
[----:B------:R-:W-:Y:S01]  /*7790*/  SHF.R.S32.HI R30, RZ, 0x1f, R159 ;  /* 0x0000001fff1e7819 */ /* 0x000fe2000001149f */
[----:B------:R-:W-:Y:S01]  /*77a0*/  CS2R R36, SRZ ;  /* 0x0000000000247805 */ /* 0x000fe2000001ff00 */
[----:B------:R-:W-:Y:S01]  /*77b0*/  CS2R R26, SRZ ;  /* 0x00000000001a7805 */ /* 0x000fe2000001ff00 */
[----:B------:R-:W-:Y:S01]  /*77c0*/  CS2R R22, SRZ ;  /* 0x0000000000167805 */ /* 0x000fe2000001ff00 */
[----:B------:R-:W-:Y:S01]  /*77d0*/  CS2R R44, SRZ ;  /* 0x00000000002c7805 */ /* 0x000fe2000001ff00 */
[----:B------:R-:W-:Y:S01]  /*77e0*/  @P1 IMAD.HI.U32 R0, R2, c[0x0][0x2c8], RZ ;  /* 0x0000b20002001a27 */ /* 0x000fe200078e00ff */
[----:B------:R-:W-:Y:S01]  /*77f0*/  CS2R R38, SRZ ;  /* 0x0000000000267805 */ /* 0x000fe2000001ff00 */
[----:B------:R-:W-:Y:S01]  /*7800*/  CS2R R28, SRZ ;  /* 0x00000000001c7805 */ /* 0x000fe2000001ff00 */
[----:B------:R-:W-:Y:S01]  /*7810*/  CS2R R24, SRZ ;  /* 0x0000000000187805 */ /* 0x000fe2000001ff00 */
[----:B------:R-:W-:-:S02]  /*7820*/  SHF.R.S32.HI R33, RZ, 0x1f, R46 ;  /* 0x0000001fff217819 */ /* 0x000fc4000001142e */
[----:B------:R-:W-:Y:S02]  /*7830*/  @P1 SHF.R.U32.HI R2, RZ, c[0x0][0x2cc], R0 ;  /* 0x0000b300ff021a19 */ /* 0x000fe40000011600 */
[----:B------:R-:W-:Y:S02]  /*7840*/  LOP3.LUT P1, RZ, R215, 0x8, RZ, 0xc0, !PT ;  /* 0x00000008d7ff7812 */ /* 0x000fe4000782c0ff */
[----:B------:R-:W-:Y:S01]  /*7850*/  SHF.R.S32.HI R0, RZ, 0x1f, R2 ;  /* 0x0000001fff007819 */ /* 0x000fe20000011402 */
[----:B------:R-:W-:-:S04]  /*7860*/  IMAD.WIDE.U32 R6, R2, c[0x0][0x280], R6 ;  /* 0x0000a00002067a25 */ /* 0x000fc800078e0006 */
[----:B------:R-:W-:Y:S01]  /*7870*/  IMAD R5, R0, c[0x0][0x280], RZ ;  /* 0x0000a00000057a24 */ /* 0x000fe200078e02ff */
[----:B------:R-:W-:Y:S01]  /*7880*/  LEA R40, P0, R6, c[0x0][0x270], 0x1 ;  /* 0x00009c0006287a11 */ /* 0x000fe200078008ff */
[----:B------:R-:W-:Y:S02]  /*7890*/  IMAD R0, R0, c[0x0][0x290], RZ ;  /* 0x0000a40000007a24 */ /* 0x000fe400078e02ff */
[C---:B------:R-:W-:Y:S02]  /*78a0*/  IMAD R3, R2.reuse, c[0x0][0x284], R5 ;  /* 0x0000a10002037a24 */ /* 0x040fe400078e0205 */
[----:B------:R-:W-:Y:S02]  /*78b0*/  IMAD.MOV.U32 R5, RZ, RZ, R8 ;  /* 0x000000ffff057224 */ /* 0x000fe400078e0008 */
[----:B------:R-:W-:Y:S02]  /*78c0*/  IMAD.IADD R3, R7, 0x1, R3 ;  /* 0x0000000107037824 */ /* 0x000fe400078e0203 */
[----:B------:R-:W-:-:S03]  /*78d0*/  IMAD.WIDE.U32 R4, R2, c[0x0][0x290], R4 ;  /* 0x0000a40002047a25 */ /* 0x000fc600078e0004 */
[----:B------:R-:W-:Y:S01]  /*78e0*/  LEA.HI.X R34, R6, c[0x0][0x274], R3, 0x1, P0 ;  /* 0x00009d0006227a11 */ /* 0x000fe200000f0c03 */
[----:B------:R-:W-:Y:S01]  /*78f0*/  IMAD R2, R2, c[0x0][0x294], R0 ;  /* 0x0000a50002027a24 */ /* 0x000fe200078e0200 */
[C---:B------:R-:W-:Y:S01]  /*7900*/  LEA R32, P0, R4.reuse, c[0x0][0x288], 0x1 ;  /* 0x0000a20004207a11 */ /* 0x040fe200078008ff */
[----:B------:R1:W2:Y:S02]  /*7910*/  SHFL.IDX PT, R3, R40, RZ, 0x181f ;  /* 0x00181fff28037589 */ /* 0x0002a400000e0000 */
[----:B------:R-:W-:Y:S02]  /*7920*/  IMAD.IADD R2, R5, 0x1, R2 ;  /* 0x0000000105027824 */ /* 0x000fe400078e0202 */
[----:B------:R1:W3:Y:S03]  /*7930*/  SHFL.IDX PT, R0, R32, RZ, 0x181f ;  /* 0x00181fff20007589 */ /* 0x0002e600000e0000 */
[----:B------:R-:W-:-:S02]  /*7940*/  LEA.HI.X R31, R4, c[0x0][0x28c], R2, 0x1, P0 ;  /* 0x0000a300041f7a11 */ /* 0x000fc400000f0c02 */
[----:B------:R1:W4:Y:S04]  /*7950*/  SHFL.IDX PT, R4, R34, RZ, 0x181f ;  /* 0x00181fff22047589 */ /* 0x00032800000e0000 */
[----:B------:R1:W1:Y:S01]  /*7960*/  SHFL.IDX PT, R2, R31, RZ, 0x181f ;  /* 0x00181fff1f027589 */ /* 0x00026200000e0000 */
[----:B------:R-:W-:Y:S05]  /*7970*/  @P1 BRA `(.L_x_629) ;  /* 0x000002e000001947 */ /* 0x000fea0003800000 */
[----:B------:R-:W-:Y:S01]  /*7980*/  ISETP.GE.AND P3, PT, R156, c[0x0][0x27c], PT ;  /* 0x00009f009c007a0c */ /* 0x000fe20003f66270 */
[----:B------:R-:W-:Y:S01]  /*7990*/  CS2R R22, SRZ ;  /* 0x0000000000167805 */ /* 0x000fe2000001ff00 */
[----:B------:R-:W-:Y:S01]  /*79a0*/  ISETP.GE.AND P2, PT, R159, c[0x0][0x27c], PT ;  /* 0x00009f009f007a0c */ /* 0x000fe20003f46270 */
[----:B------:R-:W-:Y:S01]  /*79b0*/  CS2R R24, SRZ ;  /* 0x0000000000187805 */ /* 0x000fe2000001ff00 */
[----:B------:R-:W-:Y:S02]  /*79c0*/  ISETP.GE.AND P1, PT, R46, c[0x0][0x27c], PT ;  /* 0x00009f002e007a0c */ /* 0x000fe40003f26270 */
[----:B------:R-:W-:-:S07]  /*79d0*/  P2R R21, PR, RZ, 0x10 ;  /* 0x00000010ff157803 */ /* 0x000fce0000000000 */
[C---:B------:R-:W-:Y:S01]  /*79e0*/  @!P3 IMAD.SHL.U32 R6, R156.reuse, 0x2, RZ ;  /* 0x000000029c06b824 */ /* 0x040fe200078e00ff */
[----:B------:R-:W-:-:S04]  /*79f0*/  @!P3 SHF.L.U64.HI R5, R156, 0x1, R35 ;  /* 0x000000019c05b819 */ /* 0x000fc80000010223 */
[----:B--2---:R-:W-:-:S05]  /*7a00*/  @!P3 IADD3 R18, P0, R3, R6, RZ ;  /* 0x000000060312b210 */ /* 0x004fca0007f1e0ff */
[--C-:B----4-:R-:W-:Y:S01]  /*7a10*/  @!P3 IMAD.X R19, R4, 0x1, R5.reuse, P0 ;  /* 0x000000010413b824 */ /* 0x110fe200000e0605 */
[----:B---3--:R-:W-:Y:S02]  /*7a20*/  @!P3 IADD3 R16, P0, R0, R6, RZ ;  /* 0x000000060010b210 */ /* 0x008fe40007f1e0ff */
[C---:B------:R-:W-:Y:S01]  /*7a30*/  @!P2 SHF.L.U64.HI R6, R159.reuse, 0x1, R30 ;  /* 0x000000019f06a819 */ /* 0x040fe2000001021e */
[----:B------:R-:W-:Y:S01]  /*7a40*/  CS2R R26, SRZ ;  /* 0x00000000001a7805 */ /* 0x000fe2000001ff00 */
[----:B------:R-:W-:Y:S01]  /*7a50*/  CS2R R28, SRZ ;  /* 0x00000000001c7805 */ /* 0x000fe2000001ff00 */
[----:B-1----:R-:W-:Y:S01]  /*7a60*/  @!P3 IMAD.X R17, R2, 0x1, R5, P0 ;  /* 0x000000010211b824 */ /* 0x002fe200000e0605 */
[----:B------:R-:W-:Y:S01]  /*7a70*/  CS2R R36, SRZ ;  /* 0x0000000000247805 */ /* 0x000fe2000001ff00 */
[----:B------:R-:W-:Y:S01]  /*7a80*/  @!P2 IMAD.SHL.U32 R5, R159, 0x2, RZ ;  /* 0x000000029f05a824 */ /* 0x000fe200078e00ff */
[----:B------:R-:W-:Y:S01]  /*7a90*/  CS2R R38, SRZ ;  /* 0x0000000000267805 */ /* 0x000fe2000001ff00 */
[----:B------:R-:W-:Y:S01]  /*7aa0*/  CS2R R42, SRZ ;  /* 0x00000000002a7805 */ /* 0x000fe2000001ff00 */
[----:B------:R-:W-:Y:S01]  /*7ab0*/  CS2R R44, SRZ ;  /* 0x00000000002c7805 */ /* 0x000fe2000001ff00 */
[----:B------:R1:W5:Y:S01]  /*7ac0*/  @!P3 LD.E.64 R22, [R18.64] ;  /* 0x000000061216b980 */ /* 0x000362000c101b00 */
[----:B------:R-:W-:-:S03]  /*7ad0*/  @!P2 IADD3 R14, P0, R3, R5, RZ ;  /* 0x00000005030ea210 */ /* 0x000fc60007f1e0ff */
[----:B------:R1:W5:Y:S02]  /*7ae0*/  @!P3 LD.E.64 R24, [R16.64] ;  /* 0x000000061018b980 */ /* 0x000364000c101b00 */
[----:B------:R-:W-:Y:S01]  /*7af0*/  @!P2 IMAD.X R15, R4, 0x1, R6, P0 ;  /* 0x00000001040fa824 */ /* 0x000fe200000e0606 */
[----:B------:R-:W-:Y:S01]  /*7b00*/  @!P2 IADD3 R12, P0, R0, R5, RZ ;  /* 0x00000005000ca210 */ /* 0x000fe20007f1e0ff */
[----:B------:R-:W-:-:S03]  /*7b10*/  @!P1 IMAD.SHL.U32 R5, R46, 0x2, RZ ;  /* 0x000000022e059824 */ /* 0x000fc600078e00ff */
[----:B------:R1:W5:Y:S01]  /*7b20*/  @!P2 LD.E.64 R26, [R14.64] ;  /* 0x000000060e1aa980 */ /* 0x000362000c101b00 */
[----:B------:R-:W-:Y:S01]  /*7b30*/  @!P2 IMAD.X R13, R2, 0x1, R6, P0 ;  /* 0x00000001020da824 */ /* 0x000fe200000e0606 */
[----:B------:R-:W-:Y:S02]  /*7b40*/  @!P1 SHF.L.U64.HI R6, R46, 0x1, R33 ;  /* 0x000000012e069819 */ /* 0x000fe40000010221 */
[-C--:B------:R-:W-:Y:S02]  /*7b50*/  @!P1 IADD3 R10, P0, R3, R5.reuse, RZ ;  /* 0x00000005030a9210 */ /* 0x080fe40007f1e0ff */
[----:B------:R1:W5:Y:S03]  /*7b60*/  @!P2 LD.E.64 R28, [R12.64] ;  /* 0x000000060c1ca980 */ /* 0x000366000c101b00 */
[----:B------:R-:W-:Y:S01]  /*7b70*/  @!P1 IMAD.X R11, R4, 0x1, R6, P0 ;  /* 0x00000001040b9824 */ /* 0x000fe200000e0606 */
[----:B------:R-:W-:-:S04]  /*7b80*/  @!P1 IADD3 R8, P0, R0, R5, RZ ;  /* 0x0000000500089210 */ /* 0x000fc80007f1e0ff */
[----:B------:R1:W5:Y:S01]  /*7b90*/  @!P1 LD.E.64 R36, [R10.64] ;  /* 0x000000060a249980 */ /* 0x000362000c101b00 */
[----:B------:R-:W-:Y:S01]  /*7ba0*/  @!P1 IMAD.X R9, R2, 0x1, R6, P0 ;  /* 0x0000000102099824 */ /* 0x000fe200000e0606 */
[----:B------:R-:W-:-:S04]  /*7bb0*/  ISETP.GE.AND P0, PT, R158, c[0x0][0x27c], PT ;  /* 0x00009f009e007a0c */ /* 0x000fc80003f06270 */
[----:B------:R1:W5:Y:S09]  /*7bc0*/  @!P1 LD.E.64 R38, [R8.64] ;  /* 0x0000000608269980 */ /* 0x000372000c101b00 */
[C---:B------:R-:W-:Y:S01]  /*7bd0*/  @!P0 IMAD.SHL.U32 R5, R158.reuse, 0x2, RZ ;  /* 0x000000029e058824 */ /* 0x040fe200078e00ff */
[----:B------:R-:W-:-:S04]  /*7be0*/  @!P0 SHF.L.U64.HI R20, R158, 0x1, R41 ;  /* 0x000000019e148819 */ /* 0x000fc80000010229 */
[----:B------:R-:W-:-:S05]  /*7bf0*/  @!P0 IADD3 R6, P4, R3, R5, RZ ;  /* 0x0000000503068210 */ /* 0x000fca0007f9e0ff */
[----:B------:R-:W-:Y:S01]  /*7c00*/  @!P0 IMAD.X R7, R4, 0x1, R20, P4 ;  /* 0x0000000104078824 */ /* 0x000fe200020e0614 */
[----:B------:R-:W-:-:S04]  /*7c10*/  @!P0 IADD3 R4, P4, R0, R5, RZ ;  /* 0x0000000500048210 */ /* 0x000fc80007f9e0ff */
[----:B------:R1:W5:Y:S01]  /*7c20*/  @!P0 LD.E.64 R42, [R6.64] ;  /* 0x00000006062a8980 */ /* 0x000362000c101b00 */
[----:B------:R-:W-:Y:S01]  /*7c30*/  @!P0 IMAD.X R5, R2, 0x1, R20, P4 ;  /* 0x0000000102058824 */ /* 0x000fe200020e0614 */
[----:B------:R-:W-:-:S04]  /*7c40*/  ISETP.NE.AND P4, PT, R21, RZ, PT ;  /* 0x000000ff1500720c */ /* 0x000fc80003f85270 */
[----:B------:R1:W5:Y:S04]  /*7c50*/  @!P0 LD.E.64 R44, [R4.64] ;  /* 0x00000006042c8980 */ /* 0x000368000c101b00 */
.L_x_629:
[----:B------:R-:W-:Y:S05]  /*7c60*/  BSYNC B0 ;  /* 0x0000000000007941 */ /* 0x000fea0003800000 */
.L_x_628:
[----:B-1---5:R-:W-:Y:S01]  /*7c70*/  IMAD.MOV.U32 R2, RZ, RZ, R42 ;  /* 0x000000ffff027224 */ /* 0x022fe200078e002a */
[----:B------:R-:W-:Y:S01]  /*7c80*/  LOP3.LUT P0, RZ, R215, 0x10, RZ, 0xc0, !PT ;  /* 0x00000010d7ff7812 */ /* 0x000fe2000780c0ff */
[----:B---3--:R-:W-:Y:S01]  /*7c90*/  IMAD.MOV.U32 R0, RZ, RZ, R43 ;  /* 0x000000ffff007224 */ /* 0x008fe200078e002b */
[----:B--2---:R-:W-:Y:S01]  /*7ca0*/  MOV R3, R37 ;  /* 0x0000002500037202 */ /* 0x004fe20000000f00 */
[----:B----4-:R-:W-:Y:S01]  /*7cb0*/  IMAD.MOV.U32 R4, RZ, RZ, R36 ;  /* 0x000000ffff047224 */ /* 0x010fe200078e0024 */
[----:B------:R-:W-:Y:S01]  /*7cc0*/  MOV R8, R28 ;  /* 0x0000001c00087202 */ /* 0x000fe20000000f00 */
[----:B------:R-:W-:Y:S01]  /*7cd0*/  IMAD.MOV.U32 R6, RZ, RZ, R38 ;  /* 0x000000ffff067224 */ /* 0x000fe200078e0026 */
[----:B------:R-:W-:Y:S01]  /*7ce0*/  PRMT R101, R0, 0x5410, R2 ;  /* 0x0000541000657816 */ /* 0x000fe20000000002 */
[----:B------:R-:W-:Y:S01]  /*7cf0*/  IMAD.MOV.U32 R2, RZ, RZ, R26 ;  /* 0x000000ffff027224 */ /* 0x000fe200078e001a */
[----:B------:R-:W-:Y:S01]  /*7d00*/  PRMT R97, R3, 0x5410, R4 ;  /* 0x0000541003617816 */ /* 0x000fe20000000004 */
[----:B------:R-:W-:Y:S01]  /*7d10*/  IMAD.MOV.U32 R0, RZ, RZ, R27 ;  /* 0x000000ffff007224 */ /* 0x000fe200078e001b */
[----:B------:R-:W-:Y:S01]  /*7d20*/  MOV R4, R22 ;  /* 0x0000001600047202 */ /* 0x000fe20000000f00 */
[----:B------:R-:W-:Y:S01]  /*7d30*/  IMAD.MOV.U32 R5, RZ, RZ, R39 ;  /* 0x000000ffff057224 */ /* 0x000fe200078e0027 */
[----:B------:R-:W-:Y:S01]  /*7d40*/  BSSY B0, `(.L_x_630) ;  /* 0x0000047000007945 */ /* 0x000fe20003800000 */
[----:B------:R-:W-:Y:S01]  /*7d50*/  IMAD.MOV.U32 R3, RZ, RZ, R23 ;  /* 0x000000ffff037224 */ /* 0x000fe200078e0017 */
[----:B------:R-:W-:Y:S01]  /*7d60*/  PRMT R95, R0, 0x5410, R2 ;  /* 0x00005410005f7816 */ /* 0x000fe20000000002 */
[----:B------:R-:W-:Y:S01]  /*7d70*/  IMAD.MOV.U32 R2, RZ, RZ, R44 ;  /* 0x000000ffff027224 */ /* 0x000fe200078e002c */
[----:B------:R-:W-:Y:S01]  /*7d80*/  MOV R0, R45 ;  /* 0x0000002d00007202 */ /* 0x000fe20000000f00 */
[----:B------:R-:W-:Y:S01]  /*7d90*/  IMAD.MOV.U32 R7, RZ, RZ, R29 ;  /* 0x000000ffff077224 */ /* 0x000fe200078e001d */
[----:B------:R-:W-:Y:S01]  /*7da0*/  PRMT R96, R5, 0x5410, R6 ;  /* 0x0000541005607816 */ /* 0x000fe20000000006 */
[----:B------:R-:W-:Y:S01]  /*7db0*/  IMAD.MOV.U32 R6, RZ, RZ, R24 ;  /* 0x000000ffff067224 */ /* 0x000fe200078e0018 */
[----:B------:R-:W-:Y:S01]  /*7dc0*/  PRMT R69, R3, 0x5410, R4 ;  /* 0x0000541003457816 */ /* 0x000fe20000000004 */
[----:B------:R-:W-:Y:S01]  /*7dd0*/  CS2R R56, SRZ ;  /* 0x0000000000387805 */ /* 0x000fe2000001ff00 */
[----:B------:R-:W-:Y:S01]  /*7de0*/  PRMT R99, R0, 0x5410, R2 ;  /* 0x0000541000637816 */ /* 0x000fe20000000002 */
[----:B------:R1:W2:Y:S01]  /*7df0*/  SHFL.IDX PT, R4, R34, 0x1, 0x181f ;  /* 0x00381f0022047f89 */ /* 0x0002a200000e0000 */
[----:B------:R-:W-:Y:S01]  /*7e00*/  MOV R5, R25 ;  /* 0x0000001900057202 */ /* 0x000fe20000000f00 */
[----:B------:R-:W-:Y:S01]  /*7e10*/  CS2R R52, SRZ ;  /* 0x0000000000347805 */ /* 0x000fe2000001ff00 */
[----:B------:R-:W-:Y:S01]  /*7e20*/  PRMT R94, R7, 0x5410, R8 ;  /* 0x00005410075e7816 */ /* 0x000fe20000000008 */
[----:B------:R1:W3:Y:S01]  /*7e30*/  SHFL.IDX PT, R3, R40, 0x1, 0x181f ;  /* 0x00381f0028037f89 */ /* 0x0002e200000e0000 */
[----:B------:R-:W-:Y:S01]  /*7e40*/  PRMT R47, R5, 0x5410, R6 ;  /* 0x00005410052f7816 */ /* 0x000fe20000000006 */
[----:B------:R-:W-:Y:S01]  /*7e50*/  CS2R R48, SRZ ;  /* 0x0000000000307805 */ /* 0x000fe2000001ff00 */
[----:B------:R-:W-:Y:S01]  /*7e60*/  CS2R R60, SRZ ;  /* 0x00000000003c7805 */ /* 0x000fe2000001ff00 */
[----:B------:R1:W4:Y:S01]  /*7e70*/  SHFL.IDX PT, R2, R31, 0x1, 0x181f ;  /* 0x00381f001f027f89 */ /* 0x00032200000e0000 */
[----:B------:R-:W-:Y:S01]  /*7e80*/  CS2R R58, SRZ ;  /* 0x00000000003a7805 */ /* 0x000fe2000001ff00 */
[----:B------:R-:W-:Y:S01]  /*7e90*/  CS2R R54, SRZ ;  /* 0x0000000000367805 */ /* 0x000fe2000001ff00 */
[----:B------:R-:W-:Y:S01]  /*7ea0*/  CS2R R50, SRZ ;  /* 0x0000000000327805 */ /* 0x000fe2000001ff00 */
[----:B------:R1:W1:Y:S01]  /*7eb0*/  SHFL.IDX PT, R0, R32, 0x1, 0x181f ;  /* 0x00381f0020007f89 */ /* 0x00026200000e0000 */
[----:B------:R-:W-:Y:S05]  /*7ec0*/  @P0 BRA `(.L_x_631) ;  /* 0x000002e000000947 */ /* 0x000fea0003800000 */
[----:B------:R-:W-:Y:S01]  /*7ed0*/  ISETP.GE.AND P3, PT, R156, c[0x0][0x27c], PT ;  /* 0x00009f009c007a0c */ /* 0x000fe20003f66270 */
[----:B------:R-:W-:Y:S01]  /*7ee0*/  CS2R R48, SRZ ;  /* 0x0000000000307805 */ /* 0x000fe2000001ff00 */
[----:B------:R-:W-:Y:S01]  /*7ef0*/  ISETP.GE.AND P2, PT, R159, c[0x0][0x27c], PT ;  /* 0x00009f009f007a0c */ /* 0x000fe20003f46270 */
[----:B------:R-:W-:Y:S01]  /*7f00*/  CS2R R50, SRZ ;  /* 0x0000000000327805 */ /* 0x000fe2000001ff00 */
[----:B------:R-:W-:-:S02]  /*7f10*/  ISETP.GE.AND P1, PT, R46, c[0x0][0x27c], PT ;  /* 0x00009f002e007a0c */ /* 0x000fc40003f26270 */
[----:B------:R-:W-:-:S07]  /*7f20*/  P2R R21, PR, RZ, 0x10 ;  /* 0x00000010ff157803 */ /* 0x000fce0000000000 */
[C---:B------:R-:W-:Y:S01]  /*7f30*/  @!P3 IMAD.SHL.U32 R5, R156.reuse, 0x2, RZ ;  /* 0x000000029c05b824 */ /* 0x040fe200078e00ff */
[----:B------:R-:W-:-:S04]  /*7f40*/  @!P3 SHF.L.U64.HI R6, R156, 0x1, R35 ;  /* 0x000000019c06b819 */ /* 0x000fc80000010223 */
[----:B---3--:R-:W-:-:S05]  /*7f50*/  @!P3 IADD3 R18, P0, R3, R5, RZ ;  /* 0x000000050312b210 */ /* 0x008fca0007f1e0ff */
[--C-:B--2---:R-:W-:Y:S01]  /*7f60*/  @!P3 IMAD.X R19, R4, 0x1, R6.reuse, P0 ;  /* 0x000000010413b824 */ /* 0x104fe200000e0606 */
[----:B-1----:R-:W-:Y:S01]  /*7f70*/  @!P3 IADD3 R16, P0, R0, R5, RZ ;  /* 0x000000050010b210 */ /* 0x002fe20007f1e0ff */
[C---:B------:R-:W-:Y:S01]  /*7f80*/  @!P2 IMAD.SHL.U32 R5, R159.reuse, 0x2, RZ ;  /* 0x000000029f05a824 */ /* 0x040fe200078e00ff */
[----:B------:R-:W-:Y:S01]  /*7f90*/  CS2R R52, SRZ ;  /* 0x0000000000347805 */ /* 0x000fe2000001ff00 */
[----:B------:R-:W-:Y:S01]  /*7fa0*/  CS2R R54, SRZ ;  /* 0x0000000000367805 */ /* 0x000fe2000001ff00 */
[----:B------:R-:W-:Y:S01]  /*7fb0*/  CS2R R56, SRZ ;  /* 0x0000000000387805 */ /* 0x000fe2000001ff00 */
[----:B----4-:R-:W-:Y:S01]  /*7fc0*/  @!P3 IMAD.X R17, R2, 0x1, R6, P0 ;  /* 0x000000010211b824 */ /* 0x010fe200000e0606 */
[----:B------:R-:W-:Y:S01]  /*7fd0*/  @!P2 SHF.L.U64.HI R6, R159, 0x1, R30 ;  /* 0x000000019f06a819 */ /* 0x000fe2000001021e */
[----:B------:R-:W-:Y:S01]  /*7fe0*/  CS2R R58, SRZ ;  /* 0x00000000003a7805 */ /* 0x000fe2000001ff00 */
[CC--:B------:R-:W-:Y:S01]  /*7ff0*/  @!P2 IADD3 R14, P0, R3.reuse, R5.reuse, RZ ;  /* 0x00000005030ea210 */ /* 0x0c0fe20007f1e0ff */
[----:B------:R-:W-:Y:S01]  /*8000*/  CS2R R66, SRZ ;  /* 0x0000000000427805 */ /* 0x000fe2000001ff00 */
[----:B------:R-:W-:Y:S01]  /*8010*/  CS2R R60, SRZ ;  /* 0x00000000003c7805 */ /* 0x000fe2000001ff00 */
[----:B------:R1:W5:Y:S02]  /*8020*/  @!P3 LD.E.64 R48, [R18.64] ;  /* 0x000000061230b980 */ /* 0x000364000c101b00 */
[--C-:B------:R-:W-:Y:S01]  /*8030*/  @!P2 IMAD.X R15, R4, 0x1, R6.reuse, P0 ;  /* 0x00000001040fa824 */ /* 0x100fe200000e0606 */
[----:B------:R-:W-:Y:S01]  /*8040*/  @!P2 IADD3 R12, P0, R0, R5, RZ ;  /* 0x00000005000ca210 */ /* 0x000fe20007f1e0ff */
[----:B------:R-:W-:Y:S01]  /*8050*/  @!P1 IMAD.SHL.U32 R5, R46, 0x2, RZ ;  /* 0x000000022e059824 */ /* 0x000fe200078e00ff */
[----:B------:R1:W5:Y:S03]  /*8060*/  @!P3 LD.E.64 R50, [R16.64] ;  /* 0x000000061032b980 */ /* 0x000366000c101b00 */
[----:B------:R-:W-:Y:S01]  /*8070*/  @!P2 IMAD.X R13, R2, 0x1, R6, P0 ;  /* 0x00000001020da824 */ /* 0x000fe200000e0606 */
[----:B------:R-:W-:Y:S01]  /*8080*/  @!P1 SHF.L.U64.HI R6, R46, 0x1, R33 ;  /* 0x000000012e069819 */ /* 0x000fe20000010221 */
[----:B------:R1:W5:Y:S01]  /*8090*/  @!P2 LD.E.64 R52, [R14.64] ;  /* 0x000000060e34a980 */ /* 0x000362000c101b00 */
[----:B------:R-:W-:-:S03]  /*80a0*/  @!P1 IADD3 R10, P0, R3, R5, RZ ;  /* 0x00000005030a9210 */ /* 0x000fc60007f1e0ff */
[----:B------:R1:W5:Y:S02]  /*80b0*/  @!P2 LD.E.64 R54, [R12.64] ;  /* 0x000000060c36a980 */ /* 0x000364000c101b00 */
        /* <DEDUP_REMOVED lines=15> */
.L_x_631:
[----:B------:R-:W-:Y:S05]  /*81b0*/  BSYNC B0 ;  /* 0x0000000000007941 */ /* 0x000fea0003800000 */
.L_x_630:
[----:B-12--5:R-:W-:Y:S01]  /*81c0*/  IMAD.MOV.U32 R4, RZ, RZ, R66 ;  /* 0x000000ffff047224 */ /* 0x026fe200078e0042 */
[----:B------:R-:W-:Y:S01]  /*81d0*/  MOV R0, R57 ;  /* 0x0000003900007202 */ /* 0x000fe20000000f00 */
[----:B---3--:R-:W-:Y:S01]  /*81e0*/  IMAD.MOV.U32 R3, RZ, RZ, R67 ;  /* 0x000000ffff037224 */ /* 0x008fe200078e0043 */
[----:B------:R-:W-:Y:S01]  /*81f0*/  LOP3.LUT P0, RZ, R215, 0x80, RZ, 0xc0, !PT ;  /* 0x00000080d7ff7812 */ /* 0x000fe2000780c0ff */
        /* <DEDUP_REMOVED lines=18> */
[----:B------:R-:W-:Y:S01]  /*8320*/  PRMT R102, R7, 0x5410, R8 ;  /* 0x0000541007667816 */ /* 0x000fe20000000008 */
[----:B------:R-:W-:Y:S01]  /*8330*/  CS2R R92, SRZ ;  /* 0x00000000005c7805 */ /* 0x000fe2000001ff00 */
[----:B------:R-:W-:Y:S01]  /*8340*/  PRMT R107, R3, 0x5410, R4 ;  /* 0x00005410036b7816 */ /* 0x000fe20000000004 */
[----:B------:R-:W-:Y:S01]  /*8350*/  CS2R R78, SRZ ;  /* 0x00000000004e7805 */ /* 0x000fe2000001ff00 */
[----:B------:R-:W-:Y:S01]  /*8360*/  PRMT R104, R0, 0x5410, R2 ;  /* 0x0000541000687816 */ /* 0x000fe20000000002 */
[----:B------:R1:W2:Y:S01]  /*8370*/  SHFL.IDX PT, R4, R34, 0x2, 0x181f ;  /* 0x00581f0022047f89 */ /* 0x0002a200000e0000 */
[----:B------:R-:W-:Y:S01]  /*8380*/  PRMT R98, R5, 0x5410, R6 ;  /* 0x0000541005627816 */ /* 0x000fe20000000006 */
[----:B------:R-:W-:Y:S01]  /*8390*/  CS2R R74, SRZ ;  /* 0x00000000004a7805 */ /* 0x000fe2000001ff00 */
[----:B------:R-:W-:Y:S01]  /*83a0*/  CS2R R70, SRZ ;  /* 0x0000000000467805 */ /* 0x000fe2000001ff00 */
[----:B------:R1:W3:Y:S01]  /*83b0*/  SHFL.IDX PT, R3, R40, 0x2, 0x181f ;  /* 0x00581f0028037f89 */ /* 0x0002e200000e0000 */
[----:B------:R-:W-:Y:S01]  /*83c0*/  CS2R R62, SRZ ;  /* 0x00000000003e7805 */ /* 0x000fe2000001ff00 */
[----:B------:R-:W-:Y:S01]  /*83d0*/  CS2R R80, SRZ ;  /* 0x0000000000507805 */ /* 0x000fe2000001ff00 */
[----:B------:R-:W-:Y:S01]  /*83e0*/  CS2R R76, SRZ ;  /* 0x00000000004c7805 */ /* 0x000fe2000001ff00 */
[----:B------:R1:W4:Y:S01]  /*83f0*/  SHFL.IDX PT, R2, R31, 0x2, 0x181f ;  /* 0x00581f001f027f89 */ /* 0x00032200000e0000 */
[----:B------:R-:W-:Y:S01]  /*8400*/  CS2R R72, SRZ ;  /* 0x0000000000487805 */ /* 0x000fe2000001ff00 */
[----:B------:R-:W-:-:S02]  /*8410*/  CS2R R64, SRZ ;  /* 0x0000000000407805 */ /* 0x000fc4000001ff00 */
[----:B------:R1:W1:Y:S01]  /*8420*/  SHFL.IDX PT, R0, R32, 0x2, 0x181f ;  /* 0x00581f0020007f89 */ /* 0x00026200000e0000 */
        /* <DEDUP_REMOVED lines=47> */
.L_x_633:
[----:B------:R-:W-:Y:S05]  /*8720*/  BSYNC B0 ;  /* 0x0000000000007941 */ /* 0x000fea0003800000 */
.L_x_632:
[----:B----45:R-:W-:Y:S01]  /*8730*/  IMAD.MOV.U32 R2, RZ, RZ, R78 ;  /* 0x000000ffff027224 */ /* 0x030fe200078e004e */
[----:B---3--:R-:W-:Y:S01]  /*8740*/  MOV R3, R75 ;  /* 0x0000004b00037202 */ /* 0x008fe20000000f00 */
[----:B-1----:R-:W-:Y:S01]  /*8750*/  IMAD.MOV.U32 R0, RZ, RZ, R79 ;  /* 0x000000ffff007224 */ /* 0x002fe200078e004f */
[----:B------:R-:W-:Y:S01]  /*8760*/  ISETP.NE.AND P0, PT, R82, RZ, PT ;  /* 0x000000ff5200720c */ /* 0x000fe20003f05270 */
[----:B--2---:R-:W-:Y:S01]  /*8770*/  IMAD.MOV.U32 R4, RZ, RZ, R74 ;  /* 0x000000ffff047224 */ /* 0x004fe200078e004a */
        /* <DEDUP_REMOVED lines=15> */
[----:B------:R-:W-:Y:S01]  /*8870*/  CS2R R86, SRZ ;  /* 0x0000000000567805 */ /* 0x000fe2000001ff00 */
[----:B------:R1:W2:Y:S01]  /*8880*/  SHFL.IDX PT, R4, R34, 0x3, 0x181f ;  /* 0x00781f0022047f89 */ /* 0x0002a200000e0000 */
[----:B------:R-:W-:Y:S01]  /*8890*/  PRMT R112, R0, 0x5410, R2 ;  /* 0x0000541000707816 */ /* 0x000fe20000000002 */
[----:B------:R-:W-:Y:S01]  /*88a0*/  CS2R R82, SRZ ;  /* 0x0000000000527805 */ /* 0x000fe2000001ff00 */
[----:B------:R-:W-:Y:S01]  /*88b0*/  CS2R R18, SRZ ;  /* 0x0000000000127805 */ /* 0x000fe2000001ff00 */
[----:B------:R-:W3:Y:S01]  /*88c0*/  SHFL.IDX PT, R3, R40, 0x3, 0x181f ;  /* 0x00781f0028037f89 */ /* 0x000ee200000e0000 */
[----:B------:R-:W-:Y:S01]  /*88d0*/  CS2R R90, SRZ ;  /* 0x00000000005a7805 */ /* 0x000fe2000001ff00 */
[----:B------:R-:W-:Y:S01]  /*88e0*/  CS2R R88, SRZ ;  /* 0x0000000000587805 */ /* 0x000fe2000001ff00 */
[----:B------:R-:W-:Y:S01]  /*88f0*/  CS2R R84, SRZ ;  /* 0x0000000000547805 */ /* 0x000fe2000001ff00 */
[----:B------:R4:W2:Y:S01]  /*8900*/  SHFL.IDX PT, R2, R31, 0x3, 0x181f ;  /* 0x00781f001f027f89 */ /* 0x0008a200000e0000 */
[----:B------:R-:W-:-:S03]  /*8910*/  CS2R R20, SRZ ;  /* 0x0000000000147805 */ /* 0x000fc6000001ff00 */
[----:B------:R2:W3:Y:S01]  /*8920*/  SHFL.IDX PT, R0, R32, 0x3, 0x181f ;  /* 0x00781f0020007f89 */ /* 0x0004e200000e0000 */
[----:B-1----:R-:W-:Y:S01]  /*8930*/  PRMT R34, R5, 0x5410, R6 ;  /* 0x0000541005227816 */ /* 0x002fe20000000006 */
[----:B------:R-:W-:Y:S01]  /*8940*/  IMAD.MOV.U32 R6, RZ, RZ, R64 ;  /* 0x000000ffff067224 */ /* 0x000fe200078e0040 */
[----:B------:R-:W-:-:S04]  /*8950*/  MOV R5, R65 ;  /* 0x0000004100057202 */ /* 0x000fc80000000f00 */
[----:B----4-:R-:W-:Y:S02]  /*8960*/  PRMT R31, R5, 0x5410, R6 ;  /* 0x00005410051f7816 */ /* 0x010fe40000000006 */
[----:B--2---:R-:W-:Y:S01]  /*8970*/  PRMT R32, R7, 0x5410, R8 ;  /* 0x0000541007207816 */ /* 0x004fe20000000008 */
[----:B------:R-:W-:Y:S05]  /*8980*/  @P0 BRA `(.L_x_635) ;  /* 0x000002e000000947 */ /* 0x000fea0003800000 */
[----:B---3--:R-:W-:Y:S01]  /*8990*/  ISETP.GE.AND P3, PT, R159, c[0x0][0x27c], PT ;  /* 0x00009f009f007a0c */ /* 0x008fe20003f66270 */
[----:B------:R-:W-:Y:S01]  /*89a0*/  CS2R R82, SRZ ;  /* 0x0000000000527805 */ /* 0x000fe2000001ff00 */
[----:B------:R-:W-:Y:S01]  /*89b0*/  ISETP.GE.AND P1, PT, R46, c[0x0][0x27c], PT ;  /* 0x00009f002e007a0c */ /* 0x000fe20003f26270 */
[----:B------:R-:W-:Y:S01]  /*89c0*/  CS2R R84, SRZ ;  /* 0x0000000000547805 */ /* 0x000fe2000001ff00 */
[----:B------:R-:W-:Y:S02]  /*89d0*/  ISETP.GE.AND P2, PT, R156, c[0x0][0x27c], PT ;  /* 0x00009f009c007a0c */ /* 0x000fe40003f46270 */
[----:B------:R-:W-:-:S07]  /*89e0*/  P2R R21, PR, RZ, 0x10 ;  /* 0x00000010ff157803 */ /* 0x000fce0000000000 */
[C---:B------:R-:W-:Y:S01]  /*89f0*/  @!P3 IMAD.SHL.U32 R5, R159.reuse, 0x2, RZ ;  /* 0x000000029f05b824 */ /* 0x040fe200078e00ff */
[----:B------:R-:W-:-:S04]  /*8a00*/  @!P3 SHF.L.U64.HI R6, R159, 0x1, R30 ;  /* 0x000000019f06b819 */ /* 0x000fc8000001021e */
[----:B------:R-:W-:-:S05]  /*8a10*/  @!P3 IADD3 R18, P0, R3, R5, RZ ;  /* 0x000000050312b210 */ /* 0x000fca0007f1e0ff */
[--C-:B------:R-:W-:Y:S01]  /*8a20*/  @!P3 IMAD.X R19, R4, 0x1, R6.reuse, P0 ;  /* 0x000000010413b824 */ /* 0x100fe200000e0606 */
[----:B------:R-:W-:Y:S01]  /*8a30*/  @!P3 IADD3 R16, P0, R0, R5, RZ ;  /* 0x000000050010b210 */ /* 0x000fe20007f1e0ff */
[----:B------:R-:W-:Y:S01]  /*8a40*/  @!P1 IMAD.SHL.U32 R5, R46, 0x2, RZ ;  /* 0x000000022e059824 */ /* 0x000fe200078e00ff */
[----:B------:R-:W-:Y:S01]  /*8a50*/  CS2R R86, SRZ ;  /* 0x0000000000567805 */ /* 0x000fe2000001ff00 */
[----:B------:R-:W-:Y:S01]  /*8a60*/  CS2R R88, SRZ ;  /* 0x0000000000587805 */ /* 0x000fe2000001ff00 */
[----:B------:R1:W5:Y:S01]  /*8a70*/  @!P3 LD.E.64 R82, [R18.64] ;  /* 0x000000061252b980 */ /* 0x000362000c101b00 */
[----:B------:R-:W-:Y:S01]  /*8a80*/  @!P3 IMAD.X R17, R2, 0x1, R6, P0 ;  /* 0x000000010211b824 */ /* 0x000fe200000e0606 */
[----:B------:R-:W-:Y:S02]  /*8a90*/  @!P1 SHF.L.U64.HI R6, R46, 0x1, R33 ;  /* 0x000000012e069819 */ /* 0x000fe40000010221 */
[-C--:B------:R-:W-:Y:S01]  /*8aa0*/  @!P1 IADD3 R14, P0, R3, R5.reuse, RZ ;  /* 0x00000005030e9210 */ /* 0x080fe20007f1e0ff */
[----:B------:R-:W-:Y:S01]  /*8ab0*/  CS2R R92, SRZ ;  /* 0x00000000005c7805 */ /* 0x000fe2000001ff00 */
[----:B------:R-:W-:Y:S01]  /*8ac0*/  CS2R R90, SRZ ;  /* 0x00000000005a7805 */ /* 0x000fe2000001ff00 */
        /* <DEDUP_REMOVED lines=10> */
[----:B------:R-:W-:-:S05]  /*8b70*/  @!P2 IADD3 R8, P0, R0, R5, RZ ;  /* 0x000000050008a210 */ /* 0x000fca0007f1e0ff */
[----:B------:R-:W-:Y:S01]  /*8b80*/  @!P2 IMAD.X R9, R2, 0x1, R6, P0 ;  /* 0x000000010209a824 */ /* 0x000fe200000e0606 */
[----:B------:R-:W-:-:S13]  /*8b90*/  ISETP.GE.AND P0, PT, R158, c[0x0][0x27c], PT ;  /* 0x00009f009e007a0c */ /* 0x000fda0003f06270 */
[C---:B------:R-:W-:Y:S01]  /*8ba0*/  @!P0 IMAD.SHL.U32 R5, R158.reuse, 0x2, RZ ;  /* 0x000000029e058824 */ /* 0x040fe200078e00ff */
[----:B------:R-:W-:-:S04]  /*8bb0*/  @!P0 SHF.L.U64.HI R20, R158, 0x1, R41 ;  /* 0x000000019e148819 */ /* 0x000fc80000010229 */
[----:B------:R-:W-:-:S05]  /*8bc0*/  @!P0 IADD3 R6, P4, R3, R5, RZ ;  /* 0x0000000503068210 */ /* 0x000fca0007f9e0ff */
[----:B------:R-:W-:Y:S01]  /*8bd0*/  @!P0 IMAD.X R7, R4, 0x1, R20, P4 ;  /* 0x0000000104078824 */ /* 0x000fe200020e0614 */
[----:B------:R-:W-:Y:S01]  /*8be0*/  @!P0 IADD3 R4, P4, R0, R5, RZ ;  /* 0x0000000500048210 */ /* 0x000fe20007f9e0ff */
[----:B-1----:R-:W-:-:S03]  /*8bf0*/  CS2R R18, SRZ ;  /* 0x0000000000127805 */ /* 0x002fc6000001ff00 */
[----:B------:R2:W5:Y:S01]  /*8c00*/  @!P0 LD.E.64 R92, [R6.64] ;  /* 0x00000006065c8980 */ /* 0x000562000c101b00 */
[----:B------:R-:W-:Y:S01]  /*8c10*/  @!P0 IMAD.X R5, R2, 0x1, R20, P4 ;  /* 0x0000000102058824 */ /* 0x000fe200020e0614 */
[----:B------:R-:W-:Y:S02]  /*8c20*/  ISETP.NE.AND P4, PT, R21, RZ, PT ;  /* 0x000000ff1500720c */ /* 0x000fe40003f85270 */
[----:B------:R-:W-:Y:S01]  /*8c30*/  CS2R R20, SRZ ;  /* 0x0000000000147805 */ /* 0x000fe2000001ff00 */
[----:B------:R2:W5:Y:S04]  /*8c40*/  @!P2 LD.E.64 R18, [R10.64] ;  /* 0x000000060a12a980 */ /* 0x000568000c101b00 */
[----:B------:R2:W5:Y:S04]  /*8c50*/  @!P0 LD.E.64 R90, [R4.64] ;  /* 0x00000006045a8980 */ /* 0x000568000c101b00 */
[----:B------:R2:W5:Y:S02]  /*8c60*/  @!P2 LD.E.64 R20, [R8.64] ;  /* 0x000000060814a980 */ /* 0x000564000c101b00 */
.L_x_635:
[----:B---3--:R-:W-:Y:S05]  /*8c70*/  BSYNC B0 ;  /* 0x0000000000007941 */ /* 0x008fea0003800000 */
.L_x_634:
[----:B-----5:R-:W-:Y:S01]  /*8c80*/  IMAD.MOV.U32 R0, RZ, RZ, R92 ;  /* 0x000000ffff007224 */ /* 0x020fe200078e005c */
[----:B------:R-:W-:-:S04]  /*8c90*/  DEPBAR.LE SB0, 0x1 ;  /* 0x000080400000791a */ /* 0x000fc80000000000 */
[----:B--2---:R-:W-:Y:S01]  /*8ca0*/  IMAD.MOV.U32 R4, RZ, RZ, R93 ;  /* 0x000000ffff047224 */ /* 0x004fe200078e005d */
[----:B------:R-:W-:Y:S01]  /*8cb0*/  BSSY B1, `(.L_x_636) ;  /* 0x00000e4000017945 */ /* 0x000fe20003800000 */
[----:B------:R-:W-:Y:S02]  /*8cc0*/  IMAD.MOV.U32 R3, RZ, RZ, R86 ;  /* 0x000000ffff037224 */ /* 0x000fe400078e0056 */
[----:B------:R-:W-:Y:S01]  /*8cd0*/  IMAD.MOV.U32 R2, RZ, RZ, R87 ;  /* 0x000000ffff027224 */ /* 0x000fe200078e0057 */
[----:B------:R-:W-:Y:S01]  /*8ce0*/  PRMT R116, R4, 0x5410, R0 ;  /* 0x0000541004747816 */ /* 0x000fe20000000000 */
[----:B------:R-:W-:Y:S01]  /*8cf0*/  IMAD.MOV.U32 R4, RZ, RZ, R83 ;  /* 0x000000ffff047224 */ /* 0x000fe200078e0053 */
[----:B------:R-:W-:Y:S02]  /*8d00*/  MOV R0, R82 ;  /* 0x0000005200007202 */ /* 0x000fe40000000f00 */
[----:B------:R-:W-:Y:S01]  /*8d10*/  PRMT R114, R2, 0x5410, R3 ;  /* 0x0000541002727816 */ /* 0x000fe20000000003 */
[----:B------:R-:W-:Y:S01]  /*8d20*/  IMAD.MOV.U32 R3, RZ, RZ, R18 ;  /* 0x000000ffff037224 */ /* 0x000fe200078e0012 */
[----:B------:R-:W-:Y:S01]  /*8d30*/  PRMT R41, R41, 0x5410, R0 ;  /* 0x0000541029297816 */ /* 0x000fe20000000000 */
[----:B------:R-:W-:Y:S01]  /*8d40*/  IMAD.MOV.U32 R2, RZ, RZ, R19 ;  /* 0x000000ffff027224 */ /* 0x000fe200078e0013 */
[----:B------:R-:W-:-:S02]  /*8d50*/  MOV R0, R90 ;  /* 0x0000005a00007202 */ /* 0x000fc40000000f00 */
[----:B------:R-:W-:Y:S01]  /*8d60*/  PRMT R41, R4, 0x7610, R41 ;  /* 0x0000761004297816 */ /* 0x000fe20000000029 */
[----:B------:R-:W-:Y:S01]  /*8d70*/  IMAD.IADD R4, R68, 0x1, -R225 ;  /* 0x0000000144047824 */ /* 0x000fe200078e0ae1 */
[----:B------:R-:W-:Y:S01]  /*8d80*/  PRMT R35, R2, 0x5410, R3 ;  /* 0x0000541002237816 */ /* 0x000fe20000000003 */
[----:B------:R-:W-:Y:S01]  /*8d90*/  IMAD.MOV.U32 R3, RZ, RZ, R91 ;  /* 0x000000ffff037224 */ /* 0x000fe200078e005b */
[----:B------:R-:W-:Y:S01]  /*8da0*/  PRMT R115, R115, 0x5410, R0 ;  /* 0x0000541073737816 */ /* 0x000fe20000000000 */
[----:B------:R-:W-:Y:S01]  /*8db0*/  IMAD.MOV.U32 R2, RZ, RZ, R88 ;  /* 0x000000ffff027224 */ /* 0x000fe200078e0058 */
[----:B------:R-:W-:Y:S01]  /*8dc0*/  IMNMX R30, R4, 0x80, PT ;  /* 0x00000080041e7817 */ /* 0x000fe20003800200 */
[----:B------:R-:W-:Y:S01]  /*8dd0*/  IMAD.MOV.U32 R4, RZ, RZ, R84 ;  /* 0x000000ffff047224 */ /* 0x000fe200078e0054 */
[----:B------:R-:W-:Y:S01]  /*8de0*/  MOV R0, R89 ;  /* 0x0000005900007202 */ /* 0x000fe20000000f00 */
[----:B------:R-:W-:Y:S01]  /*8df0*/  BAR.SYNC.DEFER_BLOCKING 0x0 ;  /* 0x0000000000007b1d */ /* 0x000fe20000010000 */
[----:B------:R-:W-:-:S02]  /*8e00*/  ISETP.GE.AND P0, PT, R214, R30, PT ;  /* 0x0000001ed600720c */ /* 0x000fc40003f06270 */
[----:B------:R-:W-:Y:S01]  /*8e10*/  PRMT R115, R3, 0x7610, R115 ;  /* 0x0000761003737816 */ /* 0x000fe20000000073 */
[----:B------:R-:W-:Y:S01]  /*8e20*/  IMAD.MOV.U32 R3, RZ, RZ, R85 ;  /* 0x000000ffff037224 */ /* 0x000fe200078e0055 */
[----:B------:R-:W-:Y:S01]  /*8e30*/  PRMT R68, R0, 0x5410, R2 ;  /* 0x0000541000447816 */ /* 0x000fe20000000002 */
[----:B------:R-:W-:Y:S01]  /*8e40*/  IMAD.MOV.U32 R0, RZ, RZ, R21 ;  /* 0x000000ffff007224 */ /* 0x000fe200078e0015 */
[----:B------:R-:W-:Y:S02]  /*8e50*/  MOV R2, R20 ;  /* 0x0000001400027202 */ /* 0x000fe40000000f00 */
[----:B------:R-:W-:Y:S02]  /*8e60*/  PRMT R40, R3, 0x5410, R4 ;  /* 0x0000541003287816 */ /* 0x000fe40000000004 */
[----:B------:R-:W-:-:S03]  /*8e70*/  PRMT R33, R0, 0x5410, R2 ;  /* 0x0000541000217816 */ /* 0x000fc60000000002 */
[----:B------:R-:W-:Y:S05]  /*8e80*/  @P0 BRA `(.L_x_637) ;  /* 0x00000c6000000947 */ /* 0x000fea0003800000 */
[----:B------:R-:W-:Y:S01]  /*8e90*/  ISETP.GE.AND P0, PT, R156, c[0x0][0x27c], PT ;  /* 0x00009f009c007a0c */ /* 0x000fe20003f06270 */
[----:B------:R-:W-:-:S12]  /*8ea0*/  BSSY B0, `(.L_x_638) ;  /* 0x0000030000007945 */ /* 0x000fd80003800000 */
[----:B------:R-:W-:Y:S05]  /*8eb0*/  @P0 BRA `(.L_x_639) ;  /* 0x000002e000000947 */ /* 0x000fea0003800000 */
[----:B------:R-:W1:Y:S01]  /*8ec0*/  LDS.128 R4, [R196+0x10080] ;  /* 0x01008000c4047984 */ /* 0x000e620000000c00 */
[----:B------:R-:W-:Y:S02]  /*8ed0*/  SHF.R.U64 R0, R22, 0x10, R23 ;  /* 0x0000001016007819 */ /* 0x000fe40000001217 */
[----:B------:R-:W-:Y:S02]  /*8ee0*/  SHF.R.U32.HI R11, RZ, 0x10, R25 ;  /* 0x00000010ff0b7819 */ /* 0x000fe40000011619 */
[----:B------:R-:W-:Y:S02]  /*8ef0*/  SHF.R.U32.HI R2, RZ, 0x10, R23 ;  /* 0x00000010ff027819 */ /* 0x000fe40000011617 */
[----:B------:R-:W-:Y:S02]  /*8f00*/  PRMT R10, R69, 0x5432, R0 ;  /* 0x00005432450a7816 */ /* 0x000fe40000000000 */
[----:B------:R-:W-:Y:S02]  /*8f10*/  PRMT R0, R47, 0x5410, R11 ;  /* 0x000054102f007816 */ /* 0x000fe4000000000b */
[----:B------:R-:W-:-:S02]  /*8f20*/  PRMT R8, R69, 0x5410, R2 ;  /* 0x0000541045087816 */ /* 0x000fc40000000002 */
[----:B------:R-:W-:Y:S01]  /*8f30*/  SHF.R.U64 R3, R24, 0x10, R25 ;  /* 0x0000001018037819 */ /* 0x000fe20000001219 */
[----:B------:R-:W-:Y:S01]  /*8f40*/  IMAD.U32 R15, R0, 0x10000, RZ ;  /* 0x00010000000f7824 */ /* 0x000fe200078e00ff */
[C---:B------:R-:W-:Y:S01]  /*8f50*/  LOP3.LUT R16, R8.reuse, 0xffff0000, RZ, 0xc0, !PT ;  /* 0xffff000008107812 */ /* 0x040fe200078ec0ff */
[----:B------:R-:W-:Y:S01]  /*8f60*/  IMAD.U32 R14, R8, 0x10000, RZ ;  /* 0x00010000080e7824 */ /* 0x000fe200078e00ff */
[----:B------:R-:W-:Y:S02]  /*8f70*/  PRMT R9, R47, 0x5432, R3 ;  /* 0x000054322f097816 */ /* 0x000fe40000000003 */
[----:B------:R-:W-:Y:S01]  /*8f80*/  LOP3.LUT R17, R0, 0xffff0000, RZ, 0xc0, !PT ;  /* 0xffff000000117812 */ /* 0x000fe200078ec0ff */
[C---:B-1----:R-:W-:Y:S01]  /*8f90*/  IMAD.U32 R12, R6.reuse, 0x10000, RZ ;  /* 0x00010000060c7824 */ /* 0x042fe200078e00ff */
[----:B------:R-:W-:Y:S01]  /*8fa0*/  LOP3.LUT R6, R6, 0xffff0000, RZ, 0xc0, !PT ;  /* 0xffff000006067812 */ /* 0x000fe200078ec0ff */
[C---:B------:R-:W-:Y:S01]  /*8fb0*/  IMAD.U32 R11, R7.reuse, 0x10000, RZ ;  /* 0x00010000070b7824 */ /* 0x040fe200078e00ff */
[----:B------:R-:W-:-:S02]  /*8fc0*/  LOP3.LUT R2, R7, 0xffff0000, RZ, 0xc0, !PT ;  /* 0xffff000007027812 */ /* 0x000fc400078ec0ff */
[----:B------:R-:W-:Y:S01]  /*8fd0*/  SHF.L.U32 R7, R4, 0x10, RZ ;  /* 0x0000001004077819 */ /* 0x000fe200000006ff */
[----:B------:R-:W-:Y:S01]  /*8fe0*/  FMUL.FTZ R8, R6, R15 ;  /* 0x0000000f06087220 */ /* 0x000fe20000410000 */
[----:B------:R-:W-:Y:S01]  /*8ff0*/  LOP3.LUT R3, R4, 0xffff0000, RZ, 0xc0, !PT ;  /* 0xffff000004037812 */ /* 0x000fe200078ec0ff */
[-C--:B------:R-:W-:Y:S01]  /*9000*/  FMUL.FTZ R6, R6, R14.reuse ;  /* 0x0000000e06067220 */ /* 0x080fe20000410000 */
[C---:B------:R-:W-:Y:S01]  /*9010*/  LOP3.LUT R0, R5.reuse, 0xffff0000, RZ, 0xc0, !PT ;  /* 0xffff000005007812 */ /* 0x040fe200078ec0ff */
[----:B------:R-:W-:Y:S01]  /*9020*/  FMUL.FTZ R4, R2, R17 ;  /* 0x0000001102047220 */ /* 0x000fe20000410000 */
[----:B------:R-:W-:Y:S01]  /*9030*/  SHF.L.U32 R13, R5, 0x10, RZ ;  /* 0x00000010050d7819 */ /* 0x000fe200000006ff */
[C---:B------:R-:W-:Y:S02]  /*9040*/  FFMA.FTZ R6, R12.reuse, R15, R6 ;  /* 0x0000000f0c067223 */ /* 0x040fe40000010006 */
[----:B------:R-:W-:Y:S01]  /*9050*/  FFMA.FTZ R14, R12, R14, -R8 ;  /* 0x0000000e0c0e7223 */ /* 0x000fe20000010808 */
[----:B------:R-:W-:Y:S01]  /*9060*/  SHF.L.U32 R12, R10, 0x10, RZ ;  /* 0x000000100a0c7819 */ /* 0x000fe200000006ff */
[C---:B------:R-:W-:Y:S01]  /*9070*/  IMAD.U32 R15, R9.reuse, 0x10000, RZ ;  /* 0x00010000090f7824 */ /* 0x040fe200078e00ff */
[----:B------:R-:W-:Y:S01]  /*9080*/  LOP3.LUT R9, R9, 0xffff0000, RZ, 0xc0, !PT ;  /* 0xffff000009097812 */ /* 0x000fe200078ec0ff */
[-C--:B------:R-:W-:Y:S01]  /*9090*/  FMUL.FTZ R2, R2, R16.reuse ;  /* 0x0000001002027220 */ /* 0x080fe20000410000 */
[----:B------:R-:W-:Y:S01]  /*90a0*/  LOP3.LUT R10, R10, 0xffff0000, RZ, 0xc0, !PT ;  /* 0xffff00000a0a7812 */ /* 0x000fe200078ec0ff */
[C---:B------:R-:W-:Y:S01]  /*90b0*/  FFMA.FTZ R8, R11.reuse, R16, -R4 ;  /* 0x000000100b087223 */ /* 0x040fe20000010804 */
[----:B------:R-:W-:Y:S01]  /*90c0*/  F2FP.BF16.PACK_AB R6, R6, R14 ;  /* 0x0000000e0606723e */ /* 0x000fe200000010ff */
[----:B------:R-:W-:-:S02]  /*90d0*/  FFMA.FTZ R5, R11, R17, R2 ;  /* 0x000000110b057223 */ /* 0x000fc40000010002 */
[C---:B------:R-:W-:Y:S02]  /*90e0*/  FMUL.FTZ R4, R3.reuse, R15 ;  /* 0x0000000f03047220 */ /* 0x040fe40000410000 */
[C---:B------:R-:W-:Y:S02]  /*90f0*/  FMUL.FTZ R2, R0.reuse, R9 ;  /* 0x0000000900027220 */ /* 0x040fe40000410000 */
[----:B------:R-:W-:Y:S02]  /*9100*/  FMUL.FTZ R3, R3, R12 ;  /* 0x0000000c03037220 */ /* 0x000fe40000410000 */
[----:B------:R-:W-:Y:S02]  /*9110*/  FMUL.FTZ R0, R0, R10 ;  /* 0x0000000a00007220 */ /* 0x000fe40000410000 */
[C---:B------:R-:W-:Y:S02]  /*9120*/  FFMA.FTZ R4, R7.reuse, R12, -R4 ;  /* 0x0000000c07047223 */ /* 0x040fe40000010804 */
[----:B------:R-:W-:Y:S01]  /*9130*/  FFMA.FTZ R3, R7, R15, R3 ;  /* 0x0000000f07037223 */ /* 0x000fe20000010003 */
[----:B------:R-:W-:Y:S01]  /*9140*/  F2FP.BF16.PACK_AB R7, R5, R8 ;  /* 0x000000080507723e */ /* 0x000fe200000010ff */
[----:B------:R-:W-:-:S02]  /*9150*/  FFMA.FTZ R2, R13, R10, -R2 ;  /* 0x0000000a0d027223 */ /* 0x000fc40000010802 */
[----:B------:R-:W-:Y:S01]  /*9160*/  FFMA.FTZ R0, R13, R9, R0 ;  /* 0x000000090d007223 */ /* 0x000fe20000010000 */
[----:B------:R-:W-:-:S04]  /*9170*/  F2FP.BF16.PACK_AB R4, R3, R4 ;  /* 0x000000040304723e */ /* 0x000fc800000010ff */
[----:B------:R-:W-:-:S05]  /*9180*/  F2FP.BF16.PACK_AB R5, R0, R2 ;  /* 0x000000020005723e */ /* 0x000fca00000010ff */
[----:B------:R1:W-:Y:S02]  /*9190*/  STS.128 [R196+0x10080], R4 ;  /* 0x01008004c4007388 */ /* 0x0003e40000000c00 */
.L_x_639:
[----:B------:R-:W-:Y:S05]  /*91a0*/  BSYNC B0 ;  /* 0x0000000000007941 */ /* 0x000fea0003800000 */
.L_x_638:
[----:B------:R-:W-:Y:S01]  /*91b0*/  ISETP.GE.AND P0, PT, R159, c[0x0][0x27c], PT ;  /* 0x00009f009f007a0c */ /* 0x000fe20003f06270 */
[----:B------:R-:W-:-:S12]  /*91c0*/  BSSY B0, `(.L_x_640) ;  /* 0x0000030000007945 */ /* 0x000fd80003800000 */
[----:B------:R-:W-:Y:S05]  /*91d0*/  @P0 BRA `(.L_x_641) ;  /* 0x000002e000000947 */ /* 0x000fea0003800000 */
[----:B-1----:R-:W1:Y:S01]  /*91e0*/  LDS.128 R4, [R196+0x14080] ;  /* 0x01408000c4047984 */ /* 0x002e620000000c00 */
[----:B------:R-:W-:Y:S02]  /*91f0*/  SHF.R.U64 R0, R26, 0x10, R27 ;  /* 0x000000101a007819 */ /* 0x000fe4000000121b */
[----:B------:R-:W-:Y:S02]  /*9200*/  SHF.R.U32.HI R11, RZ, 0x10, R29 ;  /* 0x00000010ff0b7819 */ /* 0x000fe4000001161d */
[----:B------:R-:W-:Y:S02]  /*9210*/  SHF.R.U32.HI R2, RZ, 0x10, R27 ;  /* 0x00000010ff027819 */ /* 0x000fe4000001161b */
[C---:B------:R-:W-:Y:S02]  /*9220*/  PRMT R10, R95.reuse, 0x5432, R0 ;  /* 0x000054325f0a7816 */ /* 0x040fe40000000000 */
        /* <DEDUP_REMOVED lines=41> */
.L_x_641:
[----:B------:R-:W-:Y:S05]  /*94c0*/  BSYNC B0 ;  /* 0x0000000000007941 */ /* 0x000fea0003800000 */
.L_x_640:
        /* <DEDUP_REMOVED lines=49> */
.L_x_643:
[----:B------:R-:W-:Y:S05]  /*97e0*/  BSYNC B0 ;  /* 0x0000000000007941 */ /* 0x000fea0003800000 */
.L_x_642:
[----:B------:R-:W-:-:S13]  /*97f0*/  ISETP.GE.AND P0, PT, R158, c[0x0][0x27c], PT ;  /* 0x00009f009e007a0c */ /* 0x000fda0003f06270 */
[----:B------:R-:W-:Y:S05]  /*9800*/  @P0 BRA `(.L_x_637) ;  /* 0x000002e000000947 */ /* 0x000fea0003800000 */
[----:B-1----:R-:W1:Y:S01]  /*9810*/  LDS.128 R4, [R196+0x1c080] ;  /* 0x01c08000c4047984 */ /* 0x002e620000000c00 */
        /* <DEDUP_REMOVED lines=45> */
.L_x_637:
[----:B------:R-:W-:Y:S05]  /*9af0*/  BSYNC B1 ;  /* 0x0000000000017941 */ /* 0x000fea0003800000 */
.L_x_636:
[----:B------:R-:W-:Y:S01]  /*9b00*/  ISETP.GE.AND P0, PT, R128, R30, PT ;  /* 0x0000001e8000720c */ /* 0x000fe20003f06270 */
[----:B------:R-:W-:-:S12]  /*9b10*/  BSSY B1, `(.L_x_644) ;  /* 0x00000c8000017945 */ /* 0x000fd80003800000 */
[----:B------:R-:W-:Y:S05]  /*9b20*/  @P0 BRA `(.L_x_645) ;  /* 0x00000c6000000947 */ /* 0x000fea0003800000 */
[----:B------:R-:W-:Y:S01]  /*9b30*/  ISETP.GE.AND P0, PT, R156, c[0x0][0x27c], PT ;  /* 0x00009f009c007a0c */ /* 0x000fe20003f06270 */
[----:B------:R-:W-:-:S12]  /*9b40*/  BSSY B0, `(.L_x_646) ;  /* 0x0000030000007945 */ /* 0x000fd80003800000 */
        /* <DEDUP_REMOVED lines=47> */
.L_x_647:
[----:B------:R-:W-:Y:S05]  /*9e40*/  BSYNC B0 ;  /* 0x0000000000007941 */ /* 0x000fea0003800000 */
.L_x_646:
        /* <DEDUP_REMOVED lines=49> */
.L_x_649:
[----:B------:R-:W-:Y:S05]  /*a160*/  BSYNC B0 ;  /* 0x0000000000007941 */ /* 0x000fea0003800000 */
.L_x_648:
        /* <DEDUP_REMOVED lines=49> */
.L_x_651:
[----:B------:R-:W-:Y:S05]  /*a480*/  BSYNC B0 ;  /* 0x0000000000007941 */ /* 0x000fea0003800000 */
.L_x_650:
        /* <DEDUP_REMOVED lines=48> */
.L_x_645:
[----:B------:R-:W-:Y:S05]  /*a790*/  BSYNC B1 ;  /* 0x0000000000017941 */ /* 0x000fea0003800000 */
.L_x_644:
        /* <DEDUP_REMOVED lines=53> */
.L_x_655:
[----:B------:R-:W-:Y:S05]  /*aaf0*/  BSYNC B0 ;  /* 0x0000000000007941 */ /* 0x000fea0003800000 */
.L_x_654:
        /* <DEDUP_REMOVED lines=49> */
.L_x_657:
[----:B------:R-:W-:Y:S05]  /*ae10*/  BSYNC B0 ;  /* 0x0000000000007941 */ /* 0x000fea0003800000 */
.L_x_656:
        /* <DEDUP_REMOVED lines=49> */
.L_x_659:
[----:B------:R-:W-:Y:S05]  /*b130*/  BSYNC B0 ;  /* 0x0000000000007941 */ /* 0x000fea0003800000 */
.L_x_658:
[----:B------:R-:W-:-:S13]  /*b140*/  ISETP.GE.AND P0, PT, R158, c[0x0][0x27c], PT ;  /* 0x00009f009e007a0c */ /* 0x000fda0003f06270 */
        /* <DEDUP_REMOVED lines=47> */
.L_x_653:
[----:B------:R-:W-:Y:S05]  /*b440*/  BSYNC B1 ;  /* 0x0000000000017941 */ /* 0x000fea0003800000 */
.L_x_652:
[----:B------:R-:W-:-:S04]  /*b450*/  IADD3 R0, R214, 0x60, RZ ;  /* 0x00000060d6007810 */ /* 0x000fc80007ffe0ff */
        /* <DEDUP_REMOVED lines=51> */
.L_x_662:
[----:B------:R-:W-:Y:S05]  /*b790*/  BSYNC B0 ;  /* 0x0000000000007941 */ /* 0x000fea0003800000 */
.L_x_661:
        /* <DEDUP_REMOVED lines=49> */
.L_x_664:
[----:B------:R-:W-:Y:S05]  /*bab0*/  BSYNC B0 ;  /* 0x0000000000007941 */ /* 0x000fea0003800000 */
.L_x_663:
        /* <DEDUP_REMOVED lines=49> */
.L_x_666:
[----:B------:R-:W-:Y:S05]  /*bdd0*/  BSYNC B0 ;  /* 0x0000000000007941 */ /* 0x000fea0003800000 */
.L_x_665:
        /* <DEDUP_REMOVED lines=49> */
.L_x_627:
[----:B------:R-:W-:Y:S01]  /*c0f0*/  ISETP.NE.AND P0, PT, R131, 0x1, PT ;  /* 0x000000018300780c */ /* 0x000fe20003f05270 */
[----:B------:R-:W-:Y:S01]  /*c100*/  IMAD.MOV.U32 R7, RZ, RZ, R3 ;  /* 0x000000ffff077224 */ /* 0x000fe200078e0003 */
[----:B------:R-:W-:Y:S01]  /*c110*/  LOP3.LUT P1, RZ, R215, 0x8, RZ, 0xc0, !PT ;  /* 0x00000008d7ff7812 */ /* 0x000fe2000782c0ff */
[----:B------:R-:W-:Y:S01]  /*c120*/  BSSY B0, `(.L_x_667) ;  /* 0x0000039000007945 */ /* 0x000fe20003800000 */
[----:B------:R-:W-:Y:S01]  /*c130*/  CS2R R58, SRZ ;  /* 0x00000000003a7805 */ /* 0x000fe2000001ff00 */
[----:B------:R-:W-:Y:S01]  /*c140*/  CS2R R30, SRZ ;  /* 0x00000000001e7805 */ /* 0x000fe2000001ff00 */
[----:B------:R-:W-:Y:S01]  /*c150*/  CS2R R28, SRZ ;  /* 0x00000000001c7805 */ /* 0x000fe2000001ff00 */
[----:B------:R-:W-:Y:S01]  /*c160*/  CS2R R18, SRZ ;  /* 0x0000000000127805 */ /* 0x000fe2000001ff00 */
[----:B----4-:R-:W-:Y:S01]  /*c170*/  CS2R R16, SRZ ;  /* 0x0000000000107805 */ /* 0x010fe2000001ff00 */
[----:B------:R-:W-:Y:S01]  /*c180*/  CS2R R34, SRZ ;  /* 0x0000000000227805 */ /* 0x000fe2000001ff00 */
[----:B------:R-:W-:Y:S01]  /*c190*/  CS2R R32, SRZ ;  /* 0x0000000000207805 */ /* 0x000fe2000001ff00 */
[----:B------:R-:W-:Y:S01]  /*c1a0*/  CS2R R22, SRZ ;  /* 0x0000000000167805 */ /* 0x000fe2000001ff00 */
[----:B------:R-:W-:Y:S01]  /*c1b0*/  CS2R R20, SRZ ;  /* 0x0000000000147805 */ /* 0x000fe2000001ff00 */
[----:B------:R-:W-:-:S05]  /*c1c0*/  @P0 IMAD.HI.U32 R5, R2, c[0x0][0x2c8], RZ ;  /* 0x0000b20002050a27 */ /* 0x000fca00078e00ff */
[----:B------:R-:W-:-:S04]  /*c1d0*/  @P0 SHF.R.U32.HI R2, RZ, c[0x0][0x2cc], R5 ;  /* 0x0000b300ff020a19 */ /* 0x000fc80000011605 */
[----:B------:R-:W-:Y:S01]  /*c1e0*/  SHF.R.S32.HI R5, RZ, 0x1f, R2 ;  /* 0x0000001fff057819 */ /* 0x000fe20000011402 */
[----:B------:R-:W-:-:S04]  /*c1f0*/  IMAD.WIDE.U32 R6, R2, c[0x0][0x280], R6 ;  /* 0x0000a00002067a25 */ /* 0x000fc800078e0006 */
[----:B------:R-:W-:Y:S01]  /*c200*/  IMAD R9, R5, c[0x0][0x280], RZ ;  /* 0x0000a00005097a24 */ /* 0x000fe200078e02ff */
[----:B------:R-:W-:-:S03]  /*c210*/  LEA R27, P0, R6, c[0x0][0x270], 0x1 ;  /* 0x00009c00061b7a11 */ /* 0x000fc600078008ff */
[----:B------:R-:W-:-:S04]  /*c220*/  IMAD R3, R2, c[0x0][0x284], R9 ;  /* 0x0000a10002037a24 */ /* 0x000fc800078e0209 */
[----:B------:R-:W-:-:S05]  /*c230*/  IMAD.IADD R3, R7, 0x1, R3 ;  /* 0x0000000107037824 */ /* 0x000fca00078e0203 */
[----:B------:R-:W-:Y:S01]  /*c240*/  LEA.HI.X R26, R6, c[0x0][0x274], R3, 0x1, P0 ;  /* 0x00009d00061a7a11 */ /* 0x000fe200000f0c03 */
[----:B------:R-:W-:Y:S01]  /*c250*/  IMAD R3, R5, c[0x0][0x290], RZ ;  /* 0x0000a40005037a24 */ /* 0x000fe200078e02ff */
[----:B------:R-:W-:-:S05]  /*c260*/  MOV R5, R8 ;  /* 0x0000000800057202 */ /* 0x000fca0000000f00 */
[----:B------:R-:W-:-:S04]  /*c270*/  IMAD.WIDE.U32 R4, R2, c[0x0][0x290], R4 ;  /* 0x0000a40002047a25 */ /* 0x000fc800078e0004 */
[----:B------:R-:W-:Y:S01]  /*c280*/  IMAD R2, R2, c[0x0][0x294], R3 ;  /* 0x0000a50002027a24 */ /* 0x000fe200078e0203 */
[C---:B------:R-:W-:Y:S01]  /*c290*/  LEA R25, P0, R4.reuse, c[0x0][0x288], 0x1 ;  /* 0x0000a20004197a11 */ /* 0x040fe200078008ff */
[----:B------:R1:W2:Y:S03]  /*c2a0*/  SHFL.IDX PT, R3, R27, RZ, 0x181f ;  /* 0x00181fff1b037589 */ /* 0x0002a600000e0000 */
[----:B------:R-:W-:Y:S01]  /*c2b0*/  IADD3 R2, R5, R2, RZ ;  /* 0x0000000205027210 */ /* 0x000fe20007ffe0ff */
[----:B------:R1:W3:Y:S03]  /*c2c0*/  SHFL.IDX PT, R10, R25, RZ, 0x181f ;  /* 0x00181fff190a7589 */ /* 0x0002e600000e0000 */
[----:B------:R-:W-:Y:S01]  /*c2d0*/  LEA.HI.X R13, R4, c[0x0][0x28c], R2, 0x1, P0 ;  /* 0x0000a300040d7a11 */ /* 0x000fe200000f0c02 */
[----:B------:R1:W4:Y:S04]  /*c2e0*/  SHFL.IDX PT, R5, R26, RZ, 0x181f ;  /* 0x00181fff1a057589 */ /* 0x00032800000e0000 */
[----:B------:R1:W1:Y:S01]  /*c2f0*/  SHFL.IDX PT, R12, R13, RZ, 0x181f ;  /* 0x00181fff0d0c7589 */ /* 0x00026200000e0000 */
[----:B------:R-:W-:Y:S05]  /*c300*/  @P1 BRA `(.L_x_668) ;  /* 0x000001a000001947 */ /* 0x000fea0003800000 */
[----:B------:R-:W-:Y:S01]  /*c310*/  ISETP.GE.AND P1, PT, R136, c[0x0][0x27c], PT ;  /* 0x00009f0088007a0c */ /* 0x000fe20003f26270 */
[----:B------:R-:W-:Y:S01]  /*c320*/  CS2R R18, SRZ ;  /* 0x0000000000127805 */ /* 0x000fe2000001ff00 */
[----:B------:R-:W-:Y:S01]  /*c330*/  CS2R R16, SRZ ;  /* 0x0000000000107805 */ /* 0x000fe2000001ff00 */
[----:B------:R-:W-:Y:S01]  /*c340*/  CS2R R22, SRZ ;  /* 0x0000000000167805 */ /* 0x000fe2000001ff00 */
[----:B------:R-:W-:-:S09]  /*c350*/  CS2R R20, SRZ ;  /* 0x0000000000147805 */ /* 0x000fd2000001ff00 */
[C---:B------:R-:W-:Y:S01]  /*c360*/  @!P1 IMAD.SHL.U32 R2, R136.reuse, 0x2, RZ ;  /* 0x0000000288029824 */ /* 0x040fe200078e00ff */
[----:B------:R-:W-:-:S04]  /*c370*/  @!P1 SHF.L.U64.HI R4, R136, 0x1, R15 ;  /* 0x0000000188049819 */ /* 0x000fc8000001020f */
[----:B--2---:R-:W-:-:S05]  /*c380*/  @!P1 IADD3 R8, P0, R3, R2, RZ ;  /* 0x0000000203089210 */ /* 0x004fca0007f1e0ff */
[--C-:B----4-:R-:W-:Y:S01]  /*c390*/  @!P1 IMAD.X R9, R5, 0x1, R4.reuse, P0 ;  /* 0x0000000105099824 */ /* 0x110fe200000e0604 */
[----:B---3--:R-:W-:Y:S01]  /*c3a0*/  @!P1 IADD3 R6, P0, R10, R2, RZ ;  /* 0x000000020a069210 */ /* 0x008fe20007f1e0ff */
[----:B------:R-:W-:Y:S01]  /*c3b0*/  CS2R R30, SRZ ;  /* 0x00000000001e7805 */ /* 0x000fe2000001ff00 */
[----:B------:R-:W-:Y:S01]  /*c3c0*/  CS2R R28, SRZ ;  /* 0x00000000001c7805 */ /* 0x000fe2000001ff00 */
[----:B------:R-:W-:Y:S01]  /*c3d0*/  CS2R R34, SRZ ;  /* 0x0000000000227805 */ /* 0x000fe2000001ff00 */
[----:B------:R-:W-:Y:S01]  /*c3e0*/  CS2R R32, SRZ ;  /* 0x0000000000207805 */ /* 0x000fe2000001ff00 */
[----:B-1----:R-:W-:Y:S01]  /*c3f0*/  @!P1 IMAD.X R7, R12, 0x1, R4, P0 ;  /* 0x000000010c079824 */ /* 0x002fe200000e0604 */
[----:B------:R-:W-:Y:S01]  /*c400*/  ISETP.GE.AND P0, PT, R138, c[0x0][0x27c], PT ;  /* 0x00009f008a007a0c */ /* 0x000fe20003f06270 */
[----:B------:R1:W5:Y:S04]  /*c410*/  @!P1 LD.E.128 R16, [R8.64] ;  /* 0x0000000608109980 */ /* 0x000368000c101d00 */
[----:B------:R1:W5:Y:S08]  /*c420*/  @!P1 LD.E.128 R20, [R6.64] ;  /* 0x0000000606149980 */ /* 0x000370000c101d00 */
[C---:B------:R-:W-:Y:S01]  /*c430*/  @!P0 IMAD.SHL.U32 R2, R0.reuse, 0x2, RZ ;  /* 0x0000000200028824 */ /* 0x040fe200078e00ff */
[----:B------:R-:W-:-:S04]  /*c440*/  @!P0 SHF.L.U64.HI R11, R0, 0x1, R24 ;  /* 0x00000001000b8819 */ /* 0x000fc80000010218 */
[----:B------:R-:W-:-:S05]  /*c450*/  @!P0 IADD3 R4, P2, R3, R2, RZ ;  /* 0x0000000203048210 */ /* 0x000fca0007f5e0ff */
[----:B------:R-:W-:Y:S01]  /*c460*/  @!P0 IMAD.X R5, R5, 0x1, R11, P2 ;  /* 0x0000000105058824 */ /* 0x000fe200010e060b */
[----:B------:R-:W-:-:S04]  /*c470*/  @!P0 IADD3 R2, P2, R10, R2, RZ ;  /* 0x000000020a028210 */ /* 0x000fc80007f5e0ff */
[----:B------:R1:W5:Y:S01]  /*c480*/  @!P0 LD.E.128 R28, [R4.64] ;  /* 0x00000006041c8980 */ /* 0x000362000c101d00 */
[----:B------:R-:W-:-:S05]  /*c490*/  @!P0 IMAD.X R3, R12, 0x1, R11, P2 ;  /* 0x000000010c038824 */ /* 0x000fca00010e060b */
[----:B------:R1:W5:Y:S03]  /*c4a0*/  @!P0 LD.E.128 R32, [R2.64] ;  /* 0x0000000602208980 */ /* 0x000366000c101d00 */
.L_x_668:
[----:B------:R-:W-:Y:S05]  /*c4b0*/  BSYNC B0 ;  /* 0x0000000000007941 */ /* 0x000fea0003800000 */
.L_x_667:
[----:B-12--5:R-:W-:Y:S01]  /*c4c0*/  IMAD.MOV.U32 R3, RZ, RZ, R30 ;  /* 0x000000ffff037224 */ /* 0x026fe200078e001e */
[----:B------:R-:W-:Y:S01]  /*c4d0*/  MOV R4, R29 ;  /* 0x0000001d00047202 */ /* 0x000fe20000000f00 */
[----:B------:R-:W-:Y:S01]  /*c4e0*/  IMAD.MOV.U32 R2, RZ, RZ, R31 ;  /* 0x000000ffff027224 */ /* 0x000fe200078e001f */
[----:B------:R-:W-:Y:S01]  /*c4f0*/  LOP3.LUT P0, RZ, R215, 0x10, RZ, 0xc0, !PT ;  /* 0x00000010d7ff7812 */ /* 0x000fe2000780c0ff */
[----:B----4-:R-:W-:Y:S01]  /*c500*/  IMAD.MOV.U32 R5, RZ, RZ, R28 ;  /* 0x000000ffff057224 */ /* 0x010fe200078e001c */
[----:B------:R-:W-:Y:S01]  /*c510*/  MOV R6, R22 ;  /* 0x0000001600067202 */ /* 0x000fe20000000f00 */
[----:B------:R1:W2:Y:S01]  /*c520*/  SHFL.IDX PT, R11, R26, 0x1, 0x181f ;  /* 0x00381f001a0b7f89 */ /* 0x0002a200000e0000 */
[----:B------:R-:W-:Y:S01]  /*c530*/  PRMT R98, R2, 0x5410, R3 ;  /* 0x0000541002627816 */ /* 0x000fe20000000003 */
[----:B------:R-:W-:Y:S01]  /*c540*/  IMAD.MOV.U32 R3, RZ, RZ, R18 ;  /* 0x000000ffff037224 */ /* 0x000fe200078e0012 */
[----:B------:R-:W-:Y:S01]  /*c550*/  PRMT R97, R4, 0x5410, R5 ;  /* 0x0000541004617816 */ /* 0x000fe20000000005 */
[----:B------:R-:W-:Y:S01]  /*c560*/  IMAD.MOV.U32 R2, RZ, RZ, R19 ;  /* 0x000000ffff027224 */ /* 0x000fe200078e0013 */
[----:B------:R-:W-:Y:S01]  /*c570*/  MOV R5, R16 ;  /* 0x0000001000057202 */ /* 0x000fe20000000f00 */
[----:B------:R-:W-:Y:S01]  /*c580*/  IMAD.MOV.U32 R4, RZ, RZ, R17 ;  /* 0x000000ffff047224 */ /* 0x000fe200078e0011 */
[----:B------:R1:W4:Y:S01]  /*c590*/  SHFL.IDX PT, R12, R13, 0x1, 0x181f ;  /* 0x00381f000d0c7f89 */ /* 0x00032200000e0000 */
[----:B------:R-:W-:Y:S01]  /*c5a0*/  BSSY B0, `(.L_x_669) ;  /* 0x0000032000007945 */ /* 0x000fe20003800000 */
[----:B------:R-:W-:Y:S01]  /*c5b0*/  PRMT R48, R2, 0x5410, R3 ;  /* 0x0000541002307816 */ /* 0x000fe20000000003 */
[----:B------:R-:W-:Y:S01]  /*c5c0*/  IMAD.MOV.U32 R3, RZ, RZ, R34 ;  /* 0x000000ffff037224 */ /* 0x000fe200078e0022 */
[----:B------:R-:W-:Y:S01]  /*c5d0*/  MOV R2, R35 ;  /* 0x0000002300027202 */ /* 0x000fe20000000f00 */
[----:B---3--:R1:W3:Y:S01]  /*c5e0*/  SHFL.IDX PT, R10, R25, 0x1, 0x181f ;  /* 0x00381f00190a7f89 */ /* 0x0082e200000e0000 */
[----:B------:R-:W-:Y:S01]  /*c5f0*/  PRMT R39, R4, 0x5410, R5 ;  /* 0x0000541004277816 */ /* 0x000fe20000000005 */
[----:B------:R-:W-:Y:S01]  /*c600*/  IMAD.MOV.U32 R5, RZ, RZ, R23 ;  /* 0x000000ffff057224 */ /* 0x000fe200078e0017 */
[----:B------:R-:W-:Y:S01]  /*c610*/  PRMT R96, R2, 0x5410, R3 ;  /* 0x0000541002607816 */ /* 0x000fe20000000003 */
[----:B------:R-:W-:Y:S01]  /*c620*/  IMAD.MOV.U32 R3, RZ, RZ, R32 ;  /* 0x000000ffff037224 */ /* 0x000fe200078e0020 */
[----:B------:R1:W1:Y:S01]  /*c630*/  SHFL.IDX PT, R4, R27, 0x1, 0x181f ;  /* 0x00381f001b047f89 */ /* 0x00026200000e0000 */
[----:B------:R-:W-:Y:S01]  /*c640*/  IMAD.MOV.U32 R2, RZ, RZ, R33 ;  /* 0x000000ffff027224 */ /* 0x000fe200078e0021 */
[----:B------:R-:W-:Y:S01]  /*c650*/  PRMT R38, R5, 0x5410, R6 ;  /* 0x0000541005267816 */ /* 0x000fe20000000006 */
[----:B------:R-:W-:Y:S01]  /*c660*/  CS2R R56, SRZ ;  /* 0x0000000000387805 */ /* 0x000fe2000001ff00 */
[----:B------:R-:W-:Y:S01]  /*c670*/  CS2R R42, SRZ ;  /* 0x00000000002a7805 */ /* 0x000fe2000001ff00 */
[----:B------:R-:W-:Y:S01]  /*c680*/  CS2R R40, SRZ ;  /* 0x0000000000287805 */ /* 0x000fe2000001ff00 */
[----:B------:R-:W-:Y:S01]  /*c690*/  PRMT R70, R2, 0x5410, R3 ;  /* 0x0000541002467816 */ /* 0x000fe20000000003 */
[----:B------:R-:W-:Y:S01]  /*c6a0*/  IMAD.MOV.U32 R3, RZ, RZ, R20 ;  /* 0x000000ffff037224 */ /* 0x000fe200078e0014 */
[----:B------:R-:W-:Y:S01]  /*c6b0*/  MOV R2, R21 ;  /* 0x0000001500027202 */ /* 0x000fe20000000f00 */
[----:B------:R-:W-:Y:S01]  /*c6c0*/  CS2R R54, SRZ ;  /* 0x0000000000367805 */ /* 0x000fe2000001ff00 */
[----:B------:R-:W-:Y:S01]  /*c6d0*/  CS2R R52, SRZ ;  /* 0x0000000000347805 */ /* 0x000fe2000001ff00 */
[----:B------:R-:W-:Y:S01]  /*c6e0*/  CS2R R46, SRZ ;  /* 0x00000000002e7805 */ /* 0x000fe2000001ff00 */
[----:B------:R-:W-:Y:S01]  /*c6f0*/  PRMT R37, R2, 0x5410, R3 ;  /* 0x0000541002257816 */ /* 0x000fe20000000003 */
[----:B------:R-:W-:Y:S01]  /*c700*/  CS2R R44, SRZ ;  /* 0x00000000002c7805 */ /* 0x000fe2000001ff00 */
[----:B------:R-:W-:Y:S05]  /*c710*/  @P0 BRA `(.L_x_670) ;  /* 0x000001a000000947 */ /* 0x000fea0003800000 */
[----:B--2-4-:R-:W-:Y:S01]  /*c720*/  ISETP.GE.AND P1, PT, R136, c[0x0][0x27c], PT ;  /* 0x00009f0088007a0c */ /* 0x014fe20003f26270 */
[----:B------:R-:W-:Y:S01]  /*c730*/  CS2R R42, SRZ ;  /* 0x00000000002a7805 */ /* 0x000fe2000001ff00 */
[----:B------:R-:W-:Y:S01]  /*c740*/  CS2R R40, SRZ ;  /* 0x0000000000287805 */ /* 0x000fe2000001ff00 */
[----:B------:R-:W-:Y:S01]  /*c750*/  CS2R R46, SRZ ;  /* 0x00000000002e7805 */ /* 0x000fe2000001ff00 */
[----:B------:R-:W-:-:S09]  /*c760*/  CS2R R44, SRZ ;  /* 0x00000000002c7805 */ /* 0x000fd2000001ff00 */
[C---:B------:R-:W-:Y:S01]  /*c770*/  @!P1 IMAD.SHL.U32 R2, R136.reuse, 0x2, RZ ;  /* 0x0000000288029824 */ /* 0x040fe200078e00ff */
[----:B------:R-:W-:-:S04]  /*c780*/  @!P1 SHF.L.U64.HI R3, R136, 0x1, R15 ;  /* 0x0000000188039819 */ /* 0x000fc8000001020f */
[----:B-1----:R-:W-:-:S05]  /*c790*/  @!P1 IADD3 R8, P0, R4, R2, RZ ;  /* 0x0000000204089210 */ /* 0x002fca0007f1e0ff */
[--C-:B------:R-:W-:Y:S01]  /*c7a0*/  @!P1 IMAD.X R9, R11, 0x1, R3.reuse, P0 ;  /* 0x000000010b099824 */ /* 0x100fe200000e0603 */
[----:B---3--:R-:W-:Y:S01]  /*c7b0*/  @!P1 IADD3 R6, P0, R10, R2, RZ ;  /* 0x000000020a069210 */ /* 0x008fe20007f1e0ff */
[----:B------:R-:W-:Y:S01]  /*c7c0*/  CS2R R58, SRZ ;  /* 0x00000000003a7805 */ /* 0x000fe2000001ff00 */
[----:B------:R-:W-:Y:S01]  /*c7d0*/  CS2R R56, SRZ ;  /* 0x0000000000387805 */ /* 0x000fe2000001ff00 */
[----:B------:R-:W-:Y:S01]  /*c7e0*/  CS2R R54, SRZ ;  /* 0x0000000000367805 */ /* 0x000fe2000001ff00 */
[----:B------:R-:W-:Y:S01]  /*c7f0*/  CS2R R52, SRZ ;  /* 0x0000000000347805 */ /* 0x000fe2000001ff00 */
[----:B------:R-:W-:Y:S01]  /*c800*/  @!P1 IMAD.X R7, R12, 0x1, R3, P0 ;  /* 0x000000010c079824 */ /* 0x000fe200000e0603 */
        /* <DEDUP_REMOVED lines=11> */
.L_x_670:
[----:B--2-4-:R-:W-:Y:S05]  /*c8c0*/  BSYNC B0 ;  /* 0x0000000000007941 */ /* 0x014fea0003800000 */
.L_x_669:
[----:B-1---5:R-:W-:Y:S01]  /*c8d0*/  IMAD.MOV.U32 R3, RZ, RZ, R56 ;  /* 0x000000ffff037224 */ /* 0x022fe200078e0038 */
[----:B------:R-:W-:Y:S01]  /*c8e0*/  MOV R2, R57 ;  /* 0x0000003900027202 */ /* 0x000fe20000000f00 */
[----:B------:R-:W-:Y:S01]  /*c8f0*/  IMAD.MOV.U32 R5, RZ, RZ, R58 ;  /* 0x000000ffff057224 */ /* 0x000fe200078e003a */
[----:B------:R-:W-:Y:S01]  /*c900*/  LOP3.LUT P0, RZ, R215, 0x80, RZ, 0xc0, !PT ;  /* 0x00000080d7ff7812 */ /* 0x000fe2000780c0ff */
        /* <DEDUP_REMOVED lines=11> */
[----:B------:R1:W2:Y:S01]  /*c9c0*/  SHFL.IDX PT, R11, R13, 0x2, 0x181f ;  /* 0x00581f000d0b7f89 */ /* 0x0002a200000e0000 */
[----:B------:R-:W-:Y:S01]  /*c9d0*/  IMAD.MOV.U32 R2, RZ, RZ, R53 ;  /* 0x000000ffff027224 */ /* 0x000fe200078e0035 */
[----:B------:R-:W-:Y:S01]  /*c9e0*/  PRMT R102, R4, 0x5410, R5 ;  /* 0x0000541004667816 */ /* 0x000fe20000000005 */
[----:B------:R-:W-:Y:S01]  /*c9f0*/  IMAD.MOV.U32 R5, RZ, RZ, R54 ;  /* 0x000000ffff057224 */ /* 0x000fe200078e0036 */
[----:B------:R-:W-:Y:S01]  /*ca00*/  MOV R4, R55 ;  /* 0x0000003700047202 */ /* 0x000fe20000000f00 */
[----:B---3--:R1:W3:Y:S01]  /*ca10*/  SHFL.IDX PT, R10, R25, 0x2, 0x181f ;  /* 0x00581f00190a7f89 */ /* 0x0082e200000e0000 */
[----:B------:R-:W-:Y:S01]  /*ca20*/  PRMT R103, R2, 0x5410, R3 ;  /* 0x0000541002677816 */ /* 0x000fe20000000003 */
[----:B------:R-:W-:Y:S01]  /*ca30*/  IMAD.MOV.U32 R3, RZ, RZ, R44 ;  /* 0x000000ffff037224 */ /* 0x000fe200078e002c */
[----:B------:R-:W-:Y:S01]  /*ca40*/  PRMT R104, R4, 0x5410, R5 ;  /* 0x0000541004687816 */ /* 0x000fe20000000005 */
[----:B------:R-:W-:Y:S01]  /*ca50*/  BSSY B0, `(.L_x_671) ;  /* 0x000002a000007945 */ /* 0x000fe20003800000 */
[----:B------:R-:W-:Y:S01]  /*ca60*/  MOV R2, R45 ;  /* 0x0000002d00027202 */ /* 0x000fe20000000f00 */
[----:B------:R1:W4:Y:S01]  /*ca70*/  SHFL.IDX PT, R5, R26, 0x2, 0x181f ;  /* 0x00581f001a057f89 */ /* 0x00032200000e0000 */
[----:B------:R-:W-:Y:S01]  /*ca80*/  PRMT R100, R6, 0x5410, R7 ;  /* 0x0000541006647816 */ /* 0x000fe20000000007 */
[----:B------:R-:W-:Y:S01]  /*ca90*/  CS2R R94, SRZ ;  /* 0x00000000005e7805 */ /* 0x000fe2000001ff00 */
[----:B------:R-:W-:Y:S01]  /*caa0*/  PRMT R99, R2, 0x5410, R3 ;  /* 0x0000541002637816 */ /* 0x000fe20000000003 */
[----:B------:R1:W1:Y:S01]  /*cab0*/  SHFL.IDX PT, R4, R27, 0x2, 0x181f ;  /* 0x00581f001b047f89 */ /* 0x00026200000e0000 */
        /* <DEDUP_REMOVED lines=8> */
[----:B------:R-:W-:Y:S05]  /*cb40*/  @P0 BRA `(.L_x_672) ;  /* 0x000001a000000947 */ /* 0x000fea0003800000 */
[----:B--2---:R-:W-:Y:S01]  /*cb50*/  ISETP.GE.AND P1, PT, R136, c[0x0][0x27c], PT ;  /* 0x00009f0088007a0c */ /* 0x004fe20003f26270 */
[----:B------:R-:W-:Y:S01]  /*cb60*/  CS2R R62, SRZ ;  /* 0x00000000003e7805 */ /* 0x000fe2000001ff00 */
[----:B------:R-:W-:Y:S01]  /*cb70*/  CS2R R60, SRZ ;  /* 0x00000000003c7805 */ /* 0x000fe2000001ff00 */
[----:B------:R-:W-:Y:S01]  /*cb80*/  CS2R R66, SRZ ;  /* 0x0000000000427805 */ /* 0x000fe2000001ff00 */
[----:B------:R-:W-:-:S09]  /*cb90*/  CS2R R64, SRZ ;  /* 0x0000000000407805 */ /* 0x000fd2000001ff00 */
[C---:B------:R-:W-:Y:S01]  /*cba0*/  @!P1 IMAD.SHL.U32 R2, R136.reuse, 0x2, RZ ;  /* 0x0000000288029824 */ /* 0x040fe200078e00ff */
[----:B------:R-:W-:-:S04]  /*cbb0*/  @!P1 SHF.L.U64.HI R3, R136, 0x1, R15 ;  /* 0x0000000188039819 */ /* 0x000fc8000001020f */
[----:B-1----:R-:W-:-:S05]  /*cbc0*/  @!P1 IADD3 R8, P0, R4, R2, RZ ;  /* 0x0000000204089210 */ /* 0x002fca0007f1e0ff */
[--C-:B----4-:R-:W-:Y:S01]  /*cbd0*/  @!P1 IMAD.X R9, R5, 0x1, R3.reuse, P0 ;  /* 0x0000000105099824 */ /* 0x110fe200000e0603 */
        /* <DEDUP_REMOVED lines=17> */
.L_x_672:
[----:B--2---:R-:W-:Y:S05]  /*ccf0*/  BSYNC B0 ;  /* 0x0000000000007941 */ /* 0x004fea0003800000 */
.L_x_671:
[----:B-1---5:R-:W-:Y:S01]  /*cd00*/  IMAD.MOV.U32 R3, RZ, RZ, R74 ;  /* 0x000000ffff037224 */ /* 0x022fe200078e004a */
[----:B------:R-:W-:Y:S01]  /*cd10*/  MOV R4, R73 ;  /* 0x0000004900047202 */ /* 0x000fe20000000f00 */
[----:B------:R-:W-:Y:S01]  /*cd20*/  IMAD.MOV.U32 R2, RZ, RZ, R75 ;  /* 0x000000ffff027224 */ /* 0x000fe200078e004b */
[----:B------:R-:W-:Y:S01]  /*cd30*/  ISETP.NE.AND P0, PT, R82, RZ, PT ;  /* 0x000000ff5200720c */ /* 0x000fe20003f05270 */
        /* <DEDUP_REMOVED lines=60> */
.L_x_674:
[----:B--2-4-:R-:W-:Y:S05]  /*d100*/  BSYNC B0 ;  /* 0x0000000000007941 */ /* 0x014fea0003800000 */
.L_x_673:
[----:B-----5:R-:W-:Y:S01]  /*d110*/  IMAD.MOV.U32 R0, RZ, RZ, R94 ;  /* 0x000000ffff007224 */ /* 0x020fe200078e005e */
[----:B------:R-:W-:-:S04]  /*d120*/  DEPBAR.LE SB0, 0x1 ;  /* 0x000080400000791a */ /* 0x000fc80000000000 */
[----:B-1----:R-:W-:Y:S01]  /*d130*/  IMAD.MOV.U32 R4, RZ, RZ, R95 ;  /* 0x000000ffff047224 */ /* 0x002fe200078e005f */
        /* <DEDUP_REMOVED lines=33> */
[----:B------:R-:W-:Y:S01]  /*d350*/  IMAD.MOV.U32 R0, RZ, RZ, c[0x0][0x27c] ;  /* 0x00009f00ff007624 */ /* 0x000fe200078e00ff */
[----:B---3--:R-:W1:Y:S01]  /*d360*/  LDS.128 R8, [R196+0x10080] ;  /* 0x01008000c4087984 */ /* 0x008e620000000c00 */
[----:B------:R-:W-:Y:S02]  /*d370*/  SHF.R.U64 R13, R20, 0x10, R21 ;  /* 0x00000010140d7819 */ /* 0x000fe40000001215 */
[----:B------:R-:W-:Y:S02]  /*d380*/  SHF.R.U32.HI R12, RZ, 0x10, R19 ;  /* 0x00000010ff0c7819 */ /* 0x000fe40000011613 */
[----:B------:R-:W-:Y:S02]  /*d390*/  LEA.HI R0, R0, R237, RZ, 0x1d ;  /* 0x000000ed00007211 */ /* 0x000fe400078fe8ff */
[----:B------:R-:W-:Y:S02]  /*d3a0*/  PRMT R13, R37, 0x5432, R13 ;  /* 0x00005432250d7816 */ /* 0x000fe4000000000d */
[----:B------:R-:W-:Y:S01]  /*d3b0*/  SHF.R.S32.HI R3, RZ, 0x1f, R0 ;  /* 0x0000001fff037819 */ /* 0x000fe20000011400 */
[----:B------:R-:W-:Y:S01]  /*d3c0*/  IMAD.SHL.U32 R2, R0, 0x8, RZ ;  /* 0x0000000800027824 */ /* 0x000fe200078e00ff */
[----:B------:R-:W-:-:S02]  /*d3d0*/  SHF.R.U32.HI R14, RZ, 0x10, R21 ;  /* 0x00000010ff0e7819 */ /* 0x000fc40000011615 */
[----:B------:R-:W-:Y:S02]  /*d3e0*/  LEA.HI R0, R3, R0, RZ, 0x3 ;  /* 0x0000000003007211 */ /* 0x000fe400078f18ff */
[----:B------:R-:W-:Y:S02]  /*d3f0*/  LOP3.LUT R2, R111, 0x38, R2, 0xf8, !PT ;  /* 0x000000386f027812 */ /* 0x000fe400078ef802 */
[----:B------:R-:W-:Y:S01]  /*d400*/  SHF.R.U64 R3, R18, 0x10, R19 ;  /* 0x0000001012037819 */ /* 0x000fe20000001213 */
[----:B------:R-:W-:Y:S01]  /*d410*/  IMAD.SHL.U32 R0, R0, 0x400, RZ ;  /* 0x0000040000007824 */ /* 0x000fe200078e00ff */
[----:B------:R-:W-:Y:S02]  /*d420*/  LOP3.LUT R2, R2, R130, RZ, 0x3c, !PT ;  /* 0x0000008202027212 */ /* 0x000fe400078e3cff */
[----:B------:R-:W-:Y:S02]  /*d430*/  SHF.R.U32.HI R19, RZ, 0x10, R23 ;  /* 0x00000010ff137819 */ /* 0x000fe40000011617 */
[----:B------:R-:W-:-:S02]  /*d440*/  LOP3.LUT R0, R0, 0x7fffe000, RZ, 0xc0, !PT ;  /* 0x7fffe00000007812 */ /* 0x000fc400078ec0ff */
[----:B------:R-:W-:Y:S02]  /*d450*/  PRMT R24, R48, 0x5410, R12 ;  /* 0x0000541030187816 */ /* 0x000fe4000000000c */
[----:B------:R-:W-:Y:S02]  /*d460*/  IADD3 R0, R2, R0, R118 ;  /* 0x0000000002007210 */ /* 0x000fe40007ffe076 */
[----:B------:R-:W-:Y:S02]  /*d470*/  SHF.R.U32.HI R2, RZ, 0x10, R17 ;  /* 0x00000010ff027819 */ /* 0x000fe40000011611 */
[----:B------:R-:W-:Y:S01]  /*d480*/  PRMT R27, R48, 0x5432, R3 ;  /* 0x00005432301b7816 */ /* 0x000fe20000000003 */
[----:B------:R-:W-:Y:S01]  /*d490*/  IMAD.SHL.U32 R36, R0, 0x2, RZ ;  /* 0x0000000200247824 */ /* 0x000fe200078e00ff */
[----:B------:R-:W-:Y:S02]  /*d4a0*/  SHF.R.U64 R0, R16, 0x10, R17 ;  /* 0x0000001010007819 */ /* 0x000fe40000001211 */
[----:B------:R-:W-:-:S02]  /*d4b0*/  SHF.R.U64 R16, R22, 0x10, R23 ;  /* 0x0000001016107819 */ /* 0x000fc40000001217 */
[----:B------:R-:W2:Y:S01]  /*d4c0*/  LDS.128 R4, [R36+0x10080] ;  /* 0x0100800024047984 */ /* 0x000ea20000000c00 */
[----:B------:R-:W-:Y:S02]  /*d4d0*/  PRMT R15, R39, 0x5432, R0 ;  /* 0x00005432270f7816 */ /* 0x000fe40000000000 */
[C---:B------:R-:W-:Y:S01]  /*d4e0*/  PRMT R23, R38.reuse, 0x5432, R16 ;  /* 0x0000543226177816 */ /* 0x040fe20000000010 */
[----:B-1----:R-:W-:Y:S01]  /*d4f0*/  IMAD.U32 R12, R11, 0x10000, RZ ;  /* 0x000100000b0c7824 */ /* 0x002fe200078e00ff */
[----:B------:R-:W-:Y:S01]  /*d500*/  PRMT R22, R38, 0x5410, R19 ;  /* 0x0000541026167816 */ /* 0x000fe20000000013 */
[----:B------:R-:W-:Y:S01]  /*d510*/  IMAD.U32 R38, R13, 0x10000, RZ ;  /* 0x000100000d267824 */ /* 0x000fe200078e00ff */
[C---:B------:R-:W-:Y:S01]  /*d520*/  SHF.L.U32 R16, R9.reuse, 0x10, RZ ;  /* 0x0000001009107819 */ /* 0x040fe200000006ff */
[----:B------:R-:W-:Y:S01]  /*d530*/  IMAD.U32 R20, R10, 0x10000, RZ ;  /* 0x000100000a147824 */ /* 0x000fe200078e00ff */
[----:B------:R-:W-:Y:S01]  /*d540*/  LOP3.LUT R19, R9, 0xffff0000, RZ, 0xc0, !PT ;  /* 0xffff000009137812 */ /* 0x000fe200078ec0ff */
[----:B------:R-:W-:Y:S01]  /*d550*/  IMAD.U32 R49, R22, 0x10000, RZ ;  /* 0x0001000016317824 */ /* 0x000fe200078e00ff */
[----:B------:R-:W-:Y:S01]  /*d560*/  PRMT R18, R39, 0x5410, R2 ;  /* 0x0000541027127816 */ /* 0x000fe20000000002 */
[----:B------:R-:W-:Y:S01]  /*d570*/  IMAD.U32 R39, R15, 0x10000, RZ ;  /* 0x000100000f277824 */ /* 0x000fe200078e00ff */
[----:B------:R-:W-:Y:S01]  /*d580*/  PRMT R17, R37, 0x5410, R14 ;  /* 0x0000541025117816 */ /* 0x000fe2000000000e */
[----:B------:R-:W-:Y:S01]  /*d590*/  IMAD.U32 R14, R8, 0x10000, RZ ;  /* 0x00010000080e7824 */ /* 0x000fe200078e00ff */
[----:B------:R-:W-:-:S02]  /*d5a0*/  LOP3.LUT R25, R11, 0xffff0000, RZ, 0xc0, !PT ;  /* 0xffff00000b197812 */ /* 0x000fc400078ec0ff */
[----:B------:R-:W-:Y:S01]  /*d5b0*/  LOP3.LUT R21, R8, 0xffff0000, RZ, 0xc0, !PT ;  /* 0xffff000008157812 */ /* 0x000fe200078ec0ff */
[----:B------:R-:W-:Y:S01]  /*d5c0*/  IMAD.U32 R50, R17, 0x10000, RZ ;  /* 0x0001000011327824 */ /* 0x000fe200078e00ff */
[----:B------:R-:W-:Y:S02]  /*d5d0*/  LOP3.LUT R26, R10, 0xffff0000, RZ, 0xc0, !PT ;  /* 0xffff00000a1a7812 */ /* 0x000fe400078ec0ff */
[----:B------:R-:W-:Y:S02]  /*d5e0*/  SHF.L.U32 R48, R24, 0x10, RZ ;  /* 0x0000001018307819 */ /* 0x000fe400000006ff */
[----:B------:R-:W-:Y:S01]  /*d5f0*/  LOP3.LUT R51, R13, 0xffff0000, RZ, 0xc0, !PT ;  /* 0xffff00000d337812 */ /* 0x000fe200078ec0ff */
[----:B--2---:R-:W-:Y:S01]  /*d600*/  IMAD.U32 R9, R4, 0x10000, RZ ;  /* 0x0001000004097824 */ /* 0x004fe200078e00ff */
[----:B------:R-:W-:Y:S01]  /*d610*/  SHF.L.U32 R8, R5, 0x10, RZ ;  /* 0x0000001005087819 */ /* 0x000fe200000006ff */
[----:B------:R-:W-:Y:S01]  /*d620*/  IMAD.U32 R0, R7, 0x10000, RZ ;  /* 0x0001000007007824 */ /* 0x000fe200078e00ff */
[----:B------:R-:W-:Y:S01]  /*d630*/  LOP3.LUT R3, R5, 0xffff0000, RZ, 0xc0, !PT ;  /* 0xffff000005037812 */ /* 0x000fe200078ec0ff */
[C---:B------:R-:W-:Y:S01]  /*d640*/  FMUL.FTZ R11, R9.reuse, R38 ;  /* 0x00000026090b7220 */ /* 0x040fe20000410000 */
[C---:B------:R-:W-:Y:S01]  /*d650*/  SHF.L.U32 R2, R6.reuse, 0x10, RZ ;  /* 0x0000001006027819 */ /* 0x040fe200000006ff */
[-C--:B------:R-:W-:Y:S01]  /*d660*/  FMUL.FTZ R5, R9, R39.reuse ;  /* 0x0000002709057220 */ /* 0x080fe20000410000 */
[----:B------:R-:W-:Y:S01]  /*d670*/  LOP3.LUT R10, R6, 0xffff0000, RZ, 0xc0, !PT ;  /* 0xffff0000060a7812 */ /* 0x000fe200078ec0ff */
[----:B------:R-:W-:Y:S01]  /*d680*/  FFMA.FTZ R39, R14, R39, -R11 ;  /* 0x000000270e277223 */ /* 0x000fe2000001080b */
[----:B------:R-:W-:Y:S01]  /*d690*/  LOP3.LUT R6, R7, 0xffff0000, RZ, 0xc0, !PT ;  /* 0xffff000007067812 */ /* 0x000fe200078ec0ff */
[----:B------:R-:W-:Y:S01]  /*d6a0*/  IMAD.U32 R11, R18, 0x10000, RZ ;  /* 0x00010000120b7824 */ /* 0x000fe200078e00ff */
[----:B------:R-:W-:Y:S01]  /*d6b0*/  LOP3.LUT R4, R4, 0xffff0000, RZ, 0xc0, !PT ;  /* 0xffff000004047812 */ /* 0x000fe200078ec0ff */
[----:B------:R-:W-:-:S02]  /*d6c0*/  FMUL.FTZ R9, R8, R50 ;  /* 0x0000003208097220 */ /* 0x000fc40000410000 */
[----:B------:R-:W-:Y:S02]  /*d6d0*/  FMUL.FTZ R7, R8, R11 ;  /* 0x0000000b08077220 */ /* 0x000fe40000410000 */
[----:B------:R-:W-:Y:S02]  /*d6e0*/  FFMA.FTZ R38, R14, R38, R5 ;  /* 0x000000260e267223 */ /* 0x000fe40000010005 */
[C---:B------:R-:W-:Y:S02]  /*d6f0*/  FMUL.FTZ R5, R0.reuse, R49 ;  /* 0x0000003100057220 */ /* 0x040fe40000410000 */
[----:B------:R-:W-:Y:S02]  /*d700*/  FMUL.FTZ R0, R0, R48 ;  /* 0x0000003000007220 */ /* 0x000fe40000410000 */
[C---:B------:R-:W-:Y:S01]  /*d710*/  FFMA.FTZ R14, R16.reuse, R50, R7 ;  /* 0x00000032100e7223 */ /* 0x040fe20000010007 */
[----:B------:R-:W-:Y:S01]  /*d720*/  LOP3.LUT R7, R15, 0xffff0000, RZ, 0xc0, !PT ;  /* 0xffff00000f077812 */ /* 0x000fe200078ec0ff */
[----:B------:R-:W-:Y:S01]  /*d730*/  FFMA.FTZ R37, R16, R11, -R9 ;  /* 0x0000000b10257223 */ /* 0x000fe20000010809 */
[----:B------:R-:W-:Y:S01]  /*d740*/  LOP3.LUT R11, R17, 0xffff0000, RZ, 0xc0, !PT ;  /* 0xffff0000110b7812 */ /* 0x000fe200078ec0ff */
[----:B------:R-:W-:Y:S01]  /*d750*/  FFMA.FTZ R13, R12, R49, R0 ;  /* 0x000000310c0d7223 */ /* 0x000fe20000010000 */
[----:B------:R-:W-:Y:S01]  /*d760*/  LOP3.LUT R9, R18, 0xffff0000, RZ, 0xc0, !PT ;  /* 0xffff000012097812 */ /* 0x000fe200078ec0ff */
[----:B------:R-:W-:Y:S01]  /*d770*/  FFMA.FTZ R16, R12, R48, -R5 ;  /* 0x000000300c107223 */ /* 0x000fe20000010805 */
[----:B------:R-:W-:Y:S01]  /*d780*/  LOP3.LUT R17, R27, 0xffff0000, RZ, 0xc0, !PT ;  /* 0xffff00001b117812 */ /* 0x000fe200078ec0ff */
[----:B------:R-:W-:Y:S01]  /*d790*/  FMUL.FTZ R0, R4, R51 ;  /* 0x0000003304007220 */ /* 0x000fe20000410000 */
[----:B------:R-:W-:Y:S01]  /*d7a0*/  LOP3.LUT R18, R22, 0xffff0000, RZ, 0xc0, !PT ;  /* 0xffff000016127812 */ /* 0x000fe200078ec0ff */
[----:B------:R-:W-:Y:S01]  /*d7b0*/  FMUL.FTZ R5, R4, R7 ;  /* 0x0000000704057220 */ /* 0x000fe20000410000 */
[----:B------:R-:W-:Y:S01]  /*d7c0*/  LOP3.LUT R15, R24, 0xffff0000, RZ, 0xc0, !PT ;  /* 0xffff0000180f7812 */ /* 0x000fe200078ec0ff */
[----:B------:R-:W-:-:S02]  /*d7d0*/  FMUL.FTZ R4, R3, R11 ;  /* 0x0000000b03047220 */ /* 0x000fc40000410000 */
[----:B------:R-:W-:Y:S02]  /*d7e0*/  FMUL.FTZ R3, R3, R9 ;  /* 0x0000000903037220 */ /* 0x000fe40000410000 */
[----:B------:R-:W-:Y:S02]  /*d7f0*/  FFMA.FTZ R8, R21, R7, -R0 ;  /* 0x0000000715087223 */ /* 0x000fe40000010800 */
[----:B------:R-:W-:Y:S02]  /*d800*/  IMAD.U32 R48, R23, 0x10000, RZ ;  /* 0x0001000017307824 */ /* 0x000fe400078e00ff */
[----:B------:R-:W-:Y:S01]  /*d810*/  IMAD.U32 R7, R27, 0x10000, RZ ;  /* 0x000100001b077824 */ /* 0x000fe200078e00ff */
[----:B------:R-:W-:Y:S01]  /*d820*/  F2FP.BF16.PACK_AB R8, R8, R39 ;  /* 0x000000270808723e */ /* 0x000fe200000010ff */
[----:B------:R-:W-:Y:S02]  /*d830*/  FFMA.FTZ R12, R21, R51, R5 ;  /* 0x00000033150c7223 */ /* 0x000fe40000010005 */
[----:B------:R-:W-:-:S02]  /*d840*/  FFMA.FTZ R9, R19, R9, -R4 ;  /* 0x0000000913097223 */ /* 0x000fc40000010804 */
[----:B------:R-:W-:Y:S01]  /*d850*/  FFMA.FTZ R5, R19, R11, R3 ;  /* 0x0000000b13057223 */ /* 0x000fe20000010003 */
[----:B------:R-:W-:Y:S01]  /*d860*/  LOP3.LUT R19, R23, 0xffff0000, RZ, 0xc0, !PT ;  /* 0xffff000017137812 */ /* 0x000fe200078ec0ff */
[C---:B------:R-:W-:Y:S01]  /*d870*/  FMUL.FTZ R0, R2.reuse, R48 ;  /* 0x0000003002007220 */ /* 0x040fe20000410000 */
[----:B------:R-:W-:Y:S01]  /*d880*/  F2FP.BF16.PACK_AB R9, R9, R37 ;  /* 0x000000250909723e */ /* 0x000fe200000010ff */
[-C--:B------:R-:W-:Y:S01]  /*d890*/  FMUL.FTZ R2, R2, R7.reuse ;  /* 0x0000000702027220 */ /* 0x080fe20000410000 */
[----:B------:R-:W-:Y:S01]  /*d8a0*/  F2FP.BF16.PACK_AB R5, R5, R14 ;  /* 0x0000000e0505723e */ /* 0x000fe200000010ff */
[C---:B------:R-:W-:Y:S02]  /*d8b0*/  FFMA.FTZ R11, R20.reuse, R7, -R0 ;  /* 0x00000007140b7223 */ /* 0x040fe40000010800 */
[----:B------:R-:W-:Y:S02]  /*d8c0*/  FFMA.FTZ R7, R20, R48, R2 ;  /* 0x0000003014077223 */ /* 0x000fe40000010002 */
[----:B------:R-:W-:-:S02]  /*d8d0*/  FMUL.FTZ R4, R10, R19 ;  /* 0x000000130a047220 */ /* 0x000fc40000410000 */
[----:B------:R-:W-:Y:S02]  /*d8e0*/  FMUL.FTZ R3, R10, R17 ;  /* 0x000000110a037220 */ /* 0x000fe40000410000 */
[C---:B------:R-:W-:Y:S02]  /*d8f0*/  FMUL.FTZ R2, R6.reuse, R18 ;  /* 0x0000001206027220 */ /* 0x040fe40000410000 */
[----:B------:R-:W-:Y:S02]  /*d900*/  FMUL.FTZ R0, R6, R15 ;  /* 0x0000000f06007220 */ /* 0x000fe40000410000 */
[----:B------:R-:W-:Y:S01]  /*d910*/  FFMA.FTZ R6, R26, R17, -R4 ;  /* 0x000000111a067223 */ /* 0x000fe20000010804 */
[----:B------:R-:W-:Y:S01]  /*d920*/  F2FP.BF16.PACK_AB R4, R12, R38 ;  /* 0x000000260c04723e */ /* 0x000fe200000010ff */
[----:B------:R-:W-:Y:S02]  /*d930*/  FFMA.FTZ R3, R26, R19, R3 ;  /* 0x000000131a037223 */ /* 0x000fe40000010003 */
[C---:B------:R-:W-:Y:S01]  /*d940*/  FFMA.FTZ R2, R25.reuse, R15, -R2 ;  /* 0x0000000f19027223 */ /* 0x040fe20000010802 */
[----:B------:R-:W-:Y:S01]  /*d950*/  F2FP.BF16.PACK_AB R10, R6, R11 ;  /* 0x0000000b060a723e */ /* 0x000fe200000010ff */
[----:B------:R-:W-:Y:S01]  /*d960*/  FFMA.FTZ R0, R25, R18, R0 ;  /* 0x0000001219007223 */ /* 0x000fe20000010000 */
[----:B------:R-:W-:-:S02]  /*d970*/  F2FP.BF16.PACK_AB R6, R3, R7 ;  /* 0x000000070306723e */ /* 0x000fc400000010ff */
[----:B------:R-:W-:Y:S02]  /*d980*/  F2FP.BF16.PACK_AB R11, R2, R16 ;  /* 0x00000010020b723e */ /* 0x000fe400000010ff */
[----:B------:R-:W-:-:S03]  /*d990*/  F2FP.BF16.PACK_AB R7, R0, R13 ;  /* 0x0000000d0007723e */ /* 0x000fc600000010ff */
[----:B------:R1:W-:Y:S04]  /*d9a0*/  STS.128 [R196+0x10080], R8 ;  /* 0x01008008c4007388 */ /* 0x0003e80000000c00 */
[----:B------:R1:W-:Y:S02]  /*d9b0*/  STS.128 [R36+0x10080], R4 ;  /* 0x0100800424007388 */ /* 0x0003e40000000c00 */
.L_x_678:
[----:B------:R-:W-:Y:S05]  /*d9c0*/  BSYNC B0 ;  /* 0x0000000000007941 */ /* 0x000fea0003800000 */
.L_x_677:
[----:B------:R-:W-:-:S13]  /*d9d0*/  ISETP.GE.AND P0, PT, R138, c[0x0][0x27c], PT ;  /* 0x00009f008a007a0c */ /* 0x000fda0003f06270 */
[----:B------:R-:W-:Y:S05]  /*d9e0*/  @P0 BRA `(.L_x_676) ;  /* 0x000006f000000947 */ /* 0x000fea0003800000 */
[----:B------:R-:W-:Y:S01]  /*d9f0*/  IMAD.MOV.U32 R3, RZ, RZ, c[0x0][0x27c] ;  /* 0x00009f00ff037624 */ /* 0x000fe200078e00ff */
[--C-:B------:R-:W-:Y:S02]  /*da00*/  SHF.R.S32.HI R0, RZ, 0x3, R69.reuse ;  /* 0x00000003ff007819 */ /* 0x100fe40000011445 */
[----:B------:R-:W-:Y:S02]  /*da10*/  LEA.HI R2, R71, R138, RZ, 0x6 ;  /* 0x0000008a47027211 */ /* 0x000fe400078f30ff */
[----:B------:R-:W-:Y:S02]  /*da20*/  LEA.HI R0, R3, R0, RZ, 0x1d ;  /* 0x0000000003007211 */ /* 0x000fe400078fe8ff */
[----:B------:R-:W-:Y:S01]  /*da30*/  LOP3.LUT R3, R111, 0x38, R69, 0xf8, !PT ;  /* 0x000000386f037812 */ /* 0x000fe200078ef845 */
[----:B------:R-:W-:Y:S01]  /*da40*/  IMAD.SHL.U32 R2, R2, 0x80, RZ ;  /* 0x0000008002027824 */ /* 0x000fe200078e00ff */
[----:B-1----:R-:W-:Y:S01]  /*da50*/  SHF.R.S32.HI R4, RZ, 0x1f, R0 ;  /* 0x0000001fff047819 */ /* 0x002fe20000011400 */
[----:B------:R-:W-:Y:S01]  /*da60*/  IMAD.SHL.U32 R5, R0, 0x8, RZ ;  /* 0x0000000800057824 */ /* 0x000fe200078e00ff */
[----:B------:R-:W-:-:S02]  /*da70*/  LOP3.LUT R6, R3, R130, RZ, 0x3c, !PT ;  /* 0x0000008203067212 */ /* 0x000fc400078e3cff */
[----:B------:R-:W-:Y:S02]  /*da80*/  LOP3.LUT R2, R2, 0xffffe000, RZ, 0xc0, !PT ;  /* 0xffffe00002027812 */ /* 0x000fe400078ec0ff */
[----:B------:R-:W-:Y:S02]  /*da90*/  LEA.HI R3, R4, R0, RZ, 0x3 ;  /* 0x0000000004037211 */ /* 0x000fe400078f18ff */
[----:B------:R-:W-:Y:S02]  /*daa0*/  IADD3 R0, R6, R2, R118 ;  /* 0x0000000206007210 */ /* 0x000fe40007ffe076 */
[----:B------:R-:W-:Y:S01]  /*dab0*/  LOP3.LUT R4, R111, 0x38, R5, 0xf8, !PT ;  /* 0x000000386f047812 */ /* 0x000fe200078ef805 */
[----:B------:R-:W-:Y:S01]  /*dac0*/  IMAD.SHL.U32 R2, R3, 0x400, RZ ;  /* 0x0000040003027824 */ /* 0x000fe200078e00ff */
[----:B------:R-:W-:Y:S02]  /*dad0*/  LEA R37, R0, 0x10080, 0x1 ;  /* 0x0001008000257811 */ /* 0x000fe400078e08ff */
[----:B------:R-:W-:-:S02]  /*dae0*/  LOP3.LUT R3, R4, R130, RZ, 0x3c, !PT ;  /* 0x0000008204037212 */ /* 0x000fc400078e3cff */
[----:B------:R-:W-:Y:S01]  /*daf0*/  LOP3.LUT R0, R2, 0x7fffe000, RZ, 0xc0, !PT ;  /* 0x7fffe00002007812 */ /* 0x000fe200078ec0ff */
[----:B---3--:R-:W1:Y:S01]  /*db00*/  LDS.128 R8, [R37] ;  /* 0x0000000025087984 */ /* 0x008e620000000c00 */
[----:B------:R-:W-:Y:S02]  /*db10*/  SHF.R.U32.HI R12, RZ, 0x10, R31 ;  /* 0x00000010ff0c7819 */ /* 0x000fe4000001161f */
[----:B------:R-:W-:Y:S02]  /*db20*/  IADD3 R0, R3, R0, R118 ;  /* 0x0000000003007210 */ /* 0x000fe40007ffe076 */
[----:B------:R-:W-:Y:S02]  /*db30*/  SHF.R.U64 R14, R32, 0x10, R33 ;  /* 0x00000010200e7819 */ /* 0x000fe40000001221 */
[----:B------:R-:W-:Y:S01]  /*db40*/  SHF.R.U64 R16, R34, 0x10, R35 ;  /* 0x0000001022107819 */ /* 0x000fe20000001223 */
[----:B------:R-:W-:Y:S01]  /*db50*/  IMAD.SHL.U32 R36, R0, 0x2, RZ ;  /* 0x0000000200247824 */ /* 0x000fe200078e00ff */
[----:B------:R-:W-:-:S02]  /*db60*/  PRMT R24, R98, 0x5410, R12 ;  /* 0x0000541062187816 */ /* 0x000fc4000000000c */
[----:B------:R-:W-:Y:S02]  /*db70*/  SHF.R.U64 R0, R28, 0x10, R29 ;  /* 0x000000101c007819 */ /* 0x000fe4000000121d */
[----:B------:R-:W2:Y:S01]  /*db80*/  LDS.128 R4, [R36+0x10080] ;  /* 0x0100800024047984 */ /* 0x000ea20000000c00 */
[----:B------:R-:W-:Y:S02]  /*db90*/  PRMT R12, R70, 0x5432, R14 ;  /* 0x00005432460c7816 */ /* 0x000fe4000000000e */
[----:B------:R-:W-:Y:S02]  /*dba0*/  SHF.R.U32.HI R18, RZ, 0x10, R35 ;  /* 0x00000010ff127819 */ /* 0x000fe40000011623 */
[----:B------:R-:W-:Y:S02]  /*dbb0*/  PRMT R23, R96, 0x5432, R16 ;  /* 0x0000543260177816 */ /* 0x000fe40000000010 */
[----:B------:R-:W-:Y:S01]  /*dbc0*/  SHF.R.U64 R3, R30, 0x10, R31 ;  /* 0x000000101e037819 */ /* 0x000fe2000000121f */
[----:B------:R-:W-:Y:S01]  /*dbd0*/  IMAD.U32 R30, R12, 0x10000, RZ ;  /* 0x000100000c1e7824 */ /* 0x000fe200078e00ff */
[----:B------:R-:W-:-:S02]  /*dbe0*/  PRMT R13, R97, 0x5432, R0 ;  /* 0x00005432610d7816 */ /* 0x000fc40000000000 */
[----:B------:R-:W-:Y:S02]  /*dbf0*/  SHF.R.U32.HI R2, RZ, 0x10, R29 ;  /* 0x00000010ff027819 */ /* 0x000fe4000001161d */
[----:B------:R-:W-:Y:S02]  /*dc00*/  SHF.R.U32.HI R15, RZ, 0x10, R33 ;  /* 0x00000010ff0f7819 */ /* 0x000fe40000011621 */
[----:B------:R-:W-:Y:S02]  /*dc10*/  PRMT R22, R96, 0x5410, R18 ;  /* 0x0000541060167816 */ /* 0x000fe40000000012 */
[----:B------:R-:W-:Y:S02]  /*dc20*/  PRMT R21, R97, 0x5410, R2 ;  /* 0x0000541061157816 */ /* 0x000fe40000000002 */
[----:B------:R-:W-:Y:S02]  /*dc30*/  PRMT R27, R98, 0x5432, R3 ;  /* 0x00005432621b7816 */ /* 0x000fe40000000003 */
[----:B------:R-:W-:-:S02]  /*dc40*/  PRMT R17, R70, 0x5410, R15 ;  /* 0x0000541046117816 */ /* 0x000fc4000000000f */
[----:B------:R-:W-:-:S03]  /*dc50*/  LOP3.LUT R28, R12, 0xffff0000, RZ, 0xc0, !PT ;  /* 0xffff00000c1c7812 */ /* 0x000fc600078ec0ff */
[----:B------:R-:W-:Y:S01]  /*dc60*/  IMAD.U32 R12, R17, 0x10000, RZ ;  /* 0x00010000110c7824 */ /* 0x000fe200078e00ff */
[C---:B-1----:R-:W-:Y:S01]  /*dc70*/  LOP3.LUT R16, R8.reuse, 0xffff0000, RZ, 0xc0, !PT ;  /* 0xffff000008107812 */ /* 0x042fe200078ec0ff */
[----:B------:R-:W-:Y:S01]  /*dc80*/  IMAD.U32 R14, R8, 0x10000, RZ ;  /* 0x00010000080e7824 */ /* 0x000fe200078e00ff */
[C---:B------:R-:W-:Y:S01]  /*dc90*/  LOP3.LUT R26, R10.reuse, 0xffff0000, RZ, 0xc0, !PT ;  /* 0xffff00000a1a7812 */ /* 0x040fe200078ec0ff */
[C---:B------:R-:W-:Y:S01]  /*dca0*/  IMAD.U32 R18, R11.reuse, 0x10000, RZ ;  /* 0x000100000b127824 */ /* 0x040fe200078e00ff */
[----:B------:R-:W-:Y:S01]  /*dcb0*/  LOP3.LUT R25, R11, 0xffff0000, RZ, 0xc0, !PT ;  /* 0xffff00000b197812 */ /* 0x000fe200078ec0ff */
[----:B------:R-:W-:Y:S01]  /*dcc0*/  IMAD.U32 R20, R10, 0x10000, RZ ;  /* 0x000100000a147824 */ /* 0x000fe200078e00ff */
[----:B------:R-:W-:Y:S01]  /*dcd0*/  LOP3.LUT R19, R9, 0xffff0000, RZ, 0xc0, !PT ;  /* 0xffff000009137812 */ /* 0x000fe200078ec0ff */
[----:B------:R-:W-:Y:S02]  /*dce0*/  IMAD.U32 R11, R13, 0x10000, RZ ;  /* 0x000100000d0b7824 */ /* 0x000fe400078e00ff */
[----:B------:R-:W-:-:S02]  /*dcf0*/  IMAD.U32 R15, R9, 0x10000, RZ ;  /* 0x00010000090f7824 */ /* 0x000fc400078e00ff */
[C---:B--2---:R-:W-:Y:S01]  /*dd00*/  IMAD.U32 R8, R4.reuse, 0x10000, RZ ;  /* 0x0001000004087824 */ /* 0x044fe200078e00ff */
[C---:B------:R-:W-:Y:S01]  /*dd10*/  LOP3.LUT R2, R5.reuse, 0xffff0000, RZ, 0xc0, !PT ;  /* 0xffff000005027812 */ /* 0x040fe200078ec0ff */
[----:B------:R-:W-:Y:S01]  /*dd20*/  IMAD.U32 R3, R5, 0x10000, RZ ;  /* 0x0001000005037824 */ /* 0x000fe200078e00ff */
[----:B------:R-:W-:Y:S01]  /*dd30*/  LOP3.LUT R4, R4, 0xffff0000, RZ, 0xc0, !PT ;  /* 0xffff000004047812 */ /* 0x000fe200078ec0ff */
[----:B------:R-:W-:Y:S01]  /*dd40*/  FMUL.FTZ R10, R8, R30 ;  /* 0x0000001e080a7220 */ /* 0x000fe20000410000 */
[C---:B------:R-:W-:Y:S01]  /*dd50*/  LOP3.LUT R9, R6.reuse, 0xffff0000, RZ, 0xc0, !PT ;  /* 0xffff000006097812 */ /* 0x040fe200078ec0ff */
[----:B------:R-:W-:Y:S01]  /*dd60*/  IMAD.U32 R5, R6, 0x10000, RZ ;  /* 0x0001000006057824 */ /* 0x000fe200078e00ff */
[C---:B------:R-:W-:Y:S01]  /*dd70*/  LOP3.LUT R6, R7.reuse, 0xffff0000, RZ, 0xc0, !PT ;  /* 0xffff000007067812 */ /* 0x040fe200078ec0ff */
[----:B------:R-:W-:Y:S02]  /*dd80*/  IMAD.U32 R0, R7, 0x10000, RZ ;  /* 0x0001000007007824 */ /* 0x000fe400078e00ff */
[-C--:B------:R-:W-:Y:S01]  /*dd90*/  FFMA.FTZ R31, R14, R11.reuse, -R10 ;  /* 0x0000000b0e1f7223 */ /* 0x080fe2000001080a */
[----:B------:R-:W-:Y:S01]  /*dda0*/  LOP3.LUT R10, R13, 0xffff0000, RZ, 0xc0, !PT ;  /* 0xffff00000d0a7812 */ /* 0x000fe200078ec0ff */
[----:B------:R-:W-:-:S02]  /*ddb0*/  FMUL.FTZ R7, R8, R11 ;  /* 0x0000000b08077220 */ /* 0x000fc40000410000 */
[----:B------:R-:W-:Y:S02]  /*ddc0*/  FMUL.FTZ R8, R4, R28 ;  /* 0x0000001c04087220 */ /* 0x000fe40000410000 */
[----:B------:R-:W-:Y:S02]  /*ddd0*/  IMAD.U32 R11, R21, 0x10000, RZ ;  /* 0x00010000150b7824 */ /* 0x000fe400078e00ff */
[----:B------:R-:W-:Y:S02]  /*dde0*/  FFMA.FTZ R30, R14, R30, R7 ;  /* 0x0000001e0e1e7223 */ /* 0x000fe40000010007 */
[----:B------:R-:W-:Y:S02]  /*ddf0*/  FMUL.FTZ R7, R4, R10 ;  /* 0x0000000a04077220 */ /* 0x000fe40000410000 */
[----:B------:R-:W-:Y:S02]  /*de00*/  FMUL.FTZ R4, R3, R12 ;  /* 0x0000000c03047220 */ /* 0x000fe40000410000 */
[----:B------:R-:W-:Y:S01]  /*de10*/  FFMA.FTZ R29, R16, R10, -R8 ;  /* 0x0000000a101d7223 */ /* 0x000fe20000010808 */
[----:B------:R-:W-:Y:S01]  /*de20*/  LOP3.LUT R8, R21, 0xffff0000, RZ, 0xc0, !PT ;  /* 0xffff000015087812 */ /* 0x000fe200078ec0ff */
[----:B------:R-:W-:-:S02]  /*de30*/  FMUL.FTZ R3, R3, R11 ;  /* 0x0000000b03037220 */ /* 0x000fc40000410000 */
[----:B------:R-:W-:Y:S02]  /*de40*/  IMAD.U32 R10, R22, 0x10000, RZ ;  /* 0x00010000160a7824 */ /* 0x000fe400078e00ff */
[----:B------:R-:W-:Y:S02]  /*de50*/  FFMA.FTZ R28, R16, R28, R7 ;  /* 0x0000001c101c7223 */ /* 0x000fe40000010007 */
[----:B------:R-:W-:Y:S01]  /*de60*/  FFMA.FTZ R16, R15, R11, -R4 ;  /* 0x0000000b0f107223 */ /* 0x000fe20000010804 */
[----:B------:R-:W-:Y:S01]  /*de70*/  LOP3.LUT R11, R17, 0xffff0000, RZ, 0xc0, !PT ;  /* 0xffff0000110b7812 */ /* 0x000fe200078ec0ff */
[----:B------:R-:W-:Y:S01]  /*de80*/  FFMA.FTZ R15, R15, R12, R3 ;  /* 0x0000000c0f0f7223 */ /* 0x000fe20000010003 */
[----:B------:R-:W-:Y:S01]  /*de90*/  LOP3.LUT R17, R22, 0xffff0000, RZ, 0xc0, !PT ;  /* 0xffff000016117812 */ /* 0x000fe200078ec0ff */
[----:B------:R-:W-:Y:S02]  /*dea0*/  IMAD.U32 R4, R24, 0x10000, RZ ;  /* 0x0001000018047824 */ /* 0x000fe400078e00ff */
[----:B------:R-:W-:-:S02]  /*deb0*/  FMUL.FTZ R3, R0, R10 ;  /* 0x0000000a00037220 */ /* 0x000fc40000410000 */
[-C--:B------:R-:W-:Y:S02]  /*dec0*/  FMUL.FTZ R0, R0, R4.reuse ;  /* 0x0000000400007220 */ /* 0x080fe40000410000 */
[----:B------:R-:W-:Y:S02]  /*ded0*/  FFMA.FTZ R14, R18, R4, -R3 ;  /* 0x00000004120e7223 */ /* 0x000fe40000010803 */
[----:B------:R-:W-:Y:S02]  /*dee0*/  FMUL.FTZ R4, R2, R11 ;  /* 0x0000000b02047220 */ /* 0x000fe40000410000 */
[----:B------:R-:W-:Y:S02]  /*def0*/  IMAD.U32 R21, R23, 0x10000, RZ ;  /* 0x0001000017157824 */ /* 0x000fe400078e00ff */
[----:B------:R-:W-:Y:S02]  /*df00*/  IMAD.U32 R7, R27, 0x10000, RZ ;  /* 0x000100001b077824 */ /* 0x000fe400078e00ff */
[----:B------:R-:W-:Y:S01]  /*df10*/  FFMA.FTZ R13, R18, R10, R0 ;  /* 0x0000000a120d7223 */ /* 0x000fe20000010000 */
[----:B------:R-:W-:Y:S01]  /*df20*/  LOP3.LUT R18, R23, 0xffff0000, RZ, 0xc0, !PT ;  /* 0xffff000017127812 */ /* 0x000fe200078ec0ff */
[----:B------:R-:W-:-:S02]  /*df30*/  FMUL.FTZ R3, R2, R8 ;  /* 0x0000000802037220 */ /* 0x000fc40000410000 */
[----:B------:R-:W-:Y:S01]  /*df40*/  FFMA.FTZ R12, R19, R8, -R4 ;  /* 0x00000008130c7223 */ /* 0x000fe20000010804 */
[----:B------:R-:W-:Y:S01]  /*df50*/  LOP3.LUT R8, R27, 0xffff0000, RZ, 0xc0, !PT ;  /* 0xffff00001b087812 */ /* 0x000fe200078ec0ff */
[C---:B------:R-:W-:Y:S02]  /*df60*/  FMUL.FTZ R2, R5.reuse, R21 ;  /* 0x0000001505027220 */ /* 0x040fe40000410000 */
[----:B------:R-:W-:Y:S01]  /*df70*/  FMUL.FTZ R0, R5, R7 ;  /* 0x0000000705007220 */ /* 0x000fe20000410000 */
[----:B------:R-:W-:Y:S01]  /*df80*/  LOP3.LUT R5, R24, 0xffff0000, RZ, 0xc0, !PT ;  /* 0xffff000018057812 */ /* 0x000fe200078ec0ff */
[----:B------:R-:W-:Y:S02]  /*df90*/  FFMA.FTZ R11, R19, R11, R3 ;  /* 0x0000000b130b7223 */ /* 0x000fe40000010003 */
[----:B------:R-:W-:Y:S02]  /*dfa0*/  FFMA.FTZ R10, R20, R7, -R2 ;  /* 0x00000007140a7223 */ /* 0x000fe40000010802 */
[----:B------:R-:W-:-:S02]  /*dfb0*/  FMUL.FTZ R4, R9, R18 ;  /* 0x0000001209047220 */ /* 0x000fc40000410000 */
[----:B------:R-:W-:Y:S02]  /*dfc0*/  FFMA.FTZ R7, R20, R21, R0 ;  /* 0x0000001514077223 */ /* 0x000fe40000010000 */
[----:B------:R-:W-:Y:S01]  /*dfd0*/  FMUL.FTZ R3, R9, R8 ;  /* 0x0000000809037220 */ /* 0x000fe20000410000 */
[----:B------:R-:W-:Y:S01]  /*dfe0*/  F2FP.BF16.PACK_AB R9, R12, R16 ;  /* 0x000000100c09723e */ /* 0x000fe200000010ff */
[C---:B------:R-:W-:Y:S02]  /*dff0*/  FMUL.FTZ R2, R6.reuse, R17 ;  /* 0x0000001106027220 */ /* 0x040fe40000410000 */
[----:B------:R-:W-:Y:S02]  /*e000*/  FMUL.FTZ R0, R6, R5 ;  /* 0x0000000506007220 */ /* 0x000fe40000410000 */
[C---:B------:R-:W-:Y:S01]  /*e010*/  FFMA.FTZ R6, R26.reuse, R8, -R4 ;  /* 0x000000081a067223 */ /* 0x040fe20000010804 */
[----:B------:R-:W-:Y:S01]  /*e020*/  F2FP.BF16.PACK_AB R8, R29, R31 ;  /* 0x0000001f1d08723e */ /* 0x000fe200000010ff */
        /* <DEDUP_REMOVED lines=8> */
[----:B------:R-:W-:-:S03]  /*e0b0*/  F2FP.BF16.PACK_AB R7, R0, R13 ;  /* 0x0000000d0007723e */ /* 0x000fc600000010ff */
[----:B------:R1:W-:Y:S04]  /*e0c0*/  STS.128 [R37], R8 ;  /* 0x0000000825007388 */ /* 0x0003e80000000c00 */
[----:B------:R1:W-:Y:S02]  /*e0d0*/  STS.128 [R36+0x10080], R4 ;  /* 0x0100800424007388 */ /* 0x0003e40000000c00 */
.L_x_676:
[----:B------:R-:W-:Y:S05]  /*e0e0*/  BSYNC B1 ;  /* 0x0000000000017941 */ /* 0x000fea0003800000 */
.L_x_675:
[----:B------:R-:W-:Y:S01]  /*e0f0*/  ISETP.GE.AND P0, PT, R128, R68, PT ;  /* 0x000000448000720c */ /* 0x000fe20003f06270 */
[----:B------:R-:W-:Y:S01]  /*e100*/  BSSY B1, `(.L_x_679) ;  /* 0x00000e8000017945 */ /* 0x000fe20003800000 */
[----:B------:R-:W-:-:S11]  /*e110*/  SHF.R.S32.HI R39, RZ, 0x3, R69 ;  /* 0x00000003ff277819 */ /* 0x000fd60000011445 */
        /* <DEDUP_REMOVED lines=12> */
[----:B------:R-:W-:Y:S02]  /*e1e0*/  LOP3.LUT R2, R0, 0x38, R136, 0xf8, !PT ;  /* 0x0000003800027812 */ /* 0x000fe400078ef888 */
[----:B------:R-:W-:Y:S02]  /*e1f0*/  SHF.R.U32.HI R13, RZ, 0x10, R43 ;  /* 0x00000010ff0d7819 */ /* 0x000fe4000001162b */
[----:B------:R-:W-:Y:S02]  /*e200*/  LEA.HI R4, R4, R237, RZ, 0x1d ;  /* 0x000000ed04047211 */ /* 0x000fe400078fe8ff */
[----:B------:R-:W-:Y:S02]  /*e210*/  LOP3.LUT R2, R26, R2, R38, 0xf6, !PT ;  /* 0x000000021a027212 */ /* 0x000fe400078ef626 */
[----:B------:R-:W-:Y:S01]  /*e220*/  SHF.R.S32.HI R5, RZ, 0x1f, R4 ;  /* 0x0000001fff057819 */ /* 0x000fe20000011404 */
[----:B------:R-:W-:Y:S01]  /*e230*/  IMAD.SHL.U32 R3, R4, 0x8, RZ ;  /* 0x0000000804037824 */ /* 0x000fe200078e00ff */
[----:B------:R-:W-:-:S02]  /*e240*/  LEA R31, R2, 0x10080, 0x1 ;  /* 0x00010080021f7811 */ /* 0x000fc400078e08ff */
[----:B------:R-:W-:Y:S02]  /*e250*/  LEA.HI R4, R5, R4, RZ, 0x3 ;  /* 0x0000000405047211 */ /* 0x000fe400078f18ff */
[----:B------:R-:W-:Y:S01]  /*e260*/  LOP3.LUT R3, R0, 0x38, R3, 0xf8, !PT ;  /* 0x0000003800037812 */ /* 0x000fe200078ef803 */
[----:B---3--:R-:W1:Y:S01]  /*e270*/  LDS.128 R8, [R31] ;  /* 0x000000001f087984 */ /* 0x008e620000000c00 */
[----:B------:R-:W-:Y:S01]  /*e280*/  SHF.R.U64 R15, R44, 0x10, R45 ;  /* 0x000000102c0f7819 */ /* 0x000fe2000000122d */
[----:B------:R-:W-:Y:S01]  /*e290*/  IMAD.SHL.U32 R4, R4, 0x400, RZ ;  /* 0x0000040004047824 */ /* 0x000fe200078e00ff */
[----:B------:R-:W-:Y:S02]  /*e2a0*/  LOP3.LUT R3, R3, R38, RZ, 0x3c, !PT ;  /* 0x0000002603037212 */ /* 0x000fe400078e3cff */
[----:B------:R-:W-:Y:S02]  /*e2b0*/  PRMT R24, R102, 0x5410, R13 ;  /* 0x0000541066187816 */ /* 0x000fe4000000000d */
[----:B------:R-:W-:-:S02]  /*e2c0*/  LOP3.LUT R2, R4, 0x7fffe000, RZ, 0xc0, !PT ;  /* 0x7fffe00004027812 */ /* 0x000fc400078ec0ff */
[----:B------:R-:W-:Y:S02]  /*e2d0*/  PRMT R13, R99, 0x5432, R15 ;  /* 0x00005432630d7816 */ /* 0x000fe4000000000f */
[----:B------:R-:W-:Y:S02]  /*e2e0*/  IADD3 R2, R3, R2, R26 ;  /* 0x0000000203027210 */ /* 0x000fe40007ffe01a */
[----:B------:R-:W-:Y:S02]  /*e2f0*/  SHF.R.U64 R12, R42, 0x10, R43 ;  /* 0x000000102a0c7819 */ /* 0x000fe4000000122b */
[--C-:B------:R-:W-:Y:S01]  /*e300*/  SHF.R.U32.HI R3, RZ, 0x10, R41.reuse ;  /* 0x00000010ff037819 */ /* 0x100fe20000011629 */
[----:B------:R-:W-:Y:S01]  /*e310*/  IMAD.SHL.U32 R29, R2, 0x2, RZ ;  /* 0x00000002021d7824 */ /* 0x000fe200078e00ff */
[----:B------:R-:W-:Y:S02]  /*e320*/  SHF.R.U64 R2, R40, 0x10, R41 ;  /* 0x0000001028027819 */ /* 0x000fe40000001229 */
[----:B------:R-:W-:-:S02]  /*e330*/  SHF.R.U32.HI R17, RZ, 0x10, R45 ;  /* 0x00000010ff117819 */ /* 0x000fc4000001162d */
[----:B------:R-:W2:Y:S01]  /*e340*/  LDS.128 R4, [R29+0x10080] ;  /* 0x010080001d047984 */ /* 0x000ea20000000c00 */
[----:B------:R-:W-:Y:S02]  /*e350*/  PRMT R14, R101, 0x5432, R2 ;  /* 0x00005432650e7816 */ /* 0x000fe40000000002 */
[--C-:B------:R-:W-:Y:S02]  /*e360*/  SHF.R.U64 R16, R46, 0x10, R47.reuse ;  /* 0x000000102e107819 */ /* 0x100fe4000000122f */
[----:B------:R-:W-:Y:S01]  /*e370*/  SHF.R.U32.HI R19, RZ, 0x10, R47 ;  /* 0x00000010ff137819 */ /* 0x000fe2000001162f */
[----:B------:R-:W-:Y:S01]  /*e380*/  IMAD.U32 R30, R14, 0x10000, RZ ;  /* 0x000100000e1e7824 */ /* 0x000fe200078e00ff */
[----:B------:R-:W-:Y:S02]  /*e390*/  SHF.L.U32 R34, R13, 0x10, RZ ;  /* 0x000000100d227819 */ /* 0x000fe400000006ff */
[----:B------:R-:W-:Y:S02]  /*e3a0*/  PRMT R28, R102, 0x5432, R12 ;  /* 0x00005432661c7816 */ /* 0x000fe4000000000c */
[----:B------:R-:W-:-:S02]  /*e3b0*/  PRMT R18, R101, 0x5410, R3 ;  /* 0x0000541065127816 */ /* 0x000fc40000000003 */
[----:B------:R-:W-:Y:S02]  /*e3c0*/  PRMT R17, R99, 0x5410, R17 ;  /* 0x0000541063117816 */ /* 0x000fe40000000011 */
[C---:B------:R-:W-:Y:S02]  /*e3d0*/  PRMT R23, R100.reuse, 0x5432, R16 ;  /* 0x0000543264177816 */ /* 0x040fe40000000010 */
[----:B------:R-:W-:Y:S01]  /*e3e0*/  PRMT R22, R100, 0x5410, R19 ;  /* 0x0000541064167816 */ /* 0x000fe20000000013 */
[----:B------:R-:W-:Y:S01]  /*e3f0*/  IMAD.U32 R32, R17, 0x10000, RZ ;  /* 0x0001000011207824 */ /* 0x000fe200078e00ff */
[C---:B-1----:R-:W-:Y:S01]  /*e400*/  LOP3.LUT R27, R10.reuse, 0xffff0000, RZ, 0xc0, !PT ;  /* 0xffff00000a1b7812 */ /* 0x042fe200078ec0ff */
[----:B------:R-:W-:Y:S01]  /*e410*/  IMAD.U32 R20, R10, 0x10000, RZ ;  /* 0x000100000a147824 */ /* 0x000fe200078e00ff */
[C---:B------:R-:W-:Y:S01]  /*e420*/  LOP3.LUT R25, R11.reuse, 0xffff0000, RZ, 0xc0, !PT ;  /* 0xffff00000b197812 */ /* 0x040fe200078ec0ff */
[----:B------:R-:W-:Y:S01]  /*e430*/  IMAD.U32 R12, R11, 0x10000, RZ ;  /* 0x000100000b0c7824 */ /* 0x000fe200078e00ff */
[C---:B------:R-:W-:Y:S01]  /*e440*/  LOP3.LUT R19, R9.reuse, 0xffff0000, RZ, 0xc0, !PT ;  /* 0xffff000009137812 */ /* 0x040fe200078ec0ff */
[C---:B------:R-:W-:Y:S01]  /*e450*/  IMAD.U32 R16, R8.reuse, 0x10000, RZ ;  /* 0x0001000008107824 */ /* 0x040fe200078e00ff */
[----:B------:R-:W-:Y:S01]  /*e460*/  LOP3.LUT R21, R8, 0xffff0000, RZ, 0xc0, !PT ;  /* 0xffff000008157812 */ /* 0x000fe200078ec0ff */
[----:B------:R-:W-:Y:S01]  /*e470*/  IMAD.U32 R15, R9, 0x10000, RZ ;  /* 0x00010000090f7824 */ /* 0x000fe200078e00ff */
[----:B------:R-:W-:-:S02]  /*e480*/  SHF.L.U32 R36, R22, 0x10, RZ ;  /* 0x0000001016247819 */ /* 0x000fc400000006ff */
[----:B------:R-:W-:Y:S02]  /*e490*/  LOP3.LUT R37, R13, 0xffff0000, RZ, 0xc0, !PT ;  /* 0xffff00000d257812 */ /* 0x000fe400078ec0ff */
[----:B------:R-:W-:Y:S02]  /*e4a0*/  LOP3.LUT R13, R17, 0xffff0000, RZ, 0xc0, !PT ;  /* 0xffff0000110d7812 */ /* 0x000fe400078ec0ff */
[----:B------:R-:W-:Y:S01]  /*e4b0*/  LOP3.LUT R17, R22, 0xffff0000, RZ, 0xc0, !PT ;  /* 0xffff000016117812 */ /* 0x000fe200078ec0ff */
[----:B--2---:R-:W-:Y:S01]  /*e4c0*/  IMAD.U32 R10, R4, 0x10000, RZ ;  /* 0x00010000040a7824 */ /* 0x004fe200078e00ff */
[C---:B------:R-:W-:Y:S01]  /*e4d0*/  LOP3.LUT R11, R6.reuse, 0xffff0000, RZ, 0xc0, !PT ;  /* 0xffff0000060b7812 */ /* 0x040fe200078ec0ff */
[----:B------:R-:W-:Y:S01]  /*e4e0*/  IMAD.U32 R3, R6, 0x10000, RZ ;  /* 0x0001000006037824 */ /* 0x000fe200078e00ff */
[----:B------:R-:W-:Y:S01]  /*e4f0*/  LOP3.LUT R9, R4, 0xffff0000, RZ, 0xc0, !PT ;  /* 0xffff000004097812 */ /* 0x000fe200078ec0ff */
[----:B------:R-:W-:Y:S01]  /*e500*/  FMUL.FTZ R6, R10, R34 ;  /* 0x000000220a067220 */ /* 0x000fe20000410000 */
[C---:B------:R-:W-:Y:S01]  /*e510*/  LOP3.LUT R4, R5.reuse, 0xffff0000, RZ, 0xc0, !PT ;  /* 0xffff000005047812 */ /* 0x040fe200078ec0ff */
[----:B------:R-:W-:-:S02]  /*e520*/  IMAD.U32 R8, R5, 0x10000, RZ ;  /* 0x0001000005087824 */ /* 0x000fc400078e00ff */
[-C--:B------:R-:W-:Y:S02]  /*e530*/  FMUL.FTZ R5, R10, R30.reuse ;  /* 0x0000001e0a057220 */ /* 0x080fe40000410000 */
[----:B------:R-:W-:Y:S02]  /*e540*/  FFMA.FTZ R35, R16, R30, -R6 ;  /* 0x0000001e10237223 */ /* 0x000fe40000010806 */
[----:B------:R-:W-:Y:S02]  /*e550*/  IMAD.U32 R30, R18, 0x10000, RZ ;  /* 0x00010000121e7824 */ /* 0x000fe400078e00ff */
[C---:B------:R-:W-:Y:S01]  /*e560*/  IMAD.U32 R2, R7.reuse, 0x10000, RZ ;  /* 0x0001000007027824 */ /* 0x040fe200078e00ff */
[----:B------:R-:W-:Y:S01]  /*e570*/  LOP3.LUT R7, R7, 0xffff0000, RZ, 0xc0, !PT ;  /* 0xffff000007077812 */ /* 0x000fe200078ec0ff */
[----:B------:R-:W-:Y:S02]  /*e580*/  FFMA.FTZ R34, R16, R34, R5 ;  /* 0x0000002210227223 */ /* 0x000fe40000010005 */
[----:B------:R-:W-:-:S02]  /*e590*/  FMUL.FTZ R10, R8, R32 ;  /* 0x00000020080a7220 */ /* 0x000fc40000410000 */
[----:B------:R-:W-:Y:S02]  /*e5a0*/  IMAD.U32 R16, R24, 0x10000, RZ ;  /* 0x0001000018107824 */ /* 0x000fe400078e00ff */
[----:B------:R-:W-:Y:S02]  /*e5b0*/  FMUL.FTZ R6, R8, R30 ;  /* 0x0000001e08067220 */ /* 0x000fe40000410000 */
[C---:B------:R-:W-:Y:S02]  /*e5c0*/  FMUL.FTZ R5, R2.reuse, R36 ;  /* 0x0000002402057220 */ /* 0x040fe40000410000 */
[C---:B------:R-:W-:Y:S02]  /*e5d0*/  FFMA.FTZ R33, R15.reuse, R30, -R10 ;  /* 0x0000001e0f217223 */ /* 0x040fe4000001080a */
[----:B------:R-:W-:Y:S02]  /*e5e0*/  FMUL.FTZ R2, R2, R16 ;  /* 0x0000001002027220 */ /* 0x000fe40000410000 */
[----:B------:R-:W-:Y:S01]  /*e5f0*/  FFMA.FTZ R30, R15, R32, R6 ;  /* 0x000000200f1e7223 */ /* 0x000fe20000010006 */
[----:B------:R-:W-:Y:S01]  /*e600*/  LOP3.LUT R15, R24, 0xffff0000, RZ, 0xc0, !PT ;  /* 0xffff0000180f7812 */ /* 0x000fe200078ec0ff */
[----:B------:R-:W-:Y:S01]  /*e610*/  FFMA.FTZ R32, R12, R16, -R5 ;  /* 0x000000100c207223 */ /* 0x000fe20000010805 */
[----:B------:R-:W-:Y:S01]  /*e620*/  LOP3.LUT R5, R14, 0xffff0000, RZ, 0xc0, !PT ;  /* 0xffff00000e057812 */ /* 0x000fe200078ec0ff */
[----:B------:R-:W-:Y:S01]  /*e630*/  FFMA.FTZ R16, R12, R36, R2 ;  /* 0x000000240c107223 */ /* 0x000fe20000010002 */
[----:B------:R-:W-:Y:S01]  /*e640*/  LOP3.LUT R12, R18, 0xffff0000, RZ, 0xc0, !PT ;  /* 0xffff0000120c7812 */ /* 0x000fe200078ec0ff */
[----:B------:R-:W-:Y:S01]  /*e650*/  FMUL.FTZ R2, R9, R37 ;  /* 0x0000002509027220 */ /* 0x000fe20000410000 */
[C---:B------:R-:W-:Y:S01]  /*e660*/  LOP3.LUT R18, R23.reuse, 0xffff0000, RZ, 0xc0, !PT ;  /* 0xffff000017127812 */ /* 0x040fe200078ec0ff */
[----:B------:R-:W-:-:S02]  /*e670*/  IMAD.U32 R36, R23, 0x10000, RZ ;  /* 0x0001000017247824 */ /* 0x000fc400078e00ff */
[-C--:B------:R-:W-:Y:S02]  /*e680*/  FMUL.FTZ R6, R9, R5.reuse ;  /* 0x0000000509067220 */ /* 0x080fe40000410000 */
[----:B------:R-:W-:Y:S02]  /*e690*/  IMAD.U32 R10, R28, 0x10000, RZ ;  /* 0x000100001c0a7824 */ /* 0x000fe400078e00ff */
[----:B------:R-:W-:Y:S02]  /*e6a0*/  FFMA.FTZ R8, R21, R5, -R2 ;  /* 0x0000000515087223 */ /* 0x000fe40000010802 */
[C---:B------:R-:W-:Y:S02]  /*e6b0*/  FMUL.FTZ R5, R4.reuse, R13 ;  /* 0x0000000d04057220 */ /* 0x040fe40000410000 */
[----:B------:R-:W-:Y:S01]  /*e6c0*/  FMUL.FTZ R2, R4, R12 ;  /* 0x0000000c04027220 */ /* 0x000fe20000410000 */
[----:B------:R-:W-:Y:S01]  /*e6d0*/  F2FP.BF16.PACK_AB R8, R8, R35 ;  /* 0x000000230808723e */ /* 0x000fe200000010ff */
[----:B------:R-:W-:-:S02]  /*e6e0*/  FMUL.FTZ R4, R3, R36 ;  /* 0x0000002403047220 */ /* 0x000fc40000410000 */
[----:B------:R-:W-:Y:S01]  /*e6f0*/  FFMA.FTZ R14, R21, R37, R6 ;  /* 0x00000025150e7223 */ /* 0x000fe20000010006 */
[----:B------:R-:W-:Y:S01]  /*e700*/  LOP3.LUT R6, R28, 0xffff0000, RZ, 0xc0, !PT ;  /* 0xffff00001c067812 */ /* 0x000fe200078ec0ff */
[----:B------:R-:W-:Y:S02]  /*e710*/  FMUL.FTZ R3, R3, R10 ;  /* 0x0000000a03037220 */ /* 0x000fe40000410000 */
[C---:B------:R-:W-:Y:S02]  /*e720*/  FFMA.FTZ R9, R19.reuse, R12, -R5 ;  /* 0x0000000c13097223 */ /* 0x040fe40000010805 */
[C---:B------:R-:W-:Y:S02]  /*e730*/  FFMA.FTZ R12, R20.reuse, R36, R3 ;  /* 0x00000024140c7223 */ /* 0x040fe40000010003 */
[----:B------:R-:W-:Y:S01]  /*e740*/  FFMA.FTZ R13, R19, R13, R2 ;  /* 0x0000000d130d7223 */ /* 0x000fe20000010002 */
[----:B------:R-:W-:Y:S01]  /*e750*/  F2FP.BF16.PACK_AB R9, R9, R33 ;  /* 0x000000210909723e */ /* 0x000fe200000010ff */
[----:B------:R-:W-:-:S02]  /*e760*/  FFMA.FTZ R10, R20, R10, -R4 ;  /* 0x0000000a140a7223 */ /* 0x000fc40000010804 */
[----:B------:R-:W-:Y:S02]  /*e770*/  FMUL.FTZ R5, R11, R18 ;  /* 0x000000120b057220 */ /* 0x000fe40000410000 */
[----:B------:R-:W-:Y:S02]  /*e780*/  FMUL.FTZ R3, R7, R17 ;  /* 0x0000001107037220 */ /* 0x000fe40000410000 */
[-C--:B------:R-:W-:Y:S02]  /*e790*/  FMUL.FTZ R4, R11, R6.reuse ;  /* 0x000000060b047220 */ /* 0x080fe40000410000 */
[-C--:B------:R-:W-:Y:S02]  /*e7a0*/  FMUL.FTZ R2, R7, R15.reuse ;  /* 0x0000000f07027220 */ /* 0x080fe40000410000 */
[----:B------:R-:W-:Y:S01]  /*e7b0*/  FFMA.FTZ R7, R27, R6, -R5 ;  /* 0x000000061b077223 */ /* 0x000fe20000010805 */
[----:B------:R-:W-:Y:S01]  /*e7c0*/  F2FP.BF16.PACK_AB R5, R13, R30 ;  /* 0x0000001e0d05723e */ /* 0x000fe200000010ff */
[----:B------:R-:W-:-:S02]  /*e7d0*/  FFMA.FTZ R3, R25, R15, -R3 ;  /* 0x0000000f19037223 */ /* 0x000fc40000010803 */
[----:B------:R-:W-:Y:S01]  /*e7e0*/  FFMA.FTZ R6, R27, R18, R4 ;  /* 0x000000121b067223 */ /* 0x000fe20000010004 */
[----:B------:R-:W-:Y:S01]  /*e7f0*/  F2FP.BF16.PACK_AB R10, R7, R10 ;  /* 0x0000000a070a723e */ /* 0x000fe200000010ff */
[----:B------:R-:W-:Y:S01]  /*e800*/  FFMA.FTZ R2, R25, R17, R2 ;  /* 0x0000001119027223 */ /* 0x000fe20000010002 */
[----:B------:R-:W-:Y:S02]  /*e810*/  F2FP.BF16.PACK_AB R11, R3, R32 ;  /* 0x00000020030b723e */ /* 0x000fe400000010ff */
[----:B------:R-:W-:Y:S02]  /*e820*/  F2FP.BF16.PACK_AB R4, R14, R34 ;  /* 0x000000220e04723e */ /* 0x000fe400000010ff */
[----:B------:R-:W-:Y:S01]  /*e830*/  F2FP.BF16.PACK_AB R6, R6, R12 ;  /* 0x0000000c0606723e */ /* 0x000fe200000010ff */
[----:B------:R1:W-:Y:S01]  /*e840*/  STS.128 [R31], R8 ;  /* 0x000000081f007388 */ /* 0x0003e20000000c00 */
[----:B------:R-:W-:-:S05]  /*e850*/  F2FP.BF16.PACK_AB R7, R2, R16 ;  /* 0x000000100207723e */ /* 0x000fca00000010ff */
[----:B------:R1:W-:Y:S02]  /*e860*/  STS.128 [R29+0x10080], R4 ;  /* 0x010080041d007388 */ /* 0x0003e40000000c00 */
.L_x_682:
[----:B------:R-:W-:Y:S05]  /*e870*/  BSYNC B0 ;  /* 0x0000000000007941 */ /* 0x000fea0003800000 */
.L_x_681:
[----:B------:R-:W-:-:S13]  /*e880*/  ISETP.GE.AND P0, PT, R138, c[0x0][0x27c], PT ;  /* 0x00009f008a007a0c */ /* 0x000fda0003f06270 */
[----:B------:R-:W-:Y:S05]  /*e890*/  @P0 BRA `(.L_x_680) ;  /* 0x000006e000000947 */ /* 0x000fea0003800000 */
[----:B------:R-:W-:Y:S01]  /*e8a0*/  IMAD.MOV.U32 R2, RZ, RZ, c[0x0][0x27c] ;  /* 0x00009f00ff027624 */ /* 0x000fe200078e00ff */
[----:B------:R-:W-:Y:S02]  /*e8b0*/  LEA.HI R3, R71, R138, RZ, 0x6 ;  /* 0x0000008a47037211 */ /* 0x000fe400078f30ff */
[----:B-1----:R-:W-:Y:S02]  /*e8c0*/  LOP3.LUT R4, R0, 0x38, R69, 0xf8, !PT ;  /* 0x0000003800047812 */ /* 0x002fe400078ef845 */
[----:B------:R-:W-:Y:S01]  /*e8d0*/  LEA.HI R2, R2, R39, RZ, 0x1d ;  /* 0x0000002702027211 */ /* 0x000fe200078fe8ff */
[----:B------:R-:W-:Y:S01]  /*e8e0*/  IMAD.SHL.U32 R3, R3, 0x80, RZ ;  /* 0x0000008003037824 */ /* 0x000fe200078e00ff */
[----:B------:R-:W-:Y:S02]  /*e8f0*/  LOP3.LUT R5, R4, R38, RZ, 0x3c, !PT ;  /* 0x0000002604057212 */ /* 0x000fe400078e3cff */
[----:B------:R-:W-:Y:S01]  /*e900*/  SHF.R.S32.HI R6, RZ, 0x1f, R2 ;  /* 0x0000001fff067819 */ /* 0x000fe20000011402 */
[----:B------:R-:W-:Y:S01]  /*e910*/  IMAD.SHL.U32 R4, R2, 0x8, RZ ;  /* 0x0000000802047824 */ /* 0x000fe200078e00ff */
[----:B------:R-:W-:-:S02]  /*e920*/  LOP3.LUT R3, R3, 0xffffe000, RZ, 0xc0, !PT ;  /* 0xffffe00003037812 */ /* 0x000fc400078ec0ff */
[----:B------:R-:W-:Y:S02]  /*e930*/  LEA.HI R2, R6, R2, RZ, 0x3 ;  /* 0x0000000206027211 */ /* 0x000fe400078f18ff */
[----:B------:R-:W-:Y:S02]  /*e940*/  LOP3.LUT R4, R0, 0x38, R4, 0xf8, !PT ;  /* 0x0000003800047812 */ /* 0x000fe400078ef804 */
[----:B------:R-:W-:Y:S01]  /*e950*/  IADD3 R0, R5, R3, R26 ;  /* 0x0000000305007210 */ /* 0x000fe20007ffe01a */
[----:B------:R-:W-:Y:S01]  /*e960*/  IMAD.SHL.U32 R2, R2, 0x400, RZ ;  /* 0x0000040002027824 */ /* 0x000fe200078e00ff */
[----:B------:R-:W-:Y:S02]  /*e970*/  LOP3.LUT R3, R4, R38, RZ, 0x3c, !PT ;  /* 0x0000002604037212 */ /* 0x000fe400078e3cff */
[----:B------:R-:W-:Y:S02]  /*e980*/  LEA R30, R0, 0x10080, 0x1 ;  /* 0x00010080001e7811 */ /* 0x000fe400078e08ff */
[----:B------:R-:W-:-:S02]  /*e990*/  LOP3.LUT R0, R2, 0x7fffe000, RZ, 0xc0, !PT ;  /* 0x7fffe00002007812 */ /* 0x000fc400078ec0ff */
[----:B------:R-:W-:Y:S01]  /*e9a0*/  SHF.R.U32.HI R12, RZ, 0x10, R59 ;  /* 0x00000010ff0c7819 */ /* 0x000fe2000001163b */
[----:B---3--:R-:W1:Y:S01]  /*e9b0*/  LDS.128 R8, [R30] ;  /* 0x000000001e087984 */ /* 0x008e620000000c00 */
[----:B------:R-:W-:Y:S02]  /*e9c0*/  IADD3 R0, R3, R0, R26 ;  /* 0x0000000003007210 */ /* 0x000fe40007ffe01a */
[----:B------:R-:W-:Y:S02]  /*e9d0*/  SHF.R.U64 R14, R52, 0x10, R53 ;  /* 0x00000010340e7819 */ /* 0x000fe40000001235 */
[----:B------:R-:W-:Y:S01]  /*e9e0*/  SHF.R.U64 R16, R54, 0x10, R55 ;  /* 0x0000001036107819 */ /* 0x000fe20000001237 */
[----:B------:R-:W-:Y:S01]  /*e9f0*/  IMAD.SHL.U32 R29, R0, 0x2, RZ ;  /* 0x00000002001d7824 */ /* 0x000fe200078e00ff */
[----:B------:R-:W-:Y:S02]  /*ea00*/  PRMT R24, R107, 0x5410, R12 ;  /* 0x000054106b187816 */ /* 0x000fe4000000000c */
[----:B------:R-:W-:-:S02]  /*ea10*/  SHF.R.U64 R0, R56, 0x10, R57 ;  /* 0x0000001038007819 */ /* 0x000fc40000001239 */
[----:B------:R-:W2:Y:S01]  /*ea20*/  LDS.128 R4, [R29+0x10080] ;  /* 0x010080001d047984 */ /* 0x000ea20000000c00 */
[----:B------:R-:W-:Y:S02]  /*ea30*/  PRMT R12, R103, 0x5432, R14 ;  /* 0x00005432670c7816 */ /* 0x000fe4000000000e */
[----:B------:R-:W-:Y:S02]  /*ea40*/  SHF.R.U32.HI R18, RZ, 0x10, R55 ;  /* 0x00000010ff127819 */ /* 0x000fe40000011637 */
[----:B------:R-:W-:Y:S01]  /*ea50*/  PRMT R23, R104, 0x5432, R16 ;  /* 0x0000543268177816 */ /* 0x000fe20000000010 */
[----:B------:R-:W-:Y:S01]  /*ea60*/  IMAD.U32 R31, R12, 0x10000, RZ ;  /* 0x000100000c1f7824 */ /* 0x000fe200078e00ff */
[----:B------:R-:W-:Y:S02]  /*ea70*/  PRMT R13, R105, 0x5432, R0 ;  /* 0x00005432690d7816 */ /* 0x000fe40000000000 */
[----:B------:R-:W-:Y:S02]  /*ea80*/  SHF.R.U32.HI R2, RZ, 0x10, R57 ;  /* 0x00000010ff027819 */ /* 0x000fe40000011639 */
[----:B------:R-:W-:-:S02]  /*ea90*/  SHF.R.U64 R3, R58, 0x10, R59 ;  /* 0x000000103a037819 */ /* 0x000fc4000000123b */
[----:B------:R-:W-:Y:S02]  /*eaa0*/  SHF.R.U32.HI R15, RZ, 0x10, R53 ;  /* 0x00000010ff0f7819 */ /* 0x000fe40000011635 */
[----:B------:R-:W-:Y:S02]  /*eab0*/  PRMT R22, R104, 0x5410, R18 ;  /* 0x0000541068167816 */ /* 0x000fe40000000012 */
[----:B------:R-:W-:Y:S02]  /*eac0*/  PRMT R21, R105, 0x5410, R2 ;  /* 0x0000541069157816 */ /* 0x000fe40000000002 */
[----:B------:R-:W-:Y:S02]  /*ead0*/  PRMT R27, R107, 0x5432, R3 ;  /* 0x000054326b1b7816 */ /* 0x000fe40000000003 */
[----:B------:R-:W-:Y:S02]  /*eae0*/  PRMT R17, R103, 0x5410, R15 ;  /* 0x0000541067117816 */ /* 0x000fe4000000000f */
[----:B------:R-:W-:-:S03]  /*eaf0*/  LOP3.LUT R28, R12, 0xffff0000, RZ, 0xc0, !PT ;  /* 0xffff00000c1c7812 */ /* 0x000fc600078ec0ff */
[----:B------:R-:W-:Y:S02]  /*eb00*/  IMAD.U32 R12, R17, 0x10000, RZ ;  /* 0x00010000110c7824 */ /* 0x000fe400078e00ff */
[C---:B-1----:R-:W-:Y:S01]  /*eb10*/  IMAD.U32 R14, R8.reuse, 0x10000, RZ ;  /* 0x00010000080e7824 */ /* 0x042fe200078e00ff */
[----:B------:R-:W-:Y:S01]  /*eb20*/  LOP3.LUT R16, R8, 0xffff0000, RZ, 0xc0, !PT ;  /* 0xffff000008107812 */ /* 0x000fe200078ec0ff */
[C---:B------:R-:W-:Y:S01]  /*eb30*/  IMAD.U32 R18, R11.reuse, 0x10000, RZ ;  /* 0x000100000b127824 */ /* 0x040fe200078e00ff */
[C---:B------:R-:W-:Y:S01]  /*eb40*/  LOP3.LUT R26, R10.reuse, 0xffff0000, RZ, 0xc0, !PT ;  /* 0xffff00000a1a7812 */ /* 0x040fe200078ec0ff */
[----:B------:R-:W-:Y:S01]  /*eb50*/  IMAD.U32 R20, R10, 0x10000, RZ ;  /* 0x000100000a147824 */ /* 0x000fe200078e00ff */
[----:B------:R-:W-:Y:S01]  /*eb60*/  LOP3.LUT R25, R11, 0xffff0000, RZ, 0xc0, !PT ;  /* 0xffff00000b197812 */ /* 0x000fe200078ec0ff */
[----:B------:R-:W-:Y:S01]  /*eb70*/  IMAD.U32 R11, R13, 0x10000, RZ ;  /* 0x000100000d0b7824 */ /* 0x000fe200078e00ff */
[C---:B------:R-:W-:Y:S01]  /*eb80*/  LOP3.LUT R19, R9.reuse, 0xffff0000, RZ, 0xc0, !PT ;  /* 0xffff000009137812 */ /* 0x040fe200078ec0ff */
[----:B------:R-:W-:-:S02]  /*eb90*/  IMAD.U32 R15, R9, 0x10000, RZ ;  /* 0x00010000090f7824 */ /* 0x000fc400078e00ff */
[----:B--2---:R-:W-:Y:S01]  /*eba0*/  IMAD.U32 R8, R4, 0x10000, RZ ;  /* 0x0001000004087824 */ /* 0x004fe200078e00ff */
[C---:B------:R-:W-:Y:S01]  /*ebb0*/  LOP3.LUT R2, R5.reuse, 0xffff0000, RZ, 0xc0, !PT ;  /* 0xffff000005027812 */ /* 0x040fe200078ec0ff */
[----:B------:R-:W-:Y:S01]  /*ebc0*/  IMAD.U32 R3, R5, 0x10000, RZ ;  /* 0x0001000005037824 */ /* 0x000fe200078e00ff */
[----:B------:R-:W-:Y:S01]  /*ebd0*/  LOP3.LUT R9, R6, 0xffff0000, RZ, 0xc0, !PT ;  /* 0xffff000006097812 */ /* 0x000fe200078ec0ff */
[----:B------:R-:W-:Y:S01]  /*ebe0*/  FMUL.FTZ R10, R8, R31 ;  /* 0x0000001f080a7220 */ /* 0x000fe20000410000 */
[----:B------:R-:W-:Y:S01]  /*ebf0*/  LOP3.LUT R4, R4, 0xffff0000, RZ, 0xc0, !PT ;  /* 0xffff000004047812 */ /* 0x000fe200078ec0ff */
[----:B------:R-:W-:Y:S01]  /*ec00*/  IMAD.U32 R5, R6, 0x10000, RZ ;  /* 0x0001000006057824 */ /* 0x000fe200078e00ff */
[C---:B------:R-:W-:Y:S01]  /*ec10*/  LOP3.LUT R6, R7.reuse, 0xffff0000, RZ, 0xc0, !PT ;  /* 0xffff000007067812 */ /* 0x040fe200078ec0ff */
[----:B------:R-:W-:Y:S02]  /*ec20*/  IMAD.U32 R0, R7, 0x10000, RZ ;  /* 0x0001000007007824 */ /* 0x000fe400078e00ff */
[-C--:B------:R-:W-:Y:S01]  /*ec30*/  FFMA.FTZ R32, R14, R11.reuse, -R10 ;  /* 0x0000000b0e207223 */ /* 0x080fe2000001080a */
[----:B------:R-:W-:Y:S01]  /*ec40*/  LOP3.LUT R10, R13, 0xffff0000, RZ, 0xc0, !PT ;  /* 0xffff00000d0a7812 */ /* 0x000fe200078ec0ff */
[----:B------:R-:W-:-:S02]  /*ec50*/  FMUL.FTZ R7, R8, R11 ;  /* 0x0000000b08077220 */ /* 0x000fc40000410000 */
[----:B------:R-:W-:Y:S02]  /*ec60*/  IMAD.U32 R11, R21, 0x10000, RZ ;  /* 0x00010000150b7824 */ /* 0x000fe400078e00ff */
[----:B------:R-:W-:Y:S02]  /*ec70*/  FFMA.FTZ R31, R14, R31, R7 ;  /* 0x0000001f0e1f7223 */ /* 0x000fe40000010007 */
[C---:B------:R-:W-:Y:S02]  /*ec80*/  FMUL.FTZ R8, R4.reuse, R28 ;  /* 0x0000001c04087220 */ /* 0x040fe40000410000 */
[----:B------:R-:W-:Y:S02]  /*ec90*/  FMUL.FTZ R7, R4, R10 ;  /* 0x0000000a04077220 */ /* 0x000fe40000410000 */
[C---:B------:R-:W-:Y:S02]  /*eca0*/  FMUL.FTZ R4, R3.reuse, R12 ;  /* 0x0000000c03047220 */ /* 0x040fe40000410000 */
[----:B------:R-:W-:-:S02]  /*ecb0*/  FMUL.FTZ R3, R3, R11 ;  /* 0x0000000b03037220 */ /* 0x000fc40000410000 */
[----:B------:R-:W-:Y:S02]  /*ecc0*/  IMAD.U32 R13, R22, 0x10000, RZ ;  /* 0x00010000160d7824 */ /* 0x000fe400078e00ff */
[C---:B------:R-:W-:Y:S01]  /*ecd0*/  FFMA.FTZ R8, R16.reuse, R10, -R8 ;  /* 0x0000000a10087223 */ /* 0x040fe20000010808 */
[----:B------:R-:W-:Y:S01]  /*ece0*/  LOP3.LUT R10, R21, 0xffff0000, RZ, 0xc0, !PT ;  /* 0xffff0000150a7812 */ /* 0x000fe200078ec0ff */
[----:B------:R-:W-:Y:S02]  /*ecf0*/  FFMA.FTZ R28, R16, R28, R7 ;  /* 0x0000001c101c7223 */ /* 0x000fe40000010007 */
[----:B------:R-:W-:Y:S01]  /*ed00*/  FFMA.FTZ R16, R15, R11, -R4 ;  /* 0x0000000b0f107223 */ /* 0x000fe20000010804 */
[----:B------:R-:W-:Y:S01]  /*ed10*/  LOP3.LUT R11, R17, 0xffff0000, RZ, 0xc0, !PT ;  /* 0xffff0000110b7812 */ /* 0x000fe200078ec0ff */
[----:B------:R-:W-:Y:S01]  /*ed20*/  FFMA.FTZ R15, R15, R12, R3 ;  /* 0x0000000c0f0f7223 */ /* 0x000fe20000010003 */
[----:B------:R-:W-:Y:S01]  /*ed30*/  LOP3.LUT R17, R27, 0xffff0000, RZ, 0xc0, !PT ;  /* 0xffff00001b117812 */ /* 0x000fe200078ec0ff */
[----:B------:R-:W-:Y:S01]  /*ed40*/  IMAD.U32 R4, R24, 0x10000, RZ ;  /* 0x0001000018047824 */ /* 0x000fe200078e00ff */
[----:B------:R-:W-:Y:S01]  /*ed50*/  F2FP.BF16.PACK_AB R8, R8, R32 ;  /* 0x000000200808723e */ /* 0x000fe200000010ff */
[----:B------:R-:W-:-:S02]  /*ed60*/  FMUL.FTZ R3, R0, R13 ;  /* 0x0000000d00037220 */ /* 0x000fc40000410000 */
[-C--:B------:R-:W-:Y:S02]  /*ed70*/  FMUL.FTZ R0, R0, R4.reuse ;  /* 0x0000000400007220 */ /* 0x080fe40000410000 */
[----:B------:R-:W-:Y:S02]  /*ed80*/  FFMA.FTZ R14, R18, R4, -R3 ;  /* 0x00000004120e7223 */ /* 0x000fe40000010803 */
[C---:B------:R-:W-:Y:S02]  /*ed90*/  FMUL.FTZ R4, R2.reuse, R11 ;  /* 0x0000000b02047220 */ /* 0x040fe40000410000 */
[----:B------:R-:W-:Y:S02]  /*eda0*/  FMUL.FTZ R3, R2, R10 ;  /* 0x0000000a02037220 */ /* 0x000fe40000410000 */
[----:B------:R-:W-:Y:S02]  /*edb0*/  IMAD.U32 R21, R23, 0x10000, RZ ;  /* 0x0001000017157824 */ /* 0x000fe400078e00ff */
[----:B------:R-:W-:-:S02]  /*edc0*/  IMAD.U32 R7, R27, 0x10000, RZ ;  /* 0x000100001b077824 */ /* 0x000fc400078e00ff */
[C---:B------:R-:W-:Y:S02]  /*edd0*/  FFMA.FTZ R12, R19.reuse, R10, -R4 ;  /* 0x0000000a130c7223 */ /* 0x040fe40000010804 */
[----:B------:R-:W-:Y:S01]  /*ede0*/  FFMA.FTZ R11, R19, R11, R3 ;  /* 0x0000000b130b7223 */ /* 0x000fe20000010003 */
[----:B------:R-:W-:Y:S01]  /*edf0*/  LOP3.LUT R19, R23, 0xffff0000, RZ, 0xc0, !PT ;  /* 0xffff000017137812 */ /* 0x000fe200078ec0ff */
[----:B------:R-:W-:Y:S01]  /*ee00*/  FFMA.FTZ R13, R18, R13, R0 ;  /* 0x0000000d120d7223 */ /* 0x000fe20000010000 */
[----:B------:R-:W-:Y:S01]  /*ee10*/  LOP3.LUT R18, R22, 0xffff0000, RZ, 0xc0, !PT ;  /* 0xffff000016127812 */ /* 0x000fe200078ec0ff */
[C---:B------:R-:W-:Y:S02]  /*ee20*/  FMUL.FTZ R2, R5.reuse, R21 ;  /* 0x0000001505027220 */ /* 0x040fe40000410000 */
[-C--:B------:R-:W-:Y:S01]  /*ee30*/  FMUL.FTZ R0, R5, R7.reuse ;  /* 0x0000000705007220 */ /* 0x080fe20000410000 */
[----:B------:R-:W-:Y:S01]  /*ee40*/  LOP3.LUT R5, R24, 0xffff0000, RZ, 0xc0, !PT ;  /* 0xffff000018057812 */ /* 0x000fe200078ec0ff */
[----:B------:R-:W-:-:S02]  /*ee50*/  FFMA.FTZ R10, R20, R7, -R2 ;  /* 0x00000007140a7223 */ /* 0x000fc40000010802 */
[C---:B------:R-:W-:Y:S02]  /*ee60*/  FMUL.FTZ R4, R9.reuse, R19 ;  /* 0x0000001309047220 */ /* 0x040fe40000410000 */
[----:B------:R-:W-:Y:S02]  /*ee70*/  FFMA.FTZ R7, R20, R21, R0 ;  /* 0x0000001514077223 */ /* 0x000fe40000010000 */
[----:B------:R-:W-:Y:S01]  /*ee80*/  FMUL.FTZ R3, R9, R17 ;  /* 0x0000001109037220 */ /* 0x000fe20000410000 */
[----:B------:R-:W-:Y:S01]  /*ee90*/  F2FP.BF16.PACK_AB R9, R12, R16 ;  /* 0x000000100c09723e */ /* 0x000fe200000010ff */
[C---:B------:R-:W-:Y:S02]  /*eea0*/  FMUL.FTZ R2, R6.reuse, R18 ;  /* 0x0000001206027220 */ /* 0x040fe40000410000 */
[----:B------:R-:W-:Y:S02]  /*eeb0*/  FMUL.FTZ R0, R6, R5 ;  /* 0x0000000506007220 */ /* 0x000fe40000410000 */
[----:B------:R-:W-:Y:S01]  /*eec0*/  FFMA.FTZ R6, R26, R17, -R4 ;  /* 0x000000111a067223 */ /* 0x000fe20000010804 */
[----:B------:R-:W-:Y:S01]  /*eed0*/  F2FP.BF16.PACK_AB R4, R28, R31 ;  /* 0x0000001f1c04723e */ /* 0x000fe200000010ff */
[----:B------:R-:W-:-:S02]  /*eee0*/  FFMA.FTZ R3, R26, R19, R3 ;  /* 0x000000131a037223 */ /* 0x000fc40000010003 */
[----:B------:R-:W-:Y:S01]  /*eef0*/  FFMA.FTZ R2, R25, R5, -R2 ;  /* 0x0000000519027223 */ /* 0x000fe20000010802 */
[----:B------:R-:W-:Y:S01]  /*ef00*/  F2FP.BF16.PACK_AB R5, R11, R15 ;  /* 0x0000000f0b05723e */ /* 0x000fe200000010ff */
[----:B------:R-:W-:Y:S01]  /*ef10*/  FFMA.FTZ R0, R25, R18, R0 ;  /* 0x0000001219007223 */ /* 0x000fe20000010000 */
[----:B------:R-:W-:Y:S02]  /*ef20*/  F2FP.BF16.PACK_AB R10, R6, R10 ;  /* 0x0000000a060a723e */ /* 0x000fe400000010ff */
[----:B------:R-:W-:Y:S02]  /*ef30*/  F2FP.BF16.PACK_AB R6, R3, R7 ;  /* 0x000000070306723e */ /* 0x000fe400000010ff */
[----:B------:R-:W-:Y:S02]  /*ef40*/  F2FP.BF16.PACK_AB R11, R2, R14 ;  /* 0x0000000e020b723e */ /* 0x000fe400000010ff */
[----:B------:R-:W-:-:S03]  /*ef50*/  F2FP.BF16.PACK_AB R7, R0, R13 ;  /* 0x0000000d0007723e */ /* 0x000fc600000010ff */
[----:B------:R1:W-:Y:S04]  /*ef60*/  STS.128 [R30], R8 ;  /* 0x000000081e007388 */ /* 0x0003e80000000c00 */
[----:B------:R1:W-:Y:S02]  /*ef70*/  STS.128 [R29+0x10080], R4 ;  /* 0x010080041d007388 */ /* 0x0003e40000000c00 */
.L_x_680:
[----:B------:R-:W-:Y:S05]  /*ef80*/  BSYNC B1 ;  /* 0x0000000000017941 */ /* 0x000fea0003800000 */
.L_x_679:
        /* <DEDUP_REMOVED lines=120> */
.L_x_686:
[----:B------:R-:W-:Y:S05]  /*f710*/  BSYNC B0 ;  /* 0x0000000000007941 */ /* 0x000fea0003800000 */
.L_x_685:
        /* <DEDUP_REMOVED lines=112> */
.L_x_684:
[----:B------:R-:W-:Y:S05]  /*fe20*/  BSYNC B1 ;  /* 0x0000000000017941 */ /* 0x000fea0003800000 */
.L_x_683:
[----:B------:R-:W-:-:S04]  /*fe30*/  IADD3 R2, R214, 0x60, RZ ;  /* 0x00000060d6027810 */ /* 0x000fc80007ffe0ff */
        /* <DEDUP_REMOVED lines=118> */
.L_x_688:
[----:B------:R-:W-:Y:S05]  /*105a0*/  BSYNC B0 ;  /* 0x0000000000007941 */ /* 0x000fea0003800000 */
.L_x_687:
        /* <DEDUP_REMOVED lines=18> */
[----:B------:R-:W-:Y:S01]  /*106d0*/  SHF.R.U64 R13, R88, 0x10, R89 ;  /* 0x00000010580d7819 */ /* 0x000fe20000001259 */
[----:B---3--:R-:W1:Y:S01]  /*106e0*/  LDS.128 R8, [R30] ;  /* 0x000000001e087984 */ /* 0x008e620000000c00 */
[----:B------:R-:W-:Y:S02]  /*106f0*/  IADD3 R0, R3, R0, R26 ;  /* 0x0000000003007210 */ /* 0x000fe40007ffe01a */
[--C-:B------:R-:W-:Y:S02]  /*10700*/  SHF.R.U64 R16, R90, 0x10, R91.reuse ;  /* 0x000000105a107819 */ /* 0x100fe4000000125b */
[----:B------:R-:W-:Y:S01]  /*10710*/  SHF.R.U32.HI R19, RZ, 0x10, R91 ;  /* 0x00000010ff137819 */ /* 0x000fe2000001165b */
[----:B------:R-:W-:Y:S01]  /*10720*/  IMAD.SHL.U32 R28, R0, 0x2, RZ ;  /* 0x00000002001c7824 */ /* 0x000fe200078e00ff */
[----:B------:R-:W-:Y:S02]  /*10730*/  SHF.R.U64 R0, R92, 0x10, R93 ;  /* 0x000000105c007819 */ /* 0x000fe4000000125d */
[----:B------:R-:W-:-:S02]  /*10740*/  PRMT R13, R124, 0x5432, R13 ;  /* 0x000054327c0d7816 */ /* 0x000fc4000000000d */
[----:B------:R-:W2:Y:S01]  /*10750*/  LDS.128 R4, [R28+0x10080] ;  /* 0x010080001c047984 */ /* 0x000ea20000000c00 */
[----:B------:R-:W-:Y:S02]  /*10760*/  PRMT R15, R126, 0x5432, R0 ;  /* 0x000054327e0f7816 */ /* 0x000fe40000000000 */
[----:B------:R-:W-:Y:S01]  /*10770*/  SHF.R.U32.HI R12, RZ, 0x10, R95 ;  /* 0x00000010ff0c7819 */ /* 0x000fe2000001165f */
[----:B------:R-:W-:Y:S01]  /*10780*/  IMAD.U32 R31, R13, 0x10000, RZ ;  /* 0x000100000d1f7824 */ /* 0x000fe200078e00ff */
[----:B------:R-:W-:Y:S01]  /*10790*/  SHF.R.U32.HI R14, RZ, 0x10, R89 ;  /* 0x00000010ff0e7819 */ /* 0x000fe20000011659 */
[----:B------:R-:W-:Y:S01]  /*107a0*/  IMAD.U32 R29, R15, 0x10000, RZ ;  /* 0x000100000f1d7824 */ /* 0x000fe200078e00ff */
[C---:B------:R-:W-:Y:S02]  /*107b0*/  PRMT R23, R125.reuse, 0x5432, R16 ;  /* 0x000054327d177816 */ /* 0x040fe40000000010 */
[----:B------:R-:W-:Y:S02]  /*107c0*/  PRMT R22, R125, 0x5410, R19 ;  /* 0x000054107d167816 */ /* 0x000fe40000000013 */
[----:B------:R-:W-:-:S02]  /*107d0*/  SHF.R.U64 R3, R94, 0x10, R95 ;  /* 0x000000105e037819 */ /* 0x000fc4000000125f */
[----:B------:R-:W-:Y:S01]  /*107e0*/  SHF.R.U32.HI R2, RZ, 0x10, R93 ;  /* 0x00000010ff027819 */ /* 0x000fe2000001165d */
[----:B------:R-:W-:Y:S01]  /*107f0*/  IMAD.U32 R35, R22, 0x10000, RZ ;  /* 0x0001000016237824 */ /* 0x000fe200078e00ff */
[C---:B------:R-:W-:Y:S02]  /*10800*/  PRMT R24, R127.reuse, 0x5410, R12 ;  /* 0x000054107f187816 */ /* 0x040fe4000000000c */
[----:B------:R-:W-:Y:S02]  /*10810*/  PRMT R17, R124, 0x5410, R14 ;  /* 0x000054107c117816 */ /* 0x000fe4000000000e */
[----:B------:R-:W-:Y:S02]  /*10820*/  PRMT R27, R127, 0x5432, R3 ;  /* 0x000054327f1b7816 */ /* 0x000fe40000000003 */
[----:B------:R-:W-:Y:S01]  /*10830*/  PRMT R18, R126, 0x5410, R2 ;  /* 0x000054107e127816 */ /* 0x000fe20000000002 */
[----:B------:R-:W-:Y:S01]  /*10840*/  IMAD.U32 R36, R17, 0x10000, RZ ;  /* 0x0001000011247824 */ /* 0x000fe200078e00ff */
[----:B------:R-:W-:Y:S01]  /*10850*/  LOP3.LUT R13, R13, 0xffff0000, RZ, 0xc0, !PT ;  /* 0xffff00000d0d7812 */ /* 0x000fe200078ec0ff */
[C---:B-1----:R-:W-:Y:S01]  /*10860*/  IMAD.U32 R16, R9.reuse, 0x10000, RZ ;  /* 0x0001000009107824 */ /* 0x042fe200078e00ff */
[----:B------:R-:W-:Y:S01]  /*10870*/  LOP3.LUT R19, R9, 0xffff0000, RZ, 0xc0, !PT ;  /* 0xffff000009137812 */ /* 0x000fe200078ec0ff */
[C---:B------:R-:W-:Y:S01]  /*10880*/  IMAD.U32 R14, R8.reuse, 0x10000, RZ ;  /* 0x00010000080e7824 */ /* 0x040fe200078e00ff */
[----:B------:R-:W-:Y:S01]  /*10890*/  LOP3.LUT R21, R8, 0xffff0000, RZ, 0xc0, !PT ;  /* 0xffff000008157812 */ /* 0x000fe200078ec0ff */
[C---:B------:R-:W-:Y:S01]  /*108a0*/  IMAD.U32 R12, R11.reuse, 0x10000, RZ ;  /* 0x000100000b0c7824 */ /* 0x040fe200078e00ff */
[----:B------:R-:W-:Y:S01]  /*108b0*/  LOP3.LUT R25, R11, 0xffff0000, RZ, 0xc0, !PT ;  /* 0xffff00000b197812 */ /* 0x000fe200078ec0ff */
[C---:B------:R-:W-:Y:S01]  /*108c0*/  IMAD.U32 R20, R10.reuse, 0x10000, RZ ;  /* 0x000100000a147824 */ /* 0x040fe200078e00ff */
[----:B------:R-:W-:Y:S01]  /*108d0*/  LOP3.LUT R26, R10, 0xffff0000, RZ, 0xc0, !PT ;  /* 0xffff00000a1a7812 */ /* 0x000fe200078ec0ff */
[----:B--2---:R-:W-:Y:S01]  /*108e0*/  IMAD.U32 R9, R4, 0x10000, RZ ;  /* 0x0001000004097824 */ /* 0x004fe200078e00ff */
[C---:B------:R-:W-:Y:S01]  /*108f0*/  LOP3.LUT R3, R5.reuse, 0xffff0000, RZ, 0xc0, !PT ;  /* 0xffff000005037812 */ /* 0x040fe200078ec0ff */
[----:B------:R-:W-:Y:S01]  /*10900*/  IMAD.U32 R8, R5, 0x10000, RZ ;  /* 0x0001000005087824 */ /* 0x000fe200078e00ff */
[----:B------:R-:W-:Y:S01]  /*10910*/  LOP3.LUT R10, R6, 0xffff0000, RZ, 0xc0, !PT ;  /* 0xffff0000060a7812 */ /* 0x000fe200078ec0ff */
[C---:B------:R-:W-:Y:S01]  /*10920*/  FMUL.FTZ R11, R9.reuse, R31 ;  /* 0x0000001f090b7220 */ /* 0x040fe20000410000 */
[----:B------:R-:W-:Y:S01]  /*10930*/  LOP3.LUT R4, R4, 0xffff0000, RZ, 0xc0, !PT ;  /* 0xffff000004047812 */ /* 0x000fe200078ec0ff */
[----:B------:R-:W-:-:S02]  /*10940*/  FMUL.FTZ R5, R9, R29 ;  /* 0x0000001d09057220 */ /* 0x000fc40000410000 */
[----:B------:R-:W-:Y:S02]  /*10950*/  FFMA.FTZ R34, R14, R29, -R11 ;  /* 0x0000001d0e227223 */ /* 0x000fe4000001080b */
[C---:B------:R-:W-:Y:S02]  /*10960*/  IMAD.U32 R0, R7.reuse, 0x10000, RZ ;  /* 0x0001000007007824 */ /* 0x040fe400078e00ff */
[----:B------:R-:W-:Y:S02]  /*10970*/  IMAD.U32 R11, R18, 0x10000, RZ ;  /* 0x00010000120b7824 */ /* 0x000fe400078e00ff */
[----:B------:R-:W-:Y:S02]  /*10980*/  FFMA.FTZ R33, R14, R31, R5 ;  /* 0x0000001f0e217223 */ /* 0x000fe40000010005 */
[----:B------:R-:W-:Y:S02]  /*10990*/  IMAD.U32 R14, R24, 0x10000, RZ ;  /* 0x00010000180e7824 */ /* 0x000fe400078e00ff */
[----:B------:R-:W-:Y:S01]  /*109a0*/  IMAD.U32 R2, R6, 0x10000, RZ ;  /* 0x0001000006027824 */ /* 0x000fe200078e00ff */
[----:B------:R-:W-:Y:S01]  /*109b0*/  LOP3.LUT R6, R7, 0xffff0000, RZ, 0xc0, !PT ;  /* 0xffff000007067812 */ /* 0x000fe200078ec0ff */
[----:B------:R-:W-:-:S02]  /*109c0*/  FMUL.FTZ R9, R8, R36 ;  /* 0x0000002408097220 */ /* 0x000fc40000410000 */
[----:B------:R-:W-:Y:S02]  /*109d0*/  FMUL.FTZ R7, R8, R11 ;  /* 0x0000000b08077220 */ /* 0x000fe40000410000 */
[C---:B------:R-:W-:Y:S02]  /*109e0*/  FMUL.FTZ R5, R0.reuse, R35 ;  /* 0x0000002300057220 */ /* 0x040fe40000410000 */
[----:B------:R-:W-:Y:S02]  /*109f0*/  FMUL.FTZ R0, R0, R14 ;  /* 0x0000000e00007220 */ /* 0x000fe40000410000 */
[C---:B------:R-:W-:Y:S01]  /*10a00*/  FFMA.FTZ R32, R16.reuse, R11, -R9 ;  /* 0x0000000b10207223 */ /* 0x040fe20000010809 */
[----:B------:R-:W-:Y:S01]  /*10a10*/  LOP3.LUT R11, R17, 0xffff0000, RZ, 0xc0, !PT ;  /* 0xffff0000110b7812 */ /* 0x000fe200078ec0ff */
[----:B------:R-:W-:Y:S01]  /*10a20*/  FFMA.FTZ R29, R16, R36, R7 ;  /* 0x00000024101d7223 */ /* 0x000fe20000010007 */
[----:B------:R-:W-:Y:S01]  /*10a30*/  LOP3.LUT R7, R15, 0xffff0000, RZ, 0xc0, !PT ;  /* 0xffff00000f077812 */ /* 0x000fe200078ec0ff */
[----:B------:R-:W-:Y:S01]  /*10a40*/  FFMA.FTZ R16, R12, R35, R0 ;  /* 0x000000230c107223 */ /* 0x000fe20000010000 */
[----:B------:R-:W-:Y:S01]  /*10a50*/  LOP3.LUT R9, R18, 0xffff0000, RZ, 0xc0, !PT ;  /* 0xffff000012097812 */ /* 0x000fe200078ec0ff */
[----:B------:R-:W-:Y:S01]  /*10a60*/  FMUL.FTZ R0, R4, R13 ;  /* 0x0000000d04007220 */ /* 0x000fe20000410000 */
[----:B------:R-:W-:Y:S01]  /*10a70*/  LOP3.LUT R17, R23, 0xffff0000, RZ, 0xc0, !PT ;  /* 0xffff000017117812 */ /* 0x000fe200078ec0ff */
[----:B------:R-:W-:Y:S01]  /*10a80*/  FFMA.FTZ R31, R12, R14, -R5 ;  /* 0x0000000e0c1f7223 */ /* 0x000fe20000010805 */
[----:B------:R-:W-:Y:S01]  /*10a90*/  LOP3.LUT R14, R27, 0xffff0000, RZ, 0xc0, !PT ;  /* 0xffff00001b0e7812 */ /* 0x000fe200078ec0ff */
[-C--:B------:R-:W-:Y:S01]  /*10aa0*/  FMUL.FTZ R5, R4, R7.reuse ;  /* 0x0000000704057220 */ /* 0x080fe20000410000 */
[----:B------:R-:W-:Y:S01]  /*10ab0*/  LOP3.LUT R15, R22, 0xffff0000, RZ, 0xc0, !PT ;  /* 0xffff0000160f7812 */ /* 0x000fe200078ec0ff */
[----:B------:R-:W-:-:S02]  /*10ac0*/  FFMA.FTZ R8, R21, R7, -R0 ;  /* 0x0000000715087223 */ /* 0x000fc40000010800 */
[----:B------:R-:W-:Y:S02]  /*10ad0*/  IMAD.U32 R18, R23, 0x10000, RZ ;  /* 0x0001000017127824 */ /* 0x000fe400078e00ff */
[----:B------:R-:W-:Y:S01]  /*10ae0*/  IMAD.U32 R7, R27, 0x10000, RZ ;  /* 0x000100001b077824 */ /* 0x000fe200078e00ff */
[----:B------:R-:W-:Y:S01]  /*10af0*/  F2FP.BF16.PACK_AB R8, R8, R34 ;  /* 0x000000220808723e */ /* 0x000fe200000010ff */
[C---:B------:R-:W-:Y:S02]  /*10b00*/  FMUL.FTZ R4, R3.reuse, R11 ;  /* 0x0000000b03047220 */ /* 0x040fe40000410000 */
[----:B------:R-:W-:Y:S02]  /*10b10*/  FMUL.FTZ R3, R3, R9 ;  /* 0x0000000903037220 */ /* 0x000fe40000410000 */
[----:B------:R-:W-:Y:S02]  /*10b20*/  FMUL.FTZ R0, R2, R18 ;  /* 0x0000001202007220 */ /* 0x000fe40000410000 */
[----:B------:R-:W-:Y:S01]  /*10b30*/  FFMA.FTZ R12, R21, R13, R5 ;  /* 0x0000000d150c7223 */ /* 0x000fe20000010005 */
[----:B------:R-:W-:Y:S01]  /*10b40*/  LOP3.LUT R13, R24, 0xffff0000, RZ, 0xc0, !PT ;  /* 0xffff0000180d7812 */ /* 0x000fe200078ec0ff */
[----:B------:R-:W-:-:S02]  /*10b50*/  FMUL.FTZ R2, R2, R7 ;  /* 0x0000000702027220 */ /* 0x000fc40000410000 */
[C---:B------:R-:W-:Y:S02]  /*10b60*/  FFMA.FTZ R5, R19.reuse, R11, R3 ;  /* 0x0000000b13057223 */ /* 0x040fe40000010003 */
[----:B------:R-:W-:Y:S02]  /*10b70*/  FFMA.FTZ R9, R19, R9, -R4 ;  /* 0x0000000913097223 */ /* 0x000fe40000010804 */
[C---:B------:R-:W-:Y:S01]  /*10b80*/  FFMA.FTZ R11, R20.reuse, R7, -R0 ;  /* 0x00000007140b7223 */ /* 0x040fe20000010800 */
[----:B------:R-:W-:Y:S01]  /*10b90*/  F2FP.BF16.PACK_AB R5, R5, R29 ;  /* 0x0000001d0505723e */ /* 0x000fe200000010ff */
[----:B------:R-:W-:Y:S01]  /*10ba0*/  FFMA.FTZ R7, R20, R18, R2 ;  /* 0x0000001214077223 */ /* 0x000fe20000010002 */
[----:B------:R-:W-:Y:S01]  /*10bb0*/  F2FP.BF16.PACK_AB R9, R9, R32 ;  /* 0x000000200909723e */ /* 0x000fe200000010ff */
[C---:B------:R-:W-:Y:S02]  /*10bc0*/  FMUL.FTZ R4, R10.reuse, R17 ;  /* 0x000000110a047220 */ /* 0x040fe40000410000 */
[----:B------:R-:W-:-:S02]  /*10bd0*/  FMUL.FTZ R3, R10, R14 ;  /* 0x0000000e0a037220 */ /* 0x000fc40000410000 */
        /* <DEDUP_REMOVED lines=11> */
[----:B------:R1:W-:Y:S04]  /*10c90*/  STS.128 [R30], R8 ;  /* 0x000000081e007388 */ /* 0x0003e80000000c00 */
[----:B------:R1:W-:Y:S02]  /*10ca0*/  STS.128 [R28+0x10080], R4 ;  /* 0x010080041c007388 */ /* 0x0003e40000000c00 */
.L_x_660:
[----:B------:R-:W-:Y:S05]  /*10cb0*/  BSYNC B2 ;  /* 0x0000000000027941 */ /* 0x000fea0003800000 */
.L_x_626:
[----:B------:R-:W-:Y:S01]  /*10cc0*/  R2P PR, R237, 0x6 ;  /* 0x00000006ed007804 */ /* 0x000fe20000000000 */
[----:B------:R-:W-:Y:S01]  /*10cd0*/  IMAD R0, R129, c[0x0][0x208], RZ ;  /* 0x0000820081007a24 */ /* 0x000fe200078e02ff */
[----:B------:R-:W-:Y:S01]  /*10ce0*/  IADD3 R187, R178, 0x20, RZ ;  /* 0x00000020b2bb7810 */ /* 0x000fe20007ffe0ff */
[----:B------:R-:W-:Y:S01]  /*10cf0*/  IMAD.WIDE.U32 R2, R106, c[0x0][0x208], RZ ;  /* 0x000082006a027a25 */ /* 0x000fe200078e00ff */
[----:B------:R-:W-:-:S04]  /*10d00*/  DEPBAR.LE SB0, 0x0 ;  /* 0x000080000000791a */ /* 0x000fc80000000000 */
[----:B------:R-:W-:Y:S01]  /*10d10*/  IMAD R0, R106, c[0x0][0x20c], R0 ;  /* 0x000083006a007a24 */ /* 0x000fe200078e0200 */
[----:B------:R-:W-:Y:S01]  /*10d20*/  BAR.SYNC.DEFER_BLOCKING 0x0 ;  /* 0x0000000000007b1d */ /* 0x000fe20000010000 */
[----:B------:R-:W-:Y:S01]  /*10d30*/  IMAD.IADD R66, R212, 0x1, -R122 ;  /* 0x00000001d4427824 */ /* 0x000fe200078e0a7a */
[----:B------:R-:W-:Y:S01]  /*10d40*/  ISETP.NE.AND P3, PT, R131, 0x1, PT ;  /* 0x000000018300780c */ /* 0x000fe20003f65270 */
[----:B------:R-:W-:Y:S01]  /*10d50*/  IMAD.IADD R3, R3, 0x1, R0 ;  /* 0x0000000103037824 */ /* 0x000fe200078e0200 */
[----:B------:R-:W-:Y:S02]  /*10d60*/  @P1 IADD3 R187, R178, -0x20, RZ ;  /* 0xffffffe0b2bb1810 */ /* 0x000fe40007ffe0ff */
[----:B------:R-:W-:Y:S01]  /*10d70*/  ISETP.GT.AND P1, PT, R106, R209, PT ;  /* 0x000000d16a00720c */ /* 0x000fe20003f24270 */
[----:B------:R-:W-:Y:S01]  /*10d80*/  ULDC UR4, c[0x0][0x324] ;  /* 0x0000c90000047ab9 */ /* 0x000fe20000000800 */
[----:B------:R-:W-:Y:S01]  /*10d90*/  LEA R0, P0, R2, R222, 0x5 ;  /* 0x000000de02007211 */ /* 0x000fe200078028ff */
[----:B------:R-:W-:Y:S01]  /*10da0*/  ULOP3.LUT UR4, URZ, UR4, URZ, 0x33, !UPT ;  /* 0x000000043f047292 */ /* 0x000fe2000f8e333f */
[----:B------:R-:W-:-:S02]  /*10db0*/  IADD3 R188, R187, 0x3000, RZ ;  /* 0x00003000bbbc7810 */ /* 0x000fc40007ffe0ff */
[----:B------:R-:W-:Y:S02]  /*10dc0*/  LEA.HI.X R3, R2, R224, R3, 0x5, P0 ;  /* 0x000000e002037211 */ /* 0x000fe400000f2c03 */
[C---:B------:R-:W-:Y:S02]  /*10dd0*/  LEA R2, P0, R0.reuse, c[0x0][0x1f8], 0x1 ;  /* 0x00007e0000027a11 */ /* 0x040fe400078008ff */
[C---:B------:R-:W-:Y:S02]  /*10de0*/  IADD3 R194, R187.reuse, 0x3800, RZ ;  /* 0x00003800bbc27810 */ /* 0x040fe40007ffe0ff */
[----:B------:R-:W-:Y:S02]  /*10df0*/  LEA.HI.X R3, R0, c[0x0][0x1fc], R3, 0x1, P0 ;  /* 0x00007f0000037a11 */ /* 0x000fe400000f0c03 */
[----:B------:R-:W-:Y:S02]  /*10e00*/  @P1 IADD3 R0, R236, -0x2, RZ ;  /* 0xfffffffeec001810 */ /* 0x000fe40007ffe0ff */
[----:B------:R-:W-:-:S02]  /*10e10*/  IADD3 R193, R187, 0x2000, RZ ;  /* 0x00002000bbc17810 */ /* 0x000fc40007ffe0ff */
[----:B-1----:R-:W-:Y:S01]  /*10e20*/  @P1 SHF.R.S32.HI R4, RZ, 0x1f, R0 ;  /* 0x0000001fff041819 */ /* 0x002fe20000011400 */
[----:B------:R-:W-:Y:S01]  /*10e30*/  LDSM.16.M88.4 R20, [R178] ;  /* 0x00000000b214783b */ /* 0x000fe20000000200 */
[C---:B------:R-:W-:Y:S02]  /*10e40*/  IADD3 R192, R187.reuse, 0x2800, RZ ;  /* 0x00002800bbc07810 */ /* 0x040fe40007ffe0ff */
[C---:B------:R-:W-:Y:S01]  /*10e50*/  IADD3 R191, R187.reuse, 0x1000, RZ ;  /* 0x00001000bbbf7810 */ /* 0x040fe20007ffe0ff */
[----:B------:R-:W-:Y:S01]  /*10e60*/  @P1 IMAD R4, R4, c[0x0][0x1e0], RZ ;  /* 0x0000780004041a24 */ /* 0x000fe200078e02ff */
[----:B------:R-:W-:Y:S01]  /*10e70*/  LDSM.16.M88.4 R36, [R178+0x800] ;  /* 0x00080000b224783b */ /* 0x000fe20000000200 */
[C---:B------:R-:W-:Y:S02]  /*10e80*/  IADD3 R190, R187.reuse, 0x1800, RZ ;  /* 0x00001800bbbe7810 */ /* 0x040fe40007ffe0ff */
[C---:B------:R-:W-:Y:S01]  /*10e90*/  @P1 IMAD R6, R0.reuse, c[0x0][0x1e4], R4 ;  /* 0x0000790000061a24 */ /* 0x040fe200078e0204 */
[----:B------:R-:W-:Y:S01]  /*10ea0*/  LDSM.16.M88.4 R12, [R184] ;  /* 0x00000000b80c783b */ /* 0x000fe20000000200 */
[----:B------:R-:W-:Y:S01]  /*10eb0*/  @P1 IMAD.WIDE.U32 R4, R0, c[0x0][0x1e0], RZ ;  /* 0x0000780000041a25 */ /* 0x000fe200078e00ff */
[----:B------:R-:W-:-:S02]  /*10ec0*/  IADD3 R189, R187, 0x800, RZ ;  /* 0x00000800bbbd7810 */ /* 0x000fc40007ffe0ff */
[----:B------:R-:W-:Y:S01]  /*10ed0*/  LDSM.16.M88.4 R28, [R187] ;  /* 0x00000000bb1c783b */ /* 0x000fe20000000200 */
[----:B------:R-:W-:Y:S01]  /*10ee0*/  @P1 IMAD.IADD R0, R5, 0x1, R6 ;  /* 0x0000000105001824 */ /* 0x000fe200078e0206 */
[C---:B------:R-:W-:Y:S02]  /*10ef0*/  @P1 LEA R8, P0, R4.reuse, R220, 0x5 ;  /* 0x000000dc04081211 */ /* 0x040fe400078028ff */
[----:B------:R-:W-:Y:S02]  /*10f00*/  LDSM.16.M88.4 R52, [R187+0x800] ;  /* 0x00080000bb34783b */ /* 0x000fe40000000200 */
[----:B------:R-:W-:Y:S01]  /*10f10*/  @P1 LEA.HI.X R9, R4, R219, R0, 0x5, P0 ;  /* 0x000000db04091211 */ /* 0x000fe200000f2c00 */
[----:B------:R-:W-:Y:S01]  /*10f20*/  IMAD.MOV.U32 R0, RZ, RZ, 0x40 ;  /* 0x00000040ff007424 */ /* 0x000fe200078e00ff */
[----:B------:R-:W-:Y:S02]  /*10f30*/  LOP3.LUT R4, R123, 0x1, RZ, 0xc0, !PT ;  /* 0x000000017b047812 */ /* 0x000fe400078ec0ff */
[----:B------:R-:W-:-:S02]  /*10f40*/  ISETP.GT.AND P0, PT, R66, R214, PT ;  /* 0x000000d64200720c */ /* 0x000fc40003f04270 */
[----:B------:R-:W-:Y:S02]  /*10f50*/  SEL R0, R0, 0xffffffc0, !P2 ;  /* 0xffffffc000007807 */ /* 0x000fe40005000000 */
[----:B------:R-:W-:Y:S02]  /*10f60*/  ISETP.NE.U32.OR P0, PT, R4, 0x1, !P0 ;  /* 0x000000010400780c */ /* 0x000fe40004705470 */
[----:B------:R-:W1:Y:S01]  /*10f70*/  LDSM.16.M88.4 R4, [R183] ;  /* 0x00000000b704783b */ /* 0x000e620000000200 */
[--C-:B------:R-:W-:Y:S01]  /*10f80*/  IMAD.IADD R177, R178, 0x1, R0.reuse ;  /* 0x00000001b2b17824 */ /* 0x100fe200078e0200 */
[----:B------:R-:W-:Y:S01]  /*10f90*/  LOP3.LUT P2, RZ, R215, 0x1, RZ, 0xc0, !PT ;  /* 0x00000001d7ff7812 */ /* 0x000fe2000784c0ff */
[----:B------:R-:W-:-:S08]  /*10fa0*/  IMAD.IADD R176, R188, 0x1, R0 ;  /* 0x00000001bcb07824 */ /* 0x000fd000078e0200 */
[----:B------:R-:W-:Y:S01]  /*10fb0*/  @!PT LDS RZ, [RZ] ;  /* 0x00000000fffff984 */ /* 0x000fe20000000800 */
[----:B------:R-:W-:Y:S01]  /*10fc0*/  @!PT LDS RZ, [RZ] ;  /* 0x00000000fffff984 */ /* 0x000fe20000000800 */
[----:B------:R-:W-:Y:S01]  /*10fd0*/  @!PT LDS RZ, [RZ] ;  /* 0x00000000fffff984 */ /* 0x000fe20000000800 */
[----:B------:R2:W-:Y:S01]  /*10fe0*/  LDGSTS.E.BYPASS.LTC128B.128 [R196+0x8080], [R2.64], !P0 ;  /* 0x0808000002c47fae */ /* 0x0005e2000c101d46 */
[----:B------:R-:W-:-:S04]  /*10ff0*/  @P1 LEA R64, P0, R8, c[0x0][0x1c8], 0x1 ;  /* 0x0000720008401a11 */ /* 0x000fc800078008ff */
[----:B------:R-:W-:Y:S02]  /*11000*/  @P1 LEA.HI.X R65, R8, c[0x0][0x1cc], R9, 0x1, P0 ;  /* 0x0000730008411a11 */ /* 0x000fe400000f0c09 */
[----:B------:R-:W-:-:S04]  /*11010*/  LOP3.LUT P0, RZ, R123, 0x2, RZ, 0xc0, !PT ;  /* 0x000000027bff7812 */ /* 0x000fc8000780c0ff */
[----:B------:R-:W-:-:S13]  /*11020*/  ISETP.LE.OR P0, PT, R66, R214, !P0 ;  /* 0x000000d64200720c */ /* 0x000fda0004703670 */
[----:B------:R2:W-:Y:S01]  /*11030*/  LDGSTS.E.BYPASS.LTC128B.128 [R196+0x9080], [R2.64+0x80], !P0 ;  /* 0x0908008002c47fae */ /* 0x0005e2000c101d46 */
[----:B------:R-:W-:-:S04]  /*11040*/  LOP3.LUT P0, RZ, R123, 0x4, RZ, 0xc0, !PT ;  /* 0x000000047bff7812 */ /* 0x000fc8000780c0ff */
[----:B------:R-:W-:Y:S01]  /*11050*/  ISETP.LE.OR P0, PT, R66, R214, !P0 ;  /* 0x000000d64200720c */ /* 0x000fe20004703670 */
[C---:B-1-3--:R-:W-:Y:S08]  /*11060*/  HMMA.16816.F32.BF16 R8, R4.reuse, R20, RZ ;  /* 0x000000140408723c */ /* 0x04aff000000418ff */
[----:B------:R-:W-:Y:S04]  /*11070*/  HMMA.16816.F32.BF16 R24, R4, R22, RZ ;  /* 0x000000160418723c */ /* 0x000fe800000418ff */
[----:B------:R2:W-:Y:S01]  /*11080*/  LDGSTS.E.BYPASS.LTC128B.128 [R196+0xa080], [R2.64+0x100], !P0 ;  /* 0x0a08010002c47fae */ /* 0x0005e2000c101d46 */
[----:B------:R-:W-:-:S03]  /*11090*/  LOP3.LUT P0, RZ, R123, 0x8, RZ, 0xc0, !PT ;  /* 0x000000087bff7812 */ /* 0x000fc6000780c0ff */
[----:B------:R-:W-:Y:S01]  /*110a0*/  HMMA.16816.F32.BF16 R32, R4, R36, RZ ;  /* 0x000000240420723c */ /* 0x000fe200000418ff */
[----:B------:R-:W-:-:S07]  /*110b0*/  ISETP.LE.OR P0, PT, R66, R214, !P0 ;  /* 0x000000d64200720c */ /* 0x000fce0004703670 */
[C---:B------:R-:W-:Y:S06]  /*110c0*/  HMMA.16816.F32.BF16 R8, R12.reuse, R28, R8 ;  /* 0x0000001c0c08723c */ /* 0x040fec0000041808 */
[----:B------:R2:W-:Y:S02]  /*110d0*/  LDGSTS.E.BYPASS.LTC128B.128 [R196+0xb080], [R2.64+0x180], !P0 ;  /* 0x0b08018002c47fae */ /* 0x0005e4000c101d46 */
[----:B------:R-:W-:Y:S02]  /*110e0*/  HMMA.16816.F32.BF16 R28, R12, R30, R24 ;  /* 0x0000001e0c1c723c */ /* 0x000fe40000041818 */
[----:B----4-:R-:W-:Y:S04]  /*110f0*/  LDSM.16.M88.4 R16, [R186] ;  /* 0x00000000ba10783b */ /* 0x010fe80000000200 */
[----:B------:R-:W1:Y:S02]  /*11100*/  LDSM.16.M88.4 R40, [R177] ;  /* 0x00000000b128783b */ /* 0x000e640000000200 */
[----:B------:R-:W-:Y:S02]  /*11110*/  HMMA.16816.F32.BF16 R4, R4, R38, RZ ;  /* 0x000000260404723c */ /* 0x000fe400000418ff */
[----:B------:R-:W-:Y:S04]  /*11120*/  LDSM.16.M88.4 R20, [R185] ;  /* 0x00000000b914783b */ /* 0x000fe80000000200 */
[----:B------:R-:W-:Y:S02]  /*11130*/  LDSM.16.M88.4 R48, [R176+-0x3000] ;  /* 0xffd00000b030783b */ /* 0x000fe40000000200 */
[C---:B------:R-:W-:Y:S02]  /*11140*/  HMMA.16816.F32.BF16 R32, R12.reuse, R52, R32 ;  /* 0x000000340c20723c */ /* 0x040fe40000041820 */
[----:B------:R-:W3:Y:S04]  /*11150*/  LDSM.16.M88.4 R44, [R177+0x800] ;  /* 0x00080000b12c783b */ /* 0x000ee80000000200 */
[----:B------:R-:W-:Y:S04]  /*11160*/  LDSM.16.M88.4 R60, [R178+0x1000] ;  /* 0x00100000b23c783b */ /* 0x000fe80000000200 */
[----:B------:R-:W-:Y:S04]  /*11170*/  LDSM.16.M88.4 R56, [R176+-0x2800] ;  /* 0xffd80000b038783b */ /* 0x000fe80000000200 */
[----:B------:R-:W0:Y:S02]  /*11180*/  LDGDEPBAR ;  /* 0x00000000000079af */ /* 0x000e240000000000 */
[----:B------:R-:W-:Y:S02]  /*11190*/  HMMA.16816.F32.BF16 R12, R12, R54, R4 ;  /* 0x000000360c0c723c */ /* 0x000fe40000041804 */
[----:B------:R-:W-:Y:S04]  /*111a0*/  LDSM.16.M88.4 R4, [R184+0x4000] ;  /* 0x00400000b804783b */ /* 0x000fe80000000200 */
[----:B------:R-:W-:Y:S02]  /*111b0*/  LDSM.16.M88.4 R52, [R187+0x1000] ;  /* 0x00100000bb34783b */ /* 0x000fe40000000200 */
[C---:B-1----:R-:W-:Y:S02]  /*111c0*/  HMMA.16816.F32.BF16 R24, R16.reuse, R40, R8 ;  /* 0x000000281018723c */ /* 0x042fe40000041808 */
[----:B------:R-:W1:Y:S06]  /*111d0*/  LDSM.16.M88.4 R8, [R183+0x4000] ;  /* 0x00400000b708783b */ /* 0x000e6c0000000200 */
[C---:B------:R-:W-:Y:S01]  /*111e0*/  HMMA.16816.F32.BF16 R28, R16.reuse, R42, R28 ;  /* 0x0000002a101c723c */ /* 0x040fe2000004181c */
[----:B------:R-:W-:Y:S07]  /*111f0*/  LDSM.16.M88.4 R40, [R177+0x1000] ;  /* 0x00100000b128783b */ /* 0x000fee0000000200 */
[----:B---3--:R-:W-:Y:S01]  /*11200*/  HMMA.16816.F32.BF16 R36, R16, R44, R32 ;  /* 0x0000002c1024723c */ /* 0x008fe20000041820 */
[----:B------:R-:W-:Y:S07]  /*11210*/  LDSM.16.M88.4 R32, [R187+0x1800] ;  /* 0x00180000bb20783b */ /* 0x000fee0000000200 */
[C---:B------:R-:W-:Y:S08]  /*11220*/  HMMA.16816.F32.BF16 R24, R20.reuse, R48, R24 ;  /* 0x000000301418723c */ /* 0x040ff00000041818 */
[----:B------:R-:W-:Y:S01]  /*11230*/  HMMA.16816.F32.BF16 R28, R20, R50, R28 ;  /* 0x00000032141c723c */ /* 0x000fe2000004181c */
[----:B------:R-:W3:Y:S07]  /*11240*/  LDSM.16.M88.4 R48, [R178+0x1800] ;  /* 0x00180000b230783b */ /* 0x000eee0000000200 */
[----:B------:R-:W-:Y:S01]  /*11250*/  HMMA.16816.F32.BF16 R12, R16, R46, R12 ;  /* 0x0000002e100c723c */ /* 0x000fe2000004180c */
[----:B------:R-:W4:Y:S04]  /*11260*/  LDSM.16.M88.4 R16, [R186+0x4000] ;  /* 0x00400000ba10783b */ /* 0x000f280000000200 */
[----:B------:R-:W-:Y:S03]  /*11270*/  LDSM.16.M88.4 R44, [R176+-0x1800] ;  /* 0xffe80000b02c783b */ /* 0x000fe60000000200 */
[----:B-1----:R-:W-:Y:S08]  /*11280*/  HMMA.16816.F32.BF16 R24, R8, R60, R24 ;  /* 0x0000003c0818723c */ /* 0x002ff00000041818 */
[----:B------:R-:W-:Y:S08]  /*11290*/  HMMA.16816.F32.BF16 R36, R20, R56, R36 ;  /* 0x000000381424723c */ /* 0x000ff00000041824 */
[----:B------:R-:W-:Y:S08]  /*112a0*/  HMMA.16816.F32.BF16 R28, R8, R62, R28 ;  /* 0x0000003e081c723c */ /* 0x000ff0000004181c */
[----:B------:R-:W-:Y:S08]  /*112b0*/  HMMA.16816.F32.BF16 R24, R4, R52, R24 ;  /* 0x000000340418723c */ /* 0x000ff00000041818 */
[----:B------:R-:W-:Y:S01]  /*112c0*/  HMMA.16816.F32.BF16 R12, R20, R58, R12 ;  /* 0x0000003a140c723c */ /* 0x000fe2000004180c */
[----:B------:R-:W-:Y:S04]  /*112d0*/  LDSM.16.M88.4 R20, [R185+0x4000] ;  /* 0x00400000b914783b */ /* 0x000fe80000000200 */
[----:B------:R-:W1:Y:S03]  /*112e0*/  LDSM.16.M88.4 R56, [R176+-0x2000] ;  /* 0xffe00000b038783b */ /* 0x000e660000000200 */
[----:B---3--:R-:W-:Y:S08]  /*112f0*/  HMMA.16816.F32.BF16 R36, R8, R48, R36 ;  /* 0x000000300824723c */ /* 0x008ff00000041824 */
[----:B------:R-:W-:Y:S01]  /*11300*/  HMMA.16816.F32.BF16 R28, R4, R54, R28 ;  /* 0x00000036041c723c */ /* 0x000fe2000004181c */
[----:B------:R-:W3:Y:S07]  /*11310*/  LDSM.16.M88.4 R52, [R177+0x1800] ;  /* 0x00180000b134783b */ /* 0x000eee0000000200 */
[----:B----4-:R-:W-:Y:S08]  /*11320*/  HMMA.16816.F32.BF16 R24, R16, R40, R24 ;  /* 0x000000281018723c */ /* 0x010ff00000041818 */
[----:B------:R-:W-:Y:S01]  /*11330*/  HMMA.16816.F32.BF16 R8, R8, R50, R12 ;  /* 0x000000320808723c */ /* 0x000fe2000004180c */
[----:B------:R-:W-:Y:S04]  /*11340*/  LDSM.16.M88.4 R12, [R183+0x8000] ;  /* 0x00800000b70c783b */ /* 0x000fe80000000200 */
[----:B------:R-:W4:Y:S03]  /*11350*/  LDSM.16.M88.4 R48, [R178+0x2000] ;  /* 0x00200000b230783b */ /* 0x000f260000000200 */
[----:B------:R-:W-:Y:S08]  /*11360*/  HMMA.16816.F32.BF16 R36, R4, R32, R36 ;  /* 0x000000200424723c */ /* 0x000ff00000041824 */
[----:B------:R-:W-:Y:S01]  /*11370*/  HMMA.16816.F32.BF16 R28, R16, R42, R28 ;  /* 0x0000002a101c723c */ /* 0x000fe2000004181c */
[----:B------:R-:W-:Y:S07]  /*11380*/  LDSM.16.M88.4 R40, [R187+0x2000] ;  /* 0x00200000bb28783b */ /* 0x000fee0000000200 */
[----:B-1----:R-:W-:Y:S08]  /*11390*/  HMMA.16816.F32.BF16 R24, R20, R56, R24 ;  /* 0x000000381418723c */ /* 0x002ff00000041818 */
[----:B------:R-:W-:Y:S01]  /*113a0*/  HMMA.16816.F32.BF16 R4, R4, R34, R8 ;  /* 0x000000220404723c */ /* 0x000fe20000041808 */
[----:B------:R-:W1:Y:S04]  /*113b0*/  LDSM.16.M88.4 R8, [R184+0x8000] ;  /* 0x00800000b808783b */ /* 0x000e680000000200 */
[----:B------:R-:W1:Y:S03]  /*113c0*/  LDSM.16.M88.4 R32, [R178+0x2800] ;  /* 0x00280000b220783b */ /* 0x000e660000000200 */
[----:B---3--:R-:W-:Y:S08]  /*113d0*/  HMMA.16816.F32.BF16 R36, R16, R52, R36 ;  /* 0x000000341024723c */ /* 0x008ff00000041824 */
[----:B------:R-:W-:Y:S01]  /*113e0*/  HMMA.16816.F32.BF16 R28, R20, R58, R28 ;  /* 0x0000003a141c723c */ /* 0x000fe2000004181c */
[----:B------:R-:W-:Y:S07]  /*113f0*/  LDSM.16.M88.4 R56, [R177+0x2000] ;  /* 0x00200000b138783b */ /* 0x000fee0000000200 */
[----:B----4-:R-:W-:Y:S08]  /*11400*/  HMMA.16816.F32.BF16 R24, R12, R48, R24 ;  /* 0x000000300c18723c */ /* 0x010ff00000041818 */
[----:B------:R-:W-:Y:S01]  /*11410*/  HMMA.16816.F32.BF16 R16, R16, R54, R4 ;  /* 0x000000361010723c */ /* 0x000fe20000041804 */
[----:B------:R-:W3:Y:S04]  /*11420*/  LDSM.16.M88.4 R4, [R186+0x8000] ;  /* 0x00800000ba04783b */ /* 0x000ee80000000200 */
[----:B------:R-:W4:Y:S03]  /*11430*/  LDSM.16.M88.4 R52, [R187+0x2800] ;  /* 0x00280000bb34783b */ /* 0x000f260000000200 */
[----:B------:R-:W-:Y:S08]  /*11440*/  HMMA.16816.F32.BF16 R36, R20, R44, R36 ;  /* 0x0000002c1424723c */ /* 0x000ff00000041824 */
[----:B------:R-:W-:Y:S01]  /*11450*/  HMMA.16816.F32.BF16 R28, R12, R50, R28 ;  /* 0x000000320c1c723c */ /* 0x000fe2000004181c */
[----:B------:R-:W-:Y:S07]  /*11460*/  LDSM.16.M88.4 R48, [R176+-0x1000] ;  /* 0xfff00000b030783b */ /* 0x000fee0000000200 */
[----:B-1----:R-:W-:Y:S08]  /*11470*/  HMMA.16816.F32.BF16 R24, R8, R40, R24 ;  /* 0x000000280818723c */ /* 0x002ff00000041818 */
[----:B------:R-:W-:Y:S01]  /*11480*/  HMMA.16816.F32.BF16 R16, R20, R46, R16 ;  /* 0x0000002e1410723c */ /* 0x000fe20000041810 */
[----:B------:R-:W1:Y:S04]  /*11490*/  LDSM.16.M88.4 R20, [R185+0x8000] ;  /* 0x00800000b914783b */ /* 0x000e680000000200 */
[----:B------:R-:W-:Y:S03]  /*114a0*/  LDSM.16.M88.4 R44, [R176+-0x800] ;  /* 0xfff80000b02c783b */ /* 0x000fe60000000200 */
[----:B------:R-:W-:Y:S08]  /*114b0*/  HMMA.16816.F32.BF16 R36, R12, R32, R36 ;  /* 0x000000200c24723c */ /* 0x000ff00000041824 */
[----:B------:R-:W-:Y:S01]  /*114c0*/  HMMA.16816.F32.BF16 R28, R8, R42, R28 ;  /* 0x0000002a081c723c */ /* 0x000fe2000004181c */
[----:B------:R-:W2:Y:S07]  /*114d0*/  LDSM.16.M88.4 R40, [R177+0x2800] ;  /* 0x00280000b128783b */ /* 0x000eae0000000200 */
[----:B---3--:R-:W-:Y:S08]  /*114e0*/  HMMA.16816.F32.BF16 R24, R4, R56, R24 ;  /* 0x000000380418723c */ /* 0x008ff00000041818 */
[----:B------:R-:W-:Y:S01]  /*114f0*/  HMMA.16816.F32.BF16 R12, R12, R34, R16 ;  /* 0x000000220c0c723c */ /* 0x000fe20000041810 */
[----:B------:R-:W-:Y:S04]  /*11500*/  LDSM.16.M88.4 R16, [R183+0xc000] ;  /* 0x00c00000b710783b */ /* 0x000fe80000000200 */
[----:B------:R-:W3:Y:S03]  /*11510*/  LDSM.16.M88.4 R32, [R178+0x3000] ;  /* 0x00300000b220783b */ /* 0x000ee60000000200 */
[----:B----4-:R-:W-:Y:S08]  /*11520*/  HMMA.16816.F32.BF16 R36, R8, R52, R36 ;  /* 0x000000340824723c */ /* 0x010ff00000041824 */
[----:B------:R-:W-:Y:S01]  /*11530*/  HMMA.16816.F32.BF16 R28, R4, R58, R28 ;  /* 0x0000003a041c723c */ /* 0x000fe2000004181c */
[----:B------:R-:W-:Y:S07]  /*11540*/  LDSM.16.M88.4 R56, [R187+0x3000] ;  /* 0x00300000bb38783b */ /* 0x000fee0000000200 */
[----:B-1----:R-:W-:Y:S08]  /*11550*/  HMMA.16816.F32.BF16 R24, R20, R48, R24 ;  /* 0x000000301418723c */ /* 0x002ff00000041818 */
[----:B------:R-:W-:Y:S01]  /*11560*/  HMMA.16816.F32.BF16 R8, R8, R54, R12 ;  /* 0x000000360808723c */ /* 0x000fe2000004180c */
[----:B------:R-:W1:Y:S04]  /*11570*/  LDSM.16.M88.4 R12, [R184+0xc000] ;  /* 0x00c00000b80c783b */ /* 0x000e680000000200 */
[----:B------:R-:W4:Y:S03]  /*11580*/  LDSM.16.M88.4 R52, [R178+0x3800] ;  /* 0x00380000b234783b */ /* 0x000f260000000200 */
[----:B--2---:R-:W-:Y:S08]  /*11590*/  HMMA.16816.F32.BF16 R36, R4, R40, R36 ;  /* 0x000000280424723c */ /* 0x004ff00000041824 */
[----:B------:R-:W-:Y:S01]  /*115a0*/  HMMA.16816.F32.BF16 R28, R20, R50, R28 ;  /* 0x00000032141c723c */ /* 0x000fe2000004181c */
[----:B------:R-:W-:Y:S07]  /*115b0*/  LDSM.16.M88.4 R48, [R177+0x3000] ;  /* 0x00300000b130783b */ /* 0x000fee0000000200 */
[----:B---3--:R-:W-:Y:S08]  /*115c0*/  HMMA.16816.F32.BF16 R24, R16, R32, R24 ;  /* 0x000000201018723c */ /* 0x008ff00000041818 */
[----:B------:R-:W-:Y:S01]  /*115d0*/  HMMA.16816.F32.BF16 R4, R4, R42, R8 ;  /* 0x0000002a0404723c */ /* 0x000fe20000041808 */
[----:B------:R-:W2:Y:S04]  /*115e0*/  LDSM.16.M88.4 R8, [R186+0xc000] ;  /* 0x00c00000ba08783b */ /* 0x000ea80000000200 */
[----:B------:R-:W3:Y:S03]  /*115f0*/  LDSM.16.M88.4 R40, [R187+0x3800] ;  /* 0x00380000bb28783b */ /* 0x000ee60000000200 */
[----:B------:R-:W-:Y:S08]  /*11600*/  HMMA.16816.F32.BF16 R36, R20, R44, R36 ;  /* 0x0000002c1424723c */ /* 0x000ff00000041824 */
[----:B------:R-:W-:Y:S08]  /*11610*/  HMMA.16816.F32.BF16 R32, R16, R34, R28 ;  /* 0x000000221020723c */ /* 0x000ff0000004181c */
[----:B-1----:R-:W-:Y:S08]  /*11620*/  HMMA.16816.F32.BF16 R28, R12, R56, R24 ;  /* 0x000000380c1c723c */ /* 0x002ff00000041818 */
[----:B------:R-:W-:Y:S01]  /*11630*/  HMMA.16816.F32.BF16 R20, R20, R46, R4 ;  /* 0x0000002e1414723c */ /* 0x000fe20000041804 */
[----:B------:R-:W-:Y:S04]  /*11640*/  LDSM.16.M88.4 R4, [R185+0xc000] ;  /* 0x00c00000b904783b */ /* 0x000fe80000000200 */
[----:B------:R-:W1:Y:S03]  /*11650*/  LDSM.16.M88.4 R44, [R176] ;  /* 0x00000000b02c783b */ /* 0x000e660000000200 */
[----:B----4-:R-:W-:Y:S01]  /*11660*/  HMMA.16816.F32.BF16 R24, R16, R52, R36 ;  /* 0x000000341018723c */ /* 0x010fe20000041824 */
[----:B------:R-:W4:Y:S07]  /*11670*/  LDSM.16.M88.4 R36, [R177+0x3800] ;  /* 0x00380000b124783b */ /* 0x000f2e0000000200 */
[----:B------:R-:W-:Y:S08]  /*11680*/  HMMA.16816.F32.BF16 R32, R12, R58, R32 ;  /* 0x0000003a0c20723c */ /* 0x000ff00000041820 */
[----:B--2---:R-:W-:Y:S08]  /*11690*/  HMMA.16816.F32.BF16 R28, R8, R48, R28 ;  /* 0x00000030081c723c */ /* 0x004ff0000004181c */
[----:B------:R-:W-:Y:S08]  /*116a0*/  HMMA.16816.F32.BF16 R20, R16, R54, R20 ;  /* 0x000000361014723c */ /* 0x000ff00000041814 */
[----:B---3--:R-:W-:Y:S08]  /*116b0*/  HMMA.16816.F32.BF16 R16, R12, R40, R24 ;  /* 0x000000280c10723c */ /* 0x008ff00000041818 */
[----:B------:R-:W-:Y:S01]  /*116c0*/  HMMA.16816.F32.BF16 R24, R8, R50, R32 ;  /* 0x000000320818723c */ /* 0x000fe20000041820 */
[----:B------:R-:W2:Y:S01]  /*116d0*/  LDSM.16.M88.4 R32, [R176+0x800] ;  /* 0x00080000b020783b */ /* 0x000ea20000000200 */
[----:B------:R-:W-:-:S04]  /*116e0*/  DEPBAR.LE SB0, 0x0 ;  /* 0x000080000000791a */ /* 0x000fc80000000000 */
[----:B------:R-:W-:Y:S02]  /*116f0*/  BAR.SYNC.DEFER_BLOCKING 0x0 ;  /* 0x0000000000007b1d */ /* 0x000fe40000010000 */
[----:B-1----:R-:W-:Y:S08]  /*11700*/  HMMA.16816.F32.BF16 R28, R4, R44, R28 ;  /* 0x0000002c041c723c */ /* 0x002ff0000004181c */
[----:B------:R-:W-:Y:S08]  /*11710*/  HMMA.16816.F32.BF16 R20, R12, R42, R20 ;  /* 0x0000002a0c14723c */ /* 0x000ff00000041814 */
[----:B----4-:R-:W-:Y:S01]  /*11720*/  HMMA.16816.F32.BF16 R12, R8, R36, R16 ;  /* 0x00000024080c723c */ /* 0x010fe20000041810 */
[----:B------:R-:W-:Y:S01]  /*11730*/  @!PT LDS RZ, [RZ] ;  /* 0x00000000fffff984 */ /* 0x000fe20000000800 */
[----:B------:R-:W-:Y:S01]  /*11740*/  @!PT LDS RZ, [RZ] ;  /* 0x00000000fffff984 */ /* 0x000fe20000000800 */
[----:B------:R-:W-:Y:S01]  /*11750*/  @!PT LDS RZ, [RZ] ;  /* 0x00000000fffff984 */ /* 0x000fe20000000800 */
[----:B------:R1:W-:Y:S07]  /*11760*/  @P1 LDGSTS.E.BYPASS.LTC128B.128 [R196+0xc080], [R64.64], !P2 ;  /* 0x0c08000040c41fae */ /* 0x0003ee000d101d46 */
[----:B------:R-:W-:Y:S01]  /*11770*/  HMMA.16816.F32.BF16 R16, R4, R46, R24 ;  /* 0x0000002e0410723c */ /* 0x000fe20000041818 */
[----:B------:R-:W-:Y:S01]  /*11780*/  FMUL.FTZ R0, R28, c[0x0][0x320] ;  /* 0x0000c8001c007a20 */ /* 0x000fe20000410000 */
[----:B------:R1:W-:Y:S03]  /*11790*/  @P1 LDGSTS.E.BYPASS.LTC128B.128 [R196+0xd080], [R64.64+0x80], !P6 ;  /* 0x0d08008040c41fae */ /* 0x0003e6000f101d46 */
[----:B------:R3:W4:Y:S01]  /*117a0*/  MUFU.TANH R27, R0 ;  /* 0x00000000001b7308 */ /* 0x0007220000002400 */
[----:B------:R1:W-:Y:S02]  /*117b0*/  @P1 LDGSTS.E.BYPASS.LTC128B.128 [R196+0xe080], [R64.64+0x100], !P5 ;  /* 0x0e08010040c41fae */ /* 0x0003e4000e901d46 */
[----:B------:R-:W-:Y:S02]  /*117c0*/  HMMA.16816.F32.BF16 R8, R8, R38, R20 ;  /* 0x000000260808723c */ /* 0x000fe40000041814 */
[----:B------:R1:W-:Y:S04]  /*117d0*/  @P1 LDGSTS.E.BYPASS.LTC128B.128 [R196+0xf080], [R64.64+0x180], !P4 ;  /* 0x0f08018040c41fae */ /* 0x0003e8000e101d46 */
[----:B------:R-:W0:Y:S02]  /*117e0*/  LDGDEPBAR ;  /* 0x00000000000079af */ /* 0x000e240000000000 */
[----:B--2---:R-:W-:Y:S01]  /*117f0*/  HMMA.16816.F32.BF16 R12, R4, R32, R12 ;  /* 0x00000020040c723c */ /* 0x004fe2000004180c */
[----:B---3--:R-:W-:-:S04]  /*11800*/  FMUL.FTZ R0, R29, c[0x0][0x320] ;  /* 0x0000c8001d007a20 */ /* 0x008fc80000410000 */
[----:B------:R2:W3:Y:S11]  /*11810*/  MUFU.TANH R26, R0 ;  /* 0x00000000001a7308 */ /* 0x0004f60000002400 */
[----:B------:R-:W-:Y:S07]  /*11820*/  HMMA.16816.F32.BF16 R8, R4, R34, R8 ;  /* 0x000000220408723c */ /* 0x000fee0000041808 */
[----:B------:R-:W-:-:S02]  /*11830*/  IMAD.IADD R7, R66, 0x1, -R210 ;  /* 0x0000000142077824 */ /* 0x000fc400078e0ad2 */
[----:B--2---:R-:W-:Y:S02]  /*11840*/  FMUL.FTZ R0, R30, c[0x0][0x320] ;  /* 0x0000c8001e007a20 */ /* 0x004fe40000410000 */
[----:B------:R-:W-:Y:S02]  /*11850*/  FMUL.FTZ R2, R14, c[0x0][0x320] ;  /* 0x0000c8000e027a20 */ /* 0x000fe40000410000 */
[----:B------:R2:W1:Y:S01]  /*11860*/  MUFU.TANH R29, R0 ;  /* 0x00000000001d7308 */ /* 0x0004620000002400 */
[----:B------:R-:W-:-:S07]  /*11870*/  FMUL.FTZ R3, R15, c[0x0][0x320] ;  /* 0x0000c8000f037a20 */ /* 0x000fce0000410000 */
[----:B------:R-:W1:Y:S01]  /*11880*/  MUFU.TANH R22, R2 ;  /* 0x0000000200167308 */ /* 0x000e620000002400 */
[----:B--2---:R-:W-:-:S07]  /*11890*/  FMUL.FTZ R0, R31, c[0x0][0x320] ;  /* 0x0000c8001f007a20 */ /* 0x004fce0000410000 */
[----:B------:R2:W1:Y:S02]  /*118a0*/  MUFU.TANH R28, R0 ;  /* 0x00000000001c7308 */ /* 0x0004640000002400 */
[----:B--2---:R-:W-:-:S06]  /*118b0*/  FMUL.FTZ R0, R16, c[0x0][0x320] ;  /* 0x0000c80010007a20 */ /* 0x004fcc0000410000 */
[----:B------:R2:W1:Y:S02]  /*118c0*/  MUFU.TANH R23, R0 ;  /* 0x0000000000177308 */ /* 0x0004640000002400 */
[----:B--2---:R-:W-:-:S06]  /*118d0*/  FMUL.FTZ R0, R17, c[0x0][0x320] ;  /* 0x0000c80011007a20 */ /* 0x004fcc0000410000 */
[----:B------:R-:W2:Y:S08]  /*118e0*/  MUFU.TANH R17, R3 ;  /* 0x0000000300117308 */ /* 0x000eb00000002400 */
[----:B------:R1:W1:Y:S02]  /*118f0*/  MUFU.TANH R21, R0 ;  /* 0x0000000000157308 */ /* 0x0002640000002400 */
[----:B-1----:R-:W-:-:S06]  /*11900*/  FMUL.FTZ R0, R18, c[0x0][0x320] ;  /* 0x0000c80012007a20 */ /* 0x002fcc0000410000 */
[----:B------:R1:W1:Y:S02]  /*11910*/  MUFU.TANH R25, R0 ;  /* 0x0000000000197308 */ /* 0x0002640000002400 */
[----:B-1----:R-:W-:-:S06]  /*11920*/  FMUL.FTZ R0, R19, c[0x0][0x320] ;  /* 0x0000c80013007a20 */ /* 0x002fcc0000410000 */
[----:B------:R1:W1:Y:S02]  /*11930*/  MUFU.TANH R24, R0 ;  /* 0x0000000000187308 */ /* 0x0002640000002400 */
[----:B-1----:R-:W-:Y:S02]  /*11940*/  FMUL.FTZ R0, R12, c[0x0][0x320] ;  /* 0x0000c8000c007a20 */ /* 0x002fe40000410000 */
[----:B------:R-:W-:-:S04]  /*11950*/  IMAD.MOV.U32 R12, RZ, RZ, c[0x0][0x32c] ;  /* 0x0000cb00ff0c7624 */ /* 0x000fc800078e00ff */
[----:B------:R1:W1:Y:S01]  /*11960*/  MUFU.TANH R16, R0 ;  /* 0x0000000000107308 */ /* 0x0002620000002400 */
[----:B------:R-:W-:Y:S01]  /*11970*/  ISETP.GE.AND P2, PT, R12, 0x1, PT ;  /* 0x000000010c00780c */ /* 0x000fe20003f46270 */
[----:B-1----:R-:W-:-:S06]  /*11980*/  FMUL.FTZ R0, R13, c[0x0][0x320] ;  /* 0x0000c8000d007a20 */ /* 0x002fcc0000410000 */
[----:B------:R1:W1:Y:S02]  /*11990*/  MUFU.TANH R18, R0 ;  /* 0x0000000000127308 */ /* 0x0002640000002400 */
[----:B-1----:R-:W-:-:S04]  /*119a0*/  IMAD.IADD R0, R226, 0x1, R225 ;  /* 0x00000001e2007824 */ /* 0x002fc800078e02e1 */
[----:B------:R-:W-:-:S04]  /*119b0*/  @P3 IMAD.HI.U32 R2, R0, c[0x0][0x2c8], RZ ;  /* 0x0000b20000023a27 */ /* 0x000fc800078e00ff */
[----:B------:R-:W-:Y:S01]  /*119c0*/  IMAD.MOV.U32 R4, RZ, RZ, R0 ;  /* 0x000000ffff047224 */ /* 0x000fe200078e0000 */
[----:B------:R-:W-:Y:S01]  /*119d0*/  @P3 SHF.R.U32.HI R4, RZ, c[0x0][0x2cc], R2 ;  /* 0x0000b300ff043a19 */ /* 0x000fe20000011602 */
[----:B------:R-:W-:Y:S02]  /*119e0*/  FMUL.FTZ R0, R8, c[0x0][0x320] ;  /* 0x0000c80008007a20 */ /* 0x000fe40000410000 */
[----:B------:R-:W-:Y:S02]  /*119f0*/  FMUL.FTZ R2, R10, c[0x0][0x320] ;  /* 0x0000c8000a027a20 */ /* 0x000fe40000410000 */
[----:B------:R-:W1:Y:S01]  /*11a00*/  SHFL.IDX PT, R3, R4, RZ, 0x1c1f ;  /* 0x001c1fff04037589 */ /* 0x000e6200000e0000 */
[----:B------:R2:W1:Y:S08]  /*11a10*/  MUFU.TANH R13, R0 ;  /* 0x00000000000d7308 */ /* 0x0004700000002400 */
[----:B------:R1:W1:Y:S01]  /*11a20*/  MUFU.TANH R20, R2 ;  /* 0x0000000200147308 */ /* 0x0002620000002400 */
[----:B--2---:R-:W-:-:S07]  /*11a30*/  FMUL.FTZ R0, R9, c[0x0][0x320] ;  /* 0x0000c80009007a20 */ /* 0x004fce0000410000 */
[----:B------:R2:W2:Y:S01]  /*11a40*/  MUFU.TANH R9, R0 ;  /* 0x0000000000097308 */ /* 0x0004a20000002400 */
[----:B-1----:R-:W-:-:S07]  /*11a50*/  FMUL.FTZ R2, R11, c[0x0][0x320] ;  /* 0x0000c8000b027a20 */ /* 0x002fce0000410000 */
[----:B------:R1:W1:Y:S01]  /*11a60*/  MUFU.TANH R11, R2 ;  /* 0x00000002000b7308 */ /* 0x0002620000002400 */
[----:B--2---:R-:W-:-:S04]  /*11a70*/  IADD3 R0, R212, 0x1, -R122 ;  /* 0x00000001d4007810 */ /* 0x004fc80007ffe87a */
[----:B------:R-:W-:-:S04]  /*11a80*/  IADD3 R0, -R213, R0, -R210 ;  /* 0x00000000d5007210 */ /* 0x000fc80007ffe9d2 */
[C---:B------:R-:W-:Y:S02]  /*11a90*/  IADD3 R5, R0.reuse, c[0x0][0x328], RZ ;  /* 0x0000ca0000057a10 */ /* 0x040fe40007ffe0ff */
[----:B------:R-:W-:-:S03]  /*11aa0*/  IADD3 R6, R0, UR4, RZ ;  /* 0x0000000400067c10 */ /* 0x000fc6000fffe0ff */
[--C-:B-1----:R-:W-:Y:S02]  /*11ab0*/  IMAD.IADD R2, R5, 0x1, R3.reuse ;  /* 0x0000000105027824 */ /* 0x102fe400078e0203 */
[----:B------:R-:W-:-:S03]  /*11ac0*/  IMAD.IADD R0, R6, 0x1, R3 ;  /* 0x0000000106007824 */ /* 0x000fc600078e0203 */
[----:B------:R-:W-:Y:S01]  /*11ad0*/  IMNMX R2, R7, R2, PT ;  /* 0x0000000207027217 */ /* 0x000fe20003800200 */
[----:B------:R-:W-:Y:S05]  /*11ae0*/  @!P2 BRA `(.L_x_689) ;  /* 0x000001500000a947 */ /* 0x000fea0003800000 */
[----:B---34-:R-:W-:Y:S01]  /*11af0*/  IADD3 R3, -R213, R212, R3 ;  /* 0x000000d4d5037210 */ /* 0x018fe20007ffe103 */
[----:B------:R-:W-:Y:S03]  /*11b00*/  BSSY B0, `(.L_x_690) ;  /* 0x000000e000007945 */ /* 0x000fe60003800000 */
        /* <DEDUP_REMOVED lines=9> */
.L_x_691:
[----:B------:R-:W-:-:S04]  /*11ba0*/  MOV R8, c[0x0][0x32c] ;  /* 0x0000cb0000087a02 */ /* 0x000fc80000000f00 */
[----:B------:R-:W-:-:S13]  /*11bb0*/  ISETP.NE.AND P0, PT, R8, 0x1, PT ;  /* 0x000000010800780c */ /* 0x000fda0003f05270 */
[----:B------:R-:W-:-:S05]  /*11bc0*/  @P0 IMAD.HI.U32 R8, R3, c[0x0][0x330], RZ ;  /* 0x0000cc0003080a27 */ /* 0x000fca00078e00ff */
[----:B------:R-:W-:Y:S02]  /*11bd0*/  @P0 SHF.R.U32.HI R3, RZ, c[0x0][0x334], R8 ;  /* 0x0000cd00ff030a19 */ /* 0x000fe40000011608 */
.L_x_692:
[----:B------:R-:W-:Y:S05]  /*11be0*/  BSYNC B0 ;  /* 0x0000000000007941 */ /* 0x000fea0003800000 */
.L_x_690:
[----:B------:R-:W-:-:S04]  /*11bf0*/  IMAD R3, R3, c[0x0][0x32c], -R122 ;  /* 0x0000cb0003037a24 */ /* 0x000fc800078e0a7a */
[----:B------:R-:W-:-:S05]  /*11c00*/  IMAD.IADD R3, R3, 0x1, -R210 ;  /* 0x0000000103037824 */ /* 0x000fca00078e0ad2 */
[----:B------:R-:W-:Y:S02]  /*11c10*/  IADD3 R8, R3, c[0x0][0x32c], RZ ;  /* 0x0000cb0003087a10 */ /* 0x000fe40007ffe0ff */
[----:B------:R-:W-:Y:S02]  /*11c20*/  IMNMX R0, R0, R3, !PT ;  /* 0x0000000300007217 */ /* 0x000fe40007800200 */
[----:B------:R-:W-:Y:S02]  /*11c30*/  IMNMX R2, R2, R8, PT ;  /* 0x0000000802027217 */ /* 0x000fe40003800200 */
.L_x_689:
[----:B---34-:R-:W-:Y:S01]  /*11c40*/  ISETP.GT.AND P1, PT, R236, RZ, PT ;  /* 0x000000ffec00720c */ /* 0x018fe20003f24270 */
[----:B------:R-:W1:Y:S03]  /*11c50*/  SHFL.IDX PT, R3, R4, 0x1, 0x1c1f ;  /* 0x003c1f0004037f89 */ /* 0x000e6600000e0000 */
[----:B------:R-:W-:-:S04]  /*11c60*/  ISETP.GT.AND P0, PT, R0, RZ, P1 ;  /* 0x000000ff0000720c */ /* 0x000fc80000f04270 */
[----:B------:R-:W-:-:S04]  /*11c70*/  ISETP.LT.OR P0, PT, R2, 0x1, P0 ;  /* 0x000000010200780c */ /* 0x000fc80000701670 */
[----:B------:R-:W-:Y:S02]  /*11c80*/  FSEL R8, R27, -INF , !P0 ;  /* 0xff8000001b087808 */ /* 0x000fe40004000000 */
[----:B------:R-:W-:-:S04]  /*11c90*/  ISETP.GT.AND P0, PT, R0, 0x1, P1 ;  /* 0x000000010000780c */ /* 0x000fc80000f04270 */
        /* <DEDUP_REMOVED lines=17> */
[----:B------:R-:W-:Y:S01]  /*11db0*/  ISETP.GT.AND P0, PT, R0, 0x19, P1 ;  /* 0x000000190000780c */ /* 0x000fe20000f04270 */
[----:B-1----:R-:W-:-:S03]  /*11dc0*/  IMAD.IADD R0, R6, 0x1, R3 ;  /* 0x0000000106007824 */ /* 0x002fc600078e0203 */
[----:B------:R-:W-:Y:S01]  /*11dd0*/  ISETP.LT.OR P0, PT, R2, 0x1a, P0 ;  /* 0x0000001a0200780c */ /* 0x000fe20000701670 */
[----:B------:R-:W-:-:S03]  /*11de0*/  IMAD.IADD R2, R5, 0x1, R3 ;  /* 0x0000000105027824 */ /* 0x000fc600078e0203 */
[----:B------:R-:W-:Y:S02]  /*11df0*/  FSEL R21, R9, -INF , !P0 ;  /* 0xff80000009157808 */ /* 0x000fe40004000000 */
[----:B------:R-:W-:Y:S01]  /*11e00*/  IMNMX R2, R7, R2, PT ;  /* 0x0000000207027217 */ /* 0x000fe20003800200 */
[----:B------:R-:W-:Y:S05]  /*11e10*/  @!P2 BRA `(.L_x_693) ;  /* 0x000001500000a947 */ /* 0x000fea0003800000 */
[----:B------:R-:W-:Y:S01]  /*11e20*/  IADD3 R3, -R213, R212, R3 ;  /* 0x000000d4d5037210 */ /* 0x000fe20007ffe103 */
        /* <DEDUP_REMOVED lines=10> */
.L_x_695:
[----:B------:R-:W-:-:S04]  /*11ed0*/  MOV R4, c[0x0][0x32c] ;  /* 0x0000cb0000047a02 */ /* 0x000fc80000000f00 */
[----:B------:R-:W-:-:S13]  /*11ee0*/  ISETP.NE.AND P0, PT, R4, 0x1, PT ;  /* 0x000000010400780c */ /* 0x000fda0003f05270 */
[----:B------:R-:W-:-:S05]  /*11ef0*/  @P0 IMAD.HI.U32 R4, R3, c[0x0][0x330], RZ ;  /* 0x0000cc0003040a27 */ /* 0x000fca00078e00ff */
[----:B------:R-:W-:Y:S02]  /*11f00*/  @P0 SHF.R.U32.HI R3, RZ, c[0x0][0x334], R4 ;  /* 0x0000cd00ff030a19 */ /* 0x000fe40000011604 */
.L_x_696:
[----:B------:R-:W-:Y:S05]  /*11f10*/  BSYNC B0 ;  /* 0x0000000000007941 */ /* 0x000fea0003800000 */
.L_x_694:
[----:B------:R-:W-:-:S04]  /*11f20*/  IMAD R3, R3, c[0x0][0x32c], -R122 ;  /* 0x0000cb0003037a24 */ /* 0x000fc800078e0a7a */
[----:B------:R-:W-:-:S05]  /*11f30*/  IMAD.IADD R3, R3, 0x1, -R210 ;  /* 0x0000000103037824 */ /* 0x000fca00078e0ad2 */
[----:B------:R-:W-:Y:S02]  /*11f40*/  IADD3 R4, R3, c[0x0][0x32c], RZ ;  /* 0x0000cb0003047a10 */ /* 0x000fe40007ffe0ff */
[----:B------:R-:W-:Y:S02]  /*11f50*/  IMNMX R0, R0, R3, !PT ;  /* 0x0000000300007217 */ /* 0x000fe40007800200 */
[----:B------:R-:W-:Y:S02]  /*11f60*/  IMNMX R2, R2, R4, PT ;  /* 0x0000000402027217 */ /* 0x000fe40003800200 */
.L_x_693:
[----:B------:R-:W-:Y:S01]  /*11f70*/  ISETP.GT.AND P0, PT, R0, RZ, P1 ;  /* 0x000000ff0000720c */ /* 0x000fe20000f04270 */
[----:B------:R-:W-:Y:S01]  /*11f80*/  LDSM.16.MT88.4 R144, [R179] ;  /* 0x00000000b390783b */ /* 0x000fe20000004200 */
[----:B------:R-:W-:Y:S02]  /*11f90*/  FMNMX.FTZ R3, R8, R12, !PT ;  /* 0x0000000c08037209 */ /* 0x000fe40007810000 */
[----:B------:R-:W-:Y:S01]  /*11fa0*/  ISETP.LT.OR P0, PT, R2, 0x1, P0 ;  /* 0x000000010200780c */ /* 0x000fe20000701670 */
[----:B------:R-:W-:Y:S01]  /*11fb0*/  LDSM.16.MT88.4 R40, [R179+0x1000] ;  /* 0x00100000b328783b */ /* 0x000fe20000004200 */
[----:B------:R-:W-:-:S02]  /*11fc0*/  FMNMX.FTZ R3, R14, R3, !PT ;  /* 0x000000030e037209 */ /* 0x000fc40007810000 */
[----:B------:R-:W-:Y:S01]  /*11fd0*/  FSEL R6, R29, -INF , !P0 ;  /* 0xff8000001d067808 */ /* 0x000fe20004000000 */
[----:B------:R-:W-:Y:S01]  /*11fe0*/  LDSM.16.MT88.4 R152, [R180] ;  /* 0x00000000b498783b */ /* 0x000fe20000004200 */
[----:B------:R-:W-:Y:S02]  /*11ff0*/  ISETP.GT.AND P0, PT, R0, 0x1, P1 ;  /* 0x000000010000780c */ /* 0x000fe40000f04270 */
[----:B------:R-:W-:Y:S01]  /*12000*/  FMNMX.FTZ R3, R15, R3, !PT ;  /* 0x000000030f037209 */ /* 0x000fe20007810000 */
[----:B------:R-:W-:Y:S01]  /*12010*/  LDSM.16.MT88.4 R44, [R180+0x1000] ;  /* 0x00100000b42c783b */ /* 0x000fe20000004200 */
[----:B------:R-:W-:Y:S02]  /*12020*/  ISETP.LT.OR P0, PT, R2, 0x2, P0 ;  /* 0x000000020200780c */ /* 0x000fe40000701670 */
[----:B------:R-:W-:Y:S01]  /*12030*/  FMNMX.FTZ R3, R16, R3, !PT ;  /* 0x0000000310037209 */ /* 0x000fe20007810000 */
[----:B------:R-:W-:Y:S01]  /*12040*/  LDSM.16.MT88.4 R64, [R179+0x1800] ;  /* 0x00180000b340783b */ /* 0x000fe20000004200 */
[----:B------:R-:W-:-:S02]  /*12050*/  FSEL R7, R28, -INF , !P0 ;  /* 0xff8000001c077808 */ /* 0x000fc40004000000 */
[----:B------:R-:W-:Y:S01]  /*12060*/  ISETP.GT.AND P0, PT, R0, 0x8, P1 ;  /* 0x000000080000780c */ /* 0x000fe20000f04270 */
[----:B------:R-:W-:Y:S01]  /*12070*/  LDSM.16.MT88.4 R52, [R180+0x800] ;  /* 0x00080000b434783b */ /* 0x000fe20000004200 */
[----:B------:R-:W-:Y:S02]  /*12080*/  FMNMX.FTZ R3, R18, R3, !PT ;  /* 0x0000000312037209 */ /* 0x000fe40007810000 */
[----:B------:R-:W-:Y:S01]  /*12090*/  ISETP.LT.OR P0, PT, R2, 0x9, P0 ;  /* 0x000000090200780c */ /* 0x000fe20000701670 */
[----:B------:R-:W-:Y:S01]  /*120a0*/  LDSM.16.MT88.4 R56, [R181+0x800] ;  /* 0x00080000b538783b */ /* 0x000fe20000004200 */
[----:B------:R-:W-:Y:S02]  /*120b0*/  FMNMX.FTZ R3, R19, R3, !PT ;  /* 0x0000000313037209 */ /* 0x000fe40007810000 */
[----:B------:R-:W-:Y:S01]  /*120c0*/  FSEL R9, R25, -INF , !P0 ;  /* 0xff80000019097808 */ /* 0x000fe20004000000 */
[----:B------:R-:W-:Y:S01]  /*120d0*/  LDSM.16.MT88.4 R72, [R182+0x1000] ;  /* 0x00100000b648783b */ /* 0x000fe20000004200 */
[----:B------:R-:W-:-:S02]  /*120e0*/  ISETP.GT.AND P0, PT, R0, 0x9, P1 ;  /* 0x000000090000780c */ /* 0x000fc40000f04270 */
[----:B------:R-:W-:Y:S01]  /*120f0*/  FMNMX.FTZ R3, R21, R3, !PT ;  /* 0x0000000315037209 */ /* 0x000fe20007810000 */
[----:B------:R-:W-:Y:S01]  /*12100*/  LDSM.16.MT88.4 R68, [R180+0x1800] ;  /* 0x00180000b444783b */ /* 0x000fe20000004200 */
[----:B------:R-:W-:Y:S02]  /*12110*/  ISETP.LT.OR P0, PT, R2, 0xa, P0 ;  /* 0x0000000a0200780c */ /* 0x000fe40000701670 */
[----:B------:R-:W-:Y:S01]  /*12120*/  FMNMX.FTZ R5, R6, R7, !PT ;  /* 0x0000000706057209 */ /* 0x000fe20007810000 */
[----:B------:R-:W1:Y:S01]  /*12130*/  SHFL.BFLY PT, R4, R3, 0x2, 0x1f ;  /* 0x0c401f0003047f89 */ /* 0x000e6200000e0000 */
[----:B------:R-:W-:Y:S02]  /*12140*/  FSEL R10, R24, -INF , !P0 ;  /* 0xff800000180a7808 */ /* 0x000fe40004000000 */
[----:B------:R-:W-:Y:S01]  /*12150*/  ISETP.GT.AND P0, PT, R0, 0x10, P1 ;  /* 0x000000100000780c */ /* 0x000fe20000f04270 */
[----:B------:R-:W-:Y:S01]  /*12160*/  LDSM.16.MT88.4 R24, [R181] ;  /* 0x00000000b518783b */ /* 0x000fe20000004200 */
[----:B------:R-:W-:-:S02]  /*12170*/  FMNMX.FTZ R5, R9, R5, !PT ;  /* 0x0000000509057209 */ /* 0x000fc40007810000 */
[----:B------:R-:W-:Y:S01]  /*12180*/  ISETP.LT.OR P0, PT, R2, 0x11, P0 ;  /* 0x000000110200780c */ /* 0x000fe20000701670 */
[----:B------:R-:W-:Y:S01]  /*12190*/  LDSM.16.MT88.4 R76, [R181+0x1000] ;  /* 0x00100000b54c783b */ /* 0x000fe20000004200 */
[----:B------:R-:W-:Y:S02]  /*121a0*/  FMNMX.FTZ R5, R10, R5, !PT ;  /* 0x000000050a057209 */ /* 0x000fe40007810000 */
[----:B------:R-:W-:Y:S01]  /*121b0*/  FSEL R13, R22, -INF , !P0 ;  /* 0xff800000160d7808 */ /* 0x000fe20004000000 */
[----:B------:R-:W-:Y:S01]  /*121c0*/  LDSM.16.MT88.4 R84, [R182+0x1800] ;  /* 0x00180000b654783b */ /* 0x000fe20000004200 */
[----:B------:R-:W-:Y:S02]  /*121d0*/  ISETP.GT.AND P0, PT, R0, 0x11, P1 ;  /* 0x000000110000780c */ /* 0x000fe40000f04270 */
[----:B------:R-:W-:Y:S01]  /*121e0*/  FMNMX.FTZ R5, R13, R5, !PT ;  /* 0x000000050d057209 */ /* 0x000fe20007810000 */
[----:B------:R-:W-:Y:S01]  /*121f0*/  LDSM.16.MT88.4 R88, [R182+0x2000] ;  /* 0x00200000b658783b */ /* 0x000fe20000004200 */
[----:B------:R-:W-:-:S03]  /*12200*/  ISETP.LT.OR P0, PT, R2, 0x12, P0 ;  /* 0x000000120200780c */ /* 0x000fc60000701670 */
[----:B------:R-:W-:Y:S01]  /*12210*/  LDSM.16.MT88.4 R92, [R179+0x2000] ;  /* 0x00200000b35c783b */ /* 0x000fe20000004200 */
[----:B------:R-:W-:Y:S02]  /*12220*/  FSEL R17, R17, -INF , !P0 ;  /* 0xff80000011117808 */ /* 0x000fe40004000000 */
[----:B------:R-:W-:Y:S01]  /*12230*/  ISETP.GT.AND P0, PT, R0, 0x18, P1 ;  /* 0x000000180000780c */ /* 0x000fe20000f04270 */
[----:B------:R-:W-:Y:S03]  /*12240*/  LDSM.16.MT88.4 R104, [R182+0x3000] ;  /* 0x00300000b668783b */ /* 0x000fe60000004200 */
[----:B------:R-:W-:Y:S01]  /*12250*/  ISETP.LT.OR P0, PT, R2, 0x19, P0 ;  /* 0x000000190200780c */ /* 0x000fe20000701670 */
[----:B------:R-:W-:Y:S03]  /*12260*/  LDSM.16.MT88.4 R80, [R180+0x2000] ;  /* 0x00200000b450783b */ /* 0x000fe60000004200 */
[----:B------:R-:W-:Y:S01]  /*12270*/  FSEL R20, R20, -INF , !P0 ;  /* 0xff80000014147808 */ /* 0x000fe20004000000 */
[----:B------:R-:W-:Y:S01]  /*12280*/  LDSM.16.MT88.4 R96, [R181+0x2000] ;  /* 0x00200000b560783b */ /* 0x000fe20000004200 */
[----:B------:R-:W-:-:S02]  /*12290*/  ISETP.GT.AND P0, PT, R0, 0x19, P1 ;  /* 0x000000190000780c */ /* 0x000fc40000f04270 */
[----:B-1----:R-:W-:Y:S01]  /*122a0*/  FMNMX.FTZ R0, R3, R4, !PT ;  /* 0x0000000403007209 */ /* 0x002fe20007810000 */
[----:B------:R-:W-:Y:S01]  /*122b0*/  LDSM.16.MT88.4 R112, [R179+0x3000] ;  /* 0x00300000b370783b */ /* 0x000fe20000004200 */
[----:B------:R-:W-:Y:S02]  /*122c0*/  ISETP.LT.OR P0, PT, R2, 0x1a, P0 ;  /* 0x0000001a0200780c */ /* 0x000fe40000701670 */
[----:B------:R-:W-:Y:S01]  /*122d0*/  FMNMX.FTZ R2, R17, R5, !PT ;  /* 0x0000000511027209 */ /* 0x000fe20007810000 */
[----:B------:R-:W1:Y:S01]  /*122e0*/  SHFL.BFLY PT, R3, R0, 0x1, 0x1f ;  /* 0x0c201f0000037f89 */ /* 0x000e6200000e0000 */
[----:B------:R-:W-:Y:S02]  /*122f0*/  FSEL R11, R11, -INF , !P0 ;  /* 0xff8000000b0b7808 */ /* 0x000fe40004000000 */
[----:B------:R-:W-:Y:S01]  /*12300*/  FMNMX.FTZ R2, R20, R2, !PT ;  /* 0x0000000214027209 */ /* 0x000fe20007810000 */
[----:B-----5:R-:W-:Y:S03]  /*12310*/  LDSM.16.MT88.4 R108, [R180+0x3000] ;  /* 0x00300000b46c783b */ /* 0x020fe60000004200 */
[----:B------:R-:W-:Y:S01]  /*12320*/  FMNMX.FTZ R2, R11, R2, !PT ;  /* 0x000000020b027209 */ /* 0x000fe20007810000 */
[----:B------:R-:W-:Y:S04]  /*12330*/  LDSM.16.MT88.4 R100, [R181+0x3000] ;  /* 0x00300000b564783b */ /* 0x000fe80000004200 */
[----:B------:R-:W2:Y:S04]  /*12340*/  SHFL.BFLY PT, R4, R2, 0x2, 0x1f ;  /* 0x0c401f0002047f89 */ /* 0x000ea800000e0000 */
[----:B------:R-:W-:Y:S04]  /*12350*/  LDSM.16.MT88.4 R120, [R182+0x2800] ;  /* 0x00280000b678783b */ /* 0x000fe80000004200 */
[----:B------:R-:W-:Y:S01]  /*12360*/  LDSM.16.MT88.4 R116, [R180+0x2800] ;  /* 0x00280000b474783b */ /* 0x000fe20000004200 */
[----:B-1----:R-:W-:-:S03]  /*12370*/  FMNMX.FTZ R132, R0, R3, !PT ;  /* 0x0000000300847209 */ /* 0x002fc60007810000 */
[----:B------:R-:W-:Y:S01]  /*12380*/  LDSM.16.MT88.4 R200, [R181+0x2800] ;  /* 0x00280000b5c8783b */ /* 0x000fe20000004200 */
[C---:B------:R-:W-:Y:S01]  /*12390*/  FSETP.NEU.FTZ.AND P0, PT, R132.reuse, -INF , PT ;  /* 0xff8000008400780b */ /* 0x040fe20003f1d000 */
[----:B------:R-:W-:-:S05]  /*123a0*/  FMUL.FTZ R0, R132, c[0x0][0x2d0] ;  /* 0x0000b40084007a20 */ /* 0x000fca0000410000 */
[----:B------:R-:W-:Y:S02]  /*123b0*/  FSEL R0, R0, RZ, P0 ;  /* 0x000000ff00007208 */ /* 0x000fe40000000000 */
[----:B--2---:R-:W-:-:S03]  /*123c0*/  FMNMX.FTZ R2, R2, R4, !PT ;  /* 0x0000000402027209 */ /* 0x004fc60007810000 */
[--C-:B------:R-:W-:Y:S02]  /*123d0*/  FFMA.FTZ R3, R8, c[0x0][0x2d0], -R0.reuse ;  /* 0x0000b40008037a23 */ /* 0x100fe40000010800 */
[----:B------:R-:W1:Y:S02]  /*123e0*/  SHFL.BFLY PT, R4, R2, 0x1, 0x1f ;  /* 0x0c201f0002047f89 */ /* 0x000e6400000e0000 */
        /* <DEDUP_REMOVED lines=10> */
[----:B-1----:R-:W-:-:S05]  /*12490*/  FMUL.FTZ R2, R8, c[0x0][0x2d0] ;  /* 0x0000b40008027a20 */ /* 0x002fca0000410000 */
[----:B------:R-:W-:Y:S01]  /*124a0*/  FSEL R2, R2, RZ, P0 ;  /* 0x000000ff02027208 */ /* 0x000fe20000000000 */
[----:B--2---:R-:W-:-:S04]  /*124b0*/  FFMA.FTZ R3, R15, c[0x0][0x2d0], -R0 ;  /* 0x0000b4000f037a23 */ /* 0x004fc80000010800 */
[----:B------:R1:W-:Y:S02]  /*124c0*/  MUFU.EX2 R198, R3 ;  /* 0x0000000300c67308 */ /* 0x0003e40000000800 */
[----:B-1----:R-:W-:-:S06]  /*124d0*/  FFMA.FTZ R3, R16, c[0x0][0x2d0], -R0 ;  /* 0x0000b40010037a23 */ /* 0x002fcc0000010800 */
[----:B------:R1:W2:Y:S02]  /*124e0*/  MUFU.EX2 R234, R3 ;  /* 0x0000000300ea7308 */ /* 0x0002a40000000800 */
[--C-:B-1----:R-:W-:Y:S01]  /*124f0*/  FFMA.FTZ R3, R19, c[0x0][0x2d0], -R0.reuse ;  /* 0x0000b40013037a23 */ /* 0x102fe20000010800 */
[----:B--2---:R-:W-:Y:S01]  /*12500*/  F2FP.BF16.PACK_AB R128, R233, R234 ;  /* 0x000000eae980723e */ /* 0x004fe200000010ff */
[----:B------:R-:W-:-:S04]  /*12510*/  FFMA.FTZ R0, R21, c[0x0][0x2d0], -R0 ;  /* 0x0000b40015007a23 */ /* 0x000fc80000010800 */
[----:B------:R1:W-:Y:S08]  /*12520*/  MUFU.EX2 R211, R3 ;  /* 0x0000000300d37308 */ /* 0x0003f00000000800 */
[----:B------:R2:W3:Y:S01]  /*12530*/  MUFU.EX2 R208, R0 ;  /* 0x0000000000d07308 */ /* 0x0004e20000000800 */
[----:B-1----:R-:W-:Y:S01]  /*12540*/  FFMA.FTZ R3, R6, c[0x0][0x2d0], -R2 ;  /* 0x0000b40006037a23 */ /* 0x002fe20000010802 */
[----:B------:R-:W-:-:S06]  /*12550*/  F2FP.BF16.PACK_AB R6, R198, R199 ;  /* 0x000000c7c606723e */ /* 0x000fcc00000010ff */
[----:B------:R1:W-:Y:S01]  /*12560*/  MUFU.EX2 R134, R3 ;  /* 0x0000000300867308 */ /* 0x0003e20000000800 */
[--C-:B--2---:R-:W-:Y:S01]  /*12570*/  FFMA.FTZ R0, R13, c[0x0][0x2d0], -R2.reuse ;  /* 0x0000b4000d007a23 */ /* 0x104fe20000010802 */
[----:B---3--:R-:W-:Y:S01]  /*12580*/  F2FP.BF16.PACK_AB R130, R208, R211 ;  /* 0x000000d3d082723e */ /* 0x008fe200000010ff */
[----:B------:R-:W2:Y:S01]  /*12590*/  LDSM.16.MT88.4 R12, [R179+0x800] ;  /* 0x00080000b30c783b */ /* 0x000ea20000004200 */
[----:B-1----:R-:W-:-:S04]  /*125a0*/  FFMA.FTZ R3, R7, c[0x0][0x2d0], -R2 ;  /* 0x0000b40007037a23 */ /* 0x002fc80000010802 */
[----:B------:R1:W3:Y:S02]  /*125b0*/  MUFU.EX2 R133, R3 ;  /* 0x0000000300857308 */ /* 0x0002e40000000800 */
[----:B-1----:R-:W-:Y:S01]  /*125c0*/  FFMA.FTZ R3, R9, c[0x0][0x2d0], -R2 ;  /* 0x0000b40009037a23 */ /* 0x002fe20000010802 */
[----:B---3--:R-:W-:-:S05]  /*125d0*/  F2FP.BF16.PACK_AB R5, R133, R134 ;  /* 0x000000868505723e */ /* 0x008fca00000010ff */
[----:B------:R1:W-:Y:S02]  /*125e0*/  MUFU.EX2 R9, R3 ;  /* 0x0000000300097308 */ /* 0x0003e40000000800 */
[----:B-1----:R-:W-:-:S06]  /*125f0*/  FFMA.FTZ R3, R10, c[0x0][0x2d0], -R2 ;  /* 0x0000b4000a037a23 */ /* 0x002fcc0000010802 */
[----:B------:R1:W-:Y:S08]  /*12600*/  MUFU.EX2 R10, R0 ;  /* 0x00000000000a7308 */ /* 0x0003f00000000800 */
[----:B------:R-:W3:Y:S01]  /*12610*/  MUFU.EX2 R3, R3 ;  /* 0x0000000300037308 */ /* 0x000ee20000000800 */
[----:B-1----:R-:W-:Y:S02]  /*12620*/  FFMA.FTZ R0, R17, c[0x0][0x2d0], -R2 ;  /* 0x0000b40011007a23 */ /* 0x002fe40000010802 */
[----:B------:R-:W1:Y:S05]  /*12630*/  LDSM.16.MT88.4 R16, [R182] ;  /* 0x00000000b610783b */ /* 0x000e6a0000004200 */
[----:B------:R4:W2:Y:S01]  /*12640*/  MUFU.EX2 R135, R0 ;  /* 0x0000000000877308 */ /* 0x0008a20000000800 */
[----:B---3--:R-:W-:-:S07]  /*12650*/  F2FP.BF16.PACK_AB R7, R3, R9 ;  /* 0x000000090307723e */ /* 0x008fce00000010ff */
[----:B------:R-:W-:Y:S01]  /*12660*/  HMMA.16816.F32.BF16 R140, R4, R144, RZ ;  /* 0x00000090048c723c */ /* 0x000fe200000418ff */
[--C-:B----4-:R-:W-:Y:S01]  /*12670*/  FFMA.FTZ R0, R20, c[0x0][0x2d0], -R2.reuse ;  /* 0x0000b40014007a23 */ /* 0x110fe20000010802 */
[----:B--2---:R-:W-:Y:S01]  /*12680*/  F2FP.BF16.PACK_AB R129, R135, R10 ;  /* 0x0000000a8781723e */ /* 0x004fe200000010ff */
[----:B------:R-:W-:-:S05]  /*12690*/  FFMA.FTZ R2, R11, c[0x0][0x2d0], -R2 ;  /* 0x0000b4000b027a23 */ /* 0x000fca0000010802 */
[C---:B------:R-:W-:Y:S01]  /*126a0*/  HMMA.16816.F32.BF16 R144, R4.reuse, R146, RZ ;  /* 0x000000920490723c */ /* 0x040fe200000418ff */
[----:B------:R2:W-:Y:S07]  /*126b0*/  MUFU.EX2 R139, R0 ;  /* 0x00000000008b7308 */ /* 0x0005ee0000000800 */
[C---:B------:R-:W-:Y:S01]  /*126c0*/  HMMA.16816.F32.BF16 R36, R4.reuse, R40, RZ ;  /* 0x000000280424723c */ /* 0x040fe200000418ff */
[----:B------:R-:W3:Y:S07]  /*126d0*/  MUFU.EX2 R11, R2 ;  /* 0x00000002000b7308 */ /* 0x000eee0000000800 */
[----:B------:R-:W-:Y:S01]  /*126e0*/  HMMA.16816.F32.BF16 R40, R4, R42, RZ ;  /* 0x0000002a0428723c */ /* 0x000fe200000418ff */
[----:B--2---:R-:W-:-:S04]  /*126f0*/  FADD.FTZ R0, R134, R133 ;  /* 0x0000008586007221 */ /* 0x004fc80000010000 */
[----:B------:R-:W-:-:S03]  /*12700*/  FADD.FTZ R0, R9, R0 ;  /* 0x0000000009007221 */ /* 0x000fc60000010000 */
[----:B------:R-:W-:Y:S01]  /*12710*/  HMMA.16816.F32.BF16 R148, R4, R152, RZ ;  /* 0x000000980494723c */ /* 0x000fe200000418ff */
[----:B---3--:R-:W-:Y:S01]  /*12720*/  F2FP.BF16.PACK_AB R131, R11, R139 ;  /* 0x0000008b0b83723e */ /* 0x008fe200000010ff */
[----:B------:R-:W-:Y:S01]  /*12730*/  FADD.FTZ R2, R197, R195 ;  /* 0x000000c3c5027221 */ /* 0x000fe20000010000 */
[----:B------:R-:W-:Y:S01]  /*12740*/  IADD3 R195, R236, -0x2, RZ ;  /* 0xfffffffeecc37810 */ /* 0x000fe20007ffe0ff */
[----:B------:R-:W-:Y:S02]  /*12750*/  FADD.FTZ R0, R3, R0 ;  /* 0x0000000003007221 */ /* 0x000fe40000010000 */
[----:B------:R-:W-:Y:S02]  /*12760*/  FADD.FTZ R2, R199, R2 ;  /* 0x00000002c7027221 */ /* 0x000fe40000010000 */
[----:B------:R-:W-:Y:S01]  /*12770*/  HMMA.16816.F32.BF16 R140, R128, R12, R140 ;  /* 0x0000000c808c723c */ /* 0x000fe2000004188c */
[----:B------:R-:W-:Y:S02]  /*12780*/  FADD.FTZ R3, R10, R0 ;  /* 0x000000000a037221 */ /* 0x000fe40000010000 */
[----:B------:R-:W-:-:S02]  /*12790*/  FADD.FTZ R2, R198, R2 ;  /* 0x00000002c6027221 */ /* 0x000fc40000010000 */
[----:B------:R-:W-:Y:S02]  /*127a0*/  IMAD.MOV.U32 R0, RZ, RZ, R225 ;  /* 0x000000ffff007224 */ /* 0x000fe400078e00e1 */
[----:B------:R-:W-:Y:S01]  /*127b0*/  FADD.FTZ R3, R135, R3 ;  /* 0x0000000387037221 */ /* 0x000fe20000010000 */
[----:B------:R-:W-:Y:S01]  /*127c0*/  HMMA.16816.F32.BF16 R144, R128, R14, R144 ;  /* 0x0000000e8090723c */ /* 0x000fe20000041890 */
[----:B------:R-:W2:Y:S02]  /*127d0*/  LDSM.16.MT88.4 R12, [R182+0x800] ;  /* 0x00080000b60c783b */ /* 0x000ea40000004200 */
[----:B------:R-:W-:-:S05]  /*127e0*/  FADD.FTZ R3, R139, R3 ;  /* 0x000000038b037221 */ /* 0x000fca0000010000 */
[C---:B------:R-:W-:Y:S08]  /*127f0*/  HMMA.16816.F32.BF16 R152, R4.reuse, R154, RZ ;  /* 0x0000009a0498723c */ /* 0x040ff000000418ff */
[C---:B------:R-:W-:Y:S08]  /*12800*/  HMMA.16816.F32.BF16 R28, R4.reuse, R24, RZ ;  /* 0x00000018041c723c */ /* 0x040ff000000418ff */
[C---:B------:R-:W-:Y:S08]  /*12810*/  HMMA.16816.F32.BF16 R32, R4.reuse, R26, RZ ;  /* 0x0000001a0420723c */ /* 0x040ff000000418ff */
[C---:B------:R-:W-:Y:S08]  /*12820*/  HMMA.16816.F32.BF16 R48, R4.reuse, R44, RZ ;  /* 0x0000002c0430723c */ /* 0x040ff000000418ff */
[C---:B-1----:R-:W-:Y:S08]  /*12830*/  HMMA.16816.F32.BF16 R20, R4.reuse, R16, RZ ;  /* 0x000000100414723c */ /* 0x042ff000000418ff */
[C---:B------:R-:W-:Y:S08]  /*12840*/  HMMA.16816.F32.BF16 R60, R4.reuse, R46, RZ ;  /* 0x0000002e043c723c */ /* 0x040ff000000418ff */
[----:B------:R-:W-:Y:S08]  /*12850*/  HMMA.16816.F32.BF16 R16, R4, R18, RZ ;  /* 0x000000120410723c */ /* 0x000ff000000418ff */
[C---:B------:R-:W-:Y:S08]  /*12860*/  HMMA.16816.F32.BF16 R36, R128.reuse, R64, R36 ;  /* 0x000000408024723c */ /* 0x040ff00000041824 */
[C---:B------:R-:W-:Y:S01]  /*12870*/  HMMA.16816.F32.BF16 R40, R128.reuse, R66, R40 ;  /* 0x000000428028723c */ /* 0x040fe20000041828 */
[----:B------:R-:W1:Y:S07]  /*12880*/  LDSM.16.MT88.4 R64, [R181+0x1800] ;  /* 0x00180000b540783b */ /* 0x000e6e0000004200 */
[C---:B------:R-:W-:Y:S08]  /*12890*/  HMMA.16816.F32.BF16 R148, R128.reuse, R52, R148 ;  /* 0x000000348094723c */ /* 0x040ff00000041894 */
[C---:B------:R-:W-:Y:S08]  /*128a0*/  HMMA.16816.F32.BF16 R152, R128.reuse, R54, R152 ;  /* 0x000000368098723c */ /* 0x040ff00000041898 */
[C---:B------:R-:W-:Y:S08]  /*128b0*/  HMMA.16816.F32.BF16 R28, R128.reuse, R56, R28 ;  /* 0x00000038801c723c */ /* 0x040ff0000004181c */
[----:B------:R-:W-:Y:S08]  /*128c0*/  HMMA.16816.F32.BF16 R32, R128, R58, R32 ;  /* 0x0000003a8020723c */ /* 0x000ff00000041820 */
[C---:B------:R-:W-:Y:S08]  /*128d0*/  HMMA.16816.F32.BF16 R52, R4.reuse, R72, RZ ;  /* 0x000000480434723c */ /* 0x040ff000000418ff */
[----:B------:R-:W-:Y:S08]  /*128e0*/  HMMA.16816.F32.BF16 R56, R4, R74, RZ ;  /* 0x0000004a0438723c */ /* 0x000ff000000418ff */
[C---:B------:R-:W-:Y:S08]  /*128f0*/  HMMA.16816.F32.BF16 R44, R128.reuse, R68, R48 ;  /* 0x00000044802c723c */ /* 0x040ff00000041830 */
[C---:B------:R-:W-:Y:S08]  /*12900*/  HMMA.16816.F32.BF16 R48, R128.reuse, R70, R60 ;  /* 0x000000468030723c */ /* 0x040ff0000004183c */
[C---:B--2---:R-:W-:Y:S08]  /*12910*/  HMMA.16816.F32.BF16 R20, R128.reuse, R12, R20 ;  /* 0x0000000c8014723c */ /* 0x044ff00000041814 */
[----:B------:R-:W-:Y:S01]  /*12920*/  HMMA.16816.F32.BF16 R24, R128, R14, R16 ;  /* 0x0000000e8018723c */ /* 0x000fe20000041810 */
[----:B------:R-:W-:Y:S07]  /*12930*/  LDSM.16.MT88.4 R16, [R179+0x2800] ;  /* 0x00280000b310783b */ /* 0x000fee0000004200 */
[C---:B------:R-:W-:Y:S08]  /*12940*/  HMMA.16816.F32.BF16 R60, R4.reuse, R76, RZ ;  /* 0x0000004c043c723c */ /* 0x040ff000000418ff */
[----:B------:R-:W-:Y:S08]  /*12950*/  HMMA.16816.F32.BF16 R12, R4, R78, RZ ;  /* 0x0000004e040c723c */ /* 0x000ff000000418ff */
[C---:B------:R-:W-:Y:S08]  /*12960*/  HMMA.16816.F32.BF16 R52, R128.reuse, R84, R52 ;  /* 0x000000548034723c */ /* 0x040ff00000041834 */
[----:B------:R-:W-:Y:S08]  /*12970*/  HMMA.16816.F32.BF16 R56, R128, R86, R56 ;  /* 0x000000568038723c */ /* 0x000ff00000041838 */
[C---:B------:R-:W-:Y:S08]  /*12980*/  HMMA.16816.F32.BF16 R84, R4.reuse, R88, RZ ;  /* 0x000000580454723c */ /* 0x040ff000000418ff */
[C---:B------:R-:W-:Y:S08]  /*12990*/  HMMA.16816.F32.BF16 R88, R4.reuse, R90, RZ ;  /* 0x0000005a0458723c */ /* 0x040ff000000418ff */
[----:B------:R-:W-:Y:S08]  /*129a0*/  HMMA.16816.F32.BF16 R68, R4, R92, RZ ;  /* 0x0000005c0444723c */ /* 0x000ff000000418ff */
[----:B-1----:R-:W-:Y:S08]  /*129b0*/  HMMA.16816.F32.BF16 R60, R128, R64, R60 ;  /* 0x00000040803c723c */ /* 0x002ff0000004183c */
[C---:B------:R-:W-:Y:S08]  /*129c0*/  HMMA.16816.F32.BF16 R72, R4.reuse, R94, RZ ;  /* 0x0000005e0448723c */ /* 0x040ff000000418ff */
[C---:B------:R-:W-:Y:S08]  /*129d0*/  HMMA.16816.F32.BF16 R168, R4.reuse, R104, RZ ;  /* 0x0000006804a8723c */ /* 0x040ff000000418ff */
[----:B------:R-:W-:Y:S01]  /*129e0*/  HMMA.16816.F32.BF16 R172, R4, R106, RZ ;  /* 0x0000006a04ac723c */ /* 0x000fe200000418ff */
[----:B------:R-:W1:Y:S07]  /*129f0*/  LDSM.16.MT88.4 R104, [R179+0x3800] ;  /* 0x00380000b368783b */ /* 0x000e6e0000004200 */
[----:B------:R-:W-:Y:S08]  /*12a00*/  HMMA.16816.F32.BF16 R64, R128, R66, R12 ;  /* 0x000000428040723c */ /* 0x000ff0000004180c */
[C---:B------:R-:W-:Y:S08]  /*12a10*/  HMMA.16816.F32.BF16 R76, R4.reuse, R80, RZ ;  /* 0x00000050044c723c */ /* 0x040ff000000418ff */
[C---:B------:R-:W-:Y:S08]  /*12a20*/  HMMA.16816.F32.BF16 R92, R4.reuse, R96, RZ ;  /* 0x00000060045c723c */ /* 0x040ff000000418ff */
[C---:B------:R-:W-:Y:S08]  /*12a30*/  HMMA.16816.F32.BF16 R80, R4.reuse, R82, RZ ;  /* 0x000000520450723c */ /* 0x040ff000000418ff */
[C---:B------:R-:W-:Y:S08]  /*12a40*/  HMMA.16816.F32.BF16 R96, R4.reuse, R98, RZ ;  /* 0x000000620460723c */ /* 0x040ff000000418ff */
[C---:B------:R-:W-:Y:S08]  /*12a50*/  HMMA.16816.F32.BF16 R12, R4.reuse, R112, RZ ;  /* 0x00000070040c723c */ /* 0x040ff000000418ff */
[C---:B------:R-:W-:Y:S01]  /*12a60*/  HMMA.16816.F32.BF16 R124, R4.reuse, R114, RZ ;  /* 0x00000072047c723c */ /* 0x040fe200000418ff */
[----:B------:R-:W-:Y:S07]  /*12a70*/  LDSM.16.MT88.4 R112, [R180+0x3800] ;  /* 0x00380000b470783b */ /* 0x000fee0000004200 */
[C---:B------:R-:W-:Y:S08]  /*12a80*/  HMMA.16816.F32.BF16 R160, R4.reuse, R108, RZ ;  /* 0x0000006c04a0723c */ /* 0x040ff000000418ff */
[C---:B------:R-:W-:Y:S08]  /*12a90*/  HMMA.16816.F32.BF16 R164, R4.reuse, R110, RZ ;  /* 0x0000006e04a4723c */ /* 0x040ff000000418ff */
[C---:B------:R-:W-:Y:S08]  /*12aa0*/  HMMA.16816.F32.BF16 R204, R4.reuse, R100, RZ ;  /* 0x0000006404cc723c */ /* 0x040ff000000418ff */
[----:B------:R-:W-:Y:S01]  /*12ab0*/  HMMA.16816.F32.BF16 R228, R4, R102, RZ ;  /* 0x0000006604e4723c */ /* 0x000fe200000418ff */
[----:B------:R-:W2:Y:S07]  /*12ac0*/  LDSM.16.MT88.4 R4, [R181+0x3800] ;  /* 0x00380000b504783b */ /* 0x000eae0000004200 */
[C---:B------:R-:W-:Y:S08]  /*12ad0*/  HMMA.16816.F32.BF16 R84, R128.reuse, R120, R84 ;  /* 0x000000788054723c */ /* 0x040ff00000041854 */
[C---:B------:R-:W-:Y:S01]  /*12ae0*/  HMMA.16816.F32.BF16 R88, R128.reuse, R122, R88 ;  /* 0x0000007a8058723c */ /* 0x040fe20000041858 */
[----:B------:R-:W3:Y:S07]  /*12af0*/  LDSM.16.MT88.4 R120, [R182+0x3800] ;  /* 0x00380000b678783b */ /* 0x000eee0000004200 */
[C---:B-1----:R-:W-:Y:S08]  /*12b00*/  HMMA.16816.F32.BF16 R100, R128.reuse, R104, R12 ;  /* 0x000000688064723c */ /* 0x042ff0000004180c */
[C---:B------:R-:W-:Y:S08]  /*12b10*/  HMMA.16816.F32.BF16 R104, R128.reuse, R106, R124 ;  /* 0x0000006a8068723c */ /* 0x040ff0000004187c */
[C---:B------:R-:W-:Y:S08]  /*12b20*/  HMMA.16816.F32.BF16 R76, R128.reuse, R116, R76 ;  /* 0x00000074804c723c */ /* 0x040ff0000004184c */
[C---:B--2---:R-:W-:Y:S07]  /*12b30*/  HMMA.16816.F32.BF16 R124, R128.reuse, R4, R204 ;  /* 0x00000004807c723c */ /* 0x044fee00000418cc */
[----:B------:R-:W-:Y:S01]  /*12b40*/  FADD.FTZ R4, R234, R2 ;  /* 0x00000002ea047221 */ /* 0x000fe20000010000 */
[----:B------:R-:W-:Y:S01]  /*12b50*/  HMMA.16816.F32.BF16 R80, R128, R118, R80 ;  /* 0x000000768050723c */ /* 0x000fe20000041850 */
[----:B------:R-:W-:-:S04]  /*12b60*/  @P3 IMAD.HI.U32 R2, R225, c[0x0][0x2c8], RZ ;  /* 0x0000b200e1023a27 */ /* 0x000fc800078e00ff */
[----:B------:R-:W-:Y:S01]  /*12b70*/  FADD.FTZ R4, R233, R4 ;  /* 0x00000004e9047221 */ /* 0x000fe20000010000 */
[----:B------:R-:W-:Y:S01]  /*12b80*/  @P3 SHF.R.U32.HI R0, RZ, c[0x0][0x2cc], R2 ;  /* 0x0000b300ff003a19 */ /* 0x000fe20000011602 */
[----:B------:R-:W-:Y:S01]  /*12b90*/  IMAD.IADD R2, R212, 0x1, -R213 ;  /* 0x00000001d4027824 */ /* 0x000fe200078e0ad5 */
[C---:B------:R-:W-:Y:S01]  /*12ba0*/  HMMA.16816.F32.BF16 R108, R128.reuse, R112, R160 ;  /* 0x00000070806c723c */ /* 0x040fe200000418a0 */
[----:B------:R-:W-:Y:S02]  /*12bb0*/  FADD.FTZ R4, R211, R4 ;  /* 0x00000004d3047221 */ /* 0x000fe40000010000 */
[----:B------:R-:W-:Y:S02]  /*12bc0*/  IMAD.IADD R2, R2, 0x1, R0 ;  /* 0x0000000102027824 */ /* 0x000fe400078e0200 */
[----:B------:R-:W-:Y:S02]  /*12bd0*/  FADD.FTZ R208, R208, R4 ;  /* 0x00000004d0d07221 */ /* 0x000fe40000010000 */
[----:B------:R-:W-:Y:S01]  /*12be0*/  FADD.FTZ R207, R11, R3 ;  /* 0x000000030bcf7221 */ /* 0x000fe20000010000 */
[----:B---3--:R-:W-:Y:S01]  /*12bf0*/  HMMA.16816.F32.BF16 R116, R128, R120, R168 ;  /* 0x000000788074723c */ /* 0x008fe200000418a8 */
[----:B------:R-:W-:-:S07]  /*12c00*/  IADD3 R0, R2, c[0x0][0x328], RZ ;  /* 0x0000ca0002007a10 */ /* 0x000fce0007ffe0ff */
[C---:B------:R-:W-:Y:S08]  /*12c10*/  HMMA.16816.F32.BF16 R68, R128.reuse, R16, R68 ;  /* 0x000000108044723c */ /* 0x040ff00000041844 */
[C---:B------:R-:W-:Y:S08]  /*12c20*/  HMMA.16816.F32.BF16 R72, R128.reuse, R18, R72 ;  /* 0x000000128048723c */ /* 0x040ff00000041848 */
[C---:B------:R-:W-:Y:S08]  /*12c30*/  HMMA.16816.F32.BF16 R92, R128.reuse, R200, R92 ;  /* 0x000000c8805c723c */ /* 0x040ff0000004185c */
[C---:B------:R-:W-:Y:S08]  /*12c40*/  HMMA.16816.F32.BF16 R96, R128.reuse, R202, R96 ;  /* 0x000000ca8060723c */ /* 0x040ff00000041860 */
[C---:B------:R-:W-:Y:S08]  /*12c50*/  HMMA.16816.F32.BF16 R112, R128.reuse, R114, R164 ;  /* 0x000000728070723c */ /* 0x040ff000000418a4 */
[C---:B------:R-:W-:Y:S08]  /*12c60*/  HMMA.16816.F32.BF16 R120, R128.reuse, R122, R172 ;  /* 0x0000007a8078723c */ /* 0x040ff000000418ac */
[----:B------:R-:W-:Y:S01]  /*12c70*/  HMMA.16816.F32.BF16 R128, R128, R6, R228 ;  /* 0x000000068080723c */ /* 0x000fe200000418e4 */
[----:B------:R-:W-:Y:S07]  /*12c80*/  @!P2 BRA `(.L_x_697) ;  /* 0x000001100000a947 */ /* 0x000fee0003800000 */
        /* <DEDUP_REMOVED lines=11> */
.L_x_699:
[----:B------:R-:W-:-:S13]  /*12d40*/  ISETP.NE.AND P0, PT, R4, 0x1, PT ;  /* 0x000000010400780c */ /* 0x000fda0003f05270 */
[----:B------:R-:W-:-:S05]  /*12d50*/  @P0 IMAD.HI.U32 R2, R3, c[0x0][0x330], RZ ;  /* 0x0000cc0003020a27 */ /* 0x000fca00078e00ff */
[----:B------:R-:W-:Y:S02]  /*12d60*/  @P0 SHF.R.U32.HI R3, RZ, c[0x0][0x334], R2 ;  /* 0x0000cd00ff030a19 */ /* 0x000fe40000011602 */
.L_x_700:
[----:B------:R-:W-:Y:S05]  /*12d70*/  BSYNC B0 ;  /* 0x0000000000007941 */ /* 0x000fea0003800000 */
.L_x_698:
[----:B------:R-:W-:-:S05]  /*12d80*/  IMAD R3, R3, R4, c[0x0][0x32c] ;  /* 0x0000cb0003037624 */ /* 0x000fca00078e0204 */
[----:B------:R-:W-:-:S04]  /*12d90*/  IMNMX R0, R0, R3, PT ;  /* 0x0000000300007217 */ /* 0x000fc80003800200 */
.L_x_697:
[----:B------:R-:W-:-:S04]  /*12da0*/  SHF.R.S32.HI R2, RZ, 0x1f, R0 ;  /* 0x0000001fff027819 */ /* 0x000fc80000011400 */
[----:B------:R-:W-:-:S04]  /*12db0*/  LEA.HI R0, R2, R0, RZ, 0x5 ;  /* 0x0000000002007211 */ /* 0x000fc800078f28ff */
[----:B------:R-:W-:-:S04]  /*12dc0*/  SHF.R.S32.HI R0, RZ, 0x5, R0 ;  /* 0x00000005ff007819 */ /* 0x000fc80000011400 */
[----:B------:R-:W-:-:S04]  /*12dd0*/  IMNMX R206, R209, R0, !PT ;  /* 0x00000000d1ce7217 */ /* 0x000fc80007800200 */
[----:B------:R-:W-:-:S13]  /*12de0*/  ISETP.GE.AND P0, PT, R195, R206, PT ;  /* 0x000000cec300720c */ /* 0x000fda0003f06270 */
[----:B------:R-:W-:Y:S05]  /*12df0*/  @!P0 BRA `(.L_x_701) ;  /* 0x000027a000008947 */ /* 0x000fea0003800000 */
[----:B------:R-:W-:Y:S02]  /*12e00*/  MOV R134, R8 ;  /* 0x0000000800867202 */ /* 0x000fe40000000f00 */
[----:B------:R-:W-:Y:S02]  /*12e10*/  MOV R133, R132 ;  /* 0x0000008400857202 */ /* 0x000fe40000000f00 */
[----:B------:R-:W-:-:S04]  /*12e20*/  MOV R197, R195 ;  /* 0x000000c300c57202 */ /* 0x000fc80000000f00 */
.L_x_710:
[----:B------:R-:W-:Y:S01]  /*12e30*/  ISETP.GT.AND P1, PT, R209, R197, PT ;  /* 0x000000c5d100720c */ /* 0x000fe20003f24270 */
[----:B------:R-:W-:Y:S04]  /*12e40*/  DEPBAR.LE SB0, 0x0 ;  /* 0x000080000000791a */ /* 0x000fe80000000000 */
[----:B------:R-:W-:Y:S01]  /*12e50*/  WARPSYNC 0xffffffff ;  /* 0xffffffff00007948 */ /* 0x000fe20003800000 */
[----:B------:R-:W-:Y:S01]  /*12e60*/  BAR.SYNC.DEFER_BLOCKING 0x0 ;  /* 0x0000000000007b1d */ /* 0x000fe20000010000 */
[----:B------:R-:W-:Y:S02]  /*12e70*/  LOP3.LUT P3, RZ, R215, 0x1, RZ, 0xc0, !PT ;  /* 0x00000001d7ff7812 */ /* 0x000fe4000786c0ff */
[----:B------:R-:W-:Y:S04]  /*12e80*/  MOV R195, c[0x0][0x2c4] ;  /* 0x0000b10000c37a02 */ /* 0x000fe80000000f00 */
[----:B------:R-:W-:Y:S01]  /*12e90*/  @!P1 SHF.R.S32.HI R0, RZ, 0x1f, R197 ;  /* 0x0000001fff009819 */ /* 0x000fe200000114c5 */
[C---:B------:R-:W-:Y:S04]  /*12ea0*/  @!P1 IMAD.WIDE.U32 R2, R197.reuse, c[0x0][0x208], RZ ;  /* 0x00008200c5029a25 */ /* 0x040fe800078e00ff */
[----:B------:R-:W-:Y:S01]  /*12eb0*/  @!P1 IMAD R0, R0, c[0x0][0x208], RZ ;  /* 0x0000820000009a24 */ /* 0x000fe200078e02ff */
[C---:B------:R-:W-:Y:S03]  /*12ec0*/  @!P1 LEA R4, P0, R2.reuse, R222, 0x5 ;  /* 0x000000de02049211 */ /* 0x040fe600078028ff */
[----:B------:R-:W-:Y:S05]  /*12ed0*/  @!P1 IMAD R0, R197, c[0x0][0x20c], R0 ;  /* 0x00008300c5009a24 */ /* 0x000fea00078e0200 */
[----:B------:R-:W-:Y:S01]  /*12ee0*/  @!P1 IADD3 R0, R3, R0, RZ ;  /* 0x0000000003009210 */ /* 0x000fe20007ffe0ff */
[----:B------:R-:W-:Y:S03]  /*12ef0*/  LDSM.16.M88.4 R16, [R183] ;  /* 0x00000000b710783b */ /* 0x000fe60000000200 */
[----:B------:R-:W-:Y:S01]  /*12f00*/  @!P1 LEA.HI.X R6, R2, R224, R0, 0x5, P0 ;  /* 0x000000e002069211 */ /* 0x000fe200000f2c00 */
[----:B------:R-:W-:Y:S01]  /*12f10*/  ULDC UR4, c[0x0][0x324] ;  /* 0x0000c90000047ab9 */ /* 0x000fe20000000800 */
[C---:B------:R-:W-:Y:S01]  /*12f20*/  ISETP.GT.AND P0, PT, R197.reuse, R209, PT ;  /* 0x000000d1c500720c */ /* 0x040fe20003f04270 */
[----:B------:R-:W-:Y:S01]  /*12f30*/  ULOP3.LUT UR4, URZ, UR4, URZ, 0x33, !UPT ;  /* 0x000000043f047292 */ /* 0x000fe2000f8e333f */
[----:B------:R-:W1:Y:S05]  /*12f40*/  LDSM.16.M88.4 R8, [R178] ;  /* 0x00000000b208783b */ /* 0x000e6a0000000200 */
[----:B------:R-:W2:Y:S05]  /*12f50*/  LDSM.16.M88.4 R160, [R178+0x800] ;  /* 0x00080000b2a0783b */ /* 0x000eaa0000000200 */
[----:B------:R-:W-:Y:S01]  /*12f60*/  LDSM.16.M88.4 R164, [R184] ;  /* 0x00000000b8a4783b */ /* 0x000fe20000000200 */
[----:B------:R-:W-:Y:S04]  /*12f70*/  @P0 IADD3 R0, R197, -0x1, RZ ;  /* 0xffffffffc5000810 */ /* 0x000fe80007ffe0ff */
[----:B------:R-:W-:Y:S01]  /*12f80*/  @P0 SHF.R.S32.HI R2, RZ, 0x1f, R0 ;  /* 0x0000001fff020819 */ /* 0x000fe20000011400 */
[----:B------:R-:W3:Y:S04]  /*12f90*/  LDSM.16.M88.4 R168, [R187] ;  /* 0x00000000bba8783b */ /* 0x000ee80000000200 */
[----:B------:R-:W-:Y:S01]  /*12fa0*/  @P0 IMAD R5, R2, c[0x0][0x1e0], RZ ;  /* 0x0000780002050a24 */ /* 0x000fe200078e02ff */
[----:B------:R-:W4:Y:S01]  /*12fb0*/  LDSM.16.M88.4 R172, [R189] ;  /* 0x00000000bdac783b */ /* 0x000f220000000200 */
[C---:B------:R-:W-:Y:S04]  /*12fc0*/  @P0 IMAD.WIDE.U32 R2, R0.reuse, c[0x0][0x1e0], RZ ;  /* 0x0000780000020a25 */ /* 0x040fe800078e00ff */
[----:B------:R-:W-:Y:S04]  /*12fd0*/  @P0 IMAD R0, R0, c[0x0][0x1e4], R5 ;  /* 0x0000790000000a24 */ /* 0x000fe800078e0205 */
[----:B------:R-:W-:Y:S01]  /*12fe0*/  @P0 IMAD.IADD R3, R3, 0x1, R0 ;  /* 0x0000000103030824 */ /* 0x000fe200078e0200 */
[C---:B------:R-:W-:Y:S04]  /*12ff0*/  @P0 LEA R0, P2, R2.reuse, R220, 0x5 ;  /* 0x000000dc02000211 */ /* 0x040fe800078428ff */
[----:B------:R-:W-:Y:S02]  /*13000*/  @P0 LEA.HI.X R5, R2, R219, R3, 0x5, P2 ;  /* 0x000000db02050211 */ /* 0x000fe400010f2c03 */
[C---:B------:R-:W-:Y:S04]  /*13010*/  @!P1 LEA R2, P2, R4.reuse, c[0x0][0x1f8], 0x1 ;  /* 0x00007e0004029a11 */ /* 0x040fe800078408ff */
[----:B------:R-:W-:Y:S02]  /*13020*/  @!P1 LEA.HI.X R3, R4, c[0x0][0x1fc], R6, 0x1, P2 ;  /* 0x00007f0004039a11 */ /* 0x000fe400010f0c06 */
[C---:B------:R-:W-:Y:S03]  /*13030*/  @P0 LEA R198, P2, R0.reuse, c[0x0][0x1c8], 0x1 ;  /* 0x0000720000c60a11 */ /* 0x040fe600078408ff */
[----:B------:R-:W-:Y:S01]  /*13040*/  @!PT LDS RZ, [RZ] ;  /* 0x00000000fffff984 */ /* 0x000fe20000000800 */
[----:B------:R-:W-:Y:S01]  /*13050*/  @!PT LDS RZ, [RZ] ;  /* 0x00000000fffff984 */ /* 0x000fe20000000800 */
[----:B------:R-:W-:Y:S01]  /*13060*/  @!PT LDS RZ, [RZ] ;  /* 0x00000000fffff984 */ /* 0x000fe20000000800 */
[----:B------:R5:W-:Y:S01]  /*13070*/  @!P1 LDGSTS.E.BYPASS.LTC128B.128 [R196+0x8080], [R2.64], !P3 ;  /* 0x0808000002c49fae */ /* 0x000be2000d901d46 */
[----:B------:R-:W-:Y:S02]  /*13080*/  @P0 LEA.HI.X R199, R0, c[0x0][0x1cc], R5, 0x1, P2 ;  /* 0x0000730000c70a11 */ /* 0x000fe400010f0c05 */
[C---:B-1----:R-:W-:Y:S02]  /*13090*/  HMMA.16816.F32.BF16 R4, R16.reuse, R8, RZ ;  /* 0x000000081004723c */ /* 0x042fe400000418ff */
[----:B------:R5:W-:Y:S01]  /*130a0*/  @!P1 LDGSTS.E.BYPASS.LTC128B.128 [R196+0x9080], [R2.64+0x80], !P6 ;  /* 0x0908008002c49fae */ /* 0x000be2000f101d46 */
[----:B------:R-:W-:Y:S01]  /*130b0*/  ISETP.NE.AND P2, PT, R195, 0x1, PT ;  /* 0x00000001c300780c */ /* 0x000fe20003f45270 */
[----:B------:R-:W-:Y:S03]  /*130c0*/  IMAD.MOV.U32 R195, RZ, RZ, c[0x0][0x32c] ;  /* 0x0000cb00ffc37624 */ /* 0x000fe600078e00ff */
[----:B------:R5:W-:Y:S01]  /*130d0*/  @!P1 LDGSTS.E.BYPASS.LTC128B.128 [R196+0xa080], [R2.64+0x100], !P5 ;  /* 0x0a08010002c49fae */ /* 0x000be2000e901d46 */
[C---:B------:R-:W-:Y:S04]  /*130e0*/  HMMA.16816.F32.BF16 R8, R16.reuse, R10, RZ ;  /* 0x0000000a1008723c */ /* 0x040fe800000418ff */
[----:B------:R5:W-:Y:S04]  /*130f0*/  @!P1 LDGSTS.E.BYPASS.LTC128B.128 [R196+0xb080], [R2.64+0x180], !P4 ;  /* 0x0b08018002c49fae */ /* 0x000be8000e101d46 */
[C---:B--2---:R-:W-:Y:S01]  /*13100*/  HMMA.16816.F32.BF16 R12, R16.reuse, R160, RZ ;  /* 0x000000a0100c723c */ /* 0x044fe200000418ff */
[----:B------:R-:W0:Y:S07]  /*13110*/  LDGDEPBAR ;  /* 0x00000000000079af */ /* 0x000e2e0000000000 */
[----:B------:R-:W-:Y:S01]  /*13120*/  HMMA.16816.F32.BF16 R16, R16, R162, RZ ;  /* 0x000000a21010723c */ /* 0x000fe200000418ff */
[----:B------:R-:W-:Y:S07]  /*13130*/  LDSM.16.M88.4 R160, [R186] ;  /* 0x00000000baa0783b */ /* 0x000fee0000000200 */
[C---:B---3--:R-:W-:Y:S08]  /*13140*/  HMMA.16816.F32.BF16 R4, R164.reuse, R168, R4 ;  /* 0x000000a8a404723c */ /* 0x048ff00000041804 */
[C---:B------:R-:W-:Y:S01]  /*13150*/  HMMA.16816.F32.BF16 R8, R164.reuse, R170, R8 ;  /* 0x000000aaa408723c */ /* 0x040fe20000041808 */
[----:B------:R-:W1:Y:S07]  /*13160*/  LDSM.16.M88.4 R168, [R177] ;  /* 0x00000000b1a8783b */ /* 0x000e6e0000000200 */
[C---:B----4-:R-:W-:Y:S08]  /*13170*/  HMMA.16816.F32.BF16 R12, R164.reuse, R172, R12 ;  /* 0x000000aca40c723c */ /* 0x050ff0000004180c */
[----:B------:R-:W-:Y:S01]  /*13180*/  HMMA.16816.F32.BF16 R16, R164, R174, R16 ;  /* 0x000000aea410723c */ /* 0x000fe20000041810 */
[----:B------:R-:W2:Y:S05]  /*13190*/  LDSM.16.M88.4 R164, [R177+0x800] ;  /* 0x00080000b1a4783b */ /* 0x000eaa0000000200 */
[----:B------:R-:W-:Y:S02]  /*131a0*/  LDSM.16.M88.4 R172, [R176+-0x3000] ;  /* 0xffd00000b0ac783b */ /* 0x000fe40000000200 */
[C---:B-1----:R-:W-:Y:S08]  /*131b0*/  HMMA.16816.F32.BF16 R4, R160.reuse, R168, R4 ;  /* 0x000000a8a004723c */ /* 0x042ff00000041804 */
[C---:B------:R-:W-:Y:S01]  /*131c0*/  HMMA.16816.F32.BF16 R8, R160.reuse, R170, R8 ;  /* 0x000000aaa008723c */ /* 0x040fe20000041808 */
[----:B------:R-:W1:Y:S07]  /*131d0*/  LDSM.16.M88.4 R168, [R185] ;  /* 0x00000000b9a8783b */ /* 0x000e6e0000000200 */
[C---:B--2---:R-:W-:Y:S08]  /*131e0*/  HMMA.16816.F32.BF16 R12, R160.reuse, R164, R12 ;  /* 0x000000a4a00c723c */ /* 0x044ff0000004180c */
[----:B------:R-:W-:Y:S01]  /*131f0*/  HMMA.16816.F32.BF16 R16, R160, R166, R16 ;  /* 0x000000a6a010723c */ /* 0x000fe20000041810 */
[----:B------:R-:W2:Y:S05]  /*13200*/  LDSM.16.M88.4 R160, [R176+-0x2800] ;  /* 0xffd80000b0a0783b */ /* 0x000eaa0000000200 */
[----:B------:R-:W-:Y:S02]  /*13210*/  LDSM.16.M88.4 R164, [R183+0x4000] ;  /* 0x00400000b7a4783b */ /* 0x000fe40000000200 */
[C---:B-1----:R-:W-:Y:S08]  /*13220*/  HMMA.16816.F32.BF16 R4, R168.reuse, R172, R4 ;  /* 0x000000aca804723c */ /* 0x042ff00000041804 */
[C---:B------:R-:W-:Y:S01]  /*13230*/  HMMA.16816.F32.BF16 R8, R168.reuse, R174, R8 ;  /* 0x000000aea808723c */ /* 0x040fe20000041808 */
[----:B------:R-:W1:Y:S07]  /*13240*/  LDSM.16.M88.4 R172, [R178+0x1000] ;  /* 0x00100000b2ac783b */ /* 0x000e6e0000000200 */
[C---:B--2---:R-:W-:Y:S08]  /*13250*/  HMMA.16816.F32.BF16 R12, R168.reuse, R160, R12 ;  /* 0x000000a0a80c723c */ /* 0x044ff0000004180c */
[----:B------:R-:W-:Y:S01]  /*13260*/  HMMA.16816.F32.BF16 R16, R168, R162, R16 ;  /* 0x000000a2a810723c */ /* 0x000fe20000041810 */
[----:B------:R-:W2:Y:S05]  /*13270*/  LDSM.16.M88.4 R160, [R178+0x1800] ;  /* 0x00180000b2a0783b */ /* 0x000eaa0000000200 */
[----:B------:R-:W-:Y:S02]  /*13280*/  LDSM.16.M88.4 R168, [R184+0x4000] ;  /* 0x00400000b8a8783b */ /* 0x000fe40000000200 */
[C---:B-1----:R-:W-:Y:S08]  /*13290*/  HMMA.16816.F32.BF16 R4, R164.reuse, R172, R4 ;  /* 0x000000aca404723c */ /* 0x042ff00000041804 */
[C---:B------:R-:W-:Y:S01]  /*132a0*/  HMMA.16816.F32.BF16 R8, R164.reuse, R174, R8 ;  /* 0x000000aea408723c */ /* 0x040fe20000041808 */
[----:B------:R-:W1:Y:S07]  /*132b0*/  LDSM.16.M88.4 R172, [R191] ;  /* 0x00000000bfac783b */ /* 0x000e6e0000000200 */
[C---:B--2---:R-:W-:Y:S08]  /*132c0*/  HMMA.16816.F32.BF16 R12, R164.reuse, R160, R12 ;  /* 0x000000a0a40c723c */ /* 0x044ff0000004180c */
[----:B------:R-:W-:Y:S01]  /*132d0*/  HMMA.16816.F32.BF16 R16, R164, R162, R16 ;  /* 0x000000a2a410723c */ /* 0x000fe20000041810 */
[----:B------:R-:W2:Y:S05]  /*132e0*/  LDSM.16.M88.4 R160, [R190] ;  /* 0x00000000bea0783b */ /* 0x000eaa0000000200 */
        /* <DEDUP_REMOVED lines=10> */
[----:B------:R-:W1:Y:S07]  /*13390*/  LDSM.16.M88.4 R172, [R176+-0x2000] ;  /* 0xffe00000b0ac783b */ /* 0x000e6e0000000200 */
        /* <DEDUP_REMOVED lines=58> */
[----:B------:R-:W2:Y:S01]  /*13740*/  LDSM.16.M88.4 R160, [R176+0x800] ;  /* 0x00080000b0a0783b */ /* 0x000ea20000000200 */
[----:B------:R-:W-:Y:S04]  /*13750*/  DEPBAR.LE SB0, 0x0 ;  /* 0x000080000000791a */ /* 0x000fe80000000000 */
[----:B------:R-:W-:Y:S02]  /*13760*/  BAR.SYNC.DEFER_BLOCKING 0x0 ;  /* 0x0000000000007b1d */ /* 0x000fe40000010000 */
[C---:B-1----:R-:W-:Y:S08]  /*13770*/  HMMA.16816.F32.BF16 R4, R168.reuse, R172, R4 ;  /* 0x000000aca804723c */ /* 0x042ff00000041804 */
[C---:B------:R-:W-:Y:S08]  /*13780*/  HMMA.16816.F32.BF16 R8, R168.reuse, R174, R8 ;  /* 0x000000aea808723c */ /* 0x040ff00000041808 */
[C---:B--2---:R-:W-:Y:S08]  /*13790*/  HMMA.16816.F32.BF16 R12, R168.reuse, R160, R12 ;  /* 0x000000a0a80c723c */ /* 0x044ff0000004180c */
[----:B------:R-:W-:Y:S01]  /*137a0*/  FMUL.FTZ R0, R4, c[0x0][0x320] ;  /* 0x0000c80004007a20 */ /* 0x000fe20000410000 */
[----:B------:R-:W-:Y:S03]  /*137b0*/  HMMA.16816.F32.BF16 R16, R168, R162, R16 ;  /* 0x000000a2a810723c */ /* 0x000fe60000041810 */
[----:B------:R1:W2:Y:S01]  /*137c0*/  MUFU.TANH R165, R0 ;  /* 0x0000000000a57308 */ /* 0x0002a20000002400 */
[----:B------:R-:W-:Y:S01]  /*137d0*/  @!PT LDS RZ, [RZ] ;  /* 0x00000000fffff984 */ /* 0x000fe20000000800 */
[----:B------:R-:W-:Y:S01]  /*137e0*/  @!PT LDS RZ, [RZ] ;  /* 0x00000000fffff984 */ /* 0x000fe20000000800 */
[----:B------:R-:W-:Y:S01]  /*137f0*/  @!PT LDS RZ, [RZ] ;  /* 0x00000000fffff984 */ /* 0x000fe20000000800 */
[----:B------:R3:W-:Y:S01]  /*13800*/  @P0 LDGSTS.E.BYPASS.LTC128B.128 [R196+0xc080], [R198.64], !P3 ;  /* 0x0c080000c6c40fae */ /* 0x0007e2000d901d46 */
[----:B------:R-:W-:Y:S04]  /*13810*/  IMAD.IADD R4, R226, 0x1, R225 ;  /* 0x00000001e2047824 */ /* 0x000fe800078e02e1 */
[----:B------:R3:W-:Y:S05]  /*13820*/  @P0 LDGSTS.E.BYPASS.LTC128B.128 [R196+0xd080], [R198.64+0x80], !P6 ;  /* 0x0d080080c6c40fae */ /* 0x0007ea000f101d46 */
[----:B------:R3:W-:Y:S05]  /*13830*/  @P0 LDGSTS.E.BYPASS.LTC128B.128 [R196+0xe080], [R198.64+0x100], !P5 ;  /* 0x0e080100c6c40fae */ /* 0x0007ea000e901d46 */
[----:B------:R3:W-:Y:S05]  /*13840*/  @P0 LDGSTS.E.BYPASS.LTC128B.128 [R196+0xf080], [R198.64+0x180], !P4 ;  /* 0x0f080180c6c40fae */ /* 0x0007ea000e101d46 */
[----:B------:R-:W0:Y:S01]  /*13850*/  LDGDEPBAR ;  /* 0x00000000000079af */ /* 0x000e220000000000 */
[----:B-----5:R-:W-:Y:S02]  /*13860*/  FMUL.FTZ R2, R17, c[0x0][0x320] ;  /* 0x0000c80011027a20 */ /* 0x020fe40000410000 */
[----:B-1----:R-:W-:Y:S01]  /*13870*/  FMUL.FTZ R0, R5, c[0x0][0x320] ;  /* 0x0000c80005007a20 */ /* 0x002fe20000410000 */
[----:B------:R-:W-:Y:S03]  /*13880*/  SHF.L.U32 R5, R197, 0x5, RZ ;  /* 0x00000005c5057819 */ /* 0x000fe600000006ff */
[----:B------:R1:W4:Y:S02]  /*13890*/  MUFU.TANH R164, R0 ;  /* 0x0000000000a47308 */ /* 0x0003240000002400 */
        /* <DEDUP_REMOVED lines=13> */
[----:B------:R1:W1:Y:S10]  /*13970*/  MUFU.TANH R12, R2 ;  /* 0x00000002000c7308 */ /* 0x0002740000002400 */
[----:B------:R5:W2:Y:S01]  /*13980*/  MUFU.TANH R135, R0 ;  /* 0x0000000000877308 */ /* 0x000aa20000002400 */
[----:B-1----:R-:W-:Y:S02]  /*13990*/  FMUL.FTZ R2, R19, c[0x0][0x320] ;  /* 0x0000c80013027a20 */ /* 0x002fe40000410000 */
[----:B-----5:R-:W-:Y:S07]  /*139a0*/  FMUL.FTZ R0, R13, c[0x0][0x320] ;  /* 0x0000c8000d007a20 */ /* 0x020fee0000410000 */
[----:B------:R1:W1:Y:S02]  /*139b0*/  MUFU.TANH R132, R0 ;  /* 0x0000000000847308 */ /* 0x0002640000002400 */
[----:B-1----:R-:W-:Y:S08]  /*139c0*/  FMUL.FTZ R0, R14, c[0x0][0x320] ;  /* 0x0000c8000e007a20 */ /* 0x002ff00000410000 */
[----:B------:R1:W1:Y:S02]  /*139d0*/  MUFU.TANH R139, R0 ;  /* 0x00000000008b7308 */ /* 0x0002640000002400 */
[----:B-1----:R-:W-:Y:S08]  /*139e0*/  FMUL.FTZ R0, R15, c[0x0][0x320] ;  /* 0x0000c8000f007a20 */ /* 0x002ff00000410000 */
[----:B------:R1:W1:Y:S02]  /*139f0*/  MUFU.TANH R15, R0 ;  /* 0x00000000000f7308 */ /* 0x0002640000002400 */
[----:B-1----:R-:W-:Y:S08]  /*13a00*/  FMUL.FTZ R0, R16, c[0x0][0x320] ;  /* 0x0000c80010007a20 */ /* 0x002ff00000410000 */
[----:B------:R-:W1:Y:S10]  /*13a10*/  MUFU.TANH R16, R2 ;  /* 0x0000000200107308 */ /* 0x000e740000002400 */
[----:B------:R5:W1:Y:S02]  /*13a20*/  MUFU.TANH R13, R0 ;  /* 0x00000000000d7308 */ /* 0x000a640000002400 */
[----:B-----5:R-:W-:Y:S05]  /*13a30*/  @P2 IMAD.HI.U32 R0, R4, c[0x0][0x2c8], RZ ;  /* 0x0000b20004002a27 */ /* 0x020fea00078e00ff */
[----:B------:R-:W-:Y:S01]  /*13a40*/  @P2 SHF.R.U32.HI R4, RZ, c[0x0][0x2cc], R0 ;  /* 0x0000b300ff042a19 */ /* 0x000fe20000011600 */
[----:B------:R-:W-:Y:S01]  /*13a50*/  FMUL.FTZ R0, R18, c[0x0][0x320] ;  /* 0x0000c80012007a20 */ /* 0x000fe20000410000 */
[----:B------:R-:W-:Y:S03]  /*13a60*/  ISETP.GE.AND P2, PT, R195, 0x1, PT ;  /* 0x00000001c300780c */ /* 0x000fe60003f46270 */
[----:B------:R5:W1:Y:S01]  /*13a70*/  MUFU.TANH R14, R0 ;  /* 0x00000000000e7308 */ /* 0x000a620000002400 */
[----:B------:R-:W1:Y:S01]  /*13a80*/  SHFL.IDX PT, R3, R4, RZ, 0x1c1f ;  /* 0x001c1fff04037589 */ /* 0x000e6200000e0000 */
[----:B-----5:R-:W-:Y:S04]  /*13a90*/  IADD3 R0, -R210, 0x1, -R5 ;  /* 0x00000001d2007810 */ /* 0x020fe80007ffe905 */
[----:B------:R-:W-:Y:S04]  /*13aa0*/  IADD3 R0, -R213, R0, R212 ;  /* 0x00000000d5007210 */ /* 0x000fe80007ffe1d4 */
[C---:B------:R-:W-:Y:S02]  /*13ab0*/  IADD3 R7, R0.reuse, c[0x0][0x328], RZ ;  /* 0x0000ca0000077a10 */ /* 0x040fe40007ffe0ff */
[----:B------:R-:W-:Y:S02]  /*13ac0*/  IADD3 R6, R0, UR4, RZ ;  /* 0x0000000400067c10 */ /* 0x000fe4000fffe0ff */
[-C--:B-1----:R-:W-:Y:S02]  /*13ad0*/  IADD3 R2, R7, R3.reuse, RZ ;  /* 0x0000000307027210 */ /* 0x082fe40007ffe0ff */
[----:B------:R-:W-:Y:S01]  /*13ae0*/  IADD3 R0, R6, R3, RZ ;  /* 0x0000000306007210 */ /* 0x000fe20007ffe0ff */
[----:B------:R-:W-:-:S05]  /*13af0*/  @!P2 BRA `(.L_x_702) ;  /* 0x000001800000a947 */ /* 0x000fca0003800000 */
[----:B--234-:R-:W-:Y:S01]  /*13b00*/  IADD3 R3, -R213, R212, R3 ;  /* 0x000000d4d5037210 */ /* 0x01cfe20007ffe103 */
        /* <DEDUP_REMOVED lines=12> */
.L_x_704:
[----:B------:R-:W-:Y:S04]  /*13bd0*/  MOV R8, c[0x0][0x32c] ;  /* 0x0000cb0000087a02 */ /* 0x000fe80000000f00 */
[----:B------:R-:W-:Y:S11]  /*13be0*/  ISETP.NE.AND P0, PT, R8, 0x1, PT ;  /* 0x000000010800780c */ /* 0x000ff60003f05270 */
[----:B------:R-:W-:Y:S02]  /*13bf0*/  @!UPT UIADD3 URZ, URZ, URZ, URZ ;  /* 0x0000003f3f3ff290 */ /* 0x000fe4000fffe03f */
[----:B------:R-:W-:Y:S05]  /*13c00*/  @P0 IMAD.HI.U32 R8, R3, c[0x0][0x330], RZ ;  /* 0x0000cc0003080a27 */ /* 0x000fea00078e00ff */
[----:B------:R-:W-:Y:S02]  /*13c10*/  @P0 SHF.R.U32.HI R3, RZ, c[0x0][0x334], R8 ;  /* 0x0000cd00ff030a19 */ /* 0x000fe40000011608 */
.L_x_705:
[----:B------:R-:W-:Y:S05]  /*13c20*/  BSYNC B0 ;  /* 0x0000000000007941 */ /* 0x000fea0003800000 */
.L_x_703:
[----:B------:R-:W-:Y:S04]  /*13c30*/  IMAD R3, R3, c[0x0][0x32c], -R5 ;  /* 0x0000cb0003037a24 */ /* 0x000fe800078e0a05 */
[----:B------:R-:W-:Y:S05]  /*13c40*/  IMAD.IADD R3, R3, 0x1, -R210 ;  /* 0x0000000103037824 */ /* 0x000fea00078e0ad2 */
[----:B------:R-:W-:Y:S02]  /*13c50*/  IADD3 R8, R3, c[0x0][0x32c], RZ ;  /* 0x0000cb0003087a10 */ /* 0x000fe40007ffe0ff */
[----:B------:R-:W-:Y:S02]  /*13c60*/  IMNMX R0, R0, R3, !PT ;  /* 0x0000000300007217 */ /* 0x000fe40007800200 */
[----:B------:R-:W-:Y:S02]  /*13c70*/  IMNMX R2, R2, R8, PT ;  /* 0x0000000802027217 */ /* 0x000fe40003800200 */
.L_x_702:
[----:B--234-:R-:W-:Y:S01]  /*13c80*/  ISETP.GT.AND P1, PT, R197, -0x1, PT ;  /* 0xffffffffc500780c */ /* 0x01cfe20003f24270 */
[----:B------:R-:W1:Y:S03]  /*13c90*/  SHFL.IDX PT, R3, R4, 0x1, 0x1c1f ;  /* 0x003c1f0004037f89 */ /* 0x000e6600000e0000 */
[----:B------:R-:W-:Y:S04]  /*13ca0*/  ISETP.GT.AND P0, PT, R0, RZ, P1 ;  /* 0x000000ff0000720c */ /* 0x000fe80000f04270 */
[----:B------:R-:W-:Y:S04]  /*13cb0*/  ISETP.LT.OR P0, PT, R2, 0x1, P0 ;  /* 0x000000010200780c */ /* 0x000fe80000701670 */
[----:B------:R-:W-:Y:S02]  /*13cc0*/  FSEL R8, R165, -INF , !P0 ;  /* 0xff800000a5087808 */ /* 0x000fe40004000000 */
[----:B------:R-:W-:Y:S04]  /*13cd0*/  ISETP.GT.AND P0, PT, R0, 0x1, P1 ;  /* 0x000000010000780c */ /* 0x000fe80000f04270 */
        /* <DEDUP_REMOVED lines=17> */
[----:B------:R-:W-:Y:S01]  /*13df0*/  ISETP.GT.AND P0, PT, R0, 0x19, P1 ;  /* 0x000000190000780c */ /* 0x000fe20000f04270 */
[--C-:B-1----:R-:W-:Y:S03]  /*13e00*/  IMAD.IADD R0, R6, 0x1, R3.reuse ;  /* 0x0000000106007824 */ /* 0x102fe600078e0203 */
[----:B------:R-:W-:Y:S01]  /*13e10*/  ISETP.LT.OR P0, PT, R2, 0x1a, P0 ;  /* 0x0000001a0200780c */ /* 0x000fe20000701670 */
[----:B------:R-:W-:Y:S03]  /*13e20*/  IMAD.IADD R2, R7, 0x1, R3 ;  /* 0x0000000107027824 */ /* 0x000fe600078e0203 */
[----:B------:R-:W-:Y:S01]  /*13e30*/  FSEL R174, R12, -INF , !P0 ;  /* 0xff8000000cae7808 */ /* 0x000fe20004000000 */
        /* <DEDUP_REMOVED lines=14> */
.L_x_708:
[----:B------:R-:W-:Y:S04]  /*13f20*/  MOV R4, c[0x0][0x32c] ;  /* 0x0000cb0000047a02 */ /* 0x000fe80000000f00 */
[----:B------:R-:W-:Y:S11]  /*13f30*/  ISETP.NE.AND P0, PT, R4, 0x1, PT ;  /* 0x000000010400780c */ /* 0x000ff60003f05270 */
[----:B------:R-:W-:Y:S02]  /*13f40*/  @!UPT UIADD3 URZ, URZ, URZ, URZ ;  /* 0x0000003f3f3ff290 */ /* 0x000fe4000fffe03f */
[----:B------:R-:W-:Y:S05]  /*13f50*/  @P0 IMAD.HI.U32 R4, R3, c[0x0][0x330], RZ ;  /* 0x0000cc0003040a27 */ /* 0x000fea00078e00ff */
[----:B------:R-:W-:Y:S02]  /*13f60*/  @P0 SHF.R.U32.HI R3, RZ, c[0x0][0x334], R4 ;  /* 0x0000cd00ff030a19 */ /* 0x000fe40000011604 */
.L_x_709:
[----:B------:R-:W-:Y:S05]  /*13f70*/  BSYNC B0 ;  /* 0x0000000000007941 */ /* 0x000fea0003800000 */
.L_x_707:
[----:B------:R-:W-:Y:S04]  /*13f80*/  IMAD R5, R3, c[0x0][0x32c], -R5 ;  /* 0x0000cb0003057a24 */ /* 0x000fe800078e0a05 */
[----:B------:R-:W-:Y:S05]  /*13f90*/  IMAD.IADD R3, R5, 0x1, -R210 ;  /* 0x0000000105037824 */ /* 0x000fea00078e0ad2 */
[----:B------:R-:W-:Y:S02]  /*13fa0*/  IADD3 R4, R3, c[0x0][0x32c], RZ ;  /* 0x0000cb0003047a10 */ /* 0x000fe40007ffe0ff */
[----:B------:R-:W-:Y:S02]  /*13fb0*/  IMNMX R0, R0, R3, !PT ;  /* 0x0000000300007217 */ /* 0x000fe40007800200 */
[----:B------:R-:W-:Y:S02]  /*13fc0*/  IMNMX R2, R2, R4, PT ;  /* 0x0000000402027217 */ /* 0x000fe40003800200 */
.L_x_706:
[----:B------:R-:W-:Y:S02]  /*13fd0*/  FMNMX.FTZ R3, R8, R133, !PT ;  /* 0x0000008508037209 */ /* 0x000fe40007810000 */
[----:B------:R-:W-:Y:S02]  /*13fe0*/  ISETP.GT.AND P0, PT, R0, RZ, P1 ;  /* 0x000000ff0000720c */ /* 0x000fe40000f04270 */
[----:B------:R-:W-:Y:S02]  /*13ff0*/  FMNMX.FTZ R3, R10, R3, !PT ;  /* 0x000000030a037209 */ /* 0x000fe40007810000 */
[----:B------:R-:W-:Y:S02]  /*14000*/  ISETP.LT.OR P0, PT, R2, 0x1, P0 ;  /* 0x000000010200780c */ /* 0x000fe40000701670 */
[----:B------:R-:W-:Y:S02]  /*14010*/  FMNMX.FTZ R3, R9, R3, !PT ;  /* 0x0000000309037209 */ /* 0x000fe40007810000 */
[----:B------:R-:W-:Y:S02]  /*14020*/  FSEL R4, R173, -INF , !P0 ;  /* 0xff800000ad047808 */ /* 0x000fe40004000000 */
[----:B------:R-:W-:Y:S02]  /*14030*/  ISETP.GT.AND P0, PT, R0, 0x1, P1 ;  /* 0x000000010000780c */ /* 0x000fe40000f04270 */
        /* <DEDUP_REMOVED lines=9> */
[----:B------:R-:W-:Y:S02]  /*140d0*/  FMNMX.FTZ R3, R174, R3, !PT ;  /* 0x00000003ae037209 */ /* 0x000fe40007810000 */
[----:B------:R-:W-:Y:S02]  /*140e0*/  ISETP.GT.AND P0, PT, R0, 0x9, P1 ;  /* 0x000000090000780c */ /* 0x000fe40000f04270 */
[----:B------:R-:W-:Y:S01]  /*140f0*/  FMNMX.FTZ R12, R4, R134, !PT ;  /* 0x00000086040c7209 */ /* 0x000fe20007810000 */
[----:B------:R-:W1:Y:S01]  /*14100*/  SHFL.BFLY PT, R13, R3, 0x2, 0x1f ;  /* 0x0c401f00030d7f89 */ /* 0x000e6200000e0000 */
[----:B------:R-:W-:Y:S02]  /*14110*/  ISETP.LT.OR P0, PT, R2, 0xa, P0 ;  /* 0x0000000a0200780c */ /* 0x000fe40000701670 */
[----:B------:R-:W-:Y:S02]  /*14120*/  FMNMX.FTZ R12, R6, R12, !PT ;  /* 0x0000000c060c7209 */ /* 0x000fe40007810000 */
[----:B------:R-:W-:Y:S02]  /*14130*/  FSEL R7, R166, -INF , !P0 ;  /* 0xff800000a6077808 */ /* 0x000fe40004000000 */
[----:B------:R-:W-:Y:S01]  /*14140*/  ISETP.GT.AND P0, PT, R0, 0x10, P1 ;  /* 0x000000100000780c */ /* 0x000fe20000f04270 */
[----:B------:R-:W-:Y:S01]  /*14150*/  LDSM.16.MT88.4 R164, [R180] ;  /* 0x00000000b4a4783b */ /* 0x000fe20000004200 */
[----:B------:R-:W-:Y:S02]  /*14160*/  FMNMX.FTZ R12, R5, R12, !PT ;  /* 0x0000000c050c7209 */ /* 0x000fe40007810000 */
[----:B------:R-:W-:Y:S02]  /*14170*/  ISETP.LT.OR P0, PT, R2, 0x11, P0 ;  /* 0x000000110200780c */ /* 0x000fe40000701670 */
[----:B------:R-:W-:Y:S02]  /*14180*/  FMNMX.FTZ R12, R7, R12, !PT ;  /* 0x0000000c070c7209 */ /* 0x000fe40007810000 */
[----:B------:R-:W-:Y:S02]  /*14190*/  FSEL R171, R139, -INF , !P0 ;  /* 0xff8000008bab7808 */ /* 0x000fe40004000000 */
[----:B------:R-:W-:Y:S04]  /*141a0*/  ISETP.GT.AND P0, PT, R0, 0x11, P1 ;  /* 0x000000110000780c */ /* 0x000fe80000f04270 */
[----:B------:R-:W-:Y:S04]  /*141b0*/  ISETP.LT.OR P0, PT, R2, 0x12, P0 ;  /* 0x000000120200780c */ /* 0x000fe80000701670 */
[----:B------:R-:W-:Y:S02]  /*141c0*/  FSEL R172, R15, -INF , !P0 ;  /* 0xff8000000fac7808 */ /* 0x000fe40004000000 */
[----:B------:R-:W-:Y:S04]  /*141d0*/  ISETP.GT.AND P0, PT, R0, 0x18, P1 ;  /* 0x000000180000780c */ /* 0x000fe80000f04270 */
[----:B------:R-:W-:Y:S04]  /*141e0*/  ISETP.LT.OR P0, PT, R2, 0x19, P0 ;  /* 0x000000190200780c */ /* 0x000fe80000701670 */
[----:B------:R-:W-:Y:S02]  /*141f0*/  FSEL R173, R14, -INF , !P0 ;  /* 0xff8000000ead7808 */ /* 0x000fe40004000000 */
[----:B------:R-:W-:Y:S02]  /*14200*/  ISETP.GT.AND P0, PT, R0, 0x19, P1 ;  /* 0x000000190000780c */ /* 0x000fe40000f04270 */
[----:B------:R-:W-:Y:S02]  /*14210*/  FMNMX.FTZ R0, R171, R12, !PT ;  /* 0x0000000cab007209 */ /* 0x000fe40007810000 */
[----:B------:R-:W-:Y:S02]  /*14220*/  ISETP.LT.OR P0, PT, R2, 0x1a, P0 ;  /* 0x0000001a0200780c */ /* 0x000fe40000701670 */
[----:B------:R-:W-:Y:S02]  /*14230*/  FMNMX.FTZ R0, R172, R0, !PT ;  /* 0x00000000ac007209 */ /* 0x000fe40007810000 */
[----:B------:R-:W-:Y:S02]  /*14240*/  FSEL R135, R16, -INF , !P0 ;  /* 0xff80000010877808 */ /* 0x000fe40004000000 */
[----:B------:R-:W-:Y:S02]  /*14250*/  FMNMX.FTZ R0, R173, R0, !PT ;  /* 0x00000000ad007209 */ /* 0x000fe40007810000 */
[----:B-1----:R-:W-:Y:S02]  /*14260*/  FMNMX.FTZ R3, R3, R13, !PT ;  /* 0x0000000d03037209 */ /* 0x002fe40007810000 */
[----:B------:R-:W-:Y:S03]  /*14270*/  FMNMX.FTZ R0, R135, R0, !PT ;  /* 0x0000000087007209 */ /* 0x000fe60007810000 */
[----:B------:R-:W1:Y:S08]  /*14280*/  SHFL.BFLY PT, R12, R3, 0x1, 0x1f ;  /* 0x0c201f00030c7f89 */ /* 0x000e7000000e0000 */
[----:B------:R-:W2:Y:S01]  /*14290*/  SHFL.BFLY PT, R2, R0, 0x2, 0x1f ;  /* 0x0c401f0000027f89 */ /* 0x000ea200000e0000 */
[----:B-1----:R-:W-:Y:S07]  /*142a0*/  FMNMX.FTZ R132, R3, R12, !PT ;  /* 0x0000000c03847209 */ /* 0x002fee0007810000 */
[----:B------:R-:W-:Y:S01]  /*142b0*/  LDSM.16.MT88.4 R12, [R179] ;  /* 0x00000000b30c783b */ /* 0x000fe20000004200 */
[C---:B------:R-:W-:Y:S01]  /*142c0*/  FSETP.NEU.FTZ.AND P0, PT, R132.reuse, -INF , PT ;  /* 0xff8000008400780b */ /* 0x040fe20003f1d000 */
[----:B------:R-:W-:Y:S01]  /*142d0*/  FMUL.FTZ R3, R132, c[0x0][0x2d0] ;  /* 0x0000b40084037a20 */ /* 0x000fe20000410000 */
[----:B--2---:R-:W-:Y:S04]  /*142e0*/  FMNMX.FTZ R2, R0, R2, !PT ;  /* 0x0000000200027209 */ /* 0x004fe80007810000 */
[----:B------:R-:W-:Y:S02]  /*142f0*/  FSEL R139, R3, RZ, P0 ;  /* 0x000000ff038b7208 */ /* 0x000fe40000000000 */
[----:B------:R-:W1:Y:S03]  /*14300*/  SHFL.BFLY PT, R3, R2, 0x1, 0x1f ;  /* 0x0c201f0002037f89 */ /* 0x000e6600000e0000 */
[--C-:B------:R-:W-:Y:S02]  /*14310*/  FFMA.FTZ R0, R8, c[0x0][0x2d0], -R139.reuse ;  /* 0x0000b40008007a23 */ /* 0x100fe4000001088b */
[--C-:B------:R-:W-:Y:S02]  /*14320*/  FFMA.FTZ R11, R11, c[0x0][0x2d0], -R139.reuse ;  /* 0x0000b4000b0b7a23 */ /* 0x100fe4000001088b */
[----:B------:R2:W-:Y:S10]  /*14330*/  MUFU.EX2 R205, R0 ;  /* 0x0000000000cd7308 */ /* 0x0005f40000000800 */
[----:B------:R-:W-:Y:S01]  /*14340*/  MUFU.EX2 R202, R11 ;  /* 0x0000000b00ca7308 */ /* 0x000fe20000000800 */
[----:B-1----:R-:W-:Y:S05]  /*14350*/  FMNMX.FTZ R3, R2, R3, !PT ;  /* 0x0000000302037209 */ /* 0x002fea0007810000 */
[----:B------:R-:W-:Y:S02]  /*14360*/  FMUL.FTZ R8, R3, c[0x0][0x2d0] ;  /* 0x0000b40003087a20 */ /* 0x000fe40000410000 */
[--C-:B--2---:R-:W-:Y:S04]  /*14370*/  FFMA.FTZ R0, R10, c[0x0][0x2d0], -R139.reuse ;  /* 0x0000b4000a007a23 */ /* 0x104fe8000001088b */
[----:B------:R1:W2:Y:S02]  /*14380*/  MUFU.EX2 R204, R0 ;  /* 0x0000000000cc7308 */ /* 0x0002a40000000800 */
[----:B-1----:R-:W-:Y:S01]  /*14390*/  FFMA.FTZ R0, R9, c[0x0][0x2d0], -R139 ;  /* 0x0000b40009007a23 */ /* 0x002fe2000001088b */
[----:B--2---:R-:W-:Y:S07]  /*143a0*/  F2FP.BF16.PACK_AB R160, R204, R205 ;  /* 0x000000cdcca0723e */ /* 0x004fee00000010ff */
[----:B------:R1:W2:Y:S02]  /*143b0*/  MUFU.EX2 R203, R0 ;  /* 0x0000000000cb7308 */ /* 0x0002a40000000800 */
[----:B-1----:R-:W-:Y:S02]  /*143c0*/  FSEL R0, R132, RZ, P0 ;  /* 0x000000ff84007208 */ /* 0x002fe40000000000 */
[----:B------:R-:W-:Y:S02]  /*143d0*/  FSETP.NEU.FTZ.AND P0, PT, R3, -INF , PT ;  /* 0xff8000000300780b */ /* 0x000fe40003f1d000 */
[----:B--2---:R-:W-:Y:S01]  /*143e0*/  F2FP.BF16.PACK_AB R162, R202, R203 ;  /* 0x000000cbcaa2723e */ /* 0x004fe200000010ff */
[----:B------:R-:W-:Y:S01]  /*143f0*/  FADD.FTZ R0, -R0, R133 ;  /* 0x0000008500007221 */ /* 0x000fe20000010100 */
[----:B------:R-:W-:Y:S03]  /*14400*/  FSEL R133, R8, RZ, P0 ;  /* 0x000000ff08857208 */ /* 0x000fe60000000000 */
[----:B------:R-:W-:Y:S02]  /*14410*/  FMUL.FTZ R0, R0, c[0x0][0x2d0] ;  /* 0x0000b40000007a20 */ /* 0x000fe40000410000 */
[--C-:B------:R-:W-:Y:S02]  /*14420*/  FFMA.FTZ R4, R4, c[0x0][0x2d0], -R133.reuse ;  /* 0x0000b40004047a23 */ /* 0x100fe40000010885 */
[----:B------:R1:W2:Y:S01]  /*14430*/  MUFU.EX2 R2, R0 ;  /* 0x0000000000027308 */ /* 0x0002a20000000800 */
[--C-:B------:R-:W-:Y:S09]  /*14440*/  FFMA.FTZ R7, R7, c[0x0][0x2d0], -R133.reuse ;  /* 0x0000b40007077a23 */ /* 0x100ff20000010885 */
[----:B------:R3:W-:Y:S10]  /*14450*/  MUFU.EX2 R199, R4 ;  /* 0x0000000400c77308 */ /* 0x0007f40000000800 */
[----:B------:R-:W-:Y:S01]  /*14460*/  MUFU.EX2 R175, R7 ;  /* 0x0000000700af7308 */ /* 0x000fe20000000800 */
[--C-:B-1----:R-:W-:Y:S02]  /*14470*/  FFMA.FTZ R0, R6, c[0x0][0x2d0], -R133.reuse ;  /* 0x0000b40006007a23 */ /* 0x102fe40000010885 */
[C---:B--2---:R-:W-:Y:S02]  /*14480*/  FMUL.FTZ R8, R2.reuse, R144 ;  /* 0x0000009002087220 */ /* 0x044fe40000410000 */
[C---:B------:R-:W-:Y:S05]  /*14490*/  FMUL.FTZ R9, R2.reuse, R145 ;  /* 0x0000009102097220 */ /* 0x040fea0000410000 */
[----:B------:R-:W1:Y:S01]  /*144a0*/  MUFU.EX2 R198, R0 ;  /* 0x0000000000c67308 */ /* 0x000e620000000800 */
[C---:B------:R-:W-:Y:S02]  /*144b0*/  FMUL.FTZ R16, R2.reuse, R152 ;  /* 0x0000009802107220 */ /* 0x040fe40000410000 */
[C---:B------:R-:W-:Y:S02]  /*144c0*/  FMUL.FTZ R17, R2.reuse, R153 ;  /* 0x0000009902117220 */ /* 0x040fe40000410000 */
[C---:B---3--:R-:W-:Y:S02]  /*144d0*/  FMUL.FTZ R4, R2.reuse, R140 ;  /* 0x0000008c02047220 */ /* 0x048fe40000410000 */
        /* <DEDUP_REMOVED lines=10> */
[----:B------:R-:W-:Y:S02]  /*14580*/  FFMA.FTZ R0, R5, c[0x0][0x2d0], -R133 ;  /* 0x0000b40005007a23 */ /* 0x000fe40000010885 */
[C---:B------:R-:W-:Y:S02]  /*14590*/  FMUL.FTZ R5, R2.reuse, R141 ;  /* 0x0000008d02057220 */ /* 0x040fe40000410000 */
[----:B------:R1:W2:Y:S01]  /*145a0*/  MUFU.EX2 R195, R0 ;  /* 0x0000000000c37308 */ /* 0x0002a20000000800 */
        /* <DEDUP_REMOVED lines=12> */
[----:B-1----:R-:W-:Y:S01]  /*14670*/  FSEL R0, R3, RZ, P0 ;  /* 0x000000ff03007208 */ /* 0x002fe20000000000 */
[C---:B------:R-:W-:Y:S01]  /*14680*/  FMUL.FTZ R61, R2.reuse, R61 ;  /* 0x0000003d023d7220 */ /* 0x040fe20000410000 */
[----:B--2---:R-:W-:Y:S01]  /*14690*/  F2FP.BF16.PACK_AB R163, R175, R195 ;  /* 0x000000c3afa3723e */ /* 0x004fe200000010ff */
[----:B------:R-:W-:Y:S01]  /*146a0*/  FMUL.FTZ R64, R2, R64 ;  /* 0x0000004002407220 */ /* 0x000fe20000410000 */
[----:B------:R-:W-:Y:S01]  /*146b0*/  ISETP.GT.AND P0, PT, R197, R206, PT ;  /* 0x000000cec500720c */ /* 0x000fe20003f04270 */
[----:B------:R-:W-:Y:S02]  /*146c0*/  FADD.FTZ R0, -R0, R134 ;  /* 0x0000008600007221 */ /* 0x000fe40000010100 */
[----:B------:R-:W-:Y:S02]  /*146d0*/  FMUL.FTZ R65, R2, R65 ;  /* 0x0000004102417220 */ /* 0x000fe40000410000 */
[----:B------:R-:W-:Y:S02]  /*146e0*/  FMUL.FTZ R0, R0, c[0x0][0x2d0] ;  /* 0x0000b40000007a20 */ /* 0x000fe40000410000 */
[C---:B------:R-:W-:Y:S02]  /*146f0*/  FMUL.FTZ R68, R2.reuse, R68 ;  /* 0x0000004402447220 */ /* 0x040fe40000410000 */
[C---:B------:R-:W-:Y:S02]  /*14700*/  FMUL.FTZ R69, R2.reuse, R69 ;  /* 0x0000004502457220 */ /* 0x040fe40000410000 */
        /* <DEDUP_REMOVED lines=13> */
[C---:B-1----:R-:W-:Y:S02]  /*147e0*/  FMUL.FTZ R6, R0.reuse, R142 ;  /* 0x0000008e00067220 */ /* 0x042fe40000410000 */
[C---:B------:R-:W-:Y:S02]  /*147f0*/  FMUL.FTZ R7, R0.reuse, R143 ;  /* 0x0000008f00077220 */ /* 0x040fe40000410000 */
[----:B------:R-:W1:Y:S01]  /*14800*/  LDSM.16.MT88.4 R140, [R182] ;  /* 0x00000000b68c783b */ /* 0x000e620000004200 */
[C---:B------:R-:W-:Y:S02]  /*14810*/  FMUL.FTZ R10, R0.reuse, R146 ;  /* 0x00000092000a7220 */ /* 0x040fe40000410000 */
[C---:B------:R-:W-:Y:S02]  /*14820*/  FMUL.FTZ R11, R0.reuse, R147 ;  /* 0x00000093000b7220 */ /* 0x040fe40000410000 */
[C---:B------:R-:W-:Y:S03]  /*14830*/  HMMA.16816.F32.BF16 R4, R160.reuse, R12, R4 ;  /* 0x0000000ca004723c */ /* 0x040fe60000041804 */
[----:B------:R-:W2:Y:S02]  /*14840*/  LDSM.16.MT88.4 R144, [R181] ;  /* 0x00000000b590783b */ /* 0x000ea40000004200 */
[----:B------:R-:W-:Y:S02]  /*14850*/  FMUL.FTZ R18, R0, R154 ;  /* 0x0000009a00127220 */ /* 0x000fe40000410000 */
[C---:B------:R-:W-:Y:S01]  /*14860*/  FMUL.FTZ R12, R2.reuse, R148 ;  /* 0x00000094020c7220 */ /* 0x040fe20000410000 */
[C---:B------:R-:W-:Y:S04]  /*14870*/  HMMA.16816.F32.BF16 R8, R160.reuse, R14, R8 ;  /* 0x0000000ea008723c */ /* 0x040fe80000041808 */
[----:B------:R-:W-:Y:S02]  /*14880*/  FMUL.FTZ R13, R2, R149 ;  /* 0x00000095020d7220 */ /* 0x000fe40000410000 */
[C---:B------:R-:W-:Y:S02]  /*14890*/  FMUL.FTZ R19, R0.reuse, R155 ;  /* 0x0000009b00137220 */ /* 0x040fe40000410000 */
[C---:B------:R-:W-:Y:S01]  /*148a0*/  FMUL.FTZ R14, R0.reuse, R150 ;  /* 0x00000096000e7220 */ /* 0x040fe20000410000 */
[----:B------:R-:W-:Y:S03]  /*148b0*/  LDSM.16.MT88.4 R152, [R180+0x800] ;  /* 0x00080000b498783b */ /* 0x000fe60000004200 */
[C---:B------:R-:W-:Y:S02]  /*148c0*/  FMUL.FTZ R15, R0.reuse, R151 ;  /* 0x00000097000f7220 */ /* 0x040fe40000410000 */
[C---:B------:R-:W-:Y:S02]  /*148d0*/  FMUL.FTZ R22, R0.reuse, R22 ;  /* 0x0000001600167220 */ /* 0x040fe40000410000 */
[C---:B------:R-:W-:Y:S01]  /*148e0*/  FMUL.FTZ R23, R0.reuse, R23 ;  /* 0x0000001700177220 */ /* 0x040fe20000410000 */
[----:B------:R-:W3:Y:S01]  /*148f0*/  LDSM.16.MT88.4 R148, [R179+0x1000] ;  /* 0x00100000b394783b */ /* 0x000ee20000004200 */
[C---:B------:R-:W-:Y:S01]  /*14900*/  FMUL.FTZ R26, R0.reuse, R26 ;  /* 0x0000001a001a7220 */ /* 0x040fe20000410000 */
[C---:B------:R-:W-:Y:S03]  /*14910*/  HMMA.16816.F32.BF16 R12, R160.reuse, R164, R12 ;  /* 0x000000a4a00c723c */ /* 0x040fe6000004180c */
[C---:B------:R-:W-:Y:S02]  /*14920*/  FMUL.FTZ R27, R0.reuse, R27 ;  /* 0x0000001b001b7220 */ /* 0x040fe40000410000 */
[C---:B------:R-:W-:Y:S02]  /*14930*/  FMUL.FTZ R30, R0.reuse, R30 ;  /* 0x0000001e001e7220 */ /* 0x040fe40000410000 */
[C---:B------:R-:W-:Y:S01]  /*14940*/  FMUL.FTZ R31, R0.reuse, R31 ;  /* 0x0000001f001f7220 */ /* 0x040fe20000410000 */
[C---:B------:R-:W-:Y:S01]  /*14950*/  HMMA.16816.F32.BF16 R16, R160.reuse, R166, R16 ;  /* 0x000000a6a010723c */ /* 0x040fe20000041810 */
[----:B------:R-:W-:Y:S03]  /*14960*/  LDSM.16.MT88.4 R164, [R182+0x800] ;  /* 0x00080000b6a4783b */ /* 0x000fe60000004200 */
[C---:B------:R-:W-:Y:S02]  /*14970*/  FMUL.FTZ R34, R0.reuse, R34 ;  /* 0x0000002200227220 */ /* 0x040fe40000410000 */
[C---:B------:R-:W-:Y:S02]  /*14980*/  FMUL.FTZ R35, R0.reuse, R35 ;  /* 0x0000002300237220 */ /* 0x040fe40000410000 */
[C---:B-1----:R-:W-:Y:S04]  /*14990*/  HMMA.16816.F32.BF16 R20, R160.reuse, R140, R20 ;  /* 0x0000008ca014723c */ /* 0x042fe80000041814 */
[C---:B------:R-:W-:Y:S02]  /*149a0*/  FMUL.FTZ R38, R0.reuse, R38 ;  /* 0x0000002600267220 */ /* 0x040fe40000410000 */
[C---:B------:R-:W-:Y:S02]  /*149b0*/  FMUL.FTZ R39, R0.reuse, R39 ;  /* 0x0000002700277220 */ /* 0x040fe40000410000 */
[C---:B------:R-:W-:Y:S01]  /*149c0*/  HMMA.16816.F32.BF16 R24, R160.reuse, R142, R24 ;  /* 0x0000008ea018723c */ /* 0x040fe20000041818 */
[----:B------:R-:W1:Y:S03]  /*149d0*/  LDSM.16.MT88.4 R140, [R180+0x1000] ;  /* 0x00100000b48c783b */ /* 0x000e660000004200 */
[C---:B------:R-:W-:Y:S02]  /*149e0*/  FMUL.FTZ R42, R0.reuse, R42 ;  /* 0x0000002a002a7220 */ /* 0x040fe40000410000 */
[C---:B------:R-:W-:Y:S02]  /*149f0*/  FMUL.FTZ R43, R0.reuse, R43 ;  /* 0x0000002b002b7220 */ /* 0x040fe40000410000 */
[C---:B--2---:R-:W-:Y:S04]  /*14a00*/  HMMA.16816.F32.BF16 R28, R160.reuse, R144, R28 ;  /* 0x00000090a01c723c */ /* 0x044fe8000004181c */
[C---:B------:R-:W-:Y:S02]  /*14a10*/  FMUL.FTZ R46, R0.reuse, R46 ;  /* 0x0000002e002e7220 */ /* 0x040fe40000410000 */
[C---:B------:R-:W-:Y:S02]  /*14a20*/  FMUL.FTZ R47, R0.reuse, R47 ;  /* 0x0000002f002f7220 */ /* 0x040fe40000410000 */
[C---:B------:R-:W-:Y:S01]  /*14a30*/  HMMA.16816.F32.BF16 R32, R160.reuse, R146, R32 ;  /* 0x00000092a020723c */ /* 0x040fe20000041820 */
[----:B------:R-:W2:Y:S03]  /*14a40*/  LDSM.16.MT88.4 R144, [R182+0x1000] ;  /* 0x00100000b690783b */ /* 0x000ea60000004200 */
[C---:B------:R-:W-:Y:S02]  /*14a50*/  FMUL.FTZ R50, R0.reuse, R50 ;  /* 0x0000003200327220 */ /* 0x040fe40000410000 */
[C---:B------:R-:W-:Y:S02]  /*14a60*/  FMUL.FTZ R51, R0.reuse, R51 ;  /* 0x0000003300337220 */ /* 0x040fe40000410000 */
[C---:B---3--:R-:W-:Y:S04]  /*14a70*/  HMMA.16816.F32.BF16 R36, R160.reuse, R148, R36 ;  /* 0x00000094a024723c */ /* 0x048fe80000041824 */
[C---:B------:R-:W-:Y:S02]  /*14a80*/  FMUL.FTZ R54, R0.reuse, R54 ;  /* 0x0000003600367220 */ /* 0x040fe40000410000 */
[C---:B------:R-:W-:Y:S02]  /*14a90*/  FMUL.FTZ R55, R0.reuse, R55 ;  /* 0x0000003700377220 */ /* 0x040fe40000410000 */
[C---:B------:R-:W-:Y:S01]  /*14aa0*/  HMMA.16816.F32.BF16 R40, R160.reuse, R150, R40 ;  /* 0x00000096a028723c */ /* 0x040fe20000041828 */
[----:B------:R-:W3:Y:S03]  /*14ab0*/  LDSM.16.MT88.4 R148, [R181+0x1000] ;  /* 0x00100000b594783b */ /* 0x000ee60000004200 */
[C---:B------:R-:W-:Y:S02]  /*14ac0*/  FMUL.FTZ R58, R0.reuse, R58 ;  /* 0x0000003a003a7220 */ /* 0x040fe40000410000 */
[C---:B------:R-:W-:Y:S02]  /*14ad0*/  FMUL.FTZ R59, R0.reuse, R59 ;  /* 0x0000003b003b7220 */ /* 0x040fe40000410000 */
[----:B------:R-:W-:Y:S01]  /*14ae0*/  FMUL.FTZ R62, R0, R62 ;  /* 0x0000003e003e7220 */ /* 0x000fe20000410000 */
[C---:B-1----:R-:W-:Y:S03]  /*14af0*/  HMMA.16816.F32.BF16 R44, R160.reuse, R140, R44 ;  /* 0x0000008ca02c723c */ /* 0x042fe6000004182c */
[--C-:B------:R-:W-:Y:S02]  /*14b00*/  FFMA.FTZ R134, R168, c[0x0][0x2d0], -R139.reuse ;  /* 0x0000b400a8867a23 */ /* 0x100fe4000001088b */
[C---:B------:R-:W-:Y:S02]  /*14b10*/  FMUL.FTZ R63, R0.reuse, R63 ;  /* 0x0000003f003f7220 */ /* 0x040fe40000410000 */
[C---:B------:R-:W-:Y:S01]  /*14b20*/  FMUL.FTZ R66, R0.reuse, R66 ;  /* 0x0000004200427220 */ /* 0x040fe20000410000 */
[C---:B------:R-:W-:Y:S01]  /*14b30*/  HMMA.16816.F32.BF16 R48, R160.reuse, R142, R48 ;  /* 0x0000008ea030723c */ /* 0x040fe20000041830 */
[----:B------:R-:W1:Y:S01]  /*14b40*/  LDSM.16.MT88.4 R140, [R179+0x2000] ;  /* 0x00200000b38c783b */ /* 0x000e620000004200 */
[----:B------:R4:W-:Y:S02]  /*14b50*/  MUFU.EX2 R201, R134 ;  /* 0x0000008600c97308 */ /* 0x0009e40000000800 */
        /* <DEDUP_REMOVED lines=10> */
[--C-:B----4-:R-:W-:Y:S02]  /*14c00*/  FFMA.FTZ R134, R169, c[0x0][0x2d0], -R139.reuse ;  /* 0x0000b400a9867a23 */ /* 0x110fe4000001088b */
[C---:B------:R-:W-:Y:S02]  /*14c10*/  FMUL.FTZ R79, R0.reuse, R79 ;  /* 0x0000004f004f7220 */ /* 0x040fe40000410000 */
[C---:B------:R-:W-:Y:S01]  /*14c20*/  HMMA.16816.F32.BF16 R64, R160.reuse, R150, R64 ;  /* 0x00000096a040723c */ /* 0x040fe20000041840 */
[----:B------:R3:W4:Y:S01]  /*14c30*/  MUFU.EX2 R200, R134 ;  /* 0x0000008600c87308 */ /* 0x0007220000000800 */
[----:B------:R-:W5:Y:S02]  /*14c40*/  LDSM.16.MT88.4 R148, [R182+0x2000] ;  /* 0x00200000b694783b */ /* 0x000f640000004200 */
[C---:B------:R-:W-:Y:S02]  /*14c50*/  FMUL.FTZ R82, R0.reuse, R82 ;  /* 0x0000005200527220 */ /* 0x040fe40000410000 */
[C---:B------:R-:W-:Y:S02]  /*14c60*/  FMUL.FTZ R83, R0.reuse, R83 ;  /* 0x0000005300537220 */ /* 0x040fe40000410000 */
[C---:B------:R-:W-:Y:S01]  /*14c70*/  FMUL.FTZ R86, R0.reuse, R86 ;  /* 0x0000005600567220 */ /* 0x040fe20000410000 */
[C---:B-1----:R-:W-:Y:S03]  /*14c80*/  HMMA.16816.F32.BF16 R68, R160.reuse, R140, R68 ;  /* 0x0000008ca044723c */ /* 0x042fe60000041844 */
[C---:B------:R-:W-:Y:S02]  /*14c90*/  FMUL.FTZ R87, R0.reuse, R87 ;  /* 0x0000005700577220 */ /* 0x040fe40000410000 */
[C---:B------:R-:W-:Y:S02]  /*14ca0*/  FMUL.FTZ R90, R0.reuse, R90 ;  /* 0x0000005a005a7220 */ /* 0x040fe40000410000 */
[C---:B------:R-:W-:Y:S01]  /*14cb0*/  FMUL.FTZ R91, R0.reuse, R91 ;  /* 0x0000005b005b7220 */ /* 0x040fe20000410000 */
[C---:B------:R-:W-:Y:S01]  /*14cc0*/  HMMA.16816.F32.BF16 R72, R160.reuse, R142, R72 ;  /* 0x0000008ea048723c */ /* 0x040fe20000041848 */
[----:B------:R-:W1:Y:S03]  /*14cd0*/  LDSM.16.MT88.4 R140, [R181+0x2000] ;  /* 0x00200000b58c783b */ /* 0x000e660000004200 */
[C---:B------:R-:W-:Y:S02]  /*14ce0*/  FMUL.FTZ R94, R0.reuse, R94 ;  /* 0x0000005e005e7220 */ /* 0x040fe40000410000 */
[----:B------:R-:W-:Y:S02]  /*14cf0*/  FMUL.FTZ R95, R0, R95 ;  /* 0x0000005f005f7220 */ /* 0x000fe40000410000 */
[C---:B--2---:R-:W-:Y:S04]  /*14d00*/  HMMA.16816.F32.BF16 R76, R160.reuse, R144, R76 ;  /* 0x00000090a04c723c */ /* 0x044fe8000004184c */
[----:B---3--:R-:W-:Y:S02]  /*14d10*/  FFMA.FTZ R134, R170, c[0x0][0x2d0], -R139 ;  /* 0x0000b400aa867a23 */ /* 0x008fe4000001088b */
[C---:B------:R-:W-:Y:S02]  /*14d20*/  FMUL.FTZ R96, R2.reuse, R96 ;  /* 0x0000006002607220 */ /* 0x040fe40000410000 */
[C---:B------:R-:W-:Y:S01]  /*14d30*/  HMMA.16816.F32.BF16 R80, R160.reuse, R146, R80 ;  /* 0x00000092a050723c */ /* 0x040fe20000041850 */
[----:B------:R2:W-:Y:S01]  /*14d40*/  MUFU.EX2 R170, R134 ;  /* 0x0000008600aa7308 */ /* 0x0005e20000000800 */
[----:B------:R-:W3:Y:S02]  /*14d50*/  LDSM.16.MT88.4 R144, [R179+0x3000] ;  /* 0x00300000b390783b */ /* 0x000ee40000004200 */
[----:B------:R-:W-:Y:S02]  /*14d60*/  FMUL.FTZ R97, R2, R97 ;  /* 0x0000006102617220 */ /* 0x000fe40000410000 */
[C---:B------:R-:W-:Y:S02]  /*14d70*/  FMUL.FTZ R98, R0.reuse, R98 ;  /* 0x0000006200627220 */ /* 0x040fe40000410000 */
[----:B------:R-:W-:Y:S01]  /*14d80*/  FMUL.FTZ R99, R0, R99 ;  /* 0x0000006300637220 */ /* 0x000fe20000410000 */
[C---:B-----5:R-:W-:Y:S03]  /*14d90*/  HMMA.16816.F32.BF16 R84, R160.reuse, R148, R84 ;  /* 0x00000094a054723c */ /* 0x060fe60000041854 */
[C---:B------:R-:W-:Y:S02]  /*14da0*/  FMUL.FTZ R100, R2.reuse, R100 ;  /* 0x0000006402647220 */ /* 0x040fe40000410000 */
[----:B------:R-:W-:Y:S02]  /*14db0*/  FMUL.FTZ R101, R2, R101 ;  /* 0x0000006502657220 */ /* 0x000fe40000410000 */
[C---:B------:R-:W-:Y:S01]  /*14dc0*/  FMUL.FTZ R102, R0.reuse, R102 ;  /* 0x0000006600667220 */ /* 0x040fe20000410000 */
[C---:B------:R-:W-:Y:S01]  /*14dd0*/  HMMA.16816.F32.BF16 R88, R160.reuse, R150, R88 ;  /* 0x00000096a058723c */ /* 0x040fe20000041858 */
[----:B------:R-:W5:Y:S03]  /*14de0*/  LDSM.16.MT88.4 R148, [R180+0x3000] ;  /* 0x00300000b494783b */ /* 0x000f660000004200 */
[----:B------:R-:W-:Y:S02]  /*14df0*/  FMUL.FTZ R103, R0, R103 ;  /* 0x0000006700677220 */ /* 0x000fe40000410000 */
[C---:B------:R-:W-:Y:S02]  /*14e00*/  FMUL.FTZ R104, R2.reuse, R104 ;  /* 0x0000006802687220 */ /* 0x040fe40000410000 */
[C---:B-1----:R-:W-:Y:S04]  /*14e10*/  HMMA.16816.F32.BF16 R92, R160.reuse, R140, R92 ;  /* 0x0000008ca05c723c */ /* 0x042fe8000004185c */
[----:B--2---:R-:W-:Y:S02]  /*14e20*/  FFMA.FTZ R134, R171, c[0x0][0x2d0], -R133 ;  /* 0x0000b400ab867a23 */ /* 0x004fe40000010885 */
[----:B------:R-:W-:Y:S02]  /*14e30*/  FMUL.FTZ R105, R2, R105 ;  /* 0x0000006902697220 */ /* 0x000fe40000410000 */
[C---:B------:R-:W-:Y:S01]  /*14e40*/  HMMA.16816.F32.BF16 R96, R160.reuse, R142, R96 ;  /* 0x0000008ea060723c */ /* 0x040fe20000041860 */
[----:B------:R1:W-:Y:S01]  /*14e50*/  MUFU.EX2 R168, R134 ;  /* 0x0000008600a87308 */ /* 0x0003e20000000800 */
[----:B------:R-:W2:Y:S02]  /*14e60*/  LDSM.16.MT88.4 R140, [R182+0x3000] ;  /* 0x00300000b68c783b */ /* 0x000ea40000004200 */
[C---:B------:R-:W-:Y:S02]  /*14e70*/  FMUL.FTZ R106, R0.reuse, R106 ;  /* 0x0000006a006a7220 */ /* 0x040fe40000410000 */
[----:B------:R-:W-:Y:S02]  /*14e80*/  FMUL.FTZ R107, R0, R107 ;  /* 0x0000006b006b7220 */ /* 0x000fe40000410000 */
[----:B------:R-:W-:Y:S01]  /*14e90*/  FMUL.FTZ R108, R2, R108 ;  /* 0x0000006c026c7220 */ /* 0x000fe20000410000 */
[C---:B---3--:R-:W-:Y:S03]  /*14ea0*/  HMMA.16816.F32.BF16 R100, R160.reuse, R144, R100 ;  /* 0x00000090a064723c */ /* 0x048fe60000041864 */
[----:B------:R-:W-:Y:S02]  /*14eb0*/  FFMA.FTZ R139, R174, c[0x0][0x2d0], -R139 ;  /* 0x0000b400ae8b7a23 */ /* 0x000fe4000001088b */
[----:B------:R-:W-:Y:S02]  /*14ec0*/  FMUL.FTZ R109, R2, R109 ;  /* 0x0000006d026d7220 */ /* 0x000fe40000410000 */
[C---:B------:R-:W-:Y:S01]  /*14ed0*/  FMUL.FTZ R110, R0.reuse, R110 ;  /* 0x0000006e006e7220 */ /* 0x040fe20000410000 */
[C---:B------:R-:W-:Y:S01]  /*14ee0*/  HMMA.16816.F32.BF16 R104, R160.reuse, R146, R104 ;  /* 0x00000092a068723c */ /* 0x040fe20000041868 */
[----:B------:R-:W3:Y:S01]  /*14ef0*/  LDSM.16.MT88.4 R144, [R181+0x3000] ;  /* 0x00300000b590783b */ /* 0x000ee20000004200 */
[----:B------:R-:W2:Y:S02]  /*14f00*/  MUFU.EX2 R169, R139 ;  /* 0x0000008b00a97308 */ /* 0x000ea40000000800 */
[----:B------:R-:W-:Y:S02]  /*14f10*/  FMUL.FTZ R111, R0, R111 ;  /* 0x0000006f006f7220 */ /* 0x000fe40000410000 */
[----:B------:R-:W-:Y:S02]  /*14f20*/  FMUL.FTZ R112, R2, R112 ;  /* 0x0000007002707220 */ /* 0x000fe40000410000 */
[--C-:B-1----:R-:W-:Y:S03]  /*14f30*/  FFMA.FTZ R134, R172, c[0x0][0x2d0], -R133.reuse ;  /* 0x0000b400ac867a23 */ /* 0x102fe60000010885 */
[C---:B-----5:R-:W-:Y:S01]  /*14f40*/  HMMA.16816.F32.BF16 R108, R160.reuse, R148, R108 ;  /* 0x00000094a06c723c */ /* 0x060fe2000004186c */
[----:B------:R1:W5:Y:S02]  /*14f50*/  MUFU.EX2 R139, R134 ;  /* 0x00000086008b7308 */ /* 0x0003640000000800 */
[----:B------:R-:W-:Y:S02]  /*14f60*/  FMUL.FTZ R113, R2, R113 ;  /* 0x0000007102717220 */ /* 0x000fe40000410000 */
[C---:B------:R-:W-:Y:S02]  /*14f70*/  FMUL.FTZ R114, R0.reuse, R114 ;  /* 0x0000007200727220 */ /* 0x040fe40000410000 */
[----:B------:R-:W-:Y:S02]  /*14f80*/  FMUL.FTZ R115, R0, R115 ;  /* 0x0000007300737220 */ /* 0x000fe40000410000 */
[C---:B------:R-:W-:Y:S03]  /*14f90*/  FMUL.FTZ R116, R2.reuse, R116 ;  /* 0x0000007402747220 */ /* 0x040fe60000410000 */
[----:B------:R-:W-:Y:S02]  /*14fa0*/  FMUL.FTZ R117, R2, R117 ;  /* 0x0000007502757220 */ /* 0x000fe40000410000 */
[C---:B------:R-:W-:Y:S01]  /*14fb0*/  HMMA.16816.F32.BF16 R112, R160.reuse, R150, R112 ;  /* 0x00000096a070723c */ /* 0x040fe20000041870 */
[----:B------:R-:W4:Y:S02]  /*14fc0*/  LDSM.16.MT88.4 R148, [R179+0x800] ;  /* 0x00080000b394783b */ /* 0x000f240000004200 */
[C---:B------:R-:W-:Y:S02]  /*14fd0*/  FMUL.FTZ R118, R0.reuse, R118 ;  /* 0x0000007600767220 */ /* 0x040fe40000410000 */
[----:B------:R-:W-:Y:S02]  /*14fe0*/  FMUL.FTZ R119, R0, R119 ;  /* 0x0000007700777220 */ /* 0x000fe40000410000 */
[C---:B------:R-:W-:Y:S02]  /*14ff0*/  FMUL.FTZ R120, R2.reuse, R120 ;  /* 0x0000007802787220 */ /* 0x040fe40000410000 */
[----:B------:R-:W-:Y:S03]  /*15000*/  FMUL.FTZ R121, R2, R121 ;  /* 0x0000007902797220 */ /* 0x000fe60000410000 */
[C---:B--2---:R-:W-:Y:S03]  /*15010*/  HMMA.16816.F32.BF16 R116, R160.reuse, R140, R116 ;  /* 0x0000008ca074723c */ /* 0x044fe60000041874 */
[C---:B------:R-:W-:Y:S02]  /*15020*/  FMUL.FTZ R122, R0.reuse, R122 ;  /* 0x0000007a007a7220 */ /* 0x040fe40000410000 */
[----:B------:R-:W-:Y:S02]  /*15030*/  FMUL.FTZ R123, R0, R123 ;  /* 0x0000007b007b7220 */ /* 0x000fe40000410000 */
[--C-:B-1----:R-:W-:Y:S02]  /*15040*/  FFMA.FTZ R134, R173, c[0x0][0x2d0], -R133.reuse ;  /* 0x0000b400ad867a23 */ /* 0x102fe40000010885 */
[----:B------:R-:W-:Y:S03]  /*15050*/  FFMA.FTZ R133, R135, c[0x0][0x2d0], -R133 ;  /* 0x0000b40087857a23 */ /* 0x000fe60000010885 */
[C---:B------:R-:W-:Y:S01]  /*15060*/  HMMA.16816.F32.BF16 R120, R160.reuse, R142, R120 ;  /* 0x0000008ea078723c */ /* 0x040fe20000041878 */
[----:B------:R-:W-:Y:S02]  /*15070*/  MUFU.EX2 R134, R134 ;  /* 0x0000008600867308 */ /* 0x000fe40000000800 */
[C---:B------:R-:W-:Y:S02]  /*15080*/  FMUL.FTZ R124, R2.reuse, R124 ;  /* 0x0000007c027c7220 */ /* 0x040fe40000410000 */
[----:B------:R-:W-:Y:S02]  /*15090*/  FMUL.FTZ R125, R2, R125 ;  /* 0x0000007d027d7220 */ /* 0x000fe40000410000 */
[C---:B------:R-:W-:Y:S02]  /*150a0*/  FMUL.FTZ R126, R0.reuse, R126 ;  /* 0x0000007e007e7220 */ /* 0x040fe40000410000 */
[----:B------:R-:W-:Y:S02]  /*150b0*/  FMUL.FTZ R127, R0, R127 ;  /* 0x0000007f007f7220 */ /* 0x000fe40000410000 */
[----:B------:R-:W1:Y:S01]  /*150c0*/  MUFU.EX2 R133, R133 ;  /* 0x0000008500857308 */ /* 0x000e620000000800 */
[C---:B------:R-:W-:Y:S02]  /*150d0*/  FMUL.FTZ R128, R2.reuse, R128 ;  /* 0x0000008002807220 */ /* 0x040fe40000410000 */
[----:B------:R-:W-:Y:S02]  /*150e0*/  FMUL.FTZ R129, R2, R129 ;  /* 0x0000008102817220 */ /* 0x000fe40000410000 */
[C---:B---3--:R-:W-:Y:S03]  /*150f0*/  HMMA.16816.F32.BF16 R124, R160.reuse, R144, R124 ;  /* 0x00000090a07c723c */ /* 0x048fe6000004187c */
[C---:B------:R-:W-:Y:S02]  /*15100*/  FMUL.FTZ R130, R0.reuse, R130 ;  /* 0x0000008200827220 */ /* 0x040fe40000410000 */
[----:B------:R-:W-:Y:S07]  /*15110*/  FMUL.FTZ R131, R0, R131 ;  /* 0x0000008300837220 */ /* 0x000fee0000410000 */
[----:B------:R-:W-:Y:S07]  /*15120*/  HMMA.16816.F32.BF16 R128, R160, R146, R128 ;  /* 0x00000092a080723c */ /* 0x000fee0000041880 */
[----:B----4-:R-:W-:Y:S02]  /*15130*/  F2FP.BF16.PACK_AB R160, R200, R201 ;  /* 0x000000c9c8a0723e */ /* 0x010fe400000010ff */
[----:B------:R-:W-:Y:S03]  /*15140*/  F2FP.BF16.PACK_AB R162, R169, R170 ;  /* 0x000000aaa9a2723e */ /* 0x000fe600000010ff */
[----:B-----5:R-:W-:Y:S02]  /*15150*/  F2FP.BF16.PACK_AB R161, R139, R168 ;  /* 0x000000a88ba1723e */ /* 0x020fe400000010ff */
[----:B-1----:R-:W-:Y:S07]  /*15160*/  F2FP.BF16.PACK_AB R163, R133, R134 ;  /* 0x0000008685a3723e */ /* 0x002fee00000010ff */
[C---:B------:R-:W-:Y:S01]  /*15170*/  HMMA.16816.F32.BF16 R140, R160.reuse, R148, R4 ;  /* 0x00000094a08c723c */ /* 0x040fe20000041804 */
[----:B------:R-:W1:Y:S07]  /*15180*/  LDSM.16.MT88.4 R4, [R181+0x800] ;  /* 0x00080000b504783b */ /* 0x000e6e0000004200 */
[C---:B------:R-:W-:Y:S01]  /*15190*/  HMMA.16816.F32.BF16 R144, R160.reuse, R150, R8 ;  /* 0x00000096a090723c */ /* 0x040fe20000041808 */
[----:B------:R-:W2:Y:S07]  /*151a0*/  LDSM.16.MT88.4 R8, [R179+0x1800] ;  /* 0x00180000b308783b */ /* 0x000eae0000004200 */
[C---:B------:R-:W-:Y:S01]  /*151b0*/  HMMA.16816.F32.BF16 R148, R160.reuse, R152, R12 ;  /* 0x00000098a094723c */ /* 0x040fe2000004180c */
[----:B------:R-:W3:Y:S07]  /*151c0*/  LDSM.16.MT88.4 R12, [R180+0x1800] ;  /* 0x00180000b40c783b */ /* 0x000eee0000004200 */
[C---:B------:R-:W-:Y:S08]  /*151d0*/  HMMA.16816.F32.BF16 R152, R160.reuse, R154, R16 ;  /* 0x0000009aa098723c */ /* 0x040ff00000041810 */
[C---:B------:R-:W-:Y:S08]  /*151e0*/  HMMA.16816.F32.BF16 R20, R160.reuse, R164, R20 ;  /* 0x000000a4a014723c */ /* 0x040ff00000041814 */
        /* <DEDUP_REMOVED lines=31> */
[C---:B--2---:R-:W-:Y:S07]  /*153e0*/  HMMA.16816.F32.BF16 R108, R160.reuse, R8, R108 ;  /* 0x00000008a06c723c */ /* 0x044fee000004186c */
[----:B------:R-:W-:Y:S01]  /*153f0*/  FFMA.FTZ R8, R2, R208, R205 ;  /* 0x000000d002087223 */ /* 0x000fe200000100cd */
[C---:B------:R-:W-:Y:S04]  /*15400*/  HMMA.16816.F32.BF16 R112, R160.reuse, R10, R112 ;  /* 0x0000000aa070723c */ /* 0x040fe80000041870 */
[----:B------:R-:W-:Y:S02]  /*15410*/  FFMA.FTZ R2, R0, R207, R199 ;  /* 0x000000cf00027223 */ /* 0x000fe400000100c7 */
[----:B------:R-:W-:Y:S01]  /*15420*/  FADD.FTZ R0, R204, R8 ;  /* 0x00000008cc007221 */ /* 0x000fe20000010000 */
[----:B------:R-:W-:Y:S01]  /*15430*/  MOV R8, R3 ;  /* 0x0000000300087202 */ /* 0x000fe20000000f00 */
[C---:B---3--:R-:W-:Y:S04]  /*15440*/  HMMA.16816.F32.BF16 R116, R160.reuse, R12, R116 ;  /* 0x0000000ca074723c */ /* 0x048fe80000041874 */
[----:B------:R-:W-:Y:S02]  /*15450*/  FADD.FTZ R2, R198, R2 ;  /* 0x00000002c6027221 */ /* 0x000fe40000010000 */
[----:B------:R-:W-:Y:S02]  /*15460*/  FADD.FTZ R0, R203, R0 ;  /* 0x00000000cb007221 */ /* 0x000fe40000010000 */
[C---:B------:R-:W-:Y:S04]  /*15470*/  HMMA.16816.F32.BF16 R120, R160.reuse, R14, R120 ;  /* 0x0000000ea078723c */ /* 0x040fe80000041878 */
[----:B------:R-:W-:Y:S01]  /*15480*/  FADD.FTZ R2, R195, R2 ;  /* 0x00000002c3027221 */ /* 0x000fe20000010000 */
[----:B------:R-:W-:Y:S01]  /*15490*/  IADD3 R195, R197, -0x1, RZ ;  /* 0xffffffffc5c37810 */ /* 0x000fe20007ffe0ff */
[----:B------:R-:W-:Y:S02]  /*154a0*/  FADD.FTZ R0, R202, R0 ;  /* 0x00000000ca007221 */ /* 0x000fe40000010000 */
[C---:B-1----:R-:W-:Y:S04]  /*154b0*/  HMMA.16816.F32.BF16 R124, R160.reuse, R4, R124 ;  /* 0x00000004a07c723c */ /* 0x042fe8000004187c */
[----:B------:R-:W-:Y:S03]  /*154c0*/  MOV R197, R195 ;  /* 0x000000c300c57202 */ /* 0x000fe60000000f00 */
[----:B------:R-:W-:Y:S01]  /*154d0*/  FADD.FTZ R4, R175, R2 ;  /* 0x00000002af047221 */ /* 0x000fe20000010000 */
[----:B------:R-:W-:Y:S04]  /*154e0*/  HMMA.16816.F32.BF16 R128, R160, R6, R128 ;  /* 0x00000006a080723c */ /* 0x000fe80000041880 */
[----:B------:R-:W-:Y:S02]  /*154f0*/  FADD.FTZ R2, R201, R0 ;  /* 0x00000000c9027221 */ /* 0x000fe40000010000 */
[----:B------:R-:W-:Y:S02]  /*15500*/  FADD.FTZ R0, R168, R4 ;  /* 0x00000004a8007221 */ /* 0x000fe40000010000 */
[----:B------:R-:W-:Y:S04]  /*15510*/  FADD.FTZ R2, R200, R2 ;  /* 0x00000002c8027221 */ /* 0x000fe80000010000 */
[----:B------:R-:W-:Y:S02]  /*15520*/  FADD.FTZ R0, R139, R0 ;  /* 0x000000008b007221 */ /* 0x000fe40000010000 */
[----:B------:R-:W-:Y:S02]  /*15530*/  FADD.FTZ R2, R170, R2 ;  /* 0x00000002aa027221 */ /* 0x000fe40000010000 */
[----:B------:R-:W-:Y:S01]  /*15540*/  FADD.FTZ R0, R134, R0 ;  /* 0x0000000086007221 */ /* 0x000fe20000010000 */
[----:B------:R-:W-:Y:S01]  /*15550*/  MOV R134, R3 ;  /* 0x0000000300867202 */ /* 0x000fe20000000f00 */
[----:B------:R-:W-:Y:S02]  /*15560*/  FADD.FTZ R208, R169, R2 ;  /* 0x00000002a9d07221 */ /* 0x000fe40000010000 */
[----:B------:R-:W-:Y:S01]  /*15570*/  FADD.FTZ R207, R133, R0 ;  /* 0x0000000085cf7221 */ /* 0x000fe20000010000 */
[----:B------:R-:W-:Y:S01]  /*15580*/  MOV R133, R132 ;  /* 0x0000008400857202 */ /* 0x000fe20000000f00 */
[----:B------:R-:W-:-:S05]  /*15590*/  @P0 BRA `(.L_x_710) ;  /* 0xffffd89000000947 */ /* 0x000fca000383ffff */
.L_x_701:
[----:B------:R-:W-:Y:S01]  /*155a0*/  IMAD.MOV.U32 R0, RZ, RZ, c[0x0][0x2c4] ;  /* 0x0000b100ff007624 */ /* 0x000fe200078e00ff */
[----:B------:R-:W-:Y:S01]  /*155b0*/  IADD3 R2, R212, 0x1, -R213 ;  /* 0x00000001d4027810 */ /* 0x000fe20007ffe8d5 */
[----:B------:R-:W-:-:S03]  /*155c0*/  IMAD.MOV.U32 R4, RZ, RZ, c[0x0][0x32c] ;  /* 0x0000cb00ff047624 */ /* 0x000fc600078e00ff */
[----:B------:R-:W-:Y:S02]  /*155d0*/  ISETP.NE.AND P1, PT, R0, 0x1, PT ;  /* 0x000000010000780c */ /* 0x000fe40003f25270 */
[----:B------:R-:W-:Y:S02]  /*155e0*/  IADD3 R0, R225, 0x7f, RZ ;  /* 0x0000007fe1007810 */ /* 0x000fe40007ffe0ff */
[----:B------:R-:W-:-:S09]  /*155f0*/  ISETP.GE.AND P0, PT, R4, 0x1, PT ;  /* 0x000000010400780c */ /* 0x000fd20003f06270 */
[----:B------:R-:W-:-:S05]  /*15600*/  @P1 IMAD.HI.U32 R3, R0, c[0x0][0x2c8], RZ ;  /* 0x0000b20000031a27 */ /* 0x000fca00078e00ff */
[----:B------:R-:W-:-:S05]  /*15610*/  @P1 SHF.R.U32.HI R0, RZ, c[0x0][0x2cc], R3 ;  /* 0x0000b300ff001a19 */ /* 0x000fca0000011603 */
        /* <DEDUP_REMOVED lines=13> */
.L_x_713:
[----:B------:R-:W-:-:S04]  /*156f0*/  MOV R3, c[0x0][0x32c] ;  /* 0x0000cb0000037a02 */ /* 0x000fc80000000f00 */
[----:B------:R-:W-:-:S13]  /*15700*/  ISETP.NE.AND P0, PT, R3, 0x1, PT ;  /* 0x000000010300780c */ /* 0x000fda0003f05270 */
[----:B------:R-:W-:-:S05]  /*15710*/  @P0 IMAD.HI.U32 R3, R0, c[0x0][0x330], RZ ;  /* 0x0000cc0000030a27 */ /* 0x000fca00078e00ff */
[----:B------:R-:W-:Y:S02]  /*15720*/  @P0 SHF.R.U32.HI R0, RZ, c[0x0][0x334], R3 ;  /* 0x0000cd00ff000a19 */ /* 0x000fe40000011603 */
.L_x_714:
[----:B------:R-:W-:Y:S05]  /*15730*/  BSYNC B0 ;  /* 0x0000000000007941 */ /* 0x000fea0003800000 */
.L_x_712:
[----:B------:R-:W-:-:S05]  /*15740*/  IMAD R0, R0, c[0x0][0x32c], RZ ;  /* 0x0000cb0000007a24 */ /* 0x000fca00078e02ff */
[----:B------:R-:W-:-:S04]  /*15750*/  IMNMX R2, R2, R0, !PT ;  /* 0x0000000002027217 */ /* 0x000fc80007800200 */
.L_x_711:
[----:B------:R-:W-:-:S04]  /*15760*/  IADD3 R2, R2, 0x1f, RZ ;  /* 0x0000001f02027810 */ /* 0x000fc80007ffe0ff */
        /* <DEDUP_REMOVED lines=9> */
.L_x_716:
[----:B------:R-:W-:Y:S01]  /*15800*/  ISETP.GT.AND P1, PT, R209, R197, PT ;  /* 0x000000c5d100720c */ /* 0x000fe20003f24270 */
[----:B------:R-:W-:Y:S04]  /*15810*/  DEPBAR.LE SB0, 0x0 ;  /* 0x000080000000791a */ /* 0x000fe80000000000 */
[----:B------:R-:W-:Y:S01]  /*15820*/  WARPSYNC 0xffffffff ;  /* 0xffffffff00007948 */ /* 0x000fe20003800000 */
[----:B------:R-:W-:Y:S01]  /*15830*/  BAR.SYNC.DEFER_BLOCKING 0x0 ;  /* 0x0000000000007b1d */ /* 0x000fe20000010000 */
[----:B------:R-:W-:Y:S02]  /*15840*/  IADD3 R195, R197, -0x1, RZ ;  /* 0xffffffffc5c37810 */ /* 0x000fe40007ffe0ff */
[----:B------:R-:W-:Y:S04]  /*15850*/  LOP3.LUT P3, RZ, R215, 0x1, RZ, 0xc0, !PT ;  /* 0x00000001d7ff7812 */ /* 0x000fe8000786c0ff */
[----:B------:R-:W-:Y:S01]  /*15860*/  @!P1 SHF.R.S32.HI R0, RZ, 0x1f, R197 ;  /* 0x0000001fff009819 */ /* 0x000fe200000114c5 */
[C---:B------:R-:W-:Y:S04]  /*15870*/  @!P1 IMAD.WIDE.U32 R2, R197.reuse, c[0x0][0x208], RZ ;  /* 0x00008200c5029a25 */ /* 0x040fe800078e00ff */
[----:B------:R-:W-:Y:S04]  /*15880*/  @!P1 IMAD R0, R0, c[0x0][0x208], RZ ;  /* 0x0000820000009a24 */ /* 0x000fe800078e02ff */
[----:B------:R-:W-:Y:S05]  /*15890*/  @!P1 IMAD R0, R197, c[0x0][0x20c], R0 ;  /* 0x00008300c5009a24 */ /* 0x000fea00078e0200 */
[----:B------:R-:W-:Y:S02]  /*158a0*/  @!P1 IADD3 R0, R3, R0, RZ ;  /* 0x0000000003009210 */ /* 0x000fe40007ffe0ff */
[C---:B------:R-:W-:Y:S01]  /*158b0*/  @!P1 LEA R3, P0, R2.reuse, R222, 0x5 ;  /* 0x000000de02039211 */ /* 0x040fe200078028ff */
[----:B------:R-:W-:Y:S03]  /*158c0*/  LDSM.16.M88.4 R16, [R183] ;  /* 0x00000000b710783b */ /* 0x000fe60000000200 */
[----:B------:R-:W-:Y:S02]  /*158d0*/  @!P1 LEA.HI.X R6, R2, R224, R0, 0x5, P0 ;  /* 0x000000e002069211 */ /* 0x000fe400000f2c00 */
[----:B------:R-:W-:Y:S03]  /*158e0*/  ISETP.GT.AND P0, PT, R197, R209, PT ;  /* 0x000000d1c500720c */ /* 0x000fe60003f04270 */
[----:B------:R-:W1:Y:S08]  /*158f0*/  LDSM.16.M88.4 R8, [R178] ;  /* 0x00000000b208783b */ /* 0x000e700000000200 */
[----:B------:R-:W2:Y:S02]  /*15900*/  LDSM.16.M88.4 R160, [R178+0x800] ;  /* 0x00080000b2a0783b */ /* 0x000ea40000000200 */
[----:B------:R-:W-:Y:S01]  /*15910*/  @P0 SHF.R.S32.HI R0, RZ, 0x1f, R195 ;  /* 0x0000001fff000819 */ /* 0x000fe200000114c3 */
[C---:B------:R-:W-:Y:S04]  /*15920*/  @P0 IMAD.WIDE.U32 R4, R195.reuse, c[0x0][0x1e0], RZ ;  /* 0x00007800c3040a25 */ /* 0x040fe800078e00ff */
[----:B------:R-:W-:Y:S01]  /*15930*/  @P0 IMAD R0, R0, c[0x0][0x1e0], RZ ;  /* 0x0000780000000a24 */ /* 0x000fe200078e02ff */
[----:B------:R-:W-:Y:S03]  /*15940*/  LDSM.16.M88.4 R164, [R184] ;  /* 0x00000000b8a4783b */ /* 0x000fe60000000200 */
[----:B------:R-:W-:Y:S05]  /*15950*/  @P0 IMAD R0, R195, c[0x0][0x1e4], R0 ;  /* 0x00007900c3000a24 */ /* 0x000fea00078e0200 */
[----:B------:R-:W-:Y:S01]  /*15960*/  @P0 IADD3 R2, R5, R0, RZ ;  /* 0x0000000005020210 */ /* 0x000fe20007ffe0ff */
[----:B------:R-:W3:Y:S01]  /*15970*/  LDSM.16.M88.4 R168, [R187] ;  /* 0x00000000bba8783b */ /* 0x000ee20000000200 */
[C---:B------:R-:W-:Y:S04]  /*15980*/  @P0 LEA R0, P2, R4.reuse, R220, 0x5 ;  /* 0x000000dc04000211 */ /* 0x040fe800078428ff */
[----:B------:R-:W-:Y:S02]  /*15990*/  @P0 LEA.HI.X R4, R4, R219, R2, 0x5, P2 ;  /* 0x000000db04040211 */ /* 0x000fe400010f2c02 */
[C---:B------:R-:W-:Y:S01]  /*159a0*/  @!P1 LEA R2, P2, R3.reuse, c[0x0][0x1f8], 0x1 ;  /* 0x00007e0003029a11 */ /* 0x040fe200078408ff */
[----:B------:R-:W4:Y:S03]  /*159b0*/  LDSM.16.M88.4 R172, [R189] ;  /* 0x00000000bdac783b */ /* 0x000f260000000200 */
[----:B------:R-:W-:Y:S02]  /*159c0*/  @!P1 LEA.HI.X R3, R3, c[0x0][0x1fc], R6, 0x1, P2 ;  /* 0x00007f0003039a11 */ /* 0x000fe400010f0c06 */
[C---:B------:R-:W-:Y:S03]  /*159d0*/  @P0 LEA R198, P2, R0.reuse, c[0x0][0x1c8], 0x1 ;  /* 0x0000720000c60a11 */ /* 0x040fe600078408ff */
[----:B------:R-:W-:Y:S01]  /*159e0*/  @!PT LDS RZ, [RZ] ;  /* 0x00000000fffff984 */ /* 0x000fe20000000800 */
[----:B------:R-:W-:Y:S01]  /*159f0*/  @!PT LDS RZ, [RZ] ;  /* 0x00000000fffff984 */ /* 0x000fe20000000800 */
[----:B------:R-:W-:Y:S01]  /*15a00*/  @!PT LDS RZ, [RZ] ;  /* 0x00000000fffff984 */ /* 0x000fe20000000800 */
[----:B------:R5:W-:Y:S01]  /*15a10*/  @!P1 LDGSTS.E.BYPASS.LTC128B.128 [R196+0x8080], [R2.64], !P3 ;  /* 0x0808000002c49fae */ /* 0x000be2000d901d46 */
[----:B------:R-:W-:Y:S02]  /*15a20*/  @P0 LEA.HI.X R199, R0, c[0x0][0x1cc], R4, 0x1, P2 ;  /* 0x0000730000c70a11 */ /* 0x000fe400010f0c04 */
[C---:B-1----:R-:W-:Y:S05]  /*15a30*/  HMMA.16816.F32.BF16 R4, R16.reuse, R8, RZ ;  /* 0x000000081004723c */ /* 0x042fea00000418ff */
[----:B------:R5:W-:Y:S03]  /*15a40*/  @!P1 LDGSTS.E.BYPASS.LTC128B.128 [R196+0x9080], [R2.64+0x80], !P6 ;  /* 0x0908008002c49fae */ /* 0x000be6000f101d46 */
[C---:B------:R-:W-:Y:S05]  /*15a50*/  HMMA.16816.F32.BF16 R8, R16.reuse, R10, RZ ;  /* 0x0000000a1008723c */ /* 0x040fea00000418ff */
[----:B------:R5:W-:Y:S03]  /*15a60*/  @!P1 LDGSTS.E.BYPASS.LTC128B.128 [R196+0xa080], [R2.64+0x100], !P5 ;  /* 0x0a08010002c49fae */ /* 0x000be6000e901d46 */
[C---:B--2---:R-:W-:Y:S05]  /*15a70*/  HMMA.16816.F32.BF16 R12, R16.reuse, R160, RZ ;  /* 0x000000a0100c723c */ /* 0x044fea00000418ff */
[----:B------:R5:W-:Y:S03]  /*15a80*/  @!P1 LDGSTS.E.BYPASS.LTC128B.128 [R196+0xb080], [R2.64+0x180], !P4 ;  /* 0x0b08018002c49fae */ /* 0x000be6000e101d46 */
[----:B------:R-:W-:Y:S05]  /*15a90*/  HMMA.16816.F32.BF16 R16, R16, R162, RZ ;  /* 0x000000a21010723c */ /* 0x000fea00000418ff */
[----:B------:R-:W-:Y:S03]  /*15aa0*/  LDSM.16.M88.4 R160, [R186] ;  /* 0x00000000baa0783b */ /* 0x000fe60000000200 */
[C---:B---3--:R-:W-:Y:S05]  /*15ab0*/  HMMA.16816.F32.BF16 R4, R164.reuse, R168, R4 ;  /* 0x000000a8a404723c */ /* 0x048fea0000041804 */
[----:B------:R-:W0:Y:S03]  /*15ac0*/  LDGDEPBAR ;  /* 0x00000000000079af */ /* 0x000e260000000000 */
[C---:B------:R-:W-:Y:S05]  /*15ad0*/  HMMA.16816.F32.BF16 R8, R164.reuse, R170, R8 ;  /* 0x000000aaa408723c */ /* 0x040fea0000041808 */
[----:B------:R-:W1:Y:S03]  /*15ae0*/  LDSM.16.M88.4 R168, [R177] ;  /* 0x00000000b1a8783b */ /* 0x000e660000000200 */
[C---:B----4-:R-:W-:Y:S08]  /*15af0*/  HMMA.16816.F32.BF16 R12, R164.reuse, R172, R12 ;  /* 0x000000aca40c723c */ /* 0x050ff0000004180c */
[----:B------:R-:W-:Y:S01]  /*15b00*/  HMMA.16816.F32.BF16 R16, R164, R174, R16 ;  /* 0x000000aea410723c */ /* 0x000fe20000041810 */
[----:B------:R-:W2:Y:S08]  /*15b10*/  LDSM.16.M88.4 R164, [R177+0x800] ;  /* 0x00080000b1a4783b */ /* 0x000eb00000000200 */
[----:B------:R-:W-:Y:S01]  /*15b20*/  LDSM.16.M88.4 R172, [R176+-0x3000] ;  /* 0xffd00000b0ac783b */ /* 0x000fe20000000200 */
[C---:B-1----:R-:W-:Y:S08]  /*15b30*/  HMMA.16816.F32.BF16 R4, R160.reuse, R168, R4 ;  /* 0x000000a8a004723c */ /* 0x042ff00000041804 */
[C---:B------:R-:W-:Y:S01]  /*15b40*/  HMMA.16816.F32.BF16 R8, R160.reuse, R170, R8 ;  /* 0x000000aaa008723c */ /* 0x040fe20000041808 */
[----:B------:R-:W1:Y:S07]  /*15b50*/  LDSM.16.M88.4 R168, [R185] ;  /* 0x00000000b9a8783b */ /* 0x000e6e0000000200 */
[C---:B--2---:R-:W-:Y:S08]  /*15b60*/  HMMA.16816.F32.BF16 R12, R160.reuse, R164, R12 ;  /* 0x000000a4a00c723c */ /* 0x044ff0000004180c */
[----:B------:R-:W-:Y:S01]  /*15b70*/  HMMA.16816.F32.BF16 R16, R160, R166, R16 ;  /* 0x000000a6a010723c */ /* 0x000fe20000041810 */
[----:B------:R-:W2:Y:S08]  /*15b80*/  LDSM.16.M88.4 R160, [R176+-0x2800] ;  /* 0xffd80000b0a0783b */ /* 0x000eb00000000200 */
[----:B------:R-:W-:Y:S01]  /*15b90*/  LDSM.16.M88.4 R164, [R183+0x4000] ;  /* 0x00400000b7a4783b */ /* 0x000fe20000000200 */
[C---:B-1----:R-:W-:Y:S08]  /*15ba0*/  HMMA.16816.F32.BF16 R4, R168.reuse, R172, R4 ;  /* 0x000000aca804723c */ /* 0x042ff00000041804 */
[C---:B------:R-:W-:Y:S01]  /*15bb0*/  HMMA.16816.F32.BF16 R8, R168.reuse, R174, R8 ;  /* 0x000000aea808723c */ /* 0x040fe20000041808 */
[----:B------:R-:W1:Y:S07]  /*15bc0*/  LDSM.16.M88.4 R172, [R178+0x1000] ;  /* 0x00100000b2ac783b */ /* 0x000e6e0000000200 */
[C---:B--2---:R-:W-:Y:S08]  /*15bd0*/  HMMA.16816.F32.BF16 R12, R168.reuse, R160, R12 ;  /* 0x000000a0a80c723c */ /* 0x044ff0000004180c */
[----:B------:R-:W-:Y:S01]  /*15be0*/  HMMA.16816.F32.BF16 R16, R168, R162, R16 ;  /* 0x000000a2a810723c */ /* 0x000fe20000041810 */
[----:B------:R-:W2:Y:S08]  /*15bf0*/  LDSM.16.M88.4 R160, [R178+0x1800] ;  /* 0x00180000b2a0783b */ /* 0x000eb00000000200 */
[----:B------:R-:W-:Y:S01]  /*15c00*/  LDSM.16.M88.4 R168, [R184+0x4000] ;  /* 0x00400000b8a8783b */ /* 0x000fe20000000200 */
[C---:B-1----:R-:W-:Y:S08]  /*15c10*/  HMMA.16816.F32.BF16 R4, R164.reuse, R172, R4 ;  /* 0x000000aca404723c */ /* 0x042ff00000041804 */
[C---:B------:R-:W-:Y:S01]  /*15c20*/  HMMA.16816.F32.BF16 R8, R164.reuse, R174, R8 ;  /* 0x000000aea408723c */ /* 0x040fe20000041808 */
[----:B------:R-:W1:Y:S07]  /*15c30*/  LDSM.16.M88.4 R172, [R191] ;  /* 0x00000000bfac783b */ /* 0x000e6e0000000200 */
[C---:B--2---:R-:W-:Y:S08]  /*15c40*/  HMMA.16816.F32.BF16 R12, R164.reuse, R160, R12 ;  /* 0x000000a0a40c723c */ /* 0x044ff0000004180c */
[----:B------:R-:W-:Y:S01]  /*15c50*/  HMMA.16816.F32.BF16 R16, R164, R162, R16 ;  /* 0x000000a2a410723c */ /* 0x000fe20000041810 */
[----:B------:R-:W2:Y:S08]  /*15c60*/  LDSM.16.M88.4 R160, [R190] ;  /* 0x00000000bea0783b */ /* 0x000eb00000000200 */
        /* <DEDUP_REMOVED lines=10> */
[----:B------:R-:W1:Y:S07]  /*15d10*/  LDSM.16.M88.4 R172, [R176+-0x2000] ;  /* 0xffe00000b0ac783b */ /* 0x000e6e0000000200 */
        /* <DEDUP_REMOVED lines=58> */
[----:B------:R-:W2:Y:S01]  /*160c0*/  LDSM.16.M88.4 R160, [R176+0x800] ;  /* 0x00080000b0a0783b */ /* 0x000ea20000000200 */
[----:B------:R-:W-:Y:S07]  /*160d0*/  DEPBAR.LE SB0, 0x0 ;  /* 0x000080000000791a */ /* 0x000fee0000000000 */
[----:B------:R-:W-:Y:S01]  /*160e0*/  BAR.SYNC.DEFER_BLOCKING 0x0 ;  /* 0x0000000000007b1d */ /* 0x000fe20000010000 */
[C---:B-1----:R-:W-:Y:S08]  /*160f0*/  HMMA.16816.F32.BF16 R4, R168.reuse, R172, R4 ;  /* 0x000000aca804723c */ /* 0x042ff00000041804 */
[C---:B------:R-:W-:Y:S08]  /*16100*/  HMMA.16816.F32.BF16 R8, R168.reuse, R174, R8 ;  /* 0x000000aea808723c */ /* 0x040ff00000041808 */
[C---:B--2---:R-:W-:Y:S08]  /*16110*/  HMMA.16816.F32.BF16 R12, R168.reuse, R160, R12 ;  /* 0x000000a0a80c723c */ /* 0x044ff0000004180c */
[----:B------:R-:W-:Y:S01]  /*16120*/  HMMA.16816.F32.BF16 R16, R168, R162, R16 ;  /* 0x000000a2a810723c */ /* 0x000fe20000041810 */
[----:B------:R-:W-:Y:S01]  /*16130*/  @!PT LDS RZ, [RZ] ;  /* 0x00000000fffff984 */ /* 0x000fe20000000800 */
[----:B------:R-:W-:Y:S01]  /*16140*/  @!PT LDS RZ, [RZ] ;  /* 0x00000000fffff984 */ /* 0x000fe20000000800 */
[----:B------:R-:W-:Y:S01]  /*16150*/  @!PT LDS RZ, [RZ] ;  /* 0x00000000fffff984 */ /* 0x000fe20000000800 */
[----:B------:R1:W-:Y:S03]  /*16160*/  @P0 LDGSTS.E.BYPASS.LTC128B.128 [R196+0xc080], [R198.64], !P3 ;  /* 0x0c080000c6c40fae */ /* 0x0003e6000d901d46 */
[----:B------:R-:W-:Y:S04]  /*16170*/  FMUL.FTZ R0, R4, c[0x0][0x320] ;  /* 0x0000c80004007a20 */ /* 0x000fe80000410000 */
[----:B------:R2:W-:Y:S01]  /*16180*/  MUFU.TANH R167, R0 ;  /* 0x0000000000a77308 */ /* 0x0005e20000002400 */
[----:B------:R1:W-:Y:S08]  /*16190*/  @P0 LDGSTS.E.BYPASS.LTC128B.128 [R196+0xd080], [R198.64+0x80], !P6 ;  /* 0x0d080080c6c40fae */ /* 0x0003f0000f101d46 */
[----:B------:R1:W-:Y:S07]  /*161a0*/  @P0 LDGSTS.E.BYPASS.LTC128B.128 [R196+0xe080], [R198.64+0x100], !P5 ;  /* 0x0e080100c6c40fae */ /* 0x0003ee000e901d46 */
[----:B-----5:R-:W-:Y:S01]  /*161b0*/  FMUL.FTZ R2, R18, c[0x0][0x320] ;  /* 0x0000c80012027a20 */ /* 0x020fe20000410000 */
[----:B------:R1:W-:Y:S01]  /*161c0*/  @P0 LDGSTS.E.BYPASS.LTC128B.128 [R196+0xf080], [R198.64+0x180], !P4 ;  /* 0x0f080180c6c40fae */ /* 0x0003e2000e101d46 */
[----:B------:R-:W-:Y:S02]  /*161d0*/  ISETP.GT.AND P0, PT, R197, R211, PT ;  /* 0x000000d3c500720c */ /* 0x000fe40003f04270 */
[----:B------:R-:W-:Y:S01]  /*161e0*/  MUFU.TANH R135, R2 ;  /* 0x0000000200877308 */ /* 0x000fe20000002400 */
[----:B------:R-:W-:Y:S01]  /*161f0*/  MOV R197, R195 ;  /* 0x000000c300c57202 */ /* 0x000fe20000000f00 */
[----:B--2---:R-:W-:Y:S03]  /*16200*/  FMUL.FTZ R0, R5, c[0x0][0x320] ;  /* 0x0000c80005007a20 */ /* 0x004fe60000410000 */
[----:B------:R-:W-:Y:S05]  /*16210*/  LDSM.16.MT88.4 R160, [R180] ;  /* 0x00000000b4a0783b */ /* 0x000fea0000004200 */
[----:B------:R2:W-:Y:S03]  /*16220*/  MUFU.TANH R165, R0 ;  /* 0x0000000000a57308 */ /* 0x0005e60000002400 */
[----:B------:R-:W0:Y:S01]  /*16230*/  LDGDEPBAR ;  /* 0x00000000000079af */ /* 0x000e220000000000 */
[----:B--2---:R-:W-:Y:S06]  /*16240*/  FMUL.FTZ R0, R6, c[0x0][0x320] ;  /* 0x0000c80006007a20 */ /* 0x004fec0000410000 */
        /* <DEDUP_REMOVED lines=19> */
[----:B--2---:R-:W-:Y:S02]  /*16380*/  FMUL.FTZ R0, R15, c[0x0][0x320] ;  /* 0x0000c8000f007a20 */ /* 0x004fe40000410000 */
[----:B------:R-:W-:Y:S06]  /*16390*/  LDSM.16.MT88.4 R12, [R179] ;  /* 0x00000000b30c783b */ /* 0x000fec0000004200 */
        /* <DEDUP_REMOVED lines=32> */
[----:B------:R-:W-:Y:S02]  /*165a0*/  FMUL.FTZ R0, R2, c[0x0][0x2d0] ;  /* 0x0000b40002007a20 */ /* 0x000fe40000410000 */
[----:B------:R1:W-:Y:S01]  /*165b0*/  MUFU.EX2 R203, R4 ;  /* 0x0000000400cb7308 */ /* 0x0003e20000000800 */
[----:B------:R-:W-:Y:S04]  /*165c0*/  FMUL.FTZ R133, R3, c[0x0][0x2d0] ;  /* 0x0000b40003857a20 */ /* 0x000fe80000410000 */
[--C-:B------:R-:W-:Y:S05]  /*165d0*/  FFMA.FTZ R135, R135, c[0x0][0x2d0], -R133.reuse ;  /* 0x0000b40087877a23 */ /* 0x100fea0000010885 */
[----:B------:R2:W3:Y:S10]  /*165e0*/  MUFU.EX2 R2, R0 ;  /* 0x0000000000027308 */ /* 0x0004f40000000800 */
[----:B------:R-:W-:Y:S01]  /*165f0*/  MUFU.EX2 R135, R135 ;  /* 0x0000008700877308 */ /* 0x000fe20000000800 */
[----:B-1----:R-:W-:Y:S09]  /*16600*/  FFMA.FTZ R4, R165, c[0x0][0x2d0], -R170 ;  /* 0x0000b400a5047a23 */ /* 0x002ff200000108aa */
[----:B------:R1:W-:Y:S01]  /*16610*/  MUFU.EX2 R202, R4 ;  /* 0x0000000400ca7308 */ /* 0x0003e20000000800 */
[----:B--2---:R-:W-:Y:S02]  /*16620*/  FADD.FTZ R0, -R3, R134 ;  /* 0x0000008603007221 */ /* 0x004fe40000010100 */
[----:B---3--:R-:W-:Y:S02]  /*16630*/  FMUL.FTZ R5, R2, R141 ;  /* 0x0000008d02057220 */ /* 0x008fe40000410000 */
[----:B------:R-:W-:Y:S02]  /*16640*/  FMUL.FTZ R0, R0, c[0x0][0x2d0] ;  /* 0x0000b40000007a20 */ /* 0x000fe40000410000 */
[C---:B------:R-:W-:Y:S02]  /*16650*/  FMUL.FTZ R9, R2.reuse, R145 ;  /* 0x0000009102097220 */ /* 0x040fe40000410000 */
[C---:B------:R-:W-:Y:S02]  /*16660*/  FMUL.FTZ R16, R2.reuse, R152 ;  /* 0x0000009802107220 */ /* 0x040fe40000410000 */
[----:B------:R-:W2:Y:S01]  /*16670*/  MUFU.EX2 R0, R0 ;  /* 0x0000000000007308 */ /* 0x000ea20000000800 */
[C---:B------:R-:W-:Y:S02]  /*16680*/  FMUL.FTZ R17, R2.reuse, R153 ;  /* 0x0000009902117220 */ /* 0x040fe40000410000 */
[C---:B------:R-:W-:Y:S02]  /*16690*/  FMUL.FTZ R20, R2.reuse, R20 ;  /* 0x0000001402147220 */ /* 0x040fe40000410000 */
[C---:B------:R-:W-:Y:S02]  /*166a0*/  FMUL.FTZ R21, R2.reuse, R21 ;  /* 0x0000001502157220 */ /* 0x040fe40000410000 */
[C---:B------:R-:W-:Y:S02]  /*166b0*/  FMUL.FTZ R24, R2.reuse, R24 ;  /* 0x0000001802187220 */ /* 0x040fe40000410000 */
[----:B------:R-:W-:Y:S02]  /*166c0*/  FMUL.FTZ R25, R2, R25 ;  /* 0x0000001902197220 */ /* 0x000fe40000410000 */
[--C-:B-1----:R-:W-:Y:S02]  /*166d0*/  FFMA.FTZ R4, R164, c[0x0][0x2d0], -R170.reuse ;  /* 0x0000b400a4047a23 */ /* 0x102fe400000108aa */
[C---:B------:R-:W-:Y:S02]  /*166e0*/  FMUL.FTZ R28, R2.reuse, R28 ;  /* 0x0000001c021c7220 */ /* 0x040fe40000410000 */
[----:B------:R1:W-:Y:S01]  /*166f0*/  MUFU.EX2 R201, R4 ;  /* 0x0000000400c97308 */ /* 0x0003e20000000800 */
[C---:B------:R-:W-:Y:S02]  /*16700*/  FMUL.FTZ R29, R2.reuse, R29 ;  /* 0x0000001d021d7220 */ /* 0x040fe40000410000 */
[C---:B------:R-:W-:Y:S02]  /*16710*/  FMUL.FTZ R32, R2.reuse, R32 ;  /* 0x0000002002207220 */ /* 0x040fe40000410000 */
[C---:B------:R-:W-:Y:S02]  /*16720*/  FMUL.FTZ R33, R2.reuse, R33 ;  /* 0x0000002102217220 */ /* 0x040fe40000410000 */
[----:B------:R-:W-:Y:S02]  /*16730*/  FMUL.FTZ R36, R2, R36 ;  /* 0x0000002402247220 */ /* 0x000fe40000410000 */
[C---:B--2---:R-:W-:Y:S02]  /*16740*/  FMUL.FTZ R10, R0.reuse, R146 ;  /* 0x00000092000a7220 */ /* 0x044fe40000410000 */
[C---:B------:R-:W-:Y:S02]  /*16750*/  FMUL.FTZ R11, R0.reuse, R147 ;  /* 0x00000093000b7220 */ /* 0x040fe40000410000 */
[C---:B------:R-:W-:Y:S02]  /*16760*/  FMUL.FTZ R18, R0.reuse, R154 ;  /* 0x0000009a00127220 */ /* 0x040fe40000410000 */
[C---:B------:R-:W-:Y:S02]  /*16770*/  FMUL.FTZ R19, R0.reuse, R155 ;  /* 0x0000009b00137220 */ /* 0x040fe40000410000 */
[C---:B------:R-:W-:Y:S01]  /*16780*/  FMUL.FTZ R22, R0.reuse, R22 ;  /* 0x0000001600167220 */ /* 0x040fe20000410000 */
[----:B------:R-:W-:Y:S01]  /*16790*/  LDSM.16.MT88.4 R152, [R180+0x800] ;  /* 0x00080000b498783b */ /* 0x000fe20000004200 */
[C---:B------:R-:W-:Y:S02]  /*167a0*/  FMUL.FTZ R23, R0.reuse, R23 ;  /* 0x0000001700177220 */ /* 0x040fe40000410000 */
[C---:B------:R-:W-:Y:S02]  /*167b0*/  FMUL.FTZ R26, R0.reuse, R26 ;  /* 0x0000001a001a7220 */ /* 0x040fe40000410000 */
[----:B------:R-:W-:Y:S02]  /*167c0*/  FMUL.FTZ R27, R0, R27 ;  /* 0x0000001b001b7220 */ /* 0x000fe40000410000 */
[--C-:B-1----:R-:W-:Y:S02]  /*167d0*/  FFMA.FTZ R4, R6, c[0x0][0x2d0], -R170.reuse ;  /* 0x0000b40006047a23 */ /* 0x102fe400000108aa */
[C---:B------:R-:W-:Y:S02]  /*167e0*/  FMUL.FTZ R6, R0.reuse, R142 ;  /* 0x0000008e00067220 */ /* 0x040fe40000410000 */
[----:B------:R-:W1:Y:S01]  /*167f0*/  MUFU.EX2 R200, R4 ;  /* 0x0000000400c87308 */ /* 0x000e620000000800 */
[C---:B------:R-:W-:Y:S02]  /*16800*/  FMUL.FTZ R30, R0.reuse, R30 ;  /* 0x0000001e001e7220 */ /* 0x040fe40000410000 */
[C---:B------:R-:W-:Y:S02]  /*16810*/  FMUL.FTZ R31, R0.reuse, R31 ;  /* 0x0000001f001f7220 */ /* 0x040fe40000410000 */
[C---:B------:R-:W-:Y:S02]  /*16820*/  FMUL.FTZ R34, R0.reuse, R34 ;  /* 0x0000002200227220 */ /* 0x040fe40000410000 */
[----:B------:R-:W-:Y:S02]  /*16830*/  FMUL.FTZ R35, R0, R35 ;  /* 0x0000002300237220 */ /* 0x000fe40000410000 */
[----:B------:R-:W-:Y:S02]  /*16840*/  FMUL.FTZ R37, R2, R37 ;  /* 0x0000002502257220 */ /* 0x000fe40000410000 */
[C---:B------:R-:W-:Y:S02]  /*16850*/  FMUL.FTZ R38, R0.reuse, R38 ;  /* 0x0000002600267220 */ /* 0x040fe40000410000 */
[----:B------:R-:W-:Y:S02]  /*16860*/  FMUL.FTZ R39, R0, R39 ;  /* 0x0000002700277220 */ /* 0x000fe40000410000 */
[C---:B------:R-:W-:Y:S02]  /*16870*/  FMUL.FTZ R40, R2.reuse, R40 ;  /* 0x0000002802287220 */ /* 0x040fe40000410000 */
[----:B------:R-:W-:Y:S02]  /*16880*/  FMUL.FTZ R41, R2, R41 ;  /* 0x0000002902297220 */ /* 0x000fe40000410000 */
[C---:B------:R-:W-:Y:S02]  /*16890*/  FMUL.FTZ R42, R0.reuse, R42 ;  /* 0x0000002a002a7220 */ /* 0x040fe40000410000 */
[----:B------:R-:W-:Y:S02]  /*168a0*/  FMUL.FTZ R43, R0, R43 ;  /* 0x0000002b002b7220 */ /* 0x000fe40000410000 */
[----:B------:R-:W-:Y:S01]  /*168b0*/  FMUL.FTZ R44, R2, R44 ;  /* 0x0000002c022c7220 */ /* 0x000fe20000410000 */
[----:B-1----:R-:W-:Y:S01]  /*168c0*/  F2FP.BF16.PACK_AB R142, R200, R201 ;  /* 0x000000c9c88e723e */ /* 0x002fe200000010ff */
[--C-:B------:R-:W-:Y:S02]  /*168d0*/  FFMA.FTZ R4, R172, c[0x0][0x2d0], -R133.reuse ;  /* 0x0000b400ac047a23 */ /* 0x100fe40000010885 */
[----:B------:R-:W-:Y:S02]  /*168e0*/  FMUL.FTZ R45, R2, R45 ;  /* 0x0000002d022d7220 */ /* 0x000fe40000410000 */
[----:B------:R1:W-:Y:S01]  /*168f0*/  MUFU.EX2 R174, R4 ;  /* 0x0000000400ae7308 */ /* 0x0003e20000000800 */
[C---:B------:R-:W-:Y:S02]  /*16900*/  FMUL.FTZ R46, R0.reuse, R46 ;  /* 0x0000002e002e7220 */ /* 0x040fe40000410000 */
[----:B------:R-:W-:Y:S02]  /*16910*/  FMUL.FTZ R47, R0, R47 ;  /* 0x0000002f002f7220 */ /* 0x000fe40000410000 */
        /* <DEDUP_REMOVED lines=10> */
[--C-:B-1----:R-:W-:Y:S02]  /*169c0*/  FFMA.FTZ R4, R166, c[0x0][0x2d0], -R133.reuse ;  /* 0x0000b400a6047a23 */ /* 0x102fe40000010885 */
[----:B------:R-:W-:Y:S01]  /*169d0*/  LDSM.16.MT88.4 R164, [R182+0x800] ;  /* 0x00080000b6a4783b */ /* 0x000fe20000004200 */
[C---:B------:R-:W-:Y:S01]  /*169e0*/  FMUL.FTZ R58, R0.reuse, R58 ;  /* 0x0000003a003a7220 */ /* 0x040fe20000410000 */
[----:B------:R-:W1:Y:S01]  /*169f0*/  MUFU.EX2 R173, R4 ;  /* 0x0000000400ad7308 */ /* 0x000e620000000800 */
        /* <DEDUP_REMOVED lines=11> */
[C---:B------:R-:W-:Y:S01]  /*16ab0*/  FMUL.FTZ R70, R0.reuse, R70 ;  /* 0x0000004600467220 */ /* 0x040fe20000410000 */
[----:B-1----:R-:W-:Y:S01]  /*16ac0*/  F2FP.BF16.PACK_AB R141, R173, R174 ;  /* 0x000000aead8d723e */ /* 0x002fe200000010ff */
[--C-:B------:R-:W-:Y:S02]  /*16ad0*/  FFMA.FTZ R4, R7, c[0x0][0x2d0], -R133.reuse ;  /* 0x0000b40007047a23 */ /* 0x100fe40000010885 */
[C---:B------:R-:W-:Y:S02]  /*16ae0*/  FMUL.FTZ R7, R0.reuse, R143 ;  /* 0x0000008f00077220 */ /* 0x040fe40000410000 */
[----:B------:R1:W-:Y:S01]  /*16af0*/  MUFU.EX2 R172, R4 ;  /* 0x0000000400ac7308 */ /* 0x0003e20000000800 */
        /* <DEDUP_REMOVED lines=11> */
[----:B------:R-:W-:Y:S02]  /*16bb0*/  FMUL.FTZ R82, R0, R82 ;  /* 0x0000005200527220 */ /* 0x000fe40000410000 */
[----:B-1----:R-:W-:Y:S02]  /*16bc0*/  FFMA.FTZ R4, R8, c[0x0][0x2d0], -R133 ;  /* 0x0000b40008047a23 */ /* 0x002fe40000010885 */
[----:B------:R-:W-:Y:S02]  /*16bd0*/  FMUL.FTZ R8, R2, R144 ;  /* 0x0000009002087220 */ /* 0x000fe40000410000 */
[----:B------:R1:W2:Y:S01]  /*16be0*/  MUFU.EX2 R171, R4 ;  /* 0x0000000400ab7308 */ /* 0x0002a20000000800 */
[----:B------:R-:W3:Y:S01]  /*16bf0*/  LDSM.16.MT88.4 R144, [R182] ;  /* 0x00000000b690783b */ /* 0x000ee20000004200 */
        /* <DEDUP_REMOVED lines=10> */
[C---:B------:R-:W-:Y:S02]  /*16ca0*/  FMUL.FTZ R93, R2.reuse, R93 ;  /* 0x0000005d025d7220 */ /* 0x040fe40000410000 */
[----:B-1----:R-:W-:Y:S01]  /*16cb0*/  FMUL.FTZ R4, R2, R140 ;  /* 0x0000008c02047220 */ /* 0x002fe20000410000 */
[----:B------:R-:W-:Y:S01]  /*16cc0*/  F2FP.BF16.PACK_AB R140, R202, R203 ;  /* 0x000000cbca8c723e */ /* 0x000fe200000010ff */
[C---:B------:R-:W-:Y:S01]  /*16cd0*/  FMUL.FTZ R94, R0.reuse, R94 ;  /* 0x0000005e005e7220 */ /* 0x040fe20000410000 */
[----:B--2---:R-:W-:Y:S01]  /*16ce0*/  F2FP.BF16.PACK_AB R143, R171, R172 ;  /* 0x000000acab8f723e */ /* 0x004fe200000010ff */
[----:B------:R-:W-:Y:S02]  /*16cf0*/  FMUL.FTZ R95, R0, R95 ;  /* 0x0000005f005f7220 */ /* 0x000fe40000410000 */
[C---:B------:R-:W-:Y:S02]  /*16d00*/  FMUL.FTZ R96, R2.reuse, R96 ;  /* 0x0000006002607220 */ /* 0x040fe40000410000 */
[----:B------:R-:W-:Y:S02]  /*16d10*/  FMUL.FTZ R97, R2, R97 ;  /* 0x0000006102617220 */ /* 0x000fe40000410000 */
[C---:B------:R-:W-:Y:S05]  /*16d20*/  HMMA.16816.F32.BF16 R4, R140.reuse, R12, R4 ;  /* 0x0000000c8c04723c */ /* 0x040fea0000041804 */
[----:B------:R-:W-:Y:S02]  /*16d30*/  FMUL.FTZ R98, R0, R98 ;  /* 0x0000006200627220 */ /* 0x000fe40000410000 */
[C---:B------:R-:W-:Y:S01]  /*16d40*/  FMUL.FTZ R12, R2.reuse, R148 ;  /* 0x00000094020c7220 */ /* 0x040fe20000410000 */
[C---:B------:R-:W-:Y:S04]  /*16d50*/  HMMA.16816.F32.BF16 R8, R140.reuse, R14, R8 ;  /* 0x0000000e8c08723c */ /* 0x040fe80000041808 */
[----:B------:R-:W-:Y:S02]  /*16d60*/  FMUL.FTZ R13, R2, R149 ;  /* 0x00000095020d7220 */ /* 0x000fe40000410000 */
[C---:B------:R-:W-:Y:S02]  /*16d70*/  FMUL.FTZ R99, R0.reuse, R99 ;  /* 0x0000006300637220 */ /* 0x040fe40000410000 */
[C---:B------:R-:W-:Y:S04]  /*16d80*/  FMUL.FTZ R14, R0.reuse, R150 ;  /* 0x00000096000e7220 */ /* 0x040fe80000410000 */
[----:B------:R-:W-:Y:S02]  /*16d90*/  FMUL.FTZ R15, R0, R151 ;  /* 0x00000097000f7220 */ /* 0x000fe40000410000 */
[----:B------:R-:W1:Y:S01]  /*16da0*/  LDSM.16.MT88.4 R148, [R181] ;  /* 0x00000000b594783b */ /* 0x000e620000004200 */
[C---:B------:R-:W-:Y:S02]  /*16db0*/  FMUL.FTZ R100, R2.reuse, R100 ;  /* 0x0000006402647220 */ /* 0x040fe40000410000 */
[----:B------:R-:W-:Y:S02]  /*16dc0*/  FMUL.FTZ R101, R2, R101 ;  /* 0x0000006502657220 */ /* 0x000fe40000410000 */
[C---:B------:R-:W-:Y:S03]  /*16dd0*/  HMMA.16816.F32.BF16 R12, R140.reuse, R160, R12 ;  /* 0x000000a08c0c723c */ /* 0x040fe6000004180c */
[C---:B------:R-:W-:Y:S02]  /*16de0*/  FMUL.FTZ R102, R0.reuse, R102 ;  /* 0x0000006600667220 */ /* 0x040fe40000410000 */
[----:B------:R-:W-:Y:S02]  /*16df0*/  FMUL.FTZ R103, R0, R103 ;  /* 0x0000006700677220 */ /* 0x000fe40000410000 */
[C---:B------:R-:W-:Y:S01]  /*16e00*/  FMUL.FTZ R104, R2.reuse, R104 ;  /* 0x0000006802687220 */ /* 0x040fe20000410000 */
[C---:B------:R-:W-:Y:S04]  /*16e10*/  HMMA.16816.F32.BF16 R16, R140.reuse, R162, R16 ;  /* 0x000000a28c10723c */ /* 0x040fe80000041810 */
[----:B------:R-:W-:Y:S02]  /*16e20*/  FMUL.FTZ R105, R2, R105 ;  /* 0x0000006902697220 */ /* 0x000fe40000410000 */
[C---:B------:R-:W-:Y:S02]  /*16e30*/  FMUL.FTZ R106, R0.reuse, R106 ;  /* 0x0000006a006a7220 */ /* 0x040fe40000410000 */
[C---:B---3--:R-:W-:Y:S04]  /*16e40*/  HMMA.16816.F32.BF16 R20, R140.reuse, R144, R20 ;  /* 0x000000908c14723c */ /* 0x048fe80000041814 */
[----:B------:R-:W-:Y:S02]  /*16e50*/  FMUL.FTZ R107, R0, R107 ;  /* 0x0000006b006b7220 */ /* 0x000fe40000410000 */
[C---:B------:R-:W-:Y:S02]  /*16e60*/  FMUL.FTZ R108, R2.reuse, R108 ;  /* 0x0000006c026c7220 */ /* 0x040fe40000410000 */
        /* <DEDUP_REMOVED lines=34> */
[----:B------:R-:W-:Y:S02]  /*17090*/  FFMA.FTZ R134, R168, c[0x0][0x2d0], -R170 ;  /* 0x0000b400a8867a23 */ /* 0x000fe400000108aa */
[----:B------:R-:W-:Y:S02]  /*170a0*/  FFMA.FTZ R2, R2, R208, R203 ;  /* 0x000000d002027223 */ /* 0x000fe400000100cb */
[----:B------:R3:W-:Y:S01]  /*170b0*/  MUFU.EX2 R199, R134 ;  /* 0x0000008600c77308 */ /* 0x0007e20000000800 */
[----:B------:R-:W-:Y:S03]  /*170c0*/  FFMA.FTZ R0, R0, R207, R174 ;  /* 0x000000cf00007223 */ /* 0x000fe600000100ae */
[----:B------:R-:W-:Y:S02]  /*170d0*/  FADD.FTZ R2, R202, R2 ;  /* 0x00000002ca027221 */ /* 0x000fe40000010000 */
[----:B------:R-:W-:Y:S02]  /*170e0*/  FADD.FTZ R0, R173, R0 ;  /* 0x00000000ad007221 */ /* 0x000fe40000010000 */
[----:B------:R-:W-:Y:S02]  /*170f0*/  FADD.FTZ R2, R201, R2 ;  /* 0x00000002c9027221 */ /* 0x000fe40000010000 */
[----:B------:R-:W-:Y:S02]  /*17100*/  FADD.FTZ R0, R172, R0 ;  /* 0x00000000ac007221 */ /* 0x000fe40000010000 */
[----:B------:R-:W-:Y:S01]  /*17110*/  FADD.FTZ R2, R200, R2 ;  /* 0x00000002c8027221 */ /* 0x000fe20000010000 */
[C---:B--2---:R-:W-:Y:S03]  /*17120*/  HMMA.16816.F32.BF16 R52, R140.reuse, R144, R52 ;  /* 0x000000908c34723c */ /* 0x044fe60000041834 */
[----:B------:R-:W-:Y:S05]  /*17130*/  FADD.FTZ R0, R171, R0 ;  /* 0x00000000ab007221 */ /* 0x000fea0000010000 */
[C---:B------:R-:W-:Y:S01]  /*17140*/  HMMA.16816.F32.BF16 R56, R140.reuse, R146, R56 ;  /* 0x000000928c38723c */ /* 0x040fe20000041838 */
[----:B------:R-:W2:Y:S03]  /*17150*/  LDSM.16.MT88.4 R144, [R179+0x2000] ;  /* 0x00200000b390783b */ /* 0x000ea60000004200 */
[--C-:B---3--:R-:W-:Y:S04]  /*17160*/  FFMA.FTZ R134, R169, c[0x0][0x2d0], -R170.reuse ;  /* 0x0000b400a9867a23 */ /* 0x108fe800000108aa */
[----:B------:R-:W3:Y:S01]  /*17170*/  MUFU.EX2 R198, R134 ;  /* 0x0000008600c67308 */ /* 0x000ee20000000800 */
[C---:B-1----:R-:W-:Y:S08]  /*17180*/  HMMA.16816.F32.BF16 R60, R140.reuse, R148, R60 ;  /* 0x000000948c3c723c */ /* 0x042ff0000004183c */
[C---:B------:R-:W-:Y:S01]  /*17190*/  HMMA.16816.F32.BF16 R64, R140.reuse, R150, R64 ;  /* 0x000000968c40723c */ /* 0x040fe20000041840 */
[----:B------:R-:W1:Y:S03]  /*171a0*/  LDSM.16.MT88.4 R148, [R180+0x2000] ;  /* 0x00200000b494783b */ /* 0x000e660000004200 */
[----:B---3--:R-:W-:Y:S01]  /*171b0*/  F2FP.BF16.PACK_AB R160, R198, R199 ;  /* 0x000000c7c6a0723e */ /* 0x008fe200000010ff */
[--C-:B------:R-:W-:Y:S04]  /*171c0*/  FFMA.FTZ R134, R175, c[0x0][0x2d0], -R133.reuse ;  /* 0x0000b400af867a23 */ /* 0x100fe80000010885 */
[----:B------:R3:W-:Y:S01]  /*171d0*/  MUFU.EX2 R169, R134 ;  /* 0x0000008600a97308 */ /* 0x0007e20000000800 */
[C---:B--2---:R-:W-:Y:S08]  /*171e0*/  HMMA.16816.F32.BF16 R68, R140.reuse, R144, R68 ;  /* 0x000000908c44723c */ /* 0x044ff00000041844 */
[C---:B------:R-:W-:Y:S01]  /*171f0*/  HMMA.16816.F32.BF16 R72, R140.reuse, R146, R72 ;  /* 0x000000928c48723c */ /* 0x040fe20000041848 */
[----:B------:R-:W2:Y:S07]  /*17200*/  LDSM.16.MT88.4 R144, [R182+0x2000] ;  /* 0x00200000b690783b */ /* 0x000eae0000004200 */
[C---:B-1----:R-:W-:Y:S04]  /*17210*/  HMMA.16816.F32.BF16 R76, R140.reuse, R148, R76 ;  /* 0x000000948c4c723c */ /* 0x042fe8000004184c */
[--C-:B---3--:R-:W-:Y:S02]  /*17220*/  FFMA.FTZ R134, R204, c[0x0][0x2d0], -R133.reuse ;  /* 0x0000b400cc867a23 */ /* 0x108fe40000010885 */
[----:B------:R-:W-:Y:S02]  /*17230*/  FFMA.FTZ R133, R139, c[0x0][0x2d0], -R133 ;  /* 0x0000b4008b857a23 */ /* 0x000fe40000010885 */
[----:B------:R-:W1:Y:S01]  /*17240*/  MUFU.EX2 R168, R134 ;  /* 0x0000008600a87308 */ /* 0x000e620000000800 */
[C---:B------:R-:W-:Y:S01]  /*17250*/  HMMA.16816.F32.BF16 R80, R140.reuse, R150, R80 ;  /* 0x000000968c50723c */ /* 0x040fe20000041850 */
[----:B------:R-:W3:Y:S08]  /*17260*/  LDSM.16.MT88.4 R148, [R181+0x2000] ;  /* 0x00200000b594783b */ /* 0x000ef00000004200 */
[----:B------:R-:W4:Y:S01]  /*17270*/  MUFU.EX2 R133, R133 ;  /* 0x0000008500857308 */ /* 0x000f220000000800 */
[C---:B--2---:R-:W-:Y:S03]  /*17280*/  HMMA.16816.F32.BF16 R84, R140.reuse, R144, R84 ;  /* 0x000000908c54723c */ /* 0x044fe60000041854 */
[----:B-1----:R-:W-:Y:S01]  /*17290*/  F2FP.BF16.PACK_AB R161, R168, R169 ;  /* 0x000000a9a8a1723e */ /* 0x002fe200000010ff */
[--C-:B------:R-:W-:Y:S04]  /*172a0*/  FFMA.FTZ R134, R205, c[0x0][0x2d0], -R170.reuse ;  /* 0x0000b400cd867a23 */ /* 0x100fe800000108aa */
[C---:B------:R-:W-:Y:S01]  /*172b0*/  HMMA.16816.F32.BF16 R88, R140.reuse, R146, R88 ;  /* 0x000000928c58723c */ /* 0x040fe20000041858 */
[----:B------:R-:W1:Y:S01]  /*172c0*/  LDSM.16.MT88.4 R144, [R179+0x3000] ;  /* 0x00300000b390783b */ /* 0x000e620000004200 */
[----:B------:R2:W-:Y:S02]  /*172d0*/  MUFU.EX2 R175, R134 ;  /* 0x0000008600af7308 */ /* 0x0005e40000000800 */
[----:B----4-:R-:W-:Y:S04]  /*172e0*/  F2FP.BF16.PACK_AB R163, R133, R135 ;  /* 0x0000008785a3723e */ /* 0x010fe800000010ff */
[C---:B---3--:R-:W-:Y:S08]  /*172f0*/  HMMA.16816.F32.BF16 R92, R140.reuse, R148, R92 ;  /* 0x000000948c5c723c */ /* 0x048ff0000004185c */
[C---:B------:R-:W-:Y:S01]  /*17300*/  HMMA.16816.F32.BF16 R96, R140.reuse, R150, R96 ;  /* 0x000000968c60723c */ /* 0x040fe20000041860 */
[----:B------:R-:W3:Y:S03]  /*17310*/  LDSM.16.MT88.4 R148, [R180+0x3000] ;  /* 0x00300000b494783b */ /* 0x000ee60000004200 */
[----:B--2---:R-:W-:Y:S06]  /*17320*/  FFMA.FTZ R134, R206, c[0x0][0x2d0], -R170 ;  /* 0x0000b400ce867a23 */ /* 0x004fec00000108aa */
[----:B------:R-:W2:Y:S01]  /*17330*/  MUFU.EX2 R134, R134 ;  /* 0x0000008600867308 */ /* 0x000ea20000000800 */
[C---:B-1----:R-:W-:Y:S08]  /*17340*/  HMMA.16816.F32.BF16 R100, R140.reuse, R144, R100 ;  /* 0x000000908c64723c */ /* 0x042ff00000041864 */
[C---:B------:R-:W-:Y:S01]  /*17350*/  HMMA.16816.F32.BF16 R104, R140.reuse, R146, R104 ;  /* 0x000000928c68723c */ /* 0x040fe20000041868 */
[----:B------:R-:W1:Y:S03]  /*17360*/  LDSM.16.MT88.4 R144, [R182+0x3000] ;  /* 0x00300000b690783b */ /* 0x000e660000004200 */
[----:B--2---:R-:W-:Y:S04]  /*17370*/  F2FP.BF16.PACK_AB R162, R134, R175 ;  /* 0x000000af86a2723e */ /* 0x004fe800000010ff */
[C---:B---3--:R-:W-:Y:S08]  /*17380*/  HMMA.16816.F32.BF16 R108, R140.reuse, R148, R108 ;  /* 0x000000948c6c723c */ /* 0x048ff0000004186c */
[C---:B------:R-:W-:Y:S01]  /*17390*/  HMMA.16816.F32.BF16 R112, R140.reuse, R150, R112 ;  /* 0x000000968c70723c */ /* 0x040fe20000041870 */
[----:B------:R-:W2:Y:S07]  /*173a0*/  LDSM.16.MT88.4 R148, [R181+0x3000] ;  /* 0x00300000b594783b */ /* 0x000eae0000004200 */
[C---:B-1----:R-:W-:Y:S08]  /*173b0*/  HMMA.16816.F32.BF16 R116, R140.reuse, R144, R116 ;  /* 0x000000908c74723c */ /* 0x042ff00000041874 */
[C---:B------:R-:W-:Y:S01]  /*173c0*/  HMMA.16816.F32.BF16 R120, R140.reuse, R146, R120 ;  /* 0x000000928c78723c */ /* 0x040fe20000041878 */
[----:B------:R-:W1:Y:S07]  /*173d0*/  LDSM.16.MT88.4 R144, [R179+0x800] ;  /* 0x00080000b390783b */ /* 0x000e6e0000004200 */
[C---:B--2---:R-:W-:Y:S08]  /*173e0*/  HMMA.16816.F32.BF16 R124, R140.reuse, R148, R124 ;  /* 0x000000948c7c723c */ /* 0x044ff0000004187c */
[----:B------:R-:W-:Y:S08]  /*173f0*/  HMMA.16816.F32.BF16 R128, R140, R150, R128 ;  /* 0x000000968c80723c */ /* 0x000ff00000041880 */
[C---:B-1----:R-:W-:Y:S01]  /*17400*/  HMMA.16816.F32.BF16 R140, R160.reuse, R144, R4 ;  /* 0x00000090a08c723c */ /* 0x042fe20000041804 */
        /* <DEDUP_REMOVED lines=39> */
[-C--:B------:R-:W-:Y:S01]  /*17680*/  MOV R8, R3.reuse ;  /* 0x0000000300087202 */ /* 0x080fe20000000f00 */
[C---:B------:R-:W-:Y:S08]  /*17690*/  HMMA.16816.F32.BF16 R112, R160.reuse, R10, R112 ;  /* 0x0000000aa070723c */ /* 0x040ff00000041870 */
[C---:B---3--:R-:W-:Y:S08]  /*176a0*/  HMMA.16816.F32.BF16 R116, R160.reuse, R12, R116 ;  /* 0x0000000ca074723c */ /* 0x048ff00000041874 */
[C---:B------:R-:W-:Y:S08]  /*176b0*/  HMMA.16816.F32.BF16 R120, R160.reuse, R14, R120 ;  /* 0x0000000ea078723c */ /* 0x040ff00000041878 */
[C---:B-1----:R-:W-:Y:S07]  /*176c0*/  HMMA.16816.F32.BF16 R124, R160.reuse, R4, R124 ;  /* 0x00000004a07c723c */ /* 0x042fee000004187c */
        /* <DEDUP_REMOVED lines=9> */
[----:B------:R-:W-:Y:S01]  /*17760*/  FADD.FTZ R207, R133, R0 ;  /* 0x0000000085cf7221 */ /* 0x000fe20000010000 */
[----:B------:R-:W-:Y:S01]  /*17770*/  MOV R133, R132 ;  /* 0x0000008400857202 */ /* 0x000fe20000000f00 */
[----:B------:R-:W-:-:S05]  /*17780*/  @P0 BRA `(.L_x_716) ;  /* 0xffffe07000000947 */ /* 0x000fca000383ffff */
.L_x_715:
[----:B------:R-:W-:-:S13]  /*17790*/  ISETP.GE.AND P0, PT, R195, R209, PT ;  /* 0x000000d1c300720c */ /* 0x000fda0003f06270 */
[----:B------:R-:W-:Y:S05]  /*177a0*/  @!P0 BRA `(.L_x_717) ;  /* 0x0000278000008947 */ /* 0x000fea0003800000 */
[----:B------:R-:W-:Y:S02]  /*177b0*/  MOV R134, R8 ;  /* 0x0000000800867202 */ /* 0x000fe40000000f00 */
[----:B------:R-:W-:Y:S02]  /*177c0*/  MOV R133, R132 ;  /* 0x0000008400857202 */ /* 0x000fe40000000f00 */
.L_x_726:
[----:B------:R-:W-:Y:S04]  /*177d0*/  DEPBAR.LE SB0, 0x0 ;  /* 0x000080000000791a */ /* 0x000fe80000000000 */
[----:B------:R-:W-:Y:S01]  /*177e0*/  WARPSYNC 0xffffffff ;  /* 0xffffffff00007948 */ /* 0x000fe20003800000 */
[----:B------:R-:W-:Y:S01]  /*177f0*/  BAR.SYNC.DEFER_BLOCKING 0x0 ;  /* 0x0000000000007b1d */ /* 0x000fe20000010000 */
[----:B------:R-:W-:Y:S01]  /*17800*/  SHF.R.S32.HI R0, RZ, 0x1f, R195 ;  /* 0x0000001fff007819 */ /* 0x000fe200000114c3 */
[----:B------:R-:W-:Y:S01]  /*17810*/  IMAD.WIDE.U32 R2, R195, c[0x0][0x208], RZ ;  /* 0x00008200c3027a25 */ /* 0x000fe200078e00ff */
[----:B------:R-:W-:Y:S02]  /*17820*/  LOP3.LUT P2, RZ, R215, 0x1, RZ, 0xc0, !PT ;  /* 0x00000001d7ff7812 */ /* 0x000fe4000784c0ff */
[----:B------:R-:W-:Y:S01]  /*17830*/  MOV R197, c[0x0][0x2c4] ;  /* 0x0000b10000c57a02 */ /* 0x000fe20000000f00 */
[----:B------:R-:W-:Y:S03]  /*17840*/  IMAD R0, R0, c[0x0][0x208], RZ ;  /* 0x0000820000007a24 */ /* 0x000fe600078e02ff */
[----:B------:R-:W-:Y:S01]  /*17850*/  ISETP.NE.AND P3, PT, R197, 0x1, PT ;  /* 0x00000001c500780c */ /* 0x000fe20003f65270 */
[----:B------:R-:W-:Y:S01]  /*17860*/  IMAD R4, R195, c[0x0][0x20c], R0 ;  /* 0x00008300c3047a24 */ /* 0x000fe200078e0200 */
[C---:B------:R-:W-:Y:S01]  /*17870*/  LEA R0, P0, R2.reuse, R222, 0x5 ;  /* 0x000000de02007211 */ /* 0x040fe200078028ff */
[----:B------:R-:W-:Y:S03]  /*17880*/  IMAD.MOV.U32 R197, RZ, RZ, c[0x0][0x32c] ;  /* 0x0000cb00ffc57624 */ /* 0x000fe600078e00ff */
[----:B------:R-:W-:Y:S04]  /*17890*/  IADD3 R3, R3, R4, RZ ;  /* 0x0000000403037210 */ /* 0x000fe80007ffe0ff */
[----:B------:R-:W-:Y:S02]  /*178a0*/  LEA.HI.X R3, R2, R224, R3, 0x5, P0 ;  /* 0x000000e002037211 */ /* 0x000fe400000f2c03 */
[C---:B------:R-:W-:Y:S01]  /*178b0*/  LEA R2, P0, R0.reuse, c[0x0][0x1f8], 0x1 ;  /* 0x00007e0000027a11 */ /* 0x040fe200078008ff */
[----:B------:R-:W-:Y:S03]  /*178c0*/  LDSM.16.M88.4 R16, [R183] ;  /* 0x00000000b710783b */ /* 0x000fe60000000200 */
[----:B------:R-:W-:Y:S01]  /*178d0*/  LEA.HI.X R3, R0, c[0x0][0x1fc], R3, 0x1, P0 ;  /* 0x00007f0000037a11 */ /* 0x000fe200000f0c03 */
        /* <DEDUP_REMOVED lines=9> */
[----:B------:R-:W-:Y:S02]  /*17970*/  @P0 IMAD R6, R4, c[0x0][0x1e0], RZ ;  /* 0x0000780004060a24 */ /* 0x000fe400078e02ff */
[C---:B------:R-:W-:Y:S04]  /*17980*/  @P0 IMAD.WIDE.U32 R4, R0.reuse, c[0x0][0x1e0], RZ ;  /* 0x0000780000040a25 */ /* 0x040fe800078e00ff */
[----:B------:R-:W-:Y:S05]  /*17990*/  @P0 IMAD R0, R0, c[0x0][0x1e4], R6 ;  /* 0x0000790000000a24 */ /* 0x000fea00078e0206 */
[----:B------:R-:W-:Y:S02]  /*179a0*/  @P0 IADD3 R5, R5, R0, RZ ;  /* 0x0000000005050210 */ /* 0x000fe40007ffe0ff */
[C---:B------:R-:W-:Y:S04]  /*179b0*/  @P0 LEA R0, P1, R4.reuse, R220, 0x5 ;  /* 0x000000dc04000211 */ /* 0x040fe800078228ff */
[----:B------:R-:W-:Y:S02]  /*179c0*/  @P0 LEA.HI.X R4, R4, R219, R5, 0x5, P1 ;  /* 0x000000db04040211 */ /* 0x000fe400008f2c05 */
[C---:B------:R-:W-:Y:S04]  /*179d0*/  @P0 LEA R198, P1, R0.reuse, c[0x0][0x1c8], 0x1 ;  /* 0x0000720000c60a11 */ /* 0x040fe800078208ff */
[----:B------:R-:W-:Y:S02]  /*179e0*/  @P0 LEA.HI.X R199, R0, c[0x0][0x1cc], R4, 0x1, P1 ;  /* 0x0000730000c70a11 */ /* 0x000fe400008f0c04 */
[C---:B-1----:R-:W-:Y:S08]  /*179f0*/  HMMA.16816.F32.BF16 R4, R16.reuse, R8, RZ ;  /* 0x000000081004723c */ /* 0x042ff000000418ff */
[C---:B------:R-:W-:Y:S08]  /*17a00*/  HMMA.16816.F32.BF16 R8, R16.reuse, R10, RZ ;  /* 0x0000000a1008723c */ /* 0x040ff000000418ff */
[C---:B--2---:R-:W-:Y:S08]  /*17a10*/  HMMA.16816.F32.BF16 R12, R16.reuse, R160, RZ ;  /* 0x000000a0100c723c */ /* 0x044ff000000418ff */
[----:B------:R-:W-:Y:S01]  /*17a20*/  HMMA.16816.F32.BF16 R16, R16, R162, RZ ;  /* 0x000000a21010723c */ /* 0x000fe200000418ff */
[----:B------:R-:W1:Y:S05]  /*17a30*/  LDSM.16.M88.4 R160, [R189] ;  /* 0x00000000bda0783b */ /* 0x000e6a0000000200 */
[----:B------:R-:W-:Y:S01]  /*17a40*/  @!PT LDS RZ, [RZ] ;  /* 0x00000000fffff984 */ /* 0x000fe20000000800 */
[----:B------:R-:W-:Y:S01]  /*17a50*/  @!PT LDS RZ, [RZ] ;  /* 0x00000000fffff984 */ /* 0x000fe20000000800 */
[----:B------:R-:W-:Y:S01]  /*17a60*/  @!PT LDS RZ, [RZ] ;  /* 0x00000000fffff984 */ /* 0x000fe20000000800 */
[----:B------:R2:W-:Y:S02]  /*17a70*/  LDGSTS.E.BYPASS.LTC128B.128 [R218+0x8080], [R2.64], !P2 ;  /* 0x0808000002da7fae */ /* 0x0005e4000d101d46 */
[C---:B---3--:R-:W-:Y:S03]  /*17a80*/  HMMA.16816.F32.BF16 R4, R164.reuse, R168, R4 ;  /* 0x000000a8a404723c */ /* 0x048fe60000041804 */
[----:B------:R2:W-:Y:S05]  /*17a90*/  LDGSTS.E.BYPASS.LTC128B.128 [R218+0x9080], [R2.64+0x80], !P6 ;  /* 0x0908008002da7fae */ /* 0x0005ea000f101d46 */
[C---:B------:R-:W-:Y:S01]  /*17aa0*/  HMMA.16816.F32.BF16 R8, R164.reuse, R170, R8 ;  /* 0x000000aaa408723c */ /* 0x040fe20000041808 */
[----:B------:R2:W-:Y:S05]  /*17ab0*/  LDGSTS.E.BYPASS.LTC128B.128 [R218+0xa080], [R2.64+0x100], !P5 ;  /* 0x0a08010002da7fae */ /* 0x0005ea000e901d46 */
[----:B------:R2:W-:Y:S05]  /*17ac0*/  LDGSTS.E.BYPASS.LTC128B.128 [R218+0xb080], [R2.64+0x180], !P4 ;  /* 0x0b08018002da7fae */ /* 0x0005ea000e101d46 */
[----:B------:R-:W-:Y:S05]  /*17ad0*/  LDSM.16.M88.4 R168, [R186] ;  /* 0x00000000baa8783b */ /* 0x000fea0000000200 */
[----:B------:R-:W3:Y:S05]  /*17ae0*/  LDSM.16.M88.4 R172, [R177] ;  /* 0x00000000b1ac783b */ /* 0x000eea0000000200 */
[----:B------:R-:W0:Y:S01]  /*17af0*/  LDGDEPBAR ;  /* 0x00000000000079af */ /* 0x000e220000000000 */
[C---:B-1----:R-:W-:Y:S08]  /*17b00*/  HMMA.16816.F32.BF16 R12, R164.reuse, R160, R12 ;  /* 0x000000a0a40c723c */ /* 0x042ff0000004180c */
[----:B------:R-:W-:Y:S01]  /*17b10*/  HMMA.16816.F32.BF16 R16, R164, R162, R16 ;  /* 0x000000a2a410723c */ /* 0x000fe20000041810 */
[----:B------:R-:W1:Y:S05]  /*17b20*/  LDSM.16.M88.4 R160, [R177+0x800] ;  /* 0x00080000b1a0783b */ /* 0x000e6a0000000200 */
[----:B------:R-:W-:Y:S02]  /*17b30*/  LDSM.16.M88.4 R164, [R185] ;  /* 0x00000000b9a4783b */ /* 0x000fe40000000200 */
[C---:B---3--:R-:W-:Y:S08]  /*17b40*/  HMMA.16816.F32.BF16 R4, R168.reuse, R172, R4 ;  /* 0x000000aca804723c */ /* 0x048ff00000041804 */
[C---:B------:R-:W-:Y:S01]  /*17b50*/  HMMA.16816.F32.BF16 R8, R168.reuse, R174, R8 ;  /* 0x000000aea808723c */ /* 0x040fe20000041808 */
[----:B------:R-:W3:Y:S07]  /*17b60*/  LDSM.16.M88.4 R172, [R176+-0x3000] ;  /* 0xffd00000b0ac783b */ /* 0x000eee0000000200 */
[C---:B-1----:R-:W-:Y:S08]  /*17b70*/  HMMA.16816.F32.BF16 R12, R168.reuse, R160, R12 ;  /* 0x000000a0a80c723c */ /* 0x042ff0000004180c */
[----:B------:R-:W-:Y:S01]  /*17b80*/  HMMA.16816.F32.BF16 R16, R168, R162, R16 ;  /* 0x000000a2a810723c */ /* 0x000fe20000041810 */
[----:B------:R-:W1:Y:S05]  /*17b90*/  LDSM.16.M88.4 R160, [R176+-0x2800] ;  /* 0xffd80000b0a0783b */ /* 0x000e6a0000000200 */
[----:B------:R-:W-:Y:S02]  /*17ba0*/  LDSM.16.M88.4 R168, [R183+0x4000] ;  /* 0x00400000b7a8783b */ /* 0x000fe40000000200 */
[C---:B---3--:R-:W-:Y:S08]  /*17bb0*/  HMMA.16816.F32.BF16 R4, R164.reuse, R172, R4 ;  /* 0x000000aca404723c */ /* 0x048ff00000041804 */
[C---:B------:R-:W-:Y:S01]  /*17bc0*/  HMMA.16816.F32.BF16 R8, R164.reuse, R174, R8 ;  /* 0x000000aea408723c */ /* 0x040fe20000041808 */
[----:B------:R-:W3:Y:S07]  /*17bd0*/  LDSM.16.M88.4 R172, [R178+0x1000] ;  /* 0x00100000b2ac783b */ /* 0x000eee0000000200 */
[C---:B-1----:R-:W-:Y:S08]  /*17be0*/  HMMA.16816.F32.BF16 R12, R164.reuse, R160, R12 ;  /* 0x000000a0a40c723c */ /* 0x042ff0000004180c */
[----:B------:R-:W-:Y:S01]  /*17bf0*/  HMMA.16816.F32.BF16 R16, R164, R162, R16 ;  /* 0x000000a2a410723c */ /* 0x000fe20000041810 */
[----:B------:R-:W1:Y:S05]  /*17c00*/  LDSM.16.M88.4 R160, [R178+0x1800] ;  /* 0x00180000b2a0783b */ /* 0x000e6a0000000200 */
[----:B------:R-:W-:Y:S02]  /*17c10*/  LDSM.16.M88.4 R164, [R184+0x4000] ;  /* 0x00400000b8a4783b */ /* 0x000fe40000000200 */
[C---:B---3--:R-:W-:Y:S08]  /*17c20*/  HMMA.16816.F32.BF16 R4, R168.reuse, R172, R4 ;  /* 0x000000aca804723c */ /* 0x048ff00000041804 */
[C---:B------:R-:W-:Y:S01]  /*17c30*/  HMMA.16816.F32.BF16 R8, R168.reuse, R174, R8 ;  /* 0x000000aea808723c */ /* 0x040fe20000041808 */
[----:B------:R-:W3:Y:S07]  /*17c40*/  LDSM.16.M88.4 R172, [R191] ;  /* 0x00000000bfac783b */ /* 0x000eee0000000200 */
[C---:B-1----:R-:W-:Y:S08]  /*17c50*/  HMMA.16816.F32.BF16 R12, R168.reuse, R160, R12 ;  /* 0x000000a0a80c723c */ /* 0x042ff0000004180c */
[----:B------:R-:W-:Y:S01]  /*17c60*/  HMMA.16816.F32.BF16 R16, R168, R162, R16 ;  /* 0x000000a2a810723c */ /* 0x000fe20000041810 */
[----:B------:R-:W1:Y:S05]  /*17c70*/  LDSM.16.M88.4 R160, [R190] ;  /* 0x00000000bea0783b */ /* 0x000e6a0000000200 */
        /* <DEDUP_REMOVED lines=69> */
[----:B------:R-:W1:Y:S01]  /*180d0*/  LDSM.16.M88.4 R160, [R176+0x800] ;  /* 0x00080000b0a0783b */ /* 0x000e620000000200 */
[----:B------:R-:W-:Y:S04]  /*180e0*/  DEPBAR.LE SB0, 0x0 ;  /* 0x000080000000791a */ /* 0x000fe80000000000 */
[----:B------:R-:W-:Y:S02]  /*180f0*/  BAR.SYNC.DEFER_BLOCKING 0x0 ;  /* 0x0000000000007b1d */ /* 0x000fe40000010000 */
[C---:B---3--:R-:W-:Y:S08]  /*18100*/  HMMA.16816.F32.BF16 R4, R164.reuse, R172, R4 ;  /* 0x000000aca404723c */ /* 0x048ff00000041804 */
[C---:B------:R-:W-:Y:S08]  /*18110*/  HMMA.16816.F32.BF16 R8, R164.reuse, R174, R8 ;  /* 0x000000aea408723c */ /* 0x040ff00000041808 */
[C---:B-1----:R-:W-:Y:S08]  /*18120*/  HMMA.16816.F32.BF16 R12, R164.reuse, R160, R12 ;  /* 0x000000a0a40c723c */ /* 0x042ff0000004180c */
[----:B------:R-:W-:Y:S01]  /*18130*/  FMUL.FTZ R0, R4, c[0x0][0x320] ;  /* 0x0000c80004007a20 */ /* 0x000fe20000410000 */
[----:B------:R-:W-:Y:S03]  /*18140*/  HMMA.16816.F32.BF16 R16, R164, R162, R16 ;  /* 0x000000a2a410723c */ /* 0x000fe60000041810 */
[----:B------:R1:W3:Y:S01]  /*18150*/  MUFU.TANH R169, R0 ;  /* 0x0000000000a97308 */ /* 0x0002e20000002400 */
[----:B------:R-:W-:Y:S01]  /*18160*/  @!PT LDS RZ, [RZ] ;  /* 0x00000000fffff984 */ /* 0x000fe20000000800 */
[----:B------:R-:W-:Y:S01]  /*18170*/  @!PT LDS RZ, [RZ] ;  /* 0x00000000fffff984 */ /* 0x000fe20000000800 */
[----:B------:R-:W-:Y:S01]  /*18180*/  @!PT LDS RZ, [RZ] ;  /* 0x00000000fffff984 */ /* 0x000fe20000000800 */
[----:B------:R4:W-:Y:S01]  /*18190*/  @P0 LDGSTS.E.BYPASS.LTC128B.128 [R196+0xc080], [R198.64], !P2 ;  /* 0x0c080000c6c40fae */ /* 0x0009e2000d101d46 */
[----:B------:R-:W-:Y:S01]  /*181a0*/  IMAD.IADD R4, R226, 0x1, R225 ;  /* 0x00000001e2047824 */ /* 0x000fe200078e02e1 */
[----:B------:R-:W-:Y:S03]  /*181b0*/  ISETP.GE.AND P2, PT, R197, 0x1, PT ;  /* 0x00000001c500780c */ /* 0x000fe60003f46270 */
[----:B------:R4:W-:Y:S05]  /*181c0*/  @P0 LDGSTS.E.BYPASS.LTC128B.128 [R196+0xd080], [R198.64+0x80], !P6 ;  /* 0x0d080080c6c40fae */ /* 0x0009ea000f101d46 */
[----:B------:R4:W-:Y:S05]  /*181d0*/  @P0 LDGSTS.E.BYPASS.LTC128B.128 [R196+0xe080], [R198.64+0x100], !P5 ;  /* 0x0e080100c6c40fae */ /* 0x0009ea000e901d46 */
[----:B------:R4:W-:Y:S05]  /*181e0*/  @P0 LDGSTS.E.BYPASS.LTC128B.128 [R196+0xf080], [R198.64+0x180], !P4 ;  /* 0x0f080180c6c40fae */ /* 0x0009ea000e101d46 */
[----:B------:R-:W0:Y:S01]  /*181f0*/  LDGDEPBAR ;  /* 0x00000000000079af */ /* 0x000e220000000000 */
[----:B--2---:R-:W-:Y:S02]  /*18200*/  FMUL.FTZ R2, R17, c[0x0][0x320] ;  /* 0x0000c80011027a20 */ /* 0x004fe40000410000 */
[----:B-1----:R-:W-:Y:S01]  /*18210*/  FMUL.FTZ R0, R5, c[0x0][0x320] ;  /* 0x0000c80005007a20 */ /* 0x002fe20000410000 */
[----:B------:R-:W-:Y:S03]  /*18220*/  SHF.L.U32 R5, R195, 0x5, RZ ;  /* 0x00000005c3057819 */ /* 0x000fe600000006ff */
[----:B------:R1:W2:Y:S02]  /*18230*/  MUFU.TANH R168, R0 ;  /* 0x0000000000a87308 */ /* 0x0002a40000002400 */
        /* <DEDUP_REMOVED lines=27> */
[----:B------:R-:W-:Y:S04]  /*183f0*/  FMUL.FTZ R0, R18, c[0x0][0x320] ;  /* 0x0000c80012007a20 */ /* 0x000fe80000410000 */
[----:B------:R5:W1:Y:S01]  /*18400*/  MUFU.TANH R14, R0 ;  /* 0x00000000000e7308 */ /* 0x000a620000002400 */
[----:B------:R-:W1:Y:S01]  /*18410*/  SHFL.IDX PT, R3, R4, RZ, 0x1c1f ;  /* 0x001c1fff04037589 */ /* 0x000e6200000e0000 */
[----:B-----5:R-:W-:Y:S04]  /*18420*/  IADD3 R0, -R210, 0x1, -R5 ;  /* 0x00000001d2007810 */ /* 0x020fe80007ffe905 */
[----:B------:R-:W-:Y:S04]  /*18430*/  IADD3 R0, -R213, R0, R212 ;  /* 0x00000000d5007210 */ /* 0x000fe80007ffe1d4 */
[C---:B------:R-:W-:Y:S02]  /*18440*/  IADD3 R7, R0.reuse, c[0x0][0x328], RZ ;  /* 0x0000ca0000077a10 */ /* 0x040fe40007ffe0ff */
[----:B------:R-:W-:Y:S02]  /*18450*/  IADD3 R6, R0, UR4, RZ ;  /* 0x0000000400067c10 */ /* 0x000fe4000fffe0ff */
[----:B-1----:R-:W-:Y:S02]  /*18460*/  IADD3 R2, R7, R3, RZ ;  /* 0x0000000307027210 */ /* 0x002fe40007ffe0ff */
        /* <DEDUP_REMOVED lines=15> */
.L_x_720:
[----:B------:R-:W-:Y:S04]  /*18560*/  MOV R8, c[0x0][0x32c] ;  /* 0x0000cb0000087a02 */ /* 0x000fe80000000f00 */
[----:B------:R-:W-:Y:S11]  /*18570*/  ISETP.NE.AND P0, PT, R8, 0x1, PT ;  /* 0x000000010800780c */ /* 0x000ff60003f05270 */
[----:B------:R-:W-:Y:S02]  /*18580*/  @!UPT UIADD3 URZ, URZ, URZ, URZ ;  /* 0x0000003f3f3ff290 */ /* 0x000fe4000fffe03f */
[----:B------:R-:W-:Y:S05]  /*18590*/  @P0 IMAD.HI.U32 R8, R3, c[0x0][0x330], RZ ;  /* 0x0000cc0003080a27 */ /* 0x000fea00078e00ff */
[----:B------:R-:W-:Y:S02]  /*185a0*/  @P0 SHF.R.U32.HI R3, RZ, c[0x0][0x334], R8 ;  /* 0x0000cd00ff030a19 */ /* 0x000fe40000011608 */
.L_x_721:
[----:B------:R-:W-:Y:S05]  /*185b0*/  BSYNC B0 ;  /* 0x0000000000007941 */ /* 0x000fea0003800000 */
.L_x_719:
[----:B------:R-:W-:Y:S04]  /*185c0*/  IMAD R3, R3, c[0x0][0x32c], -R5 ;  /* 0x0000cb0003037a24 */ /* 0x000fe800078e0a05 */
[----:B------:R-:W-:Y:S05]  /*185d0*/  IMAD.IADD R3, R3, 0x1, -R210 ;  /* 0x0000000103037824 */ /* 0x000fea00078e0ad2 */
[----:B------:R-:W-:Y:S02]  /*185e0*/  IADD3 R8, R3, c[0x0][0x32c], RZ ;  /* 0x0000cb0003087a10 */ /* 0x000fe40007ffe0ff */
[----:B------:R-:W-:Y:S02]  /*185f0*/  IMNMX R0, R0, R3, !PT ;  /* 0x0000000300007217 */ /* 0x000fe40007800200 */
[----:B------:R-:W-:Y:S02]  /*18600*/  IMNMX R2, R2, R8, PT ;  /* 0x0000000802027217 */ /* 0x000fe40003800200 */
.L_x_718:
        /* <DEDUP_REMOVED lines=42> */
.L_x_724:
[----:B------:R-:W-:Y:S04]  /*188b0*/  MOV R4, c[0x0][0x32c] ;  /* 0x0000cb0000047a02 */ /* 0x000fe80000000f00 */
[----:B------:R-:W-:Y:S11]  /*188c0*/  ISETP.NE.AND P0, PT, R4, 0x1, PT ;  /* 0x000000010400780c */ /* 0x000ff60003f05270 */
[----:B------:R-:W-:Y:S02]  /*188d0*/  @!UPT UIADD3 URZ, URZ, URZ, URZ ;  /* 0x0000003f3f3ff290 */ /* 0x000fe4000fffe03f */
[----:B------:R-:W-:Y:S05]  /*188e0*/  @P0 IMAD.HI.U32 R4, R3, c[0x0][0x330], RZ ;  /* 0x0000cc0003040a27 */ /* 0x000fea00078e00ff */
[----:B------:R-:W-:Y:S02]  /*188f0*/  @P0 SHF.R.U32.HI R3, RZ, c[0x0][0x334], R4 ;  /* 0x0000cd00ff030a19 */ /* 0x000fe40000011604 */
.L_x_725:
[----:B------:R-:W-:Y:S05]  /*18900*/  BSYNC B0 ;  /* 0x0000000000007941 */ /* 0x000fea0003800000 */
.L_x_723:
[----:B------:R-:W-:Y:S04]  /*18910*/  IMAD R5, R3, c[0x0][0x32c], -R5 ;  /* 0x0000cb0003057a24 */ /* 0x000fe800078e0a05 */
[----:B------:R-:W-:Y:S05]  /*18920*/  IMAD.IADD R3, R5, 0x1, -R210 ;  /* 0x0000000105037824 */ /* 0x000fea00078e0ad2 */
[----:B------:R-:W-:Y:S02]  /*18930*/  IADD3 R4, R3, c[0x0][0x32c], RZ ;  /* 0x0000cb0003047a10 */ /* 0x000fe40007ffe0ff */
[----:B------:R-:W-:Y:S02]  /*18940*/  IMNMX R0, R0, R3, !PT ;  /* 0x0000000300007217 */ /* 0x000fe40007800200 */
[----:B------:R-:W-:Y:S02]  /*18950*/  IMNMX R2, R2, R4, PT ;  /* 0x0000000402027217 */ /* 0x000fe40003800200 */
.L_x_722:
[----:B------:R-:W-:Y:S01]  /*18960*/  FMNMX.FTZ R3, R8, R133, !PT ;  /* 0x0000008508037209 */ /* 0x000fe20007810000 */
[----:B------:R-:W-:Y:S01]  /*18970*/  LDSM.16.MT88.4 R164, [R180] ;  /* 0x00000000b4a4783b */ /* 0x000fe20000004200 */
        /* <DEDUP_REMOVED lines=27> */
[----:B------:R-:W-:Y:S04]  /*18b30*/  ISETP.GT.AND P0, PT, R0, 0x11, P1 ;  /* 0x000000110000780c */ /* 0x000fe80000f04270 */
[----:B------:R-:W-:Y:S02]  /*18b40*/  ISETP.LT.OR P0, PT, R2, 0x12, P0 ;  /* 0x000000120200780c */ /* 0x000fe40000701670 */
[----:B-1----:R-:W-:Y:S02]  /*18b50*/  FMNMX.FTZ R3, R3, R13, !PT ;  /* 0x0000000d03037209 */ /* 0x002fe40007810000 */
[----:B------:R-:W-:Y:S02]  /*18b60*/  FSEL R171, R15, -INF , !P0 ;  /* 0xff8000000fab7808 */ /* 0x000fe40004000000 */
[----:B------:R-:W-:Y:S04]  /*18b70*/  ISETP.GT.AND P0, PT, R0, 0x18, P1 ;  /* 0x000000180000780c */ /* 0x000fe80000f04270 */
[----:B------:R-:W-:Y:S04]  /*18b80*/  ISETP.LT.OR P0, PT, R2, 0x19, P0 ;  /* 0x000000190200780c */ /* 0x000fe80000701670 */
[----:B------:R-:W-:Y:S02]  /*18b90*/  FSEL R172, R14, -INF , !P0 ;  /* 0xff8000000eac7808 */ /* 0x000fe40004000000 */
[----:B------:R-:W-:Y:S02]  /*18ba0*/  ISETP.GT.AND P0, PT, R0, 0x19, P1 ;  /* 0x000000190000780c */ /* 0x000fe40000f04270 */
[----:B------:R-:W-:Y:S02]  /*18bb0*/  FMNMX.FTZ R0, R170, R12, !PT ;  /* 0x0000000caa007209 */ /* 0x000fe40007810000 */
[----:B------:R-:W1:Y:S01]  /*18bc0*/  SHFL.BFLY PT, R12, R3, 0x1, 0x1f ;  /* 0x0c201f00030c7f89 */ /* 0x000e6200000e0000 */
[----:B------:R-:W-:Y:S02]  /*18bd0*/  ISETP.LT.OR P0, PT, R2, 0x1a, P0 ;  /* 0x0000001a0200780c */ /* 0x000fe40000701670 */
[----:B------:R-:W-:Y:S02]  /*18be0*/  FMNMX.FTZ R0, R171, R0, !PT ;  /* 0x00000000ab007209 */ /* 0x000fe40007810000 */
[----:B------:R-:W-:Y:S02]  /*18bf0*/  FSEL R135, R16, -INF , !P0 ;  /* 0xff80000010877808 */ /* 0x000fe40004000000 */
[----:B------:R-:W-:Y:S04]  /*18c00*/  FMNMX.FTZ R0, R172, R0, !PT ;  /* 0x00000000ac007209 */ /* 0x000fe80007810000 */
[----:B------:R-:W-:Y:S05]  /*18c10*/  FMNMX.FTZ R0, R135, R0, !PT ;  /* 0x0000000087007209 */ /* 0x000fea0007810000 */
[----:B------:R-:W2:Y:S01]  /*18c20*/  SHFL.BFLY PT, R2, R0, 0x2, 0x1f ;  /* 0x0c401f0000027f89 */ /* 0x000ea200000e0000 */
[----:B-1----:R-:W-:Y:S07]  /*18c30*/  FMNMX.FTZ R132, R3, R12, !PT ;  /* 0x0000000c03847209 */ /* 0x002fee0007810000 */
[----:B------:R-:W-:Y:S01]  /*18c40*/  LDSM.16.MT88.4 R12, [R179] ;  /* 0x00000000b30c783b */ /* 0x000fe20000004200 */
[C---:B------:R-:W-:Y:S01]  /*18c50*/  FSETP.NEU.FTZ.AND P0, PT, R132.reuse, -INF , PT ;  /* 0xff8000008400780b */ /* 0x040fe20003f1d000 */
[----:B------:R-:W-:Y:S05]  /*18c60*/  FMUL.FTZ R3, R132, c[0x0][0x2d0] ;  /* 0x0000b40084037a20 */ /* 0x000fea0000410000 */
[----:B------:R-:W-:Y:S05]  /*18c70*/  FSEL R139, R3, RZ, P0 ;  /* 0x000000ff038b7208 */ /* 0x000fea0000000000 */
[--C-:B------:R-:W-:Y:S01]  /*18c80*/  FFMA.FTZ R11, R11, c[0x0][0x2d0], -R139.reuse ;  /* 0x0000b4000b0b7a23 */ /* 0x100fe2000001088b */
[----:B--2---:R-:W-:Y:S01]  /*18c90*/  FMNMX.FTZ R2, R0, R2, !PT ;  /* 0x0000000200027209 */ /* 0x004fe20007810000 */
[--C-:B------:R-:W-:Y:S02]  /*18ca0*/  FFMA.FTZ R0, R8, c[0x0][0x2d0], -R139.reuse ;  /* 0x0000b40008007a23 */ /* 0x100fe4000001088b */
[----:B------:R-:W-:Y:S02]  /*18cb0*/  MUFU.EX2 R202, R11 ;  /* 0x0000000b00ca7308 */ /* 0x000fe40000000800 */
[----:B------:R-:W1:Y:S08]  /*18cc0*/  SHFL.BFLY PT, R3, R2, 0x1, 0x1f ;  /* 0x0c201f0002037f89 */ /* 0x000e7000000e0000 */
[----:B------:R2:W-:Y:S01]  /*18cd0*/  MUFU.EX2 R205, R0 ;  /* 0x0000000000cd7308 */ /* 0x0005e20000000800 */
        /* <DEDUP_REMOVED lines=171> */
[----:B------:R-:W-:Y:S02]  /*19790*/  FMUL.FTZ R104, R2, R104 ;  /* 0x0000006802687220 */ /* 0x000fe40000410000 */
        /* <DEDUP_REMOVED lines=8> */
[C---:B------:R-:W-:Y:S01]  /*19820*/  FMUL.FTZ R108, R2.reuse, R108 ;  /* 0x0000006c026c7220 */ /* 0x040fe20000410000 */
        /* <DEDUP_REMOVED lines=8> */
[C---:B------:R-:W-:Y:S02]  /*198b0*/  FMUL.FTZ R112, R2.reuse, R112 ;  /* 0x0000007002707220 */ /* 0x040fe40000410000 */
        /* <DEDUP_REMOVED lines=80> */
[-C--:B------:R-:W-:Y:S01]  /*19dc0*/  MOV R8, R3.reuse ;  /* 0x0000000300087202 */ /* 0x080fe20000000f00 */
[C---:B---3--:R-:W-:Y:S04]  /*19dd0*/  HMMA.16816.F32.BF16 R116, R160.reuse, R12, R116 ;  /* 0x0000000ca074723c */ /* 0x048fe80000041874 */
[----:B------:R-:W-:Y:S02]  /*19de0*/  FADD.FTZ R2, R198, R2 ;  /* 0x00000002c6027221 */ /* 0x000fe40000010000 */
[----:B------:R-:W-:Y:S02]  /*19df0*/  FADD.FTZ R0, R203, R0 ;  /* 0x00000000cb007221 */ /* 0x000fe40000010000 */
[C---:B------:R-:W-:Y:S04]  /*19e00*/  HMMA.16816.F32.BF16 R120, R160.reuse, R14, R120 ;  /* 0x0000000ea078723c */ /* 0x040fe80000041878 */
[----:B------:R-:W-:Y:S02]  /*19e10*/  FADD.FTZ R2, R197, R2 ;  /* 0x00000002c5027221 */ /* 0x000fe40000010000 */
[----:B------:R-:W-:Y:S02]  /*19e20*/  FADD.FTZ R0, R202, R0 ;  /* 0x00000000ca007221 */ /* 0x000fe40000010000 */
        /* <DEDUP_REMOVED lines=9> */
[----:B------:R-:W-:Y:S01]  /*19ec0*/  IADD3 R0, R195, -0x1, RZ ;  /* 0xffffffffc3007810 */ /* 0x000fe20007ffe0ff */
[----:B------:R-:W-:Y:S01]  /*19ed0*/  FADD.FTZ R208, R169, R4 ;  /* 0x00000004a9d07221 */ /* 0x000fe20000010000 */
[----:B------:R-:W-:Y:S01]  /*19ee0*/  MOV R134, R3 ;  /* 0x0000000300867202 */ /* 0x000fe20000000f00 */
[----:B------:R-:W-:Y:S01]  /*19ef0*/  FADD.FTZ R207, R133, R2 ;  /* 0x0000000285cf7221 */ /* 0x000fe20000010000 */
[----:B------:R-:W-:Y:S02]  /*19f00*/  MOV R195, R0 ;  /* 0x0000000000c37202 */ /* 0x000fe40000000f00 */
[----:B------:R-:W-:Y:S01]  /*19f10*/  MOV R133, R132 ;  /* 0x0000008400857202 */ /* 0x000fe20000000f00 */
[----:B------:R-:W-:-:S05]  /*19f20*/  @P0 BRA `(.L_x_726) ;  /* 0xffffd8a000000947 */ /* 0x000fca000383ffff */
.L_x_717:
[----:B------:R-:W-:Y:S02]  /*19f30*/  MOV R7, 0x1f ;  /* 0x0000001f00077802 */ /* 0x000fe40000000f00 */
[----:B------:R-:W-:Y:S01]  /*19f40*/  MOV R6, 0xffffffff ;  /* 0xffffffff00067802 */ /* 0x000fe20000000f00 */
[----:B------:R-:W-:Y:S05]  /*19f50*/  BRA.DIV ~URZ, `(.L_x_727) ;  /* 0x000061d27f007947 */ /* 0x000fea000b800000 */
[----:B------:R1:W2:Y:S02]  /*19f60*/  SHFL.BFLY PT, R0, R208, 0x2, 0x1f ;  /* 0x0c401f00d0007f89 */ /* 0x0002a400000e0000 */
.L_x_800:
[----:B--2---:R-:W-:Y:S01]  /*19f70*/  FADD.FTZ R0, R0, R208 ;  /* 0x000000d000007221 */ /* 0x004fe20000010000 */
[----:B------:R-:W-:Y:S05]  /*19f80*/  BRA.DIV ~URZ, `(.L_x_728) ;  /* 0x000062027f007947 */ /* 0x000fea000b800000 */
[----:B------:R-:W2:Y:S04]  /*19f90*/  SHFL.BFLY PT, R2, R207, 0x2, 0x1f ;  /* 0x0c401f00cf027f89 */ /* 0x000ea800000e0000 */
[----:B------:R-:W3:Y:S01]  /*19fa0*/  SHFL.BFLY PT, R5, R0, 0x1, 0x1f ;  /* 0x0c201f0000057f89 */ /* 0x000ee200000e0000 */
[----:B--2---:R-:W-:-:S02]  /*19fb0*/  FADD.FTZ R4, R2, R207 ;  /* 0x000000cf02047221 */ /* 0x004fc40000010000 */
[----:B---3--:R-:W-:-:S03]  /*19fc0*/  FADD.FTZ R0, R0, R5 ;  /* 0x0000000500007221 */ /* 0x008fc60000010000 */
[----:B------:R2:W3:Y:S04]  /*19fd0*/  SHFL.BFLY PT, R3, R4, 0x1, 0x1f ;  /* 0x0c201f0004037f89 */ /* 0x0004e800000e0000 */
.L_x_801:
[----:B------:R-:W-:Y:S01]  /*19fe0*/  FSETP.NE.FTZ.AND P1, PT, R0, RZ, PT ;  /* 0x000000ff0000720b */ /* 0x000fe20003f35000 */
[----:B---3--:R-:W-:Y:S01]  /*19ff0*/  FADD.FTZ R3, R3, R4 ;  /* 0x0000000403037221 */ /* 0x008fe20000010000 */
[----:B------:R-:W-:Y:S02]  /*1a000*/  MOV R2, RZ ;  /* 0x000000ff00027202 */ /* 0x000fe40000000f00 */
[----:B------:R-:W-:Y:S02]  /*1a010*/  MOV R133, 0xff800000 ;  /* 0xff80000000857802 */ /* 0x000fe40000000f00 */
[----:B------:R-:W-:-:S07]  /*1a020*/  FSETP.NE.FTZ.AND P0, PT, R3, RZ, PT ;  /* 0x000000ff0300720b */ /* 0x000fce0003f15000 */
[----:B------:R-:W3:Y:S01]  /*1a030*/  @P1 MUFU.RCP R2, R0 ;  /* 0x0000000000021308 */ /* 0x000ee20000001000 */
[----:B--2---:R-:W-:-:S05]  /*1a040*/  @P1 MOV R4, 0x3f317218 ;  /* 0x3f31721800041802 */ /* 0x004fca0000000f00 */
[----:B------:R-:W-:Y:S02]  /*1a050*/  @P1 FMUL.FTZ R4, R4, c[0x0][0x2d0] ;  /* 0x0000b40004041a20 */ /* 0x000fe40000410000 */
[----:B------:R2:W-:Y:S01]  /*1a060*/  @P1 MUFU.LG2 R5, R0 ;  /* 0x0000000000051308 */ /* 0x0005e20000000c00 */
[C---:B---3--:R-:W-:Y:S02]  /*1a070*/  FMUL.FTZ R134, R2.reuse, R144 ;  /* 0x0000009002867220 */ /* 0x048fe40000410000 */
[C---:B------:R-:W-:Y:S02]  /*1a080*/  FMUL.FTZ R135, R2.reuse, R145 ;  /* 0x0000009102877220 */ /* 0x040fe40000410000 */
[C---:B------:R-:W-:Y:S02]  /*1a090*/  FMUL.FTZ R144, R2.reuse, R152 ;  /* 0x0000009802907220 */ /* 0x040fe40000410000 */
[C---:B------:R-:W-:Y:S01]  /*1a0a0*/  FMUL.FTZ R145, R2.reuse, R153 ;  /* 0x0000009902917220 */ /* 0x040fe20000410000 */
[----:B--2---:R-:W-:Y:S01]  /*1a0b0*/  MOV R0, RZ ;  /* 0x000000ff00007202 */ /* 0x004fe20000000f00 */
[----:B------:R-:W-:-:S02]  /*1a0c0*/  FMUL.FTZ R152, R2, R24 ;  /* 0x0000001802987220 */ /* 0x000fc40000410000 */
[C---:B------:R-:W-:Y:S02]  /*1a0d0*/  FMUL.FTZ R153, R2.reuse, R25 ;  /* 0x0000001902997220 */ /* 0x040fe40000410000 */
[C---:B------:R-:W-:Y:S01]  /*1a0e0*/  FMUL.FTZ R24, R2.reuse, R32 ;  /* 0x0000002002187220 */ /* 0x040fe20000410000 */
[----:B------:R-:W2:Y:S01]  /*1a0f0*/  @P0 MUFU.RCP R0, R3 ;  /* 0x0000000300000308 */ /* 0x000ea20000001000 */
        /* <DEDUP_REMOVED lines=59> */
[----:B--2---:R-:W-:-:S02]  /*1a4b0*/  FMUL.FTZ R128, R0, R30 ;  /* 0x0000001e00807220 */ /* 0x004fc40000410000 */
[C---:B------:R-:W-:Y:S02]  /*1a4c0*/  FMUL.FTZ R129, R0.reuse, R31 ;  /* 0x0000001f00817220 */ /* 0x040fe40000410000 */
[C---:B------:R-:W-:Y:S02]  /*1a4d0*/  FMUL.FTZ R30, R0.reuse, R34 ;  /* 0x00000022001e7220 */ /* 0x040fe40000410000 */
[C---:B------:R-:W-:Y:S02]  /*1a4e0*/  FMUL.FTZ R31, R0.reuse, R35 ;  /* 0x00000023001f7220 */ /* 0x040fe40000410000 */
[----:B------:R-:W-:Y:S02]  /*1a4f0*/  @P1 FMUL.FTZ R5, R5, 0.69314718246459960938 ;  /* 0x3f31721805051820 */ /* 0x000fe40000410000 */
[C---:B------:R-:W-:Y:S02]  /*1a500*/  FMUL.FTZ R34, R0.reuse, R42 ;  /* 0x0000002a00227220 */ /* 0x040fe40000410000 */
[----:B------:R-:W-:-:S02]  /*1a510*/  FMUL.FTZ R35, R0, R43 ;  /* 0x0000002b00237220 */ /* 0x000fc40000410000 */
[C---:B------:R-:W-:Y:S01]  /*1a520*/  FMUL.FTZ R42, R0.reuse, R50 ;  /* 0x00000032002a7220 */ /* 0x040fe20000410000 */
[----:B---3--:R-:W-:Y:S01]  /*1a530*/  @P0 MOV R3, 0x3f317218 ;  /* 0x3f31721800030802 */ /* 0x008fe20000000f00 */
[C---:B------:R-:W-:Y:S02]  /*1a540*/  FMUL.FTZ R43, R0.reuse, R51 ;  /* 0x00000033002b7220 */ /* 0x040fe40000410000 */
[C---:B------:R-:W-:Y:S02]  /*1a550*/  FMUL.FTZ R50, R0.reuse, R58 ;  /* 0x0000003a00327220 */ /* 0x040fe40000410000 */
[C---:B------:R-:W-:Y:S02]  /*1a560*/  FMUL.FTZ R51, R0.reuse, R59 ;  /* 0x0000003b00337220 */ /* 0x040fe40000410000 */
[C---:B------:R-:W-:Y:S02]  /*1a570*/  FMUL.FTZ R58, R0.reuse, R66 ;  /* 0x00000042003a7220 */ /* 0x040fe40000410000 */
[----:B------:R-:W-:-:S02]  /*1a580*/  FMUL.FTZ R59, R0, R67 ;  /* 0x00000043003b7220 */ /* 0x000fc40000410000 */
[----:B------:R-:W-:Y:S01]  /*1a590*/  @P1 FFMA.FTZ R133, R4, R132, R5 ;  /* 0x0000008404851223 */ /* 0x000fe20000010005 */
[----:B------:R-:W-:Y:S01]  /*1a5a0*/  MOV R4, 0x1 ;  /* 0x0000000100047802 */ /* 0x000fe20000000f00 */
[C---:B------:R-:W-:Y:S02]  /*1a5b0*/  FMUL.FTZ R66, R0.reuse, R74 ;  /* 0x0000004a00427220 */ /* 0x040fe40000410000 */
[C---:B------:R-:W-:Y:S02]  /*1a5c0*/  FMUL.FTZ R67, R0.reuse, R75 ;  /* 0x0000004b00437220 */ /* 0x040fe40000410000 */
[C---:B------:R-:W-:Y:S02]  /*1a5d0*/  FMUL.FTZ R74, R0.reuse, R82 ;  /* 0x00000052004a7220 */ /* 0x040fe40000410000 */
[----:B------:R-:W-:Y:S02]  /*1a5e0*/  FMUL.FTZ R75, R0, R83 ;  /* 0x00000053004b7220 */ /* 0x000fe40000410000 */
[----:B----4-:R-:W-:-:S02]  /*1a5f0*/  @P0 FMUL.FTZ R2, R2, 0.69314718246459960938 ;  /* 0x3f31721802020820 */ /* 0x010fc40000410000 */
        /* <DEDUP_REMOVED lines=51> */
.L_x_610:
[----:B------:R-:W2:Y:S01]  /*1a930*/  S2R R118, SR_TID.X ;  /* 0x0000000000767919 */ /* 0x000ea20000002100 */
[----:B------:R-:W-:Y:S01]  /*1a940*/  BSSY B0, `(.L_x_729) ;  /* 0x0000010000007945 */ /* 0x000fe20003800000 */
[----:B--2---:R-:W-:-:S13]  /*1a950*/  LOP3.LUT P0, RZ, R118, 0xff, RZ, 0xc0, !PT ;  /* 0x000000ff76ff7812 */ /* 0x004fda000780c0ff */
[----:B------:R-:W-:Y:S05]  /*1a960*/  @P0 BRA `(.L_x_730) ;  /* 0x000000d000000947 */ /* 0x000fea0003800000 */
[----:B------:R-:W2:Y:S01]  /*1a970*/  S2R R4, SR_LANEID ;  /* 0x0000000000047919 */ /* 0x000ea20000000000 */
[----:B------:R-:W-:Y:S01]  /*1a980*/  VOTEU.ANY UR4, UPT, PT ;  /* 0x0000000000047886 */ /* 0x000fe200038e0100 */
[----:B------:R-:W-:Y:S01]  /*1a990*/  IMAD.MOV.U32 R5, RZ, RZ, c[0x0][0x564] ;  /* 0x00015900ff057624 */ /* 0x000fe200078e00ff */
[----:B------:R-:W2:Y:S08]  /*1a9a0*/  FLO.U32 R3, UR4 ;  /* 0x0000000400037d00 */ /* 0x000eb000080e0000 */
[----:B------:R-:W3:Y:S01]  /*1a9b0*/  POPC R2, UR4 ;  /* 0x0000000400027d09 */ /* 0x000ee20008000000 */
[----:B--2---:R-:W-:Y:S01]  /*1a9c0*/  ISETP.EQ.U32.AND P0, PT, R3, R4, PT ;  /* 0x000000040300720c */ /* 0x004fe20003f02070 */
[----:B------:R-:W-:-:S12]  /*1a9d0*/  IMAD.MOV.U32 R4, RZ, RZ, c[0x0][0x560] ;  /* 0x00015800ff047624 */ /* 0x000fd800078e00ff */
[----:B---3--:R2:W3:Y:S04]  /*1a9e0*/  @P0 ATOMG.E.ADD.STRONG.GPU PT, R2, [R4.64], R2 ;  /* 0x00000002040209a8 */ /* 0x0084e800081ee1c6 */
[----:B--2---:R-:W2:Y:S04]  /*1a9f0*/  S2R R4, SR_LTMASK ;  /* 0x0000000000047919 */ /* 0x004ea80000003900 */
[----:B---3--:R2:W3:Y:S02]  /*1aa00*/  SHFL.IDX PT, R3, R2, R3, 0x1f ;  /* 0x00001f0302037589 */ /* 0x0084e400000e0000 */
[----:B--2---:R-:W-:-:S06]  /*1aa10*/  LOP3.LUT R2, R4, UR4, RZ, 0xc0, !PT ;  /* 0x0000000404027c12 */ /* 0x004fcc000f8ec0ff */
[----:B------:R-:W3:Y:S02]  /*1aa20*/  POPC R2, R2 ;  /* 0x0000000200027309 */ /* 0x000ee40000000000 */
[----:B---3--:R-:W-:-:S06]  /*1aa30*/  IADD3 R232, R3, c[0x0][0xc], R2 ;  /* 0x0000030003e87a10 */ /* 0x008fcc0007ffe002 */
.L_x_730:
[----:B------:R-:W-:Y:S05]  /*1aa40*/  BSYNC B0 ;  /* 0x0000000000007941 */ /* 0x000fea0003800000 */
.L_x_729:
[----:B------:R-:W-:Y:S01]  /*1aa50*/  PRMT R0, R0, 0x9910, RZ ;  /* 0x0000991000007816 */ /* 0x000fe200000000ff */
[----:B------:R-:W-:Y:S01]  /*1aa60*/  BSSY B1, `(.L_x_731) ;  /* 0x00003f8000017945 */ /* 0x000fe20003800000 */
[----:B-----5:R-:W-:Y:S02]  /*1aa70*/  IMAD.MOV.U32 R110, RZ, RZ, R232 ;  /* 0x000000ffff6e7224 */ /* 0x020fe400078e00e8 */
[----:B------:R-:W-:-:S13]  /*1aa80*/  ISETP.NE.AND P0, PT, R0, RZ, PT ;  /* 0x000000ff0000720c */ /* 0x000fda0003f05270 */
[----:B------:R-:W-:Y:S05]  /*1aa90*/  @!P0 BRA `(.L_x_732) ;  /* 0x0000321000008947 */ /* 0x000fea0003800000 */
[----:B------:R-:W-:Y:S01]  /*1aaa0*/  WARPSYNC 0xffffffff ;  /* 0xffffffff00007948 */ /* 0x000fe20003800000 */
[----:B------:R-:W-:Y:S01]  /*1aab0*/  BAR.SYNC.DEFER_BLOCKING 0x1, 0x100 ;  /* 0x0044000000007b1d */ /* 0x000fe20000010000 */
[----:B------:R-:W-:Y:S01]  /*1aac0*/  F2FP.BF16.PACK_AB R0, R161, R160 ;  /* 0x000000a0a100723e */ /* 0x000fe200000010ff */
[----:B------:R-:W-:Y:S01]  /*1aad0*/  IMAD.MOV.U32 R12, RZ, RZ, c[0x0][0x388] ;  /* 0x0000e200ff0c7624 */ /* 0x000fe200078e00ff */
[----:B------:R-:W-:Y:S02]  /*1aae0*/  F2FP.BF16.PACK_AB R2, R109, R108 ;  /* 0x0000006c6d02723e */ /* 0x000fe400000010ff */
[----:B------:R-:W-:Y:S02]  /*1aaf0*/  F2FP.BF16.PACK_AB R3, R135, R134 ;  /* 0x000000868703723e */ /* 0x000fe400000010ff */
        /* <DEDUP_REMOVED lines=8> */
[----:B--2---:R-:W-:-:S02]  /*1ab80*/  F2FP.BF16.PACK_AB R0, R117, R116 ;  /* 0x000000747500723e */ /* 0x004fc400000010ff */
[----:B---3--:R-:W-:-:S03]  /*1ab90*/  F2FP.BF16.PACK_AB R2, R141, R140 ;  /* 0x0000008c8d02723e */ /* 0x008fc600000010ff */
[----:B------:R2:W-:Y:S01]  /*1aba0*/  STS [R239+0x400], R0 ;  /* 0x00040000ef007388 */ /* 0x0005e20000000800 */
[----:B----4-:R-:W-:-:S03]  /*1abb0*/  F2FP.BF16.PACK_AB R3, R121, R120 ;  /* 0x000000787903723e */ /* 0x010fc600000010ff */
[----:B------:R3:W-:Y:S04]  /*1abc0*/  STS [R241+0x80], R2 ;  /* 0x00008002f1007388 */ /* 0x0007e80000000800 */
[----:B------:R4:W-:Y:S01]  /*1abd0*/  STS [R241+0x480], R3 ;  /* 0x00048003f1007388 */ /* 0x0009e20000000800 */
[----:B--2---:R-:W-:Y:S02]  /*1abe0*/  F2FP.BF16.PACK_AB R0, R145, R144 ;  /* 0x000000909100723e */ /* 0x004fe400000010ff */
[----:B---3--:R-:W-:-:S03]  /*1abf0*/  F2FP.BF16.PACK_AB R2, R125, R124 ;  /* 0x0000007c7d02723e */ /* 0x008fc600000010ff */
[----:B------:R2:W-:Y:S01]  /*1ac00*/  STS [R240], R0 ;  /* 0x00000000f0007388 */ /* 0x0005e20000000800 */
[----:B----4-:R-:W-:-:S03]  /*1ac10*/  F2FP.BF16.PACK_AB R3, R149, R148 ;  /* 0x000000949503723e */ /* 0x010fc600000010ff */
[----:B------:R3:W-:Y:S04]  /*1ac20*/  STS [R240+0x400], R2 ;  /* 0x00040002f0007388 */ /* 0x0007e80000000800 */
[----:B------:R4:W-:Y:S01]  /*1ac30*/  STS [R245+0x80], R3 ;  /* 0x00008003f5007388 */ /* 0x0009e20000000800 */
[----:B--2---:R-:W-:Y:S02]  /*1ac40*/  F2FP.BF16.PACK_AB R0, R23, R22 ;  /* 0x000000161700723e */ /* 0x004fe400000010ff */
[----:B---3--:R-:W-:-:S03]  /*1ac50*/  F2FP.BF16.PACK_AB R2, R153, R152 ;  /* 0x000000989902723e */ /* 0x008fc600000010ff */
[----:B------:R2:W-:Y:S01]  /*1ac60*/  STS [R245+0x480], R0 ;  /* 0x00048000f5007388 */ /* 0x0005e20000000800 */
[----:B----4-:R-:W-:-:S03]  /*1ac70*/  F2FP.BF16.PACK_AB R3, R27, R26 ;  /* 0x0000001a1b03723e */ /* 0x010fc600000010ff */
[----:B------:R3:W-:Y:S04]  /*1ac80*/  STS [R243], R2 ;  /* 0x00000002f3007388 */ /* 0x0007e80000000800 */
[----:B------:R4:W-:Y:S01]  /*1ac90*/  STS [R243+0x400], R3 ;  /* 0x00040003f3007388 */ /* 0x0009e20000000800 */
[----:B--2---:R-:W-:Y:S02]  /*1aca0*/  F2FP.BF16.PACK_AB R0, R29, R28 ;  /* 0x0000001c1d00723e */ /* 0x004fe400000010ff */
[----:B---3--:R-:W-:-:S03]  /*1acb0*/  F2FP.BF16.PACK_AB R2, R129, R128 ;  /* 0x000000808102723e */ /* 0x008fc600000010ff */
[----:B------:R2:W-:Y:S01]  /*1acc0*/  STS [R244+0x80], R0 ;  /* 0x00008000f4007388 */ /* 0x0005e20000000800 */
[----:B----4-:R-:W-:-:S03]  /*1acd0*/  F2FP.BF16.PACK_AB R3, R25, R24 ;  /* 0x000000181903723e */ /* 0x010fc600000010ff */
[----:B------:R3:W-:Y:S04]  /*1ace0*/  STS [R244+0x480], R2 ;  /* 0x00048002f4007388 */ /* 0x0007e80000000800 */
[----:B------:R4:W-:Y:S01]  /*1acf0*/  STS [R242], R3 ;  /* 0x00000003f2007388 */ /* 0x0009e20000000800 */
[----:B--2---:R-:W-:Y:S02]  /*1ad00*/  F2FP.BF16.PACK_AB R0, R31, R30 ;  /* 0x0000001e1f00723e */ /* 0x004fe400000010ff */
[----:B---3--:R-:W-:-:S03]  /*1ad10*/  F2FP.BF16.PACK_AB R2, R37, R36 ;  /* 0x000000242502723e */ /* 0x008fc600000010ff */
[----:B------:R2:W-:Y:S01]  /*1ad20*/  STS [R242+0x400], R0 ;  /* 0x00040000f2007388 */ /* 0x0005e20000000800 */
[----:B----4-:R-:W-:-:S03]  /*1ad30*/  F2FP.BF16.PACK_AB R3, R39, R38 ;  /* 0x000000262703723e */ /* 0x010fc600000010ff */
[----:B------:R3:W-:Y:S04]  /*1ad40*/  STS [R238+0x4080], R2 ;  /* 0x00408002ee007388 */ /* 0x0007e80000000800 */
[----:B------:R4:W-:Y:S01]  /*1ad50*/  STS [R238+0x4480], R3 ;  /* 0x00448003ee007388 */ /* 0x0009e20000000800 */
        /* <DEDUP_REMOVED lines=59> */
[----:B------:R4:W-:Y:S04]  /*1b110*/  STS [R242+0x8400], R4 ;  /* 0x00840004f2007388 */ /* 0x0009e80000000800 */
[----:B------:R1:W-:Y:S01]  /*1b120*/  STS [R238+0xc080], R2 ;  /* 0x00c08002ee007388 */ /* 0x0003e20000000800 */
[----:B--2---:R-:W-:Y:S02]  /*1b130*/  F2FP.BF16.PACK_AB R0, R147, R146 ;  /* 0x000000929300723e */ /* 0x004fe400000010ff */
[----:B---3--:R-:W-:-:S03]  /*1b140*/  F2FP.BF16.PACK_AB R3, R155, R154 ;  /* 0x0000009a9b03723e */ /* 0x008fc600000010ff */
[----:B------:R2:W-:Y:S01]  /*1b150*/  STS [R238+0xc480], R0 ;  /* 0x00c48000ee007388 */ /* 0x0005e20000000800 */
[----:B----4-:R-:W-:-:S03]  /*1b160*/  F2FP.BF16.PACK_AB R4, R97, R96 ;  /* 0x000000606104723e */ /* 0x010fc600000010ff */
[----:B------:R3:W-:Y:S01]  /*1b170*/  STS [R239+0xc400], R3 ;  /* 0x00c40003ef007388 */ /* 0x0007e20000000800 */
[----:B-1----:R-:W-:-:S03]  /*1b180*/  F2FP.BF16.PACK_AB R2, R163, R162 ;  /* 0x000000a2a302723e */ /* 0x002fc600000010ff */
[----:B------:R1:W-:Y:S04]  /*1b190*/  STS [R239+0xc000], R4 ;  /* 0x00c00004ef007388 */ /* 0x0003e80000000800 */
[----:B------:R4:W-:Y:S01]  /*1b1a0*/  STS [R241+0xc080], R2 ;  /* 0x00c08002f1007388 */ /* 0x0009e20000000800 */
[----:B--2---:R-:W-:Y:S02]  /*1b1b0*/  F2FP.BF16.PACK_AB R0, R151, R150 ;  /* 0x000000969700723e */ /* 0x004fe400000010ff */
[----:B---3--:R-:W-:-:S03]  /*1b1c0*/  F2FP.BF16.PACK_AB R3, R115, R114 ;  /* 0x000000727303723e */ /* 0x008fc600000010ff */
[----:B------:R2:W-:Y:S01]  /*1b1d0*/  STS [R241+0xc480], R0 ;  /* 0x00c48000f1007388 */ /* 0x0005e20000000800 */
[----:B-1----:R-:W-:-:S03]  /*1b1e0*/  F2FP.BF16.PACK_AB R4, R169, R168 ;  /* 0x000000a8a904723e */ /* 0x002fc600000010ff */
[----:B------:R1:W-:Y:S01]  /*1b1f0*/  STS [R240+0xc400], R3 ;  /* 0x00c40003f0007388 */ /* 0x0003e20000000800 */
[----:B----4-:R-:W-:-:S03]  /*1b200*/  F2FP.BF16.PACK_AB R2, R167, R166 ;  /* 0x000000a6a702723e */ /* 0x010fc600000010ff */
[----:B------:R3:W-:Y:S04]  /*1b210*/  STS [R240+0xc000], R4 ;  /* 0x00c00004f0007388 */ /* 0x0007e80000000800 */
[----:B------:R4:W-:Y:S01]  /*1b220*/  STS [R245+0xc080], R2 ;  /* 0x00c08002f5007388 */ /* 0x0009e20000000800 */
[----:B--2---:R-:W-:Y:S02]  /*1b230*/  F2FP.BF16.PACK_AB R0, R107, R106 ;  /* 0x0000006a6b00723e */ /* 0x004fe400000010ff */
[----:B-1----:R-:W-:-:S03]  /*1b240*/  F2FP.BF16.PACK_AB R3, R103, R102 ;  /* 0x000000666703723e */ /* 0x002fc600000010ff */
[----:B------:R1:W-:Y:S01]  /*1b250*/  STS [R245+0xc480], R0 ;  /* 0x00c48000f5007388 */ /* 0x0003e20000000800 */
[----:B---3--:R-:W-:-:S03]  /*1b260*/  F2FP.BF16.PACK_AB R4, R165, R164 ;  /* 0x000000a4a504723e */ /* 0x008fc600000010ff */
[----:B------:R2:W-:Y:S01]  /*1b270*/  STS [R243+0xc400], R3 ;  /* 0x00c40003f3007388 */ /* 0x0005e20000000800 */
[----:B----4-:R-:W-:-:S03]  /*1b280*/  F2FP.BF16.PACK_AB R2, R113, R112 ;  /* 0x000000707102723e */ /* 0x010fc600000010ff */
[----:B------:R3:W-:Y:S04]  /*1b290*/  STS [R243+0xc000], R4 ;  /* 0x00c00004f3007388 */ /* 0x0007e80000000800 */
[----:B------:R4:W-:Y:S01]  /*1b2a0*/  STS [R244+0xc080], R2 ;  /* 0x00c08002f4007388 */ /* 0x0009e20000000800 */
[----:B-1----:R-:W-:Y:S02]  /*1b2b0*/  F2FP.BF16.PACK_AB R0, R99, R98 ;  /* 0x000000626300723e */ /* 0x002fe400000010ff */
[----:B--2---:R-:W-:-:S03]  /*1b2c0*/  F2FP.BF16.PACK_AB R3, R105, R104 ;  /* 0x000000686903723e */ /* 0x004fc600000010ff */
[----:B------:R1:W-:Y:S01]  /*1b2d0*/  STS [R244+0xc480], R0 ;  /* 0x00c48000f4007388 */ /* 0x0003e20000000800 */
[----:B---3--:R-:W-:-:S03]  /*1b2e0*/  IMAD.MOV.U32 R4, RZ, RZ, 0x4 ;  /* 0x00000004ff047424 */ /* 0x008fc600078e00ff */
[----:B------:R2:W-:Y:S01]  /*1b2f0*/  STS [R242+0xc000], R3 ;  /* 0x00c00003f2007388 */ /* 0x0005e20000000800 */
[----:B----4-:R-:W-:Y:S02]  /*1b300*/  IMAD.MOV.U32 R2, RZ, RZ, RZ ;  /* 0x000000ffff027224 */ /* 0x010fe400078e00ff */
[----:B------:R-:W-:-:S04]  /*1b310*/  @P1 IMAD.WIDE R6, R235, R4, c[0x0][0x508] ;  /* 0x00014200eb061625 */ /* 0x000fc800078e0204 */
[----:B------:R-:W-:Y:S01]  /*1b320*/  IMAD.WIDE R4, R235, R4, c[0x0][0x500] ;  /* 0x00014000eb047625 */ /* 0x000fe200078e0204 */
        /* <DEDUP_REMOVED lines=12> */
.L_x_733:
[----:B------:R-:W2:Y:S01]  /*1b3f0*/  LDL R111, [R1+0x4] ;  /* 0x00000400016f7983 */ /* 0x000ea20000100800 */
[----:B------:R-:W-:Y:S01]  /*1b400*/  IMAD.MOV.U32 R10, RZ, RZ, 0x368 ;  /* 0x00000368ff0a7424 */ /* 0x000fe200078e00ff */
[----:B------:R-:W-:Y:S01]  /*1b410*/  ISETP.GT.AND P2, PT, R3, 0x1, PT ;  /* 0x000000010300780c */ /* 0x000fe20003f44270 */
[----:B-1----:R-:W-:Y:S01]  /*1b420*/  IMAD.MOV.U32 R0, RZ, RZ, c[0x0][0x4e8] ;  /* 0x00013a00ff007624 */ /* 0x002fe200078e00ff */
[----:B------:R-:W-:Y:S01]  /*1b430*/  ISETP.NE.U32.AND P0, PT, RZ, c[0x0][0x500], PT ;  /* 0x00014000ff007a0c */ /* 0x000fe20003f05070 */
[----:B------:R-:W-:Y:S01]  /*1b440*/  IMAD.IADD R8, R226, 0x1, R225 ;  /* 0x00000001e2087824 */ /* 0x000fe200078e02e1 */
[----:B------:R-:W-:-:S02]  /*1b450*/  SEL R10, R10, 0x328, P2 ;  /* 0x000003280a0a7807 */ /* 0x000fc40001000000 */
[----:B------:R-:W-:Y:S02]  /*1b460*/  ISETP.NE.AND P3, PT, R0, 0x1, PT ;  /* 0x000000010000780c */ /* 0x000fe40003f65270 */
[----:B------:R-:W1:Y:S01]  /*1b470*/  LDC.64 R6, c[0x0][R10+0x170] ;  /* 0x00005c000a067b82 */ /* 0x000e620000000a00 */
[----:B------:R-:W-:Y:S02]  /*1b480*/  ISETP.NE.AND.EX P0, PT, RZ, c[0x0][0x504], PT, P0 ;  /* 0x00014100ff007a0c */ /* 0x000fe40003f05300 */
[----:B------:R-:W-:Y:S02]  /*1b490*/  SHF.R.S32.HI R3, RZ, 0x1f, R235 ;  /* 0x0000001fff037819 */ /* 0x000fe400000114eb */
[----:B------:R-:W-:Y:S02]  /*1b4a0*/  SEL R0, R235, RZ, !P0 ;  /* 0x000000ffeb007207 */ /* 0x000fe40004000000 */
[----:B------:R-:W-:Y:S01]  /*1b4b0*/  SEL R4, R3, RZ, !P0 ;  /* 0x000000ff03047207 */ /* 0x000fe20004000000 */
[----:B------:R-:W3:Y:S01]  /*1b4c0*/  LDC.64 R14, c[0x0][R10+0x168] ;  /* 0x00005a000a0e7b82 */ /* 0x000ee20000000a00 */
[----:B------:R-:W-:-:S02]  /*1b4d0*/  SHF.R.S32.HI R21, RZ, 0x1f, R118 ;  /* 0x0000001fff157819 */ /* 0x000fc40000011476 */
[----:B------:R-:W-:Y:S01]  /*1b4e0*/  @P3 IMAD.HI.U32 R9, R8, c[0x0][0x4ec], RZ ;  /* 0x00013b0008093a27 */ /* 0x000fe200078e00ff */
[----:B------:R-:W-:Y:S02]  /*1b4f0*/  LOP3.LUT R215, R215, 0xfffffffd, RZ, 0xc0, !PT ;  /* 0xfffffffdd7d77812 */ /* 0x000fe400078ec0ff */
[----:B------:R-:W-:Y:S02]  /*1b500*/  LEA.HI R21, R21, R118, RZ, 0x5 ;  /* 0x0000007615157211 */ /* 0x000fe400078f28ff */
[----:B------:R4:W4:Y:S02]  /*1b510*/  LDC.64 R16, c[0x0][R10+0x178] ;  /* 0x00005e000a107b82 */ /* 0x0009240000000a00 */
[----:B------:R-:W-:-:S05]  /*1b520*/  LOP3.LUT R21, R21, 0xffffffe0, RZ, 0xc0, !PT ;  /* 0xffffffe015157812 */ /* 0x000fca00078ec0ff */
[----:B------:R-:W-:Y:S01]  /*1b530*/  IMAD.IADD R21, R118, 0x1, -R21 ;  /* 0x0000000176157824 */ /* 0x000fe200078e0a15 */
[----:B------:R4:W4:Y:S01]  /*1b540*/  LDC.64 R18, c[0x0][R10+0x160] ;  /* 0x000058000a127b82 */ /* 0x0009220000000a00 */
[----:B-1----:R-:W-:-:S04]  /*1b550*/  IMAD R3, R7, R0, RZ ;  /* 0x0000000007037224 */ /* 0x002fc800078e02ff */
[C---:B------:R-:W-:Y:S02]  /*1b560*/  IMAD R11, R6.reuse, R4, R3 ;  /* 0x00000004060b7224 */ /* 0x040fe400078e0203 */
[----:B------:R-:W-:-:S04]  /*1b570*/  IMAD.WIDE.U32 R4, R6, R0, RZ ;  /* 0x0000000006047225 */ /* 0x000fc800078e00ff */
[----:B---3--:R-:W-:-:S04]  /*1b580*/  IMAD.WIDE.U32 R6, R14, R227, RZ ;  /* 0x000000e30e067225 */ /* 0x008fc800078e00ff */
[----:B------:R-:W-:Y:S01]  /*1b590*/  IMAD.MOV.U32 R3, RZ, RZ, R8 ;  /* 0x000000ffff037224 */ /* 0x000fe200078e0008 */
[----:B------:R-:W-:Y:S01]  /*1b5a0*/  @P3 SHF.R.U32.HI R3, RZ, c[0x0][0x4f0], R9 ;  /* 0x00013c00ff033a19 */ /* 0x000fe20000011609 */
[----:B----4-:R-:W-:Y:S01]  /*1b5b0*/  IMAD R10, R15, R227, RZ ;  /* 0x000000e30f0a7224 */ /* 0x010fe200078e02ff */
[----:B------:R-:W-:Y:S01]  /*1b5c0*/  SEL R9, R248, RZ, P2 ;  /* 0x000000fff8097207 */ /* 0x000fe20001000000 */
[----:B------:R-:W-:Y:S01]  /*1b5d0*/  IMAD.IADD R13, R5, 0x1, R11 ;  /* 0x00000001050d7824 */ /* 0x000fe200078e020b */
[----:B-----5:R-:W-:Y:S01]  /*1b5e0*/  IADD3 R14, P1, P0, R4, R6, R2 ;  /* 0x00000006040e7210 */ /* 0x020fe2000783e002 */
[----:B------:R-:W-:Y:S01]  /*1b5f0*/  IMAD.IADD R4, R7, 0x1, R10 ;  /* 0x0000000107047824 */ /* 0x000fe200078e020a */
[----:B------:R-:W-:Y:S01]  /*1b600*/  SHF.R.S32.HI R10, RZ, 0x1f, R2 ;  /* 0x0000001fff0a7819 */ /* 0x000fe20000011402 */
[-C--:B------:R-:W-:Y:S02]  /*1b610*/  IMAD R11, R17, R9.reuse, RZ ;  /* 0x00000009110b7224 */ /* 0x080fe400078e02ff */
[----:B------:R-:W-:Y:S01]  /*1b620*/  IMAD.MOV R5, RZ, RZ, -R3 ;  /* 0x000000ffff057224 */ /* 0x000fe200078e0a03 */
[----:B------:R-:W-:Y:S01]  /*1b630*/  IADD3.X R13, R13, R4, R10, P1, P0 ;  /* 0x000000040d0d7210 */ /* 0x000fe20000fe040a */
[----:B------:R-:W-:-:S04]  /*1b640*/  IMAD.WIDE.U32 R6, R16, R9, RZ ;  /* 0x0000000910067225 */ /* 0x000fc800078e00ff */
        /* <DEDUP_REMOVED lines=13> */
[----:B------:R-:W-:Y:S01]  /*1b720*/  LEA R3, P0, R4, R6, 0x2 ;  /* 0x0000000604037211 */ /* 0x000fe200078010ff */
[----:B------:R-:W-:Y:S01]  /*1b730*/  IMAD R11, R12, c[0x0][0x4e8], RZ ;  /* 0x00013a000c0b7a24 */ /* 0x000fe200078e02ff */
[----:B------:R-:W-:-:S03]  /*1b740*/  SEL R7, R7, c[0x0][0x454], P2 ;  /* 0x0001150007077a07 */ /* 0x000fc60001000000 */
[----:B------:R-:W-:Y:S01]  /*1b750*/  SHFL.IDX PT, R6, R3, RZ, 0x1c1f ;  /* 0x001c1fff03067589 */ /* 0x000fe200000e0000 */
[----:B------:R-:W-:Y:S02]  /*1b760*/  LEA.HI.X R5, R4, R7, R5, 0x2, P0 ;  /* 0x0000000704057211 */ /* 0x000fe400000f1405 */
[----:B------:R-:W-:Y:S01]  /*1b770*/  LOP3.LUT P0, RZ, R21, 0x3, RZ, 0xc0, !PT ;  /* 0x0000000315ff7812 */ /* 0x000fe2000780c0ff */
[----:B------:R2:W-:Y:S04]  /*1b780*/  SHFL.IDX PT, R4, R3, 0x1, 0x1c1f ;  /* 0x003c1f0003047f89 */ /* 0x0005e800000e0000 */
[----:B------:R-:W1:Y:S04]  /*1b790*/  SHFL.IDX PT, R7, R5, RZ, 0x1c1f ;  /* 0x001c1fff05077589 */ /* 0x000e6800000e0000 */
[----:B------:R-:W3:Y:S01]  /*1b7a0*/  SHFL.IDX PT, R5, R5, 0x1, 0x1c1f ;  /* 0x003c1f0005057f89 */ /* 0x000ee200000e0000 */
[----:B--2---:R-:W-:-:S05]  /*1b7b0*/  IMAD.IADD R3, R111, 0x1, R225 ;  /* 0x000000016f037824 */ /* 0x004fca00078e02e1 */
[C---:B------:R-:W-:Y:S02]  /*1b7c0*/  ISETP.GE.OR P1, PT, R3.reuse, R11, P0 ;  /* 0x0000000b0300720c */ /* 0x040fe40000726670 */
[----:B------:R-:W-:-:S04]  /*1b7d0*/  IADD3 R9, R3, 0x8, RZ ;  /* 0x0000000803097810 */ /* 0x000fc80007ffe0ff */
[----:B------:R-:W-:-:S07]  /*1b7e0*/  ISETP.GE.OR P0, PT, R9, R11, P0 ;  /* 0x0000000b0900720c */ /* 0x000fce0000706670 */
[----:B-1----:R1:W-:Y:S01]  /*1b7f0*/  @!P1 ST.E [R6.64], R133 ;  /* 0x0000008506009985 */ /* 0x0023e2000c101906 */
[----:B------:R-:W-:-:S05]  /*1b800*/  ISETP.GE.AND P1, PT, R9, R11, PT ;  /* 0x0000000b0900720c */ /* 0x000fca0003f26270 */
[----:B---3--:R1:W-:Y:S01]  /*1b810*/  @!P0 ST.E [R4.64], R20 ;  /* 0x0000001404008985 */ /* 0x0083e2000c101906 */
        /* <DEDUP_REMOVED lines=8> */
[----:B------:R-:W-:Y:S01]  /*1b8a0*/  IADD3 R6, R225, R6, RZ ;  /* 0x00000006e1067210 */ /* 0x000fe20007ffe0ff */
[----:B------:R-:W-:Y:S01]  /*1b8b0*/  IMAD R2, R2, c[0x0][0x3a4], R10 ;  /* 0x0000e90002027a24 */ /* 0x000fe200078e020a */
[----:B------:R-:W-:Y:S01]  /*1b8c0*/  IADD3 R12, R214, R225, RZ ;  /* 0x000000e1d60c7210 */ /* 0x000fe20007ffe0ff */
        /* <DEDUP_REMOVED lines=42> */
.L_x_802:
[----:B------:R-:W-:Y:S05]  /*1bb70*/  BRA.DIV ~URZ, `(.L_x_736) ;  /* 0x000047827f007947 */ /* 0x000fea000b800000 */
[----:B------:R4:W2:Y:S02]  /*1bb80*/  SHFL.IDX PT, R2, R14, RZ, 0x181f ;  /* 0x00181fff0e027589 */ /* 0x0008a400000e0000 */
.L_x_803:
        /* <DEDUP_REMOVED lines=26> */
.L_x_738:
[----:B------:R-:W-:Y:S05]  /*1bd30*/  BSYNC B0 ;  /* 0x0000000000007941 */ /* 0x000fea0003800000 */
.L_x_737:
[----:B------:R-:W-:Y:S05]  /*1bd40*/  BRA.DIV ~URZ, `(.L_x_739) ;  /* 0x000046227f007947 */ /* 0x000fea000b800000 */
[----:B---3--:R3:W4:Y:S04]  /*1bd50*/  SHFL.IDX PT, R10, R13, 0x1, 0x181f ;  /* 0x00381f000d0a7f89 */ /* 0x00872800000e0000 */
[----:B--2---:R3:W2:Y:S02]  /*1bd60*/  SHFL.IDX PT, R2, R14, 0x1, 0x181f ;  /* 0x00381f000e027f89 */ /* 0x0046a400000e0000 */
.L_x_804:
        /* <DEDUP_REMOVED lines=20> */
.L_x_741:
[----:B------:R-:W-:Y:S05]  /*1beb0*/  BSYNC B0 ;  /* 0x0000000000007941 */ /* 0x000fea0003800000 */
.L_x_740:
[----:B------:R-:W-:Y:S05]  /*1bec0*/  BRA.DIV ~URZ, `(.L_x_742) ;  /* 0x000045727f007947 */ /* 0x000fea000b800000 */
[----:B----4-:R4:W3:Y:S02]  /*1bed0*/  SHFL.IDX PT, R10, R13, 0x2, 0x181f ;  /* 0x00581f000d0a7f89 */ /* 0x0108e400000e0000 */
.L_x_805:
[----:B------:R-:W-:Y:S05]  /*1bee0*/  BRA.DIV ~URZ, `(.L_x_743) ;  /* 0x000045c27f007947 */ /* 0x000fea000b800000 */
[----:B--2---:R2:W4:Y:S02]  /*1bef0*/  SHFL.IDX PT, R2, R14, 0x2, 0x181f ;  /* 0x00581f000e027f89 */ /* 0x00452400000e0000 */
.L_x_806:
        /* <DEDUP_REMOVED lines=20> */
.L_x_745:
[----:B------:R-:W-:Y:S05]  /*1c040*/  BSYNC B0 ;  /* 0x0000000000007941 */ /* 0x000fea0003800000 */
.L_x_744:
[----:B------:R-:W-:Y:S05]  /*1c050*/  BRA.DIV ~URZ, `(.L_x_746) ;  /* 0x000044c27f007947 */ /* 0x000fea000b800000 */
[----:B---3--:R3:W2:Y:S04]  /*1c060*/  SHFL.IDX PT, R10, R13, 0x3, 0x181f ;  /* 0x00781f000d0a7f89 */ /* 0x0086a800000e0000 */
[----:B----4-:R3:W4:Y:S02]  /*1c070*/  SHFL.IDX PT, R2, R14, 0x3, 0x181f ;  /* 0x00781f000e027f89 */ /* 0x01072400000e0000 */
.L_x_807:
        /* <DEDUP_REMOVED lines=17> */
[----:B------:R-:W-:-:S04]  /*1c190*/  LEA R2, P0, R217, R2, 0x1 ;  /* 0x00000002d9027211 */ /* 0x000fc800078008ff */
[----:B------:R-:W-:-:S05]  /*1c1a0*/  LEA.HI.X R3, R217, R10, R18, 0x1, P0 ;  /* 0x0000000ad9037211 */ /* 0x000fca00000f0c12 */
[----:B------:R2:W-:Y:S01]  /*1c1b0*/  ST.E.128 [R2.64], R68 ;  /* 0x0000004402007985 */ /* 0x0005e2000c101d06 */
[----:B------:R-:W-:Y:S05]  /*1c1c0*/  BRA `(.L_x_747) ;  /* 0x0000281000007947 */ /* 0x000fea0003800000 */
.L_x_734:
        /* <DEDUP_REMOVED lines=33> */
.L_x_808:
[----:B------:R-:W-:Y:S05]  /*1c3e0*/  BRA.DIV ~URZ, `(.L_x_749) ;  /* 0x000042727f007947 */ /* 0x000fea000b800000 */
[----:B------:R3:W4:Y:S02]  /*1c3f0*/  SHFL.IDX PT, R0, R17, RZ, 0x1c1f ;  /* 0x001c1fff11007589 */ /* 0x00072400000e0000 */
.L_x_809:
[----:B------:R-:W-:Y:S01]  /*1c400*/  BSSY B0, `(.L_x_750) ;  /* 0x00000c0000007945 */ /* 0x000fe20003800000 */
[----:B------:R-:W-:Y:S05]  /*1c410*/  @P0 BRA `(.L_x_751) ;  /* 0x00000be000000947 */ /* 0x000fea0003800000 */
[C---:B------:R-:W-:Y:S02]  /*1c420*/  ISETP.GE.AND P2, PT, R210.reuse, c[0x0][0x3c8], PT ;  /* 0x0000f200d2007a0c */ /* 0x040fe40003f46270 */
[C---:B------:R-:W-:Y:S02]  /*1c430*/  IADD3 R11, R210.reuse, 0x8, RZ ;  /* 0x00000008d20b7810 */ /* 0x040fe40007ffe0ff */
[----:B------:R-:W-:Y:S02]  /*1c440*/  IADD3 R8, R210, 0x10, RZ ;  /* 0x00000010d2087810 */ /* 0x000fe40007ffe0ff */
[----:B------:R-:W-:Y:S02]  /*1c450*/  ISETP.GE.AND P1, PT, R11, c[0x0][0x3c8], PT ;  /* 0x0000f2000b007a0c */ /* 0x000fe40003f26270 */
[----:B------:R-:W-:-:S02]  /*1c460*/  ISETP.GE.AND P0, PT, R8, c[0x0][0x3c8], PT ;  /* 0x0000f20008007a0c */ /* 0x000fc40003f06270 */
[----:B------:R-:W-:Y:S02]  /*1c470*/  SHF.R.S32.HI R5, RZ, 0x1f, R210 ;  /* 0x0000001fff057819 */ /* 0x000fe400000114d2 */
[C---:B------:R-:W-:Y:S02]  /*1c480*/  IADD3 R9, R210.reuse, 0x18, RZ ;  /* 0x00000018d2097810 */ /* 0x040fe40007ffe0ff */
[C---:B----4-:R-:W-:Y:S02]  /*1c490*/  @!P2 LEA R2, P3, R210.reuse, R0, 0x2 ;  /* 0x00000000d202a211 */ /* 0x050fe400078610ff */
[C---:B------:R-:W-:Y:S02]  /*1c4a0*/  IADD3 R12, R210.reuse, 0x8, RZ ;  /* 0x00000008d20c7810 */ /* 0x040fe40007ffe0ff */
[C---:B--2---:R-:W-:Y:S02]  /*1c4b0*/  @!P2 LEA.HI.X R3, R210.reuse, R4, R5, 0x2, P3 ;  /* 0x00000004d203a211 */ /* 0x044fe400018f1405 */
[----:B------:R-:W-:-:S02]  /*1c4c0*/  IADD3 R5, R210, 0x20, RZ ;  /* 0x00000020d2057810 */ /* 0x000fc40007ffe0ff */
[----:B------:R-:W-:Y:S01]  /*1c4d0*/  IADD3 R10, R210, 0x10, RZ ;  /* 0x00000010d20a7810 */ /* 0x000fe20007ffe0ff */
[----:B------:R2:W-:Y:S01]  /*1c4e0*/  @!P2 ST.E.64 [R2.64], R160 ;  /* 0x000000a00200a985 */ /* 0x0005e2000c101b06 */
[----:B------:R-:W-:Y:S02]  /*1c4f0*/  ISETP.GE.AND P5, PT, R9, c[0x0][0x3c8], PT ;  /* 0x0000f20009007a0c */ /* 0x000fe40003fa6270 */
[----:B------:R-:W-:Y:S02]  /*1c500*/  ISETP.GE.AND P4, PT, R5, c[0x0][0x3c8], PT ;  /* 0x0000f20005007a0c */ /* 0x000fe40003f86270 */
[----:B------:R-:W-:Y:S02]  /*1c510*/  @!P1 LEA R6, P3, R11, R0, 0x2 ;  /* 0x000000000b069211 */ /* 0x000fe400078610ff */
[----:B------:R-:W-:Y:S02]  /*1c520*/  SHF.R.S32.HI R12, RZ, 0x1f, R12 ;  /* 0x0000001fff0c7819 */ /* 0x000fe4000001140c */
[----:B------:R-:W-:-:S02]  /*1c530*/  SHF.R.S32.HI R10, RZ, 0x1f, R10 ;  /* 0x0000001fff0a7819 */ /* 0x000fc4000001140a */
[----:B------:R-:W-:Y:S02]  /*1c540*/  ISETP.GE.AND P6, PT, R252, c[0x0][0x3c8], PT ;  /* 0x0000f200fc007a0c */ /* 0x000fe40003fc6270 */
[----:B------:R-:W-:Y:S02]  /*1c550*/  @!P1 LEA.HI.X R7, R11, R4, R12, 0x2, P3 ;  /* 0x000000040b079211 */ /* 0x000fe400018f140c */
[----:B------:R-:W-:Y:S02]  /*1c560*/  ISETP.GE.AND P3, PT, R251, c[0x0][0x3c8], PT ;  /* 0x0000f200fb007a0c */ /* 0x000fe40003f66270 */
[----:B------:R-:W-:Y:S01]  /*1c570*/  SHF.R.S32.HI R12, RZ, 0x1f, R251 ;  /* 0x0000001fff0c7819 */ /* 0x000fe200000114fb */
[----:B------:R4:W-:Y:S01]  /*1c580*/  @!P1 ST.E.64 [R6.64], R134 ;  /* 0x0000008606009985 */ /* 0x0009e2000c101b06 */
[----:B--2---:R-:W-:-:S04]  /*1c590*/  @!P0 LEA R2, P2, R8, R0, 0x2 ;  /* 0x0000000008028211 */ /* 0x004fc800078410ff */
[----:B------:R-:W-:Y:S02]  /*1c5a0*/  @!P0 LEA.HI.X R3, R8, R4, R10, 0x2, P2 ;  /* 0x0000000408038211 */ /* 0x000fe400010f140a */
[C---:B------:R-:W-:Y:S02]  /*1c5b0*/  IADD3 R10, R210.reuse, 0x18, RZ ;  /* 0x00000018d20a7810 */ /* 0x040fe40007ffe0ff */
[----:B------:R-:W-:Y:S01]  /*1c5c0*/  IADD3 R8, R210, 0x20, RZ ;  /* 0x00000020d2087810 */ /* 0x000fe20007ffe0ff */
[----:B------:R2:W-:Y:S01]  /*1c5d0*/  @!P0 ST.E.64 [R2.64], R140 ;  /* 0x0000008c02008985 */ /* 0x0005e2000c101b06 */
[----:B------:R-:W-:Y:S02]  /*1c5e0*/  SHF.R.S32.HI R10, RZ, 0x1f, R10 ;  /* 0x0000001fff0a7819 */ /* 0x000fe4000001140a */
[----:B------:R-:W-:Y:S02]  /*1c5f0*/  SHF.R.S32.HI R8, RZ, 0x1f, R8 ;  /* 0x0000001fff087819 */ /* 0x000fe40000011408 */
[----:B------:R-:W-:-:S02]  /*1c600*/  ISETP.GE.AND P2, PT, R250, c[0x0][0x3c8], PT ;  /* 0x0000f200fa007a0c */ /* 0x000fc40003f46270 */
[----:B----4-:R-:W-:-:S04]  /*1c610*/  @!P5 LEA R6, P1, R9, R0, 0x2 ;  /* 0x000000000906d211 */ /* 0x010fc800078210ff */
[----:B------:R-:W-:Y:S02]  /*1c620*/  @!P5 LEA.HI.X R7, R9, R4, R10, 0x2, P1 ;  /* 0x000000040907d211 */ /* 0x000fe400008f140a */
[----:B------:R-:W-:-:S03]  /*1c630*/  @!P6 LEA R10, P1, R252, R0, 0x2 ;  /* 0x00000000fc0ae211 */ /* 0x000fc600078210ff */
[----:B------:R4:W-:Y:S01]  /*1c640*/  @!P5 ST.E.64 [R6.64], R144 ;  /* 0x000000900600d985 */ /* 0x0009e2000c101b06 */
[----:B--2---:R-:W-:-:S04]  /*1c650*/  @!P4 LEA R2, P0, R5, R0, 0x2 ;  /* 0x000000000502c211 */ /* 0x004fc800078010ff */
[----:B------:R-:W-:Y:S02]  /*1c660*/  @!P4 LEA.HI.X R3, R5, R4, R8, 0x2, P0 ;  /* 0x000000040503c211 */ /* 0x000fe400000f1408 */
[----:B------:R-:W-:Y:S02]  /*1c670*/  SHF.R.S32.HI R5, RZ, 0x1f, R252 ;  /* 0x0000001fff057819 */ /* 0x000fe400000114fc */
[----:B------:R-:W-:Y:S01]  /*1c680*/  @!P3 LEA R8, P0, R251, R0, 0x2 ;  /* 0x00000000fb08b211 */ /* 0x000fe200078010ff */
[----:B------:R2:W-:Y:S01]  /*1c690*/  @!P4 ST.E.64 [R2.64], R148 ;  /* 0x000000940200c985 */ /* 0x0005e2000c101b06 */
[----:B------:R-:W-:Y:S02]  /*1c6a0*/  @!P6 LEA.HI.X R11, R252, R4, R5, 0x2, P1 ;  /* 0x00000004fc0be211 */ /* 0x000fe400008f1405 */
[----:B------:R-:W-:Y:S02]  /*1c6b0*/  ISETP.GE.AND P1, PT, R246, c[0x0][0x3c8], PT ;  /* 0x0000f200f6007a0c */ /* 0x000fe40003f26270 */
[----:B------:R-:W-:Y:S01]  /*1c6c0*/  SHF.R.S32.HI R5, RZ, 0x1f, R250 ;  /* 0x0000001fff057819 */ /* 0x000fe200000114fa */
[----:B------:R5:W-:Y:S01]  /*1c6d0*/  @!P6 ST.E.64 [R10.64], R152 ;  /* 0x000000980a00e985 */ /* 0x000be2000c101b06 */
[----:B------:R-:W-:-:S02]  /*1c6e0*/  ISETP.GE.AND P6, PT, R249, c[0x0][0x3c8], PT ;  /* 0x0000f200f9007a0c */ /* 0x000fc40003fc6270 */
[C---:B----4-:R-:W-:Y:S02]  /*1c6f0*/  @!P2 LEA R6, P4, R250.reuse, R0, 0x2 ;  /* 0x00000000fa06a211 */ /* 0x050fe400078810ff */
[-C--:B------:R-:W-:Y:S02]  /*1c700*/  @!P3 LEA.HI.X R9, R251, R4.reuse, R12, 0x2, P0 ;  /* 0x00000004fb09b211 */ /* 0x080fe400000f140c */
[----:B------:R-:W-:Y:S02]  /*1c710*/  @!P2 LEA.HI.X R7, R250, R4, R5, 0x2, P4 ;  /* 0x00000004fa07a211 */ /* 0x000fe400020f1405 */
[C---:B------:R-:W-:Y:S01]  /*1c720*/  IADD3 R5, R210.reuse, 0x58, RZ ;  /* 0x00000058d2057810 */ /* 0x040fe20007ffe0ff */
[----:B------:R4:W-:Y:S01]  /*1c730*/  @!P3 ST.E.64 [R8.64], R28 ;  /* 0x0000001c0800b985 */ /* 0x0009e2000c101b06 */
[----:B------:R-:W-:Y:S02]  /*1c740*/  SHF.R.S32.HI R12, RZ, 0x1f, R249 ;  /* 0x0000001fff0c7819 */ /* 0x000fe400000114f9 */
[----:B------:R-:W-:Y:S01]  /*1c750*/  ISETP.GE.AND P3, PT, R5, c[0x0][0x3c8], PT ;  /* 0x0000f20005007a0c */ /* 0x000fe20003f66270 */
[----:B------:R1:W-:Y:S01]  /*1c760*/  @!P2 ST.E.64 [R6.64], R24 ;  /* 0x000000180600a985 */ /* 0x0003e2000c101b06 */
[----:B--2---:R-:W-:-:S02]  /*1c770*/  IADD3 R2, R210, 0x50, RZ ;  /* 0x00000050d2027810 */ /* 0x004fc40007ffe0ff */
[----:B------:R-:W-:Y:S02]  /*1c780*/  IADD3 R3, R210, 0x60, RZ ;  /* 0x00000060d2037810 */ /* 0x000fe40007ffe0ff */
[----:B------:R-:W-:Y:S02]  /*1c790*/  ISETP.GE.AND P5, PT, R2, c[0x0][0x3c8], PT ;  /* 0x0000f20002007a0c */ /* 0x000fe40003fa6270 */
[----:B------:R-:W-:Y:S02]  /*1c7a0*/  ISETP.GE.AND P4, PT, R3, c[0x0][0x3c8], PT ;  /* 0x0000f20003007a0c */ /* 0x000fe40003f86270 */
[----:B-----5:R-:W-:Y:S02]  /*1c7b0*/  SHF.R.S32.HI R11, RZ, 0x1f, R2 ;  /* 0x0000001fff0b7819 */ /* 0x020fe40000011402 */
[----:B----4-:R-:W-:Y:S02]  /*1c7c0*/  @!P6 LEA R8, P0, R249, R0, 0x2 ;  /* 0x00000000f908e211 */ /* 0x010fe400078010ff */
[----:B-1----:R-:W-:-:S02]  /*1c7d0*/  SHF.R.S32.HI R7, RZ, 0x1f, R246 ;  /* 0x0000001fff077819 */ /* 0x002fc400000114f6 */
[C---:B------:R-:W-:Y:S02]  /*1c7e0*/  @!P1 LEA R6, P2, R246.reuse, R0, 0x2 ;  /* 0x00000000f6069211 */ /* 0x040fe400078410ff */
[-C--:B------:R-:W-:Y:S02]  /*1c7f0*/  @!P6 LEA.HI.X R9, R249, R4.reuse, R12, 0x2, P0 ;  /* 0x00000004f909e211 */ /* 0x080fe400000f140c */
[----:B------:R-:W-:Y:S02]  /*1c800*/  @!P1 LEA.HI.X R7, R246, R4, R7, 0x2, P2 ;  /* 0x00000004f6079211 */ /* 0x000fe400010f1407 */
[C---:B------:R-:W-:Y:S01]  /*1c810*/  @!P5 LEA R10, P0, R2.reuse, R0, 0x2 ;  /* 0x00000000020ad211 */ /* 0x040fe200078010ff */
[----:B------:R1:W-:Y:S03]  /*1c820*/  @!P6 ST.E.64 [R8.64], R36 ;  /* 0x000000240800e985 */ /* 0x0003e6000c101b06 */
[----:B------:R-:W-:Y:S01]  /*1c830*/  @!P5 LEA.HI.X R11, R2, R4, R11, 0x2, P0 ;  /* 0x00000004020bd211 */ /* 0x000fe200000f140b */
[----:B------:R2:W-:Y:S01]  /*1c840*/  @!P1 ST.E.64 [R6.64], R32 ;  /* 0x0000002006009985 */ /* 0x0005e2000c101b06 */
[----:B------:R-:W-:-:S02]  /*1c850*/  @!P4 LEA R12, P0, R3, R0, 0x2 ;  /* 0x00000000030cc211 */ /* 0x000fc400078010ff */
[----:B------:R-:W-:Y:S01]  /*1c860*/  IADD3 R2, R210, 0x70, RZ ;  /* 0x00000070d2027810 */ /* 0x000fe20007ffe0ff */
[----:B------:R4:W-:Y:S03]  /*1c870*/  @!P5 ST.E.64 [R10.64], R44 ;  /* 0x0000002c0a00d985 */ /* 0x0009e6000c101b06 */
[----:B------:R-:W-:Y:S02]  /*1c880*/  ISETP.GE.AND P6, PT, R2, c[0x0][0x3c8], PT ;  /* 0x0000f20002007a0c */ /* 0x000fe40003fc6270 */
[----:B-1----:R-:W-:Y:S02]  /*1c890*/  SHF.R.S32.HI R9, RZ, 0x1f, R5 ;  /* 0x0000001fff097819 */ /* 0x002fe40000011405 */
[----:B------:R-:W-:Y:S02]  /*1c8a0*/  @!P3 LEA R8, P1, R5, R0, 0x2 ;  /* 0x000000000508b211 */ /* 0x000fe400078210ff */
[----:B--2---:R-:W-:-:S02]  /*1c8b0*/  IADD3 R6, R210, 0x68, RZ ;  /* 0x00000068d2067810 */ /* 0x004fc40007ffe0ff */
[----:B------:R-:W-:Y:S02]  /*1c8c0*/  SHF.R.S32.HI R7, RZ, 0x1f, R3 ;  /* 0x0000001fff077819 */ /* 0x000fe40000011403 */
[----:B------:R-:W-:Y:S02]  /*1c8d0*/  ISETP.GE.AND P2, PT, R6, c[0x0][0x3c8], PT ;  /* 0x0000f20006007a0c */ /* 0x000fe40003f46270 */
[-C--:B------:R-:W-:Y:S02]  /*1c8e0*/  @!P3 LEA.HI.X R9, R5, R4.reuse, R9, 0x2, P1 ;  /* 0x000000040509b211 */ /* 0x080fe400008f1409 */
[----:B------:R-:W-:Y:S02]  /*1c8f0*/  @!P4 LEA.HI.X R13, R3, R4, R7, 0x2, P0 ;  /* 0x00000004030dc211 */ /* 0x000fe400000f1407 */
[C---:B------:R-:W-:Y:S01]  /*1c900*/  IADD3 R7, R210.reuse, 0x78, RZ ;  /* 0x00000078d2077810 */ /* 0x040fe20007ffe0ff */
[----:B------:R1:W-:Y:S01]  /*1c910*/  @!P3 ST.E.64 [R8.64], R40 ;  /* 0x000000280800b985 */ /* 0x0003e2000c101b06 */
[----:B------:R-:W-:-:S02]  /*1c920*/  IADD3 R5, R210, 0x80, RZ ;  /* 0x00000080d2057810 */ /* 0x000fc40007ffe0ff */
[----:B------:R-:W-:Y:S01]  /*1c930*/  ISETP.GE.AND P3, PT, R7, c[0x0][0x3c8], PT ;  /* 0x0000f20007007a0c */ /* 0x000fe20003f66270 */
[----:B------:R2:W-:Y:S01]  /*1c940*/  @!P4 ST.E.64 [R12.64], R52 ;  /* 0x000000340c00c985 */ /* 0x0005e2000c101b06 */
[----:B------:R-:W-:Y:S02]  /*1c950*/  SHF.R.S32.HI R3, RZ, 0x1f, R6 ;  /* 0x0000001fff037819 */ /* 0x000fe40000011406 */
[----:B------:R-:W-:Y:S02]  /*1c960*/  ISETP.GE.AND P5, PT, R5, c[0x0][0x3c8], PT ;  /* 0x0000f20005007a0c */ /* 0x000fe40003fa6270 */
[----:B----4-:R-:W-:Y:S02]  /*1c970*/  SHF.R.S32.HI R11, RZ, 0x1f, R2 ;  /* 0x0000001fff0b7819 */ /* 0x010fe40000011402 */
[----:B------:R-:W-:-:S04]  /*1c980*/  @!P6 LEA R10, P0, R2, R0, 0x2 ;  /* 0x00000000020ae211 */ /* 0x000fc800078010ff */
[----:B------:R-:W-:Y:S02]  /*1c990*/  @!P6 LEA.HI.X R11, R2, R4, R11, 0x2, P0 ;  /* 0x00000004020be211 */ /* 0x000fe400000f140b */
[----:B------:R-:W-:-:S04]  /*1c9a0*/  IADD3 R2, R210, 0x90, RZ ;  /* 0x00000090d2027810 */ /* 0x000fc80007ffe0ff */
[----:B------:R-:W-:Y:S02]  /*1c9b0*/  ISETP.GE.AND P4, PT, R2, c[0x0][0x3c8], PT ;  /* 0x0000f20002007a0c */ /* 0x000fe40003f86270 */
[----:B-1----:R-:W-:-:S04]  /*1c9c0*/  @!P2 LEA R8, P1, R6, R0, 0x2 ;  /* 0x000000000608a211 */ /* 0x002fc800078210ff */
[----:B------:R-:W-:Y:S02]  /*1c9d0*/  @!P2 LEA.HI.X R9, R6, R4, R3, 0x2, P1 ;  /* 0x000000040609a211 */ /* 0x000fe400008f1403 */
[----:B------:R-:W-:Y:S02]  /*1c9e0*/  IADD3 R3, R210, 0x88, RZ ;  /* 0x00000088d2037810 */ /* 0x000fe40007ffe0ff */
[-C--:B------:R-:W-:Y:S01]  /*1c9f0*/  @!P3 LEA R6, P1, R7, R0.reuse, 0x2 ;  /* 0x000000000706b211 */ /* 0x080fe200078210ff */
[----:B------:R1:W-:Y:S01]  /*1ca00*/  @!P2 ST.E.64 [R8.64], R48 ;  /* 0x000000300800a985 */ /* 0x0003e2000c101b06 */
[----:B------:R-:W-:Y:S02]  /*1ca10*/  ISETP.GE.AND P2, PT, R3, c[0x0][0x3c8], PT ;  /* 0x0000f20003007a0c */ /* 0x000fe40003f46270 */
[----:B--2---:R-:W-:Y:S01]  /*1ca20*/  @!P5 LEA R12, P0, R5, R0, 0x2 ;  /* 0x00000000050cd211 */ /* 0x004fe200078010ff */
[----:B------:R2:W-:Y:S01]  /*1ca30*/  @!P6 ST.E.64 [R10.64], R60 ;  /* 0x0000003c0a00e985 */ /* 0x0005e2000c101b06 */
[----:B-1----:R-:W-:-:S02]  /*1ca40*/  SHF.R.S32.HI R9, RZ, 0x1f, R7 ;  /* 0x0000001fff097819 */ /* 0x002fc40000011407 */
[----:B------:R-:W-:Y:S02]  /*1ca50*/  SHF.R.S32.HI R8, RZ, 0x1f, R5 ;  /* 0x0000001fff087819 */ /* 0x000fe40000011405 */
[-C--:B------:R-:W-:Y:S02]  /*1ca60*/  @!P3 LEA.HI.X R7, R7, R4.reuse, R9, 0x2, P1 ;  /* 0x000000040707b211 */ /* 0x080fe400008f1409 */
[----:B------:R-:W-:Y:S02]  /*1ca70*/  @!P5 LEA.HI.X R13, R5, R4, R8, 0x2, P0 ;  /* 0x00000004050dd211 */ /* 0x000fe400000f1408 */
[----:B------:R-:W-:Y:S01]  /*1ca80*/  IADD3 R5, R210, 0xa0, RZ ;  /* 0x000000a0d2057810 */ /* 0x000fe20007ffe0ff */
[----:B------:R1:W-:Y:S01]  /*1ca90*/  @!P3 ST.E.64 [R6.64], R56 ;  /* 0x000000380600b985 */ /* 0x0003e2000c101b06 */
[----:B------:R-:W-:Y:S02]  /*1caa0*/  SHF.R.S32.HI R9, RZ, 0x1f, R3 ;  /* 0x0000001fff097819 */ /* 0x000fe40000011403 */
[----:B------:R-:W-:Y:S01]  /*1cab0*/  @!P2 LEA R8, P1, R3, R0, 0x2 ;  /* 0x000000000308a211 */ /* 0x000fe200078210ff */
[----:B------:R4:W-:Y:S01]  /*1cac0*/  @!P5 ST.E.64 [R12.64], R68 ;  /* 0x000000440c00d985 */ /* 0x0009e2000c101b06 */
[----:B------:R-:W-:-:S02]  /*1cad0*/  ISETP.GE.AND P5, PT, R5, c[0x0][0x3c8], PT ;  /* 0x0000f20005007a0c */ /* 0x000fc40003fa6270 */
[----:B--2---:R-:W-:Y:S02]  /*1cae0*/  @!P4 LEA R10, P0, R2, R0, 0x2 ;  /* 0x00000000020ac211 */ /* 0x004fe400078010ff */
[----:B------:R-:W-:Y:S02]  /*1caf0*/  @!P2 LEA.HI.X R9, R3, R4, R9, 0x2, P1 ;  /* 0x000000040309a211 */ /* 0x000fe400008f1409 */
[----:B------:R-:W-:-:S03]  /*1cb00*/  IADD3 R3, R210, 0xa8, RZ ;  /* 0x000000a8d2037810 */ /* 0x000fc60007ffe0ff */
[----:B------:R2:W-:Y:S01]  /*1cb10*/  @!P2 ST.E.64 [R8.64], R64 ;  /* 0x000000400800a985 */ /* 0x0005e2000c101b06 */
[----:B------:R-:W-:Y:S02]  /*1cb20*/  ISETP.GE.AND P2, PT, R3, c[0x0][0x3c8], PT ;  /* 0x0000f20003007a0c */ /* 0x000fe40003f46270 */
[----:B-1----:R-:W-:Y:S02]  /*1cb30*/  IADD3 R6, R210, 0x98, RZ ;  /* 0x00000098d2067810 */ /* 0x002fe40007ffe0ff */
[----:B------:R-:W-:Y:S02]  /*1cb40*/  SHF.R.S32.HI R7, RZ, 0x1f, R2 ;  /* 0x0000001fff077819 */ /* 0x000fe40000011402 */
[----:B------:R-:W-:Y:S02]  /*1cb50*/  ISETP.GE.AND P3, PT, R6, c[0x0][0x3c8], PT ;  /* 0x0000f20006007a0c */ /* 0x000fe40003f66270 */
[----:B------:R-:W-:Y:S02]  /*1cb60*/  @!P4 LEA.HI.X R11, R2, R4, R7, 0x2, P0 ;  /* 0x00000004020bc211 */ /* 0x000fe400000f1407 */
[----:B------:R-:W-:-:S02]  /*1cb70*/  IADD3 R2, R210, 0xb0, RZ ;  /* 0x000000b0d2027810 */ /* 0x000fc40007ffe0ff */
[----:B------:R-:W-:Y:S01]  /*1cb80*/  SHF.R.S32.HI R7, RZ, 0x1f, R5 ;  /* 0x0000001fff077819 */ /* 0x000fe20000011405 */
[----:B------:R1:W-:Y:S01]  /*1cb90*/  @!P4 ST.E.64 [R10.64], R76 ;  /* 0x0000004c0a00c985 */ /* 0x0003e2000c101b06 */
[CC--:B----4-:R-:W-:Y:S02]  /*1cba0*/  @!P5 LEA R12, P0, R5.reuse, R0.reuse, 0x2 ;  /* 0x00000000050cd211 */ /* 0x0d0fe400078010ff */
[----:B--2---:R-:W-:Y:S02]  /*1cbb0*/  SHF.R.S32.HI R9, RZ, 0x1f, R6 ;  /* 0x0000001fff097819 */ /* 0x004fe40000011406 */
[----:B------:R-:W-:Y:S02]  /*1cbc0*/  ISETP.GE.AND P6, PT, R2, c[0x0][0x3c8], PT ;  /* 0x0000f20002007a0c */ /* 0x000fe40003fc6270 */
[----:B------:R-:W-:Y:S02]  /*1cbd0*/  @!P3 LEA R8, P1, R6, R0, 0x2 ;  /* 0x000000000608b211 */ /* 0x000fe400078210ff */
[----:B------:R-:W-:-:S02]  /*1cbe0*/  @!P5 LEA.HI.X R13, R5, R4, R7, 0x2, P0 ;  /* 0x00000004050dd211 */ /* 0x000fc400000f1407 */
[----:B------:R-:W-:Y:S02]  /*1cbf0*/  @!P3 LEA.HI.X R9, R6, R4, R9, 0x2, P1 ;  /* 0x000000040609b211 */ /* 0x000fe400008f1409 */
[C---:B------:R-:W-:Y:S02]  /*1cc00*/  IADD3 R6, R210.reuse, 0xb8, RZ ;  /* 0x000000b8d2067810 */ /* 0x040fe40007ffe0ff */
[----:B------:R-:W-:Y:S01]  /*1cc10*/  IADD3 R5, R210, 0xc0, RZ ;  /* 0x000000c0d2057810 */ /* 0x000fe20007ffe0ff */
[----:B------:R2:W-:Y:S01]  /*1cc20*/  @!P3 ST.E.64 [R8.64], R72 ;  /* 0x000000480800b985 */ /* 0x0005e2000c101b06 */
[----:B------:R-:W-:Y:S02]  /*1cc30*/  ISETP.GE.AND P3, PT, R6, c[0x0][0x3c8], PT ;  /* 0x0000f20006007a0c */ /* 0x000fe40003f66270 */
[----:B------:R-:W-:Y:S01]  /*1cc40*/  ISETP.GE.AND P4, PT, R5, c[0x0][0x3c8], PT ;  /* 0x0000f20005007a0c */ /* 0x000fe20003f86270 */
[----:B------:R4:W-:Y:S01]  /*1cc50*/  @!P5 ST.E.64 [R12.64], R84 ;  /* 0x000000540c00d985 */ /* 0x0009e2000c101b06 */
[----:B------:R-:W-:-:S02]  /*1cc60*/  SHF.R.S32.HI R7, RZ, 0x1f, R2 ;  /* 0x0000001fff077819 */ /* 0x000fc40000011402 */
[----:B-1----:R-:W-:-:S04]  /*1cc70*/  @!P6 LEA R10, P0, R2, R0, 0x2 ;  /* 0x00000000020ae211 */ /* 0x002fc800078010ff */
[----:B------:R-:W-:Y:S02]  /*1cc80*/  @!P6 LEA.HI.X R11, R2, R4, R7, 0x2, P0 ;  /* 0x00000004020be211 */ /* 0x000fe400000f1407 */
[----:B------:R-:W-:Y:S02]  /*1cc90*/  IADD3 R2, R210, 0xd0, RZ ;  /* 0x000000d0d2027810 */ /* 0x000fe40007ffe0ff */
[----:B------:R-:W-:Y:S02]  /*1cca0*/  SHF.R.S32.HI R7, RZ, 0x1f, R5 ;  /* 0x0000001fff077819 */ /* 0x000fe40000011405 */
[----:B------:R-:W-:Y:S02]  /*1ccb0*/  ISETP.GE.AND P5, PT, R2, c[0x0][0x3c8], PT ;  /* 0x0000f20002007a0c */ /* 0x000fe40003fa6270 */
[----:B--2---:R-:W-:Y:S02]  /*1ccc0*/  SHF.R.S32.HI R9, RZ, 0x1f, R3 ;  /* 0x0000001fff097819 */ /* 0x004fe40000011403 */
[----:B------:R-:W-:-:S02]  /*1ccd0*/  @!P2 LEA R8, P1, R3, R0, 0x2 ;  /* 0x000000000308a211 */ /* 0x000fc400078210ff */
[----:B----4-:R-:W-:Y:S02]  /*1cce0*/  @!P4 LEA R12, P0, R5, R0, 0x2 ;  /* 0x00000000050cc211 */ /* 0x010fe400078010ff */
[-C--:B------:R-:W-:Y:S02]  /*1ccf0*/  @!P2 LEA.HI.X R9, R3, R4.reuse, R9, 0x2, P1 ;  /* 0x000000040309a211 */ /* 0x080fe400008f1409 */
[C---:B------:R-:W-:Y:S02]  /*1cd00*/  IADD3 R3, R210.reuse, 0xc8, RZ ;  /* 0x000000c8d2037810 */ /* 0x040fe40007ffe0ff */
[----:B------:R-:W-:Y:S01]  /*1cd10*/  @!P4 LEA.HI.X R13, R5, R4, R7, 0x2, P0 ;  /* 0x00000004050dc211 */ /* 0x000fe200000f1407 */
[----:B------:R1:W-:Y:S01]  /*1cd20*/  @!P2 ST.E.64 [R8.64], R80 ;  /* 0x000000500800a985 */ /* 0x0003e2000c101b06 */
[----:B------:R-:W-:Y:S02]  /*1cd30*/  ISETP.GE.AND P2, PT, R3, c[0x0][0x3c8], PT ;  /* 0x0000f20003007a0c */ /* 0x000fe40003f46270 */
[----:B------:R-:W-:Y:S01]  /*1cd40*/  IADD3 R7, R210, 0xe0, RZ ;  /* 0x000000e0d2077810 */ /* 0x000fe20007ffe0ff */
[----:B------:R2:W-:Y:S01]  /*1cd50*/  @!P6 ST.E.64 [R10.64], R92 ;  /* 0x0000005c0a00e985 */ /* 0x0005e2000c101b06 */
[----:B------:R-:W-:-:S02]  /*1cd60*/  SHF.R.S32.HI R5, RZ, 0x1f, R2 ;  /* 0x0000001fff057819 */ /* 0x000fc40000011402 */
[----:B------:R-:W-:Y:S02]  /*1cd70*/  ISETP.GE.AND P6, PT, R7, c[0x0][0x3c8], PT ;  /* 0x0000f20007007a0c */ /* 0x000fe40003fc6270 */
[----:B-1----:R-:W-:Y:S02]  /*1cd80*/  SHF.R.S32.HI R9, RZ, 0x1f, R6 ;  /* 0x0000001fff097819 */ /* 0x002fe40000011406 */
[-C--:B------:R-:W-:Y:S02]  /*1cd90*/  @!P3 LEA R8, P1, R6, R0.reuse, 0x2 ;  /* 0x000000000608b211 */ /* 0x080fe400078210ff */
[----:B--2---:R-:W-:Y:S02]  /*1cda0*/  @!P5 LEA R10, P0, R2, R0, 0x2 ;  /* 0x00000000020ad211 */ /* 0x004fe400078010ff */
[----:B------:R-:W-:Y:S02]  /*1cdb0*/  @!P3 LEA.HI.X R9, R6, R4, R9, 0x2, P1 ;  /* 0x000000040609b211 */ /* 0x000fe400008f1409 */
[----:B------:R-:W-:-:S02]  /*1cdc0*/  IADD3 R6, R210, 0xd8, RZ ;  /* 0x000000d8d2067810 */ /* 0x000fc40007ffe0ff */
[----:B------:R-:W-:Y:S01]  /*1cdd0*/  @!P5 LEA.HI.X R11, R2, R4, R5, 0x2, P0 ;  /* 0x00000004020bd211 */ /* 0x000fe200000f1405 */
[----:B------:R1:W-:Y:S01]  /*1cde0*/  @!P3 ST.E.64 [R8.64], R88 ;  /* 0x000000580800b985 */ /* 0x0003e2000c101b06 */
[----:B------:R-:W-:Y:S02]  /*1cdf0*/  IADD3 R5, R210, 0xe8, RZ ;  /* 0x000000e8d2057810 */ /* 0x000fe40007ffe0ff */
[----:B------:R-:W-:Y:S01]  /*1ce00*/  SHF.R.S32.HI R2, RZ, 0x1f, R6 ;  /* 0x0000001fff027819 */ /* 0x000fe20000011406 */
[----:B------:R2:W-:Y:S01]  /*1ce10*/  @!P4 ST.E.64 [R12.64], R100 ;  /* 0x000000640c00c985 */ /* 0x0005e2000c101b06 */
[----:B------:R-:W-:Y:S02]  /*1ce20*/  ISETP.GE.AND P4, PT, R6, c[0x0][0x3c8], PT ;  /* 0x0000f20006007a0c */ /* 0x000fe40003f86270 */
[----:B------:R-:W-:Y:S02]  /*1ce30*/  ISETP.GE.AND P3, PT, R5, c[0x0][0x3c8], PT ;  /* 0x0000f20005007a0c */ /* 0x000fe40003f66270 */
[----:B-1----:R-:W-:-:S02]  /*1ce40*/  SHF.R.S32.HI R9, RZ, 0x1f, R3 ;  /* 0x0000001fff097819 */ /* 0x002fc40000011403 */
[-C--:B------:R-:W-:Y:S02]  /*1ce50*/  @!P2 LEA R8, P1, R3, R0.reuse, 0x2 ;  /* 0x000000000308a211 */ /* 0x080fe400078210ff */
[----:B--2---:R-:W-:Y:S02]  /*1ce60*/  @!P6 LEA R12, P0, R7, R0, 0x2 ;  /* 0x00000000070ce211 */ /* 0x004fe400078010ff */
[----:B------:R-:W-:-:S03]  /*1ce70*/  @!P2 LEA.HI.X R9, R3, R4, R9, 0x2, P1 ;  /* 0x000000040309a211 */ /* 0x000fc600008f1409 */
[----:B------:R-:W-:Y:S02]  /*1ce80*/  @!P4 LEA R14, P1, R6, R0, 0x2 ;  /* 0x00000000060ec211 */ /* 0x000fe400078210ff */
[----:B------:R-:W-:Y:S01]  /*1ce90*/  IADD3 R3, R210, 0xf0, RZ ;  /* 0x000000f0d2037810 */ /* 0x000fe20007ffe0ff */
[----:B------:R1:W-:Y:S01]  /*1cea0*/  @!P2 ST.E.64 [R8.64], R96 ;  /* 0x000000600800a985 */ /* 0x0003e2000c101b06 */
[----:B------:R-:W-:Y:S02]  /*1ceb0*/  @!P4 LEA.HI.X R15, R6, R4, R2, 0x2, P1 ;  /* 0x00000004060fc211 */ /* 0x000fe400008f1402 */
[----:B------:R-:W-:Y:S01]  /*1cec0*/  ISETP.GE.AND P2, PT, R3, c[0x0][0x3c8], PT ;  /* 0x0000f20003007a0c */ /* 0x000fe20003f46270 */
[----:B------:R2:W-:Y:S01]  /*1ced0*/  @!P5 ST.E.64 [R10.64], R162 ;  /* 0x000000a20a00d985 */ /* 0x0005e2000c101b06 */
        /* <DEDUP_REMOVED lines=18> */
.L_x_751:
[----:B------:R-:W-:Y:S05]  /*1d000*/  BSYNC B0 ;  /* 0x0000000000007941 */ /* 0x000fea0003800000 */
.L_x_750:
[----:B------:R-:W-:Y:S05]  /*1d010*/  BRA.DIV ~URZ, `(.L_x_752) ;  /* 0x000036b27f007947 */ /* 0x000fea000b800000 */
[----:B--2---:R2:W1:Y:S04]  /*1d020*/  SHFL.IDX PT, R4, R16, 0x1, 0x1c1f ;  /* 0x003c1f0010047f89 */ /* 0x00446800000e0000 */
[----:B----4-:R2:W4:Y:S02]  /*1d030*/  SHFL.IDX PT, R0, R17, 0x1, 0x1c1f ;  /* 0x003c1f0011007f89 */ /* 0x01052400000e0000 */
.L_x_810:
[----:B------:R-:W-:-:S13]  /*1d040*/  LOP3.LUT P0, RZ, R215, 0x2, RZ, 0xc0, !PT ;  /* 0x00000002d7ff7812 */ /* 0x000fda000780c0ff */
[----:B------:R-:W-:Y:S05]  /*1d050*/  @P0 BRA `(.L_x_747) ;  /* 0x0000198000000947 */ /* 0x000fea0003800000 */
[C---:B------:R-:W-:Y:S02]  /*1d060*/  ISETP.GE.AND P0, PT, R210.reuse, c[0x0][0x3c8], PT ;  /* 0x0000f200d2007a0c */ /* 0x040fe40003f06270 */
[C---:B------:R-:W-:Y:S02]  /*1d070*/  IADD3 R9, R210.reuse, 0x8, RZ ;  /* 0x00000008d2097810 */ /* 0x040fe40007ffe0ff */
[C---:B------:R-:W-:Y:S02]  /*1d080*/  IADD3 R5, R210.reuse, 0x10, RZ ;  /* 0x00000010d2057810 */ /* 0x040fe40007ffe0ff */
[----:B------:R-:W-:Y:S02]  /*1d090*/  ISETP.GE.AND P3, PT, R9, c[0x0][0x3c8], PT ;  /* 0x0000f20009007a0c */ /* 0x000fe40003f66270 */
[----:B------:R-:W-:Y:S02]  /*1d0a0*/  ISETP.GE.AND P5, PT, R5, c[0x0][0x3c8], PT ;  /* 0x0000f20005007a0c */ /* 0x000fe40003fa6270 */
[----:B------:R-:W-:-:S02]  /*1d0b0*/  IADD3 R12, R210, 0x18, RZ ;  /* 0x00000018d20c7810 */ /* 0x000fc40007ffe0ff */
[----:B------:R-:W-:Y:S02]  /*1d0c0*/  SHF.R.S32.HI R6, RZ, 0x1f, R210 ;  /* 0x0000001fff067819 */ /* 0x000fe400000114d2 */
[C---:B----4-:R-:W-:Y:S02]  /*1d0d0*/  @!P0 LEA R2, P1, R210.reuse, R0, 0x2 ;  /* 0x00000000d2028211 */ /* 0x050fe400078210ff */
[----:B------:R-:W-:Y:S02]  /*1d0e0*/  IADD3 R11, R210, 0x8, RZ ;  /* 0x00000008d20b7810 */ /* 0x000fe40007ffe0ff */
[----:B------:R-:W-:Y:S02]  /*1d0f0*/  ISETP.GE.AND P2, PT, R12, c[0x0][0x3c8], PT ;  /* 0x0000f2000c007a0c */ /* 0x000fe40003f46270 */
[C---:B------:R-:W-:Y:S02]  /*1d100*/  IADD3 R10, R210.reuse, 0x20, RZ ;  /* 0x00000020d20a7810 */ /* 0x040fe40007ffe0ff */
[----:B-1----:R-:W-:-:S02]  /*1d110*/  @!P0 LEA.HI.X R3, R210, R4, R6, 0x2, P1 ;  /* 0x00000004d2038211 */ /* 0x002fc400008f1406 */
[C---:B------:R-:W-:Y:S02]  /*1d120*/  @!P3 LEA R6, P6, R9.reuse, R0, 0x2 ;  /* 0x000000000906b211 */ /* 0x040fe400078c10ff */
[----:B------:R-:W-:Y:S01]  /*1d130*/  SHF.R.S32.HI R11, RZ, 0x1f, R11 ;  /* 0x0000001fff0b7819 */ /* 0x000fe2000001140b */
[----:B------:R1:W-:Y:S01]  /*1d140*/  @!P0 ST.E.64 [R2.64], R108 ;  /* 0x0000006c02008985 */ /* 0x0003e2000c101b06 */
[----:B------:R-:W-:Y:S02]  /*1d150*/  IADD3 R8, R210, 0x10, RZ ;  /* 0x00000010d2087810 */ /* 0x000fe40007ffe0ff */
[----:B------:R-:W-:Y:S02]  /*1d160*/  ISETP.GE.AND P1, PT, R10, c[0x0][0x3c8], PT ;  /* 0x0000f2000a007a0c */ /* 0x000fe40003f26270 */
[----:B------:R-:W-:Y:S02]  /*1d170*/  @!P3 LEA.HI.X R7, R9, R4, R11, 0x2, P6 ;  /* 0x000000040907b211 */ /* 0x000fe400030f140b */
[----:B------:R-:W-:-:S02]  /*1d180*/  SHF.R.S32.HI R8, RZ, 0x1f, R8 ;  /* 0x0000001fff087819 */ /* 0x000fc40000011408 */
[----:B------:R-:W-:Y:S01]  /*1d190*/  ISETP.GE.AND P0, PT, R252, c[0x0][0x3c8], PT ;  /* 0x0000f200fc007a0c */ /* 0x000fe20003f06270 */
[----:B------:R4:W-:Y:S01]  /*1d1a0*/  @!P3 ST.E.64 [R6.64], R116 ;  /* 0x000000740600b985 */ /* 0x0009e2000c101b06 */
[C---:B------:R-:W-:Y:S02]  /*1d1b0*/  IADD3 R13, R210.reuse, 0x18, RZ ;  /* 0x00000018d20d7810 */ /* 0x040fe40007ffe0ff */
[----:B------:R-:W-:Y:S02]  /*1d1c0*/  IADD3 R11, R210, 0x20, RZ ;  /* 0x00000020d20b7810 */ /* 0x000fe40007ffe0ff */
[----:B------:R-:W-:Y:S02]  /*1d1d0*/  SHF.R.S32.HI R13, RZ, 0x1f, R13 ;  /* 0x0000001fff0d7819 */ /* 0x000fe4000001140d */
[----:B------:R-:W-:Y:S02]  /*1d1e0*/  SHF.R.S32.HI R11, RZ, 0x1f, R11 ;  /* 0x0000001fff0b7819 */ /* 0x000fe4000001140b */
[----:B-1----:R-:W-:-:S04]  /*1d1f0*/  @!P5 LEA R2, P4, R5, R0, 0x2 ;  /* 0x000000000502d211 */ /* 0x002fc800078810ff */
[----:B------:R-:W-:Y:S02]  /*1d200*/  @!P5 LEA.HI.X R3, R5, R4, R8, 0x2, P4 ;  /* 0x000000040503d211 */ /* 0x000fe400020f1408 */
[C---:B------:R-:W-:Y:S02]  /*1d210*/  @!P2 LEA R8, P3, R12.reuse, R0, 0x2 ;  /* 0x000000000c08a211 */ /* 0x040fe400078610ff */
[----:B------:R-:W-:Y:S01]  /*1d220*/  ISETP.GE.AND P4, PT, R251, c[0x0][0x3c8], PT ;  /* 0x0000f200fb007a0c */ /* 0x000fe20003f86270 */
[----:B------:R1:W-:Y:S01]  /*1d230*/  @!P5 ST.E.64 [R2.64], R120 ;  /* 0x000000780200d985 */ /* 0x0003e2000c101b06 */
[----:B------:R-:W-:Y:S02]  /*1d240*/  @!P2 LEA.HI.X R9, R12, R4, R13, 0x2, P3 ;  /* 0x000000040c09a211 */ /* 0x000fe400018f140d */
[----:B----4-:R-:W-:Y:S02]  /*1d250*/  @!P1 LEA R6, P6, R10, R0, 0x2 ;  /* 0x000000000a069211 */ /* 0x010fe400078c10ff */
[----:B------:R-:W-:Y:S01]  /*1d260*/  ISETP.GE.AND P3, PT, R250, c[0x0][0x3c8], PT ;  /* 0x0000f200fa007a0c */ /* 0x000fe20003f66270 */
[----:B------:R4:W-:Y:S01]  /*1d270*/  @!P2 ST.E.64 [R8.64], R124 ;  /* 0x0000007c0800a985 */ /* 0x0009e2000c101b06 */
[----:B------:R-:W-:-:S02]  /*1d280*/  SHF.R.S32.HI R5, RZ, 0x1f, R252 ;  /* 0x0000001fff057819 */ /* 0x000fc400000114fc */
[----:B------:R-:W-:Y:S02]  /*1d290*/  @!P1 LEA.HI.X R7, R10, R4, R11, 0x2, P6 ;  /* 0x000000040a079211 */ /* 0x000fe400030f140b */
[----:B------:R-:W-:Y:S02]  /*1d2a0*/  ISETP.GE.AND P6, PT, R249, c[0x0][0x3c8], PT ;  /* 0x0000f200f9007a0c */ /* 0x000fe40003fc6270 */
[----:B------:R-:W-:Y:S01]  /*1d2b0*/  SHF.R.S32.HI R12, RZ, 0x1f, R251 ;  /* 0x0000001fff0c7819 */ /* 0x000fe200000114fb */
[----:B------:R5:W-:Y:S01]  /*1d2c0*/  @!P1 ST.E.64 [R6.64], R22 ;  /* 0x0000001606009985 */ /* 0x000be2000c101b06 */
[----:B------:R-:W-:-:S04]  /*1d2d0*/  @!P4 LEA R10, P1, R251, R0, 0x2 ;  /* 0x00000000fb0ac211 */ /* 0x000fc800078210ff */
[----:B------:R-:W-:Y:S02]  /*1d2e0*/  @!P4 LEA.HI.X R11, R251, R4, R12, 0x2, P1 ;  /* 0x00000004fb0bc211 */ /* 0x000fe400008f140c */
[----:B------:R-:W-:Y:S02]  /*1d2f0*/  SHF.R.S32.HI R12, RZ, 0x1f, R249 ;  /* 0x0000001fff0c7819 */ /* 0x000fe400000114f9 */
[----:B-1----:R-:W-:-:S04]  /*1d300*/  @!P0 LEA R2, P5, R252, R0, 0x2 ;  /* 0x00000000fc028211 */ /* 0x002fc800078a10ff */
[----:B------:R-:W-:Y:S02]  /*1d310*/  @!P0 LEA.HI.X R3, R252, R4, R5, 0x2, P5 ;  /* 0x00000004fc038211 */ /* 0x000fe400028f1405 */
[----:B------:R-:W-:Y:S02]  /*1d320*/  ISETP.GE.AND P5, PT, R246, c[0x0][0x3c8], PT ;  /* 0x0000f200f6007a0c */ /* 0x000fe40003fa6270 */
[----:B------:R-:W-:Y:S01]  /*1d330*/  SHF.R.S32.HI R5, RZ, 0x1f, R250 ;  /* 0x0000001fff057819 */ /* 0x000fe200000114fa */
[----:B------:R1:W-:Y:S01]  /*1d340*/  @!P0 ST.E.64 [R2.64], R26 ;  /* 0x0000001a02008985 */ /* 0x0003e2000c101b06 */
[----:B----4-:R-:W-:-:S03]  /*1d350*/  @!P3 LEA R8, P0, R250, R0, 0x2 ;  /* 0x00000000fa08b211 */ /* 0x010fc600078010ff */
[----:B------:R4:W-:Y:S01]  /*1d360*/  @!P4 ST.E.64 [R10.64], R128 ;  /* 0x000000800a00c985 */ /* 0x0009e2000c101b06 */
[----:B-----5:R-:W-:Y:S02]  /*1d370*/  IADD3 R6, R210, 0x58, RZ ;  /* 0x00000058d2067810 */ /* 0x020fe40007ffe0ff */
[----:B------:R-:W-:Y:S02]  /*1d380*/  @!P3 LEA.HI.X R9, R250, R4, R5, 0x2, P0 ;  /* 0x00000004fa09b211 */ /* 0x000fe400000f1405 */
[----:B------:R-:W-:Y:S02]  /*1d390*/  ISETP.GE.AND P4, PT, R6, c[0x0][0x3c8], PT ;  /* 0x0000f20006007a0c */ /* 0x000fe40003f86270 */
[----:B------:R-:W-:Y:S01]  /*1d3a0*/  SHF.R.S32.HI R7, RZ, 0x1f, R246 ;  /* 0x0000001fff077819 */ /* 0x000fe200000114f6 */
[----:B------:R5:W-:Y:S01]  /*1d3b0*/  @!P3 ST.E.64 [R8.64], R30 ;  /* 0x0000001e0800b985 */ /* 0x000be2000c101b06 */
[----:B------:R-:W-:Y:S02]  /*1d3c0*/  IADD3 R5, R210, 0x68, RZ ;  /* 0x00000068d2057810 */ /* 0x000fe40007ffe0ff */
[----:B--2---:R-:W-:-:S02]  /*1d3d0*/  SHF.R.S32.HI R16, RZ, 0x1f, R6 ;  /* 0x0000001fff107819 */ /* 0x004fc40000011406 */
[C---:B-1----:R-:W-:Y:S02]  /*1d3e0*/  IADD3 R2, R210.reuse, 0x50, RZ ;  /* 0x00000050d2027810 */ /* 0x042fe40007ffe0ff */
[----:B------:R-:W-:Y:S02]  /*1d3f0*/  IADD3 R3, R210, 0x60, RZ ;  /* 0x00000060d2037810 */ /* 0x000fe40007ffe0ff */
[----:B------:R-:W-:Y:S02]  /*1d400*/  ISETP.GE.AND P2, PT, R2, c[0x0][0x3c8], PT ;  /* 0x0000f20002007a0c */ /* 0x000fe40003f46270 */
[C---:B----4-:R-:W-:Y:S02]  /*1d410*/  @!P6 LEA R10, P0, R249.reuse, R0, 0x2 ;  /* 0x00000000f90ae211 */ /* 0x050fe400078010ff */
[----:B------:R-:W-:Y:S02]  /*1d420*/  SHF.R.S32.HI R13, RZ, 0x1f, R2 ;  /* 0x0000001fff0d7819 */ /* 0x000fe40000011402 */
[----:B------:R-:W-:-:S02]  /*1d430*/  @!P6 LEA.HI.X R11, R249, R4, R12, 0x2, P0 ;  /* 0x00000004f90be211 */ /* 0x000fc400000f140c */
[----:B-----5:R-:W-:-:S03]  /*1d440*/  @!P5 LEA R8, P1, R246, R0, 0x2 ;  /* 0x00000000f608d211 */ /* 0x020fc600078210ff */
[----:B------:R-:W-:Y:S01]  /*1d450*/  @!P6 ST.E.64 [R10.64], R38 ;  /* 0x000000260a00e985 */ /* 0x000fe2000c101b06 */
[----:B------:R-:W-:Y:S02]  /*1d460*/  @!P5 LEA.HI.X R9, R246, R4, R7, 0x2, P1 ;  /* 0x00000004f609d211 */ /* 0x000fe400008f1407 */
[-C--:B------:R-:W-:Y:S02]  /*1d470*/  @!P2 LEA R14, P0, R2, R0.reuse, 0x2 ;  /* 0x00000000020ea211 */ /* 0x080fe400078010ff */
[----:B------:R-:W-:Y:S01]  /*1d480*/  @!P4 LEA R12, P1, R6, R0, 0x2 ;  /* 0x00000000060cc211 */ /* 0x000fe200078210ff */
[----:B------:R1:W-:Y:S01]  /*1d490*/  @!P5 ST.E.64 [R8.64], R34 ;  /* 0x000000220800d985 */ /* 0x0003e2000c101b06 */
[----:B------:R-:W-:Y:S02]  /*1d4a0*/  ISETP.GE.AND P5, PT, R3, c[0x0][0x3c8], PT ;  /* 0x0000f20003007a0c */ /* 0x000fe40003fa6270 */
[----:B------:R-:W-:Y:S02]  /*1d4b0*/  IADD3 R7, R210, 0x70, RZ ;  /* 0x00000070d2077810 */ /* 0x000fe40007ffe0ff */
[----:B------:R-:W-:-:S02]  /*1d4c0*/  @!P2 LEA.HI.X R15, R2, R4, R13, 0x2, P0 ;  /* 0x00000004020fa211 */ /* 0x000fc400000f140d */
[----:B------:R-:W-:Y:S02]  /*1d4d0*/  ISETP.GE.AND P2, PT, R5, c[0x0][0x3c8], PT ;  /* 0x0000f20005007a0c */ /* 0x000fe40003f46270 */
[----:B------:R-:W-:Y:S02]  /*1d4e0*/  ISETP.GE.AND P6, PT, R2, c[0x0][0x3c8], PT ;  /* 0x0000f20002007a0c */ /* 0x000fe40003fc6270 */
[----:B------:R-:W-:Y:S02]  /*1d4f0*/  @!P4 LEA.HI.X R13, R6, R4, R16, 0x2, P1 ;  /* 0x00000004060dc211 */ /* 0x000fe400008f1410 */
[----:B------:R-:W-:Y:S02]  /*1d500*/  ISETP.GE.AND P1, PT, R7, c[0x0][0x3c8], PT ;  /* 0x0000f20007007a0c */ /* 0x000fe40003f26270 */
[----:B------:R-:W-:Y:S02]  /*1d510*/  @!P5 LEA R18, P0, R3, R0, 0x2 ;  /* 0x000000000312d211 */ /* 0x000fe400078010ff */
[----:B------:R-:W-:-:S03]  /*1d520*/  IADD3 R6, R210, 0x78, RZ ;  /* 0x00000078d2067810 */ /* 0x000fc60007ffe0ff */
[----:B------:R-:W-:Y:S02]  /*1d530*/  @!P2 LEA R16, P3, R5, R0, 0x2 ;  /* 0x000000000510a211 */ /* 0x000fe400078610ff */
[----:B------:R-:W-:Y:S01]  /*1d540*/  @!P6 ST.E.64 [R14.64], R46 ;  /* 0x0000002e0e00e985 */ /* 0x000fe2000c101b06 */
[----:B------:R-:W-:-:S03]  /*1d550*/  SHF.R.S32.HI R2, RZ, 0x1f, R6 ;  /* 0x0000001fff027819 */ /* 0x000fc60000011406 */
[----:B------:R2:W-:Y:S01]  /*1d560*/  @!P4 ST.E.64 [R12.64], R42 ;  /* 0x0000002a0c00c985 */ /* 0x0005e2000c101b06 */
[----:B-1----:R-:W-:Y:S02]  /*1d570*/  SHF.R.S32.HI R9, RZ, 0x1f, R3 ;  /* 0x0000001fff097819 */ /* 0x002fe40000011403 */
[----:B------:R-:W-:Y:S02]  /*1d580*/  SHF.R.S32.HI R8, RZ, 0x1f, R5 ;  /* 0x0000001fff087819 */ /* 0x000fe40000011405 */
[-C--:B------:R-:W-:Y:S02]  /*1d590*/  @!P5 LEA.HI.X R19, R3, R4.reuse, R9, 0x2, P0 ;  /* 0x000000040313d211 */ /* 0x080fe400000f1409 */
[----:B------:R-:W-:Y:S02]  /*1d5a0*/  SHF.R.S32.HI R9, RZ, 0x1f, R7 ;  /* 0x0000001fff097819 */ /* 0x000fe40000011407 */
[----:B---3--:R-:W-:Y:S02]  /*1d5b0*/  @!P2 LEA.HI.X R17, R5, R4, R8, 0x2, P3 ;  /* 0x000000040511a211 */ /* 0x008fe400018f1408 */
[----:B------:R-:W-:-:S02]  /*1d5c0*/  ISETP.GE.AND P0, PT, R6, c[0x0][0x3c8], PT ;  /* 0x0000f20006007a0c */ /* 0x000fc40003f06270 */
[C---:B------:R-:W-:Y:S02]  /*1d5d0*/  IADD3 R5, R210.reuse, 0x88, RZ ;  /* 0x00000088d2057810 */ /* 0x040fe40007ffe0ff */
[----:B------:R-:W-:Y:S02]  /*1d5e0*/  IADD3 R8, R210, 0x80, RZ ;  /* 0x00000080d2087810 */ /* 0x000fe40007ffe0ff */
[----:B------:R-:W-:Y:S02]  /*1d5f0*/  ISETP.GE.AND P5, PT, R5, c[0x0][0x3c8], PT ;  /* 0x0000f20005007a0c */ /* 0x000fe40003fa6270 */
[----:B------:R-:W-:-:S05]  /*1d600*/  ISETP.GE.AND P6, PT, R8, c[0x0][0x3c8], PT ;  /* 0x0000f20008007a0c */ /* 0x000fca0003fc6270 */
[CC--:B------:R-:W-:Y:S02]  /*1d610*/  @!P0 LEA R10, P3, R6.reuse, R0.reuse, 0x2 ;  /* 0x00000000060a8211 */ /* 0x0c0fe400078610ff */
[C---:B--2---:R-:W-:Y:S02]  /*1d620*/  @!P1 LEA R12, P4, R7.reuse, R0, 0x2 ;  /* 0x00000000070c9211 */ /* 0x044fe400078810ff */
[-C--:B------:R-:W-:Y:S02]  /*1d630*/  @!P0 LEA.HI.X R11, R6, R4.reuse, R2, 0x2, P3 ;  /* 0x00000004060b8211 */ /* 0x080fe400018f1402 */
[----:B------:R-:W-:Y:S02]  /*1d640*/  @!P1 LEA.HI.X R13, R7, R4, R9, 0x2, P4 ;  /* 0x00000004070d9211 */ /* 0x000fe400020f1409 */
[----:B------:R-:W-:Y:S02]  /*1d650*/  ISETP.GE.AND P4, PT, R3, c[0x0][0x3c8], PT ;  /* 0x0000f20003007a0c */ /* 0x000fe40003f86270 */
[----:B------:R-:W-:-:S02]  /*1d660*/  SHF.R.S32.HI R3, RZ, 0x1f, R5 ;  /* 0x0000001fff037819 */ /* 0x000fc40000011405 */
[C---:B------:R-:W-:Y:S02]  /*1d670*/  IADD3 R2, R210.reuse, 0x90, RZ ;  /* 0x00000090d2027810 */ /* 0x040fe40007ffe0ff */
[----:B------:R-:W-:Y:S02]  /*1d680*/  IADD3 R6, R210, 0x98, RZ ;  /* 0x00000098d2067810 */ /* 0x000fe40007ffe0ff */
[----:B------:R-:W-:Y:S02]  /*1d690*/  SHF.R.S32.HI R7, RZ, 0x1f, R8 ;  /* 0x0000001fff077819 */ /* 0x000fe40000011408 */
[----:B------:R-:W-:-:S03]  /*1d6a0*/  SHF.R.S32.HI R9, RZ, 0x1f, R6 ;  /* 0x0000001fff097819 */ /* 0x000fc60000011406 */
[----:B------:R-:W-:Y:S01]  /*1d6b0*/  @!P4 ST.E.64 [R18.64], R54 ;  /* 0x000000361200c985 */ /* 0x000fe2000c101b06 */
[----:B------:R-:W-:-:S03]  /*1d6c0*/  ISETP.GE.AND P4, PT, R6, c[0x0][0x3c8], PT ;  /* 0x0000f20006007a0c */ /* 0x000fc60003f86270 */
[----:B------:R1:W-:Y:S01]  /*1d6d0*/  @!P2 ST.E.64 [R16.64], R50 ;  /* 0x000000321000a985 */ /* 0x0003e2000c101b06 */
[----:B------:R-:W-:-:S03]  /*1d6e0*/  @!P5 LEA R14, P2, R5, R0, 0x2 ;  /* 0x00000000050ed211 */ /* 0x000fc600078410ff */
[----:B------:R-:W-:Y:S01]  /*1d6f0*/  @!P1 ST.E.64 [R12.64], R62 ;  /* 0x0000003e0c009985 */ /* 0x000fe2000c101b06 */
[----:B------:R-:W-:Y:S02]  /*1d700*/  @!P5 LEA.HI.X R15, R5, R4, R3, 0x2, P2 ;  /* 0x00000004050fd211 */ /* 0x000fe400010f1403 */
[----:B------:R-:W-:Y:S01]  /*1d710*/  ISETP.GE.AND P2, PT, R2, c[0x0][0x3c8], PT ;  /* 0x0000f20002007a0c */ /* 0x000fe20003f46270 */
[----:B------:R2:W-:Y:S01]  /*1d720*/  @!P0 ST.E.64 [R10.64], R58 ;  /* 0x0000003a0a008985 */ /* 0x0005e2000c101b06 */
[C---:B------:R-:W-:Y:S02]  /*1d730*/  IADD3 R5, R210.reuse, 0xa0, RZ ;  /* 0x000000a0d2057810 */ /* 0x040fe40007ffe0ff */
[----:B------:R-:W-:Y:S02]  /*1d740*/  IADD3 R3, R210, 0xa8, RZ ;  /* 0x000000a8d2037810 */ /* 0x000fe40007ffe0ff */
[----:B-1----:R-:W-:-:S04]  /*1d750*/  @!P6 LEA R16, P3, R8, R0, 0x2 ;  /* 0x000000000810e211 */ /* 0x002fc800078610ff */
[----:B------:R-:W-:Y:S02]  /*1d760*/  @!P6 LEA.HI.X R17, R8, R4, R7, 0x2, P3 ;  /* 0x000000040811e211 */ /* 0x000fe400018f1407 */
[----:B------:R-:W-:Y:S02]  /*1d770*/  ISETP.GE.AND P3, PT, R5, c[0x0][0x3c8], PT ;  /* 0x0000f20005007a0c */ /* 0x000fe40003f66270 */
[----:B------:R-:W-:Y:S01]  /*1d780*/  SHF.R.S32.HI R7, RZ, 0x1f, R2 ;  /* 0x0000001fff077819 */ /* 0x000fe20000011402 */
[----:B------:R1:W-:Y:S01]  /*1d790*/  @!P6 ST.E.64 [R16.64], R70 ;  /* 0x000000461000e985 */ /* 0x0003e2000c101b06 */
[-C--:B--2---:R-:W-:Y:S02]  /*1d7a0*/  @!P2 LEA R10, P0, R2, R0.reuse, 0x2 ;  /* 0x00000000020aa211 */ /* 0x084fe400078010ff */
[----:B------:R-:W-:Y:S01]  /*1d7b0*/  @!P4 LEA R8, P1, R6, R0, 0x2 ;  /* 0x000000000608c211 */ /* 0x000fe200078210ff */
[----:B------:R2:W-:Y:S01]  /*1d7c0*/  @!P5 ST.E.64 [R14.64], R66 ;  /* 0x000000420e00d985 */ /* 0x0005e2000c101b06 */
[----:B------:R-:W-:-:S02]  /*1d7d0*/  @!P2 LEA.HI.X R11, R2, R4, R7, 0x2, P0 ;  /* 0x00000004020ba211 */ /* 0x000fc400000f1407 */
[----:B------:R-:W-:Y:S02]  /*1d7e0*/  ISETP.GE.AND P2, PT, R3, c[0x0][0x3c8], PT ;  /* 0x0000f20003007a0c */ /* 0x000fe40003f46270 */
[----:B------:R-:W-:Y:S02]  /*1d7f0*/  @!P4 LEA.HI.X R9, R6, R4, R9, 0x2, P1 ;  /* 0x000000040609c211 */ /* 0x000fe400008f1409 */
[----:B------:R-:W-:Y:S02]  /*1d800*/  SHF.R.S32.HI R13, RZ, 0x1f, R5 ;  /* 0x0000001fff0d7819 */ /* 0x000fe40000011405 */
[----:B------:R-:W-:Y:S02]  /*1d810*/  IADD3 R6, R210, 0xb8, RZ ;  /* 0x000000b8d2067810 */ /* 0x000fe40007ffe0ff */
[----:B------:R-:W-:Y:S02]  /*1d820*/  ISETP.GE.AND P6, PT, R2, c[0x0][0x3c8], PT ;  /* 0x0000f20002007a0c */ /* 0x000fe40003fc6270 */
[----:B------:R-:W-:-:S02]  /*1d830*/  SHF.R.S32.HI R12, RZ, 0x1f, R3 ;  /* 0x0000001fff0c7819 */ /* 0x000fc40000011403 */
[C---:B------:R-:W-:Y:S02]  /*1d840*/  IADD3 R7, R210.reuse, 0xb0, RZ ;  /* 0x000000b0d2077810 */ /* 0x040fe40007ffe0ff */
[----:B------:R-:W-:Y:S02]  /*1d850*/  IADD3 R2, R210, 0xc8, RZ ;  /* 0x000000c8d2027810 */ /* 0x000fe40007ffe0ff */
[----:B------:R-:W-:-:S05]  /*1d860*/  ISETP.GE.AND P1, PT, R7, c[0x0][0x3c8], PT ;  /* 0x0000f20007007a0c */ /* 0x000fca0003f26270 */
[----:B------:R3:W-:Y:S01]  /*1d870*/  @!P6 ST.E.64 [R10.64], R78 ;  /* 0x0000004e0a00e985 */ /* 0x0007e2000c101b06 */
[----:B-1----:R-:W-:-:S03]  /*1d880*/  @!P3 LEA R16, P0, R5, R0, 0x2 ;  /* 0x000000000510b211 */ /* 0x002fc600078010ff */
[----:B------:R1:W-:Y:S01]  /*1d890*/  @!P4 ST.E.64 [R8.64], R74 ;  /* 0x0000004a0800c985 */ /* 0x0003e2000c101b06 */
[----:B------:R-:W-:Y:S02]  /*1d8a0*/  @!P3 LEA.HI.X R17, R5, R4, R13, 0x2, P0 ;  /* 0x000000040511b211 */ /* 0x000fe400000f140d */
[----:B------:R-:W-:Y:S02]  /*1d8b0*/  ISETP.GE.AND P0, PT, R6, c[0x0][0x3c8], PT ;  /* 0x0000f20006007a0c */ /* 0x000fe40003f06270 */
[C---:B--2---:R-:W-:Y:S01]  /*1d8c0*/  @!P2 LEA R14, P5, R3.reuse, R0, 0x2 ;  /* 0x00000000030ea211 */ /* 0x044fe200078a10ff */
[----:B------:R-:W-:Y:S01]  /*1d8d0*/  @!P3 ST.E.64 [R16.64], R86 ;  /* 0x000000561000b985 */ /* 0x000fe2000c101b06 */
[----:B------:R-:W-:Y:S02]  /*1d8e0*/  SHF.R.S32.HI R5, RZ, 0x1f, R6 ;  /* 0x0000001fff057819 */ /* 0x000fe40000011406 */
[----:B------:R-:W-:Y:S02]  /*1d8f0*/  @!P2 LEA.HI.X R15, R3, R4, R12, 0x2, P5 ;  /* 0x00000004030fa211 */ /* 0x000fe400028f140c */
[----:B------:R-:W-:-:S02]  /*1d900*/  IADD3 R3, R210, 0xc0, RZ ;  /* 0x000000c0d2037810 */ /* 0x000fc40007ffe0ff */
[-C--:B------:R-:W-:Y:S01]  /*1d910*/  @!P1 LEA R12, P5, R7, R0.reuse, 0x2 ;  /* 0x00000000070c9211 */ /* 0x080fe200078a10ff */
[----:B------:R2:W-:Y:S01]  /*1d920*/  @!P2 ST.E.64 [R14.64], R82 ;  /* 0x000000520e00a985 */ /* 0x0005e2000c101b06 */
[----:B------:R-:W-:Y:S02]  /*1d930*/  ISETP.GE.AND P6, PT, R3, c[0x0][0x3c8], PT ;  /* 0x0000f20003007a0c */ /* 0x000fe40003fc6270 */
[----:B---3--:R-:W-:-:S04]  /*1d940*/  @!P0 LEA R10, P4, R6, R0, 0x2 ;  /* 0x00000000060a8211 */ /* 0x008fc800078810ff */
[-C--:B------:R-:W-:Y:S02]  /*1d950*/  @!P0 LEA.HI.X R11, R6, R4.reuse, R5, 0x2, P4 ;  /* 0x00000004060b8211 */ /* 0x080fe400020f1405 */
[----:B------:R-:W-:Y:S02]  /*1d960*/  ISETP.GE.AND P4, PT, R2, c[0x0][0x3c8], PT ;  /* 0x0000f20002007a0c */ /* 0x000fe40003f86270 */
[----:B------:R-:W-:Y:S02]  /*1d970*/  SHF.R.S32.HI R5, RZ, 0x1f, R3 ;  /* 0x0000001fff057819 */ /* 0x000fe40000011403 */
[----:B-1----:R-:W-:Y:S02]  /*1d980*/  SHF.R.S32.HI R8, RZ, 0x1f, R7 ;  /* 0x0000001fff087819 */ /* 0x002fe40000011407 */
[----:B------:R-:W-:Y:S02]  /*1d990*/  SHF.R.S32.HI R6, RZ, 0x1f, R2 ;  /* 0x0000001fff067819 */ /* 0x000fe40000011402 */
[----:B------:R-:W-:-:S02]  /*1d9a0*/  @!P1 LEA.HI.X R13, R7, R4, R8, 0x2, P5 ;  /* 0x00000004070d9211 */ /* 0x000fc400028f1408 */
[----:B------:R-:W-:Y:S02]  /*1d9b0*/  IADD3 R7, R210, 0xd0, RZ ;  /* 0x000000d0d2077810 */ /* 0x000fe40007ffe0ff */
[CC--:B--2---:R-:W-:Y:S01]  /*1d9c0*/  @!P6 LEA R14, P3, R3.reuse, R0.reuse, 0x2 ;  /* 0x00000000030ee211 */ /* 0x0c4fe200078610ff */
[----:B------:R1:W-:Y:S01]  /*1d9d0*/  @!P1 ST.E.64 [R12.64], R142 ;  /* 0x0000008e0c009985 */ /* 0x0003e2000c101b06 */
[C---:B------:R-:W-:Y:S02]  /*1d9e0*/  @!P4 LEA R16, P2, R2.reuse, R0, 0x2 ;  /* 0x000000000210c211 */ /* 0x040fe400078410ff */
[----:B------:R-:W-:Y:S01]  /*1d9f0*/  @!P6 LEA.HI.X R15, R3, R4, R5, 0x2, P3 ;  /* 0x00000004030fe211 */ /* 0x000fe200018f1405 */
[----:B------:R2:W-:Y:S01]  /*1da00*/  @!P0 ST.E.64 [R10.64], R90 ;  /* 0x0000005a0a008985 */ /* 0x0005e2000c101b06 */
[----:B------:R-:W-:Y:S02]  /*1da10*/  ISETP.GE.AND P3, PT, R2, c[0x0][0x3c8], PT ;  /* 0x0000f20002007a0c */ /* 0x000fe40003f66270 */
[----:B------:R-:W-:Y:S01]  /*1da20*/  ISETP.GE.AND P5, PT, R7, c[0x0][0x3c8], PT ;  /* 0x0000f20007007a0c */ /* 0x000fe20003fa6270 */
[----:B------:R-:W-:Y:S01]  /*1da30*/  @!P6 ST.E.64 [R14.64], R146 ;  /* 0x000000920e00e985 */ /* 0x000fe2000c101b06 */
[----:B------:R-:W-:-:S02]  /*1da40*/  IADD3 R8, R210, 0xd8, RZ ;  /* 0x000000d8d2087810 */ /* 0x000fc40007ffe0ff */
[----:B------:R-:W-:Y:S02]  /*1da50*/  SHF.R.S32.HI R3, RZ, 0x1f, R7 ;  /* 0x0000001fff037819 */ /* 0x000fe40000011407 */
[----:B------:R-:W-:Y:S02]  /*1da60*/  ISETP.GE.AND P4, PT, R8, c[0x0][0x3c8], PT ;  /* 0x0000f20008007a0c */ /* 0x000fe40003f86270 */
[----:B------:R-:W-:Y:S02]  /*1da70*/  IADD3 R5, R210, 0xe8, RZ ;  /* 0x000000e8d2057810 */ /* 0x000fe40007ffe0ff */
[----:B------:R-:W-:Y:S02]  /*1da80*/  SHF.R.S32.HI R9, RZ, 0x1f, R8 ;  /* 0x0000001fff097819 */ /* 0x000fe40000011408 */
[----:B------:R-:W-:Y:S02]  /*1da90*/  @!P3 LEA.HI.X R17, R2, R4, R6, 0x2, P2 ;  /* 0x000000040211b211 */ /* 0x000fe400010f1406 */
[----:B------:R-:W-:-:S02]  /*1daa0*/  IADD3 R6, R210, 0xe0, RZ ;  /* 0x000000e0d2067810 */ /* 0x000fc40007ffe0ff */
[----:B------:R-:W-:Y:S02]  /*1dab0*/  ISETP.GE.AND P2, PT, R5, c[0x0][0x3c8], PT ;  /* 0x0000f20005007a0c */ /* 0x000fe40003f46270 */
[----:B------:R-:W-:Y:S02]  /*1dac0*/  ISETP.GE.AND P3, PT, R6, c[0x0][0x3c8], PT ;  /* 0x0000f20006007a0c */ /* 0x000fe40003f66270 */
[----:B------:R-:W-:Y:S02]  /*1dad0*/  ISETP.GE.AND P6, PT, R2, c[0x0][0x3c8], PT ;  /* 0x0000f20002007a0c */ /* 0x000fe40003fc6270 */
[----:B-1----:R-:W-:-:S04]  /*1dae0*/  @!P5 LEA R12, P1, R7, R0, 0x2 ;  /* 0x00000000070cd211 */ /* 0x002fc800078210ff */
[----:B------:R-:W-:Y:S02]  /*1daf0*/  @!P5 LEA.HI.X R13, R7, R4, R3, 0x2, P1 ;  /* 0x00000004070dd211 */ /* 0x000fe400008f1403 */
[----:B------:R-:W-:Y:S02]  /*1db00*/  IADD3 R3, R210, 0xf0, RZ ;  /* 0x000000f0d2037810 */ /* 0x000fe40007ffe0ff */
[C---:B--2---:R-:W-:Y:S02]  /*1db10*/  @!P4 LEA R10, P0, R8.reuse, R0, 0x2 ;  /* 0x00000000080ac211 */ /* 0x044fe400078010ff */
[----:B------:R-:W-:Y:S01]  /*1db20*/  ISETP.GE.AND P1, PT, R3, c[0x0][0x3c8], PT ;  /* 0x0000f20003007a0c */ /* 0x000fe20003f26270 */
[----:B------:R-:W-:Y:S01]  /*1db30*/  @!P6 ST.E.64 [R16.64], R154 ;  /* 0x0000009a1000e985 */ /* 0x000fe2000c101b06 */
[----:B------:R-:W-:Y:S02]  /*1db40*/  @!P4 LEA.HI.X R11, R8, R4, R9, 0x2, P0 ;  /* 0x00000004080bc211 */ /* 0x000fe400000f1409 */
[----:B------:R-:W-:Y:S01]  /*1db50*/  SHF.R.S32.HI R7, RZ, 0x1f, R6 ;  /* 0x0000001fff077819 */ /* 0x000fe20000011406 */
[----:B------:R-:W-:Y:S01]  /*1db60*/  @!P5 ST.E.64 [R12.64], R150 ;  /* 0x000000960c00d985 */ /* 0x000fe2000c101b06 */
[----:B------:R-:W-:-:S03]  /*1db70*/  @!P3 LEA R8, P0, R6, R0, 0x2 ;  /* 0x000000000608b211 */ /* 0x000fc600078010ff */
[----:B------:R-:W-:Y:S01]  /*1db80*/  @!P4 ST.E.64 [R10.64], R114 ;  /* 0x000000720a00c985 */ /* 0x000fe2000c101b06 */
[----:B------:R-:W-:Y:S02]  /*1db90*/  @!P3 LEA.HI.X R9, R6, R4, R7, 0x2, P0 ;  /* 0x000000040609b211 */ /* 0x000fe400000f1407 */
[----:B------:R-:W-:Y:S02]  /*1dba0*/  SHF.R.S32.HI R7, RZ, 0x1f, R5 ;  /* 0x0000001fff077819 */ /* 0x000fe40000011405 */
[C---:B------:R-:W-:Y:S01]  /*1dbb0*/  @!P2 LEA R6, P0, R5.reuse, R0, 0x2 ;  /* 0x000000000506a211 */ /* 0x040fe200078010ff */
[----:B------:R-:W-:Y:S03]  /*1dbc0*/  @!P3 ST.E.64 [R8.64], R106 ;  /* 0x0000006a0800b985 */ /* 0x000fe6000c101b06 */
[----:B------:R-:W-:Y:S02]  /*1dbd0*/  @!P2 LEA.HI.X R7, R5, R4, R7, 0x2, P0 ;  /* 0x000000040507a211 */ /* 0x000fe400000f1407 */
[----:B------:R-:W-:-:S02]  /*1dbe0*/  SHF.R.S32.HI R5, RZ, 0x1f, R3 ;  /* 0x0000001fff057819 */ /* 0x000fc40000011403 */
        /* <DEDUP_REMOVED lines=12> */
.L_x_732:
[----:B------:R-:W-:Y:S01]  /*1dcb0*/  ISETP.NE.U32.AND P0, PT, RZ, c[0x0][0x508], PT ;  /* 0x00014200ff007a0c */ /* 0x000fe20003f05070 */
[----:B------:R-:W-:Y:S01]  /*1dcc0*/  IMAD.MOV.U32 R4, RZ, RZ, 0x4 ;  /* 0x00000004ff047424 */ /* 0x000fe200078e00ff */
[----:B------:R-:W-:Y:S01]  /*1dcd0*/  ISETP.NE.U32.AND P2, PT, RZ, c[0x0][0x500], PT ;  /* 0x00014000ff007a0c */ /* 0x000fe20003f45070 */
[----:B------:R-:W-:Y:S01]  /*1dce0*/  IMAD.MOV.U32 R19, RZ, RZ, c[0x0][0x388] ;  /* 0x0000e200ff137624 */ /* 0x000fe200078e00ff */
[----:B------:R-:W-:Y:S01]  /*1dcf0*/  ISETP.NE.AND.EX P0, PT, RZ, c[0x0][0x50c], PT, P0 ;  /* 0x00014300ff007a0c */ /* 0x000fe20003f05300 */
[----:B------:R-:W-:Y:S01]  /*1dd00*/  IMAD.MOV.U32 R6, RZ, RZ, RZ ;  /* 0x000000ffff067224 */ /* 0x000fe200078e00ff */
[----:B------:R-:W-:Y:S01]  /*1dd10*/  ISETP.NE.AND.EX P2, PT, RZ, c[0x0][0x504], PT, P2 ;  /* 0x00014100ff007a0c */ /* 0x000fe20003f45320 */
[----:B------:R-:W-:-:S10]  /*1dd20*/  IMAD.WIDE R2, R235, R4, c[0x0][0x500] ;  /* 0x00014000eb027625 */ /* 0x000fd400078e0204 */
[----:B------:R-:W-:Y:S02]  /*1dd30*/  @P0 IMAD.WIDE R4, R235, R4, c[0x0][0x508] ;  /* 0x00014200eb040625 */ /* 0x000fe400078e0204 */
[----:B------:R2:W5:Y:S04]  /*1dd40*/  @P2 LDG.E R6, [R2.64] ;  /* 0x0000000602062981 */ /* 0x000568000c1e1900 */
[----:B------:R2:W5:Y:S01]  /*1dd50*/  @P0 LDG.E R19, [R4.64] ;  /* 0x0000000604130981 */ /* 0x000562000c1e1900 */
[----:B------:R-:W-:-:S04]  /*1dd60*/  ISETP.NE.AND P1, PT, R247, RZ, PT ;  /* 0x000000fff700720c */ /* 0x000fc80003f25270 */
[----:B------:R-:W-:Y:S01]  /*1dd70*/  SEL R18, R247, c[0x0][0x3d4], P1 ;  /* 0x0000f500f7127a07 */ /* 0x000fe20000800000 */
[----:B------:R-:W-:Y:S05]  /*1dd80*/  @P0 BRA `(.L_x_753) ;  /* 0x0000004000000947 */ /* 0x000fea0003800000 */
[----:B------:R-:W-:Y:S05]  /*1dd90*/  @!P2 BRA `(.L_x_753) ;  /* 0x000000300000a947 */ /* 0x000fea0003800000 */
[----:B------:R3:W4:Y:S04]  /*1dda0*/  LDG.E R0, [R2.64] ;  /* 0x0000000602007981 */ /* 0x000728000c1e1900 */
[----:B--23--:R-:W4:Y:S02]  /*1ddb0*/  LDG.E R2, [R2.64+0x4] ;  /* 0x0000040602027981 */ /* 0x00cf24000c1e1900 */
[----:B----45:R-:W-:Y:S02]  /*1ddc0*/  IADD3 R19, -R0, R2, RZ ;  /* 0x0000000200137210 */ /* 0x030fe40007ffe1ff */
.L_x_753:
        /* <DEDUP_REMOVED lines=8> */
[----:B------:R-:W-:Y:S01]  /*1de50*/  IMAD R0, R19, c[0x0][0x4e8], RZ ;  /* 0x00013a0013007a24 */ /* 0x000fe200078e02ff */
[----:B------:R-:W-:-:S04]  /*1de60*/  IADD3 R13, R225, R2, RZ ;  /* 0x00000002e10d7210 */ /* 0x000fc80007ffe0ff */
[----:B------:R-:W-:-:S13]  /*1de70*/  ISETP.GE.AND P0, PT, R13, R0, PT ;  /* 0x000000000d00720c */ /* 0x000fda0003f06270 */
[----:B------:R-:W-:Y:S05]  /*1de80*/  @P0 BRA `(.L_x_755) ;  /* 0x000002b000000947 */ /* 0x000fea0003800000 */
[----:B------:R-:W-:Y:S01]  /*1de90*/  IMAD.MOV.U32 R0, RZ, RZ, 0x368 ;  /* 0x00000368ff007424 */ /* 0x000fe200078e00ff */
[----:B------:R-:W-:-:S04]  /*1dea0*/  ISETP.GT.AND P2, PT, R18, 0x1, PT ;  /* 0x000000011200780c */ /* 0x000fc80003f44270 */
[----:B------:R-:W-:-:S04]  /*1deb0*/  SEL R0, R0, 0x328, P2 ;  /* 0x0000032800007807 */ /* 0x000fc80001000000 */
[----:B------:R2:W3:Y:S08]  /*1dec0*/  LDC.64 R8, c[0x0][R0+0x170] ;  /* 0x00005c0000087b82 */ /* 0x0004f00000000a00 */
[----:B------:R2:W4:Y:S08]  /*1ded0*/  LDC.64 R4, c[0x0][R0+0x168] ;  /* 0x00005a0000047b82 */ /* 0x0005300000000a00 */
[----:B------:R2:W5:Y:S08]  /*1dee0*/  LDC.64 R14, c[0x0][R0+0x178] ;  /* 0x00005e00000e7b82 */ /* 0x0005700000000a00 */
[----:B------:R2:W1:Y:S02]  /*1def0*/  LDC.64 R10, c[0x0][R0+0x160] ;  /* 0x00005800000a7b82 */ /* 0x0004640000000a00 */
[----:B--2---:R-:W-:-:S02]  /*1df00*/  IMAD.MOV.U32 R0, RZ, RZ, c[0x0][0x4e8] ;  /* 0x00013a00ff007624 */ /* 0x004fc400078e00ff */
[-C--:B---3--:R-:W-:Y:S02]  /*1df10*/  IMAD R7, R9, R12.reuse, RZ ;  /* 0x0000000c09077224 */ /* 0x088fe400078e02ff */
[----:B------:R-:W-:Y:S01]  /*1df20*/  IMAD.WIDE.U32 R2, R8, R12, RZ ;  /* 0x0000000c08027225 */ /* 0x000fe200078e00ff */
[----:B------:R-:W-:Y:S02]  /*1df30*/  ISETP.NE.AND P0, PT, R0, 0x1, PT ;  /* 0x000000010000780c */ /* 0x000fe40003f05270 */
[----:B------:R-:W-:Y:S01]  /*1df40*/  MOV R0, R13 ;  /* 0x0000000d00007202 */ /* 0x000fe20000000f00 */
[----:B------:R-:W-:Y:S01]  /*1df50*/  IMAD R8, R8, R20, R7 ;  /* 0x0000001408087224 */ /* 0x000fe200078e0207 */
[----:B------:R-:W-:Y:S01]  /*1df60*/  SEL R7, R248, RZ, P2 ;  /* 0x000000fff8077207 */ /* 0x000fe20001000000 */
[-C--:B----4-:R-:W-:Y:S02]  /*1df70*/  IMAD R9, R5, R227.reuse, RZ ;  /* 0x000000e305097224 */ /* 0x090fe400078e02ff */
[----:B------:R-:W-:Y:S01]  /*1df80*/  IMAD.WIDE.U32 R4, R4, R227, RZ ;  /* 0x000000e304047225 */ /* 0x000fe200078e00ff */
[----:B------:R-:W-:-:S03]  /*1df90*/  IADD3 R3, R3, R8, RZ ;  /* 0x0000000803037210 */ /* 0x000fc60007ffe0ff */
[----:B------:R-:W-:Y:S02]  /*1dfa0*/  IMAD.IADD R9, R5, 0x1, R9 ;  /* 0x0000000105097824 */ /* 0x000fe400078e0209 */
[----:B------:R-:W-:-:S04]  /*1dfb0*/  @P0 IMAD.HI.U32 R16, R13, c[0x0][0x4ec], RZ ;  /* 0x00013b000d100a27 */ /* 0x000fc800078e00ff */
[-C--:B-----5:R-:W-:Y:S01]  /*1dfc0*/  IMAD R8, R15, R7.reuse, RZ ;  /* 0x000000070f087224 */ /* 0x0a0fe200078e02ff */
        /* <DEDUP_REMOVED lines=10> */
[----:B-1----:R-:W-:Y:S01]  /*1e070*/  IMAD R0, R11, R2, RZ ;  /* 0x000000020b007224 */ /* 0x002fe200078e02ff */
        /* <DEDUP_REMOVED lines=12> */
.L_x_755:
[----:B------:R-:W-:Y:S05]  /*1e140*/  BSYNC B0 ;  /* 0x0000000000007941 */ /* 0x000fea0003800000 */
.L_x_754:
[----:B------:R-:W-:-:S13]  /*1e150*/  ISETP.GT.AND P0, PT, R18, 0x1, PT ;  /* 0x000000011200780c */ /* 0x000fda0003f04270 */
[----:B------:R-:W-:Y:S05]  /*1e160*/  @P0 BRA `(.L_x_747) ;  /* 0x0000087000000947 */ /* 0x000fea0003800000 */
[----:B------:R-:W-:Y:S01]  /*1e170*/  MOV R2, c[0x0][0x4e8] ;  /* 0x00013a0000027a02 */ /* 0x000fe20000000f00 */
[----:B-1----:R-:W-:Y:S01]  /*1e180*/  IMAD R0, R17, c[0x0][0x3a0], RZ ;  /* 0x0000e80011007a24 */ /* 0x002fe200078e02ff */
[----:B------:R-:W-:Y:S01]  /*1e190*/  LEA R4, R237, R214, 0x5 ;  /* 0x000000d6ed047211 */ /* 0x000fe200078e28ff */
[----:B------:R-:W-:Y:S01]  /*1e1a0*/  IMAD R5, R20, c[0x0][0x3f0], RZ ;  /* 0x0000fc0014057a24 */ /* 0x000fe200078e02ff */
[----:B------:R-:W-:Y:S01]  /*1e1b0*/  ISETP.NE.AND P0, PT, R2, 0x1, PT ;  /* 0x000000010200780c */ /* 0x000fe20003f05270 */
[----:B------:R-:W-:Y:S01]  /*1e1c0*/  IMAD.WIDE.U32 R2, R6, c[0x0][0x3a0], RZ ;  /* 0x0000e80006027a25 */ /* 0x000fe200078e00ff */
[----:B------:R-:W-:Y:S02]  /*1e1d0*/  IADD3 R4, R225, R4, RZ ;  /* 0x00000004e1047210 */ /* 0x000fe40007ffe0ff */
[----:B------:R-:W-:Y:S01]  /*1e1e0*/  IADD3 R13, R214, R225, RZ ;  /* 0x000000e1d60d7210 */ /* 0x000fe20007ffe0ff */
        /* <DEDUP_REMOVED lines=26> */
.L_x_811:
[----:B------:R-:W-:Y:S05]  /*1e390*/  BRA.DIV ~URZ, `(.L_x_757) ;  /* 0x000024727f007947 */ /* 0x000fea000b800000 */
[----:B------:R3:W4:Y:S02]  /*1e3a0*/  SHFL.IDX PT, R2, R14, RZ, 0x181f ;  /* 0x00181fff0e027589 */ /* 0x00072400000e0000 */
.L_x_812:
        /* <DEDUP_REMOVED lines=27> */
.L_x_759:
[----:B------:R-:W-:Y:S05]  /*1e560*/  BSYNC B0 ;  /* 0x0000000000007941 */ /* 0x000fea0003800000 */
.L_x_758:
[----:B------:R-:W-:Y:S05]  /*1e570*/  BRA.DIV ~URZ, `(.L_x_760) ;  /* 0x000023027f007947 */ /* 0x000fea000b800000 */
[----:B--2---:R2:W1:Y:S04]  /*1e580*/  SHFL.IDX PT, R10, R11, 0x1, 0x181f ;  /* 0x00381f000b0a7f89 */ /* 0x00446800000e0000 */
[----:B----4-:R2:W4:Y:S02]  /*1e590*/  SHFL.IDX PT, R2, R14, 0x1, 0x181f ;  /* 0x00381f000e027f89 */ /* 0x01052400000e0000 */
.L_x_813:
        /* <DEDUP_REMOVED lines=20> */
.L_x_762:
[----:B------:R-:W-:Y:S05]  /*1e6e0*/  BSYNC B0 ;  /* 0x0000000000007941 */ /* 0x000fea0003800000 */
.L_x_761:
[----:B------:R-:W-:Y:S05]  /*1e6f0*/  BRA.DIV ~URZ, `(.L_x_763) ;  /* 0x000022527f007947 */ /* 0x000fea000b800000 */
[----:B-1----:R1:W2:Y:S02]  /*1e700*/  SHFL.IDX PT, R10, R11, 0x2, 0x181f ;  /* 0x00581f000b0a7f89 */ /* 0x0022a400000e0000 */
.L_x_814:
[----:B------:R-:W-:Y:S05]  /*1e710*/  BRA.DIV ~URZ, `(.L_x_764) ;  /* 0x000022a27f007947 */ /* 0x000fea000b800000 */
[----:B----4-:R4:W1:Y:S02]  /*1e720*/  SHFL.IDX PT, R2, R14, 0x2, 0x181f ;  /* 0x00581f000e027f89 */ /* 0x01086400000e0000 */
.L_x_815:
        /* <DEDUP_REMOVED lines=20> */
.L_x_766:
[----:B------:R-:W-:Y:S05]  /*1e870*/  BSYNC B0 ;  /* 0x0000000000007941 */ /* 0x000fea0003800000 */
.L_x_765:
[----:B------:R-:W-:Y:S05]  /*1e880*/  BRA.DIV ~URZ, `(.L_x_767) ;  /* 0x000021a27f007947 */ /* 0x000fea000b800000 */
[----:B--2---:R2:W3:Y:S04]  /*1e890*/  SHFL.IDX PT, R10, R11, 0x3, 0x181f ;  /* 0x00781f000b0a7f89 */ /* 0x0044e800000e0000 */
[----:B-1----:R2:W1:Y:S02]  /*1e8a0*/  SHFL.IDX PT, R2, R14, 0x3, 0x181f ;  /* 0x00781f000e027f89 */ /* 0x00246400000e0000 */
.L_x_816:
        /* <DEDUP_REMOVED lines=19> */
.L_x_747:
[----:B------:R-:W-:Y:S05]  /*1e9e0*/  BSYNC B1 ;  /* 0x0000000000017941 */ /* 0x000fea0003800000 */
.L_x_731:
        /* <DEDUP_REMOVED lines=9> */
[----:B--234-:R-:W-:-:S04]  /*1ea80*/  LOP3.LUT R14, R0, 0x1f, RZ, 0xc0, !PT ;  /* 0x0000001f000e7812 */ /* 0x01cfc800078ec0ff */
[----:B------:R-:W-:Y:S01]  /*1ea90*/  ISETP.NE.AND P6, PT, R14, 0x1f, PT ;  /* 0x0000001f0e00780c */ /* 0x000fe20003fc5270 */
[----:B------:R-:W-:Y:S10]  /*1eaa0*/  BRA.DIV ~URZ, `(.L_x_769) ;  /* 0x000020527f007947 */ /* 0x000ff4000b800000 */
[----:B------:R2:W3:Y:S02]  /*1eab0*/  SHFL.IDX PT, R10, R110, RZ, 0x1f ;  /* 0x00001fff6e0a7589 */ /* 0x0004e400000e0000 */
.L_x_817:
[----:B------:R-:W-:Y:S05]  /*1eac0*/  BRA.DIV ~URZ, `(.L_x_770) ;  /* 0x000020a27f007947 */ /* 0x000fea000b800000 */
[----:B------:R4:W2:Y:S02]  /*1ead0*/  SHFL.IDX PT, R8, R110, 0x1, 0x1f ;  /* 0x00201f006e087f89 */ /* 0x0008a400000e0000 */
.L_x_818:
        /* <DEDUP_REMOVED lines=18> */
.L_x_819:
[----:B----4-:R-:W-:-:S04]  /*1ec00*/  SEL R4, R4, RZ, P5 ;  /* 0x000000ff04047207 */ /* 0x010fc80002800000 */
        /* <DEDUP_REMOVED lines=14> */
[----:B------:R1:W4:Y:S02]  /*1ecf0*/  SHFL.IDX PT, R0, R4, 0x1f, 0x1f ;  /* 0x03e01f0004007f89 */ /* 0x00032400000e0000 */
.L_x_820:
[----:B----4-:R-:W-:Y:S01]  /*1ed00*/  IMAD R0, R0, c[0x0][0x538], RZ ;  /* 0x00014e0000007a24 */ /* 0x010fe200078e02ff */
[----:B------:R-:W-:Y:S04]  /*1ed10*/  BSSY B1, `(.L_x_773) ;  /* 0x00000c7000017945 */ /* 0x000fe80003800000 */
[----:B--2---:R-:W-:-:S04]  /*1ed20*/  IADD3 R8, R0, R8, RZ ;  /* 0x0000000800087210 */ /* 0x004fc80007ffe0ff */
[----:B---3--:R-:W-:-:S13]  /*1ed30*/  ISETP.GT.AND P0, PT, R8, R10, PT ;  /* 0x0000000a0800720c */ /* 0x008fda0003f04270 */
[----:B------:R-:W-:Y:S05]  /*1ed40*/  @P0 BRA `(.L_x_774) ;  /* 0x0000024000000947 */ /* 0x000fea0003800000 */
.L_x_778:
        /* <DEDUP_REMOVED lines=16> */
.L_x_821:
        /* <DEDUP_REMOVED lines=16> */
.L_x_822:
[----:B--2---:R-:W-:-:S05]  /*1ef50*/  IMAD R0, R0, c[0x0][0x538], RZ ;  /* 0x00014e0000007a24 */ /* 0x004fca00078e02ff */
[----:B------:R-:W-:-:S04]  /*1ef60*/  IADD3 R8, R0, R8, RZ ;  /* 0x0000000800087210 */ /* 0x000fc80007ffe0ff */
[----:B------:R-:W-:-:S13]  /*1ef70*/  ISETP.GT.AND P0, PT, R8, R10, PT ;  /* 0x0000000a0800720c */ /* 0x000fda0003f04270 */
[----:B-1----:R-:W-:Y:S05]  /*1ef80*/  @!P0 BRA `(.L_x_778) ;  /* 0xfffffdc000008947 */ /* 0x002fea000383ffff */
.L_x_774:
[----:B------:R-:W-:-:S05]  /*1ef90*/  IADD3 R12, -R0, R8, RZ ;  /* 0x00000008000c7210 */ /* 0x000fca0007ffe1ff */
[----:B------:R-:W-:-:S05]  /*1efa0*/  IMAD R0, R4, c[0x0][0x538], R12 ;  /* 0x00014e0004007a24 */ /* 0x000fca00078e020c */
[----:B------:R-:W-:Y:S01]  /*1efb0*/  ISETP.GT.AND P0, PT, R0, R10, PT ;  /* 0x0000000a0000720c */ /* 0x000fe20003f04270 */
[----:B------:R-:W-:-:S12]  /*1efc0*/  BRA.DIV ~URZ, `(.L_x_779) ;  /* 0x000020027f007947 */ /* 0x000fd8000b800000 */
[----:B------:R-:W-:-:S04]  /*1efd0*/  VOTE.ANY R11, PT, !P0 ;  /* 0x00000000000b7806 */ /* 0x000fc800040e0100 */
.L_x_823:
[----:B------:R-:W2:Y:S02]  /*1efe0*/  POPC R0, R11 ;  /* 0x0000000b00007309 */ /* 0x000ea40000000000 */
[----:B--2---:R-:W-:Y:S01]  /*1eff0*/  IADD3 R235, R0, R235, RZ ;  /* 0x000000eb00eb7210 */ /* 0x004fe20007ffe0ff */
[----:B------:R-:W-:Y:S05]  /*1f000*/  BRA.DIV ~URZ, `(.L_x_780) ;  /* 0x000020127f007947 */ /* 0x000fea000b800000 */
[----:B------:R2:W3:Y:S04]  /*1f010*/  SHFL.IDX PT, R8, R6, R0, 0x1f ;  /* 0x00001f0006087589 */ /* 0x0004e800000e0000 */
[----:B------:R2:W4:Y:S02]  /*1f020*/  SHFL.IDX PT, R7, R7, R0, 0x1f ;  /* 0x00001f0007077589 */ /* 0x00052400000e0000 */
.L_x_824:
[----:B------:R-:W-:Y:S01]  /*1f030*/  ISETP.NE.AND P0, PT, R11, RZ, PT ;  /* 0x000000ff0b00720c */ /* 0x000fe20003f05270 */
[----:B------:R-:W-:-:S12]  /*1f040*/  BSSY B0, `(.L_x_781) ;  /* 0x0000005000007945 */ /* 0x000fd80003800000 */
[----:B------:R-:W-:Y:S05]  /*1f050*/  @!P0 BRA `(.L_x_782) ;  /* 0x0000003000008947 */ /* 0x000fea0003800000 */
[----:B--2---:R-:W-:Y:S01]  /*1f060*/  IADD3 R0, R0, -0x1, RZ ;  /* 0xffffffff00007810 */ /* 0x004fe20007ffe0ff */
[----:B------:R-:W-:Y:S05]  /*1f070*/  BRA.DIV ~URZ, `(.L_x_783) ;  /* 0x000020727f007947 */ /* 0x000fea000b800000 */
[----:B------:R2:W1:Y:S02]  /*1f080*/  SHFL.IDX PT, R13, R4, R0, 0x1f ;  /* 0x00001f00040d7589 */ /* 0x00046400000e0000 */
.L_x_782:
[----:B------:R-:W-:Y:S05]  /*1f090*/  BSYNC B0 ;  /* 0x0000000000007941 */ /* 0x000fea0003800000 */
.L_x_781:
[----:B----4-:R-:W-:Y:S01]  /*1f0a0*/  ISETP.NE.AND P0, PT, R7, 0x1, PT ;  /* 0x000000010700780c */ /* 0x010fe20003f05270 */
[----:B-1----:R-:W-:Y:S01]  /*1f0b0*/  IMAD R232, R13, c[0x0][0x538], R12 ;  /* 0x00014e000de87a24 */ /* 0x002fe200078e020c */
[----:B------:R-:W-:Y:S04]  /*1f0c0*/  BSSY B0, `(.L_x_784) ;  /* 0x0000084000007945 */ /* 0x000fe80003800000 */
[----:B--2---:R-:W-:-:S07]  /*1f0d0*/  IADD3 R6, -R232, R10, RZ ;  /* 0x0000000ae8067210 */ /* 0x004fce0007ffe1ff */
[----:B------:R-:W-:Y:S05]  /*1f0e0*/  @!P0 BRA `(.L_x_785) ;  /* 0x000003e000008947 */ /* 0x000fea0003800000 */
[-C--:B---3--:R-:W-:Y:S02]  /*1f0f0*/  IABS R0, R8.reuse ;  /* 0x0000000800007213 */ /* 0x088fe40000000000 */
        /* <DEDUP_REMOVED lines=15> */
[----:B------:R-:W-:-:S04]  /*1f1f0*/  IMAD.MOV R0, RZ, RZ, -R10 ;  /* 0x000000ffff007224 */ /* 0x000fc800078e0a0a */
[----:B------:R-:W-:Y:S02]  /*1f200*/  IMAD.MOV.U32 R3, RZ, RZ, R0 ;  /* 0x000000ffff037224 */ /* 0x000fe400078e0000 */
        /* <DEDUP_REMOVED lines=13> */
[----:B-1----:R-:W-:-:S04]  /*1f2e0*/  IADD3 R2, RZ, -R3, RZ ;  /* 0x80000003ff027210 */ /* 0x002fc80007ffe0ff */
[----:B------:R-:W-:Y:S01]  /*1f2f0*/  @!P1 IMAD.MOV R0, RZ, RZ, -R0 ;  /* 0x000000ffff009224 */ /* 0x000fe200078e0a00 */
[----:B------:R-:W-:Y:S01]  /*1f300*/  @!P0 LOP3.LUT R0, RZ, R8, RZ, 0x33, !PT ;  /* 0x00000008ff008212 */ /* 0x000fe200078e33ff */
[----:B------:R-:W-:Y:S01]  /*1f310*/  IMAD.MOV.U32 R4, RZ, RZ, R2 ;  /* 0x000000ffff047224 */ /* 0x000fe200078e0002 */
[----:B------:R-:W-:Y:S02]  /*1f320*/  IABS R2, R7 ;  /* 0x0000000700027213 */ /* 0x000fe40000000000 */
[----:B------:R-:W-:Y:S01]  /*1f330*/  IABS R10, R0 ;  /* 0x00000000000a7213 */ /* 0x000fe20000000000 */
[----:B------:R-:W-:Y:S02]  /*1f340*/  IMAD R4, R4, R5, RZ ;  /* 0x0000000504047224 */ /* 0x000fe400078e02ff */
[----:B------:R-:W-:Y:S01]  /*1f350*/  IMAD.MOV R9, RZ, RZ, -R2 ;  /* 0x000000ffff097224 */ /* 0x000fe200078e0a02 */
[----:B------:R-:W-:-:S05]  /*1f360*/  MOV R2, RZ ;  /* 0x000000ff00027202 */ /* 0x000fca0000000f00 */
        /* <DEDUP_REMOVED lines=22> */
.L_x_785:
[----:B------:R-:W-:-:S04]  /*1f4d0*/  IMAD.MOV.U32 R2, RZ, RZ, 0x4 ;  /* 0x00000004ff027424 */ /* 0x000fc800078e00ff */
[----:B------:R-:W-:-:S05]  /*1f4e0*/  IMAD.WIDE R2, R235, R2, c[0x0][0x590] ;  /* 0x00016400eb027625 */ /* 0x000fca00078e0202 */
[----:B------:R-:W2:Y:S02]  /*1f4f0*/  LDG.E R4, [R2.64] ;  /* 0x0000000602047981 */ /* 0x000ea4000c1e1900 */
        /* <DEDUP_REMOVED lines=63> */
[----:B------:R-:W-:Y:S02]  /*1f8f0*/  IMAD R234, R2, R3, R6 ;  /* 0x0000000302ea7224 */ /* 0x000fe400078e0206 */
.L_x_786:
[----:B------:R-:W-:Y:S05]  /*1f900*/  BSYNC B0 ;  /* 0x0000000000007941 */ /* 0x000fea0003800000 */
.L_x_784:
[----:B------:R-:W-:-:S04]  /*1f910*/  LOP3.LUT R2, RZ, R2, RZ, 0x33, !PT ;  /* 0x00000002ff027212 */ /* 0x000fc800078e33ff */
[----:B------:R-:W-:Y:S01]  /*1f920*/  IADD3 R233, R2, R8, RZ ;  /* 0x0000000802e97210 */ /* 0x000fe20007ffe0ff */
[----:B------:R-:W-:Y:S05]  /*1f930*/  BRA `(.L_x_787) ;  /* 0x0000004000007947 */ /* 0x000fea0003800000 */
.L_x_775:
[----:B------:R-:W-:Y:S01]  /*1f940*/  IMAD.MOV.U32 R232, RZ, RZ, R10 ;  /* 0x000000ffffe87224 */ /* 0x000fe200078e000a */
[----:B------:R-:W-:Y:S01]  /*1f950*/  MOV R234, RZ ;  /* 0x000000ff00ea7202 */ /* 0x000fe20000000f00 */
[----:B------:R-:W-:Y:S01]  /*1f960*/  IMAD.MOV.U32 R233, RZ, RZ, RZ ;  /* 0x000000ffffe97224 */ /* 0x000fe200078e00ff */
[----:B------:R-:W-:Y:S02]  /*1f970*/  MOV R235, c[0x0][0x53c] ;  /* 0x00014f0000eb7a02 */ /* 0x000fe40000000f00 */
.L_x_787:
[----:B------:R-:W-:Y:S05]  /*1f980*/  BSYNC B1 ;  /* 0x0000000000017941 */ /* 0x000fea0003800000 */
.L_x_773:
[----:B------:R-:W-:Y:S01]  /*1f990*/  WARPSYNC 0xffffffff ;  /* 0xffffffff00007948 */ /* 0x000fe20003800000 */
[----:B------:R-:W-:Y:S01]  /*1f9a0*/  BAR.SYNC.DEFER_BLOCKING 0x4, 0x100 ;  /* 0x0104000000007b1d */ /* 0x000fe20000010000 */
[----:B------:R-:W-:-:S13]  /*1f9b0*/  ISETP.NE.AND P0, PT, R14, RZ, PT ;  /* 0x000000ff0e00720c */ /* 0x000fda0003f05270 */
[----:B------:R2:W-:Y:S04]  /*1f9c0*/  @!P0 STS.128 [0x20080], R232 ;  /* 0x020080e8ff008388 */ /* 0x0005e80000000c00 */
[----:B------:R-:W-:Y:S06]  /*1f9d0*/  BAR.ARV 0x5, 0x100 ;  /* 0x0144000000007b1d */ /* 0x000fec0000002000 */
.L_x_768:
[----:B-1----:R-:W-:-:S13]  /*1f9e0*/  ISETP.GE.AND P0, PT, R235, c[0x0][0x53c], PT ;  /* 0x00014f00eb007a0c */ /* 0x002fda0003f06270 */
[----:B--23--:R-:W-:Y:S01]  /*1f9f0*/  @P0 CALL.REL.NOINC `(.L_x_788) ;  /* 0x0000001000000944 */ /* 0x00cfe20003c00000 */
[----:B------:R-:W-:Y:S05]  /*1fa00*/  BRA `(.L_x_789) ;  /* 0xfffe1e5000007947 */ /* 0x000fea000383ffff */
.L_x_788:
[----:B------:R-:W-:Y:S05]  /*1fa10*/  EXIT ;  /* 0x000000000000794d */ /* 0x000fea0003800000 */
.L_x_555:
[----:B------:R-:W-:Y:S01]  /*1fa20*/  IMAD.MOV.U32 R0, RZ, RZ, R5 ;  /* 0x000000ffff007224 */ /* 0x000fe200078e0005 */
[----:B------:R-:W-:Y:S02]  /*1fa30*/  MOV R2, 0x1 ;  /* 0x0000000100027802 */ /* 0x000fe40000000f00 */
[----:B------:R-:W-:Y:S02]  /*1fa40*/  MOV R3, 0x1fa60 ;  /* 0x0001fa6000037802 */ /* 0x000fe40000000f00 */
[----:B--2---:R-:W-:Y:S05]  /*1fa50*/  CALL.REL.NOINC `($__internal_14_$__cuda_sm70_shflsync_up_p) ;  /* 0x000017a000007944 */ /* 0x004fea0003c00000 */
[----:B------:R-:W-:Y:S01]  /*1fa60*/  MOV R0, R4 ;  /* 0x0000000400007202 */ /* 0x000fe20000000f00 */
[----:B------:R-:W-:Y:S05]  /*1fa70*/  BRA `(.L_x_790) ;  /* 0xfffe09e000007947 */ /* 0x000fea000383ffff */
.L_x_556:
[----:B------:R-:W-:Y:S01]  /*1fa80*/  IMAD.MOV.U32 R0, RZ, RZ, R5 ;  /* 0x000000ffff007224 */ /* 0x000fe200078e0005 */
[----:B------:R-:W-:Y:S02]  /*1fa90*/  MOV R2, 0x2 ;  /* 0x0000000200027802 */ /* 0x000fe40000000f00 */
[----:B------:R-:W-:Y:S02]  /*1faa0*/  MOV R3, 0x1fac0 ;  /* 0x0001fac000037802 */ /* 0x000fe40000000f00 */
[----:B--2---:R-:W-:Y:S05]  /*1fab0*/  CALL.REL.NOINC `($__internal_14_$__cuda_sm70_shflsync_up_p) ;  /* 0x0000174000007944 */ /* 0x004fea0003c00000 */
[----:B------:R-:W-:Y:S01]  /*1fac0*/  SEL R0, R4, RZ, P4 ;  /* 0x000000ff04007207 */ /* 0x000fe20002000000 */
[----:B------:R-:W-:Y:S01]  /*1fad0*/  IMAD.MOV.U32 R2, RZ, RZ, 0x4 ;  /* 0x00000004ff027424 */ /* 0x000fe200078e00ff */
[----:B------:R-:W-:-:S03]  /*1fae0*/  MOV R3, 0x1fb10 ;  /* 0x0001fb1000037802 */ /* 0x000fc60000000f00 */
[----:B------:R-:W-:Y:S02]  /*1faf0*/  IMAD.IADD R0, R5, 0x1, R0 ;  /* 0x0000000105007824 */ /* 0x000fe400078e0200 */
[----:B------:R-:W-:Y:S05]  /*1fb00*/  CALL.REL.NOINC `($__internal_14_$__cuda_sm70_shflsync_up_p) ;  /* 0x000016f000007944 */ /* 0x000fea0003c00000 */
        /* <DEDUP_REMOVED lines=12> */
[----:B------:R-:W-:Y:S02]  /*1fbd0*/  MOV R3, 0x1f ;  /* 0x0000001f00037802 */ /* 0x000fe40000000f00 */
[----:B------:R-:W-:Y:S01]  /*1fbe0*/  MOV R2, 0x1fc20 ;  /* 0x0001fc2000027802 */ /* 0x000fe20000000f00 */
[----:B------:R-:W-:-:S04]  /*1fbf0*/  IMAD.IADD R4, R0, 0x1, R4 ;  /* 0x0000000100047824 */ /* 0x000fc800078e0204 */
[----:B------:R-:W-:Y:S02]  /*1fc00*/  IMAD.MOV.U32 R9, RZ, RZ, R4 ;  /* 0x000000ffff097224 */ /* 0x000fe400078e0004 */
[----:B------:R-:W-:Y:S05]  /*1fc10*/  CALL.REL.NOINC `($__internal_13_$__cuda_sm70_shflsync_idx_p) ;  /* 0x0000159000007944 */ /* 0x000fea0003c00000 */
[----:B------:R-:W-:Y:S01]  /*1fc20*/  MOV R0, R5 ;  /* 0x0000000500007202 */ /* 0x000fe20000000f00 */
[----:B------:R-:W-:Y:S05]  /*1fc30*/  BRA `(.L_x_791) ;  /* 0xfffe092000007947 */ /* 0x000fea000383ffff */
.L_x_558:
[----:B------:R-:W-:Y:S02]  /*1fc40*/  SEL R0, RZ, 0x1, P0 ;  /* 0x00000001ff007807 */ /* 0x000fe40000000000 */
[----:B------:R-:W-:Y:S02]  /*1fc50*/  MOV R2, 0x1fc70 ;  /* 0x0001fc7000027802 */ /* 0x000fe40000000f00 */
[----:B--2---:R-:W-:Y:S05]  /*1fc60*/  CALL.REL.NOINC `($__internal_15_$__cuda_sm70_votesync_ballot) ;  /* 0x0000160000007944 */ /* 0x004fea0003c00000 */
[----:B------:R-:W-:Y:S01]  /*1fc70*/  MOV R11, R0 ;  /* 0x00000000000b7202 */ /* 0x000fe20000000f00 */
[----:B------:R-:W-:Y:S05]  /*1fc80*/  BRA `(.L_x_792) ;  /* 0xfffe096000007947 */ /* 0x000fea000383ffff */
.L_x_559:
[----:B------:R-:W-:Y:S01]  /*1fc90*/  IMAD.MOV.U32 R9, RZ, RZ, R10 ;  /* 0x000000ffff097224 */ /* 0x000fe200078e000a */
[----:B------:R-:W-:Y:S01]  /*1fca0*/  MOV R5, R0 ;  /* 0x0000000000057202 */ /* 0x000fe20000000f00 */
[----:B------:R-:W-:Y:S01]  /*1fcb0*/  IMAD.MOV.U32 R3, RZ, RZ, 0x1f ;  /* 0x0000001fff037424 */ /* 0x000fe200078e00ff */
[----:B------:R-:W-:Y:S02]  /*1fcc0*/  MOV R2, 0x1fce0 ;  /* 0x0001fce000027802 */ /* 0x000fe40000000f00 */
[----:B------:R-:W-:Y:S05]  /*1fcd0*/  CALL.REL.NOINC `($__internal_13_$__cuda_sm70_shflsync_idx_p) ;  /* 0x000014d000007944 */ /* 0x000fea0003c00000 */
[----:B------:R-:W-:Y:S01]  /*1fce0*/  IMAD.MOV.U32 R233, RZ, RZ, R5 ;  /* 0x000000ffffe97224 */ /* 0x000fe200078e0005 */
[----:B------:R-:W-:Y:S01]  /*1fcf0*/  MOV R9, R8 ;  /* 0x0000000800097202 */ /* 0x000fe20000000f00 */
[----:B------:R-:W-:Y:S01]  /*1fd00*/  IMAD.MOV.U32 R6, RZ, RZ, RZ ;  /* 0x000000ffff067224 */ /* 0x000fe200078e00ff */
[----:B------:R-:W-:Y:S01]  /*1fd10*/  MOV R5, R0 ;  /* 0x0000000000057202 */ /* 0x000fe20000000f00 */
[----:B------:R-:W-:Y:S01]  /*1fd20*/  IMAD.MOV.U32 R3, RZ, RZ, 0x1f ;  /* 0x0000001fff037424 */ /* 0x000fe200078e00ff */
[----:B------:R-:W-:-:S02]  /*1fd30*/  MOV R2, 0x1fd50 ;  /* 0x0001fd5000027802 */ /* 0x000fc40000000f00 */
[----:B------:R-:W-:Y:S05]  /*1fd40*/  CALL.REL.NOINC `($__internal_13_$__cuda_sm70_shflsync_idx_p) ;  /* 0x0000146000007944 */ /* 0x000fea0003c00000 */
[----:B------:R-:W-:Y:S01]  /*1fd50*/  MOV R10, R5 ;  /* 0x00000005000a7202 */ /* 0x000fe20000000f00 */
[----:B------:R-:W-:Y:S05]  /*1fd60*/  BRA `(.L_x_793) ;  /* 0xfffe08e000007947 */ /* 0x000fea000383ffff */
.L_x_562:
[----:B------:R-:W-:Y:S01]  /*1fd70*/  IMAD.MOV.U32 R9, RZ, RZ, R4 ;  /* 0x000000ffff097224 */ /* 0x000fe200078e0004 */
[----:B------:R-:W-:-:S02]  /*1fd80*/  MOV R3, 0x1f ;  /* 0x0000001f00037802 */ /* 0x000fc40000000f00 */
[----:B------:R-:W-:Y:S02]  /*1fd90*/  MOV R2, 0x1fdb0 ;  /* 0x0001fdb000027802 */ /* 0x000fe40000000f00 */
[----:B-123--:R-:W-:Y:S05]  /*1fda0*/  CALL.REL.NOINC `($__internal_13_$__cuda_sm70_shflsync_idx_p) ;  /* 0x0000140000007944 */ /* 0x00efea0003c00000 */
[----:B------:R-:W-:Y:S01]  /*1fdb0*/  MOV R6, R5 ;  /* 0x0000000500067202 */ /* 0x000fe20000000f00 */
[----:B------:R-:W-:Y:S05]  /*1fdc0*/  BRA `(.L_x_561) ;  /* 0xfffe08e000007947 */ /* 0x000fea000383ffff */
.L_x_611:
[----:B------:R-:W-:Y:S01]  /*1fdd0*/  IMAD.MOV.U32 R9, RZ, RZ, R16 ;  /* 0x000000ffff097224 */ /* 0x000fe200078e0010 */
[----:B------:R-:W-:Y:S01]  /*1fde0*/  MOV R5, RZ ;  /* 0x000000ff00057202 */ /* 0x000fe20000000f00 */
[----:B------:R-:W-:Y:S01]  /*1fdf0*/  IMAD.MOV.U32 R3, RZ, RZ, 0x181f ;  /* 0x0000181fff037424 */ /* 0x000fe200078e00ff */
[----:B------:R-:W-:Y:S02]  /*1fe00*/  MOV R2, 0x1fe20 ;  /* 0x0001fe2000027802 */ /* 0x000fe40000000f00 */
[----:B-----5:R-:W-:Y:S05]  /*1fe10*/  CALL.REL.NOINC `($__internal_13_$__cuda_sm70_shflsync_idx_p) ;  /* 0x0000139000007944 */ /* 0x020fea0003c00000 */
[----:B------:R-:W-:Y:S01]  /*1fe20*/  MOV R10, R5 ;  /* 0x00000005000a7202 */ /* 0x000fe20000000f00 */
[----:B------:R-:W-:Y:S05]  /*1fe30*/  BRA `(.L_x_794) ;  /* 0xfffe6f2000007947 */ /* 0x000fea000383ffff */
.L_x_612:
[----:B------:R-:W-:Y:S01]  /*1fe40*/  IMAD.MOV.U32 R9, RZ, RZ, R17 ;  /* 0x000000ffff097224 */ /* 0x000fe200078e0011 */
[----:B------:R-:W-:Y:S01]  /*1fe50*/  MOV R5, RZ ;  /* 0x000000ff00057202 */ /* 0x000fe20000000f00 */
[----:B------:R-:W-:Y:S01]  /*1fe60*/  IMAD.MOV.U32 R3, RZ, RZ, 0x181f ;  /* 0x0000181fff037424 */ /* 0x000fe200078e00ff */
[----:B------:R-:W-:Y:S02]  /*1fe70*/  MOV R2, 0x1fe90 ;  /* 0x0001fe9000027802 */ /* 0x000fe40000000f00 */
[----:B-12--5:R-:W-:Y:S05]  /*1fe80*/  CALL.REL.NOINC `($__internal_13_$__cuda_sm70_shflsync_idx_p) ;  /* 0x0000132000007944 */ /* 0x026fea0003c00000 */
[----:B------:R-:W-:Y:S01]  /*1fe90*/  MOV R2, R5 ;  /* 0x0000000500027202 */ /* 0x000fe20000000f00 */
[----:B------:R-:W-:Y:S05]  /*1fea0*/  BRA `(.L_x_795) ;  /* 0xfffe6ed000007947 */ /* 0x000fea000383ffff */
.L_x_615:
[----:B--2---:R-:W-:Y:S01]  /*1feb0*/  IMAD.MOV.U32 R9, RZ, RZ, R16 ;  /* 0x000000ffff097224 */ /* 0x004fe200078e0010 */
[----:B------:R-:W-:Y:S01]  /*1fec0*/  MOV R5, 0x1 ;  /* 0x0000000100057802 */ /* 0x000fe20000000f00 */
[----:B------:R-:W-:Y:S01]  /*1fed0*/  IMAD.MOV.U32 R3, RZ, RZ, 0x181f ;  /* 0x0000181fff037424 */ /* 0x000fe200078e00ff */
[----:B----4-:R-:W-:-:S02]  /*1fee0*/  MOV R2, 0x1ff00 ;  /* 0x0001ff0000027802 */ /* 0x010fc40000000f00 */
[----:B-1-3-5:R-:W-:Y:S05]  /*1fef0*/  CALL.REL.NOINC `($__internal_13_$__cuda_sm70_shflsync_idx_p) ;  /* 0x000012b000007944 */ /* 0x02afea0003c00000 */
[----:B------:R-:W-:Y:S01]  /*1ff00*/  IMAD.MOV.U32 R10, RZ, RZ, R5 ;  /* 0x000000ffff0a7224 */ /* 0x000fe200078e0005 */
[----:B------:R-:W-:Y:S01]  /*1ff10*/  MOV R5, 0x1 ;  /* 0x0000000100057802 */ /* 0x000fe20000000f00 */
[----:B------:R-:W-:Y:S01]  /*1ff20*/  IMAD.MOV.U32 R9, RZ, RZ, R17 ;  /* 0x000000ffff097224 */ /* 0x000fe200078e0011 */
[----:B------:R-:W-:-:S02]  /*1ff30*/  MOV R3, 0x181f ;  /* 0x0000181f00037802 */ /* 0x000fc40000000f00 */
[----:B------:R-:W-:Y:S02]  /*1ff40*/  MOV R2, 0x1ff60 ;  /* 0x0001ff6000027802 */ /* 0x000fe40000000f00 */
[----:B------:R-:W-:Y:S05]  /*1ff50*/  CALL.REL.NOINC `($__internal_13_$__cuda_sm70_shflsync_idx_p) ;  /* 0x0000125000007944 */ /* 0x000fea0003c00000 */
[----:B------:R-:W-:Y:S01]  /*1ff60*/  MOV R2, R5 ;  /* 0x0000000500027202 */ /* 0x000fe20000000f00 */
[----:B------:R-:W-:Y:S05]  /*1ff70*/  BRA `(.L_x_796) ;  /* 0xfffe700000007947 */ /* 0x000fea000383ffff */
.L_x_618:
[----:B-1----:R-:W-:Y:S01]  /*1ff80*/  IMAD.MOV.U32 R9, RZ, RZ, R16 ;  /* 0x000000ffff097224 */ /* 0x002fe200078e0010 */
[----:B------:R-:W-:Y:S01]  /*1ff90*/  MOV R5, 0x2 ;  /* 0x0000000200057802 */ /* 0x000fe20000000f00 */
[----:B------:R-:W-:Y:S01]  /*1ffa0*/  IMAD.MOV.U32 R3, RZ, RZ, 0x181f ;  /* 0x0000181fff037424 */ /* 0x000fe200078e00ff */
[----:B----4-:R-:W-:Y:S02]  /*1ffb0*/  MOV R2, 0x1ffd0 ;  /* 0x0001ffd000027802 */ /* 0x010fe40000000f00 */
[----:B--23-5:R-:W-:Y:S05]  /*1ffc0*/  CALL.REL.NOINC `($__internal_13_$__cuda_sm70_shflsync_idx_p) ;  /* 0x000011e000007944 */ /* 0x02cfea0003c00000 */
[----:B------:R-:W-:Y:S01]  /*1ffd0*/  MOV R10, R5 ;  /* 0x00000005000a7202 */ /* 0x000fe20000000f00 */
[----:B------:R-:W-:Y:S05]  /*1ffe0*/  BRA `(.L_x_797) ;  /* 0xfffe712000007947 */ /* 0x000fea000383ffff */
.L_x_619:
[----:B------:R-:W-:Y:S01]  /*1fff0*/  IMAD.MOV.U32 R9, RZ, RZ, R17 ;  /* 0x000000ffff097224 */ /* 0x000fe200078e0011 */
[----:B------:R-:W-:Y:S01]  /*20000*/  MOV R5, 0x2 ;  /* 0x0000000200057802 */ /* 0x000fe20000000f00 */
[----:B------:R-:W-:Y:S01]  /*20010*/  IMAD.MOV.U32 R3, RZ, RZ, 0x181f ;  /* 0x0000181fff037424 */ /* 0x000fe200078e00ff */
[----:B----4-:R-:W-:Y:S02]  /*20020*/  MOV R2, 0x20040 ;  /* 0x0002004000027802 */ /* 0x010fe40000000f00 */
[----:B-123-5:R-:W-:Y:S05]  /*20030*/  CALL.REL.NOINC `($__internal_13_$__cuda_sm70_shflsync_idx_p) ;  /* 0x0000117000007944 */ /* 0x02efea0003c00000 */
[----:B------:R-:W-:Y:S01]  /*20040*/  MOV R2, R5 ;  /* 0x0000000500027202 */ /* 0x000fe20000000f00 */
[----:B------:R-:W-:Y:S05]  /*20050*/  BRA `(.L_x_798) ;  /* 0xfffe70d000007947 */ /* 0x000fea000383ffff */
.L_x_622:
[----:B-1----:R-:W-:Y:S01]  /*20060*/  IMAD.MOV.U32 R9, RZ, RZ, R16 ;  /* 0x000000ffff097224 */ /* 0x002fe200078e0010 */
[----:B------:R-:W-:Y:S01]  /*20070*/  MOV R5, 0x3 ;  /* 0x0000000300057802 */ /* 0x000fe20000000f00 */
[----:B------:R-:W-:Y:S01]  /*20080*/  IMAD.MOV.U32 R3, RZ, RZ, 0x181f ;  /* 0x0000181fff037424 */ /* 0x000fe200078e00ff */
[----:B------:R-:W-:-:S02]  /*20090*/  MOV R2, 0x200b0 ;  /* 0x000200b000027802 */ /* 0x000fc40000000f00 */
[----:B--2345:R-:W-:Y:S05]  /*200a0*/  CALL.REL.NOINC `($__internal_13_$__cuda_sm70_shflsync_idx_p) ;  /* 0x0000110000007944 */ /* 0x03cfea0003c00000 */
        /* <DEDUP_REMOVED lines=8> */
.L_x_727:
[----:B------:R-:W-:Y:S01]  /*20130*/  IMAD.MOV.U32 R2, RZ, RZ, R208 ;  /* 0x000000ffff027224 */ /* 0x000fe200078e00d0 */
[----:B------:R-:W-:Y:S02]  /*20140*/  MOV R5, 0x2 ;  /* 0x0000000200057802 */ /* 0x000fe40000000f00 */
[----:B------:R-:W-:Y:S02]  /*20150*/  MOV R3, 0x20170 ;  /* 0x0002017000037802 */ /* 0x000fe40000000f00 */
[----:B------:R-:W-:Y:S05]  /*20160*/  CALL.REL.NOINC `($__internal_12_$__cuda_sm70_shflsync_bfly_p) ;  /* 0x00000ff000007944 */ /* 0x000fea0003c00000 */
[----:B------:R-:W-:Y:S01]  /*20170*/  MOV R0, R5 ;  /* 0x0000000500007202 */ /* 0x000fe20000000f00 */
[----:B------:R-:W-:Y:S05]  /*20180*/  BRA `(.L_x_800) ;  /* 0xffff9de000007947 */ /* 0x000fea000383ffff */
.L_x_728:
[----:B------:R-:W-:Y:S01]  /*20190*/  IMAD.MOV.U32 R2, RZ, RZ, R0 ;  /* 0x000000ffff027224 */ /* 0x000fe200078e0000 */
[----:B------:R-:W-:Y:S02]  /*201a0*/  MOV R5, 0x1 ;  /* 0x0000000100057802 */ /* 0x000fe40000000f00 */
[----:B------:R-:W-:Y:S02]  /*201b0*/  MOV R3, 0x201d0 ;  /* 0x000201d000037802 */ /* 0x000fe40000000f00 */
[----:B-1----:R-:W-:Y:S05]  /*201c0*/  CALL.REL.NOINC `($__internal_12_$__cuda_sm70_shflsync_bfly_p) ;  /* 0x00000f9000007944 */ /* 0x002fea0003c00000 */
[----:B------:R-:W-:Y:S01]  /*201d0*/  FADD.FTZ R0, R0, R5 ;  /* 0x0000000500007221 */ /* 0x000fe20000010000 */
[----:B------:R-:W-:Y:S02]  /*201e0*/  MOV R2, R207 ;  /* 0x000000cf00027202 */ /* 0x000fe40000000f00 */
[----:B------:R-:W-:-:S02]  /*201f0*/  MOV R5, 0x2 ;  /* 0x0000000200057802 */ /* 0x000fc40000000f00 */
[----:B------:R-:W-:Y:S02]  /*20200*/  MOV R3, 0x20220 ;  /* 0x0002022000037802 */ /* 0x000fe40000000f00 */
[----:B------:R-:W-:Y:S05]  /*20210*/  CALL.REL.NOINC `($__internal_12_$__cuda_sm70_shflsync_bfly_p) ;  /* 0x00000f4000007944 */ /* 0x000fea0003c00000 */
[----:B------:R-:W-:Y:S01]  /*20220*/  FADD.FTZ R4, R207, R5 ;  /* 0x00000005cf047221 */ /* 0x000fe20000010000 */
[----:B------:R-:W-:Y:S02]  /*20230*/  MOV R5, 0x1 ;  /* 0x0000000100057802 */ /* 0x000fe40000000f00 */
[----:B------:R-:W-:Y:S02]  /*20240*/  MOV R3, 0x20270 ;  /* 0x0002027000037802 */ /* 0x000fe40000000f00 */
[----:B------:R-:W-:Y:S02]  /*20250*/  MOV R2, R4 ;  /* 0x0000000400027202 */ /* 0x000fe40000000f00 */
[----:B------:R-:W-:Y:S05]  /*20260*/  CALL.REL.NOINC `($__internal_12_$__cuda_sm70_shflsync_bfly_p) ;  /* 0x00000ef000007944 */ /* 0x000fea0003c00000 */
[----:B------:R-:W-:Y:S01]  /*20270*/  MOV R3, R5 ;  /* 0x0000000500037202 */ /* 0x000fe20000000f00 */
[----:B------:R-:W-:Y:S05]  /*20280*/  BRA `(.L_x_801) ;  /* 0xffff9d5000007947 */ /* 0x000fea000383ffff */
.L_x_735:
[----:B--234-:R-:W-:Y:S01]  /*20290*/  IMAD.MOV.U32 R9, RZ, RZ, R13 ;  /* 0x000000ffff097224 */ /* 0x01cfe200078e000d */
[----:B------:R-:W-:Y:S01]  /*202a0*/  MOV R5, RZ ;  /* 0x000000ff00057202 */ /* 0x000fe20000000f00 */
[----:B------:R-:W-:Y:S01]  /*202b0*/  IMAD.MOV.U32 R3, RZ, RZ, 0x181f ;  /* 0x0000181fff037424 */ /* 0x000fe200078e00ff */
[----:B------:R-:W-:Y:S02]  /*202c0*/  MOV R2, 0x202e0 ;  /* 0x000202e000027802 */ /* 0x000fe40000000f00 */
[----:B-1----:R-:W-:Y:S05]  /*202d0*/  CALL.REL.NOINC `($__internal_13_$__cuda_sm70_shflsync_idx_p) ;  /* 0x00000ed000007944 */ /* 0x002fea0003c00000 */
[----:B------:R-:W-:Y:S01]  /*202e0*/  MOV R10, R5 ;  /* 0x00000005000a7202 */ /* 0x000fe20000000f00 */
[----:B------:R-:W-:Y:S05]  /*202f0*/  BRA `(.L_x_802) ;  /* 0xffffb87000007947 */ /* 0x000fea000383ffff */
.L_x_736:
[----:B------:R-:W-:Y:S01]  /*20300*/  IMAD.MOV.U32 R9, RZ, RZ, R14 ;  /* 0x000000ffff097224 */ /* 0x000fe200078e000e */
[----:B------:R-:W-:Y:S01]  /*20310*/  MOV R5, RZ ;  /* 0x000000ff00057202 */ /* 0x000fe20000000f00 */
[----:B------:R-:W-:Y:S01]  /*20320*/  IMAD.MOV.U32 R3, RZ, RZ, 0x181f ;  /* 0x0000181fff037424 */ /* 0x000fe200078e00ff */
[----:B------:R-:W-:-:S02]  /*20330*/  MOV R2, 0x20350 ;  /* 0x0002035000027802 */ /* 0x000fc40000000f00 */
[----:B-123--:R-:W-:Y:S05]  /*20340*/  CALL.REL.NOINC `($__internal_13_$__cuda_sm70_shflsync_idx_p) ;  /* 0x00000e6000007944 */ /* 0x00efea0003c00000 */
[----:B------:R-:W-:Y:S01]  /*20350*/  MOV R2, R5 ;  /* 0x0000000500027202 */ /* 0x000fe20000000f00 */
[----:B------:R-:W-:Y:S05]  /*20360*/  BRA `(.L_x_803) ;  /* 0xffffb82000007947 */ /* 0x000fea000383ffff */
.L_x_739:
[----:B--2---:R-:W-:Y:S01]  /*20370*/  IMAD.MOV.U32 R9, RZ, RZ, R13 ;  /* 0x000000ffff097224 */ /* 0x004fe200078e000d */
[----:B------:R-:W-:Y:S01]  /*20380*/  MOV R5, 0x1 ;  /* 0x0000000100057802 */ /* 0x000fe20000000f00 */
[----:B------:R-:W-:Y:S01]  /*20390*/  IMAD.MOV.U32 R3, RZ, RZ, 0x181f ;  /* 0x0000181fff037424 */ /* 0x000fe200078e00ff */
[----:B------:R-:W-:-:S02]  /*203a0*/  MOV R2, 0x203c0 ;  /* 0x000203c000027802 */ /* 0x000fc40000000f00 */
[----:B-1-34-:R-:W-:Y:S05]  /*203b0*/  CALL.REL.NOINC `($__internal_13_$__cuda_sm70_shflsync_idx_p) ;  /* 0x00000df000007944 */ /* 0x01afea0003c00000 */
        /* <DEDUP_REMOVED lines=8> */
.L_x_742:
[----:B--2---:R-:W-:Y:S01]  /*20440*/  IMAD.MOV.U32 R9, RZ, RZ, R13 ;  /* 0x000000ffff097224 */ /* 0x004fe200078e000d */
[----:B------:R-:W-:Y:S01]  /*20450*/  MOV R5, 0x2 ;  /* 0x0000000200057802 */ /* 0x000fe20000000f00 */
[----:B------:R-:W-:Y:S01]  /*20460*/  IMAD.MOV.U32 R3, RZ, RZ, 0x181f ;  /* 0x0000181fff037424 */ /* 0x000fe200078e00ff */
[----:B------:R-:W-:Y:S02]  /*20470*/  MOV R2, 0x20490 ;  /* 0x0002049000027802 */ /* 0x000fe40000000f00 */
[----:B-1-34-:R-:W-:Y:S05]  /*20480*/  CALL.REL.NOINC `($__internal_13_$__cuda_sm70_shflsync_idx_p) ;  /* 0x00000d2000007944 */ /* 0x01afea0003c00000 */
[----:B------:R-:W-:Y:S01]  /*20490*/  MOV R10, R5 ;  /* 0x00000005000a7202 */ /* 0x000fe20000000f00 */
[----:B------:R-:W-:Y:S05]  /*204a0*/  BRA `(.L_x_805) ;  /* 0xffffba3000007947 */ /* 0x000fea000383ffff */
.L_x_743:
[----:B--2---:R-:W-:Y:S01]  /*204b0*/  IMAD.MOV.U32 R9, RZ, RZ, R14 ;  /* 0x000000ffff097224 */ /* 0x004fe200078e000e */
[----:B------:R-:W-:Y:S01]  /*204c0*/  MOV R5, 0x2 ;  /* 0x0000000200057802 */ /* 0x000fe20000000f00 */
[----:B------:R-:W-:Y:S01]  /*204d0*/  IMAD.MOV.U32 R3, RZ, RZ, 0x181f ;  /* 0x0000181fff037424 */ /* 0x000fe200078e00ff */
[----:B------:R-:W-:Y:S02]  /*204e0*/  MOV R2, 0x20500 ;  /* 0x0002050000027802 */ /* 0x000fe40000000f00 */
[----:B-1-34-:R-:W-:Y:S05]  /*204f0*/  CALL.REL.NOINC `($__internal_13_$__cuda_sm70_shflsync_idx_p) ;  /* 0x00000cb000007944 */ /* 0x01afea0003c00000 */
[----:B------:R-:W-:Y:S01]  /*20500*/  MOV R2, R5 ;  /* 0x0000000500027202 */ /* 0x000fe20000000f00 */
[----:B------:R-:W-:Y:S05]  /*20510*/  BRA `(.L_x_806) ;  /* 0xffffb9e000007947 */ /* 0x000fea000383ffff */
.L_x_746:
[----:B---3--:R-:W-:Y:S01]  /*20520*/  IMAD.MOV.U32 R9, RZ, RZ, R13 ;  /* 0x000000ffff097224 */ /* 0x008fe200078e000d */
[----:B------:R-:W-:Y:S01]  /*20530*/  MOV R5, 0x3 ;  /* 0x0000000300057802 */ /* 0x000fe20000000f00 */
[----:B------:R-:W-:Y:S01]  /*20540*/  IMAD.MOV.U32 R3, RZ, RZ, 0x181f ;  /* 0x0000181fff037424 */ /* 0x000fe200078e00ff */
[----:B----4-:R-:W-:-:S02]  /*20550*/  MOV R2, 0x20570 ;  /* 0x0002057000027802 */ /* 0x010fc40000000f00 */
[----:B-12---:R-:W-:Y:S05]  /*20560*/  CALL.REL.NOINC `($__internal_13_$__cuda_sm70_shflsync_idx_p) ;  /* 0x00000c4000007944 */ /* 0x006fea0003c00000 */
        /* <DEDUP_REMOVED lines=8> */
.L_x_748:
[----:B------:R-:W-:Y:S01]  /*205f0*/  IMAD.MOV.U32 R9, RZ, RZ, R16 ;  /* 0x000000ffff097224 */ /* 0x000fe200078e0010 */
[----:B------:R-:W-:Y:S01]  /*20600*/  MOV R5, RZ ;  /* 0x000000ff00057202 */ /* 0x000fe20000000f00 */
[----:B------:R-:W-:Y:S01]  /*20610*/  IMAD.MOV.U32 R3, RZ, RZ, 0x1c1f ;  /* 0x00001c1fff037424 */ /* 0x000fe200078e00ff */
[----:B------:R-:W-:Y:S02]  /*20620*/  MOV R2, 0x20640 ;  /* 0x0002064000027802 */ /* 0x000fe40000000f00 */
[----:B------:R-:W-:Y:S05]  /*20630*/  CALL.REL.NOINC `($__internal_13_$__cuda_sm70_shflsync_idx_p) ;  /* 0x00000b7000007944 */ /* 0x000fea0003c00000 */
[----:B------:R-:W-:Y:S01]  /*20640*/  MOV R4, R5 ;  /* 0x0000000500047202 */ /* 0x000fe20000000f00 */
[----:B------:R-:W-:Y:S05]  /*20650*/  BRA `(.L_x_808) ;  /* 0xffffbd8000007947 */ /* 0x000fea000383ffff */
.L_x_749:
[----:B------:R-:W-:Y:S01]  /*20660*/  IMAD.MOV.U32 R9, RZ, RZ, R17 ;  /* 0x000000ffff097224 */ /* 0x000fe200078e0011 */
[----:B------:R-:W-:Y:S01]  /*20670*/  MOV R5, RZ ;  /* 0x000000ff00057202 */ /* 0x000fe20000000f00 */
[----:B------:R-:W-:Y:S01]  /*20680*/  IMAD.MOV.U32 R3, RZ, RZ, 0x1c1f ;  /* 0x00001c1fff037424 */ /* 0x000fe200078e00ff */
[----:B------:R-:W-:Y:S02]  /*20690*/  MOV R2, 0x206b0 ;  /* 0x000206b000027802 */ /* 0x000fe40000000f00 */
[----:B-12---:R-:W-:Y:S05]  /*206a0*/  CALL.REL.NOINC `($__internal_13_$__cuda_sm70_shflsync_idx_p) ;  /* 0x00000b0000007944 */ /* 0x006fea0003c00000 */
[----:B------:R-:W-:Y:S01]  /*206b0*/  MOV R0, R5 ;  /* 0x0000000500007202 */ /* 0x000fe20000000f00 */
[----:B------:R-:W-:Y:S05]  /*206c0*/  BRA `(.L_x_809) ;  /* 0xffffbd3000007947 */ /* 0x000fea000383ffff */
.L_x_752:
[----:B----4-:R-:W-:Y:S01]  /*206d0*/  IMAD.MOV.U32 R9, RZ, RZ, R16 ;  /* 0x000000ffff097224 */ /* 0x010fe200078e0010 */
[----:B------:R-:W-:Y:S01]  /*206e0*/  MOV R5, 0x1 ;  /* 0x0000000100057802 */ /* 0x000fe20000000f00 */
[----:B------:R-:W-:Y:S01]  /*206f0*/  IMAD.MOV.U32 R3, RZ, RZ, 0x1c1f ;  /* 0x00001c1fff037424 */ /* 0x000fe200078e00ff */
[----:B------:R-:W-:-:S02]  /*20700*/  MOV R2, 0x20720 ;  /* 0x0002072000027802 */ /* 0x000fc40000000f00 */
[----:B-123--:R-:W-:Y:S05]  /*20710*/  CALL.REL.NOINC `($__internal_13_$__cuda_sm70_shflsync_idx_p) ;  /* 0x00000a9000007944 */ /* 0x00efea0003c00000 */
        /* <DEDUP_REMOVED lines=8> */
.L_x_756:
[----:B------:R-:W-:Y:S01]  /*207a0*/  IMAD.MOV.U32 R9, RZ, RZ, R11 ;  /* 0x000000ffff097224 */ /* 0x000fe200078e000b */
[----:B------:R-:W-:Y:S01]  /*207b0*/  MOV R5, RZ ;  /* 0x000000ff00057202 */ /* 0x000fe20000000f00 */
[----:B------:R-:W-:Y:S01]  /*207c0*/  IMAD.MOV.U32 R3, RZ, RZ, 0x181f ;  /* 0x0000181fff037424 */ /* 0x000fe200078e00ff */
[----:B------:R-:W-:Y:S02]  /*207d0*/  MOV R2, 0x207f0 ;  /* 0x000207f000027802 */ /* 0x000fe40000000f00 */
[----:B------:R-:W-:Y:S05]  /*207e0*/  CALL.REL.NOINC `($__internal_13_$__cuda_sm70_shflsync_idx_p) ;  /* 0x000009c000007944 */ /* 0x000fea0003c00000 */
[----:B------:R-:W-:Y:S01]  /*207f0*/  MOV R10, R5 ;  /* 0x00000005000a7202 */ /* 0x000fe20000000f00 */
[----:B------:R-:W-:Y:S05]  /*20800*/  BRA `(.L_x_811) ;  /* 0xffffdb8000007947 */ /* 0x000fea000383ffff */
.L_x_757:
[----:B------:R-:W-:Y:S01]  /*20810*/  IMAD.MOV.U32 R9, RZ, RZ, R14 ;  /* 0x000000ffff097224 */ /* 0x000fe200078e000e */
[----:B------:R-:W-:Y:S01]  /*20820*/  MOV R5, RZ ;  /* 0x000000ff00057202 */ /* 0x000fe20000000f00 */
[----:B------:R-:W-:Y:S01]  /*20830*/  IMAD.MOV.U32 R3, RZ, RZ, 0x181f ;  /* 0x0000181fff037424 */ /* 0x000fe200078e00ff */
[----:B------:R-:W-:Y:S02]  /*20840*/  MOV R2, 0x20860 ;  /* 0x0002086000027802 */ /* 0x000fe40000000f00 */
[----:B-12---:R-:W-:Y:S05]  /*20850*/  CALL.REL.NOINC `($__internal_13_$__cuda_sm70_shflsync_idx_p) ;  /* 0x0000095000007944 */ /* 0x006fea0003c00000 */
[----:B------:R-:W-:Y:S01]  /*20860*/  MOV R2, R5 ;  /* 0x0000000500027202 */ /* 0x000fe20000000f00 */
[----:B------:R-:W-:Y:S05]  /*20870*/  BRA `(.L_x_812) ;  /* 0xffffdb3000007947 */ /* 0x000fea000383ffff */
.L_x_760:
[----:B--2---:R-:W-:Y:S01]  /*20880*/  IMAD.MOV.U32 R9, RZ, RZ, R11 ;  /* 0x000000ffff097224 */ /* 0x004fe200078e000b */
[----:B------:R-:W-:Y:S01]  /*20890*/  MOV R5, 0x1 ;  /* 0x0000000100057802 */ /* 0x000fe20000000f00 */
[----:B------:R-:W-:Y:S01]  /*208a0*/  IMAD.MOV.U32 R3, RZ, RZ, 0x181f ;  /* 0x0000181fff037424 */ /* 0x000fe200078e00ff */
[----:B----4-:R-:W-:-:S02]  /*208b0*/  MOV R2, 0x208d0 ;  /* 0x000208d000027802 */ /* 0x010fc40000000f00 */
[----:B-1-3--:R-:W-:Y:S05]  /*208c0*/  CALL.REL.NOINC `($__internal_13_$__cuda_sm70_shflsync_idx_p) ;  /* 0x000008e000007944 */ /* 0x00afea0003c00000 */
        /* <DEDUP_REMOVED lines=8> */
.L_x_763:
[----:B-1----:R-:W-:Y:S01]  /*20950*/  IMAD.MOV.U32 R9, RZ, RZ, R11 ;  /* 0x000000ffff097224 */ /* 0x002fe200078e000b */
[----:B------:R-:W-:Y:S01]  /*20960*/  MOV R5, 0x2 ;  /* 0x0000000200057802 */ /* 0x000fe20000000f00 */
[----:B------:R-:W-:Y:S01]  /*20970*/  IMAD.MOV.U32 R3, RZ, RZ, 0x181f ;  /* 0x0000181fff037424 */ /* 0x000fe200078e00ff */
[----:B----4-:R-:W-:Y:S02]  /*20980*/  MOV R2, 0x209a0 ;  /* 0x000209a000027802 */ /* 0x010fe40000000f00 */
[----:B--23--:R-:W-:Y:S05]  /*20990*/  CALL.REL.NOINC `($__internal_13_$__cuda_sm70_shflsync_idx_p) ;  /* 0x0000081000007944 */ /* 0x00cfea0003c00000 */
[----:B------:R-:W-:Y:S01]  /*209a0*/  MOV R10, R5 ;  /* 0x00000005000a7202 */ /* 0x000fe20000000f00 */
[----:B------:R-:W-:Y:S05]  /*209b0*/  BRA `(.L_x_814) ;  /* 0xffffdd5000007947 */ /* 0x000fea000383ffff */
.L_x_764:
[----:B------:R-:W-:Y:S01]  /*209c0*/  IMAD.MOV.U32 R9, RZ, RZ, R14 ;  /* 0x000000ffff097224 */ /* 0x000fe200078e000e */
[----:B------:R-:W-:Y:S01]  /*209d0*/  MOV R5, 0x2 ;  /* 0x0000000200057802 */ /* 0x000fe20000000f00 */
[----:B------:R-:W-:Y:S01]  /*209e0*/  IMAD.MOV.U32 R3, RZ, RZ, 0x181f ;  /* 0x0000181fff037424 */ /* 0x000fe200078e00ff */
[----:B----4-:R-:W-:Y:S02]  /*209f0*/  MOV R2, 0x20a10 ;  /* 0x00020a1000027802 */ /* 0x010fe40000000f00 */
[----:B-123--:R-:W-:Y:S05]  /*20a00*/  CALL.REL.NOINC `($__internal_13_$__cuda_sm70_shflsync_idx_p) ;  /* 0x000007a000007944 */ /* 0x00efea0003c00000 */
[----:B------:R-:W-:Y:S01]  /*20a10*/  MOV R2, R5 ;  /* 0x0000000500027202 */ /* 0x000fe20000000f00 */
[----:B------:R-:W-:Y:S05]  /*20a20*/  BRA `(.L_x_815) ;  /* 0xffffdd0000007947 */ /* 0x000fea000383ffff */
.L_x_767:
[----:B-1----:R-:W-:Y:S01]  /*20a30*/  IMAD.MOV.U32 R9, RZ, RZ, R11 ;  /* 0x000000ffff097224 */ /* 0x002fe200078e000b */
[----:B------:R-:W-:Y:S01]  /*20a40*/  MOV R5, 0x3 ;  /* 0x0000000300057802 */ /* 0x000fe20000000f00 */
[----:B------:R-:W-:Y:S01]  /*20a50*/  IMAD.MOV.U32 R3, RZ, RZ, 0x181f ;  /* 0x0000181fff037424 */ /* 0x000fe200078e00ff */
[----:B------:R-:W-:-:S02]  /*20a60*/  MOV R2, 0x20a80 ;  /* 0x00020a8000027802 */ /* 0x000fc40000000f00 */
[----:B--234-:R-:W-:Y:S05]  /*20a70*/  CALL.REL.NOINC `($__internal_13_$__cuda_sm70_shflsync_idx_p) ;  /* 0x0000073000007944 */ /* 0x01cfea0003c00000 */
        /* <DEDUP_REMOVED lines=8> */
.L_x_769:
[----:B------:R-:W-:Y:S01]  /*20b00*/  IMAD.MOV.U32 R9, RZ, RZ, R110 ;  /* 0x000000ffff097224 */ /* 0x000fe200078e006e */
[----:B------:R-:W-:Y:S01]  /*20b10*/  MOV R5, RZ ;  /* 0x000000ff00057202 */ /* 0x000fe20000000f00 */
[----:B------:R-:W-:Y:S01]  /*20b20*/  IMAD.MOV.U32 R3, RZ, RZ, 0x1f ;  /* 0x0000001fff037424 */ /* 0x000fe200078e00ff */
[----:B------:R-:W-:Y:S02]  /*20b30*/  MOV R2, 0x20b50 ;  /* 0x00020b5000027802 */ /* 0x000fe40000000f00 */
[----:B-1----:R-:W-:Y:S05]  /*20b40*/  CALL.REL.NOINC `($__internal_13_$__cuda_sm70_shflsync_idx_p) ;  /* 0x0000066000007944 */ /* 0x002fea0003c00000 */
[----:B------:R-:W-:Y:S01]  /*20b50*/  MOV R10, R5 ;  /* 0x00000005000a7202 */ /* 0x000fe20000000f00 */
[----:B------:R-:W-:Y:S05]  /*20b60*/  BRA `(.L_x_817) ;  /* 0xffffdf5000007947 */ /* 0x000fea000383ffff */
.L_x_770:
[----:B------:R-:W-:Y:S01]  /*20b70*/  IMAD.MOV.U32 R9, RZ, RZ, R110 ;  /* 0x000000ffff097224 */ /* 0x000fe200078e006e */
[----:B------:R-:W-:Y:S01]  /*20b80*/  MOV R5, 0x1 ;  /* 0x0000000100057802 */ /* 0x000fe20000000f00 */
[----:B------:R-:W-:Y:S01]  /*20b90*/  IMAD.MOV.U32 R3, RZ, RZ, 0x1f ;  /* 0x0000001fff037424 */ /* 0x000fe200078e00ff */
[----:B------:R-:W-:Y:S02]  /*20ba0*/  MOV R2, 0x20bc0 ;  /* 0x00020bc000027802 */ /* 0x000fe40000000f00 */
[----:B-123--:R-:W-:Y:S05]  /*20bb0*/  CALL.REL.NOINC `($__internal_13_$__cuda_sm70_shflsync_idx_p) ;  /* 0x000005f000007944 */ /* 0x00efea0003c00000 */
[----:B------:R-:W-:Y:S01]  /*20bc0*/  MOV R8, R5 ;  /* 0x0000000500087202 */ /* 0x000fe20000000f00 */
[----:B------:R-:W-:Y:S05]  /*20bd0*/  BRA `(.L_x_818) ;  /* 0xffffdf0000007947 */ /* 0x000fea000383ffff */
.L_x_771:
[----:B------:R-:W-:Y:S02]  /*20be0*/  MOV R2, 0x1 ;  /* 0x0000000100027802 */ /* 0x000fe40000000f00 */
[----:B------:R-:W-:-:S02]  /*20bf0*/  MOV R3, 0x20c10 ;  /* 0x00020c1000037802 */ /* 0x000fc40000000f00 */
[----:B--234-:R-:W-:Y:S05]  /*20c00*/  CALL.REL.NOINC `($__internal_14_$__cuda_sm70_shflsync_up_p) ;  /* 0x000005f000007944 */ /* 0x01cfea0003c00000 */
[----:B------:R-:W-:Y:S05]  /*20c10*/  BRA `(.L_x_819) ;  /* 0xffffdfe000007947 */ /* 0x000fea000383ffff */
.L_x_772:
[----:B------:R-:W-:Y:S02]  /*20c20*/  MOV R2, 0x2 ;  /* 0x0000000200027802 */ /* 0x000fe40000000f00 */
[----:B------:R-:W-:-:S02]  /*20c30*/  MOV R3, 0x20c50 ;  /* 0x00020c5000037802 */ /* 0x000fc40000000f00 */
[----:B--23--:R-:W-:Y:S05]  /*20c40*/  CALL.REL.NOINC `($__internal_14_$__cuda_sm70_shflsync_up_p) ;  /* 0x000005b000007944 */ /* 0x00cfea0003c00000 */
[----:B------:R-:W-:Y:S01]  /*20c50*/  SEL R3, R4, RZ, P1 ;  /* 0x000000ff04037207 */ /* 0x000fe20000800000 */
[----:B------:R-:W-:-:S04]  /*20c60*/  IMAD.MOV.U32 R2, RZ, RZ, 0x4 ;  /* 0x00000004ff027424 */ /* 0x000fc800078e00ff */
[----:B------:R-:W-:Y:S01]  /*20c70*/  IMAD.IADD R0, R0, 0x1, R3 ;  /* 0x0000000100007824 */ /* 0x000fe200078e0203 */
[----:B------:R-:W-:Y:S02]  /*20c80*/  MOV R3, 0x20ca0 ;  /* 0x00020ca000037802 */ /* 0x000fe40000000f00 */
        /* <DEDUP_REMOVED lines=20> */
.L_x_776:
[----:B------:R-:W-:Y:S02]  /*20dd0*/  MOV R2, 0x1 ;  /* 0x0000000100027802 */ /* 0x000fe40000000f00 */
[----:B------:R-:W-:Y:S02]  /*20de0*/  MOV R3, 0x20e00 ;  /* 0x00020e0000037802 */ /* 0x000fe40000000f00 */
[----:B------:R-:W-:Y:S05]  /*20df0*/  CALL.REL.NOINC `($__internal_14_$__cuda_sm70_shflsync_up_p) ;  /* 0x0000040000007944 */ /* 0x000fea0003c00000 */
[----:B------:R-:W-:Y:S01]  /*20e00*/  MOV R2, R4 ;  /* 0x0000000400027202 */ /* 0x000fe20000000f00 */
[----:B------:R-:W-:Y:S05]  /*20e10*/  BRA `(.L_x_821) ;  /* 0xffffe03000007947 */ /* 0x000fea000383ffff */
.L_x_777:
[----:B------:R-:W-:Y:S02]  /*20e20*/  MOV R2, 0x2 ;  /* 0x0000000200027802 */ /* 0x000fe40000000f00 */
        /* <DEDUP_REMOVED lines=26> */
.L_x_779:
[----:B------:R-:W-:Y:S02]  /*20fd0*/  SEL R0, RZ, 0x1, P0 ;  /* 0x00000001ff007807 */ /* 0x000fe40000000000 */
[----:B------:R-:W-:Y:S02]  /*20fe0*/  MOV R2, 0x21000 ;  /* 0x0002100000027802 */ /* 0x000fe40000000f00 */
[----:B-1----:R-:W-:Y:S05]  /*20ff0*/  CALL.REL.NOINC `($__internal_15_$__cuda_sm70_votesync_ballot) ;  /* 0x0000027000007944 */ /* 0x002fea0003c00000 */
[----:B------:R-:W-:Y:S01]  /*21000*/  MOV R11, R0 ;  /* 0x00000000000b7202 */ /* 0x000fe20000000f00 */
[----:B------:R-:W-:Y:S05]  /*21010*/  BRA `(.L_x_823) ;  /* 0xffffdfc000007947 */ /* 0x000fea000383ffff */
.L_x_780:
[----:B------:R-:W-:Y:S01]  /*21020*/  IMAD.MOV.U32 R9, RZ, RZ, R6 ;  /* 0x000000ffff097224 */ /* 0x000fe200078e0006 */
[----:B------:R-:W-:Y:S01]  /*21030*/  MOV R5, R0 ;  /* 0x0000000000057202 */ /* 0x000fe20000000f00 */
[----:B------:R-:W-:Y:S01]  /*21040*/  IMAD.MOV.U32 R3, RZ, RZ, 0x1f ;  /* 0x0000001fff037424 */ /* 0x000fe200078e00ff */
[----:B------:R-:W-:Y:S02]  /*21050*/  MOV R2, 0x21070 ;  /* 0x0002107000027802 */ /* 0x000fe40000000f00 */
[----:B-1----:R-:W-:Y:S05]  /*21060*/  CALL.REL.NOINC `($__internal_13_$__cuda_sm70_shflsync_idx_p) ;  /* 0x0000014000007944 */ /* 0x002fea0003c00000 */
[----:B------:R-:W-:Y:S01]  /*21070*/  IMAD.MOV.U32 R8, RZ, RZ, R5 ;  /* 0x000000ffff087224 */ /* 0x000fe200078e0005 */
[----:B------:R-:W-:Y:S01]  /*21080*/  MOV R5, R0 ;  /* 0x0000000000057202 */ /* 0x000fe20000000f00 */
[----:B------:R-:W-:Y:S01]  /*21090*/  IMAD.MOV.U32 R9, RZ, RZ, R7 ;  /* 0x000000ffff097224 */ /* 0x000fe200078e0007 */
[----:B------:R-:W-:-:S02]  /*210a0*/  MOV R3, 0x1f ;  /* 0x0000001f00037802 */ /* 0x000fc40000000f00 */
[----:B------:R-:W-:Y:S02]  /*210b0*/  MOV R2, 0x210d0 ;  /* 0x000210d000027802 */ /* 0x000fe40000000f00 */
[----:B------:R-:W-:Y:S05]  /*210c0*/  CALL.REL.NOINC `($__internal_13_$__cuda_sm70_shflsync_idx_p) ;  /* 0x000000e000007944 */ /* 0x000fea0003c00000 */
[----:B------:R-:W-:Y:S01]  /*210d0*/  MOV R7, R5 ;  /* 0x0000000500077202 */ /* 0x000fe20000000f00 */
[----:B------:R-:W-:Y:S05]  /*210e0*/  BRA `(.L_x_824) ;  /* 0xffffdf4000007947 */ /* 0x000fea000383ffff */
.L_x_783:
[----:B------:R-:W-:Y:S01]  /*210f0*/  IMAD.MOV.U32 R9, RZ, RZ, R4 ;  /* 0x000000ffff097224 */ /* 0x000fe200078e0004 */
[----:B------:R-:W-:Y:S01]  /*21100*/  MOV R5, R0 ;  /* 0x0000000000057202 */ /* 0x000fe20000000f00 */
[----:B------:R-:W-:Y:S01]  /*21110*/  IMAD.MOV.U32 R3, RZ, RZ, 0x1f ;  /* 0x0000001fff037424 */ /* 0x000fe200078e00ff */
[----:B------:R-:W-:Y:S02]  /*21120*/  MOV R2, 0x21140 ;  /* 0x0002114000027802 */ /* 0x000fe40000000f00 */
[----:B-1-34-:R-:W-:Y:S05]  /*21130*/  CALL.REL.NOINC `($__internal_13_$__cuda_sm70_shflsync_idx_p) ;  /* 0x0000007000007944 */ /* 0x01afea0003c00000 */
[----:B------:R-:W-:Y:S01]  /*21140*/  MOV R13, R5 ;  /* 0x00000005000d7202 */ /* 0x000fe20000000f00 */
[----:B------:R-:W-:Y:S05]  /*21150*/  BRA `(.L_x_782) ;  /* 0xffffdf3000007947 */ /* 0x000fea000383ffff */
        .weak           $__internal_12_$__cuda_sm70_shflsync_bfly_p
        .type           $__internal_12_$__cuda_sm70_shflsync_bfly_p,@function
        .size           $__internal_12_$__cuda_sm70_shflsync_bfly_p,($__internal_13_$__cuda_sm70_shflsync_idx_p - $__internal_12_$__cuda_sm70_shflsync_bfly_p)
$__internal_12_$__cuda_sm70_shflsync_bfly_p:
[----:B------:R-:W-:Y:S04]  /*21160*/  WARPSYNC R6 ;  /* 0x0000000600007348 */ /* 0x000fe80003800000 */
[----:B------:R1:W2:Y:S02]  /*21170*/  SHFL.BFLY PT, R5, R2, R5, R7 ;  /* 0x0c00000502057389 */ /* 0x0002a400000e0007 */
[----:B-1----:R-:W-:-:S02]  /*21180*/  MOV R2, R3 ;  /* 0x0000000300027202 */ /* 0x002fc40000000f00 */
[----:B------:R-:W-:-:S04]  /*21190*/  MOV R3, 0x0 ;  /* 0x0000000000037802 */ /* 0x000fc80000000f00 */
[----:B--2---:R-:W-:Y:S05]  /*211a0*/  RET.REL.NODEC R2 `(_ZN7cutlass13device_kernelIN5flash19enable_sm80_to_sm89INS1_16FlashAttnFwdSm80INS1_25CollectiveMainloopFwdSm80ILi8ELi1ELb0EN4cute5tupleIJNS5_1CILi128EEENS7_ILi32EEENS7_ILi256EEEEEELi256ENS_10bfloat16_tEfNS_4arch4Sm80ELb0ELb1ELb1ELb1ELb0ELb1ELb1ELb1EEENS1_21CollectiveEpilogueFwdINS6_IJS8_SA_S9_EEENS6_IJNS7_ILi1EEESI_SI_EEESC_SE_Li256ELb1ELb1ELb1ELb0EEENS1_36VarlenDynamicPersistentTileSchedulerILi128ELi32ELi256ELi256ELb1ELb1ELb0ELb1ELb0ELb1EEEEEEEEEvNT_6ParamsE) ;  /* 0xfffdee5002007950 */ /* 0x004fea0003c3ffff */
        .weak           $__internal_13_$__cuda_sm70_shflsync_idx_p
        .type           $__internal_13_$__cuda_sm70_shflsync_idx_p,@function
        .size           $__internal_13_$__cuda_sm70_shflsync_idx_p,($__internal_14_$__cuda_sm70_shflsync_up_p - $__internal_13_$__cuda_sm70_shflsync_idx_p)
$__internal_13_$__cuda_sm70_shflsync_idx_p:
[----:B------:R-:W-:-:S04]  /*211b0*/  MOV R119, 0xffffffff ;  /* 0xffffffff00777802 */ /* 0x000fc80000000f00 */
[----:B------:R-:W-:Y:S04]  /*211c0*/  WARPSYNC R119 ;  /* 0x0000007700007348 */ /* 0x000fe80003800000 */
[----:B------:R1:W2:Y:S02]  /*211d0*/  SHFL.IDX PT, R5, R9, R5, R3 ;  /* 0x0000000509057389 */ /* 0x0002a400000e0003 */
[----:B-1----:R-:W-:-:S04]  /*211e0*/  MOV R3, 0x0 ;  /* 0x0000000000037802 */ /* 0x002fc80000000f00 */
[----:B--2---:R-:W-:Y:S05]  /*211f0*/  RET.REL.NODEC R2 `(_ZN7cutlass13device_kernelIN5flash19enable_sm80_to_sm89INS1_16FlashAttnFwdSm80INS1_25CollectiveMainloopFwdSm80ILi8ELi1ELb0EN4cute5tupleIJNS5_1CILi128EEENS7_ILi32EEENS7_ILi256EEEEEELi256ENS_10bfloat16_tEfNS_4arch4Sm80ELb0ELb1ELb1ELb1ELb0ELb1ELb1ELb1EEENS1_21CollectiveEpilogueFwdINS6_IJS8_SA_S9_EEENS6_IJNS7_ILi1EEESI_SI_EEESC_SE_Li256ELb1ELb1ELb1ELb0EEENS1_36VarlenDynamicPersistentTileSchedulerILi128ELi32ELi256ELi256ELb1ELb1ELb0ELb1ELb0ELb1EEEEEEEEEvNT_6ParamsE) ;  /* 0xfffdee0002007950 */ /* 0x004fea0003c3ffff */
        .weak           $__internal_14_$__cuda_sm70_shflsync_up_p
        .type           $__internal_14_$__cuda_sm70_shflsync_up_p,@function
        .size           $__internal_14_$__cuda_sm70_shflsync_up_p,($__internal_15_$__cuda_sm70_votesync_ballot - $__internal_14_$__cuda_sm70_shflsync_up_p)
$__internal_14_$__cuda_sm70_shflsync_up_p:
[----:B------:R-:W-:Y:S02]  /*21200*/  IMAD.MOV.U32 R4, RZ, RZ, RZ ;  /* 0x000000ffff047224 */ /* 0x000fe400078e00ff */
[----:B------:R-:W-:-:S04]  /*21210*/  IMAD.MOV.U32 R9, RZ, RZ, -0x1 ;  /* 0xffffffffff097424 */ /* 0x000fc800078e00ff */
[----:B------:R-:W-:Y:S04]  /*21220*/  WARPSYNC R9 ;  /* 0x0000000900007348 */ /* 0x000fe80003800000 */
[----:B------:R1:W2:Y:S02]  /*21230*/  SHFL.UP PT, R4, R0, R2, R4 ;  /* 0x0400000200047389 */ /* 0x0002a400000e0004 */
[----:B-1----:R-:W-:Y:S02]  /*21240*/  MOV R2, R3 ;  /* 0x0000000300027202 */ /* 0x002fe40000000f00 */
[----:B------:R-:W-:-:S04]  /*21250*/  MOV R3, 0x0 ;  /* 0x0000000000037802 */ /* 0x000fc80000000f00 */
[----:B--2---:R-:W-:Y:S05]  /*21260*/  RET.REL.NODEC R2 `(_ZN7cutlass13device_kernelIN5flash19enable_sm80_to_sm89INS1_16FlashAttnFwdSm80INS1_25CollectiveMainloopFwdSm80ILi8ELi1ELb0EN4cute5tupleIJNS5_1CILi128EEENS7_ILi32EEENS7_ILi256EEEEEELi256ENS_10bfloat16_tEfNS_4arch4Sm80ELb0ELb1ELb1ELb1ELb0ELb1ELb1ELb1EEENS1_21CollectiveEpilogueFwdINS6_IJS8_SA_S9_EEENS6_IJNS7_ILi1EEESI_SI_EEESC_SE_Li256ELb1ELb1ELb1ELb0EEENS1_36VarlenDynamicPersistentTileSchedulerILi128ELi32ELi256ELi256ELb1ELb1ELb0ELb1ELb0ELb1EEEEEEEEEvNT_6ParamsE) ;  /* 0xfffded9002007950 */ /* 0x004fea0003c3ffff */
        .weak           $__internal_15_$__cuda_sm70_votesync_ballot
        .type           $__internal_15_$__cuda_sm70_votesync_ballot,@function
        .size           $__internal_15_$__cuda_sm70_votesync_ballot,(.L_x_2601 - $__internal_15_$__cuda_sm70_votesync_ballot)
$__internal_15_$__cuda_sm70_votesync_ballot:
[----:B------:R-:W-:Y:S01]  /*21270*/  ISETP.NE.U32.AND P0, PT, R0, 0x1, PT ;  /* 0x000000010000780c */ /* 0x000fe20003f05070 */
[----:B------:R-:W-:-:S04]  /*21280*/  IMAD.MOV.U32 R3, RZ, RZ, -0x1 ;  /* 0xffffffffff037424 */ /* 0x000fc800078e00ff */
[----:B------:R-:W-:Y:S08]  /*21290*/  WARPSYNC R3 ;  /* 0x0000000300007348 */ /* 0x000ff00003800000 */
[----:B------:R-:W-:-:S04]  /*212a0*/  VOTE.ANY R0, PT, !P0 ;  /* 0x0000000000007806 */ /* 0x000fc800040e0100 */
[----:B------:R-:W-:Y:S01]  /*212b0*/  LOP3.LUT R0, R0, R3, RZ, 0xc0, !PT ;  /* 0x0000000300007212 */ /* 0x000fe200078ec0ff */
[----:B------:R-:W-:-:S04]  /*212c0*/  IMAD.MOV.U32 R3, RZ, RZ, 0x0 ;  /* 0x00000000ff037424 */ /* 0x000fc800078e00ff */
[----:B------:R-:W-:Y:S05]  /*212d0*/  RET.REL.NODEC R2 `(_ZN7cutlass13device_kernelIN5flash19enable_sm80_to_sm89INS1_16FlashAttnFwdSm80INS1_25CollectiveMainloopFwdSm80ILi8ELi1ELb0EN4cute5tupleIJNS5_1CILi128EEENS7_ILi32EEENS7_ILi256EEEEEELi256ENS_10bfloat16_tEfNS_4arch4Sm80ELb0ELb1ELb1ELb1ELb0ELb1ELb1ELb1EEENS1_21CollectiveEpilogueFwdINS6_IJS8_SA_S9_EEENS6_IJNS7_ILi1EEESI_SI_EEESC_SE_Li256ELb1ELb1ELb1ELb0EEENS1_36VarlenDynamicPersistentTileSchedulerILi128ELi32ELi256ELi256ELb1ELb1ELb0ELb1ELb0ELb1EEEEEEEEEvNT_6ParamsE) ;  /* 0xfffded2002007950 */ /* 0x000fea0003c3ffff */
.L_x_825:
        /* <DEDUP_REMOVED lines=10> */
.L_x_2601:


//--------------------- .text._ZN7cutlass13device_kernelIN5flash19enable_sm80_to_sm89INS1_16FlashAttnFwdSm80INS1_25CollectiveMainloopFwdSm80ILi8ELi1ELb1EN4cute5tupleIJNS5_1CILi128EEENS7_ILi64EEENS7_ILi256EEEEEELi256ENS_10bfloat16_tEfNS_4arch4Sm80ELb1ELb0ELb1ELb0ELb0ELb0ELb1ELb1EEENS1_21CollectiveEpilogueFwdINS6_IJS8_SA_S9_EEENS6_IJNS7_ILi1EEESI_SI_EEESC_SE_Li256ELb0ELb1ELb1ELb0EEENS1_30DynamicPersistentTileSchedulerILi256ELi256ELb1ELb1ELb0EEEEEEEEEvNT_6ParamsE --------------------------
	.section	.text._ZN7cutlass13device_kernelIN5flash19enable_sm80_to_sm89INS1_16FlashAttnFwdSm80INS1_25CollectiveMainloopFwdSm80ILi8ELi1ELb1EN4cute5tupleIJNS5_1CILi128EEENS7_ILi64EEENS7_ILi256EEEEEELi256ENS_10bfloat16_tEfNS_4arch4Sm80ELb1ELb0ELb1ELb0ELb0ELb0ELb1ELb1EEENS1_21CollectiveEpilogueFwdINS6_IJS8_SA_S9_EEENS6_IJNS7_ILi1EEESI_SI_EEESC_SE_Li256ELb0ELb1ELb1ELb0EEENS1_30DynamicPersistentTileSchedulerILi256ELi256ELb1ELb1ELb0EEEEEEEEEvNT_6ParamsE,"ax",@progbits
	.sectioninfo	@"SHI_REGISTERS=255"
	.align	128
.text._ZN7cutlass13device_kernelIN5flash19enable_sm80_to_sm89INS1_16FlashAttnFwdSm80INS1_25CollectiveMainloopFwdSm80ILi8ELi1ELb1EN4cute5tupleIJNS5_1CILi128EEENS7_ILi64EEENS7_ILi256EEEEEELi256ENS_10bfloat16_tEfNS_4arch4Sm80ELb1ELb0ELb1ELb0ELb0ELb0ELb1ELb1EEENS1_21CollectiveEpilogueFwdINS6_IJS8_SA_S9_EEENS6_IJNS7_ILi1EEESI_SI_EEESC_SE_Li256ELb0ELb1ELb1ELb0EEENS1_30DynamicPersistentTileSchedulerILi256ELi256ELb1ELb1ELb0EEEEEEEEEvNT_6ParamsE:
        .type           _ZN7cutlass13device_kernelIN5flash19enable_sm80_to_sm89INS1_16FlashAttnFwdSm80INS1_25CollectiveMainloopFwdSm80ILi8ELi1ELb1EN4cute5tupleIJNS5_1CILi128EEENS7_ILi64EEENS7_ILi256EEEEEELi256ENS_10bfloat16_tEfNS_4arch4Sm80ELb1ELb0ELb1ELb0ELb0ELb0ELb1ELb1EEENS1_21CollectiveEpilogueFwdINS6_IJS8_SA_S9_EEENS6_IJNS7_ILi1EEESI_SI_EEESC_SE_Li256ELb0ELb1ELb1ELb0EEENS1_30DynamicPersistentTileSchedulerILi256ELi256ELb1ELb1ELb0EEEEEEEEEvNT_6ParamsE,@function
        .size           _ZN7cutlass13device_kernelIN5flash19enable_sm80_to_sm89INS1_16FlashAttnFwdSm80INS1_25CollectiveMainloopFwdSm80ILi8ELi1ELb1EN4cute5tupleIJNS5_1CILi128EEENS7_ILi64EEENS7_ILi256EEEEEELi256ENS_10bfloat16_tEfNS_4arch4Sm80ELb1ELb0ELb1ELb0ELb0ELb0ELb1ELb1EEENS1_21CollectiveEpilogueFwdINS6_IJS8_SA_S9_EEENS6_IJNS7_ILi1EEESI_SI_EEESC_SE_Li256ELb0ELb1ELb1ELb0EEENS1_30DynamicPersistentTileSchedulerILi256ELi256ELb1ELb1ELb0EEEEEEEEEvNT_6ParamsE,(.L_x_2606 - _ZN7cutlass13device_kernelIN5flash19enable_sm80_to_sm89INS1_16FlashAttnFwdSm80INS1_25CollectiveMainloopFwdSm80ILi8ELi1ELb1EN4cute5tupleIJNS5_1CILi128EEENS7_ILi64EEENS7_ILi256EEEEEELi256ENS_10bfloat16_tEfNS_4arch4Sm80ELb1ELb0ELb1ELb0ELb0ELb0ELb1ELb1EEENS1_21CollectiveEpilogueFwdINS6_IJS8_SA_S9_EEENS6_IJNS7_ILi1EEESI_SI_EEESC_SE_Li256ELb0ELb1ELb1ELb0EEENS1_30DynamicPersistentTileSchedulerILi256ELi256ELb1ELb1ELb0EEEEEEEEEvNT_6ParamsE)
        .other          _ZN7cutlass13device_kernelIN5flash19enable_sm80_to_sm89INS1_16FlashAttnFwdSm80INS1_25CollectiveMainloopFwdSm80ILi8ELi1ELb1EN4cute5tupleIJNS5_1CILi128EEENS7_ILi64EEENS7_ILi256EEEEEELi256ENS_10bfloat16_tEfNS_4arch4Sm80ELb1ELb0ELb1ELb0ELb0ELb0ELb1ELb1EEENS1_21CollectiveEpilogueFwdINS6_IJS8_SA_S9_EEENS6_IJNS7_ILi1EEESI_SI_EEESC_SE_Li256ELb0ELb1ELb1ELb0EEENS1_30DynamicPersistentTileSchedulerILi256ELi256ELb1ELb1ELb0EEEEEEEEEvNT_6ParamsE,@"STO_CUDA_ENTRY STV_DEFAULT"
_ZN7cutlass13device_kernelIN5flash19enable_sm80_to_sm89INS1_16FlashAttnFwdSm80INS1_25CollectiveMainloopFwdSm80ILi8ELi1ELb1EN4cute5tupleIJNS5_1CILi128EEENS7_ILi64EEENS7_ILi256EEEEEELi256ENS_10bfloat16_tEfNS_4arch4Sm80ELb1ELb0ELb1ELb0ELb0ELb0ELb1ELb1EEENS1_21CollectiveEpilogueFwdINS6_IJS8_SA_S9_EEENS6_IJNS7_ILi1EEESI_SI_EEESC_SE_Li256ELb0ELb1ELb1ELb0EEENS1_30DynamicPersistentTileSchedulerILi256ELi256ELb1ELb1ELb0EEEEEEEEEvNT_6ParamsE:
[----:B------:R-:W-:-:S03]  /*0000*/  MOV R1, c[0x0][0x28] ;  /* 0x00000a0000017a02 */ /* 0x000fc60000000f00 */
[----:B------:R-:W1:Y:S01]  /*0010*/  S2R R14, SR_TID.X ;  /* 0x00000000000e7919 */ /* 0x000e620000002100 */
[----:B------:R-:W-:-:S03]  /*0020*/  IADD3 R1, R1, -0x150, RZ ;  /* 0xfffffeb001017810 */ /* 0x000fc60007ffe0ff */
[----:B------:R-:W2:Y:S01]  /*0030*/  S2R R13, SR_CTAID.X ;  /* 0x00000000000d7919 */ /* 0x000ea20000002500 */
[----:B-1----:R-:W-:-:S05]  /*0040*/  SHF.R.U32.HI R2, RZ, 0x5, R14 ;  /* 0x00000005ff027819 */ /* 0x002fca000001160e */
[----:B------:R-:W1:Y:S02]  /*0050*/  SHFL.IDX PT, R0, R2, RZ, 0x1f ;  /* 0x00001fff02007589 */ /* 0x000e6400000e0000 */
[----:B-1----:R-:W-:Y:S02]  /*0060*/  ISETP.GE.AND P0, PT, R0, 0x1, PT ;  /* 0x000000010000780c */ /* 0x002fe40003f06270 */
[----:B------:R1:W-:Y:S11]  /*0070*/  STL [R1+0xfc], R0 ;  /* 0x0000fc0001007387 */ /* 0x0003f60000100800 */
[----:B------:R-:W-:Y:S06]  /*0080*/  @P0 BAR.ARV 0x4, 0x100 ;  /* 0x0104000000000b1d */ /* 0x000fec0000002000 */
[----:B--2---:R-:W-:-:S13]  /*0090*/  ISETP.GE.AND P0, PT, R13, c[0x0][0x538], PT ;  /* 0x00014e000d007a0c */ /* 0x004fda0003f06270 */
[----:B------:R-:W-:Y:S05]  /*00a0*/  @P0 EXIT ;  /* 0x000000000000094d */ /* 0x000fea0003800000 */
[----:B-1----:R-:W-:Y:S01]  /*00b0*/  SHF.R.S32.HI R11, RZ, 0x1f, R14 ;  /* 0x0000001fff0b7819 */ /* 0x002fe2000001140e */
[----:B------:R-:W-:-:S03]  /*00c0*/  ULDC.64 UR6, c[0x0][0x118] ;  /* 0x0000460000067ab9 */ /* 0x000fc60000000a00 */
[CC--:B------:R-:W-:Y:S02]  /*00d0*/  LEA.HI R2, R11.reuse, R14.reuse, RZ, 0x4 ;  /* 0x0000000e0b027211 */ /* 0x0c0fe400078f20ff */
[CC--:B------:R-:W-:Y:S02]  /*00e0*/  LEA.HI R0, R11.reuse, R14.reuse, RZ, 0x2 ;  /* 0x0000000e0b007211 */ /* 0x0c0fe400078f10ff */
[----:B------:R-:W-:Y:S02]  /*00f0*/  SHF.R.S32.HI R3, RZ, 0x4, R2 ;  /* 0x00000004ff037819 */ /* 0x000fe40000011402 */
[----:B------:R-:W-:Y:S02]  /*0100*/  LEA.HI R10, R11, R14, RZ, 0x3 ;  /* 0x0000000e0b0a7211 */ /* 0x000fe400078f18ff */
[----:B------:R-:W-:Y:S02]  /*0110*/  LOP3.LUT R4, R0, 0xfffffffc, RZ, 0xc0, !PT ;  /* 0xfffffffc00047812 */ /* 0x000fe400078ec0ff */
[----:B------:R-:W-:-:S02]  /*0120*/  LOP3.LUT R0, R2, 0xfffffff0, RZ, 0xc0, !PT ;  /* 0xfffffff002007812 */ /* 0x000fc400078ec0ff */
[----:B------:R-:W-:Y:S01]  /*0130*/  LEA.HI R2, R2, R3, RZ, 0x1 ;  /* 0x0000000302027211 */ /* 0x000fe200078f08ff */
[C---:B------:R-:W-:Y:S01]  /*0140*/  IMAD.IADD R4, R14.reuse, 0x1, -R4 ;  /* 0x000000010e047824 */ /* 0x040fe200078e0a04 */
[----:B------:R-:W-:Y:S01]  /*0150*/  SHF.R.S32.HI R18, RZ, 0x3, R10 ;  /* 0x00000003ff127819 */ /* 0x000fe2000001140a */
[----:B------:R-:W-:Y:S01]  /*0160*/  IMAD.IADD R5, R14, 0x1, -R0 ;  /* 0x000000010e057824 */ /* 0x000fe200078e0a00 */
[----:B------:R-:W-:Y:S02]  /*0170*/  LOP3.LUT R6, R10, 0xfffffff8, RZ, 0xc0, !PT ;  /* 0xfffffff80a067812 */ /* 0x000fe400078ec0ff */
[----:B------:R-:W-:Y:S01]  /*0180*/  LOP3.LUT R0, R2, 0xfffffffe, RZ, 0xc0, !PT ;  /* 0xfffffffe02007812 */ /* 0x000fe200078ec0ff */
[----:B------:R-:W-:Y:S02]  /*0190*/  IMAD.SHL.U32 R7, R18, 0x40, RZ ;  /* 0x0000004012077824 */ /* 0x000fe400078e00ff */
[----:B------:R-:W-:Y:S02]  /*01a0*/  IMAD.IADD R6, R14, 0x1, -R6 ;  /* 0x000000010e067824 */ /* 0x000fe400078e0a06 */
[----:B------:R-:W-:Y:S01]  /*01b0*/  IMAD.IADD R9, R3, 0x1, -R0 ;  /* 0x0000000103097824 */ /* 0x000fe200078e0a00 */
[----:B------:R-:W-:Y:S01]  /*01c0*/  LEA.HI R0, R4, R4, RZ, 0x1 ;  /* 0x0000000404007211 */ /* 0x000fe200078f08ff */
[C---:B------:R-:W-:Y:S01]  /*01d0*/  IMAD.SHL.U32 R16, R6.reuse, 0x8, RZ ;  /* 0x0000000806107824 */ /* 0x040fe200078e00ff */
[----:B------:R-:W-:Y:S01]  /*01e0*/  LOP3.LUT R2, R7, 0x1c0, RZ, 0xc0, !PT ;  /* 0x000001c007027812 */ /* 0x000fe200078ec0ff */
[----:B------:R-:W-:Y:S01]  /*01f0*/  IMAD.SHL.U32 R8, R6, 0x40, RZ ;  /* 0x0000004006087824 */ /* 0x000fe200078e00ff */
[----:B------:R-:W-:-:S02]  /*0200*/  SHF.R.S32.HI R7, RZ, 0x1f, R5 ;  /* 0x0000001fff077819 */ /* 0x000fc40000011405 */
[----:B------:R-:W-:Y:S01]  /*0210*/  LOP3.LUT R0, R0, 0x1ffffffe, RZ, 0xc0, !PT ;  /* 0x1ffffffe00007812 */ /* 0x000fe200078ec0ff */
[----:B------:R-:W-:Y:S01]  /*0220*/  STL [R1+0xa0], R16 ;  /* 0x0000a01001007387 */ /* 0x000fe20000100800 */
[----:B------:R-:W-:Y:S02]  /*0230*/  LOP3.LUT R3, R2, 0x38, R16, 0xf8, !PT ;  /* 0x0000003802037812 */ /* 0x000fe400078ef810 */
[----:B------:R-:W-:Y:S01]  /*0240*/  SHF.R.U32.HI R2, RZ, 0x3, R2 ;  /* 0x00000003ff027819 */ /* 0x000fe20000011602 */
[----:B------:R-:W-:Y:S01]  /*0250*/  IMAD.IADD R12, R4, 0x1, -R0 ;  /* 0x00000001040c7824 */ /* 0x000fe200078e0a00 */
[----:B------:R-:W-:Y:S02]  /*0260*/  LEA.HI R248, R7, R5, RZ, 0x3 ;  /* 0x0000000507f87211 */ /* 0x000fe400078f18ff */
[----:B------:R-:W-:Y:S02]  /*0270*/  LOP3.LUT R7, R3, R2, RZ, 0x3c, !PT ;  /* 0x0000000203077212 */ /* 0x000fe400078e3cff */
[C---:B------:R-:W-:Y:S01]  /*0280*/  LOP3.LUT R0, R248.reuse, 0xfffffff8, RZ, 0xc0, !PT ;  /* 0xfffffff8f8007812 */ /* 0x040fe200078ec0ff */
[----:B------:R-:W-:Y:S01]  /*0290*/  IMAD.SHL.U32 R248, R248, 0x40, RZ ;  /* 0x00000040f8f87824 */ /* 0x000fe200078e00ff */
[----:B------:R-:W-:-:S02]  /*02a0*/  LOP3.LUT R2, R8, 0x1c0, RZ, 0xc0, !PT ;  /* 0x000001c008027812 */ /* 0x000fc400078ec0ff */
[-C--:B------:R-:W-:Y:S01]  /*02b0*/  LEA.HI R4, R11, R14.reuse, RZ, 0x6 ;  /* 0x0000000e0b047211 */ /* 0x080fe200078f30ff */
[----:B------:R-:W-:Y:S01]  /*02c0*/  IMAD.IADD R5, R5, 0x1, -R0 ;  /* 0x0000000105057824 */ /* 0x000fe200078e0a00 */
[----:B------:R-:W-:Y:S02]  /*02d0*/  LOP3.LUT R3, R2, 0x8, R10, 0xf8, !PT ;  /* 0x0000000802037812 */ /* 0x000fe400078ef80a */
[----:B------:R-:W-:Y:S01]  /*02e0*/  SHF.R.U32.HI R2, RZ, 0x3, R2 ;  /* 0x00000003ff027819 */ /* 0x000fe20000011602 */
[----:B------:R-:W-:Y:S01]  /*02f0*/  IMAD.SHL.U32 R0, R4, 0x8, RZ ;  /* 0x0000000804007824 */ /* 0x000fe200078e00ff */
[----:B------:R-:W-:Y:S01]  /*0300*/  LEA.HI R8, R11, R14, RZ, 0x5 ;  /* 0x0000000e0b087211 */ /* 0x000fe200078f28ff */
[----:B------:R-:W-:Y:S01]  /*0310*/  IMAD.SHL.U32 R4, R5, 0x40, RZ ;  /* 0x0000004005047824 */ /* 0x000fe200078e00ff */
[----:B------:R-:W-:Y:S01]  /*0320*/  LOP3.LUT R249, R3, R2, RZ, 0x3c, !PT ;  /* 0x0000000203f97212 */ /* 0x000fe200078e3cff */
[----:B------:R-:W-:Y:S01]  /*0330*/  IMAD.SHL.U32 R3, R9, 0x8, RZ ;  /* 0x0000000809037824 */ /* 0x000fe200078e00ff */
[----:B------:R-:W-:-:S02]  /*0340*/  LOP3.LUT R2, R8, 0xffffffe0, RZ, 0xc0, !PT ;  /* 0xffffffe008027812 */ /* 0x000fc400078ec0ff */
[----:B------:R-:W-:Y:S01]  /*0350*/  LOP3.LUT R11, R7, 0x7ffffe00, R0, 0xf8, !PT ;  /* 0x7ffffe00070b7812 */ /* 0x000fe200078ef800 */
[----:B------:R-:W-:Y:S01]  /*0360*/  IMAD R249, R9, 0x200, R249 ;  /* 0x0000020009f97824 */ /* 0x000fe200078e02f9 */
[----:B------:R-:W-:Y:S01]  /*0370*/  LOP3.LUT R0, R4, 0x1c0, RZ, 0xc0, !PT ;  /* 0x000001c004007812 */ /* 0x000fe200078ec0ff */
[----:B------:R-:W-:Y:S01]  /*0380*/  IMAD.IADD R15, R14, 0x1, -R2 ;  /* 0x000000010e0f7824 */ /* 0x000fe200078e0a02 */
[--C-:B------:R-:W-:Y:S02]  /*0390*/  SHF.R.S32.HI R10, RZ, 0x5, R8.reuse ;  /* 0x00000005ff0a7819 */ /* 0x100fe40000011408 */
[----:B------:R-:W-:Y:S01]  /*03a0*/  SHF.R.S32.HI R4, RZ, 0x1f, R8 ;  /* 0x0000001fff047819 */ /* 0x000fe20000011408 */
[----:B------:R-:W-:Y:S01]  /*03b0*/  IMAD.MOV.U32 R8, RZ, RZ, 0x20 ;  /* 0x00000020ff087424 */ /* 0x000fe200078e00ff */
[----:B------:R-:W-:Y:S02]  /*03c0*/  LOP3.LUT R3, R0, 0x8, R3, 0xf8, !PT ;  /* 0x0000000800037812 */ /* 0x000fe400078ef803 */
[----:B------:R-:W-:-:S02]  /*03d0*/  SHF.R.U32.HI R2, RZ, 0x3, R0 ;  /* 0x00000003ff027819 */ /* 0x000fc40000011600 */
[----:B------:R-:W-:Y:S02]  /*03e0*/  LEA.HI R0, R4, R10, RZ, 0x3 ;  /* 0x0000000a04007211 */ /* 0x000fe400078f18ff */
[----:B------:R-:W-:Y:S02]  /*03f0*/  SHF.R.S32.HI R4, RZ, 0x1f, R15 ;  /* 0x0000001fff047819 */ /* 0x000fe4000001140f */
[----:B------:R-:W-:Y:S02]  /*0400*/  LOP3.LUT R0, R0, 0xffffff8, RZ, 0xc0, !PT ;  /* 0x0ffffff800007812 */ /* 0x000fe400078ec0ff */
[----:B------:R-:W-:Y:S02]  /*0410*/  LEA.HI R4, R4, R15, RZ, 0x2 ;  /* 0x0000000f04047211 */ /* 0x000fe400078f10ff */
[----:B------:R-:W-:Y:S02]  /*0420*/  R2P PR, R5, 0x6 ;  /* 0x0000000605007804 */ /* 0x000fe40000000000 */
[----:B------:R-:W-:Y:S01]  /*0430*/  LOP3.LUT R5, R3, R2, RZ, 0x3c, !PT ;  /* 0x0000000203057212 */ /* 0x000fe200078e3cff */
[----:B------:R-:W-:Y:S01]  /*0440*/  IMAD.IADD R2, R10, 0x1, -R0 ;  /* 0x000000010a027824 */ /* 0x000fe200078e0a00 */
[----:B------:R-:W-:Y:S01]  /*0450*/  SHF.R.S32.HI R0, RZ, 0x2, R4 ;  /* 0x00000002ff007819 */ /* 0x000fe20000011404 */
[----:B------:R-:W-:Y:S01]  /*0460*/  IMAD.MOV.U32 R3, RZ, RZ, 0x10 ;  /* 0x00000010ff037424 */ /* 0x000fe200078e00ff */
[----:B------:R-:W-:-:S02]  /*0470*/  LOP3.LUT R248, R5, 0x7ffffe00, R248, 0xf8, !PT ;  /* 0x7ffffe0005f87812 */ /* 0x000fc400078ef8f8 */
[----:B------:R-:W-:Y:S01]  /*0480*/  IADD3 R5, R16, 0x40, RZ ;  /* 0x0000004010057810 */ /* 0x000fe20007ffe0ff */
[----:B------:R-:W-:Y:S01]  /*0490*/  IMAD R14, R2, 0x10, R0 ;  /* 0x00000010020e7824 */ /* 0x000fe200078e0200 */
[----:B------:R-:W-:Y:S01]  /*04a0*/  LOP3.LUT R4, R4, 0x7ffffffc, RZ, 0xc0, !PT ;  /* 0x7ffffffc04047812 */ /* 0x000fe200078ec0ff */
[----:B------:R-:W-:Y:S01]  /*04b0*/  IMAD R0, R6, 0x20, R18 ;  /* 0x0000002006007824 */ /* 0x000fe200078e0212 */
[----:B------:R-:W-:Y:S02]  /*04c0*/  IADD3 R2, R16, 0x80, RZ ;  /* 0x0000008010027810 */ /* 0x000fe40007ffe0ff */
[----:B------:R-:W-:Y:S01]  /*04d0*/  STL [R1+0x100], R14 ;  /* 0x0001000e01007387 */ /* 0x000fe20000100800 */
[C---:B------:R-:W-:Y:S01]  /*04e0*/  LOP3.LUT P0, RZ, R6.reuse, 0x4, RZ, 0xc0, !PT ;  /* 0x0000000406ff7812 */ /* 0x040fe2000780c0ff */
[----:B------:R-:W-:Y:S01]  /*04f0*/  IMAD.IADD R4, R15, 0x1, -R4 ;  /* 0x000000010f047824 */ /* 0x000fe200078e0a04 */
[----:B------:R-:W-:Y:S01]  /*0500*/  LOP3.LUT P3, RZ, R6, 0x2, RZ, 0xc0, !PT ;  /* 0x0000000206ff7812 */ /* 0x000fe2000786c0ff */
[----:B------:R1:W-:Y:S01]  /*0510*/  STL [R1+0xb0], R13 ;  /* 0x0000b00d01007387 */ /* 0x0003e20000100800 */
[----:B------:R-:W-:Y:S01]  /*0520*/  SEL R3, R3, 0xfffffff0, !P1 ;  /* 0xfffffff003037807 */ /* 0x000fe20004800000 */
[----:B------:R-:W-:Y:S01]  /*0530*/  IMAD.SHL.U32 R4, R4, 0x2, RZ ;  /* 0x0000000204047824 */ /* 0x000fe200078e00ff */
[----:B------:R-:W-:Y:S01]  /*0540*/  SEL R7, R8, 0xffffffe0, !P2 ;  /* 0xffffffe008077807 */ /* 0x000fe20005000000 */
[----:B------:R2:W-:Y:S01]  /*0550*/  STL [R1+0x104], R0 ;  /* 0x0001040001007387 */ /* 0x0005e20000100800 */
[----:B------:R-:W-:-:S02]  /*0560*/  SHF.R.S32.HI R6, RZ, 0x1f, R5 ;  /* 0x0000001fff067819 */ /* 0x000fc40000011405 */
[----:B------:R-:W-:Y:S01]  /*0570*/  SHF.R.S32.HI R5, RZ, 0x1f, R2 ;  /* 0x0000001fff057819 */ /* 0x000fe20000011402 */
[----:B------:R-:W-:Y:S01]  /*0580*/  IMAD.IADD R3, R3, 0x1, R7 ;  /* 0x0000000103037824 */ /* 0x000fe200078e0207 */
[C---:B------:R-:W-:Y:S01]  /*0590*/  IADD3 R15, R4.reuse, 0xc8, RZ ;  /* 0x000000c8040f7810 */ /* 0x040fe20007ffe0ff */
[----:B------:R3:W-:Y:S01]  /*05a0*/  STL [R1+0xd8], R6 ;  /* 0x0000d80601007387 */ /* 0x0007e20000100800 */
[----:B------:R-:W-:Y:S01]  /*05b0*/  IMAD.MOV.U32 R7, RZ, RZ, 0x40 ;  /* 0x00000040ff077424 */ /* 0x000fe200078e00ff */
[----:B------:R-:W-:Y:S02]  /*05c0*/  LEA R249, R249, 0x10100, 0x1 ;  /* 0x00010100f9f97811 */ /* 0x000fe400078e08ff */
[----:B------:R4:W-:Y:S01]  /*05d0*/  STL [R1+0xd4], R5 ;  /* 0x0000d40501007387 */ /* 0x0009e20000100800 */
[----:B------:R-:W-:Y:S02]  /*05e0*/  IADD3 R9, R4, 0xe8, RZ ;  /* 0x000000e804097810 */ /* 0x000fe40007ffe0ff */
[----:B------:R-:W-:-:S02]  /*05f0*/  SEL R250, R7, 0xffffffc0, !P0 ;  /* 0xffffffc007fa7807 */ /* 0x000fc40004000000 */
[----:B------:R-:W-:-:S05]  /*0600*/  LEA R248, R248, 0x100, 0x1 ;  /* 0x00000100f8f87811 */ /* 0x000fca00078e08ff */
[----:B------:R-:W-:Y:S01]  /*0610*/  IMAD R3, R3, 0x2, R248 ;  /* 0x0000000203037824 */ /* 0x000fe200078e02f8 */
[----:B-1----:R-:W-:Y:S02]  /*0620*/  IADD3 R13, R4, 0xd8, RZ ;  /* 0x000000d8040d7810 */ /* 0x002fe40007ffe0ff */
[----:B--2---:R-:W-:-:S04]  /*0630*/  IADD3 R0, R16, 0xc0, RZ ;  /* 0x000000c010007810 */ /* 0x004fc80007ffe0ff */
[----:B------:R-:W-:Y:S01]  /*0640*/  SHF.R.S32.HI R2, RZ, 0x1f, R0 ;  /* 0x0000001fff027819 */ /* 0x000fe20000011400 */
[----:B------:R-:W-:Y:S01]  /*0650*/  IMAD.SHL.U32 R0, R11, 0x2, RZ ;  /* 0x000000020b007824 */ /* 0x000fe200078e00ff */
[C---:B------:R-:W-:Y:S02]  /*0660*/  IADD3 R11, R4.reuse, 0xe0, RZ ;  /* 0x000000e0040b7810 */ /* 0x040fe40007ffe0ff */
[C---:B---3--:R-:W-:Y:S01]  /*0670*/  IADD3 R6, R4.reuse, 0xf0, RZ ;  /* 0x000000f004067810 */ /* 0x048fe20007ffe0ff */
[----:B------:R1:W-:Y:S01]  /*0680*/  STL [R1+0xd0], R2 ;  /* 0x0000d00201007387 */ /* 0x0003e20000100800 */
[----:B----4-:R-:W-:-:S03]  /*0690*/  IADD3 R5, R4, 0xf8, RZ ;  /* 0x000000f804057810 */ /* 0x010fc60007ffe0ff */
[----:B------:R2:W-:Y:S01]  /*06a0*/  STL [R1+0x58], R0 ;  /* 0x0000580001007387 */ /* 0x0005e20000100800 */
[----:B-1----:R-:W-:Y:S01]  /*06b0*/  IMAD R2, R12, 0x8, R14 ;  /* 0x000000080c027824 */ /* 0x002fe200078e020e */
[----:B------:R-:W-:Y:S02]  /*06c0*/  IADD3 R14, R4, 0xd0, RZ ;  /* 0x000000d0040e7810 */ /* 0x000fe40007ffe0ff */
[----:B--2---:R-:W-:Y:S02]  /*06d0*/  SEL R0, R8, 0xffffffe0, !P1 ;  /* 0xffffffe008007807 */ /* 0x004fe40004800000 */
[----:B------:R1:W-:Y:S01]  /*06e0*/  STL [R1+0xf8], R2 ;  /* 0x0000f80201007387 */ /* 0x0003e20000100800 */
[----:B------:R-:W-:Y:S01]  /*06f0*/  IMAD.IADD R8, R249, 0x1, R250 ;  /* 0x00000001f9087824 */ /* 0x000fe200078e02fa */
[----:B------:R-:W-:Y:S02]  /*0700*/  SHF.R.S32.HI R12, RZ, 0x1f, R14 ;  /* 0x0000001fff0c7819 */ /* 0x000fe4000001140e */
[----:B------:R2:W-:Y:S01]  /*0710*/  STL [R1+0x90], R4 ;  /* 0x0000900401007387 */ /* 0x0005e20000100800 */
[----:B------:R-:W-:-:S03]  /*0720*/  IMAD.IADD R252, R248, 0x1, R0 ;  /* 0x00000001f8fc7824 */ /* 0x000fc600078e0200 */
[----:B------:R-:W-:Y:S04]  /*0730*/  STL [R1+0xcc], R15 ;  /* 0x0000cc0f01007387 */ /* 0x000fe80000100800 */
[----:B------:R-:W-:Y:S04]  /*0740*/  STL [R1+0xc8], R14 ;  /* 0x0000c80e01007387 */ /* 0x000fe80000100800 */
[----:B------:R-:W-:Y:S04]  /*0750*/  STL [R1+0xc4], R13 ;  /* 0x0000c40d01007387 */ /* 0x000fe80000100800 */
[----:B------:R-:W-:Y:S04]  /*0760*/  STL [R1+0xc0], R11 ;  /* 0x0000c00b01007387 */ /* 0x000fe80000100800 */
[----:B------:R-:W-:Y:S01]  /*0770*/  STL [R1+0xbc], R9 ;  /* 0x0000bc0901007387 */ /* 0x000fe20000100800 */
[----:B-1----:R-:W-:-:S02]  /*0780*/  SEL R2, R7, 0xffffffc0, !P2 ;  /* 0xffffffc007027807 */ /* 0x002fc40005000000 */
[----:B------:R-:W-:Y:S01]  /*0790*/  SHF.R.S32.HI R7, RZ, 0x1f, R15 ;  /* 0x0000001fff077819 */ /* 0x000fe2000001140f */
[----:B------:R1:W-:Y:S01]  /*07a0*/  STL [R1+0xb8], R6 ;  /* 0x0000b80601007387 */ /* 0x0003e20000100800 */
[C---:B--2---:R-:W-:Y:S01]  /*07b0*/  IADD3 R4, R249.reuse, 0x20, RZ ;  /* 0x00000020f9047810 */ /* 0x044fe20007ffe0ff */
[----:B------:R-:W-:Y:S01]  /*07c0*/  IMAD.IADD R251, R248, 0x1, R2 ;  /* 0x00000001f8fb7824 */ /* 0x000fe200078e0202 */
[----:B------:R-:W-:Y:S01]  /*07d0*/  @P3 IADD3 R4, R249, -0x20, RZ ;  /* 0xffffffe0f9043810 */ /* 0x000fe20007ffe0ff */
[----:B------:R2:W-:Y:S04]  /*07e0*/  STL [R1], R8 ;  /* 0x0000000801007387 */ /* 0x0005e80000100800 */
[----:B------:R3:W-:Y:S01]  /*07f0*/  STL [R1+0xb4], R5 ;  /* 0x0000b40501007387 */ /* 0x0007e20000100800 */
[----:B------:R-:W-:-:S03]  /*0800*/  IMAD.IADD R250, R250, 0x1, R4 ;  /* 0x00000001fafa7824 */ /* 0x000fc600078e0204 */
[----:B------:R4:W-:Y:S04]  /*0810*/  STL [R1+0xf4], R7 ;  /* 0x0000f40701007387 */ /* 0x0009e80000100800 */
[----:B------:R-:W-:Y:S01]  /*0820*/  STL [R1+0xf0], R12 ;  /* 0x0000f00c01007387 */ /* 0x000fe20000100800 */
[----:B-1----:R-:W-:Y:S02]  /*0830*/  SHF.R.S32.HI R6, RZ, 0x1f, R6 ;  /* 0x0000001fff067819 */ /* 0x002fe40000011406 */
[----:B--2---:R-:W-:Y:S02]  /*0840*/  SHF.R.S32.HI R8, RZ, 0x1f, R11 ;  /* 0x0000001fff087819 */ /* 0x004fe4000001140b */
[----:B---3--:R-:W-:Y:S02]  /*0850*/  SHF.R.S32.HI R5, RZ, 0x1f, R5 ;  /* 0x0000001fff057819 */ /* 0x008fe40000011405 */
[----:B----4-:R-:W-:-:S05]  /*0860*/  SHF.R.S32.HI R7, RZ, 0x1f, R13 ;  /* 0x0000001fff077819 */ /* 0x010fca000001140d */
[----:B------:R1:W-:Y:S04]  /*0870*/  STL [R1+0xec], R7 ;  /* 0x0000ec0701007387 */ /* 0x0003e80000100800 */
[----:B------:R-:W-:Y:S01]  /*0880*/  STL [R1+0xe8], R8 ;  /* 0x0000e80801007387 */ /* 0x000fe20000100800 */
[----:B-1----:R-:W-:-:S05]  /*0890*/  SHF.R.S32.HI R7, RZ, 0x1f, R9 ;  /* 0x0000001fff077819 */ /* 0x002fca0000011409 */
[----:B------:R1:W-:Y:S04]  /*08a0*/  STL [R1+0xe4], R7 ;  /* 0x0000e40701007387 */ /* 0x0003e80000100800 */
[----:B------:R-:W-:Y:S04]  /*08b0*/  STL [R1+0x8], R4 ;  /* 0x0000080401007387 */ /* 0x000fe80000100800 */
[----:B------:R2:W-:Y:S04]  /*08c0*/  STL [R1+0xe0], R6 ;  /* 0x0000e00601007387 */ /* 0x0005e80000100800 */
[----:B------:R3:W-:Y:S01]  /*08d0*/  STL [R1+0xdc], R5 ;  /* 0x0000dc0501007387 */ /* 0x0007e20000100800 */
[----:B-1----:R-:W-:-:S02]  /*08e0*/  IADD3 R7, R4, 0x1800, RZ ;  /* 0x0000180004077810 */ /* 0x002fc40007ffe0ff */
[C---:B--2---:R-:W-:Y:S02]  /*08f0*/  IADD3 R6, R4.reuse, 0x1000, RZ ;  /* 0x0000100004067810 */ /* 0x044fe40007ffe0ff */
[----:B---3--:R-:W-:-:S05]  /*0900*/  IADD3 R5, R4, 0x800, RZ ;  /* 0x0000080004057810 */ /* 0x008fca0007ffe0ff */
[----:B------:R1:W-:Y:S04]  /*0910*/  STL [R1+0x44], R5 ;  /* 0x0000440501007387 */ /* 0x0003e80000100800 */
[----:B------:R2:W-:Y:S04]  /*0920*/  STL [R1+0x40], R6 ;  /* 0x0000400601007387 */ /* 0x0005e80000100800 */
[----:B------:R3:W-:Y:S01]  /*0930*/  STL [R1+0x3c], R7 ;  /* 0x00003c0701007387 */ /* 0x0007e20000100800 */
[C---:B-1----:R-:W-:Y:S02]  /*0940*/  IADD3 R5, R4.reuse, 0x2000, RZ ;  /* 0x0000200004057810 */ /* 0x042fe40007ffe0ff */
[----:B--2---:R-:W-:-:S03]  /*0950*/  IADD3 R6, R4, 0x2800, RZ ;  /* 0x0000280004067810 */ /* 0x004fc60007ffe0ff */
[----:B------:R1:W-:Y:S01]  /*0960*/  STL [R1+0x38], R5 ;  /* 0x0000380501007387 */ /* 0x0003e20000100800 */
[----:B---3--:R-:W-:-:S03]  /*0970*/  IADD3 R7, R4, 0x3000, RZ ;  /* 0x0000300004077810 */ /* 0x008fc60007ffe0ff */
        /* <DEDUP_REMOVED lines=12> */
[----:B------:R2:W-:Y:S01]  /*0a40*/  STL [R1+0x1c], R6 ;  /* 0x00001c0601007387 */ /* 0x0005e20000100800 */
[C---:B-1----:R-:W-:Y:S02]  /*0a50*/  IADD3 R5, R4.reuse, 0x6000, RZ ;  /* 0x0000600004057810 */ /* 0x042fe40007ffe0ff */
[----:B--2---:R-:W-:-:S03]  /*0a60*/  IADD3 R6, R4, 0x7000, RZ ;  /* 0x0000700004067810 */ /* 0x004fc60007ffe0ff */
[----:B------:R1:W-:Y:S01]  /*0a70*/  STL [R1+0x18], R5 ;  /* 0x0000180501007387 */ /* 0x0003e20000100800 */
[----:B------:R-:W-:-:S03]  /*0a80*/  IADD3 R4, R4, 0x7800, RZ ;  /* 0x0000780004047810 */ /* 0x000fc60007ffe0ff */
[----:B------:R-:W-:Y:S04]  /*0a90*/  STL [R1+0x14], R7 ;  /* 0x0000140701007387 */ /* 0x000fe80000100800 */
[----:B------:R-:W-:Y:S04]  /*0aa0*/  STL [R1+0x10], R6 ;  /* 0x0000100601007387 */ /* 0x000fe80000100800 */
[----:B------:R2:W-:Y:S04]  /*0ab0*/  STL [R1+0xc], R4 ;  /* 0x00000c0401007387 */ /* 0x0005e80000100800 */
[----:B------:R3:W-:Y:S01]  /*0ac0*/  STL [R1+0x48], R3 ;  /* 0x0000480301007387 */ /* 0x0007e20000100800 */
[----:B-1----:R-:W-:-:S04]  /*0ad0*/  IMAD R5, R10, 0x800, R248 ;  /* 0x000008000a057824 */ /* 0x002fc800078e02f8 */
[--C-:B--2---:R-:W-:Y:S01]  /*0ae0*/  IMAD.IADD R4, R0, 0x1, R5.reuse ;  /* 0x0000000100047824 */ /* 0x104fe200078e0205 */
[C---:B------:R-:W-:Y:S01]  /*0af0*/  IADD3 R0, R2.reuse, R248, R0 ;  /* 0x000000f802007210 */ /* 0x040fe20007ffe000 */
[----:B---3--:R-:W-:-:S04]  /*0b00*/  IMAD.IADD R3, R2, 0x1, R5 ;  /* 0x0000000102037824 */ /* 0x008fc800078e0205 */
[----:B------:R1:W-:Y:S04]  /*0b10*/  STL [R1+0x4], R0 ;  /* 0x0000040001007387 */ /* 0x0003e80000100800 */
[----:B------:R2:W-:Y:S04]  /*0b20*/  STL [R1+0x4c], R4 ;  /* 0x00004c0401007387 */ /* 0x0005e80000100800 */
[----:B------:R2:W-:Y:S01]  /*0b30*/  STL [R1+0x54], R3 ;  /* 0x0000540301007387 */ /* 0x0005e20000100800 */
[----:B-1----:R-:W-:-:S05]  /*0b40*/  IMAD.IADD R0, R2, 0x1, R4 ;  /* 0x0000000102007824 */ /* 0x002fca00078e0204 */
[----:B------:R2:W-:Y:S02]  /*0b50*/  STL [R1+0x50], R0 ;  /* 0x0000500001007387 */ /* 0x0005e40000100800 */
.L_x_851:
[----:B--2---:R-:W2:Y:S01]  /*0b60*/  LDL R4, [R1+0xb0] ;  /* 0x0000b00001047983 */ /* 0x004ea20000100800 */
[----:B------:R-:W-:Y:S01]  /*0b70*/  IMAD.MOV.U32 R0, RZ, RZ, c[0x0][0x560] ;  /* 0x00015800ff007624 */ /* 0x000fe200078e00ff */
[----:B------:R-:W-:Y:S01]  /*0b80*/  YIELD ;  /* 0x0000000000007946 */ /* 0x000fe20003800000 */
[----:B------:R-:W-:Y:S03]  /*0b90*/  BSSY B0, `(.L_x_826) ;  /* 0x0000016000007945 */ /* 0x000fe60003800000 */
[----:B------:R-:W-:-:S13]  /*0ba0*/  ISETP.NE.AND P0, PT, R0, 0x1, PT ;  /* 0x000000010000780c */ /* 0x000fda0003f05270 */
[----:B--2---:R-:W-:Y:S01]  /*0bb0*/  @P0 IMAD.HI.U32 R0, R4, c[0x0][0x564], RZ ;  /* 0x0001590004000a27 */ /* 0x004fe200078e00ff */
[----:B------:R-:W-:-:S04]  /*0bc0*/  MOV R3, R4 ;  /* 0x0000000400037202 */ /* 0x000fc80000000f00 */
[----:B------:R-:W-:-:S04]  /*0bd0*/  @P0 SHF.R.U32.HI R3, RZ, c[0x0][0x568], R0 ;  /* 0x00015a00ff030a19 */ /* 0x000fc80000011600 */
[----:B------:R-:W-:Y:S01]  /*0be0*/  ISETP.GE.AND P0, PT, R3, c[0x0][0x578], PT ;  /* 0x00015e0003007a0c */ /* 0x000fe20003f06270 */
[----:B------:R-:W-:-:S04]  /*0bf0*/  IMAD.MOV R2, RZ, RZ, -R3 ;  /* 0x000000ffff027224 */ /* 0x000fc800078e0a03 */
[----:B------:R-:W-:-:S08]  /*0c00*/  IMAD R2, R2, c[0x0][0x560], R4 ;  /* 0x0001580002027a24 */ /* 0x000fd000078e0204 */
[----:B------:R-:W-:Y:S05]  /*0c10*/  @!P0 BRA `(.L_x_827) ;  /* 0x0000007000008947 */ /* 0x000fea0003800000 */
[----:B------:R-:W-:-:S04]  /*0c20*/  MOV R0, c[0x0][0x56c] ;  /* 0x00015b0000007a02 */ /* 0x000fc80000000f00 */
[----:B------:R-:W-:Y:S02]  /*0c30*/  ISETP.NE.AND P0, PT, R0, 0x1, PT ;  /* 0x000000010000780c */ /* 0x000fe40003f05270 */
[----:B------:R-:W-:-:S11]  /*0c40*/  MOV R0, R2 ;  /* 0x0000000200007202 */ /* 0x000fd60000000f00 */
[----:B------:R-:W-:-:S05]  /*0c50*/  @P0 IMAD.HI.U32 R4, R2, c[0x0][0x570], RZ ;  /* 0x00015c0002040a27 */ /* 0x000fca00078e00ff */
[----:B------:R-:W-:-:S05]  /*0c60*/  @P0 SHF.R.U32.HI R0, RZ, c[0x0][0x574], R4 ;  /* 0x00015d00ff000a19 */ /* 0x000fca0000011604 */
[----:B------:R-:W-:Y:S01]  /*0c70*/  IMAD R4, R0, c[0x0][0x56c], RZ ;  /* 0x00015b0000047a24 */ /* 0x000fe200078e02ff */
[----:B------:R-:W-:Y:S05]  /*0c80*/  BRA `(.L_x_828) ;  /* 0x0000006000007947 */ /* 0x000fea0003800000 */
.L_x_827:
[----:B------:R-:W-:-:S04]  /*0c90*/  MOV R0, c[0x0][0x554] ;  /* 0x0001550000007a02 */ /* 0x000fc80000000f00 */
[----:B------:R-:W-:Y:S02]  /*0ca0*/  ISETP.NE.AND P0, PT, R0, 0x1, PT ;  /* 0x000000010000780c */ /* 0x000fe40003f05270 */
[----:B------:R-:W-:-:S11]  /*0cb0*/  MOV R0, R2 ;  /* 0x0000000200007202 */ /* 0x000fd60000000f00 */
[----:B------:R-:W-:-:S05]  /*0cc0*/  @P0 IMAD.HI.U32 R4, R2, c[0x0][0x558], RZ ;  /* 0x0001560002040a27 */ /* 0x000fca00078e00ff */
[----:B------:R-:W-:-:S05]  /*0cd0*/  @P0 SHF.R.U32.HI R0, RZ, c[0x0][0x55c], R4 ;  /* 0x00015700ff000a19 */ /* 0x000fca0000011604 */
[----:B------:R-:W-:Y:S02]  /*0ce0*/  IMAD R4, R0, c[0x0][0x554], RZ ;  /* 0x0001550000047a24 */ /* 0x000fe400078e02ff */
.L_x_828:
[----:B------:R-:W-:Y:S05]  /*0cf0*/  BSYNC B0 ;  /* 0x0000000000007941 */ /* 0x000fea0003800000 */
.L_x_826:
[----:B------:R-:W-:Y:S01]  /*0d00*/  IMAD.MOV.U32 R5, RZ, RZ, c[0x0][0x53c] ;  /* 0x00014f00ff057624 */ /* 0x000fe200078e00ff */
[----:B------:R-:W-:Y:S01]  /*0d10*/  ULDC UR5, c[0x0][0x1d0] ;  /* 0x0000740000057ab9 */ /* 0x000fe20000000800 */
[----:B------:R-:W-:Y:S01]  /*0d20*/  IMAD.MOV.U32 R11, RZ, RZ, R0 ;  /* 0x000000ffff0b7224 */ /* 0x000fe200078e0000 */
[----:B------:R-:W-:Y:S01]  /*0d30*/  UIADD3 UR5, UR5, 0x3f, URZ ;  /* 0x0000003f05057890 */ /* 0x000fe2000fffe03f */
[----:B------:R-:W-:Y:S01]  /*0d40*/  IMAD.MOV.U32 R28, RZ, RZ, c[0x0][0x2c4] ;  /* 0x0000b100ff1c7624 */ /* 0x000fe200078e00ff */
[----:B------:R-:W-:Y:S01]  /*0d50*/  ISETP.NE.AND P0, PT, R5, 0x1, PT ;  /* 0x000000010500780c */ /* 0x000fe20003f05270 */
[----:B------:R-:W-:Y:S01]  /*0d60*/  IMAD.MOV.U32 R7, RZ, RZ, c[0x0][0x548] ;  /* 0x00015200ff077624 */ /* 0x000fe200078e00ff */
[----:B------:R-:W-:Y:S01]  /*0d70*/  LOP3.LUT R5, RZ, R0, RZ, 0x33, !PT ;  /* 0x00000000ff057212 */ /* 0x000fe200078e33ff */
[----:B------:R-:W-:Y:S01]  /*0d80*/  IMAD.IADD R4, R2, 0x1, -R4 ;  /* 0x0000000102047824 */ /* 0x000fe200078e0a04 */
[----:B------:R-:W-:Y:S01]  /*0d90*/  ISETP.NE.AND P1, PT, R28, 0x1, PT ;  /* 0x000000011c00780c */ /* 0x000fe20003f25270 */
[----:B------:R-:W-:Y:S01]  /*0da0*/  USHF.R.S32.HI UR4, URZ, 0x1f, UR5 ;  /* 0x0000001f3f047899 */ /* 0x000fe20008011405 */
[----:B------:R-:W-:Y:S01]  /*0db0*/  BSSY B0, `(.L_x_829) ;  /* 0x000003f000007945 */ /* 0x000fe20003800000 */
[----:B------:R-:W-:-:S02]  /*0dc0*/  IMAD R3, R3, c[0x0][0x554], R4 ;  /* 0x0001550003037a24 */ /* 0x000fc400078e0204 */
[----:B------:R-:W-:Y:S01]  /*0dd0*/  ULEA.HI UR4, UR4, UR5, URZ, 0x6 ;  /* 0x0000000504047291 */ /* 0x000fe2000f8f303f */
[----:B------:R-:W-:Y:S02]  /*0de0*/  IMAD.MOV.U32 R2, RZ, RZ, RZ ;  /* 0x000000ffff027224 */ /* 0x000fe400078e00ff */
[----:B------:R-:W-:Y:S01]  /*0df0*/  IMAD.MOV.U32 R14, RZ, RZ, R3 ;  /* 0x000000ffff0e7224 */ /* 0x000fe200078e0003 */
[----:B------:R-:W-:Y:S01]  /*0e00*/  USHF.R.S32.HI UR4, URZ, 0x6, UR4 ;  /* 0x000000063f047899 */ /* 0x000fe20008011404 */
[----:B------:R-:W-:Y:S01]  /*0e10*/  @P0 IMAD.HI.U32 R6, R0, c[0x0][0x540], RZ ;  /* 0x0001500000060a27 */ /* 0x000fe200078e00ff */
[----:B------:R-:W-:-:S04]  /*0e20*/  IADD3 R0, R5, c[0x0][0x53c], RZ ;  /* 0x00014f0005007a10 */ /* 0x000fc80007ffe0ff */
[----:B------:R-:W-:Y:S01]  /*0e30*/  @P0 SHF.R.U32.HI R11, RZ, c[0x0][0x544], R6 ;  /* 0x00015100ff0b0a19 */ /* 0x000fe20000011606 */
[----:B------:R-:W-:Y:S01]  /*0e40*/  IMAD.MOV.U32 R6, RZ, RZ, 0x40 ;  /* 0x00000040ff067424 */ /* 0x000fe200078e00ff */
[----:B------:R-:W-:-:S03]  /*0e50*/  ISETP.NE.AND P0, PT, R7, 0x1, PT ;  /* 0x000000010700780c */ /* 0x000fc60003f05270 */
[----:B------:R-:W-:Y:S01]  /*0e60*/  IMAD R0, R11, c[0x0][0x53c], R0 ;  /* 0x00014f000b007a24 */ /* 0x000fe200078e0200 */
[----:B------:R1:W-:Y:S03]  /*0e70*/  STL [R1+0xa8], R11 ;  /* 0x0000a80b01007387 */ /* 0x0003e60000100800 */
[----:B------:R-:W-:-:S05]  /*0e80*/  IMAD.SHL.U32 R18, R0, 0x80, RZ ;  /* 0x0000008000127824 */ /* 0x000fca00078e00ff */
[----:B------:R-:W-:Y:S01]  /*0e90*/  IADD3 R0, R18, 0x7f, RZ ;  /* 0x0000007f12007810 */ /* 0x000fe20007ffe0ff */
[----:B------:R1:W-:Y:S04]  /*0ea0*/  STL [R1+0xac], R18 ;  /* 0x0000ac1201007387 */ /* 0x0003e80000100800 */
[----:B------:R-:W-:-:S05]  /*0eb0*/  @P1 IMAD.HI.U32 R5, R0, c[0x0][0x2c8], RZ ;  /* 0x0000b20000051a27 */ /* 0x000fca00078e00ff */
[----:B------:R-:W-:Y:S02]  /*0ec0*/  @P1 SHF.R.U32.HI R0, RZ, c[0x0][0x2cc], R5 ;  /* 0x0000b300ff001a19 */ /* 0x000fe40000011605 */
[----:B------:R-:W-:-:S04]  /*0ed0*/  IADD3 R5, R6, -c[0x0][0x168], RZ ;  /* 0x80005a0006057a10 */ /* 0x000fc80007ffe0ff */
[----:B------:R-:W-:-:S04]  /*0ee0*/  IADD3 R0, R0, c[0x0][0x1d0], R5 ;  /* 0x0000740000007a10 */ /* 0x000fc80007ffe005 */
[----:B------:R-:W-:-:S04]  /*0ef0*/  SHF.R.S32.HI R6, RZ, 0x1f, R0 ;  /* 0x0000001fff067819 */ /* 0x000fc80000011400 */
[----:B------:R-:W-:Y:S01]  /*0f00*/  LEA.HI R6, R6, R0, RZ, 0x6 ;  /* 0x0000000006067211 */ /* 0x000fe200078f30ff */
[----:B------:R-:W-:-:S03]  /*0f10*/  @P0 IMAD.HI.U32 R0, R3, c[0x0][0x54c], RZ ;  /* 0x0001530003000a27 */ /* 0x000fc600078e00ff */
[----:B------:R-:W-:Y:S02]  /*0f20*/  SHF.R.S32.HI R6, RZ, 0x6, R6 ;  /* 0x00000006ff067819 */ /* 0x000fe40000011406 */
[----:B------:R-:W-:Y:S02]  /*0f30*/  @P0 SHF.R.U32.HI R14, RZ, c[0x0][0x550], R0 ;  /* 0x00015400ff0e0a19 */ /* 0x000fe40000011600 */
[----:B------:R-:W-:-:S03]  /*0f40*/  IMNMX R6, R6, UR4, PT ;  /* 0x0000000406067c17 */ /* 0x000fc6000b800200 */
[----:B------:R-:W-:Y:S01]  /*0f50*/  IMAD.MOV R0, RZ, RZ, -R14 ;  /* 0x000000ffff007224 */ /* 0x000fe200078e0a0e */
[----:B------:R1:W-:Y:S01]  /*0f60*/  STL [R1+0x98], R14 ;  /* 0x0000980e01007387 */ /* 0x0003e20000100800 */
[----:B------:R-:W-:Y:S02]  /*0f70*/  ISETP.GE.AND P0, PT, R6, 0x1, PT ;  /* 0x000000010600780c */ /* 0x000fe40003f06270 */
[----:B------:R-:W-:-:S05]  /*0f80*/  IMAD R17, R0, c[0x0][0x548], R3 ;  /* 0x0001520000117a24 */ /* 0x000fca00078e0203 */
[----:B------:R1:W-:Y:S06]  /*0f90*/  STL [R1+0x94], R17 ;  /* 0x0000941101007387 */ /* 0x0003ec0000100800 */
[----:B------:R-:W-:Y:S05]  /*0fa0*/  @!P0 BRA `(.L_x_830) ;  /* 0x000001f000008947 */ /* 0x000fea0003800000 */
[----:B------:R-:W-:-:S04]  /*0fb0*/  SHF.R.U32.HI R0, RZ, 0x10, R11 ;  /* 0x00000010ff007819 */ /* 0x000fc8000001160b */
[----:B------:R-:W-:-:S04]  /*0fc0*/  ISETP.NE.AND P0, PT, R0, RZ, PT ;  /* 0x000000ff0000720c */ /* 0x000fc80003f05270 */
[----:B------:R-:W-:-:S04]  /*0fd0*/  SEL R0, R0, c[0x0][0x338], P0 ;  /* 0x0000ce0000007a07 */ /* 0x000fc80000000000 */
[-C--:B------:R-:W-:Y:S02]  /*0fe0*/  IABS R3, R0.reuse ;  /* 0x0000000000037213 */ /* 0x080fe40000000000 */
[----:B------:R-:W-:Y:S02]  /*0ff0*/  IADD3 R7, R0, -0x1, R6 ;  /* 0xffffffff00077810 */ /* 0x000fe40007ffe006 */
[----:B------:R-:W2:Y:S02]  /*1000*/  I2F.RP R4, R3 ;  /* 0x0000000300047306 */ /* 0x000ea40000209400 */
[----:B------:R-:W-:Y:S02]  /*1010*/  IABS R10, R7 ;  /* 0x00000007000a7213 */ /* 0x000fe40000000000 */
[----:B------:R-:W-:-:S04]  /*1020*/  LOP3.LUT R7, R7, R0, RZ, 0x3c, !PT ;  /* 0x0000000007077212 */ /* 0x000fc800078e3cff */
[----:B------:R-:W-:Y:S01]  /*1030*/  ISETP.GE.AND P0, PT, R7, RZ, PT ;  /* 0x000000ff0700720c */ /* 0x000fe20003f06270 */
[----:B--2---:R-:W2:Y:S02]  /*1040*/  MUFU.RCP R4, R4 ;  /* 0x0000000400047308 */ /* 0x004ea40000001000 */
[----:B--2---:R-:W-:-:S06]  /*1050*/  IADD3 R4, R4, 0xffffffe, RZ ;  /* 0x0ffffffe04047810 */ /* 0x004fcc0007ffe0ff */
[----:B------:R-:W2:Y:S02]  /*1060*/  F2I.FTZ.U32.TRUNC.NTZ R5, R4 ;  /* 0x0000000400057305 */ /* 0x000ea4000021f000 */
[----:B--2---:R-:W-:Y:S02]  /*1070*/  IMAD.MOV R2, RZ, RZ, -R5 ;  /* 0x000000ffff027224 */ /* 0x004fe400078e0a05 */
[----:B------:R-:W-:Y:S02]  /*1080*/  IMAD.MOV.U32 R4, RZ, RZ, RZ ;  /* 0x000000ffff047224 */ /* 0x000fe400078e00ff */
        /* <DEDUP_REMOVED lines=13> */
[----:B------:R-:W-:-:S13]  /*1160*/  ISETP.GE.U32.AND P3, PT, R4, R3, PT ;  /* 0x000000030400720c */ /* 0x000fda0003f66070 */
[----:B------:R-:W-:-:S05]  /*1170*/  @P3 IADD3 R2, R2, 0x1, RZ ;  /* 0x0000000102023810 */ /* 0x000fca0007ffe0ff */
[----:B------:R-:W-:Y:S01]  /*1180*/  @!P0 IMAD.MOV R2, RZ, RZ, -R2 ;  /* 0x000000ffff028224 */ /* 0x000fe200078e0a02 */
[----:B------:R-:W-:Y:S02]  /*1190*/  @!P2 LOP3.LUT R2, RZ, R0, RZ, 0x33, !PT ;  /* 0x00000000ff02a212 */ /* 0x000fe400078e33ff */
.L_x_830:
[----:B------:R-:W-:Y:S05]  /*11a0*/  BSYNC B0 ;  /* 0x0000000000007941 */ /* 0x000fea0003800000 */
.L_x_829:
[----:B------:R-:W-:Y:S01]  /*11b0*/  LOP3.LUT R0, R11, 0xffff, RZ, 0xc0, !PT ;  /* 0x0000ffff0b007812 */ /* 0x000fe200078ec0ff */
[----:B------:R-:W-:Y:S01]  /*11c0*/  IMAD.MOV.U32 R15, RZ, RZ, RZ ;  /* 0x000000ffff0f7224 */ /* 0x000fe200078e00ff */
[----:B------:R-:W-:Y:S01]  /*11d0*/  CS2R R130, SRZ ;  /* 0x0000000000827805 */ /* 0x000fe2000001ff00 */
[----:B------:R-:W-:Y:S01]  /*11e0*/  IMAD.MOV.U32 R16, RZ, RZ, RZ ;  /* 0x000000ffff107224 */ /* 0x000fe200078e00ff */
[----:B------:R-:W-:Y:S01]  /*11f0*/  CS2R R128, SRZ ;  /* 0x0000000000807805 */ /* 0x000fe2000001ff00 */
[----:B------:R-:W-:Y:S01]  /*1200*/  IMAD R132, R0, R2, RZ ;  /* 0x0000000200847224 */ /* 0x000fe200078e02ff */
[----:B------:R-:W-:Y:S01]  /*1210*/  PRMT R0, RZ, 0x7610, R0 ;  /* 0x00007610ff007816 */ /* 0x000fe20000000000 */
[----:B------:R-:W-:Y:S01]  /*1220*/  CS2R R126, SRZ ;  /* 0x00000000007e7805 */ /* 0x000fe2000001ff00 */
[----:B------:R-:W-:Y:S01]  /*1230*/  CS2R R124, SRZ ;  /* 0x00000000007c7805 */ /* 0x000fe2000001ff00 */
        /* <DEDUP_REMOVED lines=65> */
[----:B--2---:R-:W2:Y:S04]  /*1650*/  LDL.64 R4, [R1+0xa0] ;  /* 0x0000a00001047983 */ /* 0x004ea80000100a00 */
[----:B------:R-:W3:Y:S04]  /*1660*/  S2R R3, SR_TID.X ;  /* 0x0000000000037919 */ /* 0x000ee80000002100 */
[----:B------:R4:W2:Y:S01]  /*1670*/  LDL.64 R34, [R1+0xa0] ;  /* 0x0000a00001227983 */ /* 0x0008a20000100a00 */
[----:B------:R-:W-:-:S04]  /*1680*/  ISETP.NE.U32.AND P0, PT, RZ, c[0x0][0x340], PT ;  /* 0x0000d000ff007a0c */ /* 0x000fc80003f05070 */
[----:B------:R-:W-:-:S13]  /*1690*/  ISETP.NE.AND.EX P0, PT, RZ, c[0x0][0x344], PT, P0 ;  /* 0x0000d100ff007a0c */ /* 0x000fda0003f05300 */
[----:B------:R-:W-:Y:S01]  /*16a0*/  @P0 IMAD.MOV.U32 R2, RZ, RZ, 0x4 ;  /* 0x00000004ff020424 */ /* 0x000fe200078e00ff */
[----:B---3--:R-:W-:-:S04]  /*16b0*/  SHF.R.S32.HI R29, RZ, 0x1f, R3 ;  /* 0x0000001fff1d7819 */ /* 0x008fc80000011403 */
[----:B------:R-:W-:Y:S01]  /*16c0*/  LEA.HI R29, R29, R3, RZ, 0x3 ;  /* 0x000000031d1d7211 */ /* 0x000fe200078f18ff */
[----:B------:R-:W-:-:S03]  /*16d0*/  @P0 IMAD.WIDE R2, R14, R2, c[0x0][0x340] ;  /* 0x0000d0000e020625 */ /* 0x000fc600078e0202 */
[----:B------:R-:W-:Y:S02]  /*16e0*/  SHF.R.S32.HI R29, RZ, 0x3, R29 ;  /* 0x00000003ff1d7819 */ /* 0x000fe4000001141d */
[----:B------:R3:W5:Y:S01]  /*16f0*/  @P0 LDG.E R9, [R2.64] ;  /* 0x0000000602090981 */ /* 0x000762000c1e1900 */
[----:B------:R-:W-:Y:S01]  /*1700*/  SHF.R.S32.HI R13, RZ, 0x1f, R17 ;  /* 0x0000001fff0d7819 */ /* 0x000fe20000011411 */
[----:B------:R-:W-:Y:S04]  /*1710*/  WARPSYNC 0xffffffff ;  /* 0xffffffff00007948 */ /* 0x000fe80003800000 */
[C---:B------:R-:W-:Y:S02]  /*1720*/  IMAD R6, R13.reuse, c[0x0][0x1e8], RZ ;  /* 0x00007a000d067a24 */ /* 0x040fe400078e02ff */
[----:B------:R-:W-:-:S02]  /*1730*/  IMAD R8, R13, c[0x0][0x210], RZ ;  /* 0x000084000d087a24 */ /* 0x000fc400078e02ff */
[C---:B------:R-:W-:Y:S02]  /*1740*/  IMAD R6, R17.reuse, c[0x0][0x1ec], R6 ;  /* 0x00007b0011067a24 */ /* 0x040fe400078e0206 */
[----:B------:R-:W-:Y:S01]  /*1750*/  IMAD R8, R17, c[0x0][0x214], R8 ;  /* 0x0000850011087a24 */ /* 0x000fe200078e0208 */
[----:B---3--:R-:W-:-:S05]  /*1760*/  SHF.R.S32.HI R2, RZ, 0x1f, R29 ;  /* 0x0000001fff027819 */ /* 0x008fca000001141d */
[C---:B------:R-:W-:Y:S02]  /*1770*/  IMAD R0, R2.reuse, c[0x0][0x1e0], RZ ;  /* 0x0000780002007a24 */ /* 0x040fe400078e02ff */
[----:B------:R-:W-:Y:S02]  /*1780*/  IMAD R2, R2, c[0x0][0x208], RZ ;  /* 0x0000820002027a24 */ /* 0x000fe400078e02ff */
[----:B------:R-:W-:Y:S02]  /*1790*/  IMAD R0, R29, c[0x0][0x1e4], R0 ;  /* 0x000079001d007a24 */ /* 0x000fe400078e0200 */
[----:B--2---:R-:W-:-:S05]  /*17a0*/  IMAD.MOV.U32 R34, RZ, RZ, R4 ;  /* 0x000000ffff227224 */ /* 0x004fca00078e0004 */
[--C-:B------:R-:W-:Y:S02]  /*17b0*/  SHF.R.S32.HI R35, RZ, 0x1f, R34.reuse ;  /* 0x0000001fff237819 */ /* 0x100fe40000011422 */
[C---:B------:R-:W-:Y:S02]  /*17c0*/  IADD3 R24, R34.reuse, 0x40, RZ ;  /* 0x0000004022187810 */ /* 0x040fe40007ffe0ff */
[----:B------:R-:W-:Y:S01]  /*17d0*/  ISETP.GE.AND P5, PT, R34, c[0x0][0x1d4], PT ;  /* 0x0000750022007a0c */ /* 0x000fe20003fa6270 */
[----:B------:R-:W-:Y:S01]  /*17e0*/  IMAD.WIDE.U32 R4, R29, c[0x0][0x1e0], R34 ;  /* 0x000078001d047a25 */ /* 0x000fe200078e0022 */
[----:B------:R-:W-:Y:S01]  /*17f0*/  ISETP.GE.AND P4, PT, R24, c[0x0][0x1d4], PT ;  /* 0x0000750018007a0c */ /* 0x000fe20003f86270 */
[----:B------:R4:W-:Y:S01]  /*1800*/  STL [R1+0xa4], R35 ;  /* 0x0000a42301007387 */ /* 0x0009e20000100800 */
[----:B------:R-:W-:Y:S02]  /*1810*/  SEL R10, RZ, 0x1, P5 ;  /* 0x00000001ff0a7807 */ /* 0x000fe40002800000 */
[----:B------:R-:W-:Y:S01]  /*1820*/  IADD3 R5, R5, R0, RZ ;  /* 0x0000000005057210 */ /* 0x000fe20007ffe0ff */
[C---:B------:R-:W-:Y:S01]  /*1830*/  IMAD R0, R29.reuse, c[0x0][0x20c], R2 ;  /* 0x000083001d007a24 */ /* 0x040fe200078e0202 */
[C---:B------:R-:W-:Y:S01]  /*1840*/  IADD3 R21, R34.reuse, 0x80, RZ ;  /* 0x0000008022157810 */ /* 0x040fe20007ffe0ff */
[----:B------:R-:W-:Y:S01]  /*1850*/  IMAD.WIDE.U32 R2, R29, c[0x0][0x208], R34 ;  /* 0x000082001d027a25 */ /* 0x000fe200078e0022 */
[----:B------:R-:W-:-:S02]  /*1860*/  IADD3 R25, R34, 0xc0, RZ ;  /* 0x000000c022197810 */ /* 0x000fc40007ffe0ff */
[----:B------:R-:W-:Y:S01]  /*1870*/  ISETP.GE.AND P3, PT, R21, c[0x0][0x1d4], PT ;  /* 0x0000750015007a0c */ /* 0x000fe20003f66270 */
[----:B------:R-:W-:Y:S01]  /*1880*/  IMAD.IADD R3, R3, 0x1, R0 ;  /* 0x0000000103037824 */ /* 0x000fe200078e0200 */
[----:B------:R-:W-:Y:S01]  /*1890*/  SEL R0, RZ, 0xffffffff, P4 ;  /* 0xffffffffff007807 */ /* 0x000fe20002000000 */
[----:B------:R-:W-:Y:S01]  /*18a0*/  IMAD.WIDE.U32 R4, R17, c[0x0][0x1e8], R4 ;  /* 0x00007a0011047a25 */ /* 0x000fe200078e0004 */
[----:B------:R-:W-:Y:S02]  /*18b0*/  ISETP.GE.AND P2, PT, R25, c[0x0][0x1d4], PT ;  /* 0x0000750019007a0c */ /* 0x000fe40003f46270 */
[----:B-1----:R-:W-:Y:S01]  /*18c0*/  SEL R11, RZ, 0x4, P3 ;  /* 0x00000004ff0b7807 */ /* 0x002fe20001800000 */
[----:B------:R-:W-:Y:S01]  /*18d0*/  IMAD.WIDE.U32 R2, R17, c[0x0][0x210], R2 ;  /* 0x0000840011027a25 */ /* 0x000fe200078e0002 */
[----:B------:R-:W-:-:S03]  /*18e0*/  IADD3 R7, R5, R6, RZ ;  /* 0x0000000605077210 */ /* 0x000fc60007ffe0ff */
[----:B------:R-:W-:Y:S01]  /*18f0*/  IMAD.SHL.U32 R0, R0, 0x2, RZ ;  /* 0x0000000200007824 */ /* 0x000fe200078e00ff */
[----:B------:R-:W-:Y:S01]  /*1900*/  IADD3 R5, R3, R8, RZ ;  /* 0x0000000803057210 */ /* 0x000fe20007ffe0ff */
[----:B------:R-:W-:Y:S01]  /*1910*/  IMAD.MOV.U32 R6, RZ, RZ, R4 ;  /* 0x000000ffff067224 */ /* 0x000fe200078e0004 */
[----:B------:R-:W-:Y:S01]  /*1920*/  SHF.R.S32.HI R8, RZ, 0x1f, R14 ;  /* 0x0000001fff087819 */ /* 0x000fe2000001140e */
[----:B------:R-:W-:Y:S01]  /*1930*/  IMAD.MOV.U32 R4, RZ, RZ, R2 ;  /* 0x000000ffff047224 */ /* 0x000fe200078e0002 */
[----:B-----5:R-:W-:Y:S02]  /*1940*/  @P0 SHF.R.S32.HI R3, RZ, 0x1f, R9 ;  /* 0x0000001fff030819 */ /* 0x020fe40000011409 */
[----:B------:R-:W-:Y:S02]  /*1950*/  @!P0 MOV R3, R8 ;  /* 0x0000000800038202 */ /* 0x000fe40000000f00 */
[----:B------:R-:W-:Y:S02]  /*1960*/  LOP3.LUT R12, R0, 0x2, R10, 0xe2, !PT ;  /* 0x00000002000c7812 */ /* 0x000fe400078ee20a */
[----:B------:R-:W-:Y:S01]  /*1970*/  @P0 MOV R2, R9 ;  /* 0x0000000900020202 */ /* 0x000fe20000000f00 */
[----:B------:R-:W-:Y:S01]  /*1980*/  @!P0 IMAD.MOV.U32 R2, RZ, RZ, R14 ;  /* 0x000000ffff028224 */ /* 0x000fe200078e000e */
[----:B------:R-:W-:Y:S01]  /*1990*/  SEL R10, RZ, 0x8, P2 ;  /* 0x00000008ff0a7807 */ /* 0x000fe20001000000 */
[----:B------:R-:W-:-:S02]  /*19a0*/  IMAD R0, R3, c[0x0][0x1f0], RZ ;  /* 0x00007c0003007a24 */ /* 0x000fc400078e02ff */
[----:B------:R-:W-:Y:S01]  /*19b0*/  IMAD R3, R3, c[0x0][0x218], RZ ;  /* 0x0000860003037a24 */ /* 0x000fe200078e02ff */
[----:B------:R-:W-:Y:S01]  /*19c0*/  LOP3.LUT R20, R10, R12, R11, 0xfe, !PT ;  /* 0x0000000c0a147212 */ /* 0x000fe200078efe0b */
[----:B------:R-:W-:-:S04]  /*19d0*/  IMAD.WIDE.U32 R88, R2, c[0x0][0x1f0], R6 ;  /* 0x00007c0002587a25 */ /* 0x000fc800078e0006 */
[C---:B------:R-:W-:Y:S01]  /*19e0*/  IMAD.WIDE.U32 R32, R2.reuse, c[0x0][0x218], R4 ;  /* 0x0000860002207a25 */ /* 0x040fe200078e0004 */
[----:B------:R4:W-:Y:S03]  /*19f0*/  STL.64 [R1+0x68], R88 ;  /* 0x0000685801007387 */ /* 0x0009e60000100a00 */
[C---:B------:R-:W-:Y:S01]  /*1a00*/  IMAD R0, R2.reuse, c[0x0][0x1f4], R0 ;  /* 0x00007d0002007a24 */ /* 0x040fe200078e0200 */
[----:B------:R4:W-:Y:S01]  /*1a10*/  STL.64 [R1+0x70], R32 ;  /* 0x0000702001007387 */ /* 0x0009e20000100a00 */
[----:B------:R-:W-:Y:S02]  /*1a20*/  IMAD R2, R2, c[0x0][0x21c], R3 ;  /* 0x0000870002027a24 */ /* 0x000fe400078e0203 */
[----:B------:R-:W-:-:S03]  /*1a30*/  IMAD.IADD R87, R89, 0x1, R0 ;  /* 0x0000000159577824 */ /* 0x000fc600078e0200 */
[----:B------:R-:W-:Y:S02]  /*1a40*/  IADD3 R30, R33, R2, RZ ;  /* 0x00000002211e7210 */ /* 0x000fe40007ffe0ff */
[----:B------:R4:W-:Y:S04]  /*1a50*/  STL [R1+0x64], R87 ;  /* 0x0000645701007387 */ /* 0x0009e80000100800 */
[----:B------:R4:W-:Y:S02]  /*1a60*/  STL [R1+0x78], R30 ;  /* 0x0000781e01007387 */ /* 0x0009e40000100800 */
[----:B------:R-:W2:Y:S01]  /*1a70*/  LDL R15, [R1+0x104] ;  /* 0x00010400010f7983 */ /* 0x000ea20000100800 */
[----:B------:R-:W-:Y:S01]  /*1a80*/  IMAD.MOV.U32 R128, RZ, RZ, R18 ;  /* 0x000000ffff807224 */ /* 0x000fe200078e0012 */
[----:B------:R-:W-:Y:S01]  /*1a90*/  P2R R22, PR, RZ, 0x20 ;  /* 0x00000020ff167803 */ /* 0x000fe20000000000 */
[----:B------:R-:W-:Y:S01]  /*1aa0*/  IMAD R5, R13, c[0x0][0x1b8], RZ ;  /* 0x00006e000d057a24 */ /* 0x000fe200078e02ff */
[----:B------:R-:W3:Y:S01]  /*1ab0*/  LDL R39, [R1+0xd8] ;  /* 0x0000d80001277983 */ /* 0x000ee20000100800 */
[----:B------:R-:W-:Y:S01]  /*1ac0*/  IMAD.WIDE.U32 R2, R17, c[0x0][0x1b8], RZ ;  /* 0x00006e0011027a25 */ /* 0x000fe200078e00ff */
[----:B------:R-:W-:-:S02]  /*1ad0*/  P2R R27, PR, RZ, 0x8 ;  /* 0x00000008ff1b7803 */ /* 0x000fc40000000000 */
[----:B------:R-:W5:Y:S01]  /*1ae0*/  LDL R37, [R1+0xd4] ;  /* 0x0000d40001257983 */ /* 0x000f620000100800 */
[----:B------:R-:W-:Y:S01]  /*1af0*/  IMAD R5, R17, c[0x0][0x1bc], R5 ;  /* 0x00006f0011057a24 */ /* 0x000fe200078e0205 */
[----:B------:R-:W-:Y:S02]  /*1b00*/  P2R R23, PR, RZ, 0x10 ;  /* 0x00000010ff177803 */ /* 0x000fe40000000000 */
[----:B----4-:R-:W4:Y:S01]  /*1b10*/  LDL R31, [R1+0xd0] ;  /* 0x0000d000011f7983 */ /* 0x010f220000100800 */
[----:B------:R-:W-:-:S03]  /*1b20*/  P2R R26, PR, RZ, 0x4 ;  /* 0x00000004ff1a7803 */ /* 0x000fc60000000000 */
[----:B------:R-:W3:Y:S01]  /*1b30*/  LDL R86, [R1+0x58] ;  /* 0x0000580001567983 */ /* 0x000ee20000100800 */
[----:B------:R-:W-:Y:S02]  /*1b40*/  IMAD R8, R8, c[0x0][0x1c0], RZ ;  /* 0x0000700008087a24 */ /* 0x000fe400078e02ff */
[----:B------:R-:W-:Y:S01]  /*1b50*/  IMAD.IADD R3, R3, 0x1, R5 ;  /* 0x0000000103037824 */ /* 0x000fe200078e0205 */
[----:B------:R-:W-:Y:S01]  /*1b60*/  P2R R36, PR, RZ, 0x2 ;  /* 0x00000002ff247803 */ /* 0x000fe20000000000 */
[C---:B------:R-:W-:Y:S01]  /*1b70*/  IMAD R8, R14.reuse, c[0x0][0x1c4], R8 ;  /* 0x000071000e087a24 */ /* 0x040fe200078e0208 */
[----:B------:R-:W3:Y:S01]  /*1b80*/  LDL R80, [R1+0x2c] ;  /* 0x00002c0001507983 */ /* 0x000ee20000100800 */
[----:B------:R-:W-:-:S03]  /*1b90*/  IMAD.WIDE.U32 R2, R14, c[0x0][0x1c0], R2 ;  /* 0x000070000e027a25 */ /* 0x000fc600078e0002 */
[----:B------:R-:W3:Y:S01]  /*1ba0*/  LDL R83, [R1+0x38] ;  /* 0x0000380001537983 */ /* 0x000ee20000100800 */
[----:B------:R-:W-:Y:S02]  /*1bb0*/  IMAD.IADD R3, R3, 0x1, R8 ;  /* 0x0000000103037824 */ /* 0x000fe400078e0208 */
[----:B------:R-:W-:Y:S01]  /*1bc0*/  IMAD R28, R28, c[0x0][0x168], RZ ;  /* 0x00005a001c1c7a24 */ /* 0x000fe200078e02ff */
[----:B------:R-:W3:Y:S01]  /*1bd0*/  LDL R82, [R1+0x34] ;  /* 0x0000340001527983 */ /* 0x000ee20000100800 */
[----:B------:R-:W-:Y:S01]  /*1be0*/  IMAD.IADD R9, R29, 0x1, R128 ;  /* 0x000000011d097824 */ /* 0x000fe200078e0280 */
[----:B------:R-:W-:Y:S02]  /*1bf0*/  ISETP.GE.AND P3, PT, R34, c[0x0][0x198], PT ;  /* 0x0000660022007a0c */ /* 0x000fe40003f66270 */
[----:B------:R-:W-:Y:S02]  /*1c00*/  BAR.SYNC.DEFER_BLOCKING 0x0 ;  /* 0x0000000000007b1d */ /* 0x000fe40000010000 */
[----:B------:R-:W-:-:S02]  /*1c10*/  IADD3 R18, R9, 0x40, RZ ;  /* 0x0000004009127810 */ /* 0x000fc40007ffe0ff */
[----:B------:R-:W-:Y:S02]  /*1c20*/  ISETP.GE.AND P2, PT, R24, c[0x0][0x198], PT ;  /* 0x0000660018007a0c */ /* 0x000fe40003f46270 */
[----:B------:R-:W-:Y:S01]  /*1c30*/  ISETP.GE.AND P4, PT, R18, R28, PT ;  /* 0x0000001c1200720c */ /* 0x000fe20003f86270 */
[----:B------:R-:W-:Y:S01]  /*1c40*/  IMAD.MOV.U32 R135, RZ, RZ, R38 ;  /* 0x000000ffff877224 */ /* 0x000fe200078e0026 */
[----:B------:R-:W3:Y:S01]  /*1c50*/  LDL R81, [R1+0x30] ;  /* 0x0000300001517983 */ /* 0x000ee20000100800 */
[----:B--2---:R-:W-:-:S04]  /*1c60*/  IMAD.IADD R4, R15, 0x1, R128 ;  /* 0x000000010f047824 */ /* 0x004fc800078e0280 */
        /* <DEDUP_REMOVED lines=15> */
[----:B------:R-:W-:-:S05]  /*1d60*/  IMAD.IADD R0, R3, 0x1, R0 ;  /* 0x0000000103007824 */ /* 0x000fca00078e0200 */
[----:B------:R-:W-:Y:S02]  /*1d70*/  LEA.HI.X R0, R2, c[0x0][0x164], R0, 0x1, P0 ;  /* 0x0000590002007a11 */ /* 0x000fe400000f0c00 */
[----:B------:R-:W1:Y:S04]  /*1d80*/  SHFL.IDX PT, R2, R8, RZ, 0x181f ;  /* 0x00181fff08027589 */ /* 0x000e6800000e0000 */
[----:B------:R-:W3:Y:S01]  /*1d90*/  SHFL.IDX PT, R3, R0, RZ, 0x181f ;  /* 0x00181fff00037589 */ /* 0x000ee200000e0000 */
[CC--:B------:R-:W-:Y:S02]  /*1da0*/  ISETP.GE.AND P0, PT, R9.reuse, R28.reuse, PT ;  /* 0x0000001c0900720c */ /* 0x0c0fe40003f06270 */
[----:B------:R-:W-:Y:S01]  /*1db0*/  IADD3 R4, R9, 0x20, RZ ;  /* 0x0000002009047810 */ /* 0x000fe20007ffe0ff */
[----:B------:R-:W2:Y:S03]  /*1dc0*/  SHFL.IDX PT, R6, R8, 0x1, 0x181f ;  /* 0x00381f0008067f89 */ /* 0x000ea600000e0000 */
[----:B------:R-:W-:Y:S01]  /*1dd0*/  ISETP.GE.AND P5, PT, R4, R28, PT ;  /* 0x0000001c0400720c */ /* 0x000fe20003fa6270 */
[----:B------:R-:W2:Y:S04]  /*1de0*/  SHFL.IDX PT, R7, R0, 0x1, 0x181f ;  /* 0x00381f0000077f89 */ /* 0x000ea800000e0000 */
[----:B------:R-:W2:Y:S02]  /*1df0*/  SHFL.IDX PT, R4, R8, 0x2, 0x181f ;  /* 0x00581f0008047f89 */ /* 0x000ea400000e0000 */
[----:B-1----:R-:W-:-:S02]  /*1e00*/  @!P0 LEA R14, P6, R24, R2, 0x1 ;  /* 0x00000002180e8211 */ /* 0x002fc400078c08ff */
[----:B------:R-:W1:Y:S02]  /*1e10*/  SHFL.IDX PT, R5, R0, 0x2, 0x181f ;  /* 0x00581f0000057f89 */ /* 0x000e6400000e0000 */
[----:B---3--:R-:W-:Y:S02]  /*1e20*/  @!P0 LEA.HI.X R15, R24, R3, R39, 0x1, P6 ;  /* 0x00000003180f8211 */ /* 0x008fe400030f0c27 */
[----:B------:R-:W-:-:S04]  /*1e30*/  @!P0 LEA R12, P6, R21, R2, 0x1 ;  /* 0x00000002150c8211 */ /* 0x000fc800078c08ff */
[----:B-----5:R-:W-:Y:S02]  /*1e40*/  @!P0 LEA.HI.X R13, R21, R3, R37, 0x1, P6 ;  /* 0x00000003150d8211 */ /* 0x020fe400030f0c25 */
[----:B------:R-:W-:-:S04]  /*1e50*/  @!P0 LEA R10, P6, R25, R2, 0x1 ;  /* 0x00000002190a8211 */ /* 0x000fc800078c08ff */
[----:B----4-:R-:W-:Y:S01]  /*1e60*/  @!P0 LEA.HI.X R11, R25, R3, R31, 0x1, P6 ;  /* 0x00000003190b8211 */ /* 0x010fe200030f0c1f */
[----:B------:R-:W-:Y:S01]  /*1e70*/  @!P0 IMAD.WIDE R2, R34, 0x2, R2 ;  /* 0x0000000222028825 */ /* 0x000fe200078e0202 */
[----:B------:R-:W-:Y:S02]  /*1e80*/  ISETP.GE.AND P1, PT, R21, c[0x0][0x198], PT ;  /* 0x0000660015007a0c */ /* 0x000fe40003f26270 */
[C---:B--2---:R-:W-:Y:S02]  /*1e90*/  @!P5 LEA R16, P6, R24.reuse, R6, 0x1 ;  /* 0x000000061810d211 */ /* 0x044fe400078c08ff */
[----:B------:R2:W-:Y:S02]  /*1ea0*/  @!P0 LDGSTS.E.BYPASS.LTC128B.128 [R86+0x100], [R2.64], !P3 ;  /* 0x0010000002568fae */ /* 0x0005e4000d901d46 */
[C---:B------:R-:W-:Y:S02]  /*1eb0*/  @!P5 LEA.HI.X R17, R24.reuse, R7, R39, 0x1, P6 ;  /* 0x000000071811d211 */ /* 0x040fe400030f0c27 */
[----:B------:R-:W-:Y:S01]  /*1ec0*/  @!P4 LEA R18, P6, R24, R4, 0x1 ;  /* 0x000000041812c211 */ /* 0x000fe200078c08ff */
[----:B------:R3:W-:Y:S01]  /*1ed0*/  @!P0 LDGSTS.E.BYPASS.LTC128B.128 [R86+0x4100], [R14.64], !P2 ;  /* 0x041000000e568fae */ /* 0x0007e2000d101d46 */
[----:B------:R-:W-:-:S02]  /*1ee0*/  IADD3 R9, R9, 0x60, RZ ;  /* 0x0000006009097810 */ /* 0x000fc40007ffe0ff */
[----:B-1----:R-:W-:Y:S01]  /*1ef0*/  @!P4 LEA.HI.X R19, R24, R5, R39, 0x1, P6 ;  /* 0x000000051813c211 */ /* 0x002fe200030f0c27 */
[----:B------:R1:W-:Y:S01]  /*1f00*/  @!P0 LDGSTS.E.BYPASS.LTC128B.128 [R86+0x8100], [R12.64], !P1 ;  /* 0x081000000c568fae */ /* 0x0003e2000c901d46 */
[----:B------:R-:W-:Y:S02]  /*1f10*/  ISETP.GE.AND P1, PT, R25, c[0x0][0x198], PT ;  /* 0x0000660019007a0c */ /* 0x000fe40003f26270 */
[----:B------:R-:W-:-:S11]  /*1f20*/  ISETP.GE.AND P6, PT, R9, R28, PT ;  /* 0x0000001c0900720c */ /* 0x000fd60003fc6270 */
[----:B------:R4:W-:Y:S04]  /*1f30*/  @!P0 LDGSTS.E.BYPASS.LTC128B.128 [R86+0xc100], [R10.64], !P1 ;  /* 0x0c1000000a568fae */ /* 0x0009e8000c901d46 */
[----:B--2---:R-:W1:Y:S04]  /*1f40*/  SHFL.IDX PT, R2, R8, 0x3, 0x181f ;  /* 0x00781f0008027f89 */ /* 0x004e6800000e0000 */
[----:B------:R-:W2:Y:S04]  /*1f50*/  SHFL.IDX PT, R3, R0, 0x3, 0x181f ;  /* 0x00781f0000037f89 */ /* 0x000ea800000e0000 */
[----:B---3--:R-:W3:Y:S04]  /*1f60*/  LDL R15, [R1+0x54] ;  /* 0x00005400010f7983 */ /* 0x008ee80000100800 */
[----:B------:R-:W5:Y:S01]  /*1f70*/  LDL R14, [R1+0x50] ;  /* 0x00005000010e7983 */ /* 0x000f620000100800 */
[----:B-1----:R-:W-:-:S04]  /*1f80*/  @!P6 LEA R12, P0, R24, R2, 0x1 ;  /* 0x00000002180ce211 */ /* 0x002fc800078008ff */
[----:B--2---:R-:W-:Y:S02]  /*1f90*/  @!P6 LEA.HI.X R13, R24, R3, R39, 0x1, P0 ;  /* 0x00000003180de211 */ /* 0x004fe400000f0c27 */
[----:B----4-:R-:W-:-:S04]  /*1fa0*/  @!P5 LEA R10, P0, R21, R6, 0x1 ;  /* 0x00000006150ad211 */ /* 0x010fc800078008ff */
[----:B------:R-:W-:Y:S02]  /*1fb0*/  @!P5 LEA.HI.X R11, R21, R7, R37, 0x1, P0 ;  /* 0x00000007150bd211 */ /* 0x000fe400000f0c25 */
[----:B------:R-:W-:-:S04]  /*1fc0*/  @!P5 LEA R8, P0, R25, R6, 0x1 ;  /* 0x000000061908d211 */ /* 0x000fc800078008ff */
[----:B------:R-:W-:Y:S02]  /*1fd0*/  @!P5 LEA.HI.X R9, R25, R7, R31, 0x1, P0 ;  /* 0x000000071909d211 */ /* 0x000fe400000f0c1f */
[----:B------:R-:W-:Y:S01]  /*1fe0*/  ISETP.GE.AND P0, PT, R21, c[0x0][0x198], PT ;  /* 0x0000660015007a0c */ /* 0x000fe20003f06270 */
[----:B------:R-:W-:-:S05]  /*1ff0*/  @!P5 IMAD.WIDE R6, R34, 0x2, R6 ;  /* 0x000000022206d825 */ /* 0x000fca00078e0206 */
[----:B------:R1:W-:Y:S04]  /*2000*/  @!P5 LDGSTS.E.BYPASS.LTC128B.128 [R86+0x1100], [R6.64], !P3 ;  /* 0x011000000656dfae */ /* 0x0003e8000d901d46 */
[----:B------:R2:W-:Y:S04]  /*2010*/  @!P5 LDGSTS.E.BYPASS.LTC128B.128 [R86+0x5100], [R16.64], !P2 ;  /* 0x051000001056dfae */ /* 0x0005e8000d101d46 */
[----:B------:R4:W-:Y:S04]  /*2020*/  @!P5 LDGSTS.E.BYPASS.LTC128B.128 [R86+0x9100], [R10.64], !P0 ;  /* 0x091000000a56dfae */ /* 0x0009e8000c101d46 */
[----:B------:R1:W-:Y:S04]  /*2030*/  @!P5 LDGSTS.E.BYPASS.LTC128B.128 [R86+0xd100], [R8.64], !P1 ;  /* 0x0d1000000856dfae */ /* 0x0003e8000c901d46 */
[----:B--2---:R-:W4:Y:S04]  /*2040*/  LDL R17, [R1+0x8] ;  /* 0x0000080001117983 */ /* 0x004f280000100800 */
[----:B------:R-:W4:Y:S01]  /*2050*/  LDL R16, [R1+0x44] ;  /* 0x0000440001107983 */ /* 0x000f220000100800 */
[----:B-1----:R-:W-:-:S04]  /*2060*/  @!P4 LEA R8, P0, R21, R4, 0x1 ;  /* 0x000000041508c211 */ /* 0x002fc800078008ff */
[C---:B------:R-:W-:Y:S02]  /*2070*/  @!P4 LEA.HI.X R9, R21.reuse, R5, R37, 0x1, P0 ;  /* 0x000000051509c211 */ /* 0x040fe400000f0c25 */
[----:B----4-:R-:W-:-:S04]  /*2080*/  @!P6 LEA R10, P0, R21, R2, 0x1 ;  /* 0x00000002150ae211 */ /* 0x010fc800078008ff */
[----:B------:R-:W-:Y:S02]  /*2090*/  @!P6 LEA.HI.X R11, R21, R3, R37, 0x1, P0 ;  /* 0x00000003150be211 */ /* 0x000fe400000f0c25 */
[----:B------:R-:W-:-:S04]  /*20a0*/  @!P4 LEA R6, P0, R25, R4, 0x1 ;  /* 0x000000041906c211 */ /* 0x000fc800078008ff */
[----:B------:R-:W-:Y:S01]  /*20b0*/  @!P4 LEA.HI.X R7, R25, R5, R31, 0x1, P0 ;  /* 0x000000051907c211 */ /* 0x000fe200000f0c1f */
[----:B------:R-:W-:-:S05]  /*20c0*/  @!P4 IMAD.WIDE R4, R34, 0x2, R4 ;  /* 0x000000022204c825 */ /* 0x000fca00078e0204 */
[----:B------:R1:W-:Y:S04]  /*20d0*/  @!P4 LDGSTS.E.BYPASS.LTC128B.128 [R86+0x2100], [R4.64], !P3 ;  /* 0x021000000456cfae */ /* 0x0003e8000d901d46 */
[----:B------:R4:W-:Y:S01]  /*20e0*/  @!P4 LDGSTS.E.BYPASS.LTC128B.128 [R86+0x6100], [R18.64], !P2 ;  /* 0x061000001256cfae */ /* 0x0009e2000d101d46 */
[----:B------:R-:W-:-:S13]  /*20f0*/  ISETP.GE.AND P0, PT, R21, c[0x0][0x198], PT ;  /* 0x0000660015007a0c */ /* 0x000fda0003f06270 */
[----:B------:R1:W-:Y:S04]  /*2100*/  @!P4 LDGSTS.E.BYPASS.LTC128B.128 [R86+0xa100], [R8.64], !P0 ;  /* 0x0a1000000856cfae */ /* 0x0003e8000c101d46 */
[----:B------:R1:W-:Y:S04]  /*2110*/  @!P4 LDGSTS.E.BYPASS.LTC128B.128 [R86+0xe100], [R6.64], !P1 ;  /* 0x0e1000000656cfae */ /* 0x0003e8000c901d46 */
[----:B----4-:R-:W4:Y:S01]  /*2120*/  LDL R18, [R1+0x4c] ;  /* 0x00004c0001127983 */ /* 0x010f220000100800 */
[----:B-1----:R-:W-:-:S04]  /*2130*/  @!P6 LEA R6, P0, R25, R2, 0x1 ;  /* 0x000000021906e211 */ /* 0x002fc800078008ff */
[----:B------:R-:W-:Y:S02]  /*2140*/  @!P6 LEA.HI.X R7, R25, R3, R31, 0x1, P0 ;  /* 0x000000031907e211 */ /* 0x000fe400000f0c1f */
[----:B------:R-:W-:Y:S01]  /*2150*/  ISETP.GE.AND P0, PT, R21, c[0x0][0x198], PT ;  /* 0x0000660015007a0c */ /* 0x000fe20003f06270 */
[----:B------:R-:W-:-:S05]  /*2160*/  @!P6 IMAD.WIDE R2, R34, 0x2, R2 ;  /* 0x000000022202e825 */ /* 0x000fca00078e0202 */
[----:B------:R1:W-:Y:S04]  /*2170*/  @!P6 LDGSTS.E.BYPASS.LTC128B.128 [R86+0x3100], [R2.64], !P3 ;  /* 0x031000000256efae */ /* 0x0003e8000d901d46 */
[----:B------:R1:W-:Y:S04]  /*2180*/  @!P6 LDGSTS.E.BYPASS.LTC128B.128 [R86+0x7100], [R12.64], !P2 ;  /* 0x071000000c56efae */ /* 0x0003e8000d101d46 */
[----:B------:R1:W-:Y:S01]  /*2190*/  @!P6 LDGSTS.E.BYPASS.LTC128B.128 [R86+0xb100], [R10.64], !P0 ;  /* 0x0b1000000a56efae */ /* 0x0003e2000c101d46 */
[----:B------:R-:W-:Y:S02]  /*21a0*/  IADD3 R4, R135, -0x1, RZ ;  /* 0xffffffff87047810 */ /* 0x000fe40007ffe0ff */
[----:B------:R-:W-:Y:S01]  /*21b0*/  IADD3 R8, -R29, c[0x0][0x1d0], RZ ;  /* 0x000074001d087a10 */ /* 0x000fe20007ffe1ff */
[----:B------:R1:W-:Y:S04]  /*21c0*/  @!P6 LDGSTS.E.BYPASS.LTC128B.128 [R86+0xf100], [R6.64], !P1 ;  /* 0x0f1000000656efae */ /* 0x0003e8000c901d46 */
[----:B-1----:R-:W4:Y:S04]  /*21d0*/  LDL R11, [R1+0x40] ;  /* 0x00004000010b7983 */ /* 0x002f280000100800 */
[----:B------:R-:W4:Y:S01]  /*21e0*/  LDL R10, [R1+0x3c] ;  /* 0x00003c00010a7983 */ /* 0x000f220000100800 */
[----:B------:R-:W-:Y:S01]  /*21f0*/  SHF.R.S32.HI R9, RZ, 0x1f, R4 ;  /* 0x0000001fff097819 */ /* 0x000fe20000011404 */
[----:B------:R-:W-:-:S02]  /*2200*/  IMAD R8, R4, -0x40, R8 ;  /* 0xffffffc004087824 */ /* 0x000fc400078e0208 */
[----:B------:R-:W-:Y:S01]  /*2210*/  IMAD.WIDE.U32 R2, R4, c[0x0][0x1e0], RZ ;  /* 0x0000780004027a25 */ /* 0x000fe200078e00ff */
[----:B------:R-:W-:Y:S01]  /*2220*/  ISETP.NE.AND P5, PT, R22, RZ, PT ;  /* 0x000000ff1600720c */ /* 0x000fe20003fa5270 */
[----:B------:R-:W0:Y:S01]  /*2230*/  LDGDEPBAR ;  /* 0x00000000000079af */ /* 0x000e220000000000 */
[----:B------:R-:W-:Y:S01]  /*2240*/  ISETP.GE.AND P0, PT, R8, 0x1, PT ;  /* 0x000000010800780c */ /* 0x000fe20003f06270 */
[----:B------:R-:W-:-:S04]  /*2250*/  IMAD R5, R9, c[0x0][0x1e0], RZ ;  /* 0x0000780009057a24 */ /* 0x000fc800078e02ff */
[----:B------:R-:W-:Y:S01]  /*2260*/  IMAD R5, R4, c[0x0][0x1e4], R5 ;  /* 0x0000790004057a24 */ /* 0x000fe200078e0205 */
[----:B------:R-:W-:-:S03]  /*2270*/  LEA R0, P6, R2, R88, 0x6 ;  /* 0x0000005802007211 */ /* 0x000fc600078c30ff */
[----:B------:R-:W-:Y:S01]  /*2280*/  IMAD.IADD R5, R3, 0x1, R5 ;  /* 0x0000000103057824 */ /* 0x000fe200078e0205 */
[----:B------:R-:W-:-:S04]  /*2290*/  ISETP.NE.AND P4, PT, R23, RZ, PT ;  /* 0x000000ff1700720c */ /* 0x000fc80003f85270 */
[----:B------:R-:W-:Y:S02]  /*22a0*/  LEA.HI.X R5, R2, R87, R5, 0x6, P6 ;  /* 0x0000005702057211 */ /* 0x000fe400030f3405 */
[----:B------:R-:W-:Y:S02]  /*22b0*/  @P0 LEA R2, P6, R0, c[0x0][0x1c8], 0x1 ;  /* 0x0000720000020a11 */ /* 0x000fe400078c08ff */
[----:B------:R-:W-:Y:S02]  /*22c0*/  ISETP.NE.AND P3, PT, R27, RZ, PT ;  /* 0x000000ff1b00720c */ /* 0x000fe40003f65270 */
[----:B------:R-:W-:Y:S02]  /*22d0*/  ISETP.NE.AND P2, PT, R26, RZ, PT ;  /* 0x000000ff1a00720c */ /* 0x000fe40003f45270 */
[----:B------:R-:W-:Y:S02]  /*22e0*/  @P0 LEA.HI.X R3, R0, c[0x0][0x1cc], R5, 0x1, P6 ;  /* 0x0000730000030a11 */ /* 0x000fe400030f0c05 */
[----:B------:R-:W-:Y:S01]  /*22f0*/  ISETP.GE.AND P6, PT, R8, 0x21, PT ;  /* 0x000000210800780c */ /* 0x000fe20003fc6270 */
[----:B------:R-:W-:-:S02]  /*2300*/  IMAD.MOV.U32 R8, RZ, RZ, 0x20 ;  /* 0x00000020ff087424 */ /* 0x000fc400078e00ff */
[----:B------:R1:W-:Y:S02]  /*2310*/  @P0 LDGSTS.E.BYPASS.LTC128B.128 [R86+0x10100], [R2.64], !P5 ;  /* 0x1010000002560fae */ /* 0x0003e4000e901d46 */
[----:B------:R-:W-:Y:S02]  /*2320*/  IMAD.WIDE.U32 R6, R8, c[0x0][0x1e0], RZ ;  /* 0x0000780008067a25 */ /* 0x000fe400078e00ff */
[----:B------:R1:W-:Y:S04]  /*2330*/  @P0 LDGSTS.E.BYPASS.LTC128B.128 [R86+0x12100], [R2.64+0x80], !P4 ;  /* 0x1210008002560fae */ /* 0x0003e8000e101d46 */
[----:B------:R1:W-:Y:S04]  /*2340*/  @P0 LDGSTS.E.BYPASS.LTC128B.128 [R86+0x14100], [R2.64+0x100], !P3 ;  /* 0x1410010002560fae */ /* 0x0003e8000d901d46 */
[----:B------:R1:W-:Y:S01]  /*2350*/  @P0 LDGSTS.E.BYPASS.LTC128B.128 [R86+0x16100], [R2.64+0x180], !P2 ;  /* 0x1610018002560fae */ /* 0x0003e2000d101d46 */
[----:B------:R-:W-:Y:S01]  /*2360*/  @P6 IADD3 R0, P0, R0, R6, RZ ;  /* 0x0000000600006210 */ /* 0x000fe20007f1e0ff */
[----:B------:R-:W-:-:S02]  /*2370*/  IMAD R9, R9, c[0x0][0x208], RZ ;  /* 0x0000820009097a24 */ /* 0x000fc400078e02ff */
[----:B-1----:R-:W-:-:S05]  /*2380*/  IMAD R2, R8, c[0x0][0x1e4], RZ ;  /* 0x0000790008027a24 */ /* 0x002fca00078e02ff */
[----:B------:R-:W-:Y:S02]  /*2390*/  @P6 IADD3.X R5, R5, R7, R2, P0, !PT ;  /* 0x0000000705056210 */ /* 0x000fe400007fe402 */
[----:B------:R-:W-:Y:S01]  /*23a0*/  @P6 LEA R2, P0, R0, c[0x0][0x1c8], 0x1 ;  /* 0x0000720000026a11 */ /* 0x000fe200078008ff */
[----:B------:R-:W-:-:S03]  /*23b0*/  IMAD.WIDE.U32 R6, R4, c[0x0][0x208], RZ ;  /* 0x0000820004067a25 */ /* 0x000fc600078e00ff */
[----:B------:R-:W-:Y:S01]  /*23c0*/  @P6 LEA.HI.X R3, R0, c[0x0][0x1cc], R5, 0x1, P0 ;  /* 0x0000730000036a11 */ /* 0x000fe200000f0c05 */
[----:B------:R-:W-:Y:S01]  /*23d0*/  IMAD R5, R4, c[0x0][0x20c], R9 ;  /* 0x0000830004057a24 */ /* 0x000fe200078e0209 */
[----:B------:R-:W-:-:S03]  /*23e0*/  LEA R0, P0, R6, R32, 0x6 ;  /* 0x0000002006007211 */ /* 0x000fc600078030ff */
[----:B------:R-:W-:Y:S01]  /*23f0*/  IMAD.IADD R5, R7, 0x1, R5 ;  /* 0x0000000107057824 */ /* 0x000fe200078e0205 */
[----:B------:R1:W-:Y:S04]  /*2400*/  @P6 LDGSTS.E.BYPASS.LTC128B.128 [R86+0x11100], [R2.64], !P5 ;  /* 0x1110000002566fae */ /* 0x0003e8000e901d46 */
[----:B------:R1:W-:Y:S01]  /*2410*/  @P6 LDGSTS.E.BYPASS.LTC128B.128 [R86+0x13100], [R2.64+0x80], !P4 ;  /* 0x1310008002566fae */ /* 0x0003e2000e101d46 */
[----:B------:R-:W-:-:S03]  /*2420*/  LEA.HI.X R6, R6, R30, R5, 0x6, P0 ;  /* 0x0000001e06067211 */ /* 0x000fc600000f3405 */
[----:B------:R1:W-:Y:S01]  /*2430*/  @P6 LDGSTS.E.BYPASS.LTC128B.128 [R86+0x15100], [R2.64+0x100], !P3 ;  /* 0x1510010002566fae */ /* 0x0003e2000d901d46 */
[----:B------:R-:W-:-:S03]  /*2440*/  IMAD.MOV.U32 R5, RZ, RZ, c[0x0][0x208] ;  /* 0x00008200ff057624 */ /* 0x000fc600078e00ff */
[----:B------:R1:W-:Y:S01]  /*2450*/  @P6 LDGSTS.E.BYPASS.LTC128B.128 [R86+0x17100], [R2.64+0x180], !P2 ;  /* 0x1710018002566fae */ /* 0x0003e2000d101d46 */
[----:B------:R-:W-:Y:S01]  /*2460*/  P2R R8, PR, RZ, 0x20 ;  /* 0x00000020ff087803 */ /* 0x000fe20000000000 */
[----:B------:R-:W-:Y:S02]  /*2470*/  IMAD.MOV.U32 R7, RZ, RZ, c[0x0][0x20c] ;  /* 0x00008300ff077624 */ /* 0x000fe400078e00ff */
[----:B------:R-:W-:Y:S01]  /*2480*/  IMAD.MOV.U32 R85, RZ, RZ, -0x40 ;  /* 0xffffffc0ff557424 */ /* 0x000fe200078e00ff */
[----:B------:R-:W0:Y:S01]  /*2490*/  LDGDEPBAR ;  /* 0x00000000000079af */ /* 0x000e220000000000 */
[----:B-1----:R-:W-:Y:S02]  /*24a0*/  LOP3.LUT R3, R20, 0x1, RZ, 0xc0, !PT ;  /* 0x0000000114037812 */ /* 0x002fe400078ec0ff */
[----:B------:R-:W-:Y:S01]  /*24b0*/  LEA R2, P0, R0, c[0x0][0x1f8], 0x1 ;  /* 0x00007e0000027a11 */ /* 0x000fe200078008ff */
[----:B------:R-:W-:Y:S01]  /*24c0*/  IMAD R84, R4, R85, c[0x0][0x1d0] ;  /* 0x0000740004547624 */ /* 0x000fe200078e0255 */
[----:B------:R-:W-:Y:S01]  /*24d0*/  ISETP.NE.U32.AND P5, PT, R3, 0x1, PT ;  /* 0x000000010300780c */ /* 0x000fe20003fa5070 */
[----:B------:R-:W-:-:S04]  /*24e0*/  DEPBAR.LE SB0, 0x1 ;  /* 0x000080400000791a */ /* 0x000fc80000000000 */
[----:B------:R-:W-:Y:S01]  /*24f0*/  LEA.HI.X R3, R0, c[0x0][0x1fc], R6, 0x1, P0 ;  /* 0x00007f0000037a11 */ /* 0x000fe200000f0c06 */
[----:B------:R-:W-:Y:S01]  /*2500*/  BAR.SYNC.DEFER_BLOCKING 0x0 ;  /* 0x0000000000007b1d */ /* 0x000fe20000010000 */
[----:B------:R-:W-:-:S04]  /*2510*/  LEA R6, P0, R5, R2, 0x6 ;  /* 0x0000000205067211 */ /* 0x000fc800078030ff */
[----:B------:R-:W-:Y:S02]  /*2520*/  LEA.HI.X R7, R5, R3, R7, 0x6, P0 ;  /* 0x0000000305077211 */ /* 0x000fe400000f3407 */
[----:B------:R-:W5:Y:S01]  /*2530*/  LDL R5, [R1] ;  /* 0x0000000001057983 */ /* 0x000f620000100800 */
[----:B------:R-:W-:-:S03]  /*2540*/  IMAD.IADD R0, R84, 0x1, -R29 ;  /* 0x0000000154007824 */ /* 0x000fc600078e0a1d */
[----:B------:R-:W1:Y:S04]  /*2550*/  S2R R29, SR_TID.X ;  /* 0x00000000001d7919 */ /* 0x000e680000002100 */
[----:B---3--:R-:W-:Y:S04]  /*2560*/  LDSM.16.M88.4 R192, [R15] ;  /* 0x000000000fc0783b */ /* 0x008fe80000000200 */
[----:B-----5:R-:W-:Y:S04]  /*2570*/  LDSM.16.M88.4 R196, [R14] ;  /* 0x000000000ec4783b */ /* 0x020fe80000000200 */
[----:B------:R-:W-:Y:S01]  /*2580*/  LDSM.16.M88.4 R208, [R15+0x4000] ;  /* 0x004000000fd0783b */ /* 0x000fe20000000200 */
[----:B-1----:R-:W-:-:S03]  /*2590*/  SHF.R.S32.HI R19, RZ, 0x1f, R29 ;  /* 0x0000001fff137819 */ /* 0x002fc6000001141d */
[----:B------:R-:W-:Y:S01]  /*25a0*/  LDSM.16.M88.4 R212, [R14+0x4000] ;  /* 0x004000000ed4783b */ /* 0x000fe20000000200 */
[----:B------:R-:W-:-:S03]  /*25b0*/  LEA.HI R19, R19, R29, RZ, 0x5 ;  /* 0x0000001d13137211 */ /* 0x000fc600078f28ff */
[----:B------:R-:W-:Y:S01]  /*25c0*/  LDSM.16.M88.4 R224, [R15+0x8000] ;  /* 0x008000000fe0783b */ /* 0x000fe20000000200 */
[----:B------:R-:W-:-:S03]  /*25d0*/  SHF.R.S32.HI R19, RZ, 0x5, R19 ;  /* 0x00000005ff137819 */ /* 0x000fc60000011413 */
[----:B------:R-:W-:Y:S02]  /*25e0*/  LDSM.16.M88.4 R228, [R14+0x8000] ;  /* 0x008000000ee4783b */ /* 0x000fe40000000200 */
[----:B------:R-:W-:Y:S02]  /*25f0*/  IMAD R19, R19, 0x800, R248 ;  /* 0x0000080013137824 */ /* 0x000fe400078e02f8 */
[----:B------:R-:W-:Y:S04]  /*2600*/  LDSM.16.M88.4 R240, [R15+0xc000] ;  /* 0x00c000000ff0783b */ /* 0x000fe80000000200 */
[----:B------:R-:W-:Y:S04]  /*2610*/  LDSM.16.M88.4 R172, [R19] ;  /* 0x0000000013ac783b */ /* 0x000fe80000000200 */
[----:B------:R-:W-:Y:S04]  /*2620*/  LDSM.16.M88.4 R200, [R19+0x4000] ;  /* 0x0040000013c8783b */ /* 0x000fe80000000200 */
[----:B------:R-:W-:Y:S04]  /*2630*/  LDSM.16.M88.4 R216, [R19+0x8000] ;  /* 0x0080000013d8783b */ /* 0x000fe80000000200 */
[----:B------:R-:W-:Y:S04]  /*2640*/  LDSM.16.M88.4 R232, [R19+0xc000] ;  /* 0x00c0000013e8783b */ /* 0x000fe80000000200 */
[----:B------:R-:W-:Y:S04]  /*2650*/  LDSM.16.M88.4 R244, [R14+0xc000] ;  /* 0x00c000000ef4783b */ /* 0x000fe80000000200 */
[----:B----4-:R-:W-:Y:S04]  /*2660*/  LDSM.16.M88.4 R176, [R18] ;  /* 0x0000000012b0783b */ /* 0x010fe80000000200 */
[----:B------:R-:W-:Y:S04]  /*2670*/  LDSM.16.M88.4 R204, [R18+0x4000] ;  /* 0x0040000012cc783b */ /* 0x000fe80000000200 */
[----:B------:R-:W-:Y:S04]  /*2680*/  LDSM.16.M88.4 R220, [R18+0x8000] ;  /* 0x0080000012dc783b */ /* 0x000fe80000000200 */
[----:B------:R-:W-:Y:S04]  /*2690*/  LDSM.16.M88.4 R236, [R18+0xc000] ;  /* 0x00c0000012ec783b */ /* 0x000fe80000000200 */
[----:B------:R-:W-:Y:S01]  /*26a0*/  BAR.SYNC.DEFER_BLOCKING 0x0 ;  /* 0x0000000000007b1d */ /* 0x000fe20000010000 */
[----:B------:R-:W-:-:S05]  /*26b0*/  ISETP.LT.OR P0, PT, R0, 0x1, P5 ;  /* 0x000000010000780c */ /* 0x000fca0002f01670 */
[----:B------:R-:W-:-:S04]  /*26c0*/  DEPBAR.LE SB0, 0x0 ;  /* 0x000080000000791a */ /* 0x000fc80000000000 */
[----:B------:R-:W-:Y:S01]  /*26d0*/  BAR.SYNC.DEFER_BLOCKING 0x0 ;  /* 0x0000000000007b1d */ /* 0x000fe20000010000 */
[C---:B------:R-:W-:Y:S02]  /*26e0*/  LOP3.LUT P1, RZ, R20.reuse, 0x2, RZ, 0xc0, !PT ;  /* 0x0000000214ff7812 */ /* 0x040fe4000782c0ff */
[----:B------:R-:W-:-:S03]  /*26f0*/  LOP3.LUT P6, RZ, R20, 0x4, RZ, 0xc0, !PT ;  /* 0x0000000414ff7812 */ /* 0x000fc600078cc0ff */
[----:B------:R-:W1:Y:S04]  /*2700*/  LDSM.16.M88.4 R12, [R249] ;  /* 0x00000000f90c783b */ /* 0x000e680000000200 */
[----:B------:R-:W-:Y:S04]  /*2710*/  LDSM.16.M88.4 R24, [R249+0x800] ;  /* 0x00080000f918783b */ /* 0x000fe80000000200 */
[----:B------:R-:W3:Y:S04]  /*2720*/  LDSM.16.M88.4 R28, [R249+0x1000] ;  /* 0x00100000f91c783b */ /* 0x000ee80000000200 */
[----:B------:R-:W4:Y:S04]  /*2730*/  LDSM.16.M88.4 R32, [R249+0x1800] ;  /* 0x00180000f920783b */ /* 0x000f280000000200 */
[----:B------:R-:W5:Y:S04]  /*2740*/  LDSM.16.M88.4 R40, [R17] ;  /* 0x000000001128783b */ /* 0x000f680000000200 */
[----:B------:R1:W-:Y:S04]  /*2750*/  LDSM.16.M88.4 R52, [R16] ;  /* 0x000000001034783b */ /* 0x0003e80000000200 */
[----:B------:R-:W1:Y:S04]  /*2760*/  LDSM.16.M88.4 R60, [R11] ;  /* 0x000000000b3c783b */ /* 0x000e680000000200 */
[----:B------:R1:W1:Y:S04]  /*2770*/  LDSM.16.M88.4 R68, [R10] ;  /* 0x000000000a44783b */ /* 0x0002680000000200 */
[----:B------:R-:W-:Y:S01]  /*2780*/  @!PT LDS RZ, [RZ] ;  /* 0x00000000fffff984 */ /* 0x000fe20000000800 */
[----:B------:R-:W-:Y:S01]  /*2790*/  @!PT LDS RZ, [RZ] ;  /* 0x00000000fffff984 */ /* 0x000fe20000000800 */
[----:B------:R-:W-:Y:S01]  /*27a0*/  @!PT LDS RZ, [RZ] ;  /* 0x00000000fffff984 */ /* 0x000fe20000000800 */
[----:B------:R1:W-:Y:S01]  /*27b0*/  LDGSTS.E.BYPASS.LTC128B.128 [R86+0x100], [R2.64], !P0 ;  /* 0x0010000002567fae */ /* 0x0003e2000c101d46 */
[----:B------:R-:W-:-:S13]  /*27c0*/  ISETP.LT.OR P0, PT, R0, 0x1, !P1 ;  /* 0x000000010000780c */ /* 0x000fda0004f01670 */
[----:B------:R3:W-:Y:S01]  /*27d0*/  LDGSTS.E.BYPASS.LTC128B.128 [R86+0x2100], [R2.64+0x80], !P0 ;  /* 0x0210008002567fae */ /* 0x0007e2000c101d46 */
[C---:B------:R-:W-:Y:S02]  /*27e0*/  ISETP.LT.OR P0, PT, R0.reuse, 0x1, !P6 ;  /* 0x000000010000780c */ /* 0x040fe40007701670 */
[----:B------:R-:W-:Y:S02]  /*27f0*/  P2R R9, PR, RZ, 0x10 ;  /* 0x00000010ff097803 */ /* 0x000fe40000000000 */
[C---:B------:R-:W-:Y:S02]  /*2800*/  ISETP.LT.OR P5, PT, R0.reuse, 0x21, P5 ;  /* 0x000000210000780c */ /* 0x040fe40002fa1670 */
[----:B------:R-:W-:-:S07]  /*2810*/  ISETP.LT.OR P1, PT, R0, 0x21, !P1 ;  /* 0x000000210000780c */ /* 0x000fce0004f21670 */
[----:B------:R3:W-:Y:S01]  /*2820*/  LDGSTS.E.BYPASS.LTC128B.128 [R86+0x4100], [R2.64+0x100], !P0 ;  /* 0x0410010002567fae */ /* 0x0007e2000c101d46 */
[----:B------:R-:W-:Y:S02]  /*2830*/  LOP3.LUT P0, RZ, R20, 0x8, RZ, 0xc0, !PT ;  /* 0x0000000814ff7812 */ /* 0x000fe4000780c0ff */
[C---:B------:R-:W-:Y:S02]  /*2840*/  ISETP.LT.OR P6, PT, R0.reuse, 0x21, !P6 ;  /* 0x000000210000780c */ /* 0x040fe400077c1670 */
[C---:B------:R-:W-:Y:S02]  /*2850*/  ISETP.LT.OR P4, PT, R0.reuse, 0x1, !P0 ;  /* 0x000000010000780c */ /* 0x040fe40004781670 */
[----:B------:R-:W-:Y:S02]  /*2860*/  ISETP.LT.OR P0, PT, R0, 0x21, !P0 ;  /* 0x000000210000780c */ /* 0x000fe40004701670 */
[----:B------:R-:W2:Y:S01]  /*2870*/  LDL R0, [R1+0x1c] ;  /* 0x00001c0001007983 */ /* 0x000ea20000100800 */
[----:B-1----:R-:W-:Y:S08]  /*2880*/  HMMA.16816.F32.BF16 R16, R172, R14, RZ ;  /* 0x0000000eac10723c */ /* 0x002ff000000418ff */
[----:B------:R1:W-:Y:S01]  /*2890*/  LDGSTS.E.BYPASS.LTC128B.128 [R86+0x6100], [R2.64+0x180], !P4 ;  /* 0x0610018002567fae */ /* 0x0003e2000e101d46 */
[----:B------:R-:W-:-:S03]  /*28a0*/  ISETP.NE.AND P4, PT, R9, RZ, PT ;  /* 0x000000ff0900720c */ /* 0x000fc60003f85270 */
[----:B------:R5:W-:Y:S01]  /*28b0*/  LDGSTS.E.BYPASS.LTC128B.128 [R86+0x1100], [R6.64], !P5 ;  /* 0x0110000006567fae */ /* 0x000be2000e901d46 */
[----:B------:R-:W-:-:S03]  /*28c0*/  ISETP.NE.AND P5, PT, R8, RZ, PT ;  /* 0x000000ff0800720c */ /* 0x000fc60003fa5270 */
[----:B------:R5:W-:Y:S01]  /*28d0*/  LDGSTS.E.BYPASS.LTC128B.128 [R86+0x3100], [R6.64+0x80], !P1 ;  /* 0x0310008006567fae */ /* 0x000be2000c901d46 */
[----:B------:R-:W-:Y:S01]  /*28e0*/  ISETP.NE.AND P1, PT, R36, RZ, PT ;  /* 0x000000ff2400720c */ /* 0x000fe20003f25270 */
[C---:B------:R-:W-:Y:S02]  /*28f0*/  HMMA.16816.F32.BF16 R8, R172.reuse, R12, RZ ;  /* 0x0000000cac08723c */ /* 0x040fe400000418ff */
[----:B------:R5:W-:Y:S04]  /*2900*/  LDGSTS.E.BYPASS.LTC128B.128 [R86+0x5100], [R6.64+0x100], !P6 ;  /* 0x0510010006567fae */ /* 0x000be8000f101d46 */
[----:B------:R5:W-:Y:S02]  /*2910*/  LDGSTS.E.BYPASS.LTC128B.128 [R86+0x7100], [R6.64+0x180], !P0 ;  /* 0x0710018006567fae */ /* 0x000be4000c101d46 */
[C---:B---3--:R-:W-:Y:S02]  /*2920*/  HMMA.16816.F32.BF16 R36, R172.reuse, R30, RZ ;  /* 0x0000001eac24723c */ /* 0x048fe400000418ff */
[----:B------:R-:W0:Y:S06]  /*2930*/  LDGDEPBAR ;  /* 0x00000000000079af */ /* 0x000e2c0000000000 */
[C---:B----4-:R-:W-:Y:S01]  /*2940*/  HMMA.16816.F32.BF16 R48, R172.reuse, R32, RZ ;  /* 0x00000020ac30723c */ /* 0x050fe200000418ff */
[----:B-1----:R-:W3:Y:S04]  /*2950*/  LDL R3, [R1+0x24] ;  /* 0x0000240001037983 */ /* 0x002ee80000100800 */
[----:B------:R-:W4:Y:S03]  /*2960*/  LDL R2, [R1+0x20] ;  /* 0x0000200001027983 */ /* 0x000f260000100800 */
[----:B------:R-:W-:Y:S08]  /*2970*/  HMMA.16816.F32.BF16 R44, R172, R34, RZ ;  /* 0x00000022ac2c723c */ /* 0x000ff000000418ff */
[C---:B-----5:R-:W-:Y:S01]  /*2980*/  HMMA.16816.F32.BF16 R8, R176.reuse, R40, R8 ;  /* 0x00000028b008723c */ /* 0x060fe20000041808 */
[----:B------:R-:W5:Y:S07]  /*2990*/  LDL R6, [R1+0x28] ;  /* 0x0000280001067983 */ /* 0x000f6e0000100800 */
[C---:B------:R-:W-:Y:S01]  /*29a0*/  HMMA.16816.F32.BF16 R16, R176.reuse, R42, R16 ;  /* 0x0000002ab010723c */ /* 0x040fe20000041810 */
[----:B------:R-:W1:Y:S07]  /*29b0*/  LDSM.16.M88.4 R76, [R5+0x1800] ;  /* 0x00180000054c783b */ /* 0x000e6e0000000200 */
[C---:B------:R-:W-:Y:S01]  /*29c0*/  HMMA.16816.F32.BF16 R32, R176.reuse, R62, R36 ;  /* 0x0000003eb020723c */ /* 0x040fe20000041824 */
[----:B------:R-:W-:Y:S04]  /*29d0*/  LDSM.16.M88.4 R72, [R5+0x1000] ;  /* 0x001000000548783b */ /* 0x000fe80000000200 */
[----:B------:R-:W-:Y:S03]  /*29e0*/  LDSM.16.M88.4 R56, [R5] ;  /* 0x000000000538783b */ /* 0x000fe60000000200 */
[C---:B------:R-:W-:Y:S01]  /*29f0*/  HMMA.16816.F32.BF16 R36, R176.reuse, R68, R48 ;  /* 0x00000044b024723c */ /* 0x040fe20000041830 */
[----:B------:R-:W-:Y:S04]  /*2a00*/  LDSM.16.M88.4 R64, [R5+0x800] ;  /* 0x000800000540783b */ /* 0x000fe80000000200 */
[----:B------:R-:W-:Y:S03]  /*2a10*/  LDSM.16.M88.4 R48, [R249+0x2000] ;  /* 0x00200000f930783b */ /* 0x000fe60000000200 */
[----:B------:R-:W-:Y:S01]  /*2a20*/  HMMA.16816.F32.BF16 R40, R176, R70, R44 ;  /* 0x00000046b028723c */ /* 0x000fe2000004182c */
[----:B------:R-:W1:Y:S04]  /*2a30*/  LDSM.16.M88.4 R68, [R250+0x1800] ;  /* 0x00180000fa44783b */ /* 0x000e680000000200 */
[----:B------:R-:W-:Y:S03]  /*2a40*/  LDSM.16.M88.4 R44, [R83] ;  /* 0x00000000532c783b */ /* 0x000fe60000000200 */
[----:B------:R-:W-:Y:S08]  /*2a50*/  HMMA.16816.F32.BF16 R12, R172, R28, RZ ;  /* 0x0000001cac0c723c */ /* 0x000ff000000418ff */
[C---:B-1----:R-:W-:Y:S08]  /*2a60*/  HMMA.16816.F32.BF16 R36, R192.reuse, R76, R36 ;  /* 0x0000004cc024723c */ /* 0x042ff00000041824 */
[----:B------:R-:W-:Y:S01]  /*2a70*/  HMMA.16816.F32.BF16 R40, R192, R78, R40 ;  /* 0x0000004ec028723c */ /* 0x000fe20000041828 */
[----:B------:R-:W1:Y:S07]  /*2a80*/  LDSM.16.M88.4 R76, [R249+0x3800] ;  /* 0x00380000f94c783b */ /* 0x000e6e0000000200 */
[----:B------:R-:W-:Y:S01]  /*2a90*/  HMMA.16816.F32.BF16 R28, R176, R60, R12 ;  /* 0x0000003cb01c723c */ /* 0x000fe2000004180c */
[----:B------:R-:W-:Y:S04]  /*2aa0*/  LDSM.16.M88.4 R12, [R250] ;  /* 0x00000000fa0c783b */ /* 0x000fe80000000200 */
[----:B------:R-:W-:Y:S03]  /*2ab0*/  LDSM.16.M88.4 R60, [R250+0x1000] ;  /* 0x00100000fa3c783b */ /* 0x000fe60000000200 */
[C---:B------:R-:W-:Y:S08]  /*2ac0*/  HMMA.16816.F32.BF16 R36, R196.reuse, R68, R36 ;  /* 0x00000044c424723c */ /* 0x040ff00000041824 */
[----:B------:R-:W-:Y:S01]  /*2ad0*/  HMMA.16816.F32.BF16 R40, R196, R70, R40 ;  /* 0x00000046c428723c */ /* 0x000fe20000041828 */
[----:B------:R-:W-:Y:S07]  /*2ae0*/  LDSM.16.M88.4 R68, [R5+0x3000] ;  /* 0x003000000544783b */ /* 0x000fee0000000200 */
[C---:B------:R-:W-:Y:S08]  /*2af0*/  HMMA.16816.F32.BF16 R28, R192.reuse, R72, R28 ;  /* 0x00000048c01c723c */ /* 0x040ff0000004181c */
[----:B------:R-:W-:Y:S01]  /*2b00*/  HMMA.16816.F32.BF16 R32, R192, R74, R32 ;  /* 0x0000004ac020723c */ /* 0x000fe20000041820 */
[----:B------:R-:W1:Y:S07]  /*2b10*/  LDSM.16.M88.4 R72, [R80] ;  /* 0x000000005048783b */ /* 0x000e6e0000000200 */
[C---:B-1----:R-:W-:Y:S08]  /*2b20*/  HMMA.16816.F32.BF16 R36, R200.reuse, R76, R36 ;  /* 0x0000004cc824723c */ /* 0x042ff00000041824 */
[----:B------:R-:W-:Y:S01]  /*2b30*/  HMMA.16816.F32.BF16 R40, R200, R78, R40 ;  /* 0x0000004ec828723c */ /* 0x000fe20000041828 */
[----:B------:R-:W1:Y:S11]  /*2b40*/  LDSM.16.M88.4 R76, [R5+0x3800] ;  /* 0x00380000054c783b */ /* 0x000e760000000200 */
[----:B------:R-:W-:Y:S04]  /*2b50*/  @!UPT UIADD3 URZ, URZ, URZ, URZ ;  /* 0x0000003f3f3ff290 */ /* 0x000fe8000fffe03f */
[C---:B------:R-:W-:Y:S08]  /*2b60*/  HMMA.16816.F32.BF16 R36, R204.reuse, R72, R36 ;  /* 0x00000048cc24723c */ /* 0x040ff00000041824 */
[----:B------:R-:W-:Y:S01]  /*2b70*/  HMMA.16816.F32.BF16 R40, R204, R74, R40 ;  /* 0x0000004acc28723c */ /* 0x000fe20000041828 */
[----:B------:R-:W1:Y:S11]  /*2b80*/  LDSM.16.M88.4 R72, [R250+0x3800] ;  /* 0x00380000fa48783b */ /* 0x000e760000000200 */
[----:B------:R-:W-:Y:S04]  /*2b90*/  @!UPT UIADD3 URZ, URZ, URZ, URZ ;  /* 0x0000003f3f3ff290 */ /* 0x000fe8000fffe03f */
[C---:B-1----:R-:W-:Y:S08]  /*2ba0*/  HMMA.16816.F32.BF16 R36, R208.reuse, R76, R36 ;  /* 0x0000004cd024723c */ /* 0x042ff00000041824 */
[----:B------:R-:W-:Y:S01]  /*2bb0*/  HMMA.16816.F32.BF16 R40, R208, R78, R40 ;  /* 0x0000004ed028723c */ /* 0x000fe20000041828 */
[----:B------:R-:W-:Y:S11]  /*2bc0*/  LDSM.16.M88.4 R76, [R249+0x5800] ;  /* 0x00580000f94c783b */ /* 0x000ff60000000200 */
[----:B------:R-:W-:Y:S04]  /*2bd0*/  @!UPT UIADD3 URZ, URZ, URZ, URZ ;  /* 0x0000003f3f3ff290 */ /* 0x000fe8000fffe03f */
[C---:B------:R-:W-:Y:S08]  /*2be0*/  HMMA.16816.F32.BF16 R36, R212.reuse, R72, R36 ;  /* 0x00000048d424723c */ /* 0x040ff00000041824 */
[----:B------:R-:W-:Y:S01]  /*2bf0*/  HMMA.16816.F32.BF16 R40, R212, R74, R40 ;  /* 0x0000004ad428723c */ /* 0x000fe20000041828 */
[----:B--2---:R1:W-:Y:S04]  /*2c00*/  LDSM.16.M88.4 R72, [R0] ;  /* 0x000000000048783b */ /* 0x0043e80000000200 */
[----:B-1----:R-:W2:Y:S03]  /*2c10*/  LDL R0, [R1+0x14] ;  /* 0x0000140001007983 */ /* 0x002ea60000100800 */
[C---:B------:R-:W-:Y:S08]  /*2c20*/  HMMA.16816.F32.BF16 R20, R172.reuse, R24, RZ ;  /* 0x00000018ac14723c */ /* 0x040ff000000418ff */
[----:B------:R-:W-:Y:S11]  /*2c30*/  HMMA.16816.F32.BF16 R24, R172, R26, RZ ;  /* 0x0000001aac18723c */ /* 0x000ff600000418ff */
[----:B------:R-:W-:Y:S05]  /*2c40*/  @!UPT UIADD3 URZ, URZ, URZ, URZ ;  /* 0x0000003f3f3ff290 */ /* 0x000fea000fffe03f */
[C---:B------:R-:W-:Y:S08]  /*2c50*/  HMMA.16816.F32.BF16 R20, R176.reuse, R52, R20 ;  /* 0x00000034b014723c */ /* 0x040ff00000041814 */
[----:B------:R-:W-:Y:S01]  /*2c60*/  HMMA.16816.F32.BF16 R24, R176, R54, R24 ;  /* 0x00000036b018723c */ /* 0x000fe20000041818 */
[----:B------:R-:W1:Y:S07]  /*2c70*/  LDSM.16.M88.4 R52, [R250+0x800] ;  /* 0x00080000fa34783b */ /* 0x000e6e0000000200 */
[C---:B------:R-:W-:Y:S08]  /*2c80*/  HMMA.16816.F32.BF16 R8, R192.reuse, R56, R8 ;  /* 0x00000038c008723c */ /* 0x040ff00000041808 */
[C---:B------:R-:W-:Y:S01]  /*2c90*/  HMMA.16816.F32.BF16 R16, R192.reuse, R58, R16 ;  /* 0x0000003ac010723c */ /* 0x040fe20000041810 */
[----:B------:R-:W3:Y:S07]  /*2ca0*/  LDSM.16.M88.4 R56, [R249+0x2800] ;  /* 0x00280000f938783b */ /* 0x000eee0000000200 */
[C---:B------:R-:W-:Y:S08]  /*2cb0*/  HMMA.16816.F32.BF16 R20, R192.reuse, R64, R20 ;  /* 0x00000040c014723c */ /* 0x040ff00000041814 */
[----:B------:R-:W-:Y:S01]  /*2cc0*/  HMMA.16816.F32.BF16 R24, R192, R66, R24 ;  /* 0x00000042c018723c */ /* 0x000fe20000041818 */
[----:B------:R-:W3:Y:S07]  /*2cd0*/  LDSM.16.M88.4 R64, [R249+0x3000] ;  /* 0x00300000f940783b */ /* 0x000eee0000000200 */
[C---:B------:R-:W-:Y:S08]  /*2ce0*/  HMMA.16816.F32.BF16 R8, R196.reuse, R12, R8 ;  /* 0x0000000cc408723c */ /* 0x040ff00000041808 */
[C---:B------:R-:W-:Y:S08]  /*2cf0*/  HMMA.16816.F32.BF16 R16, R196.reuse, R14, R16 ;  /* 0x0000000ec410723c */ /* 0x040ff00000041810 */
[C---:B-1----:R-:W-:Y:S08]  /*2d00*/  HMMA.16816.F32.BF16 R20, R196.reuse, R52, R20 ;  /* 0x00000034c414723c */ /* 0x042ff00000041814 */
[C---:B------:R-:W-:Y:S01]  /*2d10*/  HMMA.16816.F32.BF16 R24, R196.reuse, R54, R24 ;  /* 0x00000036c418723c */ /* 0x040fe20000041818 */
[----:B------:R-:W1:Y:S07]  /*2d20*/  LDSM.16.M88.4 R52, [R82] ;  /* 0x000000005234783b */ /* 0x000e6e0000000200 */
[C---:B------:R-:W-:Y:S08]  /*2d30*/  HMMA.16816.F32.BF16 R28, R196.reuse, R60, R28 ;  /* 0x0000003cc41c723c */ /* 0x040ff0000004181c */
[----:B------:R-:W-:Y:S01]  /*2d40*/  HMMA.16816.F32.BF16 R32, R196, R62, R32 ;  /* 0x0000003ec420723c */ /* 0x000fe20000041820 */
[----:B------:R-:W1:Y:S07]  /*2d50*/  LDSM.16.M88.4 R60, [R81] ;  /* 0x00000000513c783b */ /* 0x000e6e0000000200 */
[C---:B------:R-:W-:Y:S08]  /*2d60*/  HMMA.16816.F32.BF16 R12, R200.reuse, R48, R8 ;  /* 0x00000030c80c723c */ /* 0x040ff00000041808 */
[C---:B------:R-:W-:Y:S01]  /*2d70*/  HMMA.16816.F32.BF16 R8, R200.reuse, R50, R16 ;  /* 0x00000032c808723c */ /* 0x040fe20000041810 */
[----:B------:R-:W1:Y:S07]  /*2d80*/  LDSM.16.M88.4 R48, [R5+0x2000] ;  /* 0x002000000530783b */ /* 0x000e6e0000000200 */
[C---:B---3--:R-:W-:Y:S08]  /*2d90*/  HMMA.16816.F32.BF16 R20, R200.reuse, R56, R20 ;  /* 0x00000038c814723c */ /* 0x048ff00000041814 */
[C---:B------:R-:W-:Y:S01]  /*2da0*/  HMMA.16816.F32.BF16 R24, R200.reuse, R58, R24 ;  /* 0x0000003ac818723c */ /* 0x040fe20000041818 */
[----:B------:R-:W3:Y:S07]  /*2db0*/  LDSM.16.M88.4 R56, [R5+0x2800] ;  /* 0x002800000538783b */ /* 0x000eee0000000200 */
[C---:B------:R-:W-:Y:S08]  /*2dc0*/  HMMA.16816.F32.BF16 R28, R200.reuse, R64, R28 ;  /* 0x00000040c81c723c */ /* 0x040ff0000004181c */
[----:B------:R-:W-:Y:S01]  /*2dd0*/  HMMA.16816.F32.BF16 R32, R200, R66, R32 ;  /* 0x00000042c820723c */ /* 0x000fe20000041820 */
[----:B------:R-:W-:Y:S07]  /*2de0*/  LDSM.16.M88.4 R64, [R250+0x3000] ;  /* 0x00300000fa40783b */ /* 0x000fee0000000200 */
[C---:B------:R-:W-:Y:S08]  /*2df0*/  HMMA.16816.F32.BF16 R16, R204.reuse, R44, R12 ;  /* 0x0000002ccc10723c */ /* 0x040ff0000004180c */
[C---:B------:R-:W-:Y:S01]  /*2e00*/  HMMA.16816.F32.BF16 R12, R204.reuse, R46, R8 ;  /* 0x0000002ecc0c723c */ /* 0x040fe20000041808 */
[----:B------:R-:W3:Y:S07]  /*2e10*/  LDSM.16.M88.4 R44, [R250+0x2000] ;  /* 0x00200000fa2c783b */ /* 0x000eee0000000200 */
[C---:B-1----:R-:W-:Y:S08]  /*2e20*/  HMMA.16816.F32.BF16 R8, R204.reuse, R52, R20 ;  /* 0x00000034cc08723c */ /* 0x042ff00000041814 */
[C---:B------:R-:W-:Y:S01]  /*2e30*/  HMMA.16816.F32.BF16 R24, R204.reuse, R54, R24 ;  /* 0x00000036cc18723c */ /* 0x040fe20000041818 */
[----:B------:R-:W1:Y:S07]  /*2e40*/  LDSM.16.M88.4 R52, [R250+0x2800] ;  /* 0x00280000fa34783b */ /* 0x000e6e0000000200 */
[C---:B------:R-:W-:Y:S08]  /*2e50*/  HMMA.16816.F32.BF16 R28, R204.reuse, R60, R28 ;  /* 0x0000003ccc1c723c */ /* 0x040ff0000004181c */
[----:B------:R-:W-:Y:S01]  /*2e60*/  HMMA.16816.F32.BF16 R32, R204, R62, R32 ;  /* 0x0000003ecc20723c */ /* 0x000fe20000041820 */
[----:B------:R-:W-:Y:S07]  /*2e70*/  LDSM.16.M88.4 R60, [R249+0x4800] ;  /* 0x00480000f93c783b */ /* 0x000fee0000000200 */
[C---:B------:R-:W-:Y:S08]  /*2e80*/  HMMA.16816.F32.BF16 R20, R208.reuse, R48, R16 ;  /* 0x00000030d014723c */ /* 0x040ff00000041810 */
[C---:B------:R-:W-:Y:S01]  /*2e90*/  HMMA.16816.F32.BF16 R16, R208.reuse, R50, R12 ;  /* 0x00000032d010723c */ /* 0x040fe2000004180c */
[----:B------:R-:W1:Y:S07]  /*2ea0*/  LDSM.16.M88.4 R48, [R249+0x4000] ;  /* 0x00400000f930783b */ /* 0x000e6e0000000200 */
[C---:B---3--:R-:W-:Y:S08]  /*2eb0*/  HMMA.16816.F32.BF16 R12, R208.reuse, R56, R8 ;  /* 0x00000038d00c723c */ /* 0x048ff00000041808 */
[C---:B------:R-:W-:Y:S01]  /*2ec0*/  HMMA.16816.F32.BF16 R8, R208.reuse, R58, R24 ;  /* 0x0000003ad008723c */ /* 0x040fe20000041818 */
[----:B------:R3:W-:Y:S07]  /*2ed0*/  LDSM.16.M88.4 R56, [R3] ;  /* 0x000000000338783b */ /* 0x0007ee0000000200 */
[C---:B------:R-:W-:Y:S08]  /*2ee0*/  HMMA.16816.F32.BF16 R28, R208.reuse, R68, R28 ;  /* 0x00000044d01c723c */ /* 0x040ff0000004181c */
[----:B------:R-:W-:Y:S01]  /*2ef0*/  HMMA.16816.F32.BF16 R32, R208, R70, R32 ;  /* 0x00000046d020723c */ /* 0x000fe20000041820 */
[----:B------:R-:W2:Y:S04]  /*2f00*/  LDSM.16.M88.4 R68, [R249+0x5000] ;  /* 0x00500000f944783b */ /* 0x000ea80000000200 */
[----:B---3--:R-:W3:Y:S03]  /*2f10*/  LDL R3, [R1+0x18] ;  /* 0x0000180001037983 */ /* 0x008ee60000100800 */
[C---:B------:R-:W-:Y:S08]  /*2f20*/  HMMA.16816.F32.BF16 R24, R212.reuse, R44, R20 ;  /* 0x0000002cd418723c */ /* 0x040ff00000041814 */
[C---:B------:R-:W-:Y:S01]  /*2f30*/  HMMA.16816.F32.BF16 R20, R212.reuse, R46, R16 ;  /* 0x0000002ed414723c */ /* 0x040fe20000041810 */
[----:B-----5:R-:W5:Y:S07]  /*2f40*/  LDSM.16.M88.4 R44, [R6] ;  /* 0x00000000062c783b */ /* 0x020f6e0000000200 */
[C---:B-1----:R-:W-:Y:S08]  /*2f50*/  HMMA.16816.F32.BF16 R16, R212.reuse, R52, R12 ;  /* 0x00000034d410723c */ /* 0x042ff0000004180c */
[C---:B------:R-:W-:Y:S01]  /*2f60*/  HMMA.16816.F32.BF16 R12, R212.reuse, R54, R8 ;  /* 0x00000036d40c723c */ /* 0x040fe20000041808 */
[----:B------:R-:W-:Y:S07]  /*2f70*/  LDSM.16.M88.4 R52, [R5+0x4000] ;  /* 0x004000000534783b */ /* 0x000fee0000000200 */
[C---:B------:R-:W-:Y:S08]  /*2f80*/  HMMA.16816.F32.BF16 R8, R212.reuse, R64, R28 ;  /* 0x00000040d408723c */ /* 0x040ff0000004181c */
[----:B------:R-:W-:Y:S01]  /*2f90*/  HMMA.16816.F32.BF16 R32, R212, R66, R32 ;  /* 0x00000042d420723c */ /* 0x000fe20000041820 */
[----:B----4-:R1:W4:Y:S07]  /*2fa0*/  LDSM.16.M88.4 R64, [R2] ;  /* 0x000000000240783b */ /* 0x01032e0000000200 */
[C---:B------:R-:W-:Y:S08]  /*2fb0*/  HMMA.16816.F32.BF16 R28, R216.reuse, R48, R24 ;  /* 0x00000030d81c723c */ /* 0x040ff00000041818 */
[C---:B------:R-:W-:Y:S08]  /*2fc0*/  HMMA.16816.F32.BF16 R24, R216.reuse, R50, R20 ;  /* 0x00000032d818723c */ /* 0x040ff00000041814 */
[C---:B------:R-:W-:Y:S01]  /*2fd0*/  HMMA.16816.F32.BF16 R20, R216.reuse, R60, R16 ;  /* 0x0000003cd814723c */ /* 0x040fe20000041810 */
[----:B-1----:R-:W3:Y:S07]  /*2fe0*/  LDL R2, [R1+0x10] ;  /* 0x0000100001027983 */ /* 0x002eee0000100800 */
[C---:B------:R-:W-:Y:S08]  /*2ff0*/  HMMA.16816.F32.BF16 R16, R216.reuse, R62, R12 ;  /* 0x0000003ed810723c */ /* 0x040ff0000004180c */
[C---:B--2---:R-:W-:Y:S08]  /*3000*/  HMMA.16816.F32.BF16 R12, R216.reuse, R68, R8 ;  /* 0x00000044d80c723c */ /* 0x044ff00000041808 */
[C---:B------:R-:W-:Y:S01]  /*3010*/  HMMA.16816.F32.BF16 R8, R216.reuse, R70, R32 ;  /* 0x00000046d808723c */ /* 0x040fe20000041820 */
[----:B------:R-:W-:Y:S07]  /*3020*/  LDSM.16.M88.4 R68, [R5+0x4800] ;  /* 0x004800000544783b */ /* 0x000fee0000000200 */
[----:B------:R-:W-:Y:S08]  /*3030*/  HMMA.16816.F32.BF16 R36, R216, R76, R36 ;  /* 0x0000004cd824723c */ /* 0x000ff00000041824 */
[C---:B-----5:R-:W-:Y:S08]  /*3040*/  HMMA.16816.F32.BF16 R32, R220.reuse, R44, R28 ;  /* 0x0000002cdc20723c */ /* 0x060ff0000004181c */
[C---:B------:R-:W-:Y:S08]  /*3050*/  HMMA.16816.F32.BF16 R28, R220.reuse, R46, R24 ;  /* 0x0000002edc1c723c */ /* 0x040ff00000041818 */
[C---:B------:R-:W-:Y:S08]  /*3060*/  HMMA.16816.F32.BF16 R24, R220.reuse, R56, R20 ;  /* 0x00000038dc18723c */ /* 0x040ff00000041814 */
[C---:B------:R-:W-:Y:S01]  /*3070*/  HMMA.16816.F32.BF16 R20, R220.reuse, R58, R16 ;  /* 0x0000003adc14723c */ /* 0x040fe20000041810 */
[----:B------:R-:W-:Y:S07]  /*3080*/  LDSM.16.M88.4 R56, [R5+0x5800] ;  /* 0x005800000538783b */ /* 0x000fee0000000200 */
[C---:B----4-:R-:W-:Y:S01]  /*3090*/  HMMA.16816.F32.BF16 R16, R220.reuse, R64, R12 ;  /* 0x00000040dc10723c */ /* 0x050fe2000004180c */
[----:B------:R-:W1:Y:S07]  /*30a0*/  LDSM.16.M88.4 R12, [R5+0x5000] ;  /* 0x00500000050c783b */ /* 0x000e6e0000000200 */
[C---:B------:R-:W-:Y:S08]  /*30b0*/  HMMA.16816.F32.BF16 R8, R220.reuse, R66, R8 ;  /* 0x00000042dc08723c */ /* 0x040ff00000041808 */
[----:B------:R-:W-:Y:S01]  /*30c0*/  HMMA.16816.F32.BF16 R64, R220, R72, R36 ;  /* 0x00000048dc40723c */ /* 0x000fe20000041824 */
[----:B------:R-:W2:Y:S07]  /*30d0*/  LDSM.16.M88.4 R36, [R250+0x4000] ;  /* 0x00400000fa24783b */ /* 0x000eae0000000200 */
[C---:B------:R-:W-:Y:S08]  /*30e0*/  HMMA.16816.F32.BF16 R48, R224.reuse, R52, R32 ;  /* 0x00000034e030723c */ /* 0x040ff00000041820 */
[C---:B------:R-:W-:Y:S01]  /*30f0*/  HMMA.16816.F32.BF16 R44, R224.reuse, R54, R28 ;  /* 0x00000036e02c723c */ /* 0x040fe2000004181c */
[----:B------:R-:W4:Y:S07]  /*3100*/  LDSM.16.M88.4 R52, [R250+0x4800] ;  /* 0x00480000fa34783b */ /* 0x000f2e0000000200 */
[C---:B-1----:R-:W-:Y:S01]  /*3110*/  HMMA.16816.F32.BF16 R28, R224.reuse, R12, R16 ;  /* 0x0000000ce01c723c */ /* 0x042fe20000041810 */
[----:B------:R-:W1:Y:S07]  /*3120*/  LDSM.16.M88.4 R16, [R249+0x6000] ;  /* 0x00600000f910783b */ /* 0x000e6e0000000200 */
[----:B------:R-:W-:Y:S08]  /*3130*/  HMMA.16816.F32.BF16 R12, R224, R14, R8 ;  /* 0x0000000ee00c723c */ /* 0x000ff00000041808 */
[----:B--2---:R-:W-:Y:S01]  /*3140*/  HMMA.16816.F32.BF16 R8, R228, R36, R48 ;  /* 0x00000024e408723c */ /* 0x004fe20000041830 */
[----:B------:R2:W-:Y:S04]  /*3150*/  LDSM.16.M88.4 R48, [R0] ;  /* 0x000000000030783b */ /* 0x0005e80000000200 */
[----:B--2---:R-:W2:Y:S03]  /*3160*/  LDL R0, [R1+0xc] ;  /* 0x00000c0001007983 */ /* 0x004ea60000100800 */
[----:B------:R-:W-:Y:S08]  /*3170*/  HMMA.16816.F32.BF16 R40, R216, R78, R40 ;  /* 0x0000004ed828723c */ /* 0x000ff00000041828 */
[----:B------:R-:W-:Y:S11]  /*3180*/  HMMA.16816.F32.BF16 R32, R224, R70, R20 ;  /* 0x00000046e020723c */ /* 0x000ff60000041814 */
[----:B------:R-:W-:Y:S05]  /*3190*/  @!UPT UIADD3 URZ, URZ, URZ, URZ ;  /* 0x0000003f3f3ff290 */ /* 0x000fea000fffe03f */
[----:B------:R-:W-:Y:S01]  /*31a0*/  HMMA.16816.F32.BF16 R60, R220, R74, R40 ;  /* 0x0000004adc3c723c */ /* 0x000fe20000041828 */
[----:B------:R-:W-:Y:S07]  /*31b0*/  LDSM.16.M88.4 R72, [R250+0x5800] ;  /* 0x00580000fa48783b */ /* 0x000fee0000000200 */
[----:B------:R-:W-:Y:S01]  /*31c0*/  HMMA.16816.F32.BF16 R40, R224, R68, R24 ;  /* 0x00000044e028723c */ /* 0x000fe20000041818 */
[----:B------:R-:W5:Y:S07]  /*31d0*/  LDSM.16.M88.4 R68, [R250+0x5000] ;  /* 0x00500000fa44783b */ /* 0x000f6e0000000200 */
[C---:B------:R-:W-:Y:S01]  /*31e0*/  HMMA.16816.F32.BF16 R20, R228.reuse, R38, R44 ;  /* 0x00000026e414723c */ /* 0x040fe2000004182c */
[----:B------:R-:W-:Y:S11]  /*31f0*/  LDSM.16.M88.4 R44, [R249+0x6800] ;  /* 0x00680000f92c783b */ /* 0x000ff60000000200 */
[----:B------:R-:W-:Y:S04]  /*3200*/  @!UPT UIADD3 URZ, URZ, URZ, URZ ;  /* 0x0000003f3f3ff290 */ /* 0x000fe8000fffe03f */
[C---:B----4-:R-:W-:Y:S01]  /*3210*/  HMMA.16816.F32.BF16 R36, R228.reuse, R52, R40 ;  /* 0x00000034e424723c */ /* 0x050fe20000041828 */
[----:B------:R-:W-:Y:S07]  /*3220*/  LDSM.16.M88.4 R40, [R250+0x6000] ;  /* 0x00600000fa28783b */ /* 0x000fee0000000200 */
[----:B------:R-:W-:Y:S01]  /*3230*/  HMMA.16816.F32.BF16 R52, R228, R54, R32 ;  /* 0x00000036e434723c */ /* 0x000fe20000041820 */
[----:B---3--:R-:W3:Y:S07]  /*3240*/  LDSM.16.M88.4 R32, [R3] ;  /* 0x000000000320783b */ /* 0x008eee0000000200 */
[----:B-1----:R-:W-:Y:S08]  /*3250*/  HMMA.16816.F32.BF16 R8, R232, R16, R8 ;  /* 0x00000010e808723c */ /* 0x002ff00000041808 */
[C---:B------:R-:W-:Y:S01]  /*3260*/  HMMA.16816.F32.BF16 R24, R224.reuse, R56, R64 ;  /* 0x00000038e018723c */ /* 0x040fe20000041840 */
[----:B------:R-:W-:Y:S07]  /*3270*/  LDSM.16.M88.4 R64, [R249+0x7800] ;  /* 0x00780000f940783b */ /* 0x000fee0000000200 */
[----:B------:R-:W-:Y:S08]  /*3280*/  HMMA.16816.F32.BF16 R80, R224, R58, R60 ;  /* 0x0000003ae050723c */ /* 0x000ff0000004183c */
[C---:B-----5:R-:W-:Y:S01]  /*3290*/  HMMA.16816.F32.BF16 R60, R228.reuse, R68, R28 ;  /* 0x00000044e43c723c */ /* 0x060fe2000004181c */
[----:B------:R-:W1:Y:S07]  /*32a0*/  LDSM.16.M88.4 R28, [R5+0x6000] ;  /* 0x00600000051c783b */ /* 0x000e6e0000000200 */
[----:B------:R-:W-:Y:S08]  /*32b0*/  HMMA.16816.F32.BF16 R56, R228, R70, R12 ;  /* 0x00000046e438723c */ /* 0x000ff0000004180c */
[----:B------:R-:W-:Y:S08]  /*32c0*/  HMMA.16816.F32.BF16 R12, R232, R18, R20 ;  /* 0x00000012e80c723c */ /* 0x000ff00000041814 */
[----:B---3--:R-:W-:Y:S08]  /*32d0*/  HMMA.16816.F32.BF16 R8, R236, R32, R8 ;  /* 0x00000020ec08723c */ /* 0x008ff00000041808 */
[----:B------:R-:W-:Y:S01]  /*32e0*/  HMMA.16816.F32.BF16 R16, R232, R44, R36 ;  /* 0x0000002ce810723c */ /* 0x000fe20000041824 */
[----:B------:R-:W3:Y:S07]  /*32f0*/  LDSM.16.M88.4 R36, [R249+0x7000] ;  /* 0x00700000f924783b */ /* 0x000eee0000000200 */
[----:B------:R-:W-:Y:S08]  /*3300*/  HMMA.16816.F32.BF16 R12, R236, R34, R12 ;  /* 0x00000022ec0c723c */ /* 0x000ff0000004180c */
[----:B-1----:R-:W-:Y:S08]  /*3310*/  HMMA.16816.F32.BF16 R8, R240, R28, R8 ;  /* 0x0000001cf008723c */ /* 0x002ff00000041808 */
[----:B------:R-:W-:Y:S08]  /*3320*/  HMMA.16816.F32.BF16 R76, R228, R72, R24 ;  /* 0x00000048e44c723c */ /* 0x000ff00000041818 */
[----:B------:R-:W-:Y:S01]  /*3330*/  HMMA.16816.F32.BF16 R24, R232, R46, R52 ;  /* 0x0000002ee818723c */ /* 0x000fe20000041834 */
[----:B------:R-:W1:Y:S04]  /*3340*/  LDSM.16.M88.4 R52, [R2] ;  /* 0x000000000234783b */ /* 0x000e680000000200 */
[----:B------:R-:W4:Y:S03]  /*3350*/  LDSM.16.M88.4 R44, [R5+0x6800] ;  /* 0x00680000052c783b */ /* 0x000f260000000200 */
[----:B------:R-:W-:Y:S08]  /*3360*/  HMMA.16816.F32.BF16 R12, R240, R30, R12 ;  /* 0x0000001ef00c723c */ /* 0x000ff0000004180c */
[----:B------:R-:W-:Y:S08]  /*3370*/  HMMA.16816.F32.BF16 R32, R244, R40, R8 ;  /* 0x00000028f420723c */ /* 0x000ff00000041808 */
[----:B------:R-:W-:Y:S08]  /*3380*/  HMMA.16816.F32.BF16 R20, R236, R48, R16 ;  /* 0x00000030ec14723c */ /* 0x000ff00000041810 */
[----:B---3--:R-:W-:Y:S08]  /*3390*/  HMMA.16816.F32.BF16 R8, R232, R36, R60 ;  /* 0x00000024e808723c */ /* 0x008ff0000004183c */
[----:B------:R-:W-:Y:S08]  /*33a0*/  HMMA.16816.F32.BF16 R16, R236, R50, R24 ;  /* 0x00000032ec10723c */ /* 0x000ff00000041818 */
[----:B------:R-:W-:Y:S01]  /*33b0*/  HMMA.16816.F32.BF16 R28, R244, R42, R12 ;  /* 0x0000002af41c723c */ /* 0x000fe2000004180c */
[----:B------:R-:W3:Y:S07]  /*33c0*/  LDSM.16.M88.4 R40, [R5+0x7000] ;  /* 0x007000000528783b */ /* 0x000eee0000000200 */
[----:B------:R-:W-:Y:S01]  /*33d0*/  HMMA.16816.F32.BF16 R36, R232, R38, R56 ;  /* 0x00000026e824723c */ /* 0x000fe20000041838 */
[----:B------:R-:W5:Y:S07]  /*33e0*/  LDSM.16.M88.4 R56, [R250+0x6800] ;  /* 0x00680000fa38783b */ /* 0x000f6e0000000200 */
[----:B-1----:R-:W-:Y:S08]  /*33f0*/  HMMA.16816.F32.BF16 R12, R236, R52, R8 ;  /* 0x00000034ec0c723c */ /* 0x002ff00000041808 */
[----:B----4-:R-:W-:Y:S08]  /*3400*/  HMMA.16816.F32.BF16 R8, R240, R46, R16 ;  /* 0x0000002ef008723c */ /* 0x010ff00000041810 */
[----:B------:R-:W-:Y:S08]  /*3410*/  HMMA.16816.F32.BF16 R68, R228, R74, R80 ;  /* 0x0000004ae444723c */ /* 0x000ff00000041850 */
[----:B------:R-:W-:Y:S01]  /*3420*/  HMMA.16816.F32.BF16 R20, R240, R44, R20 ;  /* 0x0000002cf014723c */ /* 0x000fe20000041814 */
[----:B------:R-:W-:Y:S01]  /*3430*/  FMUL.FTZ R32, R32, c[0x0][0x320] ;  /* 0x0000c80020207a20 */ /* 0x000fe20000410000 */
[----:B------:R-:W-:Y:S01]  /*3440*/  LDSM.16.M88.4 R44, [R250+0x7000] ;  /* 0x00700000fa2c783b */ /* 0x000fe20000000200 */
[----:B------:R-:W-:-:S02]  /*3450*/  FMUL.FTZ R33, R33, c[0x0][0x320] ;  /* 0x0000c80021217a20 */ /* 0x000fc40000410000 */
[----:B------:R-:W-:-:S03]  /*3460*/  FMUL.FTZ R34, R34, c[0x0][0x320] ;  /* 0x0000c80022227a20 */ /* 0x000fc60000410000 */
[----:B------:R-:W-:Y:S01]  /*3470*/  HMMA.16816.F32.BF16 R60, R232, R64, R76 ;  /* 0x00000040e83c723c */ /* 0x000fe2000004184c */
[----:B------:R-:W-:Y:S01]  /*3480*/  FMUL.FTZ R35, R35, c[0x0][0x320] ;  /* 0x0000c80023237a20 */ /* 0x000fe20000410000 */
[----:B------:R-:W1:Y:S06]  /*3490*/  MUFU.TANH R72, R32 ;  /* 0x0000002000487308 */ /* 0x000e6c0000002400 */
[----:B---3--:R-:W-:Y:S02]  /*34a0*/  HMMA.16816.F32.BF16 R16, R240, R40, R12 ;  /* 0x00000028f010723c */ /* 0x008fe4000004180c */
[----:B------:R-:W3:Y:S06]  /*34b0*/  MUFU.TANH R64, R33 ;  /* 0x0000002100407308 */ /* 0x000eec0000002400 */
[----:B-----5:R-:W-:Y:S01]  /*34c0*/  HMMA.16816.F32.BF16 R12, R244, R58, R8 ;  /* 0x0000003af40c723c */ /* 0x020fe20000041808 */
[----:B--2---:R-:W2:Y:S07]  /*34d0*/  LDSM.16.M88.4 R48, [R0] ;  /* 0x000000000030783b */ /* 0x004eae0000000200 */
[----:B------:R-:W-:Y:S01]  /*34e0*/  HMMA.16816.F32.BF16 R8, R232, R66, R68 ;  /* 0x00000042e808723c */ /* 0x000fe20000041844 */
[----:B------:R-:W4:Y:S08]  /*34f0*/  MUFU.TANH R73, R34 ;  /* 0x0000002200497308 */ /* 0x000f300000002400 */
[----:B------:R5:W1:Y:S01]  /*3500*/  MUFU.TANH R65, R35 ;  /* 0x0000002300417308 */ /* 0x000a620000002400 */
[----:B------:R-:W-:Y:S08]  /*3510*/  HMMA.16816.F32.BF16 R24, R244, R56, R20 ;  /* 0x00000038f418723c */ /* 0x000ff00000041814 */
[----:B-----5:R-:W-:Y:S01]  /*3520*/  HMMA.16816.F32.BF16 R32, R236, R54, R36 ;  /* 0x00000036ec20723c */ /* 0x020fe20000041824 */
[----:B------:R-:W5:Y:S01]  /*3530*/  LDSM.16.M88.4 R36, [R5+0x7800] ;  /* 0x007800000524783b */ /* 0x000f620000000200 */
[----:B------:R-:W-:-:S02]  /*3540*/  FMUL.FTZ R28, R28, c[0x0][0x320] ;  /* 0x0000c8001c1c7a20 */ /* 0x000fc40000410000 */
[----:B------:R-:W-:Y:S02]  /*3550*/  FMUL.FTZ R29, R29, c[0x0][0x320] ;  /* 0x0000c8001d1d7a20 */ /* 0x000fe40000410000 */
[----:B------:R-:W-:Y:S02]  /*3560*/  FMUL.FTZ R30, R30, c[0x0][0x320] ;  /* 0x0000c8001e1e7a20 */ /* 0x000fe40000410000 */
[----:B------:R-:W-:Y:S01]  /*3570*/  FMUL.FTZ R31, R31, c[0x0][0x320] ;  /* 0x0000c8001f1f7a20 */ /* 0x000fe20000410000 */
[C---:B--2---:R-:W-:Y:S01]  /*3580*/  HMMA.16816.F32.BF16 R20, R236.reuse, R48, R60 ;  /* 0x00000030ec14723c */ /* 0x044fe2000004183c */
[----:B------:R-:W2:Y:S07]  /*3590*/  MUFU.TANH R56, R28 ;  /* 0x0000001c00387308 */ /* 0x000eae0000002400 */
[----:B------:R-:W-:Y:S01]  /*35a0*/  HMMA.16816.F32.BF16 R8, R236, R50, R8 ;  /* 0x00000032ec08723c */ /* 0x000fe20000041808 */
[----:B------:R-:W1:Y:S08]  /*35b0*/  MUFU.TANH R54, R29 ;  /* 0x0000001d00367308 */ /* 0x000e700000002400 */
[----:B------:R-:W1:Y:S08]  /*35c0*/  MUFU.TANH R57, R30 ;  /* 0x0000001e00397308 */ /* 0x000e700000002400 */
[----:B------:R1:W1:Y:S01]  /*35d0*/  MUFU.TANH R55, R31 ;  /* 0x0000001f00377308 */ /* 0x0002620000002400 */
[----:B------:R-:W-:-:S02]  /*35e0*/  FMUL.FTZ R24, R24, c[0x0][0x320] ;  /* 0x0000c80018187a20 */ /* 0x000fc40000410000 */
[----:B------:R-:W-:Y:S02]  /*35f0*/  FMUL.FTZ R25, R25, c[0x0][0x320] ;  /* 0x0000c80019197a20 */ /* 0x000fe40000410000 */
[----:B------:R-:W-:Y:S01]  /*3600*/  FMUL.FTZ R26, R26, c[0x0][0x320] ;  /* 0x0000c8001a1a7a20 */ /* 0x000fe20000410000 */
[----:B-1----:R-:W-:Y:S01]  /*3610*/  HMMA.16816.F32.BF16 R28, R240, R42, R32 ;  /* 0x0000002af01c723c */ /* 0x002fe20000041820 */
[----:B------:R-:W1:Y:S01]  /*3620*/  LDSM.16.M88.4 R32, [R250+0x7800] ;  /* 0x00780000fa20783b */ /* 0x000e620000000200 */
[----:B------:R-:W-:Y:S01]  /*3630*/  FMUL.FTZ R27, R27, c[0x0][0x320] ;  /* 0x0000c8001b1b7a20 */ /* 0x000fe20000410000 */
[----:B------:R-:W1:Y:S01]  /*3640*/  MUFU.TANH R53, R24 ;  /* 0x0000001800357308 */ /* 0x000e620000002400 */
[----:B------:R-:W-:Y:S01]  /*3650*/  FMUL.FTZ R12, R12, c[0x0][0x320] ;  /* 0x0000c8000c0c7a20 */ /* 0x000fe20000410000 */
[----:B------:R-:W-:-:S06]  /*3660*/  DEPBAR.LE SB0, 0x0 ;  /* 0x000080000000791a */ /* 0x000fcc0000000000 */
[----:B------:R-:W1:Y:S01]  /*3670*/  MUFU.TANH R52, R25 ;  /* 0x0000001900347308 */ /* 0x000e620000002400 */
[----:B-----5:R-:W-:Y:S07]  /*3680*/  HMMA.16816.F32.BF16 R8, R240, R38, R8 ;  /* 0x00000026f008723c */ /* 0x020fee0000041808 */
[----:B------:R-:W1:Y:S08]  /*3690*/  MUFU.TANH R48, R26 ;  /* 0x0000001a00307308 */ /* 0x000e700000002400 */
[----:B------:R5:W1:Y:S02]  /*36a0*/  MUFU.TANH R43, R27 ;  /* 0x0000001b002b7308 */ /* 0x000a640000002400 */
[----:B-----5:R-:W-:Y:S08]  /*36b0*/  HMMA.16816.F32.BF16 R24, R244, R44, R16 ;  /* 0x0000002cf418723c */ /* 0x020ff00000041810 */
[----:B------:R-:W-:Y:S01]  /*36c0*/  HMMA.16816.F32.BF16 R16, R240, R36, R20 ;  /* 0x00000024f010723c */ /* 0x000fe20000041814 */
[----:B------:R-:W-:-:S02]  /*36d0*/  FMUL.FTZ R13, R13, c[0x0][0x320] ;  /* 0x0000c8000d0d7a20 */ /* 0x000fc40000410000 */
[----:B------:R-:W-:Y:S02]  /*36e0*/  FMUL.FTZ R14, R14, c[0x0][0x320] ;  /* 0x0000c8000e0e7a20 */ /* 0x000fe40000410000 */
[----:B------:R-:W-:Y:S01]  /*36f0*/  FMUL.FTZ R15, R15, c[0x0][0x320] ;  /* 0x0000c8000f0f7a20 */ /* 0x000fe20000410000 */
[----:B------:R-:W2:Y:S02]  /*3700*/  MUFU.TANH R40, R12 ;  /* 0x0000000c00287308 */ /* 0x000ea40000002400 */
[C---:B------:R-:W-:Y:S06]  /*3710*/  HMMA.16816.F32.BF16 R20, R244.reuse, R46, R28 ;  /* 0x0000002ef414723c */ /* 0x040fec000004181c */
[----:B------:R-:W2:Y:S02]  /*3720*/  MUFU.TANH R41, R13 ;  /* 0x0000000d00297308 */ /* 0x000ea40000002400 */
[C---:B-1----:R-:W-:Y:S06]  /*3730*/  HMMA.16816.F32.BF16 R8, R244.reuse, R34, R8 ;  /* 0x00000022f408723c */ /* 0x042fec0000041808 */
[----:B------:R-:W1:Y:S08]  /*3740*/  MUFU.TANH R42, R14 ;  /* 0x0000000e002a7308 */ /* 0x000e700000002400 */
[----:B------:R5:W1:Y:S02]  /*3750*/  MUFU.TANH R36, R15 ;  /* 0x0000000f00247308 */ /* 0x000a640000002400 */
[----:B-----5:R-:W-:Y:S01]  /*3760*/  HMMA.16816.F32.BF16 R12, R244, R32, R16 ;  /* 0x00000020f40c723c */ /* 0x020fe20000041810 */
[----:B------:R-:W-:-:S02]  /*3770*/  FMUL.FTZ R24, R24, c[0x0][0x320] ;  /* 0x0000c80018187a20 */ /* 0x000fc40000410000 */
[----:B------:R-:W-:-:S05]  /*3780*/  FMUL.FTZ R20, R20, c[0x0][0x320] ;  /* 0x0000c80014147a20 */ /* 0x000fca0000410000 */
[----:B------:R-:W-:Y:S01]  /*3790*/  FMUL.FTZ R8, R8, c[0x0][0x320] ;  /* 0x0000c80008087a20 */ /* 0x000fe20000410000 */
[----:B------:R-:W1:Y:S01]  /*37a0*/  MUFU.TANH R28, R24 ;  /* 0x00000018001c7308 */ /* 0x000e620000002400 */
[----:B------:R-:W-:Y:S02]  /*37b0*/  IMAD.MOV.U32 R134, RZ, RZ, R132 ;  /* 0x000000ffff867224 */ /* 0x000fe400078e0084 */
[----:B------:R-:W-:Y:S02]  /*37c0*/  FMUL.FTZ R27, R27, c[0x0][0x320] ;  /* 0x0000c8001b1b7a20 */ /* 0x000fe40000410000 */
[----:B------:R-:W-:Y:S02]  /*37d0*/  FMUL.FTZ R25, R25, c[0x0][0x320] ;  /* 0x0000c80019197a20 */ /* 0x000fe40000410000 */
[----:B------:R-:W-:Y:S01]  /*37e0*/  FMUL.FTZ R26, R26, c[0x0][0x320] ;  /* 0x0000c8001a1a7a20 */ /* 0x000fe20000410000 */
[----:B------:R5:W1:Y:S01]  /*37f0*/  MUFU.TANH R24, R20 ;  /* 0x0000001400187308 */ /* 0x000a620000002400 */
[----:B------:R-:W-:-:S02]  /*3800*/  FMUL.FTZ R22, R22, c[0x0][0x320] ;  /* 0x0000c80016167a20 */ /* 0x000fc40000410000 */
[----:B------:R-:W-:-:S04]  /*3810*/  FMUL.FTZ R23, R23, c[0x0][0x320] ;  /* 0x0000c80017177a20 */ /* 0x000fc80000410000 */
[----:B------:R-:W-:-:S04]  /*3820*/  FMUL.FTZ R12, R12, c[0x0][0x320] ;  /* 0x0000c8000c0c7a20 */ /* 0x000fc80000410000 */
[----:B------:R-:W1:Y:S01]  /*3830*/  MUFU.TANH R19, R12 ;  /* 0x0000000c00137308 */ /* 0x000e620000002400 */
[----:B-----5:R-:W-:Y:S01]  /*3840*/  FMUL.FTZ R20, R21, c[0x0][0x320] ;  /* 0x0000c80015147a20 */ /* 0x020fe20000410000 */
[----:B------:R-:W-:Y:S01]  /*3850*/  ISETP.GT.AND P0, PT, R4, R134, PT ;  /* 0x000000860400720c */ /* 0x000fe20003f04270 */
[----:B------:R-:W-:-:S05]  /*3860*/  FMUL.FTZ R13, R13, c[0x0][0x320] ;  /* 0x0000c8000d0d7a20 */ /* 0x000fca0000410000 */
[----:B------:R5:W1:Y:S01]  /*3870*/  MUFU.TANH R12, R8 ;  /* 0x00000008000c7308 */ /* 0x000a620000002400 */
[----:B------:R-:W-:Y:S02]  /*3880*/  FMUL.FTZ R14, R14, c[0x0][0x320] ;  /* 0x0000c8000e0e7a20 */ /* 0x000fe40000410000 */
[----:B------:R-:W-:Y:S02]  /*3890*/  FMUL.FTZ R15, R15, c[0x0][0x320] ;  /* 0x0000c8000f0f7a20 */ /* 0x000fe40000410000 */
[----:B------:R-:W-:Y:S02]  /*38a0*/  FMUL.FTZ R10, R10, c[0x0][0x320] ;  /* 0x0000c8000a0a7a20 */ /* 0x000fe40000410000 */
[----:B------:R-:W-:Y:S01]  /*38b0*/  FMUL.FTZ R11, R11, c[0x0][0x320] ;  /* 0x0000c8000b0b7a20 */ /* 0x000fe20000410000 */
[----:B------:R1:W1:Y:S01]  /*38c0*/  MUFU.TANH R30, R27 ;  /* 0x0000001b001e7308 */ /* 0x0002620000002400 */
[----:B-----5:R-:W-:-:S07]  /*38d0*/  FMUL.FTZ R8, R9, c[0x0][0x320] ;  /* 0x0000c80009087a20 */ /* 0x020fce0000410000 */
[----:B------:R1:W1:Y:S08]  /*38e0*/  MUFU.TANH R31, R26 ;  /* 0x0000001a001f7308 */ /* 0x0002700000002400 */
[----:B------:R1:W1:Y:S08]  /*38f0*/  MUFU.TANH R29, R22 ;  /* 0x00000016001d7308 */ /* 0x0002700000002400 */
[----:B------:R1:W1:Y:S08]  /*3900*/  MUFU.TANH R27, R23 ;  /* 0x00000017001b7308 */ /* 0x0002700000002400 */
[----:B------:R-:W1:Y:S08]  /*3910*/  MUFU.TANH R25, R25 ;  /* 0x0000001900197308 */ /* 0x000e700000002400 */
[----:B------:R-:W1:Y:S08]  /*3920*/  MUFU.TANH R20, R20 ;  /* 0x0000001400147308 */ /* 0x000e700000002400 */
[----:B------:R1:W1:Y:S08]  /*3930*/  MUFU.TANH R18, R13 ;  /* 0x0000000d00127308 */ /* 0x0002700000002400 */
[----:B------:R1:W1:Y:S08]  /*3940*/  MUFU.TANH R26, R14 ;  /* 0x0000000e001a7308 */ /* 0x0002700000002400 */
[----:B------:R1:W1:Y:S08]  /*3950*/  MUFU.TANH R23, R15 ;  /* 0x0000000f00177308 */ /* 0x0002700000002400 */
[----:B------:R-:W1:Y:S08]  /*3960*/  MUFU.TANH R8, R8 ;  /* 0x0000000800087308 */ /* 0x000e700000002400 */
[----:B------:R1:W1:Y:S08]  /*3970*/  MUFU.TANH R21, R10 ;  /* 0x0000000a00157308 */ /* 0x0002700000002400 */
[----:B------:R1:W1:Y:S01]  /*3980*/  MUFU.TANH R22, R11 ;  /* 0x0000000b00167308 */ /* 0x0002620000002400 */
[----:B------:R-:W-:Y:S01]  /*3990*/  BSSY B0, `(.L_x_832) ;  /* 0x000001c000007945 */ /* 0x000fe20003800000 */
[----:B------:R-:W-:Y:S06]  /*39a0*/  BAR.SYNC.DEFER_BLOCKING 0x0 ;  /* 0x0000000000007b1d */ /* 0x000fec0000010000 */
[----:B------:R-:W-:Y:S05]  /*39b0*/  @!P0 BRA `(.L_x_833) ;  /* 0x0000019000008947 */ /* 0x000fea0003800000 */
[----:B--234-:R-:W-:Y:S01]  /*39c0*/  IADD3 R0, R135, -0x2, RZ ;  /* 0xfffffffe87007810 */ /* 0x01cfe20007ffe0ff */
[----:B------:R-:W-:-:S03]  /*39d0*/  IMAD.MOV.U32 R5, RZ, RZ, c[0x0][0x1e0] ;  /* 0x00007800ff057624 */ /* 0x000fc600078e00ff */
[----:B------:R-:W-:Y:S01]  /*39e0*/  SHF.R.S32.HI R2, RZ, 0x1f, R0 ;  /* 0x0000001fff027819 */ /* 0x000fe20000011400 */
[----:B------:R-:W-:-:S04]  /*39f0*/  IMAD.WIDE.U32 R6, R0, c[0x0][0x1e0], RZ ;  /* 0x0000780000067a25 */ /* 0x000fc800078e00ff */
[----:B------:R-:W-:-:S04]  /*3a00*/  IMAD R2, R2, c[0x0][0x1e0], RZ ;  /* 0x0000780002027a24 */ /* 0x000fc800078e02ff */
[----:B------:R-:W-:Y:S01]  /*3a10*/  IMAD R2, R0, c[0x0][0x1e4], R2 ;  /* 0x0000790000027a24 */ /* 0x000fe200078e0202 */
[----:B------:R-:W-:-:S03]  /*3a20*/  LEA R0, P0, R6, R88, 0x6 ;  /* 0x0000005806007211 */ /* 0x000fc600078030ff */
[----:B------:R-:W-:Y:S01]  /*3a30*/  IMAD.IADD R3, R7, 0x1, R2 ;  /* 0x0000000107037824 */ /* 0x000fe200078e0202 */
[----:B------:R-:W-:Y:S01]  /*3a40*/  LEA R2, P6, R0, c[0x0][0x1c8], 0x1 ;  /* 0x0000720000027a11 */ /* 0x000fe200078c08ff */
[----:B------:R-:W-:-:S03]  /*3a50*/  IMAD.MOV.U32 R7, RZ, RZ, c[0x0][0x1e4] ;  /* 0x00007900ff077624 */ /* 0x000fc600078e00ff */
[----:B------:R-:W-:Y:S02]  /*3a60*/  LEA.HI.X R3, R6, R87, R3, 0x6, P0 ;  /* 0x0000005706037211 */ /* 0x000fe400000f3403 */
[----:B------:R-:W-:Y:S02]  /*3a70*/  LEA R6, P0, R5, R2, 0x6 ;  /* 0x0000000205067211 */ /* 0x000fe400078030ff */
[----:B------:R-:W-:-:S04]  /*3a80*/  LEA.HI.X R3, R0, c[0x0][0x1cc], R3, 0x1, P6 ;  /* 0x0000730000037a11 */ /* 0x000fc800030f0c03 */
[----:B------:R-:W-:Y:S01]  /*3a90*/  LEA.HI.X R7, R5, R3, R7, 0x6, P0 ;  /* 0x0000000305077211 */ /* 0x000fe200000f3407 */
[----:B------:R-:W-:Y:S01]  /*3aa0*/  @!PT LDS RZ, [RZ] ;  /* 0x00000000fffff984 */ /* 0x000fe20000000800 */
[----:B------:R-:W-:Y:S01]  /*3ab0*/  @!PT LDS RZ, [RZ] ;  /* 0x00000000fffff984 */ /* 0x000fe20000000800 */
[----:B------:R-:W-:Y:S01]  /*3ac0*/  @!PT LDS RZ, [RZ] ;  /* 0x00000000fffff984 */ /* 0x000fe20000000800 */
[----:B------:R2:W-:Y:S04]  /*3ad0*/  LDGSTS.E.BYPASS.LTC128B.128 [R86+0x10100], [R2.64], !P5 ;  /* 0x1010000002567fae */ /* 0x0005e8000e901d46 */
[----:B------:R2:W-:Y:S04]  /*3ae0*/  LDGSTS.E.BYPASS.LTC128B.128 [R86+0x12100], [R2.64+0x80], !P4 ;  /* 0x1210008002567fae */ /* 0x0005e8000e101d46 */
[----:B------:R2:W-:Y:S04]  /*3af0*/  LDGSTS.E.BYPASS.LTC128B.128 [R86+0x14100], [R2.64+0x100], !P3 ;  /* 0x1410010002567fae */ /* 0x0005e8000d901d46 */
[----:B------:R2:W-:Y:S04]  /*3b00*/  LDGSTS.E.BYPASS.LTC128B.128 [R86+0x16100], [R2.64+0x180], !P2 ;  /* 0x1610018002567fae */ /* 0x0005e8000d101d46 */
[----:B------:R2:W-:Y:S04]  /*3b10*/  LDGSTS.E.BYPASS.LTC128B.128 [R86+0x11100], [R6.64], !P5 ;  /* 0x1110000006567fae */ /* 0x0005e8000e901d46 */
[----:B------:R2:W-:Y:S04]  /*3b20*/  LDGSTS.E.BYPASS.LTC128B.128 [R86+0x13100], [R6.64+0x80], !P4 ;  /* 0x1310008006567fae */ /* 0x0005e8000e101d46 */
[----:B------:R2:W-:Y:S04]  /*3b30*/  LDGSTS.E.BYPASS.LTC128B.128 [R86+0x15100], [R6.64+0x100], !P3 ;  /* 0x1510010006567fae */ /* 0x0005e8000d901d46 */
[----:B------:R2:W-:Y:S02]  /*3b40*/  LDGSTS.E.BYPASS.LTC128B.128 [R86+0x17100], [R6.64+0x180], !P2 ;  /* 0x1710018006567fae */ /* 0x0005e4000d101d46 */
.L_x_833:
[----:B--234-:R-:W-:Y:S05]  /*3b50*/  BSYNC B0 ;  /* 0x0000000000007941 */ /* 0x01cfea0003800000 */
.L_x_832:
[----:B------:R-:W2:Y:S04]  /*3b60*/  LDL R0, [R1+0xf8] ;  /* 0x0000f80001007983 */ /* 0x000ea80000100800 */
[----:B------:R-:W3:Y:S01]  /*3b70*/  LDL R3, [R1+0x90] ;  /* 0x0000900001037983 */ /* 0x000ee20000100800 */
[----:B------:R-:W-:-:S03]  /*3b80*/  IMAD R4, R4, R85, 0x1 ;  /* 0x0000000104047424 */ /* 0x000fc600078e0255 */
[----:B------:R-:W-:Y:S04]  /*3b90*/  LDSM.16.MT88.4 R44, [R251] ;  /* 0x00000000fb2c783b */ /* 0x000fe80000004200 */
[----:B------:R-:W-:Y:S04]  /*3ba0*/  LDSM.16.MT88.4 R68, [R251+0x2000] ;  /* 0x00200000fb44783b */ /* 0x000fe80000004200 */
[----:B------:R-:W-:Y:S04]  /*3bb0*/  LDSM.16.MT88.4 R76, [R248+0x4000] ;  /* 0x00400000f84c783b */ /* 0x000fe80000004200 */
[----:B------:R-:W0:Y:S01]  /*3bc0*/  LDGDEPBAR ;  /* 0x00000000000079af */ /* 0x000e220000000000 */
[----:B--2---:R-:W-:-:S04]  /*3bd0*/  IMAD.IADD R0, R0, 0x1, R128 ;  /* 0x0000000100007824 */ /* 0x004fc800078e0280 */
[----:B------:R-:W-:Y:S01]  /*3be0*/  @P1 IMAD.HI.U32 R2, R0, c[0x0][0x2c8], RZ ;  /* 0x0000b20000021a27 */ /* 0x000fe200078e00ff */
[----:B------:R2:W-:Y:S04]  /*3bf0*/  STL [R1+0x88], R0 ;  /* 0x0000880001007387 */ /* 0x0005e80000100800 */
[----:B------:R-:W4:Y:S04]  /*3c00*/  LDL R49, [R1+0x48] ;  /* 0x0000480001317983 */ /* 0x000f280000100800 */
[----:B------:R-:W5:Y:S01]  /*3c10*/  LDL R127, [R1+0x4] ;  /* 0x00000400017f7983 */ /* 0x000f620000100800 */
[----:B--2---:R-:W-:-:S05]  /*3c20*/  @P1 SHF.R.U32.HI R0, RZ, c[0x0][0x2cc], R2 ;  /* 0x0000b300ff001a19 */ /* 0x004fca0000011602 */
[----:B------:R-:W2:Y:S04]  /*3c30*/  SHFL.IDX PT, R2, R0, RZ, 0x1c1f ;  /* 0x001c1fff00027589 */ /* 0x000ea800000e0000 */
[----:B------:R3:W1:Y:S02]  /*3c40*/  SHFL.IDX PT, R5, R0, 0x1, 0x1c1f ;  /* 0x003c1f0000057f89 */ /* 0x00066400000e0000 */
[----:B---3--:R-:W-:Y:S01]  /*3c50*/  IADD3 R0, -R3, c[0x0][0x1d0], R4 ;  /* 0x0000740003007a10 */ /* 0x008fe20007ffe104 */
[----:B------:R-:W-:-:S03]  /*3c60*/  IMAD.IADD R3, R84, 0x1, -R3 ;  /* 0x0000000154037824 */ /* 0x000fc600078e0a03 */
[----:B------:R-:W-:-:S05]  /*3c70*/  IADD3 R0, R0, -c[0x0][0x168], RZ ;  /* 0x80005a0000007a10 */ /* 0x000fca0007ffe0ff */
[----:B--2---:R-:W-:-:S05]  /*3c80*/  IMAD.IADD R2, R0, 0x1, R2 ;  /* 0x0000000100027824 */ /* 0x004fca00078e0202 */
[----:B------:R-:W-:-:S04]  /*3c90*/  IMNMX R2, R3, R2, PT ;  /* 0x0000000203027217 */ /* 0x000fc80003800200 */
[C---:B------:R-:W-:Y:S02]  /*3ca0*/  ISETP.GT.AND P6, PT, R2.reuse, RZ, PT ;  /* 0x000000ff0200720c */ /* 0x040fe40003fc4270 */
[----:B------:R-:W-:Y:S02]  /*3cb0*/  ISETP.GT.AND P0, PT, R2, 0x1, PT ;  /* 0x000000010200780c */ /* 0x000fe40003f04270 */
[----:B------:R-:W-:Y:S02]  /*3cc0*/  FSEL R16, R72, -INF , P6 ;  /* 0xff80000048107808 */ /* 0x000fe40003000000 */
[----:B------:R-:W-:Y:S02]  /*3cd0*/  ISETP.GT.AND P6, PT, R2, 0x8, PT ;  /* 0x000000080200780c */ /* 0x000fe40003fc4270 */
[----:B-1----:R-:W-:Y:S02]  /*3ce0*/  FSEL R15, R64, -INF , P0 ;  /* 0xff800000400f7808 */ /* 0x002fe40000000000 */
[----:B------:R-:W-:Y:S01]  /*3cf0*/  ISETP.GT.AND P0, PT, R2, 0x9, PT ;  /* 0x000000090200780c */ /* 0x000fe20003f04270 */
[----:B------:R-:W-:Y:S01]  /*3d00*/  IMAD.IADD R0, R0, 0x1, R5 ;  /* 0x0000000100007824 */ /* 0x000fe200078e0205 */
[----:B------:R-:W-:-:S02]  /*3d10*/  FSEL R5, R56, -INF , P6 ;  /* 0xff80000038057808 */ /* 0x000fc40003000000 */
[----:B------:R-:W-:Y:S02]  /*3d20*/  ISETP.GT.AND P6, PT, R2, 0x10, PT ;  /* 0x000000100200780c */ /* 0x000fe40003fc4270 */
[----:B------:R-:W-:Y:S02]  /*3d30*/  FSEL R4, R54, -INF , P0 ;  /* 0xff80000036047808 */ /* 0x000fe40000000000 */
[----:B------:R-:W-:Y:S02]  /*3d40*/  ISETP.GT.AND P0, PT, R2, 0x11, PT ;  /* 0x000000110200780c */ /* 0x000fe40003f04270 */
[----:B------:R-:W-:Y:S02]  /*3d50*/  FMNMX.FTZ R6, R16, R15, !PT ;  /* 0x0000000f10067209 */ /* 0x000fe40007810000 */
[----:B------:R-:W-:Y:S02]  /*3d60*/  IMNMX R0, R3, R0, PT ;  /* 0x0000000003007217 */ /* 0x000fe40003800200 */
[----:B------:R-:W-:-:S02]  /*3d70*/  FSEL R3, R53, -INF , P6 ;  /* 0xff80000035037808 */ /* 0x000fc40003000000 */
[----:B------:R-:W-:Y:S02]  /*3d80*/  ISETP.GT.AND P6, PT, R2, 0x18, PT ;  /* 0x000000180200780c */ /* 0x000fe40003fc4270 */
[----:B------:R-:W-:Y:S02]  /*3d90*/  FSEL R14, R52, -INF , P0 ;  /* 0xff800000340e7808 */ /* 0x000fe40000000000 */
[----:B------:R-:W-:Y:S02]  /*3da0*/  FMNMX.FTZ R6, R5, R6, !PT ;  /* 0x0000000605067209 */ /* 0x000fe40007810000 */
[----:B------:R-:W-:Y:S02]  /*3db0*/  ISETP.GT.AND P0, PT, R2, 0x19, PT ;  /* 0x000000190200780c */ /* 0x000fe40003f04270 */
[----:B------:R-:W-:Y:S02]  /*3dc0*/  FSEL R13, R40, -INF , P6 ;  /* 0xff800000280d7808 */ /* 0x000fe40003000000 */
[----:B------:R-:W-:-:S02]  /*3dd0*/  ISETP.GT.AND P6, PT, R2, 0x20, PT ;  /* 0x000000200200780c */ /* 0x000fc40003fc4270 */
[----:B------:R-:W-:Y:S02]  /*3de0*/  FMNMX.FTZ R6, R4, R6, !PT ;  /* 0x0000000604067209 */ /* 0x000fe40007810000 */
[----:B------:R-:W-:Y:S02]  /*3df0*/  FSEL R17, R41, -INF , P0 ;  /* 0xff80000029117808 */ /* 0x000fe40000000000 */
[----:B------:R-:W-:Y:S02]  /*3e00*/  ISETP.GT.AND P0, PT, R2, 0x21, PT ;  /* 0x000000210200780c */ /* 0x000fe40003f04270 */
[----:B------:R-:W-:Y:S02]  /*3e10*/  FSEL R108, R28, -INF , P6 ;  /* 0xff8000001c6c7808 */ /* 0x000fe40003000000 */
[----:B------:R-:W-:Y:S02]  /*3e20*/  FMNMX.FTZ R6, R3, R6, !PT ;  /* 0x0000000603067209 */ /* 0x000fe40007810000 */
[----:B------:R-:W-:-:S02]  /*3e30*/  ISETP.GT.AND P6, PT, R2, 0x28, PT ;  /* 0x000000280200780c */ /* 0x000fc40003fc4270 */
[----:B------:R-:W-:Y:S02]  /*3e40*/  FSEL R107, R25, -INF , P0 ;  /* 0xff800000196b7808 */ /* 0x000fe40000000000 */
[----:B------:R-:W-:Y:S02]  /*3e50*/  ISETP.GT.AND P0, PT, R2, 0x29, PT ;  /* 0x000000290200780c */ /* 0x000fe40003f04270 */
[----:B------:R-:W-:Y:S02]  /*3e60*/  FMNMX.FTZ R6, R14, R6, !PT ;  /* 0x000000060e067209 */ /* 0x000fe40007810000 */
[----:B------:R-:W-:Y:S02]  /*3e70*/  FSEL R105, R24, -INF , P6 ;  /* 0xff80000018697808 */ /* 0x000fe40003000000 */
[----:B------:R-:W-:Y:S02]  /*3e80*/  ISETP.GT.AND P6, PT, R2, 0x30, PT ;  /* 0x000000300200780c */ /* 0x000fe40003fc4270 */
[----:B------:R-:W-:-:S02]  /*3e90*/  FSEL R104, R20, -INF , P0 ;  /* 0xff80000014687808 */ /* 0x000fc40000000000 */
[C---:B------:R-:W-:Y:S02]  /*3ea0*/  ISETP.GT.AND P0, PT, R2.reuse, 0x31, PT ;  /* 0x000000310200780c */ /* 0x040fe40003f04270 */
[----:B------:R-:W-:Y:S02]  /*3eb0*/  FMNMX.FTZ R6, R13, R6, !PT ;  /* 0x000000060d067209 */ /* 0x000fe40007810000 */
[----:B------:R-:W-:Y:S02]  /*3ec0*/  FSEL R102, R19, -INF , P6 ;  /* 0xff80000013667808 */ /* 0x000fe40003000000 */
[----:B------:R-:W-:Y:S02]  /*3ed0*/  ISETP.GT.AND P6, PT, R2, 0x38, PT ;  /* 0x000000380200780c */ /* 0x000fe40003fc4270 */
[----:B------:R-:W-:Y:S02]  /*3ee0*/  FSEL R98, R18, -INF , P0 ;  /* 0xff80000012627808 */ /* 0x000fe40000000000 */
[----:B------:R-:W-:-:S02]  /*3ef0*/  FMNMX.FTZ R6, R17, R6, !PT ;  /* 0x0000000611067209 */ /* 0x000fc40007810000 */
[----:B------:R-:W-:Y:S02]  /*3f00*/  ISETP.GT.AND P0, PT, R2, 0x39, PT ;  /* 0x000000390200780c */ /* 0x000fe40003f04270 */
[----:B------:R-:W-:Y:S02]  /*3f10*/  FSEL R97, R12, -INF , P6 ;  /* 0xff8000000c617808 */ /* 0x000fe40003000000 */
[----:B------:R-:W-:Y:S02]  /*3f20*/  FMNMX.FTZ R2, R108, R6, !PT ;  /* 0x000000066c027209 */ /* 0x000fe40007810000 */
[----:B------:R-:W-:Y:S02]  /*3f30*/  ISETP.GT.AND P6, PT, R0, RZ, PT ;  /* 0x000000ff0000720c */ /* 0x000fe40003fc4270 */
[----:B------:R-:W-:Y:S02]  /*3f40*/  FSEL R96, R8, -INF , P0 ;  /* 0xff80000008607808 */ /* 0x000fe40000000000 */
[----:B------:R-:W-:-:S02]  /*3f50*/  ISETP.GT.AND P0, PT, R0, 0x1, PT ;  /* 0x000000010000780c */ /* 0x000fc40003f04270 */
[----:B------:R-:W-:Y:S02]  /*3f60*/  FMNMX.FTZ R2, R107, R2, !PT ;  /* 0x000000026b027209 */ /* 0x000fe40007810000 */
[----:B------:R-:W-:Y:S02]  /*3f70*/  FSEL R12, R73, -INF , P6 ;  /* 0xff800000490c7808 */ /* 0x000fe40003000000 */
[C---:B------:R-:W-:Y:S01]  /*3f80*/  ISETP.GT.AND P6, PT, R0.reuse, 0x8, PT ;  /* 0x000000080000780c */ /* 0x040fe20003fc4270 */
[----:B------:R-:W-:Y:S01]  /*3f90*/  LDSM.16.MT88.4 R72, [R251+0x2800] ;  /* 0x00280000fb48783b */ /* 0x000fe20000004200 */
[----:B------:R-:W-:Y:S02]  /*3fa0*/  FSEL R11, R65, -INF , P0 ;  /* 0xff800000410b7808 */ /* 0x000fe40000000000 */
[----:B------:R-:W-:Y:S01]  /*3fb0*/  FMNMX.FTZ R2, R105, R2, !PT ;  /* 0x0000000269027209 */ /* 0x000fe20007810000 */
[----:B------:R-:W-:Y:S01]  /*3fc0*/  LDSM.16.MT88.4 R64, [R252+0x2000] ;  /* 0x00200000fc40783b */ /* 0x000fe20000004200 */
[----:B------:R-:W-:-:S02]  /*3fd0*/  ISETP.GT.AND P0, PT, R0, 0x9, PT ;  /* 0x000000090000780c */ /* 0x000fc40003f04270 */
[----:B------:R-:W-:Y:S02]  /*3fe0*/  FSEL R10, R57, -INF , P6 ;  /* 0xff800000390a7808 */ /* 0x000fe40003000000 */
[----:B------:R-:W-:Y:S01]  /*3ff0*/  FMNMX.FTZ R6, R12, R11, !PT ;  /* 0x0000000b0c067209 */ /* 0x000fe20007810000 */
[----:B------:R-:W-:Y:S01]  /*4000*/  LDSM.16.MT88.4 R56, [R251+0x800] ;  /* 0x00080000fb38783b */ /* 0x000fe20000004200 */
[----:B------:R-:W-:Y:S02]  /*4010*/  FMNMX.FTZ R2, R104, R2, !PT ;  /* 0x0000000268027209 */ /* 0x000fe40007810000 */
[----:B------:R-:W-:Y:S02]  /*4020*/  ISETP.GT.AND P6, PT, R0, 0x10, PT ;  /* 0x000000100000780c */ /* 0x000fe40003fc4270 */
[----:B------:R-:W-:Y:S02]  /*4030*/  FSEL R9, R55, -INF , P0 ;  /* 0xff80000037097808 */ /* 0x000fe40000000000 */
[----:B------:R-:W-:-:S02]  /*4040*/  FMNMX.FTZ R6, R10, R6, !PT ;  /* 0x000000060a067209 */ /* 0x000fc40007810000 */
[----:B------:R-:W-:Y:S02]  /*4050*/  FMNMX.FTZ R2, R102, R2, !PT ;  /* 0x0000000266027209 */ /* 0x000fe40007810000 */
[----:B------:R-:W-:Y:S02]  /*4060*/  ISETP.GT.AND P0, PT, R0, 0x11, PT ;  /* 0x000000110000780c */ /* 0x000fe40003f04270 */
[----:B------:R-:W-:Y:S02]  /*4070*/  FSEL R8, R48, -INF , P6 ;  /* 0xff80000030087808 */ /* 0x000fe40003000000 */
[----:B------:R-:W-:Y:S02]  /*4080*/  FMNMX.FTZ R6, R9, R6, !PT ;  /* 0x0000000609067209 */ /* 0x000fe40007810000 */
[----:B------:R-:W-:Y:S02]  /*4090*/  FMNMX.FTZ R2, R98, R2, !PT ;  /* 0x0000000262027209 */ /* 0x000fe40007810000 */
[----:B------:R-:W-:-:S02]  /*40a0*/  ISETP.GT.AND P6, PT, R0, 0x18, PT ;  /* 0x000000180000780c */ /* 0x000fc40003fc4270 */
[----:B------:R-:W-:Y:S02]  /*40b0*/  FSEL R7, R43, -INF , P0 ;  /* 0xff8000002b077808 */ /* 0x000fe40000000000 */
[----:B------:R-:W-:Y:S02]  /*40c0*/  FMNMX.FTZ R18, R8, R6, !PT ;  /* 0x0000000608127209 */ /* 0x000fe40007810000 */
[----:B------:R-:W-:Y:S02]  /*40d0*/  FMNMX.FTZ R2, R97, R2, !PT ;  /* 0x0000000261027209 */ /* 0x000fe40007810000 */
[----:B------:R-:W-:Y:S02]  /*40e0*/  ISETP.GT.AND P0, PT, R0, 0x19, PT ;  /* 0x000000190000780c */ /* 0x000fe40003f04270 */
[----:B------:R-:W-:Y:S02]  /*40f0*/  FSEL R6, R42, -INF , P6 ;  /* 0xff8000002a067808 */ /* 0x000fe40003000000 */
[----:B------:R-:W-:Y:S01]  /*4100*/  FMNMX.FTZ R19, R7, R18, !PT ;  /* 0x0000001207137209 */ /* 0x000fe20007810000 */
[----:B------:R-:W-:Y:S01]  /*4110*/  LDSM.16.MT88.4 R40, [R252+0x800] ;  /* 0x00080000fc28783b */ /* 0x000fe20000004200 */
[----:B------:R-:W-:-:S02]  /*4120*/  FMNMX.FTZ R133, R96, R2, !PT ;  /* 0x0000000260857209 */ /* 0x000fc40007810000 */
[----:B------:R-:W-:Y:S02]  /*4130*/  ISETP.GT.AND P6, PT, R0, 0x20, PT ;  /* 0x000000200000780c */ /* 0x000fe40003fc4270 */
[----:B------:R-:W-:Y:S02]  /*4140*/  FSEL R18, R36, -INF , P0 ;  /* 0xff80000024127808 */ /* 0x000fe40000000000 */
[----:B------:R-:W-:Y:S01]  /*4150*/  FMNMX.FTZ R2, R6, R19, !PT ;  /* 0x0000001306027209 */ /* 0x000fe20007810000 */
[----:B------:R-:W-:Y:S01]  /*4160*/  LDSM.16.MT88.4 R36, [R248+0x800] ;  /* 0x00080000f824783b */ /* 0x000fe20000004200 */
        /* <DEDUP_REMOVED lines=8> */
[----:B------:R-:W-:Y:S01]  /*41f0*/  FMNMX.FTZ R2, R106, R2, !PT ;  /* 0x000000026a027209 */ /* 0x000fe20007810000 */
[----:B------:R-:W1:Y:S01]  /*4200*/  SHFL.BFLY PT, R19, R133, 0x2, 0x1f ;  /* 0x0c401f0085137f89 */ /* 0x000e6200000e0000 */
[----:B------:R-:W-:-:S02]  /*4210*/  ISETP.GT.AND P6, PT, R0, 0x30, PT ;  /* 0x000000300000780c */ /* 0x000fc40003fc4270 */
[----:B------:R-:W-:Y:S01]  /*4220*/  FSEL R111, R27, -INF , P0 ;  /* 0xff8000001b6f7808 */ /* 0x000fe20000000000 */
[----:B------:R-:W-:Y:S01]  /*4230*/  LDSM.16.MT88.4 R28, [R252] ;  /* 0x00000000fc1c783b */ /* 0x000fe20000004200 */
[----:B------:R-:W-:Y:S02]  /*4240*/  FMNMX.FTZ R2, R103, R2, !PT ;  /* 0x0000000267027209 */ /* 0x000fe40007810000 */
[----:B------:R-:W-:Y:S02]  /*4250*/  ISETP.GT.AND P0, PT, R0, 0x31, PT ;  /* 0x000000310000780c */ /* 0x000fe40003f04270 */
[----:B------:R-:W-:Y:S02]  /*4260*/  FSEL R110, R26, -INF , P6 ;  /* 0xff8000001a6e7808 */ /* 0x000fe40003000000 */
[----:B------:R-:W-:Y:S02]  /*4270*/  FMNMX.FTZ R2, R111, R2, !PT ;  /* 0x000000026f027209 */ /* 0x000fe40007810000 */
[----:B------:R-:W-:-:S02]  /*4280*/  ISETP.GT.AND P6, PT, R0, 0x38, PT ;  /* 0x000000380000780c */ /* 0x000fc40003fc4270 */
[----:B------:R-:W-:Y:S02]  /*4290*/  FSEL R109, R23, -INF , P0 ;  /* 0xff800000176d7808 */ /* 0x000fe40000000000 */
[----:B------:R-:W-:Y:S02]  /*42a0*/  FMNMX.FTZ R2, R110, R2, !PT ;  /* 0x000000026e027209 */ /* 0x000fe40007810000 */
[----:B------:R-:W-:Y:S02]  /*42b0*/  ISETP.GT.AND P0, PT, R0, 0x39, PT ;  /* 0x000000390000780c */ /* 0x000fe40003f04270 */
[----:B------:R-:W-:Y:S02]  /*42c0*/  FSEL R100, R21, -INF , P6 ;  /* 0xff80000015647808 */ /* 0x000fe40003000000 */
[----:B------:R-:W-:Y:S02]  /*42d0*/  FMNMX.FTZ R132, R109, R2, !PT ;  /* 0x000000026d847209 */ /* 0x000fe40007810000 */
[----:B------:R-:W-:-:S02]  /*42e0*/  FSEL R99, R22, -INF , P0 ;  /* 0xff80000016637808 */ /* 0x000fc40000000000 */
[----:B------:R-:W-:Y:S01]  /*42f0*/  FMNMX.FTZ R132, R100, R132, !PT ;  /* 0x0000008464847209 */ /* 0x000fe20007810000 */
[----:B------:R-:W-:Y:S03]  /*4300*/  LDSM.16.MT88.4 R20, [R248] ;  /* 0x00000000f814783b */ /* 0x000fe60000004200 */
[----:B------:R-:W-:Y:S02]  /*4310*/  FMNMX.FTZ R132, R99, R132, !PT ;  /* 0x0000008463847209 */ /* 0x000fe40007810000 */
[----:B-1----:R-:W-:-:S03]  /*4320*/  FMNMX.FTZ R133, R133, R19, !PT ;  /* 0x0000001385857209 */ /* 0x002fc60007810000 */
[----:B------:R-:W1:Y:S04]  /*4330*/  SHFL.BFLY PT, R19, R132, 0x2, 0x1f ;  /* 0x0c401f0084137f89 */ /* 0x000e6800000e0000 */
[----:B------:R-:W2:Y:S01]  /*4340*/  SHFL.BFLY PT, R0, R133, 0x1, 0x1f ;  /* 0x0c201f0085007f89 */ /* 0x000ea200000e0000 */
[----:B-1----:R-:W-:Y:S02]  /*4350*/  FMNMX.FTZ R132, R132, R19, !PT ;  /* 0x0000001384847209 */ /* 0x002fe40007810000 */
[----:B--2---:R-:W-:-:S03]  /*4360*/  FMNMX.FTZ R133, R133, R0, !PT ;  /* 0x0000000085857209 */ /* 0x004fc60007810000 */
[----:B------:R-:W1:Y:S01]  /*4370*/  SHFL.BFLY PT, R0, R132, 0x1, 0x1f ;  /* 0x0c201f0084007f89 */ /* 0x000e6200000e0000 */
[C---:B------:R-:W-:Y:S01]  /*4380*/  FSETP.NEU.FTZ.AND P0, PT, R133.reuse, -INF , PT ;  /* 0xff8000008500780b */ /* 0x040fe20003f1d000 */
[----:B------:R-:W-:Y:S02]  /*4390*/  FMUL.FTZ R2, R133, c[0x0][0x2d0] ;  /* 0x0000b40085027a20 */ /* 0x000fe40000410000 */
[----:B----4-:R2:W3:Y:S03]  /*43a0*/  LDSM.16.MT88.4 R24, [R49] ;  /* 0x000000003118783b */ /* 0x0104e60000004200 */
[----:B------:R-:W-:Y:S01]  /*43b0*/  FSEL R2, R2, RZ, P0 ;  /* 0x000000ff02027208 */ /* 0x000fe20000000000 */
[----:B-----5:R-:W-:Y:S04]  /*43c0*/  LDSM.16.MT88.4 R60, [R127+0x800] ;  /* 0x000800007f3c783b */ /* 0x020fe80000004200 */
[----:B------:R-:W-:Y:S01]  /*43d0*/  FFMA.FTZ R3, R3, c[0x0][0x2d0], -R2 ;  /* 0x0000b40003037a23 */ /* 0x000fe20000010802 */
[----:B------:R-:W-:Y:S01]  /*43e0*/  LDSM.16.MT88.4 R52, [R127+0x2000] ;  /* 0x002000007f34783b */ /* 0x000fe20000004200 */
[----:B-1----:R-:W-:-:S04]  /*43f0*/  FMNMX.FTZ R132, R132, R0, !PT ;  /* 0x0000000084847209 */ /* 0x002fc80007810000 */
[C---:B------:R-:W-:Y:S01]  /*4400*/  FSETP.NEU.FTZ.AND P0, PT, R132.reuse, -INF , PT ;  /* 0xff8000008400780b */ /* 0x040fe20003f1d000 */
[----:B------:R-:W-:Y:S01]  /*4410*/  FMUL.FTZ R0, R132, c[0x0][0x2d0] ;  /* 0x0000b40084007a20 */ /* 0x000fe20000410000 */
[----:B------:R1:W-:Y:S04]  /*4420*/  MUFU.EX2 R90, R3 ;  /* 0x00000003005a7308 */ /* 0x0003e80000000800 */
[----:B------:R-:W-:Y:S01]  /*4430*/  FSEL R0, R0, RZ, P0 ;  /* 0x000000ff00007208 */ /* 0x000fe20000000000 */
[--C-:B------:R-:W-:Y:S02]  /*4440*/  FFMA.FTZ R16, R16, c[0x0][0x2d0], -R2.reuse ;  /* 0x0000b40010107a23 */ /* 0x100fe40000010802 */
[--C-:B------:R-:W-:Y:S02]  /*4450*/  FFMA.FTZ R15, R15, c[0x0][0x2d0], -R2.reuse ;  /* 0x0000b4000f0f7a23 */ /* 0x100fe40000010802 */
[----:B------:R-:W-:-:S02]  /*4460*/  FFMA.FTZ R5, R5, c[0x0][0x2d0], -R2 ;  /* 0x0000b40005057a23 */ /* 0x000fc40000010802 */
[----:B------:R-:W-:Y:S02]  /*4470*/  FFMA.FTZ R4, R4, c[0x0][0x2d0], -R2 ;  /* 0x0000b40004047a23 */ /* 0x000fe40000010802 */
[--C-:B-1----:R-:W-:Y:S02]  /*4480*/  FFMA.FTZ R3, R10, c[0x0][0x2d0], -R0.reuse ;  /* 0x0000b4000a037a23 */ /* 0x102fe40000010800 */
[--C-:B------:R-:W-:Y:S02]  /*4490*/  FFMA.FTZ R12, R12, c[0x0][0x2d0], -R0.reuse ;  /* 0x0000b4000c0c7a23 */ /* 0x100fe40000010800 */
[----:B------:R1:W-:Y:S01]  /*44a0*/  MUFU.EX2 R82, R3 ;  /* 0x0000000300527308 */ /* 0x0003e20000000800 */
[----:B------:R-:W-:-:S07]  /*44b0*/  FFMA.FTZ R11, R11, c[0x0][0x2d0], -R0 ;  /* 0x0000b4000b0b7a23 */ /* 0x000fce0000010800 */
[----:B------:R-:W-:Y:S01]  /*44c0*/  MUFU.EX2 R85, R16 ;  /* 0x0000001000557308 */ /* 0x000fe20000000800 */
[----:B-1----:R-:W-:-:S07]  /*44d0*/  FFMA.FTZ R3, R9, c[0x0][0x2d0], -R0 ;  /* 0x0000b40009037a23 */ /* 0x002fce0000010800 */
[----:B------:R-:W1:Y:S08]  /*44e0*/  MUFU.EX2 R83, R15 ;  /* 0x0000000f00537308 */ /* 0x000e700000000800 */
[----:B------:R-:W-:Y:S08]  /*44f0*/  MUFU.EX2 R87, R5 ;  /* 0x0000000500577308 */ /* 0x000ff00000000800 */
[----:B------:R-:W-:Y:S08]  /*4500*/  MUFU.EX2 R89, R4 ;  /* 0x0000000400597308 */ /* 0x000ff00000000800 */
[----:B------:R1:W-:Y:S08]  /*4510*/  MUFU.EX2 R81, R12 ;  /* 0x0000000c00517308 */ /* 0x0003f00000000800 */
[----:B------:R-:W-:Y:S08]  /*4520*/  MUFU.EX2 R80, R11 ;  /* 0x0000000b00507308 */ /* 0x000ff00000000800 */
[----:B------:R4:W5:Y:S01]  /*4530*/  MUFU.EX2 R84, R3 ;  /* 0x0000000300547308 */ /* 0x0009620000000800 */
[----:B------:R-:W-:-:S02]  /*4540*/  FFMA.FTZ R14, R14, c[0x0][0x2d0], -R2 ;  /* 0x0000b4000e0e7a23 */ /* 0x000fc40000010802 */
[----:B------:R-:W-:Y:S01]  /*4550*/  FFMA.FTZ R13, R13, c[0x0][0x2d0], -R2 ;  /* 0x0000b4000d0d7a23 */ /* 0x000fe20000010802 */
[----:B-1----:R-:W-:Y:S01]  /*4560*/  F2FP.BF16.PACK_AB R12, R83, R85 ;  /* 0x00000055530c723e */ /* 0x002fe200000010ff */
[----:B----4-:R-:W-:-:S04]  /*4570*/  FFMA.FTZ R3, R8, c[0x0][0x2d0], -R0 ;  /* 0x0000b40008037a23 */ /* 0x010fc80000010800 */
[----:B------:R1:W-:Y:S01]  /*4580*/  MUFU.EX2 R86, R3 ;  /* 0x0000000300567308 */ /* 0x0003e20000000800 */
[----:B-----5:R-:W-:Y:S01]  /*4590*/  F2FP.BF16.PACK_AB R15, R84, R82 ;  /* 0x00000052540f723e */ /* 0x020fe200000010ff */
[----:B------:R-:W-:-:S06]  /*45a0*/  FFMA.FTZ R17, R17, c[0x0][0x2d0], -R2 ;  /* 0x0000b40011117a23 */ /* 0x000fcc0000010802 */
[----:B------:R4:W5:Y:S01]  /*45b0*/  MUFU.EX2 R93, R14 ;  /* 0x0000000e005d7308 */ /* 0x0009620000000800 */
[----:B-1----:R-:W-:-:S07]  /*45c0*/  FFMA.FTZ R3, R7, c[0x0][0x2d0], -R0 ;  /* 0x0000b40007037a23 */ /* 0x002fce0000010800 */
[----:B------:R1:W-:Y:S08]  /*45d0*/  MUFU.EX2 R94, R13 ;  /* 0x0000000d005e7308 */ /* 0x0003f00000000800 */
[----:B------:R2:W2:Y:S01]  /*45e0*/  MUFU.EX2 R88, R3 ;  /* 0x0000000300587308 */ /* 0x0004a20000000800 */
[----:B----4-:R-:W-:Y:S02]  /*45f0*/  F2FP.BF16.PACK_AB R14, R89, R87 ;  /* 0x00000057590e723e */ /* 0x010fe400000010ff */
[----:B-1----:R-:W-:Y:S01]  /*4600*/  F2FP.BF16.PACK_AB R13, R80, R81 ;  /* 0x00000051500d723e */ /* 0x002fe200000010ff */
[----:B--2---:R-:W-:-:S04]  /*4610*/  FFMA.FTZ R3, R6, c[0x0][0x2d0], -R0 ;  /* 0x0000b40006037a23 */ /* 0x004fc80000010800 */
[----:B------:R1:W-:Y:S02]  /*4620*/  MUFU.EX2 R92, R3 ;  /* 0x00000003005c7308 */ /* 0x0003e40000000800 */
[C---:B------:R-:W-:Y:S06]  /*4630*/  HMMA.16816.F32.BF16 R4, R12.reuse, R20, RZ ;  /* 0x000000140c04723c */ /* 0x040fec00000418ff */
[----:B------:R-:W2:Y:S02]  /*4640*/  MUFU.EX2 R95, R17 ;  /* 0x00000011005f7308 */ /* 0x000ea40000000800 */
[----:B------:R-:W-:Y:S01]  /*4650*/  HMMA.16816.F32.BF16 R20, R12, R22, RZ ;  /* 0x000000160c14723c */ /* 0x000fe200000418ff */
[----:B-1----:R-:W-:-:S05]  /*4660*/  FFMA.FTZ R3, R18, c[0x0][0x2d0], -R0 ;  /* 0x0000b40012037a23 */ /* 0x002fca0000010800 */
[----:B------:R-:W1:Y:S01]  /*4670*/  MUFU.EX2 R91, R3 ;  /* 0x00000003005b7308 */ /* 0x000e620000000800 */
[----:B-----5:R-:W-:Y:S02]  /*4680*/  F2FP.BF16.PACK_AB R8, R93, R90 ;  /* 0x0000005a5d08723e */ /* 0x020fe400000010ff */
[----:B------:R-:W-:Y:S02]  /*4690*/  F2FP.BF16.PACK_AB R9, R88, R86 ;  /* 0x000000565809723e */ /* 0x000fe400000010ff */
[----:B--2---:R-:W-:Y:S02]  /*46a0*/  F2FP.BF16.PACK_AB R10, R95, R94 ;  /* 0x0000005e5f0a723e */ /* 0x004fe400000010ff */
[----:B-1----:R-:W-:-:S07]  /*46b0*/  F2FP.BF16.PACK_AB R11, R91, R92 ;  /* 0x0000005c5b0b723e */ /* 0x002fce00000010ff */
[C---:B------:R-:W-:Y:S08]  /*46c0*/  HMMA.16816.F32.BF16 R136, R8.reuse, R36, R4 ;  /* 0x000000240888723c */ /* 0x040ff00000041804 */
[----:B------:R-:W-:Y:S01]  /*46d0*/  HMMA.16816.F32.BF16 R4, R8, R38, R20 ;  /* 0x000000260804723c */ /* 0x000fe20000041814 */
[----:B------:R-:W1:Y:S07]  /*46e0*/  LDSM.16.MT88.4 R20, [R248+0x2000] ;  /* 0x00200000f814783b */ /* 0x000e6e0000004200 */
[C---:B------:R-:W-:Y:S11]  /*46f0*/  HMMA.16816.F32.BF16 R32, R12.reuse, R28, RZ ;  /* 0x0000001c0c20723c */ /* 0x040ff600000418ff */
[----:B------:R-:W-:Y:S05]  /*4700*/  @!UPT UIADD3 URZ, URZ, URZ, URZ ;  /* 0x0000003f3f3ff290 */ /* 0x000fea000fffe03f */
[----:B------:R-:W-:Y:S02]  /*4710*/  IMAD.MOV.U32 R119, RZ, RZ, R7 ;  /* 0x000000ffff777224 */ /* 0x000fe400078e0007 */
[----:B------:R-:W-:Y:S02]  /*4720*/  IMAD.MOV.U32 R118, RZ, RZ, R6 ;  /* 0x000000ffff767224 */ /* 0x000fe400078e0006 */
[----:B------:R-:W-:Y:S02]  /*4730*/  IMAD.MOV.U32 R117, RZ, RZ, R5 ;  /* 0x000000ffff757224 */ /* 0x000fe400078e0005 */
[----:B------:R-:W-:Y:S02]  /*4740*/  IMAD.MOV.U32 R129, RZ, RZ, R4 ;  /* 0x000000ffff817224 */ /* 0x000fe400078e0004 */
[C---:B------:R-:W-:Y:S08]  /*4750*/  HMMA.16816.F32.BF16 R4, R12.reuse, R44, RZ ;  /* 0x0000002c0c04723c */ /* 0x040ff000000418ff */
[----:B------:R-:W-:Y:S11]  /*4760*/  HMMA.16816.F32.BF16 R16, R12, R30, RZ ;  /* 0x0000001e0c10723c */ /* 0x000ff600000418ff */
[----:B------:R-:W-:Y:S05]  /*4770*/  @!UPT UIADD3 URZ, URZ, URZ, URZ ;  /* 0x0000003f3f3ff290 */ /* 0x000fea000fffe03f */
[C---:B------:R-:W-:Y:S08]  /*4780*/  HMMA.16816.F32.BF16 R28, R8.reuse, R56, R4 ;  /* 0x00000038081c723c */ /* 0x040ff00000041804 */
[C---:B------:R-:W-:Y:S08]  /*4790*/  HMMA.16816.F32.BF16 R144, R8.reuse, R40, R32 ;  /* 0x000000280890723c */ /* 0x040ff00000041820 */
[----:B------:R-:W-:Y:S01]  /*47a0*/  HMMA.16816.F32.BF16 R152, R8, R42, R16 ;  /* 0x0000002a0898723c */ /* 0x000fe20000041810 */
[----:B------:R-:W2:Y:S07]  /*47b0*/  LDSM.16.MT88.4 R40, [R252+0x2800] ;  /* 0x00280000fc28783b */ /* 0x000eae0000004200 */
[----:B------:R-:W-:Y:S01]  /*47c0*/  HMMA.16816.F32.BF16 R48, R12, R46, RZ ;  /* 0x0000002e0c30723c */ /* 0x000fe200000418ff */
[----:B------:R-:W4:Y:S01]  /*47d0*/  LDSM.16.MT88.4 R44, [R248+0x2800] ;  /* 0x00280000f82c783b */ /* 0x000f220000004200 */
[----:B------:R-:W-:Y:S01]  /*47e0*/  IMAD.MOV.U32 R115, RZ, RZ, R29 ;  /* 0x000000ffff737224 */ /* 0x000fe200078e001d */
[----:B------:R-:W-:Y:S01]  /*47f0*/  MOV R113, R31 ;  /* 0x0000001f00717202 */ /* 0x000fe20000000f00 */
[----:B------:R-:W-:-:S02]  /*4800*/  IMAD.MOV.U32 R114, RZ, RZ, R30 ;  /* 0x000000ffff727224 */ /* 0x000fc400078e001e */
[----:B------:R-:W-:Y:S02]  /*4810*/  IMAD.MOV.U32 R3, RZ, RZ, R28 ;  /* 0x000000ffff037224 */ /* 0x000fe400078e001c */
[C---:B---3--:R-:W-:Y:S08]  /*4820*/  HMMA.16816.F32.BF16 R36, R12.reuse, R24, RZ ;  /* 0x000000180c24723c */ /* 0x048ff000000418ff */
[C---:B------:R-:W-:Y:S08]  /*4830*/  HMMA.16816.F32.BF16 R32, R12.reuse, R26, RZ ;  /* 0x0000001a0c20723c */ /* 0x040ff000000418ff */
[C---:B-1----:R-:W-:Y:S08]  /*4840*/  HMMA.16816.F32.BF16 R28, R12.reuse, R20, RZ ;  /* 0x000000140c1c723c */ /* 0x042ff000000418ff */
[C---:B------:R-:W-:Y:S08]  /*4850*/  HMMA.16816.F32.BF16 R24, R12.reuse, R22, RZ ;  /* 0x000000160c18723c */ /* 0x040ff000000418ff */
[C---:B------:R-:W-:Y:S08]  /*4860*/  HMMA.16816.F32.BF16 R20, R12.reuse, R64, RZ ;  /* 0x000000400c14723c */ /* 0x040ff000000418ff */
[C---:B------:R-:W-:Y:S08]  /*4870*/  HMMA.16816.F32.BF16 R4, R12.reuse, R68, RZ ;  /* 0x000000440c04723c */ /* 0x040ff000000418ff */
[----:B------:R-:W-:Y:S08]  /*4880*/  HMMA.16816.F32.BF16 R16, R12, R66, RZ ;  /* 0x000000420c10723c */ /* 0x000ff000000418ff */
[C---:B--2---:R-:W-:Y:S08]  /*4890*/  HMMA.16816.F32.BF16 R20, R8.reuse, R40, R20 ;  /* 0x000000280814723c */ /* 0x044ff00000041814 */
[C---:B------:R-:W-:Y:S01]  /*48a0*/  HMMA.16816.F32.BF16 R160, R8.reuse, R58, R48 ;  /* 0x0000003a08a0723c */ /* 0x040fe20000041830 */
[----:B------:R-:W1:Y:S04]  /*48b0*/  LDSM.16.MT88.4 R48, [R127+0x2800] ;  /* 0x002800007f30783b */ /* 0x000e680000004200 */
[----:B------:R-:W-:Y:S03]  /*48c0*/  LDSM.16.MT88.4 R56, [R248+0x4800] ;  /* 0x00480000f838783b */ /* 0x000fe60000004200 */
[C---:B------:R-:W-:Y:S01]  /*48d0*/  HMMA.16816.F32.BF16 R140, R8.reuse, R60, R36 ;  /* 0x0000003c088c723c */ /* 0x040fe20000041824 */
[----:B------:R-:W2:Y:S07]  /*48e0*/  LDSM.16.MT88.4 R36, [R252+0x4000] ;  /* 0x00400000fc24783b */ /* 0x000eae0000004200 */
[C---:B----4-:R-:W-:Y:S08]  /*48f0*/  HMMA.16816.F32.BF16 R28, R8.reuse, R44, R28 ;  /* 0x0000002c081c723c */ /* 0x050ff0000004181c */
[----:B------:R-:W-:Y:S01]  /*4900*/  HMMA.16816.F32.BF16 R4, R8, R72, R4 ;  /* 0x000000480804723c */ /* 0x000fe20000041804 */
[----:B------:R-:W-:Y:S01]  /*4910*/  MOV R67, R21 ;  /* 0x0000001500437202 */ /* 0x000fe20000000f00 */
[----:B------:R-:W-:-:S02]  /*4920*/  IMAD.MOV.U32 R66, RZ, RZ, R22 ;  /* 0x000000ffff427224 */ /* 0x000fc400078e0016 */
[----:B------:R-:W-:Y:S02]  /*4930*/  IMAD.MOV.U32 R65, RZ, RZ, R23 ;  /* 0x000000ffff417224 */ /* 0x000fe400078e0017 */
[----:B------:R-:W-:Y:S02]  /*4940*/  IMAD.MOV.U32 R64, RZ, RZ, R20 ;  /* 0x000000ffff407224 */ /* 0x000fe400078e0014 */
[C---:B------:R-:W-:Y:S01]  /*4950*/  HMMA.16816.F32.BF16 R188, R8.reuse, R62, R32 ;  /* 0x0000003e08bc723c */ /* 0x040fe20000041820 */
[----:B------:R-:W-:Y:S07]  /*4960*/  LDSM.16.MT88.4 R32, [R251+0x4800] ;  /* 0x00480000fb20783b */ /* 0x000fee0000004200 */
[C---:B------:R-:W-:Y:S08]  /*4970*/  HMMA.16816.F32.BF16 R44, R8.reuse, R46, R24 ;  /* 0x0000002e082c723c */ /* 0x040ff00000041818 */
[----:B------:R-:W-:Y:S01]  /*4980*/  HMMA.16816.F32.BF16 R60, R8, R42, R16 ;  /* 0x0000002a083c723c */ /* 0x000fe20000041810 */
[----:B------:R-:W3:Y:S07]  /*4990*/  LDSM.16.MT88.4 R40, [R251+0x4000] ;  /* 0x00400000fb28783b */ /* 0x000eee0000004200 */
[C---:B------:R-:W-:Y:S08]  /*49a0*/  HMMA.16816.F32.BF16 R24, R12.reuse, R70, RZ ;  /* 0x000000460c18723c */ /* 0x040ff000000418ff */
[C---:B------:R-:W-:Y:S08]  /*49b0*/  HMMA.16816.F32.BF16 R20, R12.reuse, R52, RZ ;  /* 0x000000340c14723c */ /* 0x040ff000000418ff */
[----:B------:R-:W-:Y:S01]  /*49c0*/  HMMA.16816.F32.BF16 R16, R12, R54, RZ ;  /* 0x000000360c10723c */ /* 0x000fe200000418ff */
[----:B------:R-:W-:-:S02]  /*49d0*/  IMAD.MOV.U32 R124, RZ, RZ, R29 ;  /* 0x000000ffff7c7224 */ /* 0x000fc400078e001d */
[----:B------:R-:W-:Y:S02]  /*49e0*/  IMAD.MOV.U32 R123, RZ, RZ, R30 ;  /* 0x000000ffff7b7224 */ /* 0x000fe400078e001e */
[----:B------:R-:W-:Y:S02]  /*49f0*/  IMAD.MOV.U32 R122, RZ, RZ, R31 ;  /* 0x000000ffff7a7224 */ /* 0x000fe400078e001f */
[----:B------:R-:W-:Y:S02]  /*4a00*/  IMAD.MOV.U32 R121, RZ, RZ, R28 ;  /* 0x000000ffff797224 */ /* 0x000fe400078e001c */
[----:B------:R-:W4:Y:S01]  /*4a10*/  LDSM.16.MT88.4 R28, [R252+0x4800] ;  /* 0x00480000fc1c783b */ /* 0x000f220000004200 */
[----:B------:R-:W-:Y:S02]  /*4a20*/  IMAD.MOV.U32 R126, RZ, RZ, R5 ;  /* 0x000000ffff7e7224 */ /* 0x000fe400078e0005 */
[----:B------:R-:W-:Y:S02]  /*4a30*/  IMAD.MOV.U32 R125, RZ, RZ, R4 ;  /* 0x000000ffff7d7224 */ /* 0x000fe400078e0004 */
[----:B------:R-:W-:-:S02]  /*4a40*/  IMAD.MOV.U32 R131, RZ, RZ, R6 ;  /* 0x000000ffff837224 */ /* 0x000fc400078e0006 */
[----:B------:R-:W-:Y:S02]  /*4a50*/  IMAD.MOV.U32 R130, RZ, RZ, R7 ;  /* 0x000000ffff827224 */ /* 0x000fe400078e0007 */
[----:B------:R-:W-:Y:S07]  /*4a60*/  HMMA.16816.F32.BF16 R4, R12, R76, RZ ;  /* 0x0000004c0c04723c */ /* 0x000fee00000418ff */
[----:B------:R-:W-:Y:S01]  /*4a70*/  IMAD.MOV.U32 R76, RZ, RZ, R127 ;  /* 0x000000ffff4c7224 */ /* 0x000fe200078e007f */
[C---:B------:R-:W-:Y:S08]  /*4a80*/  HMMA.16816.F32.BF16 R68, R8.reuse, R74, R24 ;  /* 0x0000004a0844723c */ /* 0x040ff00000041818 */
[C---:B-1----:R-:W-:Y:S08]  /*4a90*/  HMMA.16816.F32.BF16 R72, R8.reuse, R48, R20 ;  /* 0x000000300848723c */ /* 0x042ff00000041814 */
[----:B------:R-:W-:Y:S08]  /*4aa0*/  HMMA.16816.F32.BF16 R164, R8, R50, R16 ;  /* 0x0000003208a4723c */ /* 0x000ff00000041810 */
[C---:B--2---:R-:W-:Y:S08]  /*4ab0*/  HMMA.16816.F32.BF16 R20, R12.reuse, R36, RZ ;  /* 0x000000240c14723c */ /* 0x044ff000000418ff */
[----:B------:R-:W-:Y:S01]  /*4ac0*/  HMMA.16816.F32.BF16 R16, R12, R38, RZ ;  /* 0x000000260c10723c */ /* 0x000fe200000418ff */
[----:B------:R-:W1:Y:S07]  /*4ad0*/  LDSM.16.MT88.4 R36, [R76+0x4000] ;  /* 0x004000004c24783b */ /* 0x000e6e0000004200 */
[----:B------:R-:W-:Y:S08]  /*4ae0*/  HMMA.16816.F32.BF16 R180, R8, R56, R4 ;  /* 0x0000003808b4723c */ /* 0x000ff00000041804 */
[----:B---3--:R-:W-:Y:S08]  /*4af0*/  HMMA.16816.F32.BF16 R4, R12, R40, RZ ;  /* 0x000000280c04723c */ /* 0x008ff000000418ff */
[----:B----4-:R-:W-:Y:S01]  /*4b00*/  HMMA.16816.F32.BF16 R156, R8, R28, R20 ;  /* 0x0000001c089c723c */ /* 0x010fe20000041814 */
[----:B------:R-:W2:Y:S07]  /*4b10*/  LDSM.16.MT88.4 R20, [R76+0x4800] ;  /* 0x004800004c14783b */ /* 0x000eae0000004200 */
[----:B------:R-:W-:Y:S08]  /*4b20*/  HMMA.16816.F32.BF16 R24, R12, R78, RZ ;  /* 0x0000004e0c18723c */ /* 0x000ff000000418ff */
[----:B------:R-:W-:Y:S08]  /*4b30*/  HMMA.16816.F32.BF16 R148, R8, R32, R4 ;  /* 0x000000200894723c */ /* 0x000ff00000041804 */
[----:B-1----:R-:W-:Y:S01]  /*4b40*/  HMMA.16816.F32.BF16 R4, R12, R36, RZ ;  /* 0x000000240c04723c */ /* 0x002fe200000418ff */
[----:B------:R-:W-:-:S02]  /*4b50*/  IMAD.MOV.U32 R120, RZ, RZ, R141 ;  /* 0x000000ffff787224 */ /* 0x000fc400078e008d */
[----:B------:R-:W-:Y:S02]  /*4b60*/  IMAD.MOV.U32 R116, RZ, RZ, R140 ;  /* 0x000000ffff747224 */ /* 0x000fe400078e008c */
[----:B------:R-:W-:Y:S02]  /*4b70*/  IMAD.MOV.U32 R112, RZ, RZ, R143 ;  /* 0x000000ffff707224 */ /* 0x000fe400078e008f */
[----:B------:R-:W-:Y:S02]  /*4b80*/  IMAD.MOV.U32 R168, RZ, RZ, R142 ;  /* 0x000000ffffa87224 */ /* 0x000fe400078e008e */
[----:B------:R-:W-:Y:S01]  /*4b90*/  HMMA.16816.F32.BF16 R140, R8, R58, R24 ;  /* 0x0000003a088c723c */ /* 0x000fe20000041818 */
[----:B------:R-:W-:Y:S01]  /*4ba0*/  IMAD.MOV.U32 R56, RZ, RZ, R121 ;  /* 0x000000ffff387224 */ /* 0x000fe200078e0079 */
[----:B------:R-:W1:Y:S01]  /*4bb0*/  LDSM.16.MT88.4 R24, [R248+0x6000] ;  /* 0x00600000f818783b */ /* 0x000e620000004200 */
[----:B------:R-:W-:-:S04]  /*4bc0*/  IMAD.MOV.U32 R50, RZ, RZ, R120 ;  /* 0x000000ffff327224 */ /* 0x000fc800078e0078 */
[----:B------:R-:W-:Y:S02]  /*4bd0*/  IMAD.MOV.U32 R58, RZ, RZ, R123 ;  /* 0x000000ffff3a7224 */ /* 0x000fe400078e007b */
[----:B------:R-:W-:-:S06]  /*4be0*/  IMAD.MOV.U32 R59, RZ, RZ, R122 ;  /* 0x000000ffff3b7224 */ /* 0x000fcc00078e007a */
[----:B--2---:R-:W-:Y:S08]  /*4bf0*/  HMMA.16816.F32.BF16 R120, R8, R20, R4 ;  /* 0x000000140878723c */ /* 0x004ff00000041804 */
[----:B------:R-:W-:Y:S01]  /*4c00*/  HMMA.16816.F32.BF16 R4, R12, R38, RZ ;  /* 0x000000260c04723c */ /* 0x000fe200000418ff */
[----:B------:R-:W-:Y:S01]  /*4c10*/  IMAD.MOV.U32 R54, RZ, RZ, R3 ;  /* 0x000000ffff367224 */ /* 0x000fe200078e0003 */
[----:B------:R-:W-:Y:S01]  /*4c20*/  MOV R48, R115 ;  /* 0x0000007300307202 */ /* 0x000fe20000000f00 */
[----:B------:R-:W-:-:S02]  /*4c30*/  FADD.FTZ R3, R85, R83 ;  /* 0x0000005355037221 */ /* 0x000fc40000010000 */
[----:B------:R-:W-:Y:S02]  /*4c40*/  IMAD.MOV.U32 R49, RZ, RZ, R114 ;  /* 0x000000ffff317224 */ /* 0x000fe400078e0072 */
[----:B------:R-:W-:Y:S02]  /*4c50*/  IMAD.MOV.U32 R77, RZ, RZ, R113 ;  /* 0x000000ffff4d7224 */ /* 0x000fe400078e0071 */
[----:B------:R-:W-:Y:S11]  /*4c60*/  IMAD.MOV.U32 R85, RZ, RZ, R112 ;  /* 0x000000ffff557224 */ /* 0x000ff600078e0070 */
[----:B------:R-:W-:Y:S04]  /*4c70*/  @!UPT UIADD3 URZ, URZ, URZ, URZ ;  /* 0x0000003f3f3ff290 */ /* 0x000fe8000fffe03f */
[----:B------:R-:W-:Y:S01]  /*4c80*/  HMMA.16816.F32.BF16 R112, R8, R22, R4 ;  /* 0x000000160870723c */ /* 0x000fe20000041804 */
[----:B------:R-:W2:Y:S07]  /*4c90*/  LDSM.16.MT88.4 R20, [R248+0x6800] ;  /* 0x00680000f814783b */ /* 0x000eae0000004200 */
[----:B-1----:R-:W-:Y:S01]  /*4ca0*/  HMMA.16816.F32.BF16 R4, R12, R24, RZ ;  /* 0x000000180c04723c */ /* 0x002fe200000418ff */
[----:B------:R-:W-:Y:S01]  /*4cb0*/  IMAD.MOV.U32 R79, RZ, RZ, R126 ;  /* 0x000000ffff4f7224 */ /* 0x000fe200078e007e */
[----:B------:R-:W-:Y:S01]  /*4cc0*/  MOV R78, R125 ;  /* 0x0000007d004e7202 */ /* 0x000fe20000000f00 */
[----:B------:R-:W-:-:S05]  /*4cd0*/  IMAD.MOV.U32 R57, RZ, RZ, R124 ;  /* 0x000000ffff397224 */ /* 0x000fca00078e007c */
[----:B------:R-:W-:Y:S08]  /*4ce0*/  HMMA.16816.F32.BF16 R124, R8, R30, R16 ;  /* 0x0000001e087c723c */ /* 0x000ff00000041810 */
[----:B------:R-:W-:Y:S01]  /*4cf0*/  HMMA.16816.F32.BF16 R16, R12, R42, RZ ;  /* 0x0000002a0c10723c */ /* 0x000fe200000418ff */
[----:B------:R-:W-:-:S07]  /*4d00*/  IMAD.MOV.U32 R52, RZ, RZ, R119 ;  /* 0x000000ffff347224 */ /* 0x000fce00078e0077 */
[----:B--2---:R-:W-:Y:S08]  /*4d10*/  HMMA.16816.F32.BF16 R184, R8, R20, R4 ;  /* 0x0000001408b8723c */ /* 0x004ff00000041804 */
[----:B------:R-:W-:Y:S01]  /*4d20*/  HMMA.16816.F32.BF16 R4, R12, R26, RZ ;  /* 0x0000001a0c04723c */ /* 0x000fe200000418ff */
[----:B------:R-:W-:Y:S02]  /*4d30*/  IMAD.MOV.U32 R53, RZ, RZ, R118 ;  /* 0x000000ffff357224 */ /* 0x000fe400078e0076 */
[----:B------:R-:W-:-:S02]  /*4d40*/  IMAD.MOV.U32 R55, RZ, RZ, R117 ;  /* 0x000000ffff377224 */ /* 0x000fc400078e0075 */
[----:B------:R-:W-:Y:S02]  /*4d50*/  IMAD.MOV.U32 R51, RZ, RZ, R116 ;  /* 0x000000ffff337224 */ /* 0x000fe400078e0074 */
[----:B------:R-:W-:Y:S01]  /*4d60*/  FADD.FTZ R3, R87, R3 ;  /* 0x0000000357037221 */ /* 0x000fe20000010000 */
[----:B------:R-:W-:Y:S07]  /*4d70*/  HMMA.16816.F32.BF16 R116, R8, R34, R16 ;  /* 0x000000220874723c */ /* 0x000fee0000041810 */
[----:B------:R-:W-:-:S02]  /*4d80*/  FADD.FTZ R17, R81, R80 ;  /* 0x0000005051117221 */ /* 0x000fc40000010000 */
[----:B------:R-:W-:Y:S02]  /*4d90*/  FADD.FTZ R16, R89, R3 ;  /* 0x0000000359107221 */ /* 0x000fe40000010000 */
[----:B------:R-:W-:Y:S02]  /*4da0*/  FADD.FTZ R17, R82, R17 ;  /* 0x0000001152117221 */ /* 0x000fe40000010000 */
[----:B------:R-:W-:Y:S02]  /*4db0*/  IMAD.MOV.U32 R87, RZ, RZ, R168 ;  /* 0x000000ffff577224 */ /* 0x000fe400078e00a8 */
[----:B------:R-:W-:Y:S01]  /*4dc0*/  FADD.FTZ R3, R84, R17 ;  /* 0x0000001154037221 */ /* 0x000fe20000010000 */
[----:B------:R-:W-:Y:S01]  /*4dd0*/  HMMA.16816.F32.BF16 R168, R8, R22, R4 ;  /* 0x0000001608a8723c */ /* 0x000fe20000041804 */
[----:B------:R-:W-:Y:S06]  /*4de0*/  LDSM.16.MT88.4 R20, [R252+0x6800] ;  /* 0x00680000fc14783b */ /* 0x000fec0000004200 */
[----:B------:R-:W-:-:S02]  /*4df0*/  FADD.FTZ R4, R90, R16 ;  /* 0x000000105a047221 */ /* 0x000fc40000010000 */
[----:B------:R-:W1:Y:S02]  /*4e00*/  LDSM.16.MT88.4 R16, [R252+0x6000] ;  /* 0x00600000fc10783b */ /* 0x000e640000004200 */
[----:B------:R-:W-:Y:S02]  /*4e10*/  FADD.FTZ R25, R93, R4 ;  /* 0x000000045d197221 */ /* 0x000fe40000010000 */
[----:B-1----:R-:W-:Y:S01]  /*4e20*/  HMMA.16816.F32.BF16 R4, R12, R16, RZ ;  /* 0x000000100c04723c */ /* 0x002fe200000418ff */
[----:B------:R-:W-:Y:S02]  /*4e30*/  FADD.FTZ R3, R86, R3 ;  /* 0x0000000356037221 */ /* 0x000fe40000010000 */
[--C-:B------:R-:W-:Y:S11]  /*4e40*/  FFMA.FTZ R24, R108, c[0x0][0x2d0], -R2.reuse ;  /* 0x0000b4006c187a23 */ /* 0x100ff60000010802 */
[----:B------:R-:W-:Y:S10]  /*4e50*/  @!UPT UIADD3 URZ, URZ, URZ, URZ ;  /* 0x0000003f3f3ff290 */ /* 0x000ff4000fffe03f */
[----:B------:R-:W-:Y:S08]  /*4e60*/  HMMA.16816.F32.BF16 R80, R8, R20, R4 ;  /* 0x000000140850723c */ /* 0x000ff00000041804 */
[----:B------:R-:W-:Y:S01]  /*4e70*/  HMMA.16816.F32.BF16 R4, R12, R18, RZ ;  /* 0x000000120c04723c */ /* 0x000fe200000418ff */
[----:B------:R-:W-:Y:S02]  /*4e80*/  FFMA.FTZ R26, R107, c[0x0][0x2d0], -R2 ;  /* 0x0000b4006b1a7a23 */ /* 0x000fe40000010802 */
[----:B------:R-:W-:-:S02]  /*4e90*/  FADD.FTZ R27, R88, R3 ;  /* 0x00000003581b7221 */ /* 0x000fc40000010000 */
[--C-:B------:R-:W-:Y:S02]  /*4ea0*/  FFMA.FTZ R28, R105, c[0x0][0x2d0], -R2.reuse ;  /* 0x0000b400691c7a23 */ /* 0x100fe40000010802 */
[--C-:B------:R-:W-:Y:S02]  /*4eb0*/  FFMA.FTZ R36, R102, c[0x0][0x2d0], -R2.reuse ;  /* 0x0000b40066247a23 */ /* 0x100fe40000010802 */
[----:B------:R-:W-:Y:S02]  /*4ec0*/  FFMA.FTZ R37, R98, c[0x0][0x2d0], -R2 ;  /* 0x0000b40062257a23 */ /* 0x000fe40000010802 */
[----:B------:R-:W-:Y:S02]  /*4ed0*/  IMAD.MOV.U32 R102, RZ, RZ, R54 ;  /* 0x000000ffff667224 */ /* 0x000fe400078e0036 */
[----:B------:R-:W-:Y:S02]  /*4ee0*/  IMAD.MOV.U32 R105, RZ, RZ, R55 ;  /* 0x000000ffff697224 */ /* 0x000fe400078e0037 */
[----:B------:R-:W-:Y:S01]  /*4ef0*/  IMAD.MOV.U32 R107, RZ, RZ, R52 ;  /* 0x000000ffff6b7224 */ /* 0x000fe200078e0034 */
[----:B------:R-:W-:Y:S01]  /*4f00*/  MOV R52, R64 ;  /* 0x0000004000347202 */ /* 0x000fe20000000f00 */
[----:B------:R-:W-:-:S02]  /*4f10*/  IMAD.MOV.U32 R98, RZ, RZ, R53 ;  /* 0x000000ffff627224 */ /* 0x000fc400078e0035 */
[----:B------:R-:W-:Y:S02]  /*4f20*/  IMAD.MOV.U32 R53, RZ, RZ, R67 ;  /* 0x000000ffff357224 */ /* 0x000fe400078e0043 */
[----:B------:R-:W-:Y:S02]  /*4f30*/  IMAD.MOV.U32 R54, RZ, RZ, R66 ;  /* 0x000000ffff367224 */ /* 0x000fe400078e0042 */
[----:B------:R-:W-:Y:S01]  /*4f40*/  IMAD.MOV.U32 R55, RZ, RZ, R65 ;  /* 0x000000ffff377224 */ /* 0x000fe200078e0041 */
[----:B------:R-:W1:Y:S01]  /*4f50*/  MUFU.EX2 R3, R24 ;  /* 0x0000001800037308 */ /* 0x000e620000000800 */
[--C-:B------:R-:W-:Y:S01]  /*4f60*/  FFMA.FTZ R29, R104, c[0x0][0x2d0], -R2.reuse ;  /* 0x0000b400681d7a23 */ /* 0x100fe20000010802 */
[----:B------:R-:W-:Y:S01]  /*4f70*/  HMMA.16816.F32.BF16 R64, R8, R22, R4 ;  /* 0x000000160840723c */ /* 0x000fe20000041804 */
[--C-:B------:R-:W-:Y:S01]  /*4f80*/  FFMA.FTZ R38, R97, c[0x0][0x2d0], -R2.reuse ;  /* 0x0000b40061267a23 */ /* 0x100fe20000010802 */
[----:B------:R-:W-:Y:S01]  /*4f90*/  LDSM.16.MT88.4 R20, [R251+0x6800] ;  /* 0x00680000fb14783b */ /* 0x000fe20000004200 */
[----:B------:R-:W-:-:S03]  /*4fa0*/  FFMA.FTZ R39, R96, c[0x0][0x2d0], -R2 ;  /* 0x0000b40060277a23 */ /* 0x000fc60000010802 */
[----:B------:R2:W-:Y:S01]  /*4fb0*/  MUFU.EX2 R2, R26 ;  /* 0x0000001a00027308 */ /* 0x0005e20000000800 */
[----:B------:R-:W-:Y:S02]  /*4fc0*/  FADD.FTZ R4, R94, R25 ;  /* 0x000000195e047221 */ /* 0x000fe40000010000 */
[----:B------:R-:W-:Y:S02]  /*4fd0*/  FADD.FTZ R5, R92, R27 ;  /* 0x0000001b5c057221 */ /* 0x000fe40000010000 */
[--C-:B------:R-:W-:Y:S01]  /*4fe0*/  FFMA.FTZ R6, R101, c[0x0][0x2d0], -R0.reuse ;  /* 0x0000b40065067a23 */ /* 0x100fe20000010800 */
[----:B--2---:R-:W2:Y:S01]  /*4ff0*/  LDSM.16.MT88.4 R24, [R251+0x6000] ;  /* 0x00600000fb18783b */ /* 0x004ea20000004200 */
[----:B------:R-:W-:Y:S02]  /*5000*/  FADD.FTZ R18, R91, R5 ;  /* 0x000000055b127221 */ /* 0x000fe40000010000 */
[----:B------:R-:W-:Y:S02]  /*5010*/  FFMA.FTZ R5, R106, c[0x0][0x2d0], -R0 ;  /* 0x0000b4006a057a23 */ /* 0x000fe40000010800 */
[----:B------:R-:W3:Y:S01]  /*5020*/  MUFU.EX2 R6, R6 ;  /* 0x0000000600067308 */ /* 0x000ee20000000800 */
[----:B------:R-:W-:-:S07]  /*5030*/  FADD.FTZ R4, R95, R4 ;  /* 0x000000045f047221 */ /* 0x000fce0000010000 */
[----:B------:R-:W4:Y:S08]  /*5040*/  MUFU.EX2 R5, R5 ;  /* 0x0000000500057308 */ /* 0x000f300000000800 */
[----:B------:R-:W5:Y:S08]  /*5050*/  MUFU.EX2 R16, R28 ;  /* 0x0000001c00107308 */ /* 0x000f700000000800 */
[----:B------:R4:W2:Y:S01]  /*5060*/  MUFU.EX2 R7, R29 ;  /* 0x0000001d00077308 */ /* 0x0008a20000000800 */
[----:B-1----:R-:W-:-:S02]  /*5070*/  FADD.FTZ R4, R3, R4 ;  /* 0x0000000403047221 */ /* 0x002fc40000010000 */
[--C-:B------:R-:W-:Y:S02]  /*5080*/  FFMA.FTZ R31, R103, c[0x0][0x2d0], -R0.reuse ;  /* 0x0000b400671f7a23 */ /* 0x100fe40000010800 */
[--C-:B------:R-:W-:Y:S02]  /*5090*/  FFMA.FTZ R30, R111, c[0x0][0x2d0], -R0.reuse ;  /* 0x0000b4006f1e7a23 */ /* 0x100fe40000010800 */
[--C-:B------:R-:W-:Y:S02]  /*50a0*/  FFMA.FTZ R33, R110, c[0x0][0x2d0], -R0.reuse ;  /* 0x0000b4006e217a23 */ /* 0x100fe40000010800 */
[--C-:B------:R-:W-:Y:S02]  /*50b0*/  FFMA.FTZ R32, R109, c[0x0][0x2d0], -R0.reuse ;  /* 0x0000b4006d207a23 */ /* 0x100fe40000010800 */
[--C-:B------:R-:W-:Y:S02]  /*50c0*/  FFMA.FTZ R35, R100, c[0x0][0x2d0], -R0.reuse ;  /* 0x0000b40064237a23 */ /* 0x100fe40000010800 */
[----:B------:R-:W-:-:S02]  /*50d0*/  FFMA.FTZ R34, R99, c[0x0][0x2d0], -R0 ;  /* 0x0000b40063227a23 */ /* 0x000fc40000010800 */
[----:B---3--:R-:W-:Y:S02]  /*50e0*/  FADD.FTZ R0, R6, R18 ;  /* 0x0000001206007221 */ /* 0x008fe40000010000 */
[C---:B------:R-:W-:Y:S01]  /*50f0*/  FADD.FTZ R17, R2.reuse, R4 ;  /* 0x0000000402117221 */ /* 0x040fe20000010000 */
[----:B------:R-:W-:Y:S01]  /*5100*/  F2FP.BF16.PACK_AB R4, R2, R3 ;  /* 0x000000030204723e */ /* 0x000fe200000010ff */
[C---:B----4-:R-:W-:Y:S01]  /*5110*/  FADD.FTZ R29, R5.reuse, R0 ;  /* 0x00000000051d7221 */ /* 0x050fe20000010000 */
[----:B------:R-:W-:Y:S01]  /*5120*/  F2FP.BF16.PACK_AB R5, R5, R6 ;  /* 0x000000060505723e */ /* 0x000fe200000010ff */
[----:B-----5:R-:W-:Y:S01]  /*5130*/  FADD.FTZ R2, R16, R17 ;  /* 0x0000001110027221 */ /* 0x020fe20000010000 */
[C---:B--2---:R-:W-:Y:S02]  /*5140*/  F2FP.BF16.PACK_AB R6, R7.reuse, R16 ;  /* 0x000000100706723e */ /* 0x044fe400000010ff */
[----:B------:R-:W-:Y:S01]  /*5150*/  HMMA.16816.F32.BF16 R16, R12, R24, RZ ;  /* 0x000000180c10723c */ /* 0x000fe200000418ff */
[----:B------:R-:W-:-:S02]  /*5160*/  FADD.FTZ R28, R7, R2 ;  /* 0x00000002071c7221 */ /* 0x000fc40000010000 */
[----:B------:R-:W-:-:S05]  /*5170*/  IMAD.MOV.U32 R84, RZ, RZ, R50 ;  /* 0x000000ffff547224 */ /* 0x000fca00078e0032 */
[----:B------:R-:W-:Y:S01]  /*5180*/  HMMA.16816.F32.BF16 R24, R12, R26, RZ ;  /* 0x0000001a0c18723c */ /* 0x000fe200000418ff */
[----:B------:R-:W-:Y:S01]  /*5190*/  IMAD.MOV.U32 R86, RZ, RZ, R51 ;  /* 0x000000ffff567224 */ /* 0x000fe200078e0033 */
[----:B------:R-:W1:Y:S01]  /*51a0*/  MUFU.EX2 R2, R31 ;  /* 0x0000001f00027308 */ /* 0x000e620000000800 */
[----:B------:R-:W-:Y:S02]  /*51b0*/  IMAD.MOV.U32 R89, RZ, RZ, R48 ;  /* 0x000000ffff597224 */ /* 0x000fe400078e0030 */
[----:B------:R-:W-:-:S05]  /*51c0*/  IMAD.MOV.U32 R90, RZ, RZ, R49 ;  /* 0x000000ffff5a7224 */ /* 0x000fca00078e0031 */
[----:B------:R-:W-:Y:S06]  /*51d0*/  MUFU.EX2 R0, R30 ;  /* 0x0000001e00007308 */ /* 0x000fec0000000800 */
[----:B------:R-:W-:Y:S02]  /*51e0*/  HMMA.16816.F32.BF16 R48, R8, R20, R16 ;  /* 0x000000140830723c */ /* 0x000fe40000041810 */
[----:B------:R-:W2:Y:S08]  /*51f0*/  MUFU.EX2 R16, R36 ;  /* 0x0000002400107308 */ /* 0x000eb00000000800 */
[----:B------:R-:W3:Y:S01]  /*5200*/  MUFU.EX2 R3, R37 ;  /* 0x0000002500037308 */ /* 0x000ee20000000800 */
[----:B-1----:R-:W-:-:S07]  /*5210*/  FADD.FTZ R7, R2, R29 ;  /* 0x0000001d02077221 */ /* 0x002fce0000010000 */
[----:B------:R-:W1:Y:S08]  /*5220*/  MUFU.EX2 R18, R33 ;  /* 0x0000002100127308 */ /* 0x000e700000000800 */
[----:B------:R-:W4:Y:S01]  /*5230*/  MUFU.EX2 R20, R38 ;  /* 0x0000002600147308 */ /* 0x000f220000000800 */
[----:B--2---:R-:W-:Y:S01]  /*5240*/  FADD.FTZ R21, R16, R28 ;  /* 0x0000001c10157221 */ /* 0x004fe20000010000 */
[----:B------:R-:W-:Y:S06]  /*5250*/  HMMA.16816.F32.BF16 R40, R8, R22, R24 ;  /* 0x000000160828723c */ /* 0x000fec0000041818 */
[----:B------:R-:W2:Y:S01]  /*5260*/  MUFU.EX2 R17, R32 ;  /* 0x0000002000117308 */ /* 0x000ea20000000800 */
[----:B------:R-:W-:-:S07]  /*5270*/  FADD.FTZ R22, R0, R7 ;  /* 0x0000000700167221 */ /* 0x000fce0000010000 */
[----:B------:R-:W5:Y:S01]  /*5280*/  MUFU.EX2 R19, R39 ;  /* 0x0000002700137308 */ /* 0x000f620000000800 */
[----:B------:R-:W-:Y:S01]  /*5290*/  F2FP.BF16.PACK_AB R7, R0, R2 ;  /* 0x000000020007723e */ /* 0x000fe200000010ff */
[C---:B---3--:R-:W-:Y:S01]  /*52a0*/  FADD.FTZ R2, R3.reuse, R21 ;  /* 0x0000001503027221 */ /* 0x048fe20000010000 */
[----:B------:R-:W-:Y:S01]  /*52b0*/  MOV R108, R77 ;  /* 0x0000004d006c7202 */ /* 0x000fe20000000f00 */
[----:B-1----:R-:W-:Y:S02]  /*52c0*/  FADD.FTZ R0, R18, R22 ;  /* 0x0000001612007221 */ /* 0x002fe40000010000 */
[----:B----4-:R-:W-:Y:S02]  /*52d0*/  FADD.FTZ R2, R20, R2 ;  /* 0x0000000214027221 */ /* 0x010fe40000010000 */
[----:B------:R-:W-:Y:S01]  /*52e0*/  IMAD.MOV.U32 R77, RZ, RZ, R128 ;  /* 0x000000ffff4d7224 */ /* 0x000fe200078e0080 */
[----:B------:R-:W-:Y:S01]  /*52f0*/  F2FP.BF16.PACK_AB R128, R3, R16 ;  /* 0x000000100380723e */ /* 0x000fe200000010ff */
[----:B------:R-:W-:-:S02]  /*5300*/  IMAD.MOV.U32 R94, RZ, RZ, R87 ;  /* 0x000000ffff5e7224 */ /* 0x000fc400078e0057 */
[----:B------:R-:W-:Y:S01]  /*5310*/  IMAD.MOV.U32 R104, RZ, RZ, R129 ;  /* 0x000000ffff687224 */ /* 0x000fe200078e0081 */
[C---:B--2---:R-:W-:Y:S01]  /*5320*/  F2FP.BF16.PACK_AB R129, R17.reuse, R18 ;  /* 0x000000121181723e */ /* 0x044fe200000010ff */
[----:B------:R-:W-:Y:S02]  /*5330*/  FADD.FTZ R3, R17, R0 ;  /* 0x0000000011037221 */ /* 0x000fe40000010000 */
[----:B------:R-:W-:Y:S01]  /*5340*/  IMAD.MOV.U32 R87, RZ, RZ, R130 ;  /* 0x000000ffff577224 */ /* 0x000fe200078e0082 */
[C---:B-----5:R-:W-:Y:S01]  /*5350*/  F2FP.BF16.PACK_AB R130, R19.reuse, R20 ;  /* 0x000000141382723e */ /* 0x060fe200000010ff */
[----:B------:R-:W-:Y:S02]  /*5360*/  FADD.FTZ R0, R19, R2 ;  /* 0x0000000213007221 */ /* 0x000fe40000010000 */
[----:B------:R-:W1:Y:S01]  /*5370*/  LDSM.16.MT88.4 R16, [R76+0x6000] ;  /* 0x006000004c10783b */ /* 0x000e620000004200 */
[----:B------:R-:W2:Y:S03]  /*5380*/  MUFU.EX2 R2, R35 ;  /* 0x0000002300027308 */ /* 0x000ea60000000800 */
[----:B------:R3:W-:Y:S01]  /*5390*/  STL [R1+0x80], R0 ;  /* 0x0000800001007387 */ /* 0x0007e20000100800 */
[----:B------:R-:W-:-:S02]  /*53a0*/  IMAD.MOV.U32 R92, RZ, RZ, R86 ;  /* 0x000000ffff5c7224 */ /* 0x000fc400078e0056 */
[----:B------:R-:W-:Y:S02]  /*53b0*/  IMAD.MOV.U32 R86, RZ, RZ, R131 ;  /* 0x000000ffff567224 */ /* 0x000fe400078e0083 */
[----:B--2---:R-:W-:Y:S01]  /*53c0*/  FADD.FTZ R3, R2, R3 ;  /* 0x0000000302037221 */ /* 0x004fe20000010000 */
[----:B---3--:R-:W2:Y:S01]  /*53d0*/  MUFU.EX2 R0, R34 ;  /* 0x0000002200007308 */ /* 0x008ea20000000800 */
[----:B-1----:R-:W-:Y:S02]  /*53e0*/  HMMA.16816.F32.BF16 R20, R12, R16, RZ ;  /* 0x000000100c14723c */ /* 0x002fe400000418ff */
[C---:B--2---:R-:W-:Y:S01]  /*53f0*/  FADD.FTZ R3, R0.reuse, R3 ;  /* 0x0000000300037221 */ /* 0x044fe20000010000 */
[----:B------:R-:W-:Y:S01]  /*5400*/  F2FP.BF16.PACK_AB R131, R0, R2 ;  /* 0x000000020083723e */ /* 0x000fe200000010ff */
[----:B------:R-:W-:-:S04]  /*5410*/  IMAD.MOV.U32 R0, RZ, RZ, R76 ;  /* 0x000000ffff007224 */ /* 0x000fc800078e004c */
[----:B------:R-:W-:Y:S01]  /*5420*/  HMMA.16816.F32.BF16 R12, R12, R18, RZ ;  /* 0x000000120c0c723c */ /* 0x000fe200000418ff */
[----:B------:R-:W1:Y:S01]  /*5430*/  LDSM.16.MT88.4 R16, [R0+0x6800] ;  /* 0x006800000010783b */ /* 0x000e620000004200 */
[----:B------:R-:W-:Y:S11]  /*5440*/  IMAD.MOV.U32 R106, RZ, RZ, R98 ;  /* 0x000000ffff6a7224 */ /* 0x000ff600078e0062 */
[----:B------:R-:W-:Y:S03]  /*5450*/  @!UPT UIADD3 URZ, URZ, URZ, URZ ;  /* 0x0000003f3f3ff290 */ /* 0x000fe6000fffe03f */
[C---:B-1----:R-:W-:Y:S08]  /*5460*/  HMMA.16816.F32.BF16 R20, R8.reuse, R16, R20 ;  /* 0x000000100814723c */ /* 0x042ff00000041814 */
[----:B------:R-:W-:Y:S01]  /*5470*/  HMMA.16816.F32.BF16 R12, R8, R18, R12 ;  /* 0x00000012080c723c */ /* 0x000fe2000004180c */
[----:B------:R-:W1:Y:S07]  /*5480*/  LDSM.16.MT88.4 R8, [R248+0x1000] ;  /* 0x00100000f808783b */ /* 0x000e6e0000004200 */
[C---:B-1----:R-:W-:Y:S08]  /*5490*/  HMMA.16816.F32.BF16 R136, R4.reuse, R8, R136 ;  /* 0x000000080488723c */ /* 0x042ff00000041888 */
[----:B------:R-:W-:Y:S01]  /*54a0*/  HMMA.16816.F32.BF16 R16, R4, R10, R104 ;  /* 0x0000000a0410723c */ /* 0x000fe20000041868 */
[----:B------:R-:W1:Y:S01]  /*54b0*/  LDSM.16.MT88.4 R8, [R252+0x1000] ;  /* 0x00100000fc08783b */ /* 0x000e620000004200 */
[----:B------:R-:W-:-:S02]  /*54c0*/  IMAD.MOV.U32 R88, RZ, RZ, R102 ;  /* 0x000000ffff587224 */ /* 0x000fc400078e0066 */
[----:B------:R-:W-:-:S04]  /*54d0*/  IMAD.MOV.U32 R91, RZ, RZ, R108 ;  /* 0x000000ffff5b7224 */ /* 0x000fc800078e006c */
[C---:B-1----:R-:W-:Y:S08]  /*54e0*/  HMMA.16816.F32.BF16 R144, R4.reuse, R8, R144 ;  /* 0x000000080490723c */ /* 0x042ff00000041890 */
[----:B------:R-:W-:Y:S01]  /*54f0*/  HMMA.16816.F32.BF16 R24, R4, R10, R152 ;  /* 0x0000000a0418723c */ /* 0x000fe20000041898 */
[----:B------:R-:W1:Y:S01]  /*5500*/  LDSM.16.MT88.4 R8, [R251+0x1000] ;  /* 0x00100000fb08783b */ /* 0x000e620000004200 */
[----:B------:R-:W-:-:S02]  /*5510*/  IMAD.MOV.U32 R93, RZ, RZ, R84 ;  /* 0x000000ffff5d7224 */ /* 0x000fc400078e0054 */
[----:B------:R-:W-:-:S04]  /*5520*/  IMAD.MOV.U32 R95, RZ, RZ, R85 ;  /* 0x000000ffff5f7224 */ /* 0x000fc800078e0055 */
        /* <DEDUP_REMOVED lines=8> */
[----:B------:R-:W1:Y:S01]  /*55b0*/  LDSM.16.MT88.4 R8, [R252+0x3000] ;  /* 0x00300000fc08783b */ /* 0x000e620000004200 */
[----:B------:R-:W-:Y:S01]  /*55c0*/  MOV R84, R78 ;  /* 0x0000004e00547202 */ /* 0x000fe20000000f00 */
[----:B------:R-:W-:-:S05]  /*55d0*/  IMAD.MOV.U32 R85, RZ, RZ, R79 ;  /* 0x000000ffff557224 */ /* 0x000fca00078e004f */
[C---:B-1----:R-:W-:Y:S08]  /*55e0*/  HMMA.16816.F32.BF16 R52, R4.reuse, R8, R52 ;  /* 0x000000080434723c */ /* 0x042ff00000041834 */
[C---:B------:R-:W-:Y:S01]  /*55f0*/  HMMA.16816.F32.BF16 R56, R4.reuse, R10, R60 ;  /* 0x0000000a0438723c */ /* 0x040fe2000004183c */
[----:B------:R-:W1:Y:S07]  /*5600*/  LDSM.16.MT88.4 R8, [R251+0x3000] ;  /* 0x00300000fb08783b */ /* 0x000e6e0000004200 */
[C---:B-1----:R-:W-:Y:S08]  /*5610*/  HMMA.16816.F32.BF16 R60, R4.reuse, R8, R84 ;  /* 0x00000008043c723c */ /* 0x042ff00000041854 */
[C---:B------:R-:W-:Y:S01]  /*5620*/  HMMA.16816.F32.BF16 R68, R4.reuse, R10, R68 ;  /* 0x0000000a0444723c */ /* 0x040fe20000041844 */
[----:B------:R-:W1:Y:S04]  /*5630*/  LDSM.16.MT88.4 R8, [R0+0x3000] ;  /* 0x003000000008783b */ /* 0x000e680000004200 */
[----:B------:R2:W-:Y:S02]  /*5640*/  STL [R1+0x84], R3 ;  /* 0x0000840301007387 */ /* 0x0005e40000100800 */
[----:B--2---:R-:W-:Y:S01]  /*5650*/  IMAD.MOV.U32 R3, RZ, RZ, R77 ;  /* 0x000000ffff037224 */ /* 0x004fe200078e004d */
[C---:B-1----:R-:W-:Y:S08]  /*5660*/  HMMA.16816.F32.BF16 R72, R4.reuse, R8, R72 ;  /* 0x000000080448723c */ /* 0x042ff00000041848 */
[----:B------:R-:W-:Y:S01]  /*5670*/  HMMA.16816.F32.BF16 R76, R4, R10, R164 ;  /* 0x0000000a044c723c */ /* 0x000fe200000418a4 */
[----:B------:R-:W1:Y:S01]  /*5680*/  LDSM.16.MT88.4 R8, [R248+0x5000] ;  /* 0x00500000f808783b */ /* 0x000e620000004200 */
[----:B------:R-:W-:-:S03]  /*5690*/  @P1 IMAD.HI.U32 R2, R3, c[0x0][0x2c8], RZ ;  /* 0x0000b20003021a27 */ /* 0x000fc600078e00ff */
[----:B------:R-:W-:Y:S03]  /*56a0*/  LDSM.16.MT88.4 R164, [R0+0x1800] ;  /* 0x0018000000a4783b */ /* 0x000fe60000004200 */
[C---:B-1----:R-:W-:Y:S08]  /*56b0*/  HMMA.16816.F32.BF16 R84, R4.reuse, R8, R180 ;  /* 0x000000080454723c */ /* 0x042ff000000418b4 */
[C---:B------:R-:W-:Y:S01]  /*56c0*/  HMMA.16816.F32.BF16 R88, R4.reuse, R10, R140 ;  /* 0x0000000a0458723c */ /* 0x040fe2000004188c */
[----:B------:R-:W1:Y:S04]  /*56d0*/  LDSM.16.MT88.4 R8, [R252+0x5000] ;  /* 0x00500000fc08783b */ /* 0x000e680000004200 */
[----:B------:R-:W-:Y:S03]  /*56e0*/  LDSM.16.MT88.4 R140, [R248+0x1800] ;  /* 0x00180000f88c783b */ /* 0x000fe60000004200 */
[C---:B-1----:R-:W-:Y:S01]  /*56f0*/  HMMA.16816.F32.BF16 R92, R4.reuse, R8, R156 ;  /* 0x00000008045c723c */ /* 0x042fe2000004189c */
[----:B------:R-:W-:Y:S07]  /*5700*/  LDSM.16.MT88.4 R156, [R251+0x1800] ;  /* 0x00180000fb9c783b */ /* 0x000fee0000004200 */
[C---:B------:R-:W-:Y:S01]  /*5710*/  HMMA.16816.F32.BF16 R96, R4.reuse, R10, R124 ;  /* 0x0000000a0460723c */ /* 0x040fe2000004187c */
[----:B------:R-:W1:Y:S07]  /*5720*/  LDSM.16.MT88.4 R8, [R251+0x5000] ;  /* 0x00500000fb08783b */ /* 0x000e6e0000004200 */
[C---:B-1----:R-:W-:Y:S01]  /*5730*/  HMMA.16816.F32.BF16 R100, R4.reuse, R8, R148 ;  /* 0x000000080464723c */ /* 0x042fe20000041894 */
[----:B------:R-:W-:Y:S07]  /*5740*/  LDSM.16.MT88.4 R148, [R252+0x1800] ;  /* 0x00180000fc94783b */ /* 0x000fee0000004200 */
        /* <DEDUP_REMOVED lines=8> */
[C---:B-1----:R-:W-:Y:S01]  /*57d0*/  HMMA.16816.F32.BF16 R120, R4.reuse, R8, R80 ;  /* 0x000000080478723c */ /* 0x042fe20000041850 */
[----:B------:R-:W-:Y:S07]  /*57e0*/  LDSM.16.MT88.4 R80, [R252+0x5800] ;  /* 0x00580000fc50783b */ /* 0x000fee0000004200 */
[C---:B------:R-:W-:Y:S01]  /*57f0*/  HMMA.16816.F32.BF16 R116, R4.reuse, R10, R64 ;  /* 0x0000000a0474723c */ /* 0x040fe20000041840 */
[----:B------:R-:W1:Y:S04]  /*5800*/  LDSM.16.MT88.4 R8, [R251+0x7000] ;  /* 0x00700000fb08783b */ /* 0x000e680000004200 */
[----:B------:R-:W-:Y:S03]  /*5810*/  LDSM.16.MT88.4 R64, [R0+0x3800] ;  /* 0x003800000040783b */ /* 0x000fe60000004200 */
[C---:B-1----:R-:W-:Y:S01]  /*5820*/  HMMA.16816.F32.BF16 R124, R4.reuse, R10, R40 ;  /* 0x0000000a047c723c */ /* 0x042fe20000041828 */
[----:B------:R-:W1:Y:S07]  /*5830*/  LDSM.16.MT88.4 R40, [R248+0x3800] ;  /* 0x00380000f828783b */ /* 0x000e6e0000004200 */
[----:B------:R-:W-:Y:S01]  /*5840*/  HMMA.16816.F32.BF16 R180, R4, R8, R48 ;  /* 0x0000000804b4723c */ /* 0x000fe20000041830 */
[----:B------:R-:W2:Y:S04]  /*5850*/  LDSM.16.MT88.4 R48, [R252+0x3800] ;  /* 0x00380000fc30783b */ /* 0x000ea80000004200 */
[----:B------:R-:W-:Y:S03]  /*5860*/  LDSM.16.MT88.4 R8, [R0+0x7000] ;  /* 0x007000000008783b */ /* 0x000fe60000004200 */
[C---:B-1----:R-:W-:Y:S08]  /*5870*/  HMMA.16816.F32.BF16 R36, R128.reuse, R40, R36 ;  /* 0x000000288024723c */ /* 0x042ff00000041824 */
[C---:B------:R-:W-:Y:S08]  /*5880*/  HMMA.16816.F32.BF16 R40, R128.reuse, R42, R44 ;  /* 0x0000002a8028723c */ /* 0x040ff0000004182c */
[C---:B--2---:R-:W-:Y:S08]  /*5890*/  HMMA.16816.F32.BF16 R44, R128.reuse, R48, R52 ;  /* 0x00000030802c723c */ /* 0x044ff00000041834 */
[C---:B------:R-:W-:Y:S01]  /*58a0*/  HMMA.16816.F32.BF16 R48, R128.reuse, R50, R56 ;  /* 0x000000328030723c */ /* 0x040fe20000041838 */
[----:B------:R-:W1:Y:S07]  /*58b0*/  LDSM.16.MT88.4 R56, [R251+0x3800] ;  /* 0x00380000fb38783b */ /* 0x000e6e0000004200 */
[C---:B-1----:R-:W-:Y:S08]  /*58c0*/  HMMA.16816.F32.BF16 R52, R128.reuse, R56, R60 ;  /* 0x000000388034723c */ /* 0x042ff0000004183c */
[C---:B------:R-:W-:Y:S01]  /*58d0*/  HMMA.16816.F32.BF16 R60, R128.reuse, R64, R72 ;  /* 0x00000040803c723c */ /* 0x040fe20000041848 */
[----:B------:R-:W1:Y:S07]  /*58e0*/  LDSM.16.MT88.4 R72, [R248+0x5800] ;  /* 0x00580000f848783b */ /* 0x000e6e0000004200 */
[C---:B------:R-:W-:Y:S08]  /*58f0*/  HMMA.16816.F32.BF16 R64, R128.reuse, R66, R76 ;  /* 0x000000428040723c */ /* 0x040ff0000004184c */
[C---:B------:R-:W-:Y:S08]  /*5900*/  HMMA.16816.F32.BF16 R76, R128.reuse, R80, R92 ;  /* 0x00000050804c723c */ /* 0x040ff0000004185c */
[C---:B------:R-:W-:Y:S01]  /*5910*/  HMMA.16816.F32.BF16 R80, R128.reuse, R82, R96 ;  /* 0x000000528050723c */ /* 0x040fe20000041860 */
[----:B------:R-:W2:Y:S07]  /*5920*/  LDSM.16.MT88.4 R96, [R0+0x5800] ;  /* 0x005800000060783b */ /* 0x000eae0000004200 */
[C---:B------:R-:W-:Y:S08]  /*5930*/  HMMA.16816.F32.BF16 R56, R128.reuse, R58, R68 ;  /* 0x0000003a8038723c */ /* 0x040ff00000041844 */
[C---:B-1----:R-:W-:Y:S08]  /*5940*/  HMMA.16816.F32.BF16 R68, R128.reuse, R72, R84 ;  /* 0x000000488044723c */ /* 0x042ff00000041854 */
[C---:B--2---:R-:W-:Y:S08]  /*5950*/  HMMA.16816.F32.BF16 R92, R128.reuse, R96, R108 ;  /* 0x00000060805c723c */ /* 0x044ff0000004186c */
[C---:B------:R-:W-:Y:S01]  /*5960*/  HMMA.16816.F32.BF16 R96, R128.reuse, R98, R112 ;  /* 0x000000628060723c */ /* 0x040fe20000041870 */
[----:B------:R-:W1:Y:S07]  /*5970*/  LDSM.16.MT88.4 R112, [R252+0x7800] ;  /* 0x00780000fc70783b */ /* 0x000e6e0000004200 */
[----:B------:R-:W-:Y:S01]  /*5980*/  HMMA.16816.F32.BF16 R72, R128, R74, R88 ;  /* 0x0000004a8048723c */ /* 0x000fe20000041858 */
[----:B------:R-:W2:Y:S07]  /*5990*/  LDSM.16.MT88.4 R88, [R251+0x5800] ;  /* 0x00580000fb58783b */ /* 0x000eae0000004200 */
[C---:B------:R-:W-:Y:S08]  /*59a0*/  HMMA.16816.F32.BF16 R20, R4.reuse, R8, R20 ;  /* 0x000000080414723c */ /* 0x040ff00000041814 */
[----:B------:R-:W-:Y:S01]  /*59b0*/  HMMA.16816.F32.BF16 R12, R4, R10, R12 ;  /* 0x0000000a040c723c */ /* 0x000fe2000004180c */
[----:B------:R3:W-:Y:S07]  /*59c0*/  LDSM.16.MT88.4 R4, [R0+0x7800] ;  /* 0x007800000004783b */ /* 0x0007ee0000004200 */
[----:B-1----:R-:W-:Y:S01]  /*59d0*/  HMMA.16816.F32.BF16 R108, R128, R112, R120 ;  /* 0x00000070806c723c */ /* 0x002fe20000041878 */
[----:B------:R-:W1:Y:S01]  /*59e0*/  LDSM.16.MT88.4 R120, [R251+0x7800] ;  /* 0x00780000fb78783b */ /* 0x000e620000004200 */
[----:B---3--:R-:W-:-:S06]  /*59f0*/  IMAD.MOV.U32 R0, RZ, RZ, R3 ;  /* 0x000000ffff007224 */ /* 0x008fcc00078e0003 */
[----:B--2---:R-:W-:Y:S01]  /*5a00*/  HMMA.16816.F32.BF16 R84, R128, R88, R100 ;  /* 0x000000588054723c */ /* 0x004fe20000041864 */
[----:B------:R-:W-:Y:S01]  /*5a10*/  @P1 SHF.R.U32.HI R0, RZ, c[0x0][0x2cc], R2 ;  /* 0x0000b300ff001a19 */ /* 0x000fe20000011602 */
[----:B------:R-:W-:-:S06]  /*5a20*/  IMAD.MOV.U32 R2, RZ, RZ, c[0x0][0x168] ;  /* 0x00005a00ff027624 */ /* 0x000fcc00078e00ff */
[----:B------:R-:W-:Y:S01]  /*5a30*/  HMMA.16816.F32.BF16 R88, R128, R90, R104 ;  /* 0x0000005a8058723c */ /* 0x000fe20000041868 */
[----:B------:R-:W2:Y:S01]  /*5a40*/  LDSM.16.MT88.4 R104, [R248+0x7800] ;  /* 0x00780000f868783b */ /* 0x000ea20000004200 */
[----:B------:R-:W-:-:S04]  /*5a50*/  IADD3 R0, R0, c[0x0][0x1d0], -R2 ;  /* 0x0000740000007a10 */ /* 0x000fc80007ffe802 */
[----:B------:R-:W-:-:S04]  /*5a60*/  SHF.R.S32.HI R2, RZ, 0x1f, R0 ;  /* 0x0000001fff027819 */ /* 0x000fc80000011400 */
[----:B------:R-:W-:Y:S01]  /*5a70*/  LEA.HI R0, R2, R0, RZ, 0x6 ;  /* 0x0000000002007211 */ /* 0x000fe200078f30ff */
[----:B------:R-:W-:Y:S03]  /*5a80*/  HMMA.16816.F32.BF16 R112, R128, R114, R116 ;  /* 0x000000728070723c */ /* 0x000fe60000041874 */
[----:B------:R-:W-:-:S04]  /*5a90*/  SHF.R.S32.HI R0, RZ, 0x6, R0 ;  /* 0x00000006ff007819 */ /* 0x000fc80000011400 */
[----:B------:R-:W-:Y:S01]  /*5aa0*/  IMNMX R0, R134, R0, !PT ;  /* 0x0000000086007217 */ /* 0x000fe20007800200 */
[C---:B-1----:R-:W-:Y:S08]  /*5ab0*/  HMMA.16816.F32.BF16 R116, R128.reuse, R120, R180 ;  /* 0x000000788074723c */ /* 0x042ff000000418b4 */
[C---:B------:R-:W-:Y:S08]  /*5ac0*/  HMMA.16816.F32.BF16 R120, R128.reuse, R122, R124 ;  /* 0x0000007a8078723c */ /* 0x040ff0000004187c */
[----:B------:R-:W-:Y:S07]  /*5ad0*/  HMMA.16816.F32.BF16 R124, R128, R4, R20 ;  /* 0x00000004807c723c */ /* 0x000fee0000041814 */
[----:B------:R-:W-:-:S05]  /*5ae0*/  IADD3 R4, R135, -0x2, RZ ;  /* 0xfffffffe87047810 */ /* 0x000fca0007ffe0ff */
[----:B------:R1:W-:Y:S04]  /*5af0*/  STL [R1+0x5c], R4 ;  /* 0x00005c0401007387 */ /* 0x0003e80000100800 */
[----:B------:R1:W-:Y:S01]  /*5b00*/  STL [R1+0x8c], R0 ;  /* 0x00008c0001007387 */ /* 0x0003e20000100800 */
[----:B------:R-:W-:Y:S01]  /*5b10*/  ISETP.GE.AND P0, PT, R4, R0, PT ;  /* 0x000000000400720c */ /* 0x000fe20003f06270 */
[C---:B------:R-:W-:Y:S08]  /*5b20*/  HMMA.16816.F32.BF16 R136, R128.reuse, R140, R136 ;  /* 0x0000008c8088723c */ /* 0x040ff00000041888 */
[C---:B------:R-:W-:Y:S08]  /*5b30*/  HMMA.16816.F32.BF16 R144, R128.reuse, R148, R144 ;  /* 0x000000948090723c */ /* 0x040ff00000041890 */
[C---:B------:R-:W-:Y:S08]  /*5b40*/  HMMA.16816.F32.BF16 R152, R128.reuse, R156, R152 ;  /* 0x0000009c8098723c */ /* 0x040ff00000041898 */
[C---:B------:R-:W-:Y:S08]  /*5b50*/  HMMA.16816.F32.BF16 R160, R128.reuse, R164, R160 ;  /* 0x000000a480a0723c */ /* 0x040ff000000418a0 */
[C---:B--2---:R-:W-:Y:S08]  /*5b60*/  HMMA.16816.F32.BF16 R100, R128.reuse, R104, R184 ;  /* 0x000000688064723c */ /* 0x044ff000000418b8 */
[C---:B------:R-:W-:Y:S08]  /*5b70*/  HMMA.16816.F32.BF16 R140, R128.reuse, R142, R16 ;  /* 0x0000008e808c723c */ /* 0x040ff00000041810 */
[C---:B------:R-:W-:Y:S08]  /*5b80*/  HMMA.16816.F32.BF16 R148, R128.reuse, R150, R24 ;  /* 0x000000968094723c */ /* 0x040ff00000041818 */
[C---:B------:R-:W-:Y:S08]  /*5b90*/  HMMA.16816.F32.BF16 R156, R128.reuse, R158, R28 ;  /* 0x0000009e809c723c */ /* 0x040ff0000004181c */
[C---:B------:R-:W-:Y:S08]  /*5ba0*/  HMMA.16816.F32.BF16 R164, R128.reuse, R166, R32 ;  /* 0x000000a680a4723c */ /* 0x040ff00000041820 */
[C---:B------:R-:W-:Y:S08]  /*5bb0*/  HMMA.16816.F32.BF16 R104, R128.reuse, R106, R168 ;  /* 0x0000006a8068723c */ /* 0x040ff000000418a8 */
[----:B------:R-:W-:Y:S01]  /*5bc0*/  HMMA.16816.F32.BF16 R128, R128, R6, R12 ;  /* 0x000000068080723c */ /* 0x000fe2000004180c */
[----:B------:R-:W-:Y:S01]  /*5bd0*/  @!UPT UIADD3 URZ, URZ, URZ, URZ ;  /* 0x0000003f3f3ff290 */ /* 0x000fe2000fffe03f */
[----:B------:R-:W-:Y:S11]  /*5be0*/  @!P0 BRA `(.L_x_834) ;  /* 0x000043a000008947 */ /* 0x000ff60003800000 */
[----:B-1----:R-:W-:Y:S02]  /*5bf0*/  MOV R0, R4 ;  /* 0x0000000400007202 */ /* 0x002fe40000000f00 */
[----:B------:R-:W-:-:S02]  /*5c00*/  MOV R134, R132 ;  /* 0x0000008400867202 */ /* 0x000fc40000000f00 */
[----:B------:R-:W-:Y:S01]  /*5c10*/  MOV R3, R133 ;  /* 0x0000008500037202 */ /* 0x000fe20000000f00 */
[----:B------:R1:W-:Y:S06]  /*5c20*/  STL [R1+0x60], R0 ;  /* 0x0000600001007387 */ /* 0x0003ec0000100800 */
.L_x_835:
[----:B------:R-:W2:Y:S01]  /*5c30*/  LDL R2, [R1+0x60] ;  /* 0x0000600001027983 */ /* 0x000ea20000100800 */
[----:B------:R-:W-:Y:S04]  /*5c40*/  DEPBAR.LE SB0, 0x0 ;  /* 0x000080000000791a */ /* 0x000fe80000000000 */
[----:B------:R-:W2:Y:S01]  /*5c50*/  LDL R135, [R1+0x7c] ;  /* 0x00007c0001877983 */ /* 0x000ea20000100800 */
[----:B------:R-:W-:Y:S03]  /*5c60*/  WARPSYNC 0xffffffff ;  /* 0xffffffff00007948 */ /* 0x000fe60003800000 */
[----:B------:R-:W3:Y:S06]  /*5c70*/  LDL.64 R16, [R1+0x70] ;  /* 0x0000700001107983 */ /* 0x000eec0000100a00 */
[----:B------:R-:W4:Y:S04]  /*5c80*/  LDL R13, [R1+0x78] ;  /* 0x00007800010d7983 */ /* 0x000f280000100800 */
[----:B------:R-:W-:Y:S06]  /*5c90*/  STL.64 [R1+0x148], R128 ;  /* 0x0001488001007387 */ /* 0x000fec0000100a00 */
[----:B-1----:R1:W-:Y:S04]  /*5ca0*/  STL [R1+0x144], R130 ;  /* 0x0001448201007387 */ /* 0x0023e80000100800 */
[----:B------:R1:W-:Y:S04]  /*5cb0*/  STL [R1+0x140], R131 ;  /* 0x0001408301007387 */ /* 0x0003e80000100800 */
[----:B------:R-:W4:Y:S04]  /*5cc0*/  LDL R168, [R1+0x8] ;  /* 0x0000080001a87983 */ /* 0x000f280000100800 */
[----:B------:R-:W4:Y:S04]  /*5cd0*/  LDL R180, [R1+0x44] ;  /* 0x0000440001b47983 */ /* 0x000f280000100800 */
[----:B------:R-:W4:Y:S04]  /*5ce0*/  LDL R184, [R1+0x40] ;  /* 0x0000400001b87983 */ /* 0x000f280000100800 */
[----:B------:R-:W-:Y:S08]  /*5cf0*/  BAR.SYNC.DEFER_BLOCKING 0x0 ;  /* 0x0000000000007b1d */ /* 0x000ff00000010000 */
[----:B------:R-:W-:Y:S08]  /*5d00*/  LDSM.16.M88.4 R24, [R249+0x1000] ;  /* 0x00100000f918783b */ /* 0x000ff00000000200 */
[----:B-1----:R-:W4:Y:S04]  /*5d10*/  LDL R130, [R1+0x3c] ;  /* 0x00003c0001827983 */ /* 0x002f280000100800 */
[----:B------:R-:W4:Y:S01]  /*5d20*/  LDL R131, [R1+0x58] ;  /* 0x0000580001837983 */ /* 0x000f220000100800 */
[----:B--2---:R-:W-:Y:S11]  /*5d30*/  ISETP.GT.AND P6, PT, R135, R2, PT ;  /* 0x000000028700720c */ /* 0x004ff60003fc4270 */
[----:B------:R-:W-:Y:S02]  /*5d40*/  @!UPT UIADD3 URZ, URZ, URZ, URZ ;  /* 0x0000003f3f3ff290 */ /* 0x000fe4000fffe03f */
[----:B------:R-:W-:Y:S01]  /*5d50*/  @!P6 SHF.R.S32.HI R0, RZ, 0x1f, R2 ;  /* 0x0000001fff00e819 */ /* 0x000fe20000011402 */
[----:B------:R-:W-:Y:S01]  /*5d60*/  @!P6 IMAD.WIDE.U32 R4, R2, c[0x0][0x208], RZ ;  /* 0x000082000204ea25 */ /* 0x000fe200078e00ff */
[----:B---3--:R-:W-:Y:S03]  /*5d70*/  @!P6 IADD3 R10, P0, R16, 0x40, RZ ;  /* 0x00000040100ae810 */ /* 0x008fe60007f1e0ff */
[----:B------:R-:W-:Y:S01]  /*5d80*/  @!P6 IMAD R0, R0, c[0x0][0x208], RZ ;  /* 0x000082000000ea24 */ /* 0x000fe200078e02ff */
[-C--:B----4-:R-:W-:Y:S01]  /*5d90*/  @!P6 IADD3.X R9, RZ, R13.reuse, RZ, P0, !PT ;  /* 0x0000000dff09e210 */ /* 0x090fe200007fe4ff */
[----:B------:R-:W-:Y:S02]  /*5da0*/  @!P6 IMAD.MOV.U32 R6, RZ, RZ, c[0x0][0x20c] ;  /* 0x00008300ff06e624 */ /* 0x000fe400078e00ff */
[----:B------:R-:W-:Y:S01]  /*5db0*/  @!P6 IMAD R0, R2, c[0x0][0x20c], R0 ;  /* 0x000083000200ea24 */ /* 0x000fe200078e0200 */
[C---:B------:R-:W-:Y:S04]  /*5dc0*/  @!P6 SHF.L.U32 R2, R4.reuse, 0x6, RZ ;  /* 0x000000060402e819 */ /* 0x040fe800000006ff */
[----:B------:R-:W-:Y:S01]  /*5dd0*/  @!P6 IADD3 R0, R5, R0, RZ ;  /* 0x000000000500e210 */ /* 0x000fe20007ffe0ff */
[----:B------:R-:W-:Y:S01]  /*5de0*/  LDSM.16.M88.4 R168, [R168] ;  /* 0x00000000a8a8783b */ /* 0x000fe20000000200 */
[----:B------:R-:W-:Y:S02]  /*5df0*/  @!P6 MOV R5, c[0x0][0x208] ;  /* 0x000082000005ea02 */ /* 0x000fe40000000f00 */
[----:B------:R-:W-:Y:S02]  /*5e00*/  @!P6 SHF.L.U64.HI R0, R4, 0x6, R0 ;  /* 0x000000060400e819 */ /* 0x000fe40000010200 */
[C---:B------:R-:W-:Y:S03]  /*5e10*/  @!P6 LEA R4, P0, R5.reuse, R2, 0x5 ;  /* 0x000000020504e211 */ /* 0x040fe600078028ff */
[----:B------:R-:W-:Y:S01]  /*5e20*/  LDSM.16.M88.4 R180, [R180] ;  /* 0x00000000b4b4783b */ /* 0x000fe20000000200 */
[----:B------:R-:W-:Y:S02]  /*5e30*/  @!P6 LEA.HI.X R5, R5, R0, R6, 0x5, P0 ;  /* 0x000000000505e211 */ /* 0x000fe400000f2c06 */
[----:B------:R-:W-:Y:S04]  /*5e40*/  @!P6 IADD3 R6, P0, R2, R16, RZ ;  /* 0x000000100206e210 */ /* 0x000fe80007f1e0ff */
[----:B------:R-:W-:Y:S01]  /*5e50*/  @!P6 IADD3.X R8, R0, R13, RZ, P0, !PT ;  /* 0x0000000d0008e210 */ /* 0x000fe200007fe4ff */
[----:B------:R-:W-:Y:S01]  /*5e60*/  LDSM.16.M88.4 R184, [R184] ;  /* 0x00000000b8b8783b */ /* 0x000fe20000000200 */
[----:B------:R-:W-:Y:S04]  /*5e70*/  @!P6 IADD3 R7, P0, R2, R10, RZ ;  /* 0x0000000a0207e210 */ /* 0x000fe80007f1e0ff */
[----:B------:R-:W-:Y:S02]  /*5e80*/  @!P6 IADD3.X R11, R0, R9, RZ, P0, !PT ;  /* 0x00000009000be210 */ /* 0x000fe400007fe4ff */
[C---:B------:R-:W-:Y:S04]  /*5e90*/  @!P6 LEA R132, P0, R6.reuse, c[0x0][0x1f8], 0x1 ;  /* 0x00007e000684ea11 */ /* 0x040fe800078008ff */
[----:B------:R-:W-:Y:S02]  /*5ea0*/  @!P6 LEA.HI.X R133, R6, c[0x0][0x1fc], R8, 0x1, P0 ;  /* 0x00007f000685ea11 */ /* 0x000fe400000f0c08 */
[C---:B------:R-:W-:Y:S04]  /*5eb0*/  @!P6 LEA R28, P0, R7.reuse, c[0x0][0x1f8], 0x1 ;  /* 0x00007e00071cea11 */ /* 0x040fe800078008ff */
[----:B------:R-:W-:Y:S02]  /*5ec0*/  @!P6 LEA.HI.X R29, R7, c[0x0][0x1fc], R11, 0x1, P0 ;  /* 0x00007f00071dea11 */ /* 0x000fe400000f0c0b */
[----:B------:R-:W-:Y:S05]  /*5ed0*/  @!P6 IADD3 R8, P0, R16, 0x80, RZ ;  /* 0x000000801008e810 */ /* 0x000fea0007f1e0ff */
[----:B------:R-:W-:Y:S01]  /*5ee0*/  @!P6 IMAD.X R7, RZ, RZ, R13, P0 ;  /* 0x000000ffff07e224 */ /* 0x000fe200000e060d */
[----:B------:R-:W-:Y:S01]  /*5ef0*/  @!P6 IADD3 R6, P0, R2, R8, RZ ;  /* 0x000000080206e210 */ /* 0x000fe20007f1e0ff */
[----:B------:R1:W-:Y:S03]  /*5f00*/  LDSM.16.M88.4 R188, [R130] ;  /* 0x0000000082bc783b */ /* 0x0003e60000000200 */
[----:B------:R-:W-:Y:S02]  /*5f10*/  @!P6 IADD3.X R11, R0, R7, RZ, P0, !PT ;  /* 0x00000007000be210 */ /* 0x000fe400007fe4ff */
[C---:B------:R-:W-:Y:S04]  /*5f20*/  @!P6 LEA R14, P0, R6.reuse, c[0x0][0x1f8], 0x1 ;  /* 0x00007e00060eea11 */ /* 0x040fe800078008ff */
[----:B------:R-:W-:Y:S02]  /*5f30*/  @!P6 LEA.HI.X R15, R6, c[0x0][0x1fc], R11, 0x1, P0 ;  /* 0x00007f00060fea11 */ /* 0x000fe400000f0c0b */
[----:B------:R-:W-:Y:S04]  /*5f40*/  @!P6 IADD3 R6, P0, R16, 0xc0, RZ ;  /* 0x000000c01006e810 */ /* 0x000fe80007f1e0ff */
[----:B------:R-:W-:Y:S02]  /*5f50*/  @!P6 IADD3.X R12, RZ, R13, RZ, P0, !PT ;  /* 0x0000000dff0ce210 */ /* 0x000fe400007fe4ff */
[----:B------:R-:W-:Y:S04]  /*5f60*/  @!P6 IADD3 R2, P0, R2, R6, RZ ;  /* 0x000000060202e210 */ /* 0x000fe80007f1e0ff */
[----:B------:R-:W-:Y:S02]  /*5f70*/  @!P6 IADD3.X R0, R0, R12, RZ, P0, !PT ;  /* 0x0000000c0000e210 */ /* 0x000fe400007fe4ff */
[C---:B------:R-:W-:Y:S01]  /*5f80*/  @!P6 LEA R22, P0, R2.reuse, c[0x0][0x1f8], 0x1 ;  /* 0x00007e000216ea11 */ /* 0x040fe200078008ff */
[----:B-1----:R-:W2:Y:S03]  /*5f90*/  LDL R130, [R1+0x38] ;  /* 0x0000380001827983 */ /* 0x002ea60000100800 */
[----:B------:R-:W-:Y:S02]  /*5fa0*/  @!P6 LEA.HI.X R23, R2, c[0x0][0x1fc], R0, 0x1, P0 ;  /* 0x00007f000217ea11 */ /* 0x000fe400000f0c00 */
[C---:B------:R-:W-:Y:S05]  /*5fb0*/  @!P6 IADD3 R2, P0, R4.reuse, R10, RZ ;  /* 0x0000000a0402e210 */ /* 0x040fea0007f1e0ff */
[C---:B------:R-:W-:Y:S01]  /*5fc0*/  @!P6 IMAD.X R21, R5.reuse, 0x1, R9, P0 ;  /* 0x000000010515e824 */ /* 0x040fe200000e0609 */
[C---:B------:R-:W-:Y:S02]  /*5fd0*/  @!P6 IADD3 R0, P0, R4.reuse, R8, RZ ;  /* 0x000000080400e210 */ /* 0x040fe40007f1e0ff */
[----:B------:R-:W1:Y:S02]  /*5fe0*/  LDSM.16.M88.4 R8, [R249] ;  /* 0x00000000f908783b */ /* 0x000e640000000200 */
[C---:B------:R-:W-:Y:S02]  /*5ff0*/  @!P6 IADD3.X R7, R5.reuse, R7, RZ, P0, !PT ;  /* 0x000000070507e210 */ /* 0x040fe400007fe4ff */
[C---:B------:R-:W-:Y:S04]  /*6000*/  @!P6 IADD3 R6, P0, R4.reuse, R6, RZ ;  /* 0x000000060406e210 */ /* 0x040fe80007f1e0ff */
[C---:B------:R-:W-:Y:S02]  /*6010*/  @!P6 IADD3.X R32, R5.reuse, R12, RZ, P0, !PT ;  /* 0x0000000c0520e210 */ /* 0x040fe400007fe4ff */
[----:B------:R-:W-:Y:S02]  /*6020*/  @!P6 IADD3 R4, P0, R4, R16, RZ ;  /* 0x000000100404e210 */ /* 0x000fe40007f1e0ff */
[----:B------:R-:W3:Y:S02]  /*6030*/  LDSM.16.M88.4 R16, [R249+0x800] ;  /* 0x00080000f910783b */ /* 0x000ee40000000200 */
[----:B------:R-:W-:Y:S02]  /*6040*/  @!P6 IADD3.X R5, R5, R13, RZ, P0, !PT ;  /* 0x0000000d0505e210 */ /* 0x000fe400007fe4ff */
[C---:B------:R-:W-:Y:S04]  /*6050*/  @!P6 LEA R12, P0, R4.reuse, c[0x0][0x1f8], 0x1 ;  /* 0x00007e00040cea11 */ /* 0x040fe800078008ff */
[----:B------:R-:W-:Y:S02]  /*6060*/  @!P6 LEA.HI.X R13, R4, c[0x0][0x1fc], R5, 0x1, P0 ;  /* 0x00007f00040dea11 */ /* 0x000fe400000f0c05 */
[C---:B------:R-:W-:Y:S04]  /*6070*/  @!P6 LEA R20, P0, R2.reuse, c[0x0][0x1f8], 0x1 ;  /* 0x00007e000214ea11 */ /* 0x040fe800078008ff */
[----:B------:R-:W-:Y:S02]  /*6080*/  @!P6 LEA.HI.X R21, R2, c[0x0][0x1fc], R21, 0x1, P0 ;  /* 0x00007f000215ea11 */ /* 0x000fe400000f0c15 */
[C---:B------:R-:W-:Y:S01]  /*6090*/  @!P6 LEA R30, P0, R0.reuse, c[0x0][0x1f8], 0x1 ;  /* 0x00007e00001eea11 */ /* 0x040fe200078008ff */
[----:B------:R-:W4:Y:S03]  /*60a0*/  LDL R2, [R1+0x2c] ;  /* 0x00002c0001027983 */ /* 0x000f260000100800 */
[----:B------:R-:W-:Y:S02]  /*60b0*/  @!P6 LEA.HI.X R31, R0, c[0x0][0x1fc], R7, 0x1, P0 ;  /* 0x00007f00001fea11 */ /* 0x000fe400000f0c07 */
[----:B------:R-:W2:Y:S01]  /*60c0*/  LDL R0, [R1] ;  /* 0x0000000001007983 */ /* 0x000ea20000100800 */
[C---:B------:R-:W-:Y:S04]  /*60d0*/  @!P6 LEA R128, P0, R6.reuse, c[0x0][0x1f8], 0x1 ;  /* 0x00007e000680ea11 */ /* 0x040fe800078008ff */
[----:B------:R-:W-:Y:S02]  /*60e0*/  @!P6 LEA.HI.X R129, R6, c[0x0][0x1fc], R32, 0x1, P0 ;  /* 0x00007f000681ea11 */ /* 0x000fe400000f0c20 */
[C---:B-1---5:R-:W-:Y:S01]  /*60f0*/  HMMA.16816.F32.BF16 R4, R172.reuse, R8, RZ ;  /* 0x00000008ac04723c */ /* 0x062fe200000418ff */
[----:B------:R-:W1:Y:S07]  /*6100*/  LDSM.16.M88.4 R32, [R249+0x1800] ;  /* 0x00180000f920783b */ /* 0x000e6e0000000200 */
[C---:B------:R-:W-:Y:S01]  /*6110*/  HMMA.16816.F32.BF16 R8, R172.reuse, R10, RZ ;  /* 0x0000000aac08723c */ /* 0x040fe200000418ff */
[----:B------:R-:W-:Y:S01]  /*6120*/  @!PT LDS RZ, [RZ] ;  /* 0x00000000fffff984 */ /* 0x000fe20000000800 */
[----:B------:R-:W-:Y:S01]  /*6130*/  @!PT LDS RZ, [RZ] ;  /* 0x00000000fffff984 */ /* 0x000fe20000000800 */
[----:B------:R-:W-:Y:S01]  /*6140*/  @!PT LDS RZ, [RZ] ;  /* 0x00000000fffff984 */ /* 0x000fe20000000800 */
[----:B------:R1:W-:Y:S08]  /*6150*/  @!P6 LDGSTS.E.BYPASS.LTC128B.128 [R131+0x100], [R132.64], !P5 ;  /* 0x001000008483efae */ /* 0x0003f0000e901d46 */
[----:B------:R1:W-:Y:S08]  /*6160*/  @!P6 LDGSTS.E.BYPASS.LTC128B.128 [R131+0x2100], [R28.64], !P4 ;  /* 0x021000001c83efae */ /* 0x0003f0000e101d46 */
[----:B------:R3:W-:Y:S08]  /*6170*/  @!P6 LDGSTS.E.BYPASS.LTC128B.128 [R131+0x4100], [R14.64], !P3 ;  /* 0x041000000e83efae */ /* 0x0007f0000d901d46 */
[----:B------:R1:W-:Y:S08]  /*6180*/  @!P6 LDGSTS.E.BYPASS.LTC128B.128 [R131+0x6100], [R22.64], !P2 ;  /* 0x061000001683efae */ /* 0x0003f0000d101d46 */
[----:B------:R3:W-:Y:S08]  /*6190*/  @!P6 LDGSTS.E.BYPASS.LTC128B.128 [R131+0x1100], [R12.64], !P5 ;  /* 0x011000000c83efae */ /* 0x0007f0000e901d46 */
[----:B------:R1:W-:Y:S08]  /*61a0*/  @!P6 LDGSTS.E.BYPASS.LTC128B.128 [R131+0x3100], [R20.64], !P4 ;  /* 0x031000001483efae */ /* 0x0003f0000e101d46 */
[----:B------:R1:W-:Y:S08]  /*61b0*/  @!P6 LDGSTS.E.BYPASS.LTC128B.128 [R131+0x5100], [R30.64], !P3 ;  /* 0x051000001e83efae */ /* 0x0003f0000d901d46 */
[----:B------:R1:W-:Y:S01]  /*61c0*/  @!P6 LDGSTS.E.BYPASS.LTC128B.128 [R131+0x7100], [R128.64], !P2 ;  /* 0x071000008083efae */ /* 0x0003e2000d101d46 */
[C---:B---3--:R-:W-:Y:S07]  /*61d0*/  HMMA.16816.F32.BF16 R12, R172.reuse, R16, RZ ;  /* 0x00000010ac0c723c */ /* 0x048fee00000418ff */
[----:B------:R-:W0:Y:S01]  /*61e0*/  LDGDEPBAR ;  /* 0x00000000000079af */ /* 0x000e220000000000 */
[C---:B------:R-:W-:Y:S08]  /*61f0*/  HMMA.16816.F32.BF16 R16, R172.reuse, R18, RZ ;  /* 0x00000012ac10723c */ /* 0x040ff000000418ff */
[C---:B-1----:R-:W-:Y:S08]  /*6200*/  HMMA.16816.F32.BF16 R20, R172.reuse, R24, RZ ;  /* 0x00000018ac14723c */ /* 0x042ff000000418ff */
[C---:B------:R-:W-:Y:S01]  /*6210*/  HMMA.16816.F32.BF16 R24, R172.reuse, R26, RZ ;  /* 0x0000001aac18723c */ /* 0x040fe200000418ff */
[----:B------:R-:W3:Y:S04]  /*6220*/  LDL R129, [R1+0x34] ;  /* 0x0000340001817983 */ /* 0x000ee80000100800 */
[----:B------:R-:W3:Y:S03]  /*6230*/  LDL R128, [R1+0x30] ;  /* 0x0000300001807983 */ /* 0x000ee60000100800 */
[C---:B------:R-:W-:Y:S01]  /*6240*/  HMMA.16816.F32.BF16 R28, R172.reuse, R32, RZ ;  /* 0x00000020ac1c723c */ /* 0x040fe200000418ff */
[----:B------:R-:W-:Y:S04]  /*6250*/  STL [R1+0x114], R172 ;  /* 0x000114ac01007387 */ /* 0x000fe80000100800 */
[----:B------:R-:W-:Y:S03]  /*6260*/  STL [R1+0x110], R173 ;  /* 0x000110ad01007387 */ /* 0x000fe60000100800 */
[----:B------:R-:W-:Y:S01]  /*6270*/  HMMA.16816.F32.BF16 R32, R172, R34, RZ ;  /* 0x00000022ac20723c */ /* 0x000fe200000418ff */
[----:B------:R-:W-:Y:S04]  /*6280*/  STL [R1+0x10c], R174 ;  /* 0x00010cae01007387 */ /* 0x000fe80000100800 */
[----:B------:R-:W-:Y:S03]  /*6290*/  STL [R1+0x108], R175 ;  /* 0x000108af01007387 */ /* 0x000fe60000100800 */
[C---:B------:R-:W-:Y:S01]  /*62a0*/  HMMA.16816.F32.BF16 R4, R176.reuse, R168, R4 ;  /* 0x000000a8b004723c */ /* 0x040fe20000041804 */
        /* <DEDUP_REMOVED lines=14> */
[C---:B------:R-:W-:Y:S08]  /*6390*/  HMMA.16816.F32.BF16 R24, R176.reuse, R186, R24 ;  /* 0x000000bab018723c */ /* 0x040ff00000041818 */
[C---:B------:R-:W-:Y:S08]  /*63a0*/  HMMA.16816.F32.BF16 R28, R176.reuse, R188, R28 ;  /* 0x000000bcb01c723c */ /* 0x040ff0000004181c */
[----:B------:R-:W-:Y:S01]  /*63b0*/  HMMA.16816.F32.BF16 R32, R176, R190, R32 ;  /* 0x000000beb020723c */ /* 0x000fe20000041820 */
[----:B--2---:R-:W1:Y:S08]  /*63c0*/  LDSM.16.M88.4 R168, [R0] ;  /* 0x0000000000a8783b */ /* 0x004e700000000200 */
[----:B------:R-:W2:Y:S08]  /*63d0*/  LDSM.16.M88.4 R180, [R0+0x800] ;  /* 0x0008000000b4783b */ /* 0x000eb00000000200 */
[----:B------:R-:W-:Y:S01]  /*63e0*/  LDSM.16.M88.4 R184, [R0+0x1800] ;  /* 0x0018000000b8783b */ /* 0x000fe20000000200 */
[C---:B-1----:R-:W-:Y:S08]  /*63f0*/  HMMA.16816.F32.BF16 R4, R192.reuse, R168, R4 ;  /* 0x000000a8c004723c */ /* 0x042ff00000041804 */
[C---:B------:R-:W-:Y:S01]  /*6400*/  HMMA.16816.F32.BF16 R8, R192.reuse, R170, R8 ;  /* 0x000000aac008723c */ /* 0x040fe20000041808 */
[----:B------:R-:W1:Y:S07]  /*6410*/  LDSM.16.M88.4 R168, [R0+0x1000] ;  /* 0x0010000000a8783b */ /* 0x000e6e0000000200 */
[C---:B--2---:R-:W-:Y:S08]  /*6420*/  HMMA.16816.F32.BF16 R12, R192.reuse, R180, R12 ;  /* 0x000000b4c00c723c */ /* 0x044ff0000004180c */
[C---:B------:R-:W-:Y:S01]  /*6430*/  HMMA.16816.F32.BF16 R16, R192.reuse, R182, R16 ;  /* 0x000000b6c010723c */ /* 0x040fe20000041810 */
[----:B------:R-:W2:Y:S07]  /*6440*/  LDSM.16.M88.4 R180, [R250] ;  /* 0x00000000fab4783b */ /* 0x000eae0000000200 */
[C---:B-1----:R-:W-:Y:S08]  /*6450*/  HMMA.16816.F32.BF16 R20, R192.reuse, R168, R20 ;  /* 0x000000a8c014723c */ /* 0x042ff00000041814 */
[C---:B------:R-:W-:Y:S01]  /*6460*/  HMMA.16816.F32.BF16 R24, R192.reuse, R170, R24 ;  /* 0x000000aac018723c */ /* 0x040fe20000041818 */
[----:B------:R-:W1:Y:S07]  /*6470*/  LDSM.16.M88.4 R168, [R250+0x800] ;  /* 0x00080000faa8783b */ /* 0x000e6e0000000200 */
[C---:B------:R-:W-:Y:S08]  /*6480*/  HMMA.16816.F32.BF16 R28, R192.reuse, R184, R28 ;  /* 0x000000b8c01c723c */ /* 0x040ff0000004181c */
[----:B------:R-:W-:Y:S01]  /*6490*/  HMMA.16816.F32.BF16 R32, R192, R186, R32 ;  /* 0x000000bac020723c */ /* 0x000fe20000041820 */
[----:B------:R-:W3:Y:S07]  /*64a0*/  LDSM.16.M88.4 R184, [R250+0x1000] ;  /* 0x00100000fab8783b */ /* 0x000eee0000000200 */
[C---:B--2---:R-:W-:Y:S08]  /*64b0*/  HMMA.16816.F32.BF16 R4, R196.reuse, R180, R4 ;  /* 0x000000b4c404723c */ /* 0x044ff00000041804 */
[C---:B------:R-:W-:Y:S01]  /*64c0*/  HMMA.16816.F32.BF16 R8, R196.reuse, R182, R8 ;  /* 0x000000b6c408723c */ /* 0x040fe20000041808 */
[----:B------:R-:W2:Y:S07]  /*64d0*/  LDSM.16.M88.4 R180, [R250+0x1800] ;  /* 0x00180000fab4783b */ /* 0x000eae0000000200 */
[C---:B-1----:R-:W-:Y:S08]  /*64e0*/  HMMA.16816.F32.BF16 R12, R196.reuse, R168, R12 ;  /* 0x000000a8c40c723c */ /* 0x042ff0000004180c */
[C---:B------:R-:W-:Y:S01]  /*64f0*/  HMMA.16816.F32.BF16 R16, R196.reuse, R170, R16 ;  /* 0x000000aac410723c */ /* 0x040fe20000041810 */
[----:B------:R-:W1:Y:S07]  /*6500*/  LDSM.16.M88.4 R168, [R249+0x2000] ;  /* 0x00200000f9a8783b */ /* 0x000e6e0000000200 */
[C---:B---3--:R-:W-:Y:S08]  /*6510*/  HMMA.16816.F32.BF16 R20, R196.reuse, R184, R20 ;  /* 0x000000b8c414723c */ /* 0x048ff00000041814 */
[C---:B------:R-:W-:Y:S01]  /*6520*/  HMMA.16816.F32.BF16 R24, R196.reuse, R186, R24 ;  /* 0x000000bac418723c */ /* 0x040fe20000041818 */
[----:B------:R-:W3:Y:S07]  /*6530*/  LDSM.16.M88.4 R184, [R249+0x2800] ;  /* 0x00280000f9b8783b */ /* 0x000eee0000000200 */
[C---:B--2---:R-:W-:Y:S08]  /*6540*/  HMMA.16816.F32.BF16 R28, R196.reuse, R180, R28 ;  /* 0x000000b4c41c723c */ /* 0x044ff0000004181c */
[----:B------:R-:W-:Y:S01]  /*6550*/  HMMA.16816.F32.BF16 R32, R196, R182, R32 ;  /* 0x000000b6c420723c */ /* 0x000fe20000041820 */
[----:B------:R-:W2:Y:S07]  /*6560*/  LDSM.16.M88.4 R180, [R249+0x3000] ;  /* 0x00300000f9b4783b */ /* 0x000eae0000000200 */
[C---:B-1----:R-:W-:Y:S08]  /*6570*/  HMMA.16816.F32.BF16 R4, R200.reuse, R168, R4 ;  /* 0x000000a8c804723c */ /* 0x042ff00000041804 */
[C---:B------:R-:W-:Y:S01]  /*6580*/  HMMA.16816.F32.BF16 R8, R200.reuse, R170, R8 ;  /* 0x000000aac808723c */ /* 0x040fe20000041808 */
[----:B------:R-:W1:Y:S07]  /*6590*/  LDSM.16.M88.4 R168, [R249+0x3800] ;  /* 0x00380000f9a8783b */ /* 0x000e6e0000000200 */
[C---:B---3--:R-:W-:Y:S08]  /*65a0*/  HMMA.16816.F32.BF16 R12, R200.reuse, R184, R12 ;  /* 0x000000b8c80c723c */ /* 0x048ff0000004180c */
[C---:B------:R-:W-:Y:S01]  /*65b0*/  HMMA.16816.F32.BF16 R16, R200.reuse, R186, R16 ;  /* 0x000000bac810723c */ /* 0x040fe20000041810 */
[----:B------:R3:W4:Y:S07]  /*65c0*/  LDSM.16.M88.4 R184, [R130] ;  /* 0x0000000082b8783b */ /* 0x00072e0000000200 */
[C---:B--2---:R-:W-:Y:S08]  /*65d0*/  HMMA.16816.F32.BF16 R20, R200.reuse, R180, R20 ;  /* 0x000000b4c814723c */ /* 0x044ff00000041814 */
[C---:B------:R-:W-:Y:S01]  /*65e0*/  HMMA.16816.F32.BF16 R24, R200.reuse, R182, R24 ;  /* 0x000000b6c818723c */ /* 0x040fe20000041818 */
[----:B------:R2:W2:Y:S07]  /*65f0*/  LDSM.16.M88.4 R180, [R129] ;  /* 0x0000000081b4783b */ /* 0x0004ae0000000200 */
[C---:B-1----:R-:W-:Y:S01]  /*6600*/  HMMA.16816.F32.BF16 R28, R200.reuse, R168, R28 ;  /* 0x000000a8c81c723c */ /* 0x042fe2000004181c */
[----:B---3--:R-:W3:Y:S07]  /*6610*/  LDL R130, [R1+0x28] ;  /* 0x0000280001827983 */ /* 0x008eee0000100800 */
[----:B------:R-:W-:Y:S01]  /*6620*/  HMMA.16816.F32.BF16 R32, R200, R170, R32 ;  /* 0x000000aac820723c */ /* 0x000fe20000041820 */
[----:B------:R1:W1:Y:S07]  /*6630*/  LDSM.16.M88.4 R168, [R128] ;  /* 0x0000000080a8783b */ /* 0x00026e0000000200 */
[C---:B----4-:R-:W-:Y:S01]  /*6640*/  HMMA.16816.F32.BF16 R4, R204.reuse, R184, R4 ;  /* 0x000000b8cc04723c */ /* 0x050fe20000041804 */
[----:B--2---:R-:W2:Y:S07]  /*6650*/  LDL R129, [R1+0x24] ;  /* 0x0000240001817983 */ /* 0x004eae0000100800 */
[C---:B------:R-:W-:Y:S01]  /*6660*/  HMMA.16816.F32.BF16 R8, R204.reuse, R186, R8 ;  /* 0x000000bacc08723c */ /* 0x040fe20000041808 */
[----:B------:R4:W4:Y:S07]  /*6670*/  LDSM.16.M88.4 R184, [R2] ;  /* 0x0000000002b8783b */ /* 0x00092e0000000200 */
[C---:B------:R-:W-:Y:S01]  /*6680*/  HMMA.16816.F32.BF16 R12, R204.reuse, R180, R12 ;  /* 0x000000b4cc0c723c */ /* 0x040fe2000004180c */
[----:B-1----:R-:W2:Y:S07]  /*6690*/  LDL R128, [R1+0x20] ;  /* 0x0000200001807983 */ /* 0x002eae0000100800 */
[C---:B------:R-:W-:Y:S01]  /*66a0*/  HMMA.16816.F32.BF16 R16, R204.reuse, R182, R16 ;  /* 0x000000b6cc10723c */ /* 0x040fe20000041810 */
[----:B------:R-:W1:Y:S07]  /*66b0*/  LDSM.16.M88.4 R180, [R0+0x2000] ;  /* 0x0020000000b4783b */ /* 0x000e6e0000000200 */
[C---:B------:R-:W-:Y:S01]  /*66c0*/  HMMA.16816.F32.BF16 R20, R204.reuse, R168, R20 ;  /* 0x000000a8cc14723c */ /* 0x040fe20000041814 */
[----:B----4-:R-:W2:Y:S07]  /*66d0*/  LDL R2, [R1+0x1c] ;  /* 0x00001c0001027983 */ /* 0x010eae0000100800 */
[C---:B------:R-:W-:Y:S01]  /*66e0*/  HMMA.16816.F32.BF16 R24, R204.reuse, R170, R24 ;  /* 0x000000aacc18723c */ /* 0x040fe20000041818 */
[----:B------:R-:W1:Y:S07]  /*66f0*/  LDSM.16.M88.4 R168, [R0+0x2800] ;  /* 0x0028000000a8783b */ /* 0x000e6e0000000200 */
[C---:B------:R-:W-:Y:S08]  /*6700*/  HMMA.16816.F32.BF16 R28, R204.reuse, R184, R28 ;  /* 0x000000b8cc1c723c */ /* 0x040ff0000004181c */
[----:B------:R-:W-:Y:S01]  /*6710*/  HMMA.16816.F32.BF16 R32, R204, R186, R32 ;  /* 0x000000bacc20723c */ /* 0x000fe20000041820 */
[----:B------:R-:W1:Y:S07]  /*6720*/  LDSM.16.M88.4 R184, [R0+0x3000] ;  /* 0x0030000000b8783b */ /* 0x000e6e0000000200 */
[C---:B-1----:R-:W-:Y:S08]  /*6730*/  HMMA.16816.F32.BF16 R4, R208.reuse, R180, R4 ;  /* 0x000000b4d004723c */ /* 0x042ff00000041804 */
[C---:B------:R-:W-:Y:S01]  /*6740*/  HMMA.16816.F32.BF16 R8, R208.reuse, R182, R8 ;  /* 0x000000b6d008723c */ /* 0x040fe20000041808 */
[----:B------:R-:W1:Y:S07]  /*6750*/  LDSM.16.M88.4 R180, [R0+0x3800] ;  /* 0x0038000000b4783b */ /* 0x000e6e0000000200 */
[C---:B------:R-:W-:Y:S08]  /*6760*/  HMMA.16816.F32.BF16 R12, R208.reuse, R168, R12 ;  /* 0x000000a8d00c723c */ /* 0x040ff0000004180c */
[C---:B------:R-:W-:Y:S01]  /*6770*/  HMMA.16816.F32.BF16 R16, R208.reuse, R170, R16 ;  /* 0x000000aad010723c */ /* 0x040fe20000041810 */
[----:B------:R-:W1:Y:S07]  /*6780*/  LDSM.16.M88.4 R168, [R250+0x2000] ;  /* 0x00200000faa8783b */ /* 0x000e6e0000000200 */
[C---:B------:R-:W-:Y:S08]  /*6790*/  HMMA.16816.F32.BF16 R20, R208.reuse, R184, R20 ;  /* 0x000000b8d014723c */ /* 0x040ff00000041814 */
[C---:B------:R-:W-:Y:S01]  /*67a0*/  HMMA.16816.F32.BF16 R24, R208.reuse, R186, R24 ;  /* 0x000000bad018723c */ /* 0x040fe20000041818 */
[----:B------:R-:W1:Y:S07]  /*67b0*/  LDSM.16.M88.4 R184, [R250+0x2800] ;  /* 0x00280000fab8783b */ /* 0x000e6e0000000200 */
[C---:B-1----:R-:W-:Y:S08]  /*67c0*/  HMMA.16816.F32.BF16 R28, R208.reuse, R180, R28 ;  /* 0x000000b4d01c723c */ /* 0x042ff0000004181c */
[----:B------:R-:W-:Y:S01]  /*67d0*/  HMMA.16816.F32.BF16 R32, R208, R182, R32 ;  /* 0x000000b6d020723c */ /* 0x000fe20000041820 */
        /* <DEDUP_REMOVED lines=8> */
[C---:B------:R-:W-:Y:S01]  /*6860*/  HMMA.16816.F32.BF16 R24, R212.reuse, R182, R24 ;  /* 0x000000b6d418723c */ /* 0x040fe20000041818 */
[----:B------:R-:W1:Y:S07]  /*6870*/  LDSM.16.M88.4 R180, [R249+0x4800] ;  /* 0x00480000f9b4783b */ /* 0x000e6e0000000200 */
[C---:B------:R-:W-:Y:S08]  /*6880*/  HMMA.16816.F32.BF16 R28, R212.reuse, R168, R28 ;  /* 0x000000a8d41c723c */ /* 0x040ff0000004181c */
[----:B------:R-:W-:Y:S01]  /*6890*/  HMMA.16816.F32.BF16 R32, R212, R170, R32 ;  /* 0x000000aad420723c */ /* 0x000fe20000041820 */
[----:B------:R-:W1:Y:S07]  /*68a0*/  LDSM.16.M88.4 R168, [R249+0x5000] ;  /* 0x00500000f9a8783b */ /* 0x000e6e0000000200 */
[C---:B------:R-:W-:Y:S08]  /*68b0*/  HMMA.16816.F32.BF16 R4, R216.reuse, R184, R4 ;  /* 0x000000b8d804723c */ /* 0x040ff00000041804 */
[C---:B------:R-:W-:Y:S01]  /*68c0*/  HMMA.16816.F32.BF16 R8, R216.reuse, R186, R8 ;  /* 0x000000bad808723c */ /* 0x040fe20000041808 */
[----:B------:R-:W1:Y:S07]  /*68d0*/  LDSM.16.M88.4 R184, [R249+0x5800] ;  /* 0x00580000f9b8783b */ /* 0x000e6e0000000200 */
[C---:B-1----:R-:W-:Y:S08]  /*68e0*/  HMMA.16816.F32.BF16 R12, R216.reuse, R180, R12 ;  /* 0x000000b4d80c723c */ /* 0x042ff0000004180c */
[C---:B------:R-:W-:Y:S08]  /*68f0*/  HMMA.16816.F32.BF16 R16, R216.reuse, R182, R16 ;  /* 0x000000b6d810723c */ /* 0x040ff00000041810 */
[C---:B------:R-:W-:Y:S08]  /*6900*/  HMMA.16816.F32.BF16 R20, R216.reuse, R168, R20 ;  /* 0x000000a8d814723c */ /* 0x040ff00000041814 */
[C---:B------:R-:W-:Y:S08]  /*6910*/  HMMA.16816.F32.BF16 R24, R216.reuse, R170, R24 ;  /* 0x000000aad818723c */ /* 0x040ff00000041818 */
[C---:B------:R-:W-:Y:S08]  /*6920*/  HMMA.16816.F32.BF16 R28, R216.reuse, R184, R28 ;  /* 0x000000b8d81c723c */ /* 0x040ff0000004181c */
[----:B------:R-:W-:Y:S01]  /*6930*/  HMMA.16816.F32.BF16 R32, R216, R186, R32 ;  /* 0x000000bad820723c */ /* 0x000fe20000041820 */
[----:B---3--:R1:W3:Y:S08]  /*6940*/  LDSM.16.M88.4 R180, [R130] ;  /* 0x0000000082b4783b */ /* 0x0082f00000000200 */
[----:B--2---:R2:W2:Y:S08]  /*6950*/  LDSM.16.M88.4 R168, [R129] ;  /* 0x0000000081a8783b */ /* 0x0044b00000000200 */
[----:B-1----:R-:W4:Y:S04]  /*6960*/  LDL R130, [R1+0x18] ;  /* 0x0000180001827983 */ /* 0x002f280000100800 */
[----:B------:R1:W1:Y:S01]  /*6970*/  LDSM.16.M88.4 R184, [R128] ;  /* 0x0000000080b8783b */ /* 0x0002620000000200 */
[C---:B---3--:R-:W-:Y:S07]  /*6980*/  HMMA.16816.F32.BF16 R4, R220.reuse, R180, R4 ;  /* 0x000000b4dc04723c */ /* 0x048fee0000041804 */
[----:B--2---:R-:W2:Y:S01]  /*6990*/  LDL R129, [R1+0x14] ;  /* 0x0000140001817983 */ /* 0x004ea20000100800 */
[C---:B------:R-:W-:Y:S03]  /*69a0*/  HMMA.16816.F32.BF16 R8, R220.reuse, R182, R8 ;  /* 0x000000b6dc08723c */ /* 0x040fe60000041808 */
[----:B------:R3:W3:Y:S05]  /*69b0*/  LDSM.16.M88.4 R180, [R2] ;  /* 0x0000000002b4783b */ /* 0x0006ea0000000200 */
[C---:B------:R-:W-:Y:S03]  /*69c0*/  HMMA.16816.F32.BF16 R12, R220.reuse, R168, R12 ;  /* 0x000000a8dc0c723c */ /* 0x040fe6000004180c */
[----:B-1----:R-:W2:Y:S05]  /*69d0*/  LDL R128, [R1+0x10] ;  /* 0x0000100001807983 */ /* 0x002eaa0000100800 */
[C---:B------:R-:W-:Y:S01]  /*69e0*/  HMMA.16816.F32.BF16 R16, R220.reuse, R170, R16 ;  /* 0x000000aadc10723c */ /* 0x040fe20000041810 */
[----:B------:R-:W1:Y:S07]  /*69f0*/  LDSM.16.M88.4 R168, [R0+0x4000] ;  /* 0x0040000000a8783b */ /* 0x000e6e0000000200 */
[C---:B------:R-:W-:Y:S01]  /*6a00*/  HMMA.16816.F32.BF16 R20, R220.reuse, R184, R20 ;  /* 0x000000b8dc14723c */ /* 0x040fe20000041814 */
[----:B---3--:R-:W2:Y:S04]  /*6a10*/  LDL R2, [R1+0xc] ;  /* 0x00000c0001027983 */ /* 0x008ea80000100800 */
[----:B------:R-:W2:Y:S03]  /*6a20*/  LDL.LU R174, [R1+0x60] ;  /* 0x0000600001ae7983 */ /* 0x000ea60000300800 */
[C---:B------:R-:W-:Y:S01]  /*6a30*/  HMMA.16816.F32.BF16 R24, R220.reuse, R186, R24 ;  /* 0x000000badc18723c */ /* 0x040fe20000041818 */
[----:B------:R-:W1:Y:S07]  /*6a40*/  LDSM.16.M88.4 R184, [R0+0x4800] ;  /* 0x0048000000b8783b */ /* 0x000e6e0000000200 */
[C---:B------:R-:W-:Y:S01]  /*6a50*/  HMMA.16816.F32.BF16 R28, R220.reuse, R180, R28 ;  /* 0x000000b4dc1c723c */ /* 0x040fe2000004181c */
[----:B------:R-:W2:Y:S04]  /*6a60*/  LDL R178, [R1+0x88] ;  /* 0x0000880001b27983 */ /* 0x000ea80000100800 */
[----:B------:R-:W2:Y:S03]  /*6a70*/  LDL R177, [R1+0x90] ;  /* 0x0000900001b17983 */ /* 0x000ea60000100800 */
        /* <DEDUP_REMOVED lines=35> */
[----:B----4-:R1:W4:Y:S08]  /*6cb0*/  LDSM.16.M88.4 R168, [R130] ;  /* 0x0000000082a8783b */ /* 0x0103300000000200 */
[----:B--2---:R-:W2:Y:S08]  /*6cc0*/  LDSM.16.M88.4 R184, [R129] ;  /* 0x0000000081b8783b */ /* 0x004eb00000000200 */
[----:B-1----:R-:W3:Y:S04]  /*6cd0*/  LDL R130, [R1+0x64] ;  /* 0x0000640001827983 */ /* 0x002ee80000100800 */
[----:B------:R1:W2:Y:S01]  /*6ce0*/  LDSM.16.M88.4 R180, [R128] ;  /* 0x0000000080b4783b */ /* 0x0002a20000000200 */
[C---:B----4-:R-:W-:Y:S08]  /*6cf0*/  HMMA.16816.F32.BF16 R4, R236.reuse, R168, R4 ;  /* 0x000000a8ec04723c */ /* 0x050ff00000041804 */
[C---:B------:R-:W-:Y:S01]  /*6d00*/  HMMA.16816.F32.BF16 R8, R236.reuse, R170, R8 ;  /* 0x000000aaec08723c */ /* 0x040fe20000041808 */
[----:B--2---:R-:W2:Y:S03]  /*6d10*/  LDSM.16.M88.4 R168, [R2] ;  /* 0x0000000002a8783b */ /* 0x004ea60000000200 */
[C---:B------:R-:W-:Y:S02]  /*6d20*/  IADD3 R175, R174.reuse, -0x1, RZ ;  /* 0xffffffffaeaf7810 */ /* 0x040fe40007ffe0ff */
[----:B------:R-:W-:Y:S02]  /*6d30*/  ISETP.GT.AND P6, PT, R174, R135, PT ;  /* 0x00000087ae00720c */ /* 0x000fe40003fc4270 */
[C---:B------:R-:W-:Y:S01]  /*6d40*/  HMMA.16816.F32.BF16 R12, R236.reuse, R184, R12 ;  /* 0x000000b8ec0c723c */ /* 0x040fe2000004180c */
[----:B-1----:R-:W4:Y:S07]  /*6d50*/  LDL.64 R128, [R1+0x68] ;  /* 0x0000680001807983 */ /* 0x002f2e0000100a00 */
[C---:B------:R-:W-:Y:S01]  /*6d60*/  HMMA.16816.F32.BF16 R16, R236.reuse, R186, R16 ;  /* 0x000000baec10723c */ /* 0x040fe20000041810 */
[----:B------:R-:W1:Y:S07]  /*6d70*/  LDSM.16.M88.4 R184, [R0+0x6000] ;  /* 0x0060000000b8783b */ /* 0x000e6e0000000200 */
[C---:B------:R-:W-:Y:S08]  /*6d80*/  HMMA.16816.F32.BF16 R20, R236.reuse, R180, R20 ;  /* 0x000000b4ec14723c */ /* 0x040ff00000041814 */
[C---:B------:R-:W-:Y:S01]  /*6d90*/  HMMA.16816.F32.BF16 R24, R236.reuse, R182, R24 ;  /* 0x000000b6ec18723c */ /* 0x040fe20000041818 */
[----:B------:R-:W1:Y:S07]  /*6da0*/  LDSM.16.M88.4 R180, [R0+0x6800] ;  /* 0x0068000000b4783b */ /* 0x000e6e0000000200 */
[C---:B--2---:R-:W-:Y:S08]  /*6db0*/  HMMA.16816.F32.BF16 R28, R236.reuse, R168, R28 ;  /* 0x000000a8ec1c723c */ /* 0x044ff0000004181c */
[----:B------:R-:W-:Y:S01]  /*6dc0*/  HMMA.16816.F32.BF16 R32, R236, R170, R32 ;  /* 0x000000aaec20723c */ /* 0x000fe20000041820 */
[----:B------:R-:W2:Y:S07]  /*6dd0*/  LDSM.16.M88.4 R168, [R0+0x7000] ;  /* 0x0070000000a8783b */ /* 0x000eae0000000200 */
[C---:B-1----:R-:W-:Y:S08]  /*6de0*/  HMMA.16816.F32.BF16 R4, R240.reuse, R184, R4 ;  /* 0x000000b8f004723c */ /* 0x042ff00000041804 */
[C---:B------:R-:W-:Y:S01]  /*6df0*/  HMMA.16816.F32.BF16 R8, R240.reuse, R186, R8 ;  /* 0x000000baf008723c */ /* 0x040fe20000041808 */
[----:B------:R1:W1:Y:S07]  /*6e00*/  LDSM.16.M88.4 R184, [R0+0x7800] ;  /* 0x0078000000b8783b */ /* 0x00026e0000000200 */
[C---:B------:R-:W-:Y:S08]  /*6e10*/  HMMA.16816.F32.BF16 R12, R240.reuse, R180, R12 ;  /* 0x000000b4f00c723c */ /* 0x040ff0000004180c */
[C---:B------:R-:W-:Y:S01]  /*6e20*/  HMMA.16816.F32.BF16 R16, R240.reuse, R182, R16 ;  /* 0x000000b6f010723c */ /* 0x040fe20000041810 */
[----:B------:R-:W1:Y:S07]  /*6e30*/  LDSM.16.M88.4 R180, [R250+0x6000] ;  /* 0x00600000fab4783b */ /* 0x000e6e0000000200 */
[C---:B--2---:R-:W-:Y:S04]  /*6e40*/  HMMA.16816.F32.BF16 R20, R240.reuse, R168, R20 ;  /* 0x000000a8f014723c */ /* 0x044fe80000041814 */
[----:B-1----:R-:W-:Y:S04]  /*6e50*/  @P6 SHF.R.S32.HI R0, RZ, 0x1f, R175 ;  /* 0x0000001fff006819 */ /* 0x002fe800000114af */
[C---:B------:R-:W-:Y:S01]  /*6e60*/  HMMA.16816.F32.BF16 R24, R240.reuse, R170, R24 ;  /* 0x000000aaf018723c */ /* 0x040fe20000041818 */
[----:B------:R-:W1:Y:S03]  /*6e70*/  LDSM.16.M88.4 R168, [R250+0x6800] ;  /* 0x00680000faa8783b */ /* 0x000e660000000200 */
[----:B------:R-:W-:Y:S04]  /*6e80*/  @P6 IMAD R0, R0, c[0x0][0x1e0], RZ ;  /* 0x0000780000006a24 */ /* 0x000fe800078e02ff */
[C---:B------:R-:W-:Y:S08]  /*6e90*/  HMMA.16816.F32.BF16 R28, R240.reuse, R184, R28 ;  /* 0x000000b8f01c723c */ /* 0x040ff0000004181c */
[----:B------:R-:W-:Y:S08]  /*6ea0*/  HMMA.16816.F32.BF16 R32, R240, R186, R32 ;  /* 0x000000baf020723c */ /* 0x000ff00000041820 */
[C---:B------:R-:W-:Y:S08]  /*6eb0*/  HMMA.16816.F32.BF16 R4, R244.reuse, R180, R4 ;  /* 0x000000b4f404723c */ /* 0x040ff00000041804 */
[C---:B------:R-:W-:Y:S01]  /*6ec0*/  HMMA.16816.F32.BF16 R8, R244.reuse, R182, R8 ;  /* 0x000000b6f408723c */ /* 0x040fe20000041808 */
[----:B------:R-:W2:Y:S07]  /*6ed0*/  LDSM.16.M88.4 R180, [R250+0x7000] ;  /* 0x00700000fab4783b */ /* 0x000eae0000000200 */
[C---:B-1----:R-:W-:Y:S08]  /*6ee0*/  HMMA.16816.F32.BF16 R12, R244.reuse, R168, R12 ;  /* 0x000000a8f40c723c */ /* 0x042ff0000004180c */
[C---:B------:R-:W-:Y:S04]  /*6ef0*/  HMMA.16816.F32.BF16 R16, R244.reuse, R170, R16 ;  /* 0x000000aaf410723c */ /* 0x040fe80000041810 */
[----:B------:R-:W-:Y:S02]  /*6f00*/  FMUL.FTZ R4, R4, c[0x0][0x320] ;  /* 0x0000c80004047a20 */ /* 0x000fe40000410000 */
[----:B------:R-:W-:Y:S02]  /*6f10*/  FMUL.FTZ R5, R5, c[0x0][0x320] ;  /* 0x0000c80005057a20 */ /* 0x000fe40000410000 */
[----:B------:R-:W1:Y:S01]  /*6f20*/  MUFU.TANH R191, R4 ;  /* 0x0000000400bf7308 */ /* 0x000e620000002400 */
[----:B------:R-:W-:Y:S03]  /*6f30*/  FMUL.FTZ R6, R6, c[0x0][0x320] ;  /* 0x0000c80006067a20 */ /* 0x000fe60000410000 */
[----:B------:R-:W-:Y:S02]  /*6f40*/  FMUL.FTZ R7, R7, c[0x0][0x320] ;  /* 0x0000c80007077a20 */ /* 0x000fe40000410000 */
[----:B------:R-:W-:Y:S02]  /*6f50*/  FMUL.FTZ R2, R8, c[0x0][0x320] ;  /* 0x0000c80008027a20 */ /* 0x000fe40000410000 */
[----:B------:R-:W-:Y:S02]  /*6f60*/  @P6 IMAD R8, R175, c[0x0][0x1e4], R0 ;  /* 0x00007900af086a24 */ /* 0x000fe400078e0200 */
[----:B------:R1:W1:Y:S01]  /*6f70*/  MUFU.TANH R176, R5 ;  /* 0x0000000500b07308 */ /* 0x0002620000002400 */
[----:B------:R-:W-:Y:S02]  /*6f80*/  FMUL.FTZ R11, R11, c[0x0][0x320] ;  /* 0x0000c8000b0b7a20 */ /* 0x000fe40000410000 */
[----:B------:R-:W-:Y:S02]  /*6f90*/  FMUL.FTZ R10, R10, c[0x0][0x320] ;  /* 0x0000c8000a0a7a20 */ /* 0x000fe40000410000 */
[----:B------:R-:W-:Y:S01]  /*6fa0*/  FMUL.FTZ R14, R14, c[0x0][0x320] ;  /* 0x0000c8000e0e7a20 */ /* 0x000fe20000410000 */
[C---:B--2---:R-:W-:Y:S04]  /*6fb0*/  HMMA.16816.F32.BF16 R20, R244.reuse, R180, R20 ;  /* 0x000000b4f414723c */ /* 0x044fe80000041814 */
[----:B------:R-:W2:Y:S01]  /*6fc0*/  MUFU.TANH R173, R6 ;  /* 0x0000000600ad7308 */ /* 0x000ea20000002400 */
[----:B------:R-:W-:Y:S02]  /*6fd0*/  FMUL.FTZ R9, R9, c[0x0][0x320] ;  /* 0x0000c80009097a20 */ /* 0x000fe40000410000 */
[----:B------:R-:W-:Y:S01]  /*6fe0*/  FMUL.FTZ R18, R18, c[0x0][0x320] ;  /* 0x0000c80012127a20 */ /* 0x000fe20000410000 */
[C---:B------:R-:W-:Y:S04]  /*6ff0*/  HMMA.16816.F32.BF16 R24, R244.reuse, R182, R24 ;  /* 0x000000b6f418723c */ /* 0x040fe80000041818 */
[----:B------:R-:W-:Y:S02]  /*7000*/  FMUL.FTZ R17, R17, c[0x0][0x320] ;  /* 0x0000c80011117a20 */ /* 0x000fe40000410000 */
[----:B------:R2:W2:Y:S01]  /*7010*/  MUFU.TANH R172, R7 ;  /* 0x0000000700ac7308 */ /* 0x0004a20000002400 */
[----:B------:R-:W-:Y:S02]  /*7020*/  FMUL.FTZ R16, R16, c[0x0][0x320] ;  /* 0x0000c80010107a20 */ /* 0x000fe40000410000 */
[----:B------:R-:W-:Y:S03]  /*7030*/  FMUL.FTZ R15, R15, c[0x0][0x320] ;  /* 0x0000c8000f0f7a20 */ /* 0x000fe60000410000 */
[----:B-1----:R-:W-:Y:S04]  /*7040*/  @P6 IMAD.WIDE.U32 R4, R175, c[0x0][0x1e0], RZ ;  /* 0x00007800af046a25 */ /* 0x002fe800078e00ff */
[----:B------:R-:W1:Y:S01]  /*7050*/  MUFU.TANH R185, R2 ;  /* 0x0000000200b97308 */ /* 0x000e620000002400 */
[----:B------:R-:W-:Y:S01]  /*7060*/  @P6 IMAD.SHL.U32 R132, R4, 0x40, RZ ;  /* 0x0000004004846824 */ /* 0x000fe200078e00ff */
[----:B------:R-:W-:Y:S01]  /*7070*/  @P6 IADD3 R8, R5, R8, RZ ;  /* 0x0000000805086210 */ /* 0x000fe20007ffe0ff */
[----:B------:R-:W-:Y:S02]  /*7080*/  FMUL.FTZ R20, R20, c[0x0][0x320] ;  /* 0x0000c80014147a20 */ /* 0x000fe40000410000 */
[----:B------:R-:W-:Y:S01]  /*7090*/  FMUL.FTZ R12, R12, c[0x0][0x320] ;  /* 0x0000c8000c0c7a20 */ /* 0x000fe20000410000 */
[----:B------:R-:W-:Y:S01]  /*70a0*/  @P6 SHF.L.U64.HI R8, R4, 0x6, R8 ;  /* 0x0000000604086819 */ /* 0x000fe20000010208 */
[----:B------:R-:W-:Y:S02]  /*70b0*/  FMUL.FTZ R13, R13, c[0x0][0x320] ;  /* 0x0000c8000d0d7a20 */ /* 0x000fe40000410000 */
[----:B------:R-:W-:Y:S01]  /*70c0*/  FMUL.FTZ R21, R21, c[0x0][0x320] ;  /* 0x0000c80015157a20 */ /* 0x000fe20000410000 */
[----:B------:R-:W-:Y:S01]  /*70d0*/  MUFU.TANH R133, R11 ;  /* 0x0000000b00857308 */ /* 0x000fe20000002400 */
[----:B------:R-:W-:Y:S02]  /*70e0*/  FMUL.FTZ R22, R22, c[0x0][0x320] ;  /* 0x0000c80016167a20 */ /* 0x000fe40000410000 */
[----:B------:R-:W-:Y:S01]  /*70f0*/  FMUL.FTZ R23, R23, c[0x0][0x320] ;  /* 0x0000c80017177a20 */ /* 0x000fe20000410000 */
[----:B--2---:R-:W2:Y:S01]  /*7100*/  LDSM.16.M88.4 R4, [R250+0x7800] ;  /* 0x00780000fa04783b */ /* 0x004ea20000000200 */
[----:B------:R-:W-:Y:S04]  /*7110*/  DEPBAR.LE SB0, 0x0 ;  /* 0x000080000000791a */ /* 0x000fe80000000000 */
[----:B------:R-:W-:Y:S01]  /*7120*/  FMUL.FTZ R24, R24, c[0x0][0x320] ;  /* 0x0000c80018187a20 */ /* 0x000fe20000410000 */
[----:B------:R-:W-:Y:S01]  /*7130*/  MUFU.TANH R135, R10 ;  /* 0x0000000a00877308 */ /* 0x000fe20000002400 */
[----:B------:R-:W-:Y:S01]  /*7140*/  FMUL.FTZ R25, R25, c[0x0][0x320] ;  /* 0x0000c80019197a20 */ /* 0x000fe20000410000 */
[----:B------:R-:W-:Y:S01]  /*7150*/  BAR.SYNC.DEFER_BLOCKING 0x0 ;  /* 0x0000000000007b1d */ /* 0x000fe20000010000 */
[----:B------:R-:W-:Y:S02]  /*7160*/  FMUL.FTZ R26, R26, c[0x0][0x320] ;  /* 0x0000c8001a1a7a20 */ /* 0x000fe40000410000 */
[----:B------:R-:W-:Y:S01]  /*7170*/  FMUL.FTZ R27, R27, c[0x0][0x320] ;  /* 0x0000c8001b1b7a20 */ /* 0x000fe20000410000 */
[C---:B--2---:R-:W-:Y:S04]  /*7180*/  HMMA.16816.F32.BF16 R28, R244.reuse, R4, R28 ;  /* 0x00000004f41c723c */ /* 0x044fe8000004181c */
[----:B------:R2:W1:Y:S04]  /*7190*/  MUFU.TANH R184, R9 ;  /* 0x0000000900b87308 */ /* 0x0004680000002400 */
[----:B------:R-:W-:Y:S06]  /*71a0*/  HMMA.16816.F32.BF16 R32, R244, R6, R32 ;  /* 0x00000006f420723c */ /* 0x000fec0000041820 */
[----:B------:R1:W-:Y:S10]  /*71b0*/  MUFU.TANH R190, R18 ;  /* 0x0000001200be7308 */ /* 0x0003f40000002400 */
[----:B------:R-:W-:Y:S01]  /*71c0*/  MUFU.TANH R187, R14 ;  /* 0x0000000e00bb7308 */ /* 0x000fe20000002400 */
[----:B------:R-:W-:Y:S02]  /*71d0*/  FMUL.FTZ R28, R28, c[0x0][0x320] ;  /* 0x0000c8001c1c7a20 */ /* 0x000fe40000410000 */
[----:B--2---:R-:W-:Y:S04]  /*71e0*/  @P1 IMAD.HI.U32 R9, R178, c[0x0][0x2c8], RZ ;  /* 0x0000b200b2091a27 */ /* 0x004fe800078e00ff */
[----:B------:R-:W-:Y:S03]  /*71f0*/  FMUL.FTZ R29, R29, c[0x0][0x320] ;  /* 0x0000c8001d1d7a20 */ /* 0x000fe60000410000 */
[----:B------:R-:W-:Y:S01]  /*7200*/  MUFU.TANH R189, R17 ;  /* 0x0000001100bd7308 */ /* 0x000fe20000002400 */
[----:B------:R-:W-:Y:S02]  /*7210*/  FMUL.FTZ R32, R32, c[0x0][0x320] ;  /* 0x0000c80020207a20 */ /* 0x000fe40000410000 */
[----:B------:R-:W-:Y:S02]  /*7220*/  FMUL.FTZ R34, R34, c[0x0][0x320] ;  /* 0x0000c80022227a20 */ /* 0x000fe40000410000 */
[----:B------:R-:W-:Y:S02]  /*7230*/  FMUL.FTZ R30, R30, c[0x0][0x320] ;  /* 0x0000c8001e1e7a20 */ /* 0x000fe40000410000 */
[----:B------:R-:W-:Y:S03]  /*7240*/  FMUL.FTZ R35, R35, c[0x0][0x320] ;  /* 0x0000c80023237a20 */ /* 0x000fe60000410000 */
[----:B------:R-:W-:Y:S10]  /*7250*/  MUFU.TANH R188, R16 ;  /* 0x0000001000bc7308 */ /* 0x000ff40000002400 */
[----:B------:R-:W-:Y:S01]  /*7260*/  MUFU.TANH R186, R15 ;  /* 0x0000000f00ba7308 */ /* 0x000fe20000002400 */
[----:B----4-:R-:W-:Y:S09]  /*7270*/  @P6 IADD3 R0, P0, R132, R128, RZ ;  /* 0x0000008084006210 */ /* 0x010ff20007f1e0ff */
[----:B------:R-:W2:Y:S01]  /*7280*/  MUFU.TANH R12, R12 ;  /* 0x0000000c000c7308 */ /* 0x000ea20000002400 */
[----:B---3--:R-:W-:Y:S02]  /*7290*/  @P6 IADD3.X R2, R8, R130, RZ, P0, !PT ;  /* 0x0000008208026210 */ /* 0x008fe400007fe4ff */
[C---:B------:R-:W-:Y:S04]  /*72a0*/  @P6 LEA R168, P0, R0.reuse, c[0x0][0x1c8], 0x1 ;  /* 0x0000720000a86a11 */ /* 0x040fe800078008ff */
[----:B------:R-:W-:Y:S03]  /*72b0*/  @P6 LEA.HI.X R169, R0, c[0x0][0x1cc], R2, 0x1, P0 ;  /* 0x0000730000a96a11 */ /* 0x000fe600000f0c02 */
[----:B------:R-:W3:Y:S01]  /*72c0*/  MUFU.TANH R13, R13 ;  /* 0x0000000d000d7308 */ /* 0x000ee20000002400 */
[----:B------:R-:W-:Y:S02]  /*72d0*/  @P6 IADD3 R181, P0, R128, 0x40, RZ ;  /* 0x0000004080b56810 */ /* 0x000fe40007f1e0ff */
[----:B------:R-:W-:Y:S01]  /*72e0*/  MOV R0, R178 ;  /* 0x000000b200007202 */ /* 0x000fe20000000f00 */
[----:B------:R-:W-:Y:S01]  /*72f0*/  @!PT LDS RZ, [RZ] ;  /* 0x00000000fffff984 */ /* 0x000fe20000000800 */
[----:B------:R-:W-:Y:S01]  /*7300*/  @!PT LDS RZ, [RZ] ;  /* 0x00000000fffff984 */ /* 0x000fe20000000800 */
[----:B------:R-:W-:Y:S01]  /*7310*/  @!PT LDS RZ, [RZ] ;  /* 0x00000000fffff984 */ /* 0x000fe20000000800 */
[----:B------:R4:W-:Y:S01]  /*7320*/  @P6 LDGSTS.E.BYPASS.LTC128B.128 [R131+0x10100], [R168.64], !P5 ;  /* 0x10100000a8836fae */ /* 0x0009e2000e901d46 */
[-C--:B------:R-:W-:Y:S02]  /*7330*/  @P6 IADD3.X R180, RZ, R130.reuse, RZ, P0, !PT ;  /* 0x00000082ffb46210 */ /* 0x080fe400007fe4ff */
[----:B------:R-:W-:Y:S02]  /*7340*/  @P6 IADD3 R2, P0, R132, R181, RZ ;  /* 0x000000b584026210 */ /* 0x000fe40007f1e0ff */
[----:B------:R-:W-:Y:S01]  /*7350*/  @P1 SHF.R.U32.HI R0, RZ, c[0x0][0x2cc], R9 ;  /* 0x0000b300ff001a19 */ /* 0x000fe20000011609 */
[----:B------:R-:W-:Y:S01]  /*7360*/  IMAD.MOV.U32 R9, RZ, RZ, -0x40 ;  /* 0xffffffc0ff097424 */ /* 0x000fe200078e00ff */
[----:B------:R-:W-:Y:S01]  /*7370*/  MUFU.TANH R21, R21 ;  /* 0x0000001500157308 */ /* 0x000fe20000002400 */
[----:B------:R-:W-:Y:S01]  /*7380*/  @P6 IMAD.X R11, R8, 0x1, R180, P0 ;  /* 0x00000001080b6824 */ /* 0x000fe200000e06b4 */
[C---:B------:R-:W-:Y:S04]  /*7390*/  @P6 LEA R10, P0, R2.reuse, c[0x0][0x1c8], 0x1 ;  /* 0x00007200020a6a11 */ /* 0x040fe800078008ff */
[----:B------:R-:W-:Y:S02]  /*73a0*/  @P6 LEA.HI.X R11, R2, c[0x0][0x1cc], R11, 0x1, P0 ;  /* 0x00007300020b6a11 */ /* 0x000fe400000f0c0b */
[----:B------:R-:W-:Y:S02]  /*73b0*/  @P6 IADD3 R171, P0, R128, 0x80, RZ ;  /* 0x0000008080ab6810 */ /* 0x000fe40007f1e0ff */
[----:B------:R-:W-:Y:S01]  /*73c0*/  MUFU.TANH R22, R22 ;  /* 0x0000001600167308 */ /* 0x000fe20000002400 */
[----:B------:R1:W-:Y:S01]  /*73d0*/  @P6 LDGSTS.E.BYPASS.LTC128B.128 [R131+0x12100], [R10.64], !P4 ;  /* 0x121000000a836fae */ /* 0x0003e2000e101d46 */
[----:B------:R-:W-:Y:S02]  /*73e0*/  @P6 IADD3.X R170, RZ, R130, RZ, P0, !PT ;  /* 0x00000082ffaa6210 */ /* 0x000fe400007fe4ff */
[----:B------:R-:W-:Y:S06]  /*73f0*/  @P6 IADD3 R2, P0, R132, R171, RZ ;  /* 0x000000ab84026210 */ /* 0x000fec0007f1e0ff */
[----:B------:R-:W-:Y:S10]  /*7400*/  MUFU.TANH R23, R23 ;  /* 0x0000001700177308 */ /* 0x000ff40000002400 */
[----:B------:R-:W-:Y:S01]  /*7410*/  MUFU.TANH R24, R24 ;  /* 0x0000001800187308 */ /* 0x000fe20000002400 */
[----:B-1----:R-:W1:Y:S09]  /*7420*/  SHFL.IDX PT, R11, R0, RZ, 0x1c1f ;  /* 0x001c1fff000b7589 */ /* 0x002e7200000e0000 */
[----:B------:R-:W-:Y:S01]  /*7430*/  MUFU.TANH R25, R25 ;  /* 0x0000001900197308 */ /* 0x000fe20000002400 */
[----:B------:R1:W2:Y:S09]  /*7440*/  SHFL.IDX PT, R10, R0, 0x1, 0x1c1f ;  /* 0x003c1f00000a7f89 */ /* 0x0002b200000e0000 */
[----:B------:R-:W-:Y:S10]  /*7450*/  MUFU.TANH R28, R28 ;  /* 0x0000001c001c7308 */ /* 0x000ff40000002400 */
[----:B------:R-:W-:Y:S01]  /*7460*/  MUFU.TANH R29, R29 ;  /* 0x0000001d001d7308 */ /* 0x000fe20000002400 */
[----:B-1----:R-:W-:Y:S09]  /*7470*/  @P6 IADD3.X R0, R8, R170, RZ, P0, !PT ;  /* 0x000000aa08006210 */ /* 0x002ff200007fe4ff */
[----:B------:R-:W-:Y:S01]  /*7480*/  MUFU.TANH R32, R32 ;  /* 0x0000002000207308 */ /* 0x000fe20000002400 */
[C---:B------:R-:W-:Y:S04]  /*7490*/  @P6 LEA R4, P0, R2.reuse, c[0x0][0x1c8], 0x1 ;  /* 0x0000720002046a11 */ /* 0x040fe800078008ff */
[----:B------:R-:W-:Y:S01]  /*74a0*/  @P6 LEA.HI.X R5, R2, c[0x0][0x1cc], R0, 0x1, P0 ;  /* 0x0000730002056a11 */ /* 0x000fe200000f0c00 */
[----:B------:R-:W-:Y:S01]  /*74b0*/  IMAD R0, R174, R9, 0x1 ;  /* 0x00000001ae007424 */ /* 0x000fe200078e0209 */
[----:B----4-:R-:W-:Y:S03]  /*74c0*/  @P6 IADD3 R169, P0, R128, 0xc0, RZ ;  /* 0x000000c080a96810 */ /* 0x010fe60007f1e0ff */
[----:B------:R1:W-:Y:S01]  /*74d0*/  @P6 LDGSTS.E.BYPASS.LTC128B.128 [R131+0x14100], [R4.64], !P3 ;  /* 0x1410000004836fae */ /* 0x0003e2000d901d46 */
[----:B------:R-:W-:Y:S01]  /*74e0*/  @P6 IADD3.X R9, RZ, R130, RZ, P0, !PT ;  /* 0x00000082ff096210 */ /* 0x000fe200007fe4ff */
[----:B------:R-:W-:Y:S01]  /*74f0*/  MUFU.TANH R26, R26 ;  /* 0x0000001a001a7308 */ /* 0x000fe20000002400 */
[----:B------:R-:W-:Y:S04]  /*7500*/  IADD3 R0, R0, c[0x0][0x1d0], -R177 ;  /* 0x0000740000007a10 */ /* 0x000fe80007ffe8b1 */
[----:B------:R-:W-:Y:S04]  /*7510*/  IADD3 R0, R0, -c[0x0][0x168], RZ ;  /* 0x80005a0000007a10 */ /* 0x000fe80007ffe0ff */
[C---:B------:R-:W-:Y:S01]  /*7520*/  IADD3 R2, R0.reuse, R11, RZ ;  /* 0x0000000b00027210 */ /* 0x040fe20007ffe0ff */
[----:B------:R-:W-:Y:S01]  /*7530*/  MUFU.TANH R27, R27 ;  /* 0x0000001b001b7308 */ /* 0x000fe20000002400 */
[----:B--2---:R-:W-:Y:S02]  /*7540*/  IADD3 R0, R0, R10, RZ ;  /* 0x0000000a00007210 */ /* 0x004fe40007ffe0ff */
[----:B------:R-:W-:Y:S07]  /*7550*/  @P6 MOV R10, c[0x0][0x1e4] ;  /* 0x00007900000a6a02 */ /* 0x000fee0000000f00 */
[----:B------:R-:W-:Y:S01]  /*7560*/  MUFU.TANH R30, R30 ;  /* 0x0000001e001e7308 */ /* 0x000fe20000002400 */
[----:B-1----:R-:W-:Y:S05]  /*7570*/  @P6 IADD3 R4, P0, R132, R169, RZ ;  /* 0x000000a984046210 */ /* 0x002fea0007f1e0ff */
[----:B------:R-:W-:Y:S01]  /*7580*/  @P6 IMAD.X R5, R8, 0x1, R9, P0 ;  /* 0x0000000108056824 */ /* 0x000fe200000e0609 */
[C---:B------:R-:W-:Y:S04]  /*7590*/  @P6 LEA R6, P0, R4.reuse, c[0x0][0x1c8], 0x1 ;  /* 0x0000720004066a11 */ /* 0x040fe800078008ff */
[----:B------:R-:W-:Y:S02]  /*75a0*/  @P6 LEA.HI.X R7, R4, c[0x0][0x1cc], R5, 0x1, P0 ;  /* 0x0000730004076a11 */ /* 0x000fe400000f0c05 */
[----:B------:R-:W-:Y:S03]  /*75b0*/  @P6 MOV R5, c[0x0][0x1e0] ;  /* 0x0000780000056a02 */ /* 0x000fe60000000f00 */
[----:B------:R1:W-:Y:S01]  /*75c0*/  @P6 LDGSTS.E.BYPASS.LTC128B.128 [R131+0x16100], [R6.64], !P2 ;  /* 0x1610000006836fae */ /* 0x0003e2000d101d46 */
[C---:B------:R-:W-:Y:S04]  /*75d0*/  @P6 LEA R4, P0, R5.reuse, R132, 0x5 ;  /* 0x0000008405046211 */ /* 0x040fe800078028ff */
[----:B------:R-:W-:Y:S01]  /*75e0*/  @P6 LEA.HI.X R8, R5, R8, R10, 0x5, P0 ;  /* 0x0000000805086211 */ /* 0x000fe200000f2c0a */
[----:B------:R-:W-:Y:S01]  /*75f0*/  FMUL.FTZ R5, R19, c[0x0][0x320] ;  /* 0x0000c80013057a20 */ /* 0x000fe20000410000 */
[----:B------:R2:W-:Y:S01]  /*7600*/  MUFU.TANH R10, R20 ;  /* 0x00000014000a7308 */ /* 0x0005e20000002400 */
[C---:B------:R-:W-:Y:S04]  /*7610*/  ISETP.GT.AND P0, PT, R2.reuse, RZ, PT ;  /* 0x000000ff0200720c */ /* 0x040fe80003f04270 */
[----:B------:R-:W-:Y:S02]  /*7620*/  FSEL R19, R191, -INF , P0 ;  /* 0xff800000bf137808 */ /* 0x000fe40000000000 */
[----:B------:R-:W-:Y:S03]  /*7630*/  ISETP.GT.AND P0, PT, R2, 0x1, PT ;  /* 0x000000010200780c */ /* 0x000fe60003f04270 */
[----:B------:R4:W3:Y:S01]  /*7640*/  MUFU.TANH R191, R5 ;  /* 0x0000000500bf7308 */ /* 0x0008e20000002400 */
[----:B------:R-:W-:Y:S02]  /*7650*/  FSEL R18, R176, -INF , P0 ;  /* 0xff800000b0127808 */ /* 0x000fe40000000000 */
[C---:B------:R-:W-:Y:S04]  /*7660*/  ISETP.GT.AND P0, PT, R0.reuse, RZ, PT ;  /* 0x000000ff0000720c */ /* 0x040fe80003f04270 */
[----:B------:R-:W-:Y:S02]  /*7670*/  FSEL R168, R173, -INF , P0 ;  /* 0xff800000ada87808 */ /* 0x000fe40000000000 */
[----:B------:R-:W-:Y:S01]  /*7680*/  ISETP.GT.AND P0, PT, R0, 0x1, PT ;  /* 0x000000010000780c */ /* 0x000fe20003f04270 */
[----:B-1----:R-:W-:Y:S01]  /*7690*/  FMUL.FTZ R7, R33, c[0x0][0x320] ;  /* 0x0000c80021077a20 */ /* 0x002fe20000410000 */
[----:B------:R-:W-:Y:S02]  /*76a0*/  FMNMX.FTZ R6, R168, R134, !PT ;  /* 0x00000086a8067209 */ /* 0x000fe40007810000 */
[----:B--2---:R-:W-:Y:S02]  /*76b0*/  FSEL R20, R172, -INF , P0 ;  /* 0xff800000ac147808 */ /* 0x004fe40000000000 */
[----:B------:R-:W-:Y:S01]  /*76c0*/  ISETP.GT.AND P0, PT, R2, 0x8, PT ;  /* 0x000000080200780c */ /* 0x000fe20003f04270 */
[----:B------:R-:W1:Y:S01]  /*76d0*/  MUFU.TANH R7, R7 ;  /* 0x0000000700077308 */ /* 0x000e620000002400 */
[----:B------:R-:W-:Y:S02]  /*76e0*/  FMNMX.FTZ R6, R20, R6, !PT ;  /* 0x0000000614067209 */ /* 0x000fe40007810000 */
[----:B------:R-:W-:Y:S02]  /*76f0*/  FSEL R14, R185, -INF , P0 ;  /* 0xff800000b90e7808 */ /* 0x000fe40000000000 */
[----:B------:R-:W-:Y:S02]  /*7700*/  ISETP.GT.AND P0, PT, R2, 0x9, PT ;  /* 0x000000090200780c */ /* 0x000fe40003f04270 */
[----:B----4-:R-:W-:Y:S02]  /*7710*/  FMNMX.FTZ R5, R19, R3, !PT ;  /* 0x0000000313057209 */ /* 0x010fe40007810000 */
[----:B------:R-:W-:Y:S02]  /*7720*/  FSEL R17, R184, -INF , P0 ;  /* 0xff800000b8117808 */ /* 0x000fe40000000000 */
[----:B------:R-:W-:Y:S02]  /*7730*/  ISETP.GT.AND P0, PT, R0, 0x8, PT ;  /* 0x000000080000780c */ /* 0x000fe40003f04270 */
[----:B------:R-:W-:Y:S02]  /*7740*/  FMNMX.FTZ R5, R18, R5, !PT ;  /* 0x0000000512057209 */ /* 0x000fe40007810000 */
[----:B------:R-:W-:Y:S02]  /*7750*/  FSEL R16, R135, -INF , P0 ;  /* 0xff80000087107808 */ /* 0x000fe40000000000 */
[----:B------:R-:W-:Y:S01]  /*7760*/  ISETP.GT.AND P0, PT, R0, 0x9, PT ;  /* 0x000000090000780c */ /* 0x000fe20003f04270 */
[----:B------:R-:W-:Y:S01]  /*7770*/  MUFU.TANH R135, R35 ;  /* 0x0000002300877308 */ /* 0x000fe20000002400 */
[----:B------:R-:W-:Y:S02]  /*7780*/  FMNMX.FTZ R5, R14, R5, !PT ;  /* 0x000000050e057209 */ /* 0x000fe40007810000 */
[----:B------:R-:W-:Y:S02]  /*7790*/  FSEL R15, R133, -INF , P0 ;  /* 0xff800000850f7808 */ /* 0x000fe40000000000 */
[----:B------:R-:W-:Y:S02]  /*77a0*/  ISETP.GT.AND P0, PT, R2, 0x10, PT ;  /* 0x000000100200780c */ /* 0x000fe40003f04270 */
[----:B------:R-:W-:Y:S02]  /*77b0*/  FMNMX.FTZ R5, R17, R5, !PT ;  /* 0x0000000511057209 */ /* 0x000fe40007810000 */
[----:B------:R-:W-:Y:S02]  /*77c0*/  FSEL R185, R12, -INF , P0 ;  /* 0xff8000000cb97808 */ /* 0x000fe40000000000 */
[----:B------:R-:W-:Y:S02]  /*77d0*/  ISETP.GT.AND P0, PT, R2, 0x11, PT ;  /* 0x000000110200780c */ /* 0x000fe40003f04270 */
[----:B------:R-:W-:Y:S02]  /*77e0*/  FMNMX.FTZ R5, R185, R5, !PT ;  /* 0x00000005b9057209 */ /* 0x000fe40007810000 */
[----:B---3--:R-:W-:Y:S02]  /*77f0*/  FSEL R184, R13, -INF , P0 ;  /* 0xff8000000db87808 */ /* 0x008fe40000000000 */
[----:B------:R-:W-:Y:S02]  /*7800*/  ISETP.GT.AND P0, PT, R0, 0x10, PT ;  /* 0x000000100000780c */ /* 0x000fe40003f04270 */
[----:B------:R-:W-:Y:S02]  /*7810*/  FMNMX.FTZ R5, R184, R5, !PT ;  /* 0x00000005b8057209 */ /* 0x000fe40007810000 */
[----:B------:R-:W-:Y:S02]  /*7820*/  FSEL R187, R187, -INF , P0 ;  /* 0xff800000bbbb7808 */ /* 0x000fe40000000000 */
        /* <DEDUP_REMOVED lines=15> */
[----:B------:R-:W-:Y:S04]  /*7920*/  ISETP.GT.AND P0, PT, R2, 0x20, PT ;  /* 0x000000200200780c */ /* 0x000fe80003f04270 */
[----:B------:R-:W-:Y:S01]  /*7930*/  FSEL R198, R10, -INF , P0 ;  /* 0xff8000000ac67808 */ /* 0x000fe20000000000 */
[----:B------:R-:W-:Y:S01]  /*7940*/  FMUL.FTZ R10, R31, c[0x0][0x320] ;  /* 0x0000c8001f0a7a20 */ /* 0x000fe20000410000 */
[----:B------:R-:W-:Y:S02]  /*7950*/  ISETP.GT.AND P0, PT, R2, 0x21, PT ;  /* 0x000000210200780c */ /* 0x000fe40003f04270 */
[----:B------:R-:W-:Y:S02]  /*7960*/  FMNMX.FTZ R5, R198, R5, !PT ;  /* 0x00000005c6057209 */ /* 0x000fe40007810000 */
[----:B------:R-:W-:Y:S01]  /*7970*/  FSEL R199, R21, -INF , P0 ;  /* 0xff80000015c77808 */ /* 0x000fe20000000000 */
[----:B------:R-:W2:Y:S01]  /*7980*/  MUFU.TANH R10, R10 ;  /* 0x0000000a000a7308 */ /* 0x000ea20000002400 */
[----:B------:R-:W-:Y:S02]  /*7990*/  ISETP.GT.AND P0, PT, R0, 0x20, PT ;  /* 0x000000200000780c */ /* 0x000fe40003f04270 */
[----:B------:R-:W-:Y:S02]  /*79a0*/  FMNMX.FTZ R5, R199, R5, !PT ;  /* 0x00000005c7057209 */ /* 0x000fe40007810000 */
[----:B------:R-:W-:Y:S02]  /*79b0*/  FSEL R132, R22, -INF , P0 ;  /* 0xff80000016847808 */ /* 0x000fe40000000000 */
[----:B------:R-:W-:Y:S04]  /*79c0*/  ISETP.GT.AND P0, PT, R0, 0x21, PT ;  /* 0x000000210000780c */ /* 0x000fe80003f04270 */
[----:B------:R-:W-:Y:S02]  /*79d0*/  FSEL R11, R23, -INF , P0 ;  /* 0xff800000170b7808 */ /* 0x000fe40000000000 */
[----:B------:R-:W-:Y:S02]  /*79e0*/  ISETP.GT.AND P0, PT, R2, 0x28, PT ;  /* 0x000000280200780c */ /* 0x000fe40003f04270 */
[----:B------:R-:W-:Y:S02]  /*79f0*/  MOV R23, R132 ;  /* 0x0000008400177202 */ /* 0x000fe40000000f00 */
[----:B------:R-:W-:Y:S01]  /*7a00*/  FSEL R192, R24, -INF , P0 ;  /* 0xff80000018c07808 */ /* 0x000fe20000000000 */
[----:B------:R-:W-:Y:S01]  /*7a10*/  IMAD.MOV.U32 R24, RZ, RZ, R11 ;  /* 0x000000ffff187224 */ /* 0x000fe200078e000b */
        /* <DEDUP_REMOVED lines=14> */
[----:B------:R3:W4:Y:S01]  /*7b00*/  MUFU.TANH R6, R34 ;  /* 0x0000002200067308 */ /* 0x0007220000002400 */
[----:B------:R-:W-:Y:S02]  /*7b10*/  FMNMX.FTZ R5, R176, R5, !PT ;  /* 0x00000005b0057209 */ /* 0x000fe40007810000 */
[----:B------:R-:W-:Y:S02]  /*7b20*/  FMNMX.FTZ R2, R190, R2, !PT ;  /* 0x00000002be027209 */ /* 0x000fe40007810000 */
[----:B-1----:R-:W-:Y:S02]  /*7b30*/  FSEL R177, R7, -INF , P0 ;  /* 0xff80000007b17808 */ /* 0x002fe40000000000 */
[----:B------:R-:W-:Y:S02]  /*7b40*/  FMNMX.FTZ R2, R191, R2, !PT ;  /* 0x00000002bf027209 */ /* 0x000fe40007810000 */
[----:B------:R-:W-:Y:S02]  /*7b50*/  FMNMX.FTZ R5, R177, R5, !PT ;  /* 0x00000005b1057209 */ /* 0x000fe40007810000 */
[----:B------:R-:W-:Y:S02]  /*7b60*/  ISETP.GT.AND P0, PT, R0, 0x28, PT ;  /* 0x000000280000780c */ /* 0x000fe40003f04270 */
[----:B------:R-:W-:Y:S01]  /*7b70*/  FMNMX.FTZ R2, R23, R2, !PT ;  /* 0x0000000217027209 */ /* 0x000fe20007810000 */
[----:B------:R-:W1:Y:S03]  /*7b80*/  SHFL.BFLY PT, R133, R5, 0x2, 0x1f ;  /* 0x0c401f0005857f89 */ /* 0x000e6600000e0000 */
        /* <DEDUP_REMOVED lines=10> */
[----:B--2---:R-:W-:Y:S02]  /*7c30*/  FSEL R172, R10, -INF , P0 ;  /* 0xff8000000aac7808 */ /* 0x004fe40000000000 */
[----:B------:R-:W-:Y:S02]  /*7c40*/  ISETP.GT.AND P0, PT, R0, 0x38, PT ;  /* 0x000000380000780c */ /* 0x000fe40003f04270 */
[----:B-1----:R-:W-:Y:S02]  /*7c50*/  FMNMX.FTZ R133, R5, R133, !PT ;  /* 0x0000008505857209 */ /* 0x002fe40007810000 */
[----:B----4-:R-:W-:Y:S02]  /*7c60*/  FSEL R173, R6, -INF , P0 ;  /* 0xff80000006ad7808 */ /* 0x010fe40000000000 */
[----:B------:R-:W-:Y:S01]  /*7c70*/  ISETP.GT.AND P0, PT, R0, 0x39, PT ;  /* 0x000000390000780c */ /* 0x000fe20003f04270 */
[----:B------:R-:W1:Y:S01]  /*7c80*/  SHFL.BFLY PT, R6, R133, 0x1, 0x1f ;  /* 0x0c201f0085067f89 */ /* 0x000e6200000e0000 */
[----:B------:R-:W-:Y:S02]  /*7c90*/  FMNMX.FTZ R0, R172, R2, !PT ;  /* 0x00000002ac007209 */ /* 0x000fe40007810000 */
[----:B------:R-:W-:Y:S02]  /*7ca0*/  FSEL R135, R135, -INF , P0 ;  /* 0xff80000087877808 */ /* 0x000fe40000000000 */
[----:B------:R-:W-:Y:S02]  /*7cb0*/  @P6 IADD3 R2, P0, R4, R128, RZ ;  /* 0x0000008004026210 */ /* 0x000fe40007f1e0ff */
[----:B------:R-:W-:Y:S01]  /*7cc0*/  FMNMX.FTZ R0, R173, R0, !PT ;  /* 0x00000000ad007209 */ /* 0x000fe20007810000 */
[----:B------:R-:W2:Y:S01]  /*7cd0*/  LDL.LU.64 R128, [R1+0x148] ;  /* 0x0001480001807983 */ /* 0x000ea20000300a00 */
[----:B------:R-:W-:Y:S02]  /*7ce0*/  @P6 IADD3.X R5, R8, R130, RZ, P0, !PT ;  /* 0x0000008208056210 */ /* 0x000fe400007fe4ff */
[C---:B------:R-:W-:Y:S02]  /*7cf0*/  @P6 LEA R10, P0, R2.reuse, c[0x0][0x1c8], 0x1 ;  /* 0x00007200020a6a11 */ /* 0x040fe400078008ff */
[----:B------:R-:W-:Y:S01]  /*7d00*/  FMNMX.FTZ R0, R135, R0, !PT ;  /* 0x0000000087007209 */ /* 0x000fe20007810000 */
[----:B------:R-:W3:Y:S01]  /*7d10*/  LDL.LU R130, [R1+0x144] ;  /* 0x0001440001827983 */ /* 0x000ee20000300800 */
[----:B------:R-:W-:Y:S02]  /*7d20*/  @P6 LEA.HI.X R11, R2, c[0x0][0x1cc], R5, 0x1, P0 ;  /* 0x00007300020b6a11 */ /* 0x000fe400000f0c05 */
[----:B------:R-:W-:Y:S01]  /*7d30*/  @P6 IADD3 R5, P0, R4, R181, RZ ;  /* 0x000000b504056210 */ /* 0x000fe20007f1e0ff */
[----:B------:R-:W4:Y:S03]  /*7d40*/  SHFL.BFLY PT, R2, R0, 0x2, 0x1f ;  /* 0x0c401f0000027f89 */ /* 0x000f2600000e0000 */
[----:B------:R-:W-:Y:S02]  /*7d50*/  @P6 IADD3.X R180, R8, R180, RZ, P0, !PT ;  /* 0x000000b408b46210 */ /* 0x000fe400007fe4ff */
[----:B------:R-:W-:Y:S02]  /*7d60*/  @P6 LEA R12, P0, R5, c[0x0][0x1c8], 0x1 ;  /* 0x00007200050c6a11 */ /* 0x000fe400078008ff */
[----:B-1----:R-:W-:Y:S01]  /*7d70*/  FMNMX.FTZ R133, R133, R6, !PT ;  /* 0x0000000685857209 */ /* 0x002fe20007810000 */
[----:B------:R1:W-:Y:S01]  /*7d80*/  @P6 LDGSTS.E.BYPASS.LTC128B.128 [R131+0x11100], [R10.64], !P5 ;  /* 0x111000000a836fae */ /* 0x0003e2000e901d46 */
[----:B------:R-:W-:Y:S02]  /*7d90*/  @P6 LEA.HI.X R13, R5, c[0x0][0x1cc], R180, 0x1, P0 ;  /* 0x00007300050d6a11 */ /* 0x000fe400000f0cb4 */
[----:B------:R-:W-:Y:S01]  /*7da0*/  @P6 IADD3 R5, P0, R4, R171, RZ ;  /* 0x000000ab04056210 */ /* 0x000fe20007f1e0ff */
[----:B------:R-:W-:Y:S03]  /*7db0*/  FMUL.FTZ R180, R133, c[0x0][0x2d0] ;  /* 0x0000b40085b47a20 */ /* 0x000fe60000410000 */
[----:B------:R-:W-:Y:S01]  /*7dc0*/  @P6 IADD3.X R170, R8, R170, RZ, P0, !PT ;  /* 0x000000aa08aa6210 */ /* 0x000fe200007fe4ff */
[----:B------:R1:W-:Y:S01]  /*7dd0*/  @P6 LDGSTS.E.BYPASS.LTC128B.128 [R131+0x13100], [R12.64], !P4 ;  /* 0x131000000c836fae */ /* 0x0003e2000e101d46 */
[----:B------:R-:W-:Y:S05]  /*7de0*/  @P6 IADD3 R4, P0, R4, R169, RZ ;  /* 0x000000a904046210 */ /* 0x000fea0007f1e0ff */
[----:B------:R-:W-:Y:S01]  /*7df0*/  @P6 IMAD.X R7, R8, 0x1, R9, P0 ;  /* 0x0000000108076824 */ /* 0x000fe200000e0609 */
[C---:B------:R-:W-:Y:S02]  /*7e00*/  @P6 LEA R8, P0, R5.reuse, c[0x0][0x1c8], 0x1 ;  /* 0x0000720005086a11 */ /* 0x040fe400078008ff */
[----:B----4-:R-:W-:Y:S02]  /*7e10*/  FMNMX.FTZ R0, R0, R2, !PT ;  /* 0x0000000200007209 */ /* 0x010fe40007810000 */
[----:B------:R-:W-:Y:S02]  /*7e20*/  @P6 LEA.HI.X R9, R5, c[0x0][0x1cc], R170, 0x1, P0 ;  /* 0x0000730005096a11 */ /* 0x000fe400000f0caa */
[C---:B------:R-:W-:Y:S01]  /*7e30*/  @P6 LEA R6, P0, R4.reuse, c[0x0][0x1c8], 0x1 ;  /* 0x0000720004066a11 */ /* 0x040fe200078008ff */
[----:B------:R-:W4:Y:S03]  /*7e40*/  SHFL.BFLY PT, R2, R0, 0x1, 0x1f ;  /* 0x0c201f0000027f89 */ /* 0x000f2600000e0000 */
[----:B------:R-:W-:Y:S02]  /*7e50*/  @P6 LEA.HI.X R7, R4, c[0x0][0x1cc], R7, 0x1, P0 ;  /* 0x0000730004076a11 */ /* 0x000fe400000f0c07 */
[----:B------:R-:W-:Y:S03]  /*7e60*/  FSETP.NEU.FTZ.AND P0, PT, R133, -INF , PT ;  /* 0xff8000008500780b */ /* 0x000fe60003f1d000 */
[----:B------:R1:W-:Y:S01]  /*7e70*/  @P6 LDGSTS.E.BYPASS.LTC128B.128 [R131+0x15100], [R8.64], !P3 ;  /* 0x1510000008836fae */ /* 0x0003e2000d901d46 */
[----:B------:R-:W-:Y:S05]  /*7e80*/  FSEL R180, R180, RZ, P0 ;  /* 0x000000ffb4b47208 */ /* 0x000fea0000000000 */
[--C-:B------:R-:W-:Y:S02]  /*7e90*/  FFMA.FTZ R17, R17, c[0x0][0x2d0], -R180.reuse ;  /* 0x0000b40011117a23 */ /* 0x100fe400000108b4 */
[----:B------:R1:W-:Y:S01]  /*7ea0*/  @P6 LDGSTS.E.BYPASS.LTC128B.128 [R131+0x17100], [R6.64], !P2 ;  /* 0x1710000006836fae */ /* 0x0003e2000d101d46 */
[--C-:B------:R-:W-:Y:S01]  /*7eb0*/  FFMA.FTZ R14, R14, c[0x0][0x2d0], -R180.reuse ;  /* 0x0000b4000e0e7a23 */ /* 0x100fe200000108b4 */
[----:B------:R-:W-:Y:S01]  /*7ec0*/  MUFU.EX2 R22, R17 ;  /* 0x0000001100167308 */ /* 0x000fe20000000800 */
[--C-:B------:R-:W-:Y:S02]  /*7ed0*/  FFMA.FTZ R19, R19, c[0x0][0x2d0], -R180.reuse ;  /* 0x0000b40013137a23 */ /* 0x100fe400000108b4 */
[----:B------:R-:W-:Y:S01]  /*7ee0*/  FFMA.FTZ R18, R18, c[0x0][0x2d0], -R180 ;  /* 0x0000b40012127a23 */ /* 0x000fe200000108b4 */
[----:B----4-:R-:W-:Y:S02]  /*7ef0*/  FMNMX.FTZ R132, R0, R2, !PT ;  /* 0x0000000200847209 */ /* 0x010fe40007810000 */
[----:B------:R-:W-:Y:S01]  /*7f00*/  LDSM.16.MT88.4 R28, [R251] ;  /* 0x00000000fb1c783b */ /* 0x000fe20000004200 */
[----:B------:R-:W-:Y:S02]  /*7f10*/  FSEL R0, R133, RZ, P0 ;  /* 0x000000ff85007208 */ /* 0x000fe40000000000 */
[C---:B------:R-:W-:Y:S01]  /*7f20*/  FSETP.NEU.FTZ.AND P0, PT, R132.reuse, -INF , PT ;  /* 0xff8000008400780b */ /* 0x040fe20003f1d000 */
[----:B------:R-:W-:Y:S01]  /*7f30*/  FMUL.FTZ R181, R132, c[0x0][0x2d0] ;  /* 0x0000b40084b57a20 */ /* 0x000fe20000410000 */
[----:B------:R-:W4:Y:S01]  /*7f40*/  MUFU.EX2 R32, R14 ;  /* 0x0000000e00207308 */ /* 0x000f220000000800 */
[----:B------:R-:W-:Y:S01]  /*7f50*/  FADD.FTZ R0, -R0, R3 ;  /* 0x0000000300007221 */ /* 0x000fe20000010100 */
[----:B------:R-:W-:Y:S01]  /*7f60*/  FSEL R2, R132, RZ, P0 ;  /* 0x000000ff84027208 */ /* 0x000fe20000000000 */
[----:B------:R-:W0:Y:S01]  /*7f70*/  LDGDEPBAR ;  /* 0x00000000000079af */ /* 0x000e220000000000 */
[----:B------:R-:W-:Y:S01]  /*7f80*/  FSEL R181, R181, RZ, P0 ;  /* 0x000000ffb5b57208 */ /* 0x000fe20000000000 */
[----:B------:R-:W-:Y:S04]  /*7f90*/  FMUL.FTZ R0, R0, c[0x0][0x2d0] ;  /* 0x0000b40000007a20 */ /* 0x000fe80000410000 */
[--C-:B------:R-:W-:Y:S01]  /*7fa0*/  FFMA.FTZ R15, R15, c[0x0][0x2d0], -R181.reuse ;  /* 0x0000b4000f0f7a23 */ /* 0x100fe200000108b5 */
[----:B------:R-:W4:Y:S01]  /*7fb0*/  MUFU.EX2 R3, R0 ;  /* 0x0000000000037308 */ /* 0x000f220000000800 */
[--C-:B------:R-:W-:Y:S01]  /*7fc0*/  FFMA.FTZ R16, R16, c[0x0][0x2d0], -R181.reuse ;  /* 0x0000b40010107a23 */ /* 0x100fe200000108b5 */
[----:B-1----:R-:W2:Y:S01]  /*7fd0*/  LDL.LU R131, [R1+0x140] ;  /* 0x0001400001837983 */ /* 0x002ea20000300800 */
[--C-:B------:R-:W-:Y:S02]  /*7fe0*/  FFMA.FTZ R20, R20, c[0x0][0x2d0], -R181.reuse ;  /* 0x0000b40014147a23 */ /* 0x100fe400000108b5 */
[--C-:B------:R-:W-:Y:S05]  /*7ff0*/  FFMA.FTZ R168, R168, c[0x0][0x2d0], -R181.reuse ;  /* 0x0000b400a8a87a23 */ /* 0x100fea00000108b5 */
[----:B------:R-:W1:Y:S01]  /*8000*/  MUFU.EX2 R25, R15 ;  /* 0x0000000f00197308 */ /* 0x000e620000000800 */
[----:B----4-:R-:W-:Y:S09]  /*8010*/  F2FP.BF16.PACK_AB R170, R22, R32 ;  /* 0x0000002016aa723e */ /* 0x010ff200000010ff */
[----:B------:R-:W4:Y:S01]  /*8020*/  MUFU.EX2 R21, R16 ;  /* 0x0000001000157308 */ /* 0x000f220000000800 */
[C---:B------:R-:W-:Y:S02]  /*8030*/  FMUL.FTZ R4, R3.reuse, R136 ;  /* 0x0000008803047220 */ /* 0x040fe40000410000 */
[----:B------:R-:W2:Y:S01]  /*8040*/  LDL R136, [R1+0x48] ;  /* 0x0000480001887983 */ /* 0x000ea20000100800 */
[----:B------:R-:W-:Y:S01]  /*8050*/  FADD.FTZ R0, -R2, R134 ;  /* 0x0000008602007221 */ /* 0x000fe20000010100 */
[----:B------:R-:W-:Y:S01]  /*8060*/  MOV R134, R24 ;  /* 0x0000001800867202 */ /* 0x000fe20000000f00 */
[C---:B------:R-:W-:Y:S04]  /*8070*/  FMUL.FTZ R17, R3.reuse, R149 ;  /* 0x0000009503117220 */ /* 0x040fe80000410000 */
[----:B------:R-:W-:Y:S01]  /*8080*/  MUFU.EX2 R33, R20 ;  /* 0x0000001400217308 */ /* 0x000fe20000000800 */
[----:B------:R-:W-:Y:S02]  /*8090*/  FMUL.FTZ R0, R0, c[0x0][0x2d0] ;  /* 0x0000b40000007a20 */ /* 0x000fe40000410000 */
[C---:B------:R-:W-:Y:S01]  /*80a0*/  FMUL.FTZ R8, R3.reuse, R140 ;  /* 0x0000008c03087220 */ /* 0x040fe20000410000 */
[----:B-1----:R-:W-:Y:S01]  /*80b0*/  MOV R2, R25 ;  /* 0x0000001900027202 */ /* 0x002fe20000000f00 */
[C---:B------:R-:W-:Y:S01]  /*80c0*/  FMUL.FTZ R25, R3.reuse, R157 ;  /* 0x0000009d03197220 */ /* 0x040fe20000410000 */
[----:B------:R-:W1:Y:S01]  /*80d0*/  LDSM.16.MT88.4 R12, [R248] ;  /* 0x00000000f80c783b */ /* 0x000e620000004200 */
[----:B------:R-:W-:Y:S01]  /*80e0*/  MOV R140, R23 ;  /* 0x00000017008c7202 */ /* 0x000fe20000000f00 */
[C---:B------:R-:W-:Y:S02]  /*80f0*/  FMUL.FTZ R9, R3.reuse, R141 ;  /* 0x0000008d03097220 */ /* 0x040fe40000410000 */
[----:B------:R-:W1:Y:S01]  /*8100*/  MUFU.EX2 R0, R0 ;  /* 0x0000000000007308 */ /* 0x000e620000000800 */
[----:B------:R-:W-:Y:S02]  /*8110*/  IMAD.MOV.U32 R141, RZ, RZ, R22 ;  /* 0x000000ffff8d7224 */ /* 0x000fe400078e0016 */
[C---:B------:R-:W-:Y:S01]  /*8120*/  FMUL.FTZ R5, R3.reuse, R137 ;  /* 0x0000008903057220 */ /* 0x040fe20000410000 */
[----:B----4-:R-:W-:Y:S01]  /*8130*/  F2FP.BF16.PACK_AB R171, R2, R21 ;  /* 0x0000001502ab723e */ /* 0x010fe200000010ff */
[C---:B------:R-:W-:Y:S01]  /*8140*/  FMUL.FTZ R16, R3.reuse, R148 ;  /* 0x0000009403107220 */ /* 0x040fe20000410000 */
[----:B------:R-:W-:Y:S01]  /*8150*/  MOV R148, R32 ;  /* 0x0000002000947202 */ /* 0x000fe20000000f00 */
[C---:B------:R-:W-:Y:S02]  /*8160*/  FMUL.FTZ R24, R3.reuse, R156 ;  /* 0x0000009c03187220 */ /* 0x040fe40000410000 */
[C---:B------:R-:W-:Y:S01]  /*8170*/  FMUL.FTZ R32, R3.reuse, R164 ;  /* 0x000000a403207220 */ /* 0x040fe20000410000 */
[----:B------:R4:W1:Y:S01]  /*8180*/  MUFU.EX2 R35, R18 ;  /* 0x0000001200237308 */ /* 0x0008620000000800 */
[C---:B------:R-:W-:Y:S02]  /*8190*/  FMUL.FTZ R36, R3.reuse, R36 ;  /* 0x0000002403247220 */ /* 0x040fe40000410000 */
[C---:B------:R-:W-:Y:S02]  /*81a0*/  FMUL.FTZ R37, R3.reuse, R37 ;  /* 0x0000002503257220 */ /* 0x040fe40000410000 */
[C---:B------:R-:W-:Y:S02]  /*81b0*/  FMUL.FTZ R40, R3.reuse, R40 ;  /* 0x0000002803287220 */ /* 0x040fe40000410000 */
[C---:B------:R-:W-:Y:S02]  /*81c0*/  FMUL.FTZ R41, R3.reuse, R41 ;  /* 0x0000002903297220 */ /* 0x040fe40000410000 */
[C---:B------:R-:W-:Y:S01]  /*81d0*/  FMUL.FTZ R44, R3.reuse, R44 ;  /* 0x0000002c032c7220 */ /* 0x040fe20000410000 */
[----:B------:R4:W4:Y:S01]  /*81e0*/  MUFU.EX2 R183, R19 ;  /* 0x0000001300b77308 */ /* 0x0009220000000800 */
[C---:B------:R-:W-:Y:S02]  /*81f0*/  FMUL.FTZ R45, R3.reuse, R45 ;  /* 0x0000002d032d7220 */ /* 0x040fe40000410000 */
[----:B------:R-:W-:Y:S02]  /*8200*/  FMUL.FTZ R48, R3, R48 ;  /* 0x0000003003307220 */ /* 0x000fe40000410000 */
[C---:B-1----:R-:W-:Y:S02]  /*8210*/  FMUL.FTZ R26, R0.reuse, R158 ;  /* 0x0000009e001a7220 */ /* 0x042fe40000410000 */
[----:B------:R-:W2:Y:S01]  /*8220*/  LDL.LU R158, [R1+0x80] ;  /* 0x00008000019e7983 */ /* 0x000ea20000300800 */
[C---:B------:R-:W-:Y:S01]  /*8230*/  FMUL.FTZ R10, R0.reuse, R142 ;  /* 0x0000008e000a7220 */ /* 0x040fe20000410000 */
[----:B------:R-:W-:Y:S01]  /*8240*/  MOV R142, R21 ;  /* 0x00000015008e7202 */ /* 0x000fe20000000f00 */
[----:B------:R1:W1:Y:S01]  /*8250*/  MUFU.EX2 R182, R168 ;  /* 0x000000a800b67308 */ /* 0x0002620000000800 */
[----:B------:R-:W2:Y:S01]  /*8260*/  LDL.LU R157, [R1+0x84] ;  /* 0x00008400019d7983 */ /* 0x000ea20000300800 */
[C---:B------:R-:W-:Y:S02]  /*8270*/  FMUL.FTZ R6, R0.reuse, R138 ;  /* 0x0000008a00067220 */ /* 0x040fe40000410000 */
[C---:B------:R-:W-:Y:S01]  /*8280*/  FMUL.FTZ R7, R0.reuse, R139 ;  /* 0x0000008b00077220 */ /* 0x040fe20000410000 */
[----:B------:R-:W2:Y:S01]  /*8290*/  LDL R149, [R1+0x4] ;  /* 0x0000040001957983 */ /* 0x000ea20000100800 */
[C---:B------:R-:W-:Y:S02]  /*82a0*/  FMUL.FTZ R11, R0.reuse, R143 ;  /* 0x0000008f000b7220 */ /* 0x040fe40000410000 */
[C---:B----4-:R-:W-:Y:S01]  /*82b0*/  FMUL.FTZ R18, R0.reuse, R150 ;  /* 0x0000009600127220 */ /* 0x050fe20000410000 */
[----:B------:R-:W4:Y:S01]  /*82c0*/  LDSM.16.MT88.4 R20, [R252] ;  /* 0x00000000fc14783b */ /* 0x000f220000004200 */
[C---:B------:R-:W-:Y:S01]  /*82d0*/  FMUL.FTZ R27, R0.reuse, R159 ;  /* 0x0000009f001b7220 */ /* 0x040fe20000410000 */
[----:B------:R-:W-:Y:S01]  /*82e0*/  MOV R150, R33 ;  /* 0x0000002100967202 */ /* 0x000fe20000000f00 */
[C---:B------:R-:W-:Y:S02]  /*82f0*/  FMUL.FTZ R38, R0.reuse, R38 ;  /* 0x0000002600267220 */ /* 0x040fe40000410000 */
[C---:B------:R-:W-:Y:S01]  /*8300*/  FMUL.FTZ R19, R0.reuse, R151 ;  /* 0x0000009700137220 */ /* 0x040fe20000410000 */
[----:B------:R-:W-:Y:S01]  /*8310*/  MOV R151, R35 ;  /* 0x0000002300977202 */ /* 0x000fe20000000f00 */
[C---:B------:R-:W-:Y:S02]  /*8320*/  FMUL.FTZ R39, R0.reuse, R39 ;  /* 0x0000002700277220 */ /* 0x040fe40000410000 */
[C---:B------:R-:W-:Y:S02]  /*8330*/  FMUL.FTZ R42, R0.reuse, R42 ;  /* 0x0000002a002a7220 */ /* 0x040fe40000410000 */
[C---:B------:R-:W-:Y:S02]  /*8340*/  FMUL.FTZ R43, R0.reuse, R43 ;  /* 0x0000002b002b7220 */ /* 0x040fe40000410000 */
[C---:B------:R-:W-:Y:S01]  /*8350*/  FMUL.FTZ R46, R0.reuse, R46 ;  /* 0x0000002e002e7220 */ /* 0x040fe20000410000 */
[----:B-1----:R-:W-:Y:S01]  /*8360*/  F2FP.BF16.PACK_AB R168, R35, R183 ;  /* 0x000000b723a8723e */ /* 0x002fe200000010ff */
[C---:B------:R-:W-:Y:S01]  /*8370*/  FMUL.FTZ R35, R0.reuse, R167 ;  /* 0x000000a700237220 */ /* 0x040fe20000410000 */
[----:B------:R-:W-:Y:S01]  /*8380*/  F2FP.BF16.PACK_AB R169, R33, R182 ;  /* 0x000000b621a9723e */ /* 0x000fe200000010ff */
[----:B------:R-:W-:Y:S02]  /*8390*/  IMAD.MOV.U32 R156, RZ, RZ, R140 ;  /* 0x000000ffff9c7224 */ /* 0x000fe400078e008c */
[C---:B------:R-:W-:Y:S02]  /*83a0*/  FMUL.FTZ R33, R3.reuse, R165 ;  /* 0x000000a503217220 */ /* 0x040fe40000410000 */
[C---:B------:R-:W-:Y:S02]  /*83b0*/  FMUL.FTZ R47, R0.reuse, R47 ;  /* 0x0000002f002f7220 */ /* 0x040fe40000410000 */
[C---:B------:R-:W-:Y:S05]  /*83c0*/  HMMA.16816.F32.BF16 R4, R168.reuse, R12, R4 ;  /* 0x0000000ca804723c */ /* 0x040fea0000041804 */
[C---:B------:R-:W-:Y:S02]  /*83d0*/  FMUL.FTZ R49, R3.reuse, R49 ;  /* 0x0000003103317220 */ /* 0x040fe40000410000 */
[C---:B------:R-:W-:Y:S01]  /*83e0*/  FMUL.FTZ R12, R3.reuse, R144 ;  /* 0x00000090030c7220 */ /* 0x040fe20000410000 */
[C---:B------:R-:W-:Y:S04]  /*83f0*/  HMMA.16816.F32.BF16 R8, R168.reuse, R14, R8 ;  /* 0x0000000ea808723c */ /* 0x040fe80000041808 */
[C---:B------:R-:W-:Y:S02]  /*8400*/  FMUL.FTZ R13, R3.reuse, R145 ;  /* 0x00000091030d7220 */ /* 0x040fe40000410000 */
[C---:B------:R-:W-:Y:S02]  /*8410*/  FMUL.FTZ R50, R0.reuse, R50 ;  /* 0x0000003200327220 */ /* 0x040fe40000410000 */
[C---:B------:R-:W-:Y:S04]  /*8420*/  FMUL.FTZ R14, R0.reuse, R146 ;  /* 0x00000092000e7220 */ /* 0x040fe80000410000 */
[C---:B------:R-:W-:Y:S02]  /*8430*/  FMUL.FTZ R15, R0.reuse, R147 ;  /* 0x00000093000f7220 */ /* 0x040fe40000410000 */
[----:B------:R-:W-:Y:S01]  /*8440*/  LDSM.16.MT88.4 R144, [R252+0x800] ;  /* 0x00080000fc90783b */ /* 0x000fe20000004200 */
[C---:B------:R-:W-:Y:S02]  /*8450*/  FMUL.FTZ R51, R0.reuse, R51 ;  /* 0x0000003300337220 */ /* 0x040fe40000410000 */
[C---:B------:R-:W-:Y:S02]  /*8460*/  FMUL.FTZ R52, R3.reuse, R52 ;  /* 0x0000003403347220 */ /* 0x040fe40000410000 */
[C---:B----4-:R-:W-:Y:S03]  /*8470*/  HMMA.16816.F32.BF16 R12, R168.reuse, R20, R12 ;  /* 0x00000014a80c723c */ /* 0x050fe6000004180c */
[C---:B------:R-:W-:Y:S02]  /*8480*/  FMUL.FTZ R53, R3.reuse, R53 ;  /* 0x0000003503357220 */ /* 0x040fe40000410000 */
[C---:B------:R-:W-:Y:S02]  /*8490*/  FMUL.FTZ R54, R0.reuse, R54 ;  /* 0x0000003600367220 */ /* 0x040fe40000410000 */
[C---:B------:R-:W-:Y:S01]  /*84a0*/  FMUL.FTZ R20, R3.reuse, R152 ;  /* 0x0000009803147220 */ /* 0x040fe20000410000 */
[C---:B------:R-:W-:Y:S04]  /*84b0*/  HMMA.16816.F32.BF16 R16, R168.reuse, R22, R16 ;  /* 0x00000016a810723c */ /* 0x040fe80000041810 */
[C---:B------:R-:W-:Y:S01]  /*84c0*/  FMUL.FTZ R21, R3.reuse, R153 ;  /* 0x0000009903157220 */ /* 0x040fe20000410000 */
[----:B------:R-:W-:Y:S01]  /*84d0*/  MOV R153, R142 ;  /* 0x0000008e00997202 */ /* 0x000fe20000000f00 */
[C---:B------:R-:W-:Y:S01]  /*84e0*/  FMUL.FTZ R55, R0.reuse, R55 ;  /* 0x0000003700377220 */ /* 0x040fe20000410000 */
[----:B------:R-:W-:Y:S01]  /*84f0*/  MOV R152, R141 ;  /* 0x0000008d00987202 */ /* 0x000fe20000000f00 */
[C---:B------:R-:W-:Y:S01]  /*8500*/  FMUL.FTZ R22, R0.reuse, R154 ;  /* 0x0000009a00167220 */ /* 0x040fe20000410000 */
[----:B------:R-:W-:Y:S01]  /*8510*/  MOV R154, R134 ;  /* 0x00000086009a7202 */ /* 0x000fe20000000f00 */
[----:B------:R-:W-:Y:S02]  /*8520*/  LDSM.16.MT88.4 R140, [R248+0x800] ;  /* 0x00080000f88c783b */ /* 0x000fe40000004200 */
[C---:B------:R-:W-:Y:S01]  /*8530*/  FMUL.FTZ R23, R0.reuse, R155 ;  /* 0x0000009b00177220 */ /* 0x040fe20000410000 */
[----:B------:R-:W-:Y:S01]  /*8540*/  MOV R155, R2 ;  /* 0x00000002009b7202 */ /* 0x000fe20000000f00 */
[----:B------:R-:W-:Y:S02]  /*8550*/  IMAD.MOV.U32 R134, RZ, RZ, R34 ;  /* 0x000000ffff867224 */ /* 0x000fe400078e0022 */
[C---:B------:R-:W-:Y:S02]  /*8560*/  FMUL.FTZ R34, R0.reuse, R166 ;  /* 0x000000a600227220 */ /* 0x040fe40000410000 */
[C---:B------:R-:W-:Y:S01]  /*8570*/  FMUL.FTZ R56, R3.reuse, R56 ;  /* 0x0000003803387220 */ /* 0x040fe20000410000 */
[C---:B------:R-:W-:Y:S03]  /*8580*/  HMMA.16816.F32.BF16 R20, R168.reuse, R28, R20 ;  /* 0x0000001ca814723c */ /* 0x040fe60000041814 */
[C---:B------:R-:W-:Y:S02]  /*8590*/  FMUL.FTZ R57, R3.reuse, R57 ;  /* 0x0000003903397220 */ /* 0x040fe40000410000 */
[C---:B------:R-:W-:Y:S02]  /*85a0*/  FMUL.FTZ R58, R0.reuse, R58 ;  /* 0x0000003a003a7220 */ /* 0x040fe40000410000 */
[C---:B------:R-:W-:Y:S01]  /*85b0*/  FMUL.FTZ R28, R3.reuse, R160 ;  /* 0x000000a0031c7220 */ /* 0x040fe20000410000 */
[C---:B------:R-:W-:Y:S04]  /*85c0*/  HMMA.16816.F32.BF16 R24, R168.reuse, R30, R24 ;  /* 0x0000001ea818723c */ /* 0x040fe80000041818 */
[C---:B------:R-:W-:Y:S02]  /*85d0*/  FMUL.FTZ R29, R3.reuse, R161 ;  /* 0x000000a1031d7220 */ /* 0x040fe40000410000 */
[C---:B------:R-:W-:Y:S02]  /*85e0*/  FMUL.FTZ R59, R0.reuse, R59 ;  /* 0x0000003b003b7220 */ /* 0x040fe40000410000 */
[C---:B------:R-:W-:Y:S04]  /*85f0*/  FMUL.FTZ R30, R0.reuse, R162 ;  /* 0x000000a2001e7220 */ /* 0x040fe80000410000 */
        /* <DEDUP_REMOVED lines=39> */
[C---:B------:R-:W-:Y:S02]  /*8870*/  FMUL.FTZ R98, R0.reuse, R98 ;  /* 0x0000006200627220 */ /* 0x040fe40000410000 */
[C---:B------:R-:W-:Y:S02]  /*8880*/  FMUL.FTZ R99, R0.reuse, R99 ;  /* 0x0000006300637220 */ /* 0x040fe40000410000 */
[--C-:B------:R-:W-:Y:S02]  /*8890*/  FFMA.FTZ R2, R185, c[0x0][0x2d0], -R180.reuse ;  /* 0x0000b400b9027a23 */ /* 0x100fe400000108b4 */
[C---:B------:R-:W-:Y:S02]  /*88a0*/  FMUL.FTZ R100, R3.reuse, R100 ;  /* 0x0000006403647220 */ /* 0x040fe40000410000 */
        /* <DEDUP_REMOVED lines=13> */
[----:B-1----:R-:W-:Y:S02]  /*8980*/  FFMA.FTZ R2, R184, c[0x0][0x2d0], -R180 ;  /* 0x0000b400b8027a23 */ /* 0x002fe400000108b4 */
[C---:B------:R-:W-:Y:S02]  /*8990*/  FMUL.FTZ R113, R3.reuse, R113 ;  /* 0x0000007103717220 */ /* 0x040fe40000410000 */
[----:B------:R1:W4:Y:S01]  /*89a0*/  MUFU.EX2 R161, R2 ;  /* 0x0000000200a17308 */ /* 0x0003220000000800 */
        /* <DEDUP_REMOVED lines=10> */
[C---:B------:R-:W-:Y:S02]  /*8a50*/  FMUL.FTZ R126, R0.reuse, R126 ;  /* 0x0000007e007e7220 */ /* 0x040fe40000410000 */
[C---:B------:R-:W-:Y:S02]  /*8a60*/  FMUL.FTZ R127, R0.reuse, R127 ;  /* 0x0000007f007f7220 */ /* 0x040fe40000410000 */
[--C-:B-1----:R-:W-:Y:S02]  /*8a70*/  FFMA.FTZ R2, R187, c[0x0][0x2d0], -R181.reuse ;  /* 0x0000b400bb027a23 */ /* 0x102fe400000108b5 */
[C---:B------:R-:W-:Y:S02]  /*8a80*/  FMUL.FTZ R124, R3.reuse, R124 ;  /* 0x0000007c037c7220 */ /* 0x040fe40000410000 */
[----:B------:R1:W-:Y:S01]  /*8a90*/  MUFU.EX2 R160, R2 ;  /* 0x0000000200a07308 */ /* 0x0003e20000000800 */
[C---:B------:R-:W-:Y:S02]  /*8aa0*/  FMUL.FTZ R125, R3.reuse, R125 ;  /* 0x0000007d037d7220 */ /* 0x040fe40000410000 */
[C---:B---3--:R-:W-:Y:S01]  /*8ab0*/  FMUL.FTZ R130, R0.reuse, R130 ;  /* 0x0000008200827220 */ /* 0x048fe20000410000 */
[----:B--2---:R-:W2:Y:S01]  /*8ac0*/  LDSM.16.MT88.4 R136, [R136] ;  /* 0x000000008888783b */ /* 0x004ea20000004200 */
[----:B------:R-:W-:Y:S02]  /*8ad0*/  FMUL.FTZ R131, R0, R131 ;  /* 0x0000008300837220 */ /* 0x000fe40000410000 */
[C---:B------:R-:W-:Y:S02]  /*8ae0*/  FMUL.FTZ R128, R3.reuse, R128 ;  /* 0x0000008003807220 */ /* 0x040fe40000410000 */
[C---:B------:R-:W-:Y:S02]  /*8af0*/  FMUL.FTZ R129, R3.reuse, R129 ;  /* 0x0000008103817220 */ /* 0x040fe40000410000 */
[----:B-1----:R-:W-:Y:S04]  /*8b00*/  FFMA.FTZ R2, R186, c[0x0][0x2d0], -R181 ;  /* 0x0000b400ba027a23 */ /* 0x002fe800000108b5 */
[----:B------:R1:W3:Y:S01]  /*8b10*/  MUFU.EX2 R162, R2 ;  /* 0x0000000200a27308 */ /* 0x0002e20000000800 */
[C---:B--2---:R-:W-:Y:S03]  /*8b20*/  HMMA.16816.F32.BF16 R28, R168.reuse, R136, R28 ;  /* 0x00000088a81c723c */ /* 0x044fe6000004181c */
[----:B------:R-:W-:Y:S02]  /*8b30*/  FFMA.FTZ R183, R3, R158, R183 ;  /* 0x0000009e03b77223 */ /* 0x000fe400000100b7 */
[----:B------:R-:W-:Y:S01]  /*8b40*/  FFMA.FTZ R182, R0, R157, R182 ;  /* 0x0000009d00b67223 */ /* 0x000fe200000100b6 */
[----:B------:R-:W-:Y:S01]  /*8b50*/  MOV R157, R155 ;  /* 0x0000009b009d7202 */ /* 0x000fe20000000f00 */
[--C-:B------:R-:W-:Y:S01]  /*8b60*/  FFMA.FTZ R0, R198, c[0x0][0x2d0], -R180.reuse ;  /* 0x0000b400c6007a23 */ /* 0x100fe200000108b4 */
[C---:B------:R-:W-:Y:S01]  /*8b70*/  HMMA.16816.F32.BF16 R32, R168.reuse, R138, R32 ;  /* 0x0000008aa820723c */ /* 0x040fe20000041820 */
[----:B------:R-:W2:Y:S03]  /*8b80*/  LDSM.16.MT88.4 R136, [R248+0x2000] ;  /* 0x00200000f888783b */ /* 0x000ea60000004200 */
[--C-:B-1----:R-:W-:Y:S04]  /*8b90*/  FFMA.FTZ R2, R188, c[0x0][0x2d0], -R180.reuse ;  /* 0x0000b400bc027a23 */ /* 0x102fe800000108b4 */
[----:B------:R1:W-:Y:S01]  /*8ba0*/  MUFU.EX2 R185, R2 ;  /* 0x0000000200b97308 */ /* 0x0003e20000000800 */
[----:B------:R1:W5:Y:S03]  /*8bb0*/  LDL.LU R198, [R1+0x13c] ;  /* 0x00013c0001c67983 */ /* 0x0003660000300800 */
[--C-:B-1----:R-:W-:Y:S06]  /*8bc0*/  FFMA.FTZ R2, R189, c[0x0][0x2d0], -R180.reuse ;  /* 0x0000b400bd027a23 */ /* 0x102fec00000108b4 */
[----:B------:R1:W1:Y:S01]  /*8bd0*/  MUFU.EX2 R184, R2 ;  /* 0x0000000200b87308 */ /* 0x0002620000000800 */
[C---:B--2---:R-:W-:Y:S08]  /*8be0*/  HMMA.16816.F32.BF16 R36, R168.reuse, R136, R36 ;  /* 0x00000088a824723c */ /* 0x044ff00000041824 */
[C---:B------:R-:W-:Y:S01]  /*8bf0*/  HMMA.16816.F32.BF16 R40, R168.reuse, R138, R40 ;  /* 0x0000008aa828723c */ /* 0x040fe20000041828 */
[----:B------:R-:W2:Y:S03]  /*8c00*/  LDSM.16.MT88.4 R136, [R252+0x2000] ;  /* 0x00200000fc88783b */ /* 0x000ea60000004200 */
[--C-:B-1----:R-:W-:Y:S02]  /*8c10*/  FFMA.FTZ R2, R190, c[0x0][0x2d0], -R181.reuse ;  /* 0x0000b400be027a23 */ /* 0x102fe400000108b5 */
[--C-:B------:R-:W-:Y:S06]  /*8c20*/  FFMA.FTZ R190, R176, c[0x0][0x2d0], -R180.reuse ;  /* 0x0000b400b0be7a23 */ /* 0x100fec00000108b4 */
[----:B------:R-:W-:Y:S01]  /*8c30*/  MUFU.EX2 R190, R190 ;  /* 0x000000be00be7308 */ /* 0x000fe20000000800 */
        /* <DEDUP_REMOVED lines=31> */
[----:B----4-:R-:W-:Y:S01]  /*8e30*/  F2FP.BF16.PACK_AB R136, R161, R159 ;  /* 0x0000009fa188723e */ /* 0x010fe200000010ff */
[----:B------:R-:W-:Y:S01]  /*8e40*/  HMMA.16816.F32.BF16 R128, R168, R138, R128 ;  /* 0x0000008aa880723c */ /* 0x000fe20000041880 */
[----:B------:R1:W-:Y:S03]  /*8e50*/  MUFU.EX2 R168, R2 ;  /* 0x0000000200a87308 */ /* 0x0003e60000000800 */
[----:B---3--:R-:W-:Y:S03]  /*8e60*/  F2FP.BF16.PACK_AB R137, R162, R160 ;  /* 0x000000a0a289723e */ /* 0x008fe600000010ff */
[----:B------:R-:W-:Y:S04]  /*8e70*/  F2FP.BF16.PACK_AB R138, R184, R185 ;  /* 0x000000b9b88a723e */ /* 0x000fe800000010ff */
[----:B------:R2:W-:Y:S01]  /*8e80*/  MUFU.EX2 R171, R0 ;  /* 0x0000000000ab7308 */ /* 0x0005e20000000800 */
[----:B-1----:R-:W-:Y:S09]  /*8e90*/  FFMA.FTZ R2, R191, c[0x0][0x2d0], -R181 ;  /* 0x0000b400bf027a23 */ /* 0x002ff200000108b5 */
[----:B------:R-:W1:Y:S01]  /*8ea0*/  MUFU.EX2 R187, R2 ;  /* 0x0000000200bb7308 */ /* 0x000e620000000800 */
[----:B--2---:R-:W-:Y:S02]  /*8eb0*/  FFMA.FTZ R0, R199, c[0x0][0x2d0], -R180 ;  /* 0x0000b400c7007a23 */ /* 0x004fe400000108b4 */
[----:B------:R2:W5:Y:S07]  /*8ec0*/  LDL.LU R199, [R1+0x138] ;  /* 0x0001380001c77983 */ /* 0x00056e0000300800 */
[----:B------:R-:W3:Y:S01]  /*8ed0*/  MUFU.EX2 R3, R0 ;  /* 0x0000000000037308 */ /* 0x000ee20000000800 */
[----:B-1----:R-:W-:Y:S01]  /*8ee0*/  F2FP.BF16.PACK_AB R139, R187, R168 ;  /* 0x000000a8bb8b723e */ /* 0x002fe200000010ff */
[----:B------:R-:W-:Y:S04]  /*8ef0*/  FADD.FTZ R2, R151, R183 ;  /* 0x000000b797027221 */ /* 0x000fe80000010000 */
[----:B------:R-:W-:Y:S02]  /*8f00*/  FADD.FTZ R2, R148, R2 ;  /* 0x0000000294027221 */ /* 0x000fe40000010000 */
[C---:B------:R-:W-:Y:S05]  /*8f10*/  HMMA.16816.F32.BF16 R4, R136.reuse, R140, R4 ;  /* 0x0000008c8804723c */ /* 0x040fea0000041804 */
[----:B---3--:R-:W-:Y:S02]  /*8f20*/  IMAD.MOV.U32 R183, RZ, RZ, R3 ;  /* 0x000000ffffb77224 */ /* 0x008fe400078e0003 */
[----:B------:R-:W-:Y:S01]  /*8f30*/  FADD.FTZ R3, R150, R182 ;  /* 0x000000b696037221 */ /* 0x000fe20000010000 */
[C---:B------:R-:W-:Y:S01]  /*8f40*/  HMMA.16816.F32.BF16 R8, R136.reuse, R142, R8 ;  /* 0x0000008e8808723c */ /* 0x040fe20000041808 */
[----:B------:R-:W1:Y:S03]  /*8f50*/  LDSM.16.MT88.4 R140, [R251+0x800] ;  /* 0x00080000fb8c783b */ /* 0x000e660000004200 */
[----:B------:R-:W-:Y:S01]  /*8f60*/  MOV R182, R149 ;  /* 0x0000009500b67202 */ /* 0x000fe20000000f00 */
[----:B------:R-:W-:Y:S02]  /*8f70*/  FADD.FTZ R3, R153, R3 ;  /* 0x0000000399037221 */ /* 0x000fe40000010000 */
[----:B------:R-:W-:Y:S01]  /*8f80*/  FADD.FTZ R158, R152, R2 ;  /* 0x00000002989e7221 */ /* 0x000fe20000010000 */
[C---:B------:R-:W-:Y:S04]  /*8f90*/  HMMA.16816.F32.BF16 R12, R136.reuse, R144, R12 ;  /* 0x00000090880c723c */ /* 0x040fe8000004180c */
[----:B------:R-:W-:Y:S02]  /*8fa0*/  FFMA.FTZ R2, R173, c[0x0][0x2d0], -R181 ;  /* 0x0000b400ad027a23 */ /* 0x000fe400000108b5 */
[----:B------:R-:W-:Y:S02]  /*8fb0*/  FADD.FTZ R157, R157, R3 ;  /* 0x000000039d9d7221 */ /* 0x000fe40000010000 */
[C---:B------:R-:W-:Y:S01]  /*8fc0*/  HMMA.16816.F32.BF16 R16, R136.reuse, R146, R16 ;  /* 0x000000928810723c */ /* 0x040fe20000041810 */
[----:B------:R-:W3:Y:S03]  /*8fd0*/  LDSM.16.MT88.4 R144, [R149+0x800] ;  /* 0x000800009590783b */ /* 0x000ee60000004200 */
[----:B------:R-:W-:Y:S02]  /*8fe0*/  FADD.FTZ R3, R159, R158 ;  /* 0x0000009e9f037221 */ /* 0x000fe40000010000 */
[----:B------:R-:W-:Y:S02]  /*8ff0*/  FFMA.FTZ R0, R156, c[0x0][0x2d0], -R181 ;  /* 0x0000b4009c007a23 */ /* 0x000fe400000108b5 */
[--C-:B------:R-:W-:Y:S02]  /*9000*/  FFMA.FTZ R156, R195, c[0x0][0x2d0], -R180.reuse ;  /* 0x0000b400c39c7a23 */ /* 0x100fe400000108b4 */
[----:B------:R4:W-:Y:S02]  /*9010*/  MUFU.EX2 R170, R0 ;  /* 0x0000000000aa7308 */ /* 0x0009e40000000800 */
[----:B------:R-:W-:Y:S04]  /*9020*/  FADD.FTZ R3, R161, R3 ;  /* 0x00000003a1037221 */ /* 0x000fe80000010000 */
[----:B------:R-:W-:Y:S04]  /*9030*/  FADD.FTZ R3, R185, R3 ;  /* 0x00000003b9037221 */ /* 0x000fe80000010000 */
[----:B------:R-:W-:Y:S01]  /*9040*/  MUFU.EX2 R165, R156 ;  /* 0x0000009c00a57308 */ /* 0x000fe20000000800 */
[C---:B-1----:R-:W-:Y:S08]  /*9050*/  HMMA.16816.F32.BF16 R20, R136.reuse, R140, R20 ;  /* 0x0000008c8814723c */ /* 0x042ff00000041814 */
[C---:B------:R-:W-:Y:S01]  /*9060*/  HMMA.16816.F32.BF16 R24, R136.reuse, R142, R24 ;  /* 0x0000008e8818723c */ /* 0x040fe20000041818 */
[----:B------:R-:W1:Y:S03]  /*9070*/  LDSM.16.MT88.4 R140, [R248+0x2800] ;  /* 0x00280000f88c783b */ /* 0x000e660000004200 */
[--C-:B----4-:R-:W-:Y:S04]  /*9080*/  FFMA.FTZ R0, R154, c[0x0][0x2d0], -R181.reuse ;  /* 0x0000b4009a007a23 */ /* 0x110fe800000108b5 */
[C---:B---3--:R-:W-:Y:S01]  /*9090*/  HMMA.16816.F32.BF16 R28, R136.reuse, R144, R28 ;  /* 0x00000090881c723c */ /* 0x048fe2000004181c */
[----:B------:R-:W-:Y:S01]  /*90a0*/  LDSM.16.MT88.4 R152, [R251+0x1000] ;  /* 0x00100000fb98783b */ /* 0x000fe20000004200 */
[----:B------:R3:W-:Y:S06]  /*90b0*/  MUFU.EX2 R186, R0 ;  /* 0x0000000000ba7308 */ /* 0x0007ec0000000800 */
[C---:B------:R-:W-:Y:S01]  /*90c0*/  HMMA.16816.F32.BF16 R32, R136.reuse, R146, R32 ;  /* 0x000000928820723c */ /* 0x040fe20000041820 */
[----:B------:R-:W4:Y:S03]  /*90d0*/  LDSM.16.MT88.4 R144, [R252+0x2800] ;  /* 0x00280000fc90783b */ /* 0x000f260000004200 */
[--C-:B---3--:R-:W-:Y:S05]  /*90e0*/  FFMA.FTZ R0, R192, c[0x0][0x2d0], -R180.reuse ;  /* 0x0000b400c0007a23 */ /* 0x108fea00000108b4 */
[----:B------:R2:W5:Y:S01]  /*90f0*/  LDL.LU R192, [R1+0x134] ;  /* 0x0001340001c07983 */ /* 0x0005620000300800 */
[----:B------:R3:W-:Y:S01]  /*9100*/  MUFU.EX2 R166, R0 ;  /* 0x0000000000a67308 */ /* 0x0007e20000000800 */
[C---:B-1----:R-:W-:Y:S08]  /*9110*/  HMMA.16816.F32.BF16 R36, R136.reuse, R140, R36 ;  /* 0x0000008c8824723c */ /* 0x042ff00000041824 */
[C---:B------:R-:W-:Y:S01]  /*9120*/  HMMA.16816.F32.BF16 R40, R136.reuse, R142, R40 ;  /* 0x0000008e8828723c */ /* 0x040fe20000041828 */
[----:B------:R-:W1:Y:S07]  /*9130*/  LDSM.16.MT88.4 R140, [R251+0x2800] ;  /* 0x00280000fb8c783b */ /* 0x000e6e0000004200 */
[C---:B----4-:R-:W-:Y:S04]  /*9140*/  HMMA.16816.F32.BF16 R44, R136.reuse, R144, R44 ;  /* 0x00000090882c723c */ /* 0x050fe8000004182c */
[--C-:B---3--:R-:W-:Y:S02]  /*9150*/  FFMA.FTZ R0, R193, c[0x0][0x2d0], -R180.reuse ;  /* 0x0000b400c1007a23 */ /* 0x108fe400000108b4 */
[----:B------:R2:W5:Y:S02]  /*9160*/  LDL.LU R193, [R1+0x130] ;  /* 0x0001300001c17983 */ /* 0x0005640000300800 */
[C---:B------:R-:W-:Y:S01]  /*9170*/  HMMA.16816.F32.BF16 R48, R136.reuse, R146, R48 ;  /* 0x000000928830723c */ /* 0x040fe20000041830 */
[----:B------:R3:W-:Y:S01]  /*9180*/  MUFU.EX2 R167, R0 ;  /* 0x0000000000a77308 */ /* 0x0007e20000000800 */
[----:B------:R-:W4:Y:S06]  /*9190*/  LDSM.16.MT88.4 R144, [R149+0x2800] ;  /* 0x002800009590783b */ /* 0x000f2c0000004200 */
[C---:B-1----:R-:W-:Y:S04]  /*91a0*/  HMMA.16816.F32.BF16 R52, R136.reuse, R140, R52 ;  /* 0x0000008c8834723c */ /* 0x042fe80000041834 */
[--C-:B---3--:R-:W-:Y:S02]  /*91b0*/  FFMA.FTZ R0, R134, c[0x0][0x2d0], -R181.reuse ;  /* 0x0000b40086007a23 */ /* 0x108fe400000108b5 */
[--C-:B------:R-:W-:Y:S02]  /*91c0*/  FFMA.FTZ R134, R194, c[0x0][0x2d0], -R180.reuse ;  /* 0x0000b400c2867a23 */ /* 0x100fe400000108b4 */
[----:B------:R2:W5:Y:S01]  /*91d0*/  LDL.LU R194, [R1+0x12c] ;  /* 0x00012c0001c27983 */ /* 0x0005620000300800 */
[C---:B------:R-:W-:Y:S01]  /*91e0*/  HMMA.16816.F32.BF16 R56, R136.reuse, R142, R56 ;  /* 0x0000008e8838723c */ /* 0x040fe20000041838 */
[----:B------:R1:W-:Y:S02]  /*91f0*/  MUFU.EX2 R163, R0 ;  /* 0x0000000000a37308 */ /* 0x0003e40000000800 */
[----:B------:R-:W3:Y:S01]  /*9200*/  LDSM.16.MT88.4 R140, [R248+0x4800] ;  /* 0x00480000f88c783b */ /* 0x000ee20000004200 */
[----:B------:R-:W-:Y:S04]  /*9210*/  FFMA.FTZ R180, R177, c[0x0][0x2d0], -R180 ;  /* 0x0000b400b1b47a23 */ /* 0x000fe800000108b4 */
[C---:B----4-:R-:W-:Y:S03]  /*9220*/  HMMA.16816.F32.BF16 R60, R136.reuse, R144, R60 ;  /* 0x00000090883c723c */ /* 0x050fe6000004183c */
[----:B------:R2:W5:Y:S01]  /*9230*/  LDL.LU R195, [R1+0x128] ;  /* 0x0001280001c37983 */ /* 0x0005620000300800 */
[----:B------:R-:W-:Y:S03]  /*9240*/  MUFU.EX2 R188, R180 ;  /* 0x000000b400bc7308 */ /* 0x000fe60000000800 */
[----:B------:R2:W5:Y:S01]  /*9250*/  LDL.LU R176, [R1+0x124] ;  /* 0x0001240001b07983 */ /* 0x0005620000300800 */
[C---:B------:R-:W-:Y:S03]  /*9260*/  HMMA.16816.F32.BF16 R64, R136.reuse, R146, R64 ;  /* 0x000000928840723c */ /* 0x040fe60000041840 */
[----:B------:R-:W4:Y:S03]  /*9270*/  LDSM.16.MT88.4 R144, [R252+0x4800] ;  /* 0x00480000fc90783b */ /* 0x000f260000004200 */
[----:B------:R-:W2:Y:S01]  /*9280*/  MUFU.EX2 R169, R134 ;  /* 0x0000008600a97308 */ /* 0x000ea20000000800 */
[--C-:B-1----:R-:W-:Y:S04]  /*9290*/  FFMA.FTZ R0, R178, c[0x0][0x2d0], -R181.reuse ;  /* 0x0000b400b2007a23 */ /* 0x102fe800000108b5 */
[----:B------:R1:W5:Y:S04]  /*92a0*/  LDL.LU R177, [R1+0x120] ;  /* 0x0001200001b17983 */ /* 0x0003680000300800 */
[----:B------:R1:W5:Y:S01]  /*92b0*/  LDL.LU R178, [R1+0x11c] ;  /* 0x00011c0001b27983 */ /* 0x0003620000300800 */
[----:B------:R1:W-:Y:S01]  /*92c0*/  MUFU.EX2 R164, R0 ;  /* 0x0000000000a47308 */ /* 0x0003e20000000800 */
[C---:B---3--:R-:W-:Y:S08]  /*92d0*/  HMMA.16816.F32.BF16 R68, R136.reuse, R140, R68 ;  /* 0x0000008c8844723c */ /* 0x048ff00000041844 */
[C---:B------:R-:W-:Y:S01]  /*92e0*/  HMMA.16816.F32.BF16 R72, R136.reuse, R142, R72 ;  /* 0x0000008e8848723c */ /* 0x040fe20000041848 */
[----:B------:R-:W3:Y:S03]  /*92f0*/  LDSM.16.MT88.4 R140, [R251+0x4800] ;  /* 0x00480000fb8c783b */ /* 0x000ee60000004200 */
[--C-:B-1----:R-:W-:Y:S04]  /*9300*/  FFMA.FTZ R0, R179, c[0x0][0x2d0], -R181.reuse ;  /* 0x0000b400b3007a23 */ /* 0x102fe800000108b5 */
[C---:B----4-:R-:W-:Y:S01]  /*9310*/  HMMA.16816.F32.BF16 R76, R136.reuse, R144, R76 ;  /* 0x00000090884c723c */ /* 0x050fe2000004184c */
[----:B------:R1:W5:Y:S01]  /*9320*/  LDL.LU R179, [R1+0x118] ;  /* 0x0001180001b37983 */ /* 0x0003620000300800 */
[----:B------:R4:W-:Y:S06]  /*9330*/  MUFU.EX2 R189, R0 ;  /* 0x0000000000bd7308 */ /* 0x0009ec0000000800 */
[C---:B------:R-:W-:Y:S01]  /*9340*/  HMMA.16816.F32.BF16 R80, R136.reuse, R146, R80 ;  /* 0x000000928850723c */ /* 0x040fe20000041850 */
[----:B------:R-:W1:Y:S03]  /*9350*/  LDSM.16.MT88.4 R144, [R149+0x4800] ;  /* 0x004800009590783b */ /* 0x000e660000004200 */
[--C-:B----4-:R-:W-:Y:S05]  /*9360*/  FFMA.FTZ R0, R172, c[0x0][0x2d0], -R181.reuse ;  /* 0x0000b400ac007a23 */ /* 0x110fea00000108b5 */
[----:B------:R4:W5:Y:S03]  /*9370*/  LDL.LU R172, [R1+0x114] ;  /* 0x0001140001ac7983 */ /* 0x0009660000300800 */
[----:B------:R-:W-:Y:S01]  /*9380*/  FFMA.FTZ R181, R135, c[0x0][0x2d0], -R181 ;  /* 0x0000b40087b57a23 */ /* 0x000fe200000108b5 */
[----:B------:R2:W2:Y:S01]  /*9390*/  MUFU.EX2 R191, R0 ;  /* 0x0000000000bf7308 */ /* 0x0004a20000000800 */
[----:B------:R4:W5:Y:S01]  /*93a0*/  LDL.LU R173, [R1+0x110] ;  /* 0x0001100001ad7983 */ /* 0x0009620000300800 */
[C---:B---3--:R-:W-:Y:S08]  /*93b0*/  HMMA.16816.F32.BF16 R84, R136.reuse, R140, R84 ;  /* 0x0000008c8854723c */ /* 0x048ff00000041854 */
[----:B------:R-:W-:Y:S01]  /*93c0*/  MUFU.EX2 R134, R181 ;  /* 0x000000b500867308 */ /* 0x000fe20000000800 */
[C---:B------:R-:W-:Y:S01]  /*93d0*/  HMMA.16816.F32.BF16 R88, R136.reuse, R142, R88 ;  /* 0x0000008e8858723c */ /* 0x040fe20000041858 */
[----:B------:R-:W3:Y:S07]  /*93e0*/  LDSM.16.MT88.4 R140, [R248+0x6800] ;  /* 0x00680000f88c783b */ /* 0x000eee0000004200 */
[C---:B-1----:R-:W-:Y:S01]  /*93f0*/  HMMA.16816.F32.BF16 R92, R136.reuse, R144, R92 ;  /* 0x00000090885c723c */ /* 0x042fe2000004185c */
[----:B------:R1:W1:Y:S03]  /*9400*/  MUFU.EX2 R135, R2 ;  /* 0x0000000200877308 */ /* 0x0002660000000800 */
[----:B--2---:R-:W-:Y:S02]  /*9410*/  FADD.FTZ R0, R160, R157 ;  /* 0x0000009da0007221 */ /* 0x004fe40000010000 */
[----:B------:R-:W-:Y:S02]  /*9420*/  LDSM.16.MT88.4 R156, [R252+0x1800] ;  /* 0x00180000fc9c783b */ /* 0x000fe40000004200 */
[C---:B------:R-:W-:Y:S04]  /*9430*/  HMMA.16816.F32.BF16 R96, R136.reuse, R146, R96 ;  /* 0x000000928860723c */ /* 0x040fe80000041860 */
[----:B------:R-:W-:Y:S02]  /*9440*/  FADD.FTZ R0, R162, R0 ;  /* 0x00000000a2007221 */ /* 0x000fe40000010000 */
[----:B------:R-:W2:Y:S02]  /*9450*/  LDSM.16.MT88.4 R144, [R252+0x6800] ;  /* 0x00680000fc90783b */ /* 0x000ea40000004200 */
[----:B------:R-:W-:Y:S04]  /*9460*/  FADD.FTZ R0, R168, R0 ;  /* 0x00000000a8007221 */ /* 0x000fe80000010000 */
[----:B-1----:R-:W-:Y:S02]  /*9470*/  FADD.FTZ R2, R184, R3 ;  /* 0x00000003b8027221 */ /* 0x002fe40000010000 */
[----:B------:R-:W-:Y:S01]  /*9480*/  IMAD.MOV.U32 R3, RZ, RZ, R169 ;  /* 0x000000ffff037224 */ /* 0x000fe200078e00a9 */
[----:B------:R-:W-:Y:S01]  /*9490*/  F2FP.BF16.PACK_AB R169, R191, R189 ;  /* 0x000000bdbfa9723e */ /* 0x000fe200000010ff */
[C---:B---3--:R-:W-:Y:S08]  /*94a0*/  HMMA.16816.F32.BF16 R100, R136.reuse, R140, R100 ;  /* 0x0000008c8864723c */ /* 0x048ff00000041864 */
[C---:B------:R-:W-:Y:S01]  /*94b0*/  HMMA.16816.F32.BF16 R104, R136.reuse, R142, R104 ;  /* 0x0000008e8868723c */ /* 0x040fe20000041868 */
[----:B------:R-:W1:Y:S07]  /*94c0*/  LDSM.16.MT88.4 R140, [R251+0x6800] ;  /* 0x00680000fb8c783b */ /* 0x000e6e0000004200 */
[C---:B--2---:R-:W-:Y:S08]  /*94d0*/  HMMA.16816.F32.BF16 R108, R136.reuse, R144, R108 ;  /* 0x00000090886c723c */ /* 0x044ff0000004186c */
[C---:B------:R-:W-:Y:S01]  /*94e0*/  HMMA.16816.F32.BF16 R112, R136.reuse, R146, R112 ;  /* 0x000000928870723c */ /* 0x040fe20000041870 */
[----:B------:R-:W2:Y:S08]  /*94f0*/  LDSM.16.MT88.4 R144, [R149+0x6800] ;  /* 0x006800009590783b */ /* 0x000eb00000004200 */
[----:B------:R-:W3:Y:S01]  /*9500*/  LDSM.16.MT88.4 R148, [R248+0x1000] ;  /* 0x00100000f894783b */ /* 0x000ee20000004200 */
[C---:B-1----:R-:W-:Y:S08]  /*9510*/  HMMA.16816.F32.BF16 R116, R136.reuse, R140, R116 ;  /* 0x0000008c8874723c */ /* 0x042ff00000041874 */
[C---:B------:R-:W-:Y:S01]  /*9520*/  HMMA.16816.F32.BF16 R120, R136.reuse, R142, R120 ;  /* 0x0000008e8878723c */ /* 0x040fe20000041878 */
[----:B------:R-:W1:Y:S07]  /*9530*/  LDSM.16.MT88.4 R140, [R252+0x1000] ;  /* 0x00100000fc8c783b */ /* 0x000e6e0000004200 */
[C---:B--2---:R-:W-:Y:S08]  /*9540*/  HMMA.16816.F32.BF16 R124, R136.reuse, R144, R124 ;  /* 0x00000090887c723c */ /* 0x044ff0000004187c */
[----:B------:R-:W-:Y:S01]  /*9550*/  HMMA.16816.F32.BF16 R128, R136, R146, R128 ;  /* 0x000000928880723c */ /* 0x000fe20000041880 */
[----:B------:R-:W2:Y:S06]  /*9560*/  LDSM.16.MT88.4 R144, [R182+0x1000] ;  /* 0x00100000b690783b */ /* 0x000eac0000004200 */
[----:B------:R-:W-:Y:S02]  /*9570*/  F2FP.BF16.PACK_AB R136, R183, R171 ;  /* 0x000000abb788723e */ /* 0x000fe400000010ff */
[----:B------:R-:W-:Y:S03]  /*9580*/  F2FP.BF16.PACK_AB R137, R186, R170 ;  /* 0x000000aaba89723e */ /* 0x000fe600000010ff */
[-C--:B------:R-:W-:Y:S02]  /*9590*/  F2FP.BF16.PACK_AB R138, R167, R166.reuse ;  /* 0x000000a6a78a723e */ /* 0x080fe400000010ff */
[----:B------:R-:W-:Y:S07]  /*95a0*/  F2FP.BF16.PACK_AB R139, R164, R163 ;  /* 0x000000a3a48b723e */ /* 0x000fee00000010ff */
[C---:B---3--:R-:W-:Y:S08]  /*95b0*/  HMMA.16816.F32.BF16 R4, R136.reuse, R148, R4 ;  /* 0x000000948804723c */ /* 0x048ff00000041804 */
[C---:B------:R-:W-:Y:S01]  /*95c0*/  HMMA.16816.F32.BF16 R8, R136.reuse, R150, R8 ;  /* 0x000000968808723c */ /* 0x040fe20000041808 */
[----:B------:R-:W-:Y:S07]  /*95d0*/  LDSM.16.MT88.4 R148, [R252+0x3000] ;  /* 0x00300000fc94783b */ /* 0x000fee0000004200 */
[C---:B-1----:R-:W-:Y:S08]  /*95e0*/  HMMA.16816.F32.BF16 R12, R136.reuse, R140, R12 ;  /* 0x0000008c880c723c */ /* 0x042ff0000004180c */
[C---:B------:R-:W-:Y:S01]  /*95f0*/  HMMA.16816.F32.BF16 R16, R136.reuse, R142, R16 ;  /* 0x0000008e8810723c */ /* 0x040fe20000041810 */
[----:B------:R-:W1:Y:S07]  /*9600*/  LDSM.16.MT88.4 R140, [R248+0x3000] ;  /* 0x00300000f88c783b */ /* 0x000e6e0000004200 */
[C---:B------:R-:W-:Y:S08]  /*9610*/  HMMA.16816.F32.BF16 R20, R136.reuse, R152, R20 ;  /* 0x000000988814723c */ /* 0x040ff00000041814 */
[C---:B------:R-:W-:Y:S01]  /*9620*/  HMMA.16816.F32.BF16 R24, R136.reuse, R154, R24 ;  /* 0x0000009a8818723c */ /* 0x040fe20000041818 */
[----:B------:R-:W3:Y:S07]  /*9630*/  LDSM.16.MT88.4 R152, [R251+0x3000] ;  /* 0x00300000fb98783b */ /* 0x000eee0000004200 */
[C---:B--2---:R-:W-:Y:S08]  /*9640*/  HMMA.16816.F32.BF16 R28, R136.reuse, R144, R28 ;  /* 0x00000090881c723c */ /* 0x044ff0000004181c */
[C---:B------:R-:W-:Y:S01]  /*9650*/  HMMA.16816.F32.BF16 R32, R136.reuse, R146, R32 ;  /* 0x000000928820723c */ /* 0x040fe20000041820 */
[----:B------:R-:W-:Y:S07]  /*9660*/  LDSM.16.MT88.4 R144, [R248+0x5000] ;  /* 0x00500000f890783b */ /* 0x000fee0000004200 */
[C---:B-1----:R-:W-:Y:S08]  /*9670*/  HMMA.16816.F32.BF16 R36, R136.reuse, R140, R36 ;  /* 0x0000008c8824723c */ /* 0x042ff00000041824 */
[C---:B------:R-:W-:Y:S01]  /*9680*/  HMMA.16816.F32.BF16 R40, R136.reuse, R142, R40 ;  /* 0x0000008e8828723c */ /* 0x040fe20000041828 */
[----:B------:R-:W1:Y:S07]  /*9690*/  LDSM.16.MT88.4 R140, [R182+0x3000] ;  /* 0x00300000b68c783b */ /* 0x000e6e0000004200 */
[C---:B------:R-:W-:Y:S08]  /*96a0*/  HMMA.16816.F32.BF16 R44, R136.reuse, R148, R44 ;  /* 0x00000094882c723c */ /* 0x040ff0000004182c */
[C---:B------:R-:W-:Y:S01]  /*96b0*/  HMMA.16816.F32.BF16 R48, R136.reuse, R150, R48 ;  /* 0x000000968830723c */ /* 0x040fe20000041830 */
[----:B------:R-:W2:Y:S07]  /*96c0*/  LDSM.16.MT88.4 R148, [R252+0x5000] ;  /* 0x00500000fc94783b */ /* 0x000eae0000004200 */
        /* <DEDUP_REMOVED lines=18> */
[C---:B---3--:R-:W-:Y:S07]  /*97f0*/  HMMA.16816.F32.BF16 R100, R136.reuse, R144, R100 ;  /* 0x000000908864723c */ /* 0x048fee0000041864 */
[----:B------:R-:W-:Y:S01]  /*9800*/  MOV R145, R183 ;  /* 0x000000b700917202 */ /* 0x000fe20000000f00 */
[C---:B------:R-:W-:Y:S04]  /*9810*/  HMMA.16816.F32.BF16 R104, R136.reuse, R146, R104 ;  /* 0x000000928868723c */ /* 0x040fe80000041868 */
[----:B------:R-:W-:Y:S03]  /*9820*/  IMAD.MOV.U32 R144, RZ, RZ, R186 ;  /* 0x000000ffff907224 */ /* 0x000fe600078e00ba */
[----:B------:R-:W-:Y:S01]  /*9830*/  MOV R146, R163 ;  /* 0x000000a300927202 */ /* 0x000fe20000000f00 */
[C---:B-1----:R-:W-:Y:S01]  /*9840*/  HMMA.16816.F32.BF16 R108, R136.reuse, R140, R108 ;  /* 0x0000008c886c723c */ /* 0x042fe2000004186c */
[----:B------:R-:W-:Y:S03]  /*9850*/  LDSM.16.MT88.4 R160, [R251+0x1800] ;  /* 0x00180000fba0783b */ /* 0x000fe60000004200 */
[----:B------:R-:W-:Y:S04]  /*9860*/  MOV R147, R166 ;  /* 0x000000a600937202 */ /* 0x000fe80000000f00 */
[C---:B------:R-:W-:Y:S01]  /*9870*/  HMMA.16816.F32.BF16 R112, R136.reuse, R142, R112 ;  /* 0x0000008e8870723c */ /* 0x040fe20000041870 */
[----:B------:R-:W1:Y:S07]  /*9880*/  LDSM.16.MT88.4 R140, [R248+0x1800] ;  /* 0x00180000f88c783b */ /* 0x000e6e0000004200 */
[C---:B------:R-:W-:Y:S07]  /*9890*/  HMMA.16816.F32.BF16 R116, R136.reuse, R148, R116 ;  /* 0x000000948874723c */ /* 0x040fee0000041874 */
[----:B------:R-:W-:Y:S01]  /*98a0*/  MOV R149, R182 ;  /* 0x000000b600957202 */ /* 0x000fe20000000f00 */
[C---:B------:R-:W-:Y:S01]  /*98b0*/  HMMA.16816.F32.BF16 R120, R136.reuse, R150, R120 ;  /* 0x000000968878723c */ /* 0x040fe20000041878 */
[----:B------:R-:W-:Y:S03]  /*98c0*/  LDSM.16.MT88.4 R180, [R248+0x3800] ;  /* 0x00380000f8b4783b */ /* 0x000fe60000004200 */
[----:B------:R-:W-:Y:S03]  /*98d0*/  MOV R148, R167 ;  /* 0x000000a700947202 */ /* 0x000fe60000000f00 */
[----:B------:R-:W-:Y:S01]  /*98e0*/  IMAD.MOV.U32 R150, RZ, RZ, R165 ;  /* 0x000000ffff967224 */ /* 0x000fe200078e00a5 */
[C---:B--2---:R-:W-:Y:S04]  /*98f0*/  HMMA.16816.F32.BF16 R124, R136.reuse, R152, R124 ;  /* 0x00000098887c723c */ /* 0x044fe8000004187c */
[----:B------:R-:W-:Y:S02]  /*9900*/  MOV R151, R164 ;  /* 0x000000a400977202 */ /* 0x000fe40000000f00 */
[----:B------:R2:W3:Y:S01]  /*9910*/  LDSM.16.MT88.4 R164, [R149+0x1800] ;  /* 0x0018000095a4783b */ /* 0x0004e20000004200 */
[----:B------:R-:W-:Y:S01]  /*9920*/  MOV R152, R171 ;  /* 0x000000ab00987202 */ /* 0x000fe20000000f00 */
[----:B------:R-:W-:Y:S04]  /*9930*/  HMMA.16816.F32.BF16 R128, R136, R154, R128 ;  /* 0x0000009a8880723c */ /* 0x000fe80000041880 */
[----:B------:R-:W-:Y:S02]  /*9940*/  MOV R153, R170 ;  /* 0x000000aa00997202 */ /* 0x000fe40000000f00 */
[----:B------:R-:W-:Y:S02]  /*9950*/  F2FP.BF16.PACK_AB R168, R150, R3 ;  /* 0x0000000396a8723e */ /* 0x000fe400000010ff */
[----:B------:R-:W-:Y:S04]  /*9960*/  F2FP.BF16.PACK_AB R170, R188, R190 ;  /* 0x000000bebcaa723e */ /* 0x000fe800000010ff */
[----:B------:R-:W-:Y:S02]  /*9970*/  F2FP.BF16.PACK_AB R171, R134, R135 ;  /* 0x0000008786ab723e */ /* 0x000fe400000010ff */
[----:B------:R-:W-:Y:S02]  /*9980*/  MOV R155, R187 ;  /* 0x000000bb009b7202 */ /* 0x000fe40000000f00 */
[----:B------:R-:W3:Y:S03]  /*9990*/  LDSM.16.MT88.4 R184, [R252+0x3800] ;  /* 0x00380000fcb8783b */ /* 0x000ee60000004200 */
[C---:B-1----:R-:W-:Y:S07]  /*99a0*/  HMMA.16816.F32.BF16 R136, R168.reuse, R140, R4 ;  /* 0x0000008ca888723c */ /* 0x042fee0000041804 */
[----:B------:R-:W-:Y:S01]  /*99b0*/  MOV R5, R150 ;  /* 0x0000009600057202 */ /* 0x000fe20000000f00 */
[C---:B------:R-:W-:Y:S04]  /*99c0*/  HMMA.16816.F32.BF16 R140, R168.reuse, R142, R8 ;  /* 0x0000008ea88c723c */ /* 0x040fe80000041808 */
[----:B------:R-:W-:Y:S01]  /*99d0*/  IMAD.MOV.U32 R6, RZ, RZ, R151 ;  /* 0x000000ffff067224 */ /* 0x000fe200078e0097 */
[----:B------:R-:W-:Y:S02]  /*99e0*/  MOV R7, R148 ;  /* 0x0000009400077202 */ /* 0x000fe40000000f00 */
[----:B------:R-:W-:Y:S01]  /*99f0*/  MOV R8, R146 ;  /* 0x0000009200087202 */ /* 0x000fe20000000f00 */
[----:B------:R-:W-:Y:S01]  /*9a00*/  IMAD.MOV.U32 R10, RZ, RZ, R144 ;  /* 0x000000ffff0a7224 */ /* 0x000fe200078e0090 */
[----:B------:R-:W-:Y:S03]  /*9a10*/  MOV R9, R147 ;  /* 0x0000009300097202 */ /* 0x000fe60000000f00 */
[----:B------:R-:W-:Y:S02]  /*9a20*/  MOV R11, R145 ;  /* 0x00000091000b7202 */ /* 0x000fe40000000f00 */
[C---:B------:R-:W-:Y:S03]  /*9a30*/  HMMA.16816.F32.BF16 R144, R168.reuse, R156, R12 ;  /* 0x0000009ca890723c */ /* 0x040fe6000004180c */
[----:B------:R-:W-:Y:S04]  /*9a40*/  MOV R4, R155 ;  /* 0x0000009b00047202 */ /* 0x000fe80000000f00 */
[----:B------:R-:W-:Y:S02]  /*9a50*/  MOV R15, R149 ;  /* 0x00000095000f7202 */ /* 0x000fe40000000f00 */
[C---:B--2---:R-:W-:Y:S07]  /*9a60*/  HMMA.16816.F32.BF16 R148, R168.reuse, R158, R16 ;  /* 0x0000009ea894723c */ /* 0x044fee0000041810 */
[----:B------:R-:W-:Y:S01]  /*9a70*/  MOV R18, R152 ;  /* 0x0000009800127202 */ /* 0x000fe20000000f00 */
[----:B------:R-:W-:Y:S02]  /*9a80*/  IMAD.MOV.U32 R19, RZ, RZ, R153 ;  /* 0x000000ffff137224 */ /* 0x000fe400078e0099 */
[C---:B------:R-:W-:Y:S07]  /*9a90*/  HMMA.16816.F32.BF16 R152, R168.reuse, R160, R20 ;  /* 0x000000a0a898723c */ /* 0x040fee0000041814 */
[----:B------:R-:W-:Y:S01]  /*9aa0*/  MOV R23, R4 ;  /* 0x0000000400177202 */ /* 0x000fe20000000f00 */
[C---:B------:R-:W-:Y:S01]  /*9ab0*/  HMMA.16816.F32.BF16 R156, R168.reuse, R162, R24 ;  /* 0x000000a2a89c723c */ /* 0x040fe20000041818 */
[----:B------:R-:W-:Y:S03]  /*9ac0*/  LDSM.16.MT88.4 R24, [R251+0x7800] ;  /* 0x00780000fb18783b */ /* 0x000fe60000004200 */
[----:B------:R-:W-:Y:S04]  /*9ad0*/  MOV R22, R15 ;  /* 0x0000000f00167202 */ /* 0x000fe80000000f00 */
[C---:B---3--:R-:W-:Y:S01]  /*9ae0*/  HMMA.16816.F32.BF16 R160, R168.reuse, R164, R28 ;  /* 0x000000a4a8a0723c */ /* 0x048fe2000004181c */
[----:B------:R-:W2:Y:S04]  /*9af0*/  LDL R31, [R1+0x8c] ;  /* 0x00008c00011f7983 */ /* 0x000ea80000100800 */
[----:B------:R-:W-:Y:S02]  /*9b00*/  LDSM.16.MT88.4 R12, [R248+0x5800] ;  /* 0x00580000f80c783b */ /* 0x000fe40000004200 */
[----:B------:R-:W-:Y:S01]  /*9b10*/  MOV R28, R7 ;  /* 0x00000007001c7202 */ /* 0x000fe20000000f00 */
[C---:B------:R-:W-:Y:S04]  /*9b20*/  HMMA.16816.F32.BF16 R164, R168.reuse, R166, R32 ;  /* 0x000000a6a8a4723c */ /* 0x040fe80000041820 */
[----:B------:R-:W-:Y:S01]  /*9b30*/  IMAD.MOV.U32 R29, RZ, RZ, R6 ;  /* 0x000000ffff1d7224 */ /* 0x000fe200078e0006 */
[----:B------:R-:W-:Y:S02]  /*9b40*/  MOV R30, R5 ;  /* 0x00000005001e7202 */ /* 0x000fe40000000f00 */
[----:B------:R-:W1:Y:S01]  /*9b50*/  LDSM.16.MT88.4 R4, [R251+0x3800] ;  /* 0x00380000fb04783b */ /* 0x000e620000004200 */
[C---:B------:R-:W-:Y:S04]  /*9b60*/  HMMA.16816.F32.BF16 R36, R168.reuse, R180, R36 ;  /* 0x000000b4a824723c */ /* 0x040fe80000041824 */
[----:B------:R-:W-:Y:S01]  /*9b70*/  MOV R32, R11 ;  /* 0x0000000b00207202 */ /* 0x000fe20000000f00 */
[----:B------:R-:W-:Y:S01]  /*9b80*/  IMAD.MOV.U32 R33, RZ, RZ, R10 ;  /* 0x000000ffff217224 */ /* 0x000fe200078e000a */
[----:B------:R-:W-:Y:S02]  /*9b90*/  MOV R34, R9 ;  /* 0x0000000900227202 */ /* 0x000fe40000000f00 */
[C---:B------:R-:W-:Y:S04]  /*9ba0*/  HMMA.16816.F32.BF16 R40, R168.reuse, R182, R40 ;  /* 0x000000b6a828723c */ /* 0x040fe80000041828 */
[----:B------:R-:W-:Y:S02]  /*9bb0*/  MOV R180, R18 ;  /* 0x0000001200b47202 */ /* 0x000fe40000000f00 */
[----:B------:R-:W-:Y:S01]  /*9bc0*/  MOV R181, R19 ;  /* 0x0000001300b57202 */ /* 0x000fe20000000f00 */
[----:B------:R-:W-:Y:S01]  /*9bd0*/  IMAD.MOV.U32 R182, RZ, RZ, R22 ;  /* 0x000000ffffb67224 */ /* 0x000fe200078e0016 */
[C---:B------:R-:W-:Y:S01]  /*9be0*/  HMMA.16816.F32.BF16 R44, R168.reuse, R184, R44 ;  /* 0x000000b8a82c723c */ /* 0x040fe2000004182c */
[----:B------:R-:W-:Y:S03]  /*9bf0*/  LDSM.16.MT88.4 R16, [R252+0x5800] ;  /* 0x00580000fc10783b */ /* 0x000fe60000004200 */
[----:B------:R-:W-:Y:S01]  /*9c00*/  MOV R183, R23 ;  /* 0x0000001700b77202 */ /* 0x000fe20000000f00 */
[----:B------:R-:W-:Y:S01]  /*9c10*/  FADD.FTZ R2, R180, R2 ;  /* 0x00000002b4027221 */ /* 0x000fe20000010000 */
[----:B------:R-:W-:Y:S02]  /*9c20*/  MOV R35, R8 ;  /* 0x0000000800237202 */ /* 0x000fe40000000f00 */
[C---:B------:R-:W-:Y:S01]  /*9c30*/  HMMA.16816.F32.BF16 R48, R168.reuse, R186, R48 ;  /* 0x000000baa830723c */ /* 0x040fe20000041830 */
[----:B------:R-:W3:Y:S03]  /*9c40*/  LDSM.16.MT88.4 R8, [R22+0x3800] ;  /* 0x003800001608783b */ /* 0x000ee60000004200 */
[----:B------:R-:W-:Y:S02]  /*9c50*/  FADD.FTZ R0, R183, R0 ;  /* 0x00000000b7007221 */ /* 0x000fe40000010000 */
[----:B------:R-:W-:Y:S02]  /*9c60*/  FADD.FTZ R2, R32, R2 ;  /* 0x0000000220027221 */ /* 0x000fe40000010000 */
[----:B------:R-:W-:Y:S01]  /*9c70*/  FADD.FTZ R0, R181, R0 ;  /* 0x00000000b5007221 */ /* 0x000fe20000010000 */
[----:B------:R-:W4:Y:S03]  /*9c80*/  LDSM.16.MT88.4 R20, [R251+0x5800] ;  /* 0x00580000fb14783b */ /* 0x000f260000004200 */
[----:B------:R-:W-:Y:S02]  /*9c90*/  FADD.FTZ R2, R34, R2 ;  /* 0x0000000222027221 */ /* 0x000fe40000010000 */
[----:B------:R-:W-:Y:S01]  /*9ca0*/  FADD.FTZ R0, R33, R0 ;  /* 0x0000000021007221 */ /* 0x000fe20000010000 */
[C---:B-1----:R-:W-:Y:S03]  /*9cb0*/  HMMA.16816.F32.BF16 R52, R168.reuse, R4, R52 ;  /* 0x00000004a834723c */ /* 0x042fe60000041834 */
[----:B------:R-:W-:Y:S02]  /*9cc0*/  FADD.FTZ R2, R28, R2 ;  /* 0x000000021c027221 */ /* 0x000fe40000010000 */
[----:B------:R-:W-:Y:S02]  /*9cd0*/  FADD.FTZ R0, R35, R0 ;  /* 0x0000000023007221 */ /* 0x000fe40000010000 */
[----:B------:R-:W-:Y:S01]  /*9ce0*/  FADD.FTZ R2, R3, R2 ;  /* 0x0000000203027221 */ /* 0x000fe20000010000 */
[C---:B------:R-:W-:Y:S01]  /*9cf0*/  HMMA.16816.F32.BF16 R56, R168.reuse, R6, R56 ;  /* 0x00000006a838723c */ /* 0x040fe20000041838 */
[----:B------:R-:W1:Y:S03]  /*9d00*/  LDSM.16.MT88.4 R4, [R182+0x5800] ;  /* 0x00580000b604783b */ /* 0x000e660000004200 */
[----:B------:R-:W-:Y:S04]  /*9d10*/  FADD.FTZ R0, R29, R0 ;  /* 0x000000001d007221 */ /* 0x000fe80000010000 */
[----:B------:R-:W-:Y:S04]  /*9d20*/  FADD.FTZ R3, R189, R0 ;  /* 0x00000000bd037221 */ /* 0x000fe80000010000 */
[----:B------:R-:W-:Y:S02]  /*9d30*/  FADD.FTZ R0, R30, R2 ;  /* 0x000000021e007221 */ /* 0x000fe40000010000 */
[----:B------:R-:W-:Y:S02]  /*9d40*/  FADD.FTZ R3, R191, R3 ;  /* 0x00000003bf037221 */ /* 0x000fe40000010000 */
[----:B------:R-:W-:Y:S01]  /*9d50*/  FADD.FTZ R2, R190, R0 ;  /* 0x00000000be027221 */ /* 0x000fe20000010000 */
[C---:B---3--:R-:W-:Y:S03]  /*9d60*/  HMMA.16816.F32.BF16 R60, R168.reuse, R8, R60 ;  /* 0x00000008a83c723c */ /* 0x048fe6000004183c */
[----:B------:R-:W-:Y:S02]  /*9d70*/  FADD.FTZ R2, R188, R2 ;  /* 0x00000002bc027221 */ /* 0x000fe40000010000 */
[----:B------:R-:W-:Y:S01]  /*9d80*/  FADD.FTZ R0, R135, R3 ;  /* 0x0000000387007221 */ /* 0x000fe20000010000 */
[----:B------:R-:W-:Y:S02]  /*9d90*/  MOV R3, R133 ;  /* 0x0000008500037202 */ /* 0x000fe40000000f00 */
[C---:B------:R-:W-:Y:S01]  /*9da0*/  HMMA.16816.F32.BF16 R64, R168.reuse, R10, R64 ;  /* 0x0000000aa840723c */ /* 0x040fe20000041840 */
[----:B------:R-:W3:Y:S03]  /*9db0*/  LDSM.16.MT88.4 R8, [R248+0x7800] ;  /* 0x00780000f808783b */ /* 0x000ee60000004200 */
[----:B------:R-:W-:Y:S01]  /*9dc0*/  FADD.FTZ R0, R134, R0 ;  /* 0x0000000086007221 */ /* 0x000fe20000010000 */
[----:B------:R-:W-:Y:S03]  /*9dd0*/  MOV R134, R132 ;  /* 0x0000008400867202 */ /* 0x000fe60000000f00 */
[C---:B------:R-:W-:Y:S08]  /*9de0*/  HMMA.16816.F32.BF16 R68, R168.reuse, R12, R68 ;  /* 0x0000000ca844723c */ /* 0x040ff00000041844 */
[C---:B------:R-:W-:Y:S01]  /*9df0*/  HMMA.16816.F32.BF16 R72, R168.reuse, R14, R72 ;  /* 0x0000000ea848723c */ /* 0x040fe20000041848 */
[----:B------:R-:W3:Y:S07]  /*9e00*/  LDSM.16.MT88.4 R12, [R252+0x7800] ;  /* 0x00780000fc0c783b */ /* 0x000eee0000004200 */
[C---:B------:R-:W-:Y:S08]  /*9e10*/  HMMA.16816.F32.BF16 R76, R168.reuse, R16, R76 ;  /* 0x00000010a84c723c */ /* 0x040ff0000004184c */
[C---:B------:R-:W-:Y:S01]  /*9e20*/  HMMA.16816.F32.BF16 R80, R168.reuse, R18, R80 ;  /* 0x00000012a850723c */ /* 0x040fe20000041850 */
[----:B------:R-:W3:Y:S07]  /*9e30*/  LDSM.16.MT88.4 R16, [R182+0x7800] ;  /* 0x00780000b610783b */ /* 0x000eee0000004200 */
[C---:B----4-:R-:W-:Y:S08]  /*9e40*/  HMMA.16816.F32.BF16 R84, R168.reuse, R20, R84 ;  /* 0x00000014a854723c */ /* 0x050ff00000041854 */
[C---:B------:R-:W-:Y:S08]  /*9e50*/  HMMA.16816.F32.BF16 R88, R168.reuse, R22, R88 ;  /* 0x00000016a858723c */ /* 0x040ff00000041858 */
[C---:B-1----:R-:W-:Y:S08]  /*9e60*/  HMMA.16816.F32.BF16 R92, R168.reuse, R4, R92 ;  /* 0x00000004a85c723c */ /* 0x042ff0000004185c */
[C---:B------:R-:W-:Y:S08]  /*9e70*/  HMMA.16816.F32.BF16 R96, R168.reuse, R6, R96 ;  /* 0x00000006a860723c */ /* 0x040ff00000041860 */
[C---:B---3--:R-:W-:Y:S08]  /*9e80*/  HMMA.16816.F32.BF16 R100, R168.reuse, R8, R100 ;  /* 0x00000008a864723c */ /* 0x048ff00000041864 */
[C---:B------:R-:W-:Y:S08]  /*9e90*/  HMMA.16816.F32.BF16 R104, R168.reuse, R10, R104 ;  /* 0x0000000aa868723c */ /* 0x040ff00000041868 */
[C---:B------:R-:W-:Y:S08]  /*9ea0*/  HMMA.16816.F32.BF16 R108, R168.reuse, R12, R108 ;  /* 0x0000000ca86c723c */ /* 0x040ff0000004186c */
[C---:B------:R-:W-:Y:S08]  /*9eb0*/  HMMA.16816.F32.BF16 R112, R168.reuse, R14, R112 ;  /* 0x0000000ea870723c */ /* 0x040ff00000041870 */
[C---:B------:R-:W-:Y:S08]  /*9ec0*/  HMMA.16816.F32.BF16 R116, R168.reuse, R24, R116 ;  /* 0x00000018a874723c */ /* 0x040ff00000041874 */
[C---:B------:R-:W-:Y:S08]  /*9ed0*/  HMMA.16816.F32.BF16 R120, R168.reuse, R26, R120 ;  /* 0x0000001aa878723c */ /* 0x040ff00000041878 */
[C---:B------:R-:W-:Y:S08]  /*9ee0*/  HMMA.16816.F32.BF16 R124, R168.reuse, R16, R124 ;  /* 0x00000010a87c723c */ /* 0x040ff0000004187c */
[----:B------:R-:W-:Y:S03]  /*9ef0*/  HMMA.16816.F32.BF16 R128, R168, R18, R128 ;  /* 0x00000012a880723c */ /* 0x000fe60000041880 */
[----:B--2---:R-:W-:Y:S02]  /*9f00*/  ISETP.GT.AND P0, PT, R174, R31, PT ;  /* 0x0000001fae00720c */ /* 0x004fe40003f04270 */
[----:B------:R1:W5:Y:S04]  /*9f10*/  LDL.LU R174, [R1+0x10c] ;  /* 0x00010c0001ae7983 */ /* 0x0003680000300800 */
[----:B------:R-:W-:Y:S04]  /*9f20*/  STL [R1+0x80], R2 ;  /* 0x0000800201007387 */ /* 0x000fe80000100800 */
[----:B------:R-:W-:Y:S04]  /*9f30*/  STL [R1+0x5c], R175 ;  /* 0x00005caf01007387 */ /* 0x000fe80000100800 */
[----:B------:R2:W-:Y:S02]  /*9f40*/  STL [R1+0x84], R0 ;  /* 0x0000840001007387 */ /* 0x0005e40000100800 */
[----:B--2---:R-:W-:Y:S02]  /*9f50*/  MOV R0, R175 ;  /* 0x000000af00007202 */ /* 0x004fe40000000f00 */
[----:B------:R1:W5:Y:S04]  /*9f60*/  LDL.LU R175, [R1+0x108] ;  /* 0x0001080001af7983 */ /* 0x0003680000300800 */
[----:B------:R1:W-:Y:S01]  /*9f70*/  STL [R1+0x60], R0 ;  /* 0x0000600001007387 */ /* 0x0003e20000100800 */
[----:B------:R-:W-:-:S05]  /*9f80*/  @P0 BRA `(.L_x_835) ;  /* 0xffffbca000000947 */ /* 0x000fca000383ffff */
.L_x_834:
[----:B-1----:R-:W2:Y:S04]  /*9f90*/  LDL R2, [R1+0x7c] ;  /* 0x00007c0001027983 */ /* 0x002ea80000100800 */
[----:B------:R-:W2:Y:S02]  /*9fa0*/  LDL R0, [R1+0x5c] ;  /* 0x00005c0001007983 */ /* 0x000ea40000100800 */
[----:B--2---:R-:W-:-:S13]  /*9fb0*/  ISETP.GE.AND P0, PT, R0, R2, PT ;  /* 0x000000020000720c */ /* 0x004fda0003f06270 */
[----:B------:R-:W-:Y:S05]  /*9fc0*/  @!P0 BRA `(.L_x_836) ;  /* 0x00003dd000008947 */ /* 0x000fea0003800000 */
[----:B------:R-:W-:Y:S02]  /*9fd0*/  MOV R135, R132 ;  /* 0x0000008400877202 */ /* 0x000fe40000000f00 */
[----:B------:R-:W-:Y:S02]  /*9fe0*/  MOV R134, R133 ;  /* 0x0000008500867202 */ /* 0x000fe40000000f00 */
.L_x_837:
[----:B------:R-:W2:Y:S01]  /*9ff0*/  LDL R133, [R1+0x8] ;  /* 0x0000080001857983 */ /* 0x000ea20000100800 */
[----:B------:R-:W-:Y:S04]  /*a000*/  DEPBAR.LE SB0, 0x0 ;  /* 0x000080000000791a */ /* 0x000fe80000000000 */
[----:B------:R-:W3:Y:S01]  /*a010*/  LDL.64 R30, [R1+0x70] ;  /* 0x00007000011e7983 */ /* 0x000ee20000100a00 */
[----:B------:R-:W-:Y:S05]  /*a020*/  WARPSYNC 0xffffffff ;  /* 0xffffffff00007948 */ /* 0x000fea0003800000 */
[----:B------:R-:W4:Y:S04]  /*a030*/  LDL R29, [R1+0x44] ;  /* 0x00004400011d7983 */ /* 0x000f280000100800 */
[----:B------:R-:W4:Y:S04]  /*a040*/  LDL R23, [R1+0x78] ;  /* 0x0000780001177983 */ /* 0x000f280000100800 */
[----:B------:R-:W4:Y:S04]  /*a050*/  LDL R28, [R1+0x40] ;  /* 0x00004000011c7983 */ /* 0x000f280000100800 */
[----:B------:R-:W4:Y:S04]  /*a060*/  LDL R14, [R1+0x3c] ;  /* 0x00003c00010e7983 */ /* 0x000f280000100800 */
[----:B------:R-:W4:Y:S04]  /*a070*/  LDL.LU R132, [R1+0x5c] ;  /* 0x00005c0001847983 */ /* 0x000f280000300800 */
[----:B------:R1:W-:Y:S04]  /*a080*/  STL [R1+0x12c], R131 ;  /* 0x00012c8301007387 */ /* 0x0003e80000100800 */
[----:B------:R-:W-:Y:S08]  /*a090*/  BAR.SYNC.DEFER_BLOCKING 0x0 ;  /* 0x0000000000007b1d */ /* 0x000ff00000010000 */
[----:B------:R-:W2:Y:S08]  /*a0a0*/  LDSM.16.M88.4 R8, [R249] ;  /* 0x00000000f908783b */ /* 0x000eb00000000200 */
[----:B-1----:R-:W4:Y:S04]  /*a0b0*/  LDL R131, [R1+0x58] ;  /* 0x0000580001837983 */ /* 0x002f280000100800 */
[----:B------:R-:W1:Y:S08]  /*a0c0*/  LDSM.16.M88.4 R16, [R249+0x800] ;  /* 0x00080000f910783b */ /* 0x000e700000000200 */
[----:B------:R-:W1:Y:S08]  /*a0d0*/  LDSM.16.M88.4 R24, [R249+0x1000] ;  /* 0x00100000f918783b */ /* 0x000e700000000200 */
[----:B------:R-:W1:Y:S08]  /*a0e0*/  LDSM.16.M88.4 R32, [R249+0x1800] ;  /* 0x00180000f920783b */ /* 0x000e700000000200 */
[----:B--2---:R2:W1:Y:S01]  /*a0f0*/  LDSM.16.M88.4 R168, [R133] ;  /* 0x0000000085a8783b */ /* 0x0044620000000200 */
[----:B---3--:R-:W-:Y:S07]  /*a100*/  IADD3 R15, P0, R30, 0x40, RZ ;  /* 0x000000401e0f7810 */ /* 0x008fee0007f1e0ff */
[----:B----4-:R3:W4:Y:S01]  /*a110*/  LDSM.16.M88.4 R180, [R29] ;  /* 0x000000001db4783b */ /* 0x0107220000000200 */
[----:B------:R-:W-:Y:S07]  /*a120*/  IADD3.X R21, RZ, R23, RZ, P0, !PT ;  /* 0x00000017ff157210 */ /* 0x000fee00007fe4ff */
[----:B------:R-:W1:Y:S08]  /*a130*/  LDSM.16.M88.4 R184, [R28] ;  /* 0x000000001cb8783b */ /* 0x000e700000000200 */
[----:B--2---:R-:W4:Y:S01]  /*a140*/  LDL R133, [R1] ;  /* 0x0000000001857983 */ /* 0x004f220000100800 */
[----:B------:R-:W-:Y:S01]  /*a150*/  SHF.R.S32.HI R0, RZ, 0x1f, R132 ;  /* 0x0000001fff007819 */ /* 0x000fe20000011484 */
[----:B------:R-:W-:Y:S02]  /*a160*/  IMAD.WIDE.U32 R6, R132, c[0x0][0x208], RZ ;  /* 0x0000820084067a25 */ /* 0x000fe400078e00ff */
[----:B------:R1:W1:Y:S02]  /*a170*/  LDSM.16.M88.4 R188, [R14] ;  /* 0x000000000ebc783b */ /* 0x0002640000000200 */
[----:B------:R-:W-:Y:S01]  /*a180*/  IMAD R0, R0, c[0x0][0x208], RZ ;  /* 0x0000820000007a24 */ /* 0x000fe200078e02ff */
[----:B------:R-:W-:Y:S03]  /*a190*/  SHF.L.U32 R4, R6, 0x6, RZ ;  /* 0x0000000606047819 */ /* 0x000fe600000006ff */
[----:B------:R-:W-:Y:S01]  /*a1a0*/  IMAD R0, R132, c[0x0][0x20c], R0 ;  /* 0x0000830084007a24 */ /* 0x000fe200078e0200 */
[C---:B------:R-:W-:Y:S02]  /*a1b0*/  IADD3 R2, P6, R4.reuse, R30, RZ ;  /* 0x0000001e04027210 */ /* 0x040fe40007fde0ff */
[----:B------:R-:W-:Y:S02]  /*a1c0*/  IADD3 R3, P1, R4, R15, RZ ;  /* 0x0000000f04037210 */ /* 0x000fe40007f3e0ff */
[----:B------:R-:W-:Y:S02]  /*a1d0*/  IADD3 R0, R7, R0, RZ ;  /* 0x0000000007007210 */ /* 0x000fe40007ffe0ff */
[----:B------:R-:W-:Y:S02]  /*a1e0*/  LEA R12, P0, R2, c[0x0][0x1f8], 0x1 ;  /* 0x00007e00020c7a11 */ /* 0x000fe400078008ff */
[----:B------:R-:W-:Y:S04]  /*a1f0*/  SHF.L.U64.HI R0, R6, 0x6, R0 ;  /* 0x0000000606007819 */ /* 0x000fe80000010200 */
[----:B------:R-:W-:Y:S02]  /*a200*/  IADD3.X R5, R0, R23, RZ, P6, !PT ;  /* 0x0000001700057210 */ /* 0x000fe400037fe4ff */
[C---:B------:R-:W-:Y:S02]  /*a210*/  LEA R6, P6, R3.reuse, c[0x0][0x1f8], 0x1 ;  /* 0x00007e0003067a11 */ /* 0x040fe400078c08ff */
[----:B------:R-:W-:Y:S02]  /*a220*/  LEA.HI.X R13, R2, c[0x0][0x1fc], R5, 0x1, P0 ;  /* 0x00007f00020d7a11 */ /* 0x000fe400000f0c05 */
[----:B------:R-:W-:Y:S02]  /*a230*/  IADD3.X R7, R0, R21, RZ, P1, !PT ;  /* 0x0000001500077210 */ /* 0x000fe40000ffe4ff */
[----:B------:R-:W-:Y:S02]  /*a240*/  IADD3 R20, P0, R30, 0x80, RZ ;  /* 0x000000801e147810 */ /* 0x000fe40007f1e0ff */
[----:B------:R-:W-:Y:S02]  /*a250*/  LEA.HI.X R7, R3, c[0x0][0x1fc], R7, 0x1, P6 ;  /* 0x00007f0003077a11 */ /* 0x000fe400030f0c07 */
[----:B------:R-:W-:Y:S02]  /*a260*/  IADD3.X R22, RZ, R23, RZ, P0, !PT ;  /* 0x00000017ff167210 */ /* 0x000fe400007fe4ff */
[----:B------:R-:W-:Y:S01]  /*a270*/  IADD3 R3, P0, R4, R20, RZ ;  /* 0x0000001404037210 */ /* 0x000fe20007f1e0ff */
[----:B------:R-:W-:Y:S01]  /*a280*/  @!PT LDS RZ, [RZ] ;  /* 0x00000000fffff984 */ /* 0x000fe20000000800 */
[----:B------:R-:W-:Y:S01]  /*a290*/  @!PT LDS RZ, [RZ] ;  /* 0x00000000fffff984 */ /* 0x000fe20000000800 */
[----:B------:R-:W-:Y:S01]  /*a2a0*/  @!PT LDS RZ, [RZ] ;  /* 0x00000000fffff984 */ /* 0x000fe20000000800 */
[----:B------:R1:W-:Y:S08]  /*a2b0*/  LDGSTS.E.BYPASS.LTC128B.128 [R131+0x100], [R12.64], !P5 ;  /* 0x001000000c837fae */ /* 0x0003f0000e901d46 */
[----:B------:R3:W-:Y:S01]  /*a2c0*/  LDGSTS.E.BYPASS.LTC128B.128 [R131+0x2100], [R6.64], !P4 ;  /* 0x0210000006837fae */ /* 0x0007e2000e101d46 */
[----:B-1----:R-:W-:Y:S02]  /*a2d0*/  MOV R12, c[0x0][0x208] ;  /* 0x00008200000c7a02 */ /* 0x002fe40000000f00 */
[----:B------:R-:W-:Y:S02]  /*a2e0*/  MOV R13, c[0x0][0x20c] ;  /* 0x00008300000d7a02 */ /* 0x000fe40000000f00 */
[----:B------:R-:W-:Y:S02]  /*a2f0*/  LEA R2, P1, R12, R4, 0x5 ;  /* 0x000000040c027211 */ /* 0x000fe400078228ff */
[C---:B---3--:R-:W-:Y:S02]  /*a300*/  LEA R6, P6, R3.reuse, c[0x0][0x1f8], 0x1 ;  /* 0x00007e0003067a11 */ /* 0x048fe400078c08ff */
[----:B------:R-:W-:Y:S02]  /*a310*/  IADD3.X R7, R0, R22, RZ, P0, !PT ;  /* 0x0000001600077210 */ /* 0x000fe400007fe4ff */
[----:B------:R-:W-:Y:S02]  /*a320*/  IADD3 R5, P0, R30, 0xc0, RZ ;  /* 0x000000c01e057810 */ /* 0x000fe40007f1e0ff */
[----:B------:R-:W-:Y:S02]  /*a330*/  LEA.HI.X R7, R3, c[0x0][0x1fc], R7, 0x1, P6 ;  /* 0x00007f0003077a11 */ /* 0x000fe400030f0c07 */
[----:B------:R-:W-:Y:S02]  /*a340*/  LEA.HI.X R3, R12, R0, R13, 0x5, P1 ;  /* 0x000000000c037211 */ /* 0x000fe400008f2c0d */
[----:B------:R-:W-:Y:S01]  /*a350*/  IADD3 R4, P1, R4, R5, RZ ;  /* 0x0000000504047210 */ /* 0x000fe20007f3e0ff */
[----:B------:R1:W-:Y:S01]  /*a360*/  LDGSTS.E.BYPASS.LTC128B.128 [R131+0x4100], [R6.64], !P3 ;  /* 0x0410000006837fae */ /* 0x0003e2000d901d46 */
[----:B------:R-:W-:Y:S02]  /*a370*/  IADD3.X R29, RZ, R23, RZ, P0, !PT ;  /* 0x00000017ff1d7210 */ /* 0x000fe400007fe4ff */
[----:B------:R-:W-:Y:S02]  /*a380*/  LEA R12, P0, R4, c[0x0][0x1f8], 0x1 ;  /* 0x00007e00040c7a11 */ /* 0x000fe400078008ff */
[----:B-1----:R-:W-:Y:S02]  /*a390*/  IADD3.X R6, R0, R29, RZ, P1, !PT ;  /* 0x0000001d00067210 */ /* 0x002fe40000ffe4ff */
[----:B------:R-:W-:Y:S02]  /*a3a0*/  IADD3 R0, P1, R2, R30, RZ ;  /* 0x0000001e02007210 */ /* 0x000fe40007f3e0ff */
[----:B------:R-:W-:Y:S02]  /*a3b0*/  LEA.HI.X R13, R4, c[0x0][0x1fc], R6, 0x1, P0 ;  /* 0x00007f00040d7a11 */ /* 0x000fe400000f0c06 */
[----:B------:R-:W-:Y:S02]  /*a3c0*/  LEA R14, P0, R0, c[0x0][0x1f8], 0x1 ;  /* 0x00007e00000e7a11 */ /* 0x000fe400078008ff */
[C---:B------:R-:W-:Y:S01]  /*a3d0*/  IADD3.X R6, R3.reuse, R23, RZ, P1, !PT ;  /* 0x0000001703067210 */ /* 0x040fe20000ffe4ff */
[----:B------:R1:W-:Y:S01]  /*a3e0*/  LDGSTS.E.BYPASS.LTC128B.128 [R131+0x6100], [R12.64], !P2 ;  /* 0x061000000c837fae */ /* 0x0003e2000d101d46 */
[----:B------:R-:W-:Y:S02]  /*a3f0*/  IADD3 R4, P6, R2, R15, RZ ;  /* 0x0000000f02047210 */ /* 0x000fe40007fde0ff */
[----:B------:R-:W-:Y:S02]  /*a400*/  LEA.HI.X R15, R0, c[0x0][0x1fc], R6, 0x1, P0 ;  /* 0x00007f00000f7a11 */ /* 0x000fe400000f0c06 */
[----:B------:R-:W-:Y:S02]  /*a410*/  IADD3 R0, P1, R2, R20, RZ ;  /* 0x0000001402007210 */ /* 0x000fe40007f3e0ff */
[C---:B------:R-:W-:Y:S01]  /*a420*/  IADD3.X R21, R3.reuse, R21, RZ, P6, !PT ;  /* 0x0000001503157210 */ /* 0x040fe200037fe4ff */
[----:B------:R1:W-:Y:S01]  /*a430*/  LDGSTS.E.BYPASS.LTC128B.128 [R131+0x1100], [R14.64], !P5 ;  /* 0x011000000e837fae */ /* 0x0003e2000e901d46 */
[----:B------:R-:W-:Y:S02]  /*a440*/  LEA R20, P6, R4, c[0x0][0x1f8], 0x1 ;  /* 0x00007e0004147a11 */ /* 0x000fe400078c08ff */
[----:B------:R-:W-:Y:S02]  /*a450*/  IADD3 R28, P0, R2, R5, RZ ;  /* 0x00000005021c7210 */ /* 0x000fe40007f1e0ff */
[----:B------:R-:W-:Y:S02]  /*a460*/  LEA.HI.X R21, R4, c[0x0][0x1fc], R21, 0x1, P6 ;  /* 0x00007f0004157a11 */ /* 0x000fe400030f0c15 */
[C---:B-----5:R-:W-:Y:S03]  /*a470*/  HMMA.16816.F32.BF16 R4, R172.reuse, R8, RZ ;  /* 0x00000008ac04723c */ /* 0x060fe600000418ff */
[C---:B------:R-:W-:Y:S01]  /*a480*/  IADD3.X R2, R3.reuse, R22, RZ, P1, !PT ;  /* 0x0000001603027210 */ /* 0x040fe20000ffe4ff */
[----:B------:R3:W-:Y:S01]  /*a490*/  LDGSTS.E.BYPASS.LTC128B.128 [R131+0x3100], [R20.64], !P4 ;  /* 0x0310000014837fae */ /* 0x0007e2000e101d46 */
[C---:B------:R-:W-:Y:S02]  /*a4a0*/  LEA R22, P1, R0.reuse, c[0x0][0x1f8], 0x1 ;  /* 0x00007e0000167a11 */ /* 0x040fe400078208ff */
[----:B------:R-:W-:Y:S01]  /*a4b0*/  IADD3.X R3, R3, R29, RZ, P0, !PT ;  /* 0x0000001d03037210 */ /* 0x000fe200007fe4ff */
[C---:B------:R-:W-:Y:S01]  /*a4c0*/  HMMA.16816.F32.BF16 R8, R172.reuse, R10, RZ ;  /* 0x0000000aac08723c */ /* 0x040fe200000418ff */
[----:B------:R-:W-:Y:S03]  /*a4d0*/  LEA.HI.X R23, R0, c[0x0][0x1fc], R2, 0x1, P1 ;  /* 0x00007f0000177a11 */ /* 0x000fe600008f0c02 */
[C---:B------:R-:W-:Y:S01]  /*a4e0*/  LEA R2, P0, R28.reuse, c[0x0][0x1f8], 0x1 ;  /* 0x00007e001c027a11 */ /* 0x040fe200078008ff */
[----:B------:R-:W2:Y:S03]  /*a4f0*/  LDL R0, [R1+0x2c] ;  /* 0x00002c0001007983 */ /* 0x000ea60000100800 */
[----:B------:R-:W-:Y:S01]  /*a500*/  LEA.HI.X R3, R28, c[0x0][0x1fc], R3, 0x1, P0 ;  /* 0x00007f001c037a11 */ /* 0x000fe200000f0c03 */
[----:B------:R3:W-:Y:S01]  /*a510*/  LDGSTS.E.BYPASS.LTC128B.128 [R131+0x5100], [R22.64], !P3 ;  /* 0x0510000016837fae */ /* 0x0007e2000d901d46 */
[C---:B-1----:R-:W-:Y:S07]  /*a520*/  HMMA.16816.F32.BF16 R12, R172.reuse, R16, RZ ;  /* 0x00000010ac0c723c */ /* 0x042fee00000418ff */
[----:B------:R1:W-:Y:S01]  /*a530*/  LDGSTS.E.BYPASS.LTC128B.128 [R131+0x7100], [R2.64], !P2 ;  /* 0x0710000002837fae */ /* 0x0003e2000d101d46 */
[C---:B------:R-:W-:Y:S07]  /*a540*/  HMMA.16816.F32.BF16 R16, R172.reuse, R18, RZ ;  /* 0x00000012ac10723c */ /* 0x040fee00000418ff */
[----:B------:R-:W0:Y:S01]  /*a550*/  LDGDEPBAR ;  /* 0x00000000000079af */ /* 0x000e220000000000 */
[C---:B---3--:R-:W-:Y:S08]  /*a560*/  HMMA.16816.F32.BF16 R20, R172.reuse, R24, RZ ;  /* 0x00000018ac14723c */ /* 0x048ff000000418ff */
[C---:B------:R-:W-:Y:S01]  /*a570*/  HMMA.16816.F32.BF16 R24, R172.reuse, R26, RZ ;  /* 0x0000001aac18723c */ /* 0x040fe200000418ff */
[----:B-1----:R-:W3:Y:S04]  /*a580*/  LDL R2, [R1+0x34] ;  /* 0x0000340001027983 */ /* 0x002ee80000100800 */
[----:B------:R-:W2:Y:S03]  /*a590*/  LDL R3, [R1+0x30] ;  /* 0x0000300001037983 */ /* 0x000ea60000100800 */
[C---:B------:R-:W-:Y:S01]  /*a5a0*/  HMMA.16816.F32.BF16 R28, R172.reuse, R32, RZ ;  /* 0x00000020ac1c723c */ /* 0x040fe200000418ff */
[----:B------:R1:W-:Y:S07]  /*a5b0*/  STL [R1+0x114], R172 ;  /* 0x000114ac01007387 */ /* 0x0003ee0000100800 */
[----:B------:R-:W-:Y:S08]  /*a5c0*/  HMMA.16816.F32.BF16 R32, R172, R34, RZ ;  /* 0x00000022ac20723c */ /* 0x000ff000000418ff */
[C---:B------:R-:W-:Y:S08]  /*a5d0*/  HMMA.16816.F32.BF16 R4, R176.reuse, R168, R4 ;  /* 0x000000a8b004723c */ /* 0x040ff00000041804 */
[C---:B------:R-:W-:Y:S01]  /*a5e0*/  HMMA.16816.F32.BF16 R8, R176.reuse, R170, R8 ;  /* 0x000000aab008723c */ /* 0x040fe20000041808 */
[----:B-1----:R-:W2:Y:S04]  /*a5f0*/  LDL R172, [R1+0x38] ;  /* 0x0000380001ac7983 */ /* 0x002ea80000100800 */
[----:B------:R-:W-:Y:S03]  /*a600*/  STL [R1+0x110], R173 ;  /* 0x000110ad01007387 */ /* 0x000fe60000100800 */
[C---:B----4-:R-:W-:Y:S01]  /*a610*/  HMMA.16816.F32.BF16 R12, R176.reuse, R180, R12 ;  /* 0x000000b4b00c723c */ /* 0x050fe2000004180c */
        /* <DEDUP_REMOVED lines=9> */
[----:B------:R-:W-:Y:S07]  /*a6b0*/  STL [R1+0x128], R195 ;  /* 0x000128c301007387 */ /* 0x000fee0000100800 */
[C---:B------:R-:W-:Y:S08]  /*a6c0*/  HMMA.16816.F32.BF16 R28, R176.reuse, R188, R28 ;  /* 0x000000bcb01c723c */ /* 0x040ff0000004181c */
[----:B------:R-:W-:Y:S01]  /*a6d0*/  HMMA.16816.F32.BF16 R32, R176, R190, R32 ;  /* 0x000000beb020723c */ /* 0x000fe20000041820 */
[----:B------:R-:W1:Y:S08]  /*a6e0*/  LDSM.16.M88.4 R168, [R133] ;  /* 0x0000000085a8783b */ /* 0x000e700000000200 */
[----:B------:R-:W4:Y:S08]  /*a6f0*/  LDSM.16.M88.4 R180, [R133+0x800] ;  /* 0x0008000085b4783b */ /* 0x000f300000000200 */
[----:B------:R-:W-:Y:S01]  /*a700*/  LDSM.16.M88.4 R184, [R133+0x1800] ;  /* 0x0018000085b8783b */ /* 0x000fe20000000200 */
[C---:B-1----:R-:W-:Y:S08]  /*a710*/  HMMA.16816.F32.BF16 R4, R192.reuse, R168, R4 ;  /* 0x000000a8c004723c */ /* 0x042ff00000041804 */
[C---:B------:R-:W-:Y:S01]  /*a720*/  HMMA.16816.F32.BF16 R8, R192.reuse, R170, R8 ;  /* 0x000000aac008723c */ /* 0x040fe20000041808 */
[----:B------:R-:W1:Y:S07]  /*a730*/  LDSM.16.M88.4 R168, [R133+0x1000] ;  /* 0x0010000085a8783b */ /* 0x000e6e0000000200 */
[C---:B----4-:R-:W-:Y:S08]  /*a740*/  HMMA.16816.F32.BF16 R12, R192.reuse, R180, R12 ;  /* 0x000000b4c00c723c */ /* 0x050ff0000004180c */
[C---:B------:R-:W-:Y:S01]  /*a750*/  HMMA.16816.F32.BF16 R16, R192.reuse, R182, R16 ;  /* 0x000000b6c010723c */ /* 0x040fe20000041810 */
[----:B------:R-:W4:Y:S07]  /*a760*/  LDSM.16.M88.4 R180, [R250] ;  /* 0x00000000fab4783b */ /* 0x000f2e0000000200 */
[C---:B-1----:R-:W-:Y:S08]  /*a770*/  HMMA.16816.F32.BF16 R20, R192.reuse, R168, R20 ;  /* 0x000000a8c014723c */ /* 0x042ff00000041814 */
[C---:B------:R-:W-:Y:S01]  /*a780*/  HMMA.16816.F32.BF16 R24, R192.reuse, R170, R24 ;  /* 0x000000aac018723c */ /* 0x040fe20000041818 */
[----:B------:R-:W1:Y:S07]  /*a790*/  LDSM.16.M88.4 R168, [R250+0x800] ;  /* 0x00080000faa8783b */ /* 0x000e6e0000000200 */
[C---:B------:R-:W-:Y:S08]  /*a7a0*/  HMMA.16816.F32.BF16 R28, R192.reuse, R184, R28 ;  /* 0x000000b8c01c723c */ /* 0x040ff0000004181c */
[----:B------:R-:W-:Y:S01]  /*a7b0*/  HMMA.16816.F32.BF16 R32, R192, R186, R32 ;  /* 0x000000bac020723c */ /* 0x000fe20000041820 */
[----:B------:R-:W1:Y:S07]  /*a7c0*/  LDSM.16.M88.4 R184, [R250+0x1000] ;  /* 0x00100000fab8783b */ /* 0x000e6e0000000200 */
[C---:B----4-:R-:W-:Y:S08]  /*a7d0*/  HMMA.16816.F32.BF16 R4, R196.reuse, R180, R4 ;  /* 0x000000b4c404723c */ /* 0x050ff00000041804 */
[C---:B------:R-:W-:Y:S01]  /*a7e0*/  HMMA.16816.F32.BF16 R8, R196.reuse, R182, R8 ;  /* 0x000000b6c408723c */ /* 0x040fe20000041808 */
[----:B------:R-:W4:Y:S07]  /*a7f0*/  LDSM.16.M88.4 R180, [R250+0x1800] ;  /* 0x00180000fab4783b */ /* 0x000f2e0000000200 */
[C---:B-1----:R-:W-:Y:S08]  /*a800*/  HMMA.16816.F32.BF16 R12, R196.reuse, R168, R12 ;  /* 0x000000a8c40c723c */ /* 0x042ff0000004180c */
[C---:B------:R-:W-:Y:S01]  /*a810*/  HMMA.16816.F32.BF16 R16, R196.reuse, R170, R16 ;  /* 0x000000aac410723c */ /* 0x040fe20000041810 */
[----:B------:R-:W1:Y:S07]  /*a820*/  LDSM.16.M88.4 R168, [R249+0x2000] ;  /* 0x00200000f9a8783b */ /* 0x000e6e0000000200 */
[C---:B------:R-:W-:Y:S08]  /*a830*/  HMMA.16816.F32.BF16 R20, R196.reuse, R184, R20 ;  /* 0x000000b8c414723c */ /* 0x040ff00000041814 */
[C---:B------:R-:W-:Y:S01]  /*a840*/  HMMA.16816.F32.BF16 R24, R196.reuse, R186, R24 ;  /* 0x000000bac418723c */ /* 0x040fe20000041818 */
[----:B------:R-:W3:Y:S07]  /*a850*/  LDSM.16.M88.4 R184, [R249+0x2800] ;  /* 0x00280000f9b8783b */ /* 0x000eee0000000200 */
[C---:B----4-:R-:W-:Y:S08]  /*a860*/  HMMA.16816.F32.BF16 R28, R196.reuse, R180, R28 ;  /* 0x000000b4c41c723c */ /* 0x050ff0000004181c */
[----:B------:R-:W-:Y:S01]  /*a870*/  HMMA.16816.F32.BF16 R32, R196, R182, R32 ;  /* 0x000000b6c420723c */ /* 0x000fe20000041820 */
[----:B------:R-:W4:Y:S07]  /*a880*/  LDSM.16.M88.4 R180, [R249+0x3000] ;  /* 0x00300000f9b4783b */ /* 0x000f2e0000000200 */
[C---:B-1----:R-:W-:Y:S08]  /*a890*/  HMMA.16816.F32.BF16 R4, R200.reuse, R168, R4 ;  /* 0x000000a8c804723c */ /* 0x042ff00000041804 */
[C---:B------:R-:W-:Y:S01]  /*a8a0*/  HMMA.16816.F32.BF16 R8, R200.reuse, R170, R8 ;  /* 0x000000aac808723c */ /* 0x040fe20000041808 */
[----:B------:R-:W1:Y:S07]  /*a8b0*/  LDSM.16.M88.4 R168, [R249+0x3800] ;  /* 0x00380000f9a8783b */ /* 0x000e6e0000000200 */
[C---:B---3--:R-:W-:Y:S08]  /*a8c0*/  HMMA.16816.F32.BF16 R12, R200.reuse, R184, R12 ;  /* 0x000000b8c80c723c */ /* 0x048ff0000004180c */
[C---:B------:R-:W-:Y:S08]  /*a8d0*/  HMMA.16816.F32.BF16 R16, R200.reuse, R186, R16 ;  /* 0x000000bac810723c */ /* 0x040ff00000041810 */
[C---:B----4-:R-:W-:Y:S01]  /*a8e0*/  HMMA.16816.F32.BF16 R20, R200.reuse, R180, R20 ;  /* 0x000000b4c814723c */ /* 0x050fe20000041814 */
[----:B--2---:R2:W3:Y:S07]  /*a8f0*/  LDSM.16.M88.4 R184, [R172] ;  /* 0x00000000acb8783b */ /* 0x0044ee0000000200 */
[C---:B------:R-:W-:Y:S01]  /*a900*/  HMMA.16816.F32.BF16 R24, R200.reuse, R182, R24 ;  /* 0x000000b6c818723c */ /* 0x040fe20000041818 */
[----:B------:R4:W3:Y:S07]  /*a910*/  LDSM.16.M88.4 R180, [R2] ;  /* 0x0000000002b4783b */ /* 0x0008ee0000000200 */
[C---:B-1----:R-:W-:Y:S08]  /*a920*/  HMMA.16816.F32.BF16 R28, R200.reuse, R168, R28 ;  /* 0x000000a8c81c723c */ /* 0x042ff0000004181c */
[----:B------:R-:W-:Y:S01]  /*a930*/  HMMA.16816.F32.BF16 R32, R200, R170, R32 ;  /* 0x000000aac820723c */ /* 0x000fe20000041820 */
[----:B------:R1:W3:Y:S08]  /*a940*/  LDSM.16.M88.4 R168, [R3] ;  /* 0x0000000003a8783b */ /* 0x0002f00000000200 */
[----:B--2---:R-:W2:Y:S04]  /*a950*/  LDL R172, [R1+0x28] ;  /* 0x0000280001ac7983 */ /* 0x004ea80000100800 */
[----:B----4-:R-:W4:Y:S01]  /*a960*/  LDL R2, [R1+0x20] ;  /* 0x0000200001027983 */ /* 0x010f220000100800 */
[C---:B---3--:R-:W-:Y:S03]  /*a970*/  HMMA.16816.F32.BF16 R4, R204.reuse, R184, R4 ;  /* 0x000000b8cc04723c */ /* 0x048fe60000041804 */
[----:B-1----:R-:W3:Y:S05]  /*a980*/  LDL R3, [R1+0x24] ;  /* 0x0000240001037983 */ /* 0x002eea0000100800 */
[C---:B------:R-:W-:Y:S01]  /*a990*/  HMMA.16816.F32.BF16 R8, R204.reuse, R186, R8 ;  /* 0x000000bacc08723c */ /* 0x040fe20000041808 */
[----:B------:R1:W1:Y:S07]  /*a9a0*/  LDSM.16.M88.4 R184, [R0] ;  /* 0x0000000000b8783b */ /* 0x00026e0000000200 */
[C---:B------:R-:W-:Y:S08]  /*a9b0*/  HMMA.16816.F32.BF16 R12, R204.reuse, R180, R12 ;  /* 0x000000b4cc0c723c */ /* 0x040ff0000004180c */
[C---:B------:R-:W-:Y:S01]  /*a9c0*/  HMMA.16816.F32.BF16 R16, R204.reuse, R182, R16 ;  /* 0x000000b6cc10723c */ /* 0x040fe20000041810 */
[----:B------:R-:W1:Y:S07]  /*a9d0*/  LDSM.16.M88.4 R180, [R133+0x2000] ;  /* 0x0020000085b4783b */ /* 0x000e6e0000000200 */
[C---:B------:R-:W-:Y:S01]  /*a9e0*/  HMMA.16816.F32.BF16 R20, R204.reuse, R168, R20 ;  /* 0x000000a8cc14723c */ /* 0x040fe20000041814 */
[----:B-1----:R-:W3:Y:S07]  /*a9f0*/  LDL R0, [R1+0x1c] ;  /* 0x00001c0001007983 */ /* 0x002eee0000100800 */
        /* <DEDUP_REMOVED lines=33> */
[C---:B------:R-:W-:Y:S08]  /*ac10*/  HMMA.16816.F32.BF16 R16, R216.reuse, R182, R16 ;  /* 0x000000b6d810723c */ /* 0x040ff00000041810 */
[C---:B-1----:R-:W-:Y:S08]  /*ac20*/  HMMA.16816.F32.BF16 R20, R216.reuse, R168, R20 ;  /* 0x000000a8d814723c */ /* 0x042ff00000041814 */
[C---:B------:R-:W-:Y:S08]  /*ac30*/  HMMA.16816.F32.BF16 R24, R216.reuse, R170, R24 ;  /* 0x000000aad818723c */ /* 0x040ff00000041818 */
[C---:B------:R-:W-:Y:S08]  /*ac40*/  HMMA.16816.F32.BF16 R28, R216.reuse, R184, R28 ;  /* 0x000000b8d81c723c */ /* 0x040ff0000004181c */
[----:B------:R-:W-:Y:S01]  /*ac50*/  HMMA.16816.F32.BF16 R32, R216, R186, R32 ;  /* 0x000000bad820723c */ /* 0x000fe20000041820 */
[----:B--2---:R1:W2:Y:S08]  /*ac60*/  LDSM.16.M88.4 R180, [R172] ;  /* 0x00000000acb4783b */ /* 0x0042b00000000200 */
[----:B----4-:R4:W-:Y:S08]  /*ac70*/  LDSM.16.M88.4 R184, [R2] ;  /* 0x0000000002b8783b */ /* 0x0109f00000000200 */
[----:B---3--:R2:W2:Y:S08]  /*ac80*/  LDSM.16.M88.4 R168, [R3] ;  /* 0x0000000003a8783b */ /* 0x0084b00000000200 */
[----:B-1----:R-:W3:Y:S04]  /*ac90*/  LDL R172, [R1+0x18] ;  /* 0x0000180001ac7983 */ /* 0x002ee80000100800 */
[----:B----4-:R-:W4:Y:S04]  /*aca0*/  LDL R2, [R1+0x10] ;  /* 0x0000100001027983 */ /* 0x010f280000100800 */
[----:B--2---:R-:W2:Y:S01]  /*acb0*/  LDL R3, [R1+0x14] ;  /* 0x0000140001037983 */ /* 0x004ea20000100800 */
[C---:B------:R-:W-:Y:S08]  /*acc0*/  HMMA.16816.F32.BF16 R4, R220.reuse, R180, R4 ;  /* 0x000000b4dc04723c */ /* 0x040ff00000041804 */
[C---:B------:R-:W-:Y:S01]  /*acd0*/  HMMA.16816.F32.BF16 R8, R220.reuse, R182, R8 ;  /* 0x000000b6dc08723c */ /* 0x040fe20000041808 */
[----:B------:R1:W1:Y:S07]  /*ace0*/  LDSM.16.M88.4 R180, [R0] ;  /* 0x0000000000b4783b */ /* 0x00026e0000000200 */
[C---:B------:R-:W-:Y:S08]  /*acf0*/  HMMA.16816.F32.BF16 R12, R220.reuse, R168, R12 ;  /* 0x000000a8dc0c723c */ /* 0x040ff0000004180c */
[C---:B------:R-:W-:Y:S01]  /*ad00*/  HMMA.16816.F32.BF16 R16, R220.reuse, R170, R16 ;  /* 0x000000aadc10723c */ /* 0x040fe20000041810 */
[----:B------:R-:W1:Y:S07]  /*ad10*/  LDSM.16.M88.4 R168, [R133+0x4000] ;  /* 0x0040000085a8783b */ /* 0x000e6e0000000200 */
[C---:B------:R-:W-:Y:S01]  /*ad20*/  HMMA.16816.F32.BF16 R20, R220.reuse, R184, R20 ;  /* 0x000000b8dc14723c */ /* 0x040fe20000041814 */
[----:B-1----:R-:W2:Y:S07]  /*ad30*/  LDL R0, [R1+0xc] ;  /* 0x00000c0001007983 */ /* 0x002eae0000100800 */
        /* <DEDUP_REMOVED lines=38> */
[----:B---3--:R-:W1:Y:S08]  /*afa0*/  LDSM.16.M88.4 R168, [R172] ;  /* 0x00000000aca8783b */ /* 0x008e700000000200 */
[----:B----4-:R-:W-:Y:S08]  /*afb0*/  LDSM.16.M88.4 R180, [R2] ;  /* 0x0000000002b4783b */ /* 0x010ff00000000200 */
[----:B--2---:R-:W2:Y:S01]  /*afc0*/  LDSM.16.M88.4 R184, [R3] ;  /* 0x0000000003b8783b */ /* 0x004ea20000000200 */
[C---:B-1----:R-:W-:Y:S08]  /*afd0*/  HMMA.16816.F32.BF16 R4, R236.reuse, R168, R4 ;  /* 0x000000a8ec04723c */ /* 0x042ff00000041804 */
[C---:B------:R-:W-:Y:S01]  /*afe0*/  HMMA.16816.F32.BF16 R8, R236.reuse, R170, R8 ;  /* 0x000000aaec08723c */ /* 0x040fe20000041808 */
[----:B------:R-:W1:Y:S07]  /*aff0*/  LDSM.16.M88.4 R168, [R0] ;  /* 0x0000000000a8783b */ /* 0x000e6e0000000200 */
[C---:B--2---:R-:W-:Y:S08]  /*b000*/  HMMA.16816.F32.BF16 R12, R236.reuse, R184, R12 ;  /* 0x000000b8ec0c723c */ /* 0x044ff0000004180c */
[C---:B------:R-:W-:Y:S01]  /*b010*/  HMMA.16816.F32.BF16 R16, R236.reuse, R186, R16 ;  /* 0x000000baec10723c */ /* 0x040fe20000041810 */
[----:B------:R-:W2:Y:S07]  /*b020*/  LDSM.16.M88.4 R184, [R133+0x6000] ;  /* 0x0060000085b8783b */ /* 0x000eae0000000200 */
[C---:B------:R-:W-:Y:S08]  /*b030*/  HMMA.16816.F32.BF16 R20, R236.reuse, R180, R20 ;  /* 0x000000b4ec14723c */ /* 0x040ff00000041814 */
[C---:B------:R-:W-:Y:S01]  /*b040*/  HMMA.16816.F32.BF16 R24, R236.reuse, R182, R24 ;  /* 0x000000b6ec18723c */ /* 0x040fe20000041818 */
[----:B------:R-:W3:Y:S07]  /*b050*/  LDSM.16.M88.4 R180, [R133+0x6800] ;  /* 0x0068000085b4783b */ /* 0x000eee0000000200 */
[C---:B-1----:R-:W-:Y:S08]  /*b060*/  HMMA.16816.F32.BF16 R28, R236.reuse, R168, R28 ;  /* 0x000000a8ec1c723c */ /* 0x042ff0000004181c */
[----:B------:R-:W-:Y:S01]  /*b070*/  HMMA.16816.F32.BF16 R32, R236, R170, R32 ;  /* 0x000000aaec20723c */ /* 0x000fe20000041820 */
[----:B------:R-:W1:Y:S07]  /*b080*/  LDSM.16.M88.4 R168, [R133+0x7000] ;  /* 0x0070000085a8783b */ /* 0x000e6e0000000200 */
[C---:B--2---:R-:W-:Y:S08]  /*b090*/  HMMA.16816.F32.BF16 R4, R240.reuse, R184, R4 ;  /* 0x000000b8f004723c */ /* 0x044ff00000041804 */
[C---:B------:R-:W-:Y:S01]  /*b0a0*/  HMMA.16816.F32.BF16 R8, R240.reuse, R186, R8 ;  /* 0x000000baf008723c */ /* 0x040fe20000041808 */
[----:B------:R-:W2:Y:S07]  /*b0b0*/  LDSM.16.M88.4 R184, [R133+0x7800] ;  /* 0x0078000085b8783b */ /* 0x000eae0000000200 */
[C---:B---3--:R-:W-:Y:S08]  /*b0c0*/  HMMA.16816.F32.BF16 R12, R240.reuse, R180, R12 ;  /* 0x000000b4f00c723c */ /* 0x048ff0000004180c */
[C---:B------:R-:W-:Y:S01]  /*b0d0*/  HMMA.16816.F32.BF16 R16, R240.reuse, R182, R16 ;  /* 0x000000b6f010723c */ /* 0x040fe20000041810 */
[----:B------:R-:W3:Y:S07]  /*b0e0*/  LDSM.16.M88.4 R180, [R250+0x6000] ;  /* 0x00600000fab4783b */ /* 0x000eee0000000200 */
[C---:B-1----:R-:W-:Y:S08]  /*b0f0*/  HMMA.16816.F32.BF16 R20, R240.reuse, R168, R20 ;  /* 0x000000a8f014723c */ /* 0x042ff00000041814 */
[C---:B------:R-:W-:Y:S01]  /*b100*/  HMMA.16816.F32.BF16 R24, R240.reuse, R170, R24 ;  /* 0x000000aaf018723c */ /* 0x040fe20000041818 */
[----:B------:R-:W1:Y:S07]  /*b110*/  LDSM.16.M88.4 R168, [R250+0x6800] ;  /* 0x00680000faa8783b */ /* 0x000e6e0000000200 */
[C---:B--2---:R-:W-:Y:S08]  /*b120*/  HMMA.16816.F32.BF16 R28, R240.reuse, R184, R28 ;  /* 0x000000b8f01c723c */ /* 0x044ff0000004181c */
[----:B------:R-:W-:Y:S08]  /*b130*/  HMMA.16816.F32.BF16 R32, R240, R186, R32 ;  /* 0x000000baf020723c */ /* 0x000ff00000041820 */
[C---:B---3--:R-:W-:Y:S08]  /*b140*/  HMMA.16816.F32.BF16 R4, R244.reuse, R180, R4 ;  /* 0x000000b4f404723c */ /* 0x048ff00000041804 */
[C---:B------:R-:W-:Y:S08]  /*b150*/  HMMA.16816.F32.BF16 R8, R244.reuse, R182, R8 ;  /* 0x000000b6f408723c */ /* 0x040ff00000041808 */
[C---:B-1----:R-:W-:Y:S08]  /*b160*/  HMMA.16816.F32.BF16 R12, R244.reuse, R168, R12 ;  /* 0x000000a8f40c723c */ /* 0x042ff0000004180c */
[----:B------:R-:W-:Y:S01]  /*b170*/  FMUL.FTZ R4, R4, c[0x0][0x320] ;  /* 0x0000c80004047a20 */ /* 0x000fe20000410000 */
[C---:B------:R-:W-:Y:S03]  /*b180*/  HMMA.16816.F32.BF16 R16, R244.reuse, R170, R16 ;  /* 0x000000aaf410723c */ /* 0x040fe60000041810 */
[----:B------:R-:W-:Y:S01]  /*b190*/  MUFU.TANH R182, R4 ;  /* 0x0000000400b67308 */ /* 0x000fe20000002400 */
[----:B------:R-:W-:Y:S02]  /*b1a0*/  FMUL.FTZ R5, R5, c[0x0][0x320] ;  /* 0x0000c80005057a20 */ /* 0x000fe40000410000 */
[----:B------:R-:W-:Y:S02]  /*b1b0*/  FMUL.FTZ R6, R6, c[0x0][0x320] ;  /* 0x0000c80006067a20 */ /* 0x000fe40000410000 */
[----:B------:R-:W-:Y:S04]  /*b1c0*/  FMUL.FTZ R7, R7, c[0x0][0x320] ;  /* 0x0000c80007077a20 */ /* 0x000fe80000410000 */
[----:B------:R-:W-:Y:S01]  /*b1d0*/  FMUL.FTZ R8, R8, c[0x0][0x320] ;  /* 0x0000c80008087a20 */ /* 0x000fe20000410000 */
[----:B------:R-:W-:Y:S01]  /*b1e0*/  MUFU.TANH R184, R5 ;  /* 0x0000000500b87308 */ /* 0x000fe20000002400 */
[----:B------:R-:W-:Y:S02]  /*b1f0*/  FMUL.FTZ R9, R9, c[0x0][0x320] ;  /* 0x0000c80009097a20 */ /* 0x000fe40000410000 */
[----:B------:R-:W-:Y:S02]  /*b200*/  FMUL.FTZ R10, R10, c[0x0][0x320] ;  /* 0x0000c8000a0a7a20 */ /* 0x000fe40000410000 */
[----:B------:R-:W-:Y:S02]  /*b210*/  FMUL.FTZ R11, R11, c[0x0][0x320] ;  /* 0x0000c8000b0b7a20 */ /* 0x000fe40000410000 */
[----:B------:R-:W-:Y:S02]  /*b220*/  FMUL.FTZ R14, R14, c[0x0][0x320] ;  /* 0x0000c8000e0e7a20 */ /* 0x000fe40000410000 */
[----:B------:R-:W-:Y:S01]  /*b230*/  FMUL.FTZ R13, R13, c[0x0][0x320] ;  /* 0x0000c8000d0d7a20 */ /* 0x000fe20000410000 */
[----:B------:R-:W-:Y:S01]  /*b240*/  MUFU.TANH R187, R6 ;  /* 0x0000000600bb7308 */ /* 0x000fe20000002400 */
[----:B------:R-:W-:Y:S02]  /*b250*/  FMUL.FTZ R19, R19, c[0x0][0x320] ;  /* 0x0000c80013137a20 */ /* 0x000fe40000410000 */
[----:B------:R-:W-:Y:S02]  /*b260*/  FMUL.FTZ R17, R17, c[0x0][0x320] ;  /* 0x0000c80011117a20 */ /* 0x000fe40000410000 */
[----:B------:R-:W-:Y:S02]  /*b270*/  FMUL.FTZ R12, R12, c[0x0][0x320] ;  /* 0x0000c8000c0c7a20 */ /* 0x000fe40000410000 */
[----:B------:R-:W-:Y:S02]  /*b280*/  FMUL.FTZ R16, R16, c[0x0][0x320] ;  /* 0x0000c80010107a20 */ /* 0x000fe40000410000 */
[----:B------:R-:W-:Y:S01]  /*b290*/  FMUL.FTZ R15, R15, c[0x0][0x320] ;  /* 0x0000c8000f0f7a20 */ /* 0x000fe20000410000 */
[----:B------:R1:W-:Y:S01]  /*b2a0*/  MUFU.TANH R188, R7 ;  /* 0x0000000700bc7308 */ /* 0x0003e20000002400 */
[----:B------:R-:W-:Y:S09]  /*b2b0*/  FMUL.FTZ R18, R18, c[0x0][0x320] ;  /* 0x0000c80012127a20 */ /* 0x000ff20000410000 */
[----:B------:R-:W-:Y:S10]  /*b2c0*/  MUFU.TANH R183, R8 ;  /* 0x0000000800b77308 */ /* 0x000ff40000002400 */
[----:B------:R-:W-:Y:S01]  /*b2d0*/  MUFU.TANH R180, R9 ;  /* 0x0000000900b47308 */ /* 0x000fe20000002400 */
[----:B-1----:R-:W1:Y:S09]  /*b2e0*/  LDSM.16.M88.4 R4, [R250+0x7000] ;  /* 0x00700000fa04783b */ /* 0x002e720000000200 */
[----:B------:R-:W-:Y:S10]  /*b2f0*/  MUFU.TANH R185, R10 ;  /* 0x0000000a00b97308 */ /* 0x000ff40000002400 */
[----:B------:R2:W-:Y:S10]  /*b300*/  MUFU.TANH R186, R11 ;  /* 0x0000000b00ba7308 */ /* 0x0005f40000002400 */
[----:B------:R-:W3:Y:S10]  /*b310*/  MUFU.TANH R2, R14 ;  /* 0x0000000e00027308 */ /* 0x000ef40000002400 */
[----:B------:R-:W-:Y:S01]  /*b320*/  MUFU.TANH R133, R12 ;  /* 0x0000000c00857308 */ /* 0x000fe20000002400 */
[C---:B-1----:R-:W-:Y:S01]  /*b330*/  HMMA.16816.F32.BF16 R20, R244.reuse, R4, R20 ;  /* 0x00000004f414723c */ /* 0x042fe20000041814 */
[----:B--2---:R-:W1:Y:S01]  /*b340*/  LDSM.16.M88.4 R8, [R250+0x7800] ;  /* 0x00780000fa08783b */ /* 0x004e620000000200 */
[----:B------:R-:W-:Y:S07]  /*b350*/  DEPBAR.LE SB0, 0x0 ;  /* 0x000080000000791a */ /* 0x000fee0000000000 */
[----:B------:R-:W-:Y:S01]  /*b360*/  MUFU.TANH R170, R16 ;  /* 0x0000001000aa7308 */ /* 0x000fe20000002400 */
[C---:B------:R-:W-:Y:S01]  /*b370*/  HMMA.16816.F32.BF16 R24, R244.reuse, R6, R24 ;  /* 0x00000006f418723c */ /* 0x040fe20000041818 */
[----:B------:R-:W2:Y:S08]  /*b380*/  LDL R4, [R1+0x7c] ;  /* 0x00007c0001047983 */ /* 0x000eb00000100800 */
[----:B------:R-:W-:Y:S01]  /*b390*/  MUFU.TANH R18, R18 ;  /* 0x0000001200127308 */ /* 0x000fe20000002400 */
[----:B------:R-:W-:Y:S04]  /*b3a0*/  BAR.SYNC.DEFER_BLOCKING 0x0 ;  /* 0x0000000000007b1d */ /* 0x000fe80000010000 */
[----:B------:R-:W-:Y:S02]  /*b3b0*/  FMUL.FTZ R21, R21, c[0x0][0x320] ;  /* 0x0000c80015157a20 */ /* 0x000fe40000410000 */
[----:B------:R-:W-:Y:S02]  /*b3c0*/  FMUL.FTZ R23, R23, c[0x0][0x320] ;  /* 0x0000c80017177a20 */ /* 0x000fe40000410000 */
[----:B------:R-:W-:Y:S02]  /*b3d0*/  FMUL.FTZ R20, R20, c[0x0][0x320] ;  /* 0x0000c80014147a20 */ /* 0x000fe40000410000 */
[----:B------:R-:W-:Y:S04]  /*b3e0*/  FMUL.FTZ R22, R22, c[0x0][0x320] ;  /* 0x0000c80016167a20 */ /* 0x000fe80000410000 */
[----:B------:R-:W-:Y:S02]  /*b3f0*/  FMUL.FTZ R26, R26, c[0x0][0x320] ;  /* 0x0000c8001a1a7a20 */ /* 0x000fe40000410000 */
[----:B------:R-:W-:Y:S02]  /*b400*/  FMUL.FTZ R25, R25, c[0x0][0x320] ;  /* 0x0000c80019197a20 */ /* 0x000fe40000410000 */
[----:B------:R-:W-:Y:S02]  /*b410*/  FMUL.FTZ R24, R24, c[0x0][0x320] ;  /* 0x0000c80018187a20 */ /* 0x000fe40000410000 */
[----:B------:R-:W-:Y:S01]  /*b420*/  FMUL.FTZ R27, R27, c[0x0][0x320] ;  /* 0x0000c8001b1b7a20 */ /* 0x000fe20000410000 */
[C---:B-1----:R-:W-:Y:S01]  /*b430*/  HMMA.16816.F32.BF16 R28, R244.reuse, R8, R28 ;  /* 0x00000008f41c723c */ /* 0x042fe2000004181c */
[----:B------:R1:W-:Y:S07]  /*b440*/  MUFU.TANH R195, R26 ;  /* 0x0000001a00c37308 */ /* 0x0003ee0000002400 */
[----:B------:R-:W-:Y:S03]  /*b450*/  HMMA.16816.F32.BF16 R32, R244, R10, R32 ;  /* 0x0000000af420723c */ /* 0x000fe60000041820 */
[----:B------:R3:W-:Y:S10]  /*b460*/  MUFU.TANH R3, R19 ;  /* 0x0000001300037308 */ /* 0x0007f40000002400 */
[----:B------:R-:W4:Y:S03]  /*b470*/  MUFU.TANH R0, R13 ;  /* 0x0000000d00007308 */ /* 0x000f260000002400 */
[----:B------:R-:W-:Y:S01]  /*b480*/  FMUL.FTZ R28, R28, c[0x0][0x320] ;  /* 0x0000c8001c1c7a20 */ /* 0x000fe20000410000 */
[----:B-1----:R-:W2:Y:S01]  /*b490*/  LDL R26, [R1+0x64] ;  /* 0x00006400011a7983 */ /* 0x002ea20000100800 */
[----:B------:R-:W-:Y:S02]  /*b4a0*/  FMUL.FTZ R29, R29, c[0x0][0x320] ;  /* 0x0000c8001d1d7a20 */ /* 0x000fe40000410000 */
[----:B------:R-:W-:Y:S02]  /*b4b0*/  FMUL.FTZ R30, R30, c[0x0][0x320] ;  /* 0x0000c8001e1e7a20 */ /* 0x000fe40000410000 */
[----:B------:R-:W-:Y:S01]  /*b4c0*/  FMUL.FTZ R31, R31, c[0x0][0x320] ;  /* 0x0000c8001f1f7a20 */ /* 0x000fe20000410000 */
[----:B------:R-:W-:Y:S01]  /*b4d0*/  MUFU.TANH R176, R28 ;  /* 0x0000001c00b07308 */ /* 0x000fe20000002400 */
[----:B------:R-:W-:Y:S02]  /*b4e0*/  FMUL.FTZ R32, R32, c[0x0][0x320] ;  /* 0x0000c80020207a20 */ /* 0x000fe40000410000 */
[----:B------:R-:W-:Y:S01]  /*b4f0*/  FMUL.FTZ R34, R34, c[0x0][0x320] ;  /* 0x0000c80022227a20 */ /* 0x000fe20000410000 */
[----:B---3--:R-:W-:Y:S01]  /*b500*/  MOV R19, R2 ;  /* 0x0000000200137202 */ /* 0x008fe20000000f00 */
[----:B------:R-:W-:Y:S05]  /*b510*/  FMUL.FTZ R33, R33, c[0x0][0x320] ;  /* 0x0000c80021217a20 */ /* 0x000fea0000410000 */
[----:B------:R1:W-:Y:S10]  /*b520*/  MUFU.TANH R177, R29 ;  /* 0x0000001d00b17308 */ /* 0x0003f40000002400 */
[----:B------:R-:W-:Y:S10]  /*b530*/  MUFU.TANH R191, R17 ;  /* 0x0000001100bf7308 */ /* 0x000ff40000002400 */
[----:B------:R-:W-:Y:S01]  /*b540*/  MUFU.TANH R17, R21 ;  /* 0x0000001500117308 */ /* 0x000fe20000002400 */
[----:B-1----:R-:W3:Y:S09]  /*b550*/  LDL.64 R28, [R1+0x68] ;  /* 0x00006800011c7983 */ /* 0x002ef20000100a00 */
[----:B------:R-:W-:Y:S10]  /*b560*/  MUFU.TANH R21, R23 ;  /* 0x0000001700157308 */ /* 0x000ff40000002400 */
[----:B------:R4:W-:Y:S10]  /*b570*/  MUFU.TANH R23, R25 ;  /* 0x0000001900177308 */ /* 0x0009f40000002400 */
[----:B------:R-:W1:Y:S10]  /*b580*/  MUFU.TANH R2, R20 ;  /* 0x0000001400027308 */ /* 0x000e740000002400 */
[----:B------:R-:W-:Y:S01]  /*b590*/  MUFU.TANH R20, R22 ;  /* 0x0000001600147308 */ /* 0x000fe20000002400 */
[----:B----4-:R-:W-:Y:S02]  /*b5a0*/  MOV R25, R0 ;  /* 0x0000000000197202 */ /* 0x010fe40000000f00 */
[----:B------:R-:W-:Y:S07]  /*b5b0*/  FMNMX.FTZ R0, R182, R134, !PT ;  /* 0x00000086b6007209 */ /* 0x000fee0007810000 */
[----:B------:R1:W-:Y:S01]  /*b5c0*/  MUFU.TANH R22, R24 ;  /* 0x0000001800167308 */ /* 0x0003e20000002400 */
[----:B------:R-:W-:Y:S04]  /*b5d0*/  FMNMX.FTZ R0, R184, R0, !PT ;  /* 0x00000000b8007209 */ /* 0x000fe80007810000 */
[----:B------:R-:W-:Y:S04]  /*b5e0*/  FMNMX.FTZ R0, R183, R0, !PT ;  /* 0x00000000b7007209 */ /* 0x000fe80007810000 */
[----:B------:R-:W-:Y:S01]  /*b5f0*/  FMNMX.FTZ R0, R180, R0, !PT ;  /* 0x00000000b4007209 */ /* 0x000fe20007810000 */
[----:B------:R4:W-:Y:S10]  /*b600*/  MUFU.TANH R178, R32 ;  /* 0x0000002000b27308 */ /* 0x0009f40000002400 */
[----:B------:R-:W4:Y:S01]  /*b610*/  MUFU.TANH R171, R15 ;  /* 0x0000000f00ab7308 */ /* 0x000f220000002400 */
[----:B-1----:R-:W-:Y:S02]  /*b620*/  MOV R24, R2 ;  /* 0x0000000200187202 */ /* 0x002fe40000000f00 */
[----:B------:R-:W-:Y:S07]  /*b630*/  FMNMX.FTZ R2, R187, R135, !PT ;  /* 0x00000087bb027209 */ /* 0x000fee0007810000 */
[----:B------:R1:W-:Y:S01]  /*b640*/  MUFU.TANH R169, R34 ;  /* 0x0000002200a97308 */ /* 0x0003e20000002400 */
[----:B------:R-:W-:Y:S02]  /*b650*/  FMNMX.FTZ R2, R188, R2, !PT ;  /* 0x00000002bc027209 */ /* 0x000fe40007810000 */
[----:B----4-:R-:W-:Y:S02]  /*b660*/  MOV R32, R133 ;  /* 0x0000008500207202 */ /* 0x010fe40000000f00 */
[----:B------:R-:W-:Y:S02]  /*b670*/  FMNMX.FTZ R2, R185, R2, !PT ;  /* 0x00000002b9027209 */ /* 0x000fe40007810000 */
[----:B------:R-:W-:Y:S02]  /*b680*/  FMNMX.FTZ R0, R32, R0, !PT ;  /* 0x0000000020007209 */ /* 0x000fe40007810000 */
[----:B------:R-:W-:Y:S01]  /*b690*/  FMNMX.FTZ R2, R186, R2, !PT ;  /* 0x00000002ba027209 */ /* 0x000fe20007810000 */
[----:B------:R-:W4:Y:S01]  /*b6a0*/  MUFU.TANH R172, R27 ;  /* 0x0000001b00ac7308 */ /* 0x000f220000002400 */
[----:B------:R-:W-:Y:S02]  /*b6b0*/  FMNMX.FTZ R0, R25, R0, !PT ;  /* 0x0000000019007209 */ /* 0x000fe40007810000 */
[----:B------:R-:W-:Y:S02]  /*b6c0*/  FMNMX.FTZ R2, R19, R2, !PT ;  /* 0x0000000213027209 */ /* 0x000fe40007810000 */
[----:B------:R-:W-:Y:S02]  /*b6d0*/  FMNMX.FTZ R0, R170, R0, !PT ;  /* 0x00000000aa007209 */ /* 0x000fe40007810000 */
[----:B------:R-:W-:Y:S02]  /*b6e0*/  FMNMX.FTZ R2, R171, R2, !PT ;  /* 0x00000002ab027209 */ /* 0x000fe40007810000 */
[----:B------:R-:W-:Y:S01]  /*b6f0*/  FMNMX.FTZ R0, R191, R0, !PT ;  /* 0x00000000bf007209 */ /* 0x000fe20007810000 */
[----:B------:R-:W4:Y:S01]  /*b700*/  MUFU.TANH R174, R30 ;  /* 0x0000001e00ae7308 */ /* 0x000f220000002400 */
[----:B------:R-:W-:Y:S02]  /*b710*/  FMNMX.FTZ R2, R18, R2, !PT ;  /* 0x0000000212027209 */ /* 0x000fe40007810000 */
[----:B-1----:R-:W-:Y:S02]  /*b720*/  MOV R34, R3 ;  /* 0x0000000300227202 */ /* 0x002fe40000000f00 */
[----:B------:R-:W-:Y:S02]  /*b730*/  FMNMX.FTZ R0, R24, R0, !PT ;  /* 0x0000000018007209 */ /* 0x000fe40007810000 */
[----:B------:R-:W-:Y:S02]  /*b740*/  FMNMX.FTZ R3, R34, R2, !PT ;  /* 0x0000000222037209 */ /* 0x000fe40007810000 */
[----:B------:R-:W-:Y:S01]  /*b750*/  FMNMX.FTZ R2, R17, R0, !PT ;  /* 0x0000000011027209 */ /* 0x000fe20007810000 */
[----:B------:R-:W-:Y:S01]  /*b760*/  FMUL.FTZ R0, R35, c[0x0][0x320] ;  /* 0x0000c80023007a20 */ /* 0x000fe20000410000 */
[----:B------:R-:W1:Y:S01]  /*b770*/  MUFU.TANH R175, R31 ;  /* 0x0000001f00af7308 */ /* 0x000e620000002400 */
[----:B------:R-:W-:Y:S02]  /*b780*/  FMNMX.FTZ R3, R20, R3, !PT ;  /* 0x0000000314037209 */ /* 0x000fe40007810000 */
[----:B------:R-:W-:Y:S02]  /*b790*/  FMNMX.FTZ R2, R22, R2, !PT ;  /* 0x0000000216027209 */ /* 0x000fe40007810000 */
[----:B------:R-:W-:Y:S02]  /*b7a0*/  FMNMX.FTZ R3, R21, R3, !PT ;  /* 0x0000000315037209 */ /* 0x000fe40007810000 */
[----:B------:R-:W-:Y:S03]  /*b7b0*/  MOV R35, R24 ;  /* 0x0000001800237202 */ /* 0x000fe60000000f00 */
[----:B------:R1:W-:Y:S10]  /*b7c0*/  MUFU.TANH R168, R0 ;  /* 0x0000000000a87308 */ /* 0x0003f40000002400 */
[----:B------:R-:W4:Y:S01]  /*b7d0*/  MUFU.TANH R179, R33 ;  /* 0x0000002100b37308 */ /* 0x000f220000002400 */
[----:B-1----:R-:W-:Y:S02]  /*b7e0*/  FMNMX.FTZ R0, R23, R2, !PT ;  /* 0x0000000217007209 */ /* 0x002fe40007810000 */
[----:B------:R-:W-:Y:S02]  /*b7f0*/  FMNMX.FTZ R2, R195, R3, !PT ;  /* 0x00000003c3027209 */ /* 0x000fe40007810000 */
[----:B------:R-:W-:Y:S02]  /*b800*/  FMNMX.FTZ R0, R176, R0, !PT ;  /* 0x00000000b0007209 */ /* 0x000fe40007810000 */
[----:B----4-:R-:W-:Y:S02]  /*b810*/  FMNMX.FTZ R2, R172, R2, !PT ;  /* 0x00000002ac027209 */ /* 0x010fe40007810000 */
[----:B------:R-:W-:Y:S02]  /*b820*/  FMNMX.FTZ R0, R177, R0, !PT ;  /* 0x00000000b1007209 */ /* 0x000fe40007810000 */
[----:B------:R-:W-:Y:S02]  /*b830*/  FMNMX.FTZ R2, R174, R2, !PT ;  /* 0x00000002ae027209 */ /* 0x000fe40007810000 */
[----:B------:R-:W-:Y:S02]  /*b840*/  FMNMX.FTZ R3, R178, R0, !PT ;  /* 0x00000000b2037209 */ /* 0x000fe40007810000 */
[----:B------:R-:W-:Y:S02]  /*b850*/  FMNMX.FTZ R0, R175, R2, !PT ;  /* 0x00000002af007209 */ /* 0x000fe40007810000 */
[----:B------:R-:W-:Y:S02]  /*b860*/  FMNMX.FTZ R3, R179, R3, !PT ;  /* 0x00000003b3037209 */ /* 0x000fe40007810000 */
[----:B------:R-:W-:Y:S02]  /*b870*/  FMNMX.FTZ R0, R169, R0, !PT ;  /* 0x00000000a9007209 */ /* 0x000fe40007810000 */
[----:B------:R-:W-:Y:S01]  /*b880*/  MOV R33, R25 ;  /* 0x0000001900217202 */ /* 0x000fe20000000f00 */
[----:B------:R-:W1:Y:S01]  /*b890*/  SHFL.BFLY PT, R133, R3, 0x2, 0x1f ;  /* 0x0c401f0003857f89 */ /* 0x000e6200000e0000 */
[----:B------:R-:W-:Y:S07]  /*b8a0*/  FMNMX.FTZ R0, R168, R0, !PT ;  /* 0x00000000a8007209 */ /* 0x000fee0007810000 */
[----:B------:R-:W4:Y:S01]  /*b8b0*/  SHFL.BFLY PT, R2, R0, 0x2, 0x1f ;  /* 0x0c401f0000027f89 */ /* 0x000f2200000e0000 */
[----:B-1----:R-:W-:Y:S07]  /*b8c0*/  FMNMX.FTZ R133, R3, R133, !PT ;  /* 0x0000008503857209 */ /* 0x002fee0007810000 */
[----:B------:R-:W1:Y:S01]  /*b8d0*/  SHFL.BFLY PT, R10, R133, 0x1, 0x1f ;  /* 0x0c201f00850a7f89 */ /* 0x000e6200000e0000 */
[----:B----4-:R-:W-:Y:S07]  /*b8e0*/  FMNMX.FTZ R0, R0, R2, !PT ;  /* 0x0000000200007209 */ /* 0x010fee0007810000 */
[----:B------:R-:W4:Y:S01]  /*b8f0*/  SHFL.BFLY PT, R3, R0, 0x1, 0x1f ;  /* 0x0c201f0000037f89 */ /* 0x000f2200000e0000 */
[C---:B--2---:R-:W-:Y:S02]  /*b900*/  ISETP.GT.AND P0, PT, R132.reuse, R4, PT ;  /* 0x000000048400720c */ /* 0x044fe40003f04270 */
[----:B------:R-:W-:Y:S05]  /*b910*/  IADD3 R132, R132, -0x1, RZ ;  /* 0xffffffff84847810 */ /* 0x000fea0007ffe0ff */
[----:B------:R4:W-:Y:S06]  /*b920*/  STL [R1+0x5c], R132 ;  /* 0x00005c8401007387 */ /* 0x0009ec0000100800 */
[----:B------:R-:W-:Y:S01]  /*b930*/  @P0 SHF.R.S32.HI R4, RZ, 0x1f, R132 ;  /* 0x0000001fff040819 */ /* 0x000fe20000011484 */
[----:B------:R-:W-:Y:S01]  /*b940*/  @P0 IMAD.WIDE.U32 R6, R132, c[0x0][0x1e0], RZ ;  /* 0x0000780084060a25 */ /* 0x000fe200078e00ff */
[----:B-1----:R-:W-:Y:S03]  /*b950*/  FMNMX.FTZ R133, R133, R10, !PT ;  /* 0x0000000a85857209 */ /* 0x002fe60007810000 */
[----:B------:R-:W-:Y:S01]  /*b960*/  @P0 IMAD R4, R4, c[0x0][0x1e0], RZ ;  /* 0x0000780004040a24 */ /* 0x000fe200078e02ff */
[----:B------:R-:W-:Y:S01]  /*b970*/  @P0 SHF.L.U32 R5, R6, 0x6, RZ ;  /* 0x0000000606050819 */ /* 0x000fe200000006ff */
[----:B------:R-:W-:Y:S02]  /*b980*/  FMUL.FTZ R181, R133, c[0x0][0x2d0] ;  /* 0x0000b40085b57a20 */ /* 0x000fe40000410000 */
[----:B------:R-:W-:Y:S02]  /*b990*/  @P0 IMAD R4, R132, c[0x0][0x1e4], R4 ;  /* 0x0000790084040a24 */ /* 0x000fe400078e0204 */
[----:B------:R-:W-:Y:S03]  /*b9a0*/  FFMA.FTZ R10, R184, c[0x0][0x2d0], -R181 ;  /* 0x0000b400b80a7a23 */ /* 0x000fe600000108b5 */
[----:B------:R-:W-:Y:S01]  /*b9b0*/  @P0 IADD3 R4, R7, R4, RZ ;  /* 0x0000000407040210 */ /* 0x000fe20007ffe0ff */
[----:B------:R-:W-:Y:S03]  /*b9c0*/  MUFU.EX2 R189, R10 ;  /* 0x0000000a00bd7308 */ /* 0x000fe60000000800 */
[----:B------:R-:W-:Y:S02]  /*b9d0*/  @P0 SHF.L.U64.HI R4, R6, 0x6, R4 ;  /* 0x0000000606040819 */ /* 0x000fe40000010204 */
[----:B----4-:R-:W-:Y:S02]  /*b9e0*/  FMNMX.FTZ R132, R0, R3, !PT ;  /* 0x0000000300847209 */ /* 0x010fe40007810000 */
[----:B---3--:R-:W-:Y:S02]  /*b9f0*/  @P0 IADD3 R16, P1, R28, 0x40, RZ ;  /* 0x000000401c100810 */ /* 0x008fe40007f3e0ff */
[----:B------:R-:W-:Y:S02]  /*ba00*/  @P0 IADD3 R7, P6, R5, R28, RZ ;  /* 0x0000001c05070210 */ /* 0x000fe40007fde0ff */
[-C--:B------:R-:W-:Y:S02]  /*ba10*/  @P0 IADD3.X R15, RZ, R26.reuse, RZ, P1, !PT ;  /* 0x0000001aff0f0210 */ /* 0x080fe40000ffe4ff */
[----:B------:R-:W-:Y:S02]  /*ba20*/  @P0 LEA R6, P1, R7, c[0x0][0x1c8], 0x1 ;  /* 0x0000720007060a11 */ /* 0x000fe400078208ff */
[----:B------:R-:W-:Y:S02]  /*ba30*/  @P0 IADD3.X R8, R4, R26, RZ, P6, !PT ;  /* 0x0000001a04080210 */ /* 0x000fe400037fe4ff */
[----:B------:R-:W-:Y:S02]  /*ba40*/  @P0 IADD3 R2, P6, R5, R16, RZ ;  /* 0x0000001005020210 */ /* 0x000fe40007fde0ff */
[----:B------:R-:W-:Y:S02]  /*ba50*/  @P0 LEA.HI.X R7, R7, c[0x0][0x1cc], R8, 0x1, P1 ;  /* 0x0000730007070a11 */ /* 0x000fe400008f0c08 */
[----:B------:R-:W-:Y:S02]  /*ba60*/  @P0 LEA R8, P1, R2, c[0x0][0x1c8], 0x1 ;  /* 0x0000720002080a11 */ /* 0x000fe400078208ff */
[----:B------:R-:W-:Y:S01]  /*ba70*/  @P0 IADD3.X R9, R4, R15, RZ, P6, !PT ;  /* 0x0000000f04090210 */ /* 0x000fe200037fe4ff */
[----:B------:R1:W-:Y:S03]  /*ba80*/  @P0 LDGSTS.E.BYPASS.LTC128B.128 [R131+0x10100], [R6.64], !P5 ;  /* 0x1010000006830fae */ /* 0x0003e6000e901d46 */
[----:B------:R-:W-:Y:S01]  /*ba90*/  @P0 LEA.HI.X R9, R2, c[0x0][0x1cc], R9, 0x1, P1 ;  /* 0x0000730002090a11 */ /* 0x000fe200008f0c09 */
[----:B------:R-:W-:Y:S01]  /*baa0*/  FADD.FTZ R2, -R133, R134 ;  /* 0x0000008685027221 */ /* 0x000fe20000010100 */
[----:B------:R-:W-:Y:S02]  /*bab0*/  @P0 IADD3 R14, P1, R28, 0x80, RZ ;  /* 0x000000801c0e0810 */ /* 0x000fe40007f3e0ff */
[----:B------:R-:W-:Y:S01]  /*bac0*/  MOV R134, R23 ;  /* 0x0000001700867202 */ /* 0x000fe20000000f00 */
[----:B------:R2:W-:Y:S01]  /*bad0*/  @P0 LDGSTS.E.BYPASS.LTC128B.128 [R131+0x12100], [R8.64], !P4 ;  /* 0x1210000008830fae */ /* 0x0005e2000e101d46 */
[----:B------:R-:W-:Y:S01]  /*bae0*/  @P0 IADD3.X R13, RZ, R26, RZ, P1, !PT ;  /* 0x0000001aff0d0210 */ /* 0x000fe20000ffe4ff */
[----:B------:R-:W-:Y:S04]  /*baf0*/  FMUL.FTZ R0, R2, c[0x0][0x2d0] ;  /* 0x0000b40002007a20 */ /* 0x000fe80000410000 */
[----:B------:R3:W4:Y:S01]  /*bb00*/  MUFU.EX2 R2, R0 ;  /* 0x0000000000027308 */ /* 0x0007220000000800 */
[----:B-1----:R-:W-:Y:S04]  /*bb10*/  @P0 IADD3 R7, P6, R5, R14, RZ ;  /* 0x0000000e05070210 */ /* 0x002fe80007fde0ff */
[C---:B------:R-:W-:Y:S02]  /*bb20*/  @P0 LEA R6, P1, R7.reuse, c[0x0][0x1c8], 0x1 ;  /* 0x0000720007060a11 */ /* 0x040fe400078208ff */
[----:B------:R-:W-:Y:S01]  /*bb30*/  @P0 IADD3.X R3, R4, R13, RZ, P6, !PT ;  /* 0x0000000d04030210 */ /* 0x000fe200037fe4ff */
[----:B--2---:R-:W-:Y:S03]  /*bb40*/  FFMA.FTZ R8, R182, c[0x0][0x2d0], -R181 ;  /* 0x0000b400b6087a23 */ /* 0x004fe600000108b5 */
[----:B------:R-:W-:Y:S01]  /*bb50*/  @P0 LEA.HI.X R7, R7, c[0x0][0x1cc], R3, 0x1, P1 ;  /* 0x0000730007070a11 */ /* 0x000fe200008f0c03 */
[----:B---3--:R-:W-:Y:S01]  /*bb60*/  FADD.FTZ R0, -R132, R135 ;  /* 0x0000008784007221 */ /* 0x008fe20000010100 */
[----:B------:R-:W-:Y:S01]  /*bb70*/  @P0 IADD3 R12, P1, R28, 0xc0, RZ ;  /* 0x000000c01c0c0810 */ /* 0x000fe20007f3e0ff */
[----:B------:R1:W-:Y:S01]  /*bb80*/  MUFU.EX2 R135, R8 ;  /* 0x0000000800877308 */ /* 0x0003e20000000800 */
[----:B----4-:R-:W-:Y:S01]  /*bb90*/  FMUL.FTZ R24, R2, R156 ;  /* 0x0000009c02187220 */ /* 0x010fe20000410000 */
[----:B------:R2:W-:Y:S01]  /*bba0*/  @P0 LDGSTS.E.BYPASS.LTC128B.128 [R131+0x14100], [R6.64], !P3 ;  /* 0x1410000006830fae */ /* 0x0005e2000d901d46 */
[----:B------:R-:W-:Y:S01]  /*bbb0*/  @P0 IADD3 R3, P6, R5, R12, RZ ;  /* 0x0000000c05030210 */ /* 0x000fe20007fde0ff */
[----:B------:R-:W-:Y:S01]  /*bbc0*/  FMUL.FTZ R0, R0, c[0x0][0x2d0] ;  /* 0x0000b40000007a20 */ /* 0x000fe20000410000 */
[----:B------:R-:W-:Y:S01]  /*bbd0*/  @P0 IADD3.X R9, RZ, R26, RZ, P1, !PT ;  /* 0x0000001aff090210 */ /* 0x000fe20000ffe4ff */
[C---:B------:R-:W-:Y:S02]  /*bbe0*/  FMUL.FTZ R25, R2.reuse, R157 ;  /* 0x0000009d02197220 */ /* 0x040fe40000410000 */
[C---:B------:R-:W-:Y:S02]  /*bbf0*/  FMUL.FTZ R36, R2.reuse, R36 ;  /* 0x0000002402247220 */ /* 0x040fe40000410000 */
[----:B------:R-:W3:Y:S01]  /*bc00*/  MUFU.EX2 R0, R0 ;  /* 0x0000000000007308 */ /* 0x000ee20000000800 */
[C---:B------:R-:W-:Y:S02]  /*bc10*/  FMUL.FTZ R37, R2.reuse, R37 ;  /* 0x0000002502257220 */ /* 0x040fe40000410000 */
[C---:B------:R-:W-:Y:S02]  /*bc20*/  FMUL.FTZ R40, R2.reuse, R40 ;  /* 0x0000002802287220 */ /* 0x040fe40000410000 */
[C---:B------:R-:W-:Y:S02]  /*bc30*/  FMUL.FTZ R41, R2.reuse, R41 ;  /* 0x0000002902297220 */ /* 0x040fe40000410000 */
[C---:B------:R-:W-:Y:S02]  /*bc40*/  FMUL.FTZ R44, R2.reuse, R44 ;  /* 0x0000002c022c7220 */ /* 0x040fe40000410000 */
[C---:B------:R-:W-:Y:S02]  /*bc50*/  FMUL.FTZ R45, R2.reuse, R45 ;  /* 0x0000002d022d7220 */ /* 0x040fe40000410000 */
[C---:B------:R-:W-:Y:S02]  /*bc60*/  FMUL.FTZ R48, R2.reuse, R48 ;  /* 0x0000003002307220 */ /* 0x040fe40000410000 */
[C---:B------:R-:W-:Y:S01]  /*bc70*/  FMUL.FTZ R49, R2.reuse, R49 ;  /* 0x0000003102317220 */ /* 0x040fe20000410000 */
[----:B-1----:R-:W-:Y:S01]  /*bc80*/  @P0 MOV R8, c[0x0][0x1e4] ;  /* 0x0000790000080a02 */ /* 0x002fe20000000f00 */
[C---:B------:R-:W-:Y:S02]  /*bc90*/  FMUL.FTZ R52, R2.reuse, R52 ;  /* 0x0000003402347220 */ /* 0x040fe40000410000 */
[C---:B------:R-:W-:Y:S01]  /*bca0*/  FMUL.FTZ R53, R2.reuse, R53 ;  /* 0x0000003502357220 */ /* 0x040fe20000410000 */
[C---:B--2---:R-:W-:Y:S01]  /*bcb0*/  @P0 LEA R6, P1, R3.reuse, c[0x0][0x1c8], 0x1 ;  /* 0x0000720003060a11 */ /* 0x044fe200078208ff */
[----:B------:R-:W-:Y:S01]  /*bcc0*/  FMUL.FTZ R56, R2, R56 ;  /* 0x0000003802387220 */ /* 0x000fe20000410000 */
[----:B------:R-:W-:Y:S01]  /*bcd0*/  @P0 IADD3.X R7, R4, R9, RZ, P6, !PT ;  /* 0x0000000904070210 */ /* 0x000fe200037fe4ff */
[----:B------:R-:W-:Y:S02]  /*bce0*/  FMUL.FTZ R57, R2, R57 ;  /* 0x0000003902397220 */ /* 0x000fe40000410000 */
[C---:B---3--:R-:W-:Y:S01]  /*bcf0*/  FMUL.FTZ R27, R0.reuse, R159 ;  /* 0x0000009f001b7220 */ /* 0x048fe20000410000 */
[----:B------:R-:W-:Y:S01]  /*bd00*/  @P0 LEA.HI.X R7, R3, c[0x0][0x1cc], R7, 0x1, P1 ;  /* 0x0000730003070a11 */ /* 0x000fe200008f0c07 */
[C---:B------:R-:W-:Y:S01]  /*bd10*/  FMUL.FTZ R38, R0.reuse, R38 ;  /* 0x0000002600267220 */ /* 0x040fe20000410000 */
[----:B------:R-:W-:Y:S01]  /*bd20*/  @P0 MOV R3, c[0x0][0x1e0] ;  /* 0x0000780000030a02 */ /* 0x000fe20000000f00 */
[C---:B------:R-:W-:Y:S02]  /*bd30*/  FMUL.FTZ R39, R0.reuse, R39 ;  /* 0x0000002700277220 */ /* 0x040fe40000410000 */
[----:B------:R1:W-:Y:S01]  /*bd40*/  @P0 LDGSTS.E.BYPASS.LTC128B.128 [R131+0x16100], [R6.64], !P2 ;  /* 0x1610000006830fae */ /* 0x0003e2000d101d46 */
[C---:B------:R-:W-:Y:S01]  /*bd50*/  @P0 LEA R5, P1, R3.reuse, R5, 0x5 ;  /* 0x0000000503050211 */ /* 0x040fe200078228ff */
[C---:B------:R-:W-:Y:S02]  /*bd60*/  FMUL.FTZ R42, R0.reuse, R42 ;  /* 0x0000002a002a7220 */ /* 0x040fe40000410000 */
[C---:B------:R-:W-:Y:S01]  /*bd70*/  FMUL.FTZ R43, R0.reuse, R43 ;  /* 0x0000002b002b7220 */ /* 0x040fe20000410000 */
[----:B------:R-:W-:Y:S01]  /*bd80*/  @P0 LEA.HI.X R4, R3, R4, R8, 0x5, P1 ;  /* 0x0000000403040211 */ /* 0x000fe200008f2c08 */
[C---:B------:R-:W-:Y:S01]  /*bd90*/  FMUL.FTZ R46, R0.reuse, R46 ;  /* 0x0000002e002e7220 */ /* 0x040fe20000410000 */
[----:B------:R-:W-:Y:S01]  /*bda0*/  @P0 IADD3 R3, P6, R5, R28, RZ ;  /* 0x0000001c05030210 */ /* 0x000fe20007fde0ff */
[C---:B------:R-:W-:Y:S02]  /*bdb0*/  FMUL.FTZ R47, R0.reuse, R47 ;  /* 0x0000002f002f7220 */ /* 0x040fe40000410000 */
[C---:B------:R-:W-:Y:S01]  /*bdc0*/  FMUL.FTZ R50, R0.reuse, R50 ;  /* 0x0000003200327220 */ /* 0x040fe20000410000 */
[----:B------:R-:W-:Y:S01]  /*bdd0*/  @P0 LEA R10, P1, R3, c[0x0][0x1c8], 0x1 ;  /* 0x00007200030a0a11 */ /* 0x000fe200078208ff */
[C---:B------:R-:W-:Y:S02]  /*bde0*/  FMUL.FTZ R51, R0.reuse, R51 ;  /* 0x0000003300337220 */ /* 0x040fe40000410000 */
[C---:B------:R-:W-:Y:S02]  /*bdf0*/  FMUL.FTZ R54, R0.reuse, R54 ;  /* 0x0000003600367220 */ /* 0x040fe40000410000 */
[C---:B------:R-:W-:Y:S02]  /*be00*/  FMUL.FTZ R55, R0.reuse, R55 ;  /* 0x0000003700377220 */ /* 0x040fe40000410000 */
[C---:B------:R-:W-:Y:S02]  /*be10*/  FMUL.FTZ R58, R0.reuse, R58 ;  /* 0x0000003a003a7220 */ /* 0x040fe40000410000 */
[----:B------:R-:W-:Y:S02]  /*be20*/  FMUL.FTZ R59, R0, R59 ;  /* 0x0000003b003b7220 */ /* 0x000fe40000410000 */
[C---:B------:R-:W-:Y:S02]  /*be30*/  FMUL.FTZ R60, R2.reuse, R60 ;  /* 0x0000003c023c7220 */ /* 0x040fe40000410000 */
[----:B------:R-:W-:Y:S02]  /*be40*/  FMUL.FTZ R61, R2, R61 ;  /* 0x0000003d023d7220 */ /* 0x000fe40000410000 */
[----:B------:R-:W-:Y:S01]  /*be50*/  FMUL.FTZ R62, R0, R62 ;  /* 0x0000003e003e7220 */ /* 0x000fe20000410000 */
[----:B-1----:R-:W-:Y:S01]  /*be60*/  @P0 IADD3.X R6, R4, R26, RZ, P6, !PT ;  /* 0x0000001a04060210 */ /* 0x002fe200037fe4ff */
[--C-:B------:R-:W-:Y:S02]  /*be70*/  FFMA.FTZ R7, R183, c[0x0][0x2d0], -R181.reuse ;  /* 0x0000b400b7077a23 */ /* 0x100fe400000108b5 */
[----:B------:R-:W-:Y:S01]  /*be80*/  FMUL.FTZ R26, R0, R158 ;  /* 0x0000009e001a7220 */ /* 0x000fe20000410000 */
[----:B------:R-:W-:Y:S01]  /*be90*/  @P0 LEA.HI.X R11, R3, c[0x0][0x1cc], R6, 0x1, P1 ;  /* 0x00007300030b0a11 */ /* 0x000fe200008f0c06 */
[----:B------:R-:W-:Y:S01]  /*bea0*/  FFMA.FTZ R3, R180, c[0x0][0x2d0], -R181 ;  /* 0x0000b400b4037a23 */ /* 0x000fe200000108b5 */
[----:B------:R1:W-:Y:S01]  /*beb0*/  MUFU.EX2 R190, R7 ;  /* 0x0000000700be7308 */ /* 0x0003e20000000800 */
[C---:B------:R-:W-:Y:S01]  /*bec0*/  @P0 IADD3 R6, P1, R5.reuse, R16, RZ ;  /* 0x0000001005060210 */ /* 0x040fe20007f3e0ff */
[----:B------:R-:W-:Y:S01]  /*bed0*/  FMUL.FTZ R16, R2, R148 ;  /* 0x0000009402107220 */ /* 0x000fe20000410000 */
[----:B------:R2:W-:Y:S01]  /*bee0*/  @P0 LDGSTS.E.BYPASS.LTC128B.128 [R131+0x11100], [R10.64], !P5 ;  /* 0x111000000a830fae */ /* 0x0005e2000e901d46 */
[----:B------:R-:W-:Y:S01]  /*bef0*/  MOV R148, R34 ;  /* 0x0000002200947202 */ /* 0x000fe20000000f00 */
[----:B------:R-:W-:Y:S01]  /*bf00*/  FMUL.FTZ R34, R0, R166 ;  /* 0x000000a600227220 */ /* 0x000fe20000410000 */
[----:B------:R-:W-:Y:S01]  /*bf10*/  @P0 IADD3.X R15, R4, R15, RZ, P1, !PT ;  /* 0x0000000f040f0210 */ /* 0x000fe20000ffe4ff */
[----:B------:R-:W-:Y:S02]  /*bf20*/  FMUL.FTZ R63, R0, R63 ;  /* 0x0000003f003f7220 */ /* 0x000fe40000410000 */
[C---:B------:R-:W-:Y:S01]  /*bf30*/  FMUL.FTZ R64, R2.reuse, R64 ;  /* 0x0000004002407220 */ /* 0x040fe20000410000 */
[----:B------:R3:W4:Y:S01]  /*bf40*/  MUFU.EX2 R173, R3 ;  /* 0x0000000300ad7308 */ /* 0x0007220000000800 */
[----:B------:R-:W-:Y:S02]  /*bf50*/  FMUL.FTZ R65, R2, R65 ;  /* 0x0000004102417220 */ /* 0x000fe40000410000 */
[C---:B------:R-:W-:Y:S02]  /*bf60*/  FMUL.FTZ R66, R0.reuse, R66 ;  /* 0x0000004200427220 */ /* 0x040fe40000410000 */
[----:B------:R-:W-:Y:S02]  /*bf70*/  FMUL.FTZ R67, R0, R67 ;  /* 0x0000004300437220 */ /* 0x000fe40000410000 */
[C---:B------:R-:W-:Y:S02]  /*bf80*/  FMUL.FTZ R68, R2.reuse, R68 ;  /* 0x0000004402447220 */ /* 0x040fe40000410000 */
[----:B------:R-:W-:Y:S02]  /*bf90*/  FMUL.FTZ R69, R2, R69 ;  /* 0x0000004502457220 */ /* 0x000fe40000410000 */
[C---:B------:R-:W-:Y:S02]  /*bfa0*/  FMUL.FTZ R70, R0.reuse, R70 ;  /* 0x0000004600467220 */ /* 0x040fe40000410000 */
[----:B------:R-:W-:Y:S01]  /*bfb0*/  FMUL.FTZ R71, R0, R71 ;  /* 0x0000004700477220 */ /* 0x000fe20000410000 */
[C---:B-1----:R-:W-:Y:S01]  /*bfc0*/  @P0 IADD3 R7, P6, R5.reuse, R14, RZ ;  /* 0x0000000e05070210 */ /* 0x042fe20007fde0ff */
[C---:B------:R-:W-:Y:S01]  /*bfd0*/  FMUL.FTZ R72, R2.reuse, R72 ;  /* 0x0000004802487220 */ /* 0x040fe20000410000 */
[----:B------:R-:W-:Y:S01]  /*bfe0*/  @P0 IADD3 R5, P1, R5, R12, RZ ;  /* 0x0000000c05050210 */ /* 0x000fe20007f3e0ff */
[----:B------:R-:W-:Y:S01]  /*bff0*/  FMUL.FTZ R73, R2, R73 ;  /* 0x0000004902497220 */ /* 0x000fe20000410000 */
[----:B------:R-:W-:Y:S01]  /*c000*/  @P0 IADD3.X R13, R4, R13, RZ, P6, !PT ;  /* 0x0000000d040d0210 */ /* 0x000fe200037fe4ff */
[----:B------:R-:W-:Y:S01]  /*c010*/  FMUL.FTZ R74, R0, R74 ;  /* 0x0000004a004a7220 */ /* 0x000fe20000410000 */
[----:B------:R-:W-:Y:S01]  /*c020*/  @P0 IADD3.X R14, R4, R9, RZ, P1, !PT ;  /* 0x00000009040e0210 */ /* 0x000fe20000ffe4ff */
[----:B--2---:R-:W-:Y:S01]  /*c030*/  FMUL.FTZ R10, R0, R142 ;  /* 0x0000008e000a7220 */ /* 0x004fe20000410000 */
[----:B------:R-:W-:Y:S01]  /*c040*/  @P0 LEA R8, P6, R6, c[0x0][0x1c8], 0x1 ;  /* 0x0000720006080a11 */ /* 0x000fe200078c08ff */
[----:B------:R-:W-:Y:S02]  /*c050*/  FMUL.FTZ R11, R0, R143 ;  /* 0x0000008f000b7220 */ /* 0x000fe40000410000 */
[----:B---3--:R-:W-:Y:S01]  /*c060*/  FMUL.FTZ R3, R132, c[0x0][0x2d0] ;  /* 0x0000b40084037a20 */ /* 0x008fe20000410000 */
[----:B------:R-:W-:Y:S01]  /*c070*/  @P0 LEA.HI.X R9, R6, c[0x0][0x1cc], R15, 0x1, P6 ;  /* 0x0000730006090a11 */ /* 0x000fe200030f0c0f */
[----:B------:R-:W-:Y:S01]  /*c080*/  FMUL.FTZ R75, R0, R75 ;  /* 0x0000004b004b7220 */ /* 0x000fe20000410000 */
[----:B------:R-:W-:Y:S01]  /*c090*/  @P0 LEA R6, P1, R7, c[0x0][0x1c8], 0x1 ;  /* 0x0000720007060a11 */ /* 0x000fe200078208ff */
[----:B------:R-:W-:Y:S01]  /*c0a0*/  FFMA.FTZ R4, R187, c[0x0][0x2d0], -R3 ;  /* 0x0000b400bb047a23 */ /* 0x000fe20000010803 */
[----:B------:R-:W-:Y:S01]  /*c0b0*/  MOV R187, R22 ;  /* 0x0000001600bb7202 */ /* 0x000fe20000000f00 */
[----:B------:R1:W-:Y:S01]  /*c0c0*/  @P0 LDGSTS.E.BYPASS.LTC128B.128 [R131+0x13100], [R8.64], !P4 ;  /* 0x1310000008830fae */ /* 0x0003e2000e101d46 */
[----:B------:R-:W-:Y:S01]  /*c0d0*/  @P0 LEA.HI.X R7, R7, c[0x0][0x1cc], R13, 0x1, P1 ;  /* 0x0000730007070a11 */ /* 0x000fe200008f0c0d */
[----:B------:R2:W-:Y:S01]  /*c0e0*/  MUFU.EX2 R180, R4 ;  /* 0x0000000400b47308 */ /* 0x0005e20000000800 */
[--C-:B------:R-:W-:Y:S01]  /*c0f0*/  FFMA.FTZ R12, R188, c[0x0][0x2d0], -R3.reuse ;  /* 0x0000b400bc0c7a23 */ /* 0x100fe20000010803 */
[----:B------:R-:W-:Y:S01]  /*c100*/  MOV R188, R21 ;  /* 0x0000001500bc7202 */ /* 0x000fe20000000f00 */
[C---:B------:R-:W-:Y:S02]  /*c110*/  FMUL.FTZ R76, R2.reuse, R76 ;  /* 0x0000004c024c7220 */ /* 0x040fe40000410000 */
[----:B------:R-:W-:Y:S01]  /*c120*/  FMUL.FTZ R77, R2, R77 ;  /* 0x0000004d024d7220 */ /* 0x000fe20000410000 */
[----:B------:R3:W-:Y:S01]  /*c130*/  @P0 LDGSTS.E.BYPASS.LTC128B.128 [R131+0x15100], [R6.64], !P3 ;  /* 0x1510000006830fae */ /* 0x0007e2000d901d46 */
[C---:B------:R-:W-:Y:S02]  /*c140*/  FMUL.FTZ R78, R0.reuse, R78 ;  /* 0x0000004e004e7220 */ /* 0x040fe40000410000 */
[----:B------:R-:W-:Y:S01]  /*c150*/  FMUL.FTZ R79, R0, R79 ;  /* 0x0000004f004f7220 */ /* 0x000fe20000410000 */
[----:B------:R3:W3:Y:S01]  /*c160*/  MUFU.EX2 R182, R12 ;  /* 0x0000000c00b67308 */ /* 0x0006e20000000800 */
[C---:B------:R-:W-:Y:S02]  /*c170*/  FMUL.FTZ R80, R2.reuse, R80 ;  /* 0x0000005002507220 */ /* 0x040fe40000410000 */
[----:B------:R-:W-:Y:S02]  /*c180*/  FMUL.FTZ R81, R2, R81 ;  /* 0x0000005102517220 */ /* 0x000fe40000410000 */
[C---:B------:R-:W-:Y:S02]  /*c190*/  FMUL.FTZ R82, R0.reuse, R82 ;  /* 0x0000005200527220 */ /* 0x040fe40000410000 */
[----:B------:R-:W-:Y:S02]  /*c1a0*/  FMUL.FTZ R83, R0, R83 ;  /* 0x0000005300537220 */ /* 0x000fe40000410000 */
[C---:B------:R-:W-:Y:S02]  /*c1b0*/  FMUL.FTZ R84, R2.reuse, R84 ;  /* 0x0000005402547220 */ /* 0x040fe40000410000 */
[----:B------:R-:W-:Y:S02]  /*c1c0*/  FMUL.FTZ R85, R2, R85 ;  /* 0x0000005502557220 */ /* 0x000fe40000410000 */
[----:B------:R-:W-:Y:S01]  /*c1d0*/  FMUL.FTZ R86, R0, R86 ;  /* 0x0000005600567220 */ /* 0x000fe20000410000 */
[----:B--2---:R-:W-:Y:S01]  /*c1e0*/  @P0 LEA R4, P1, R5, c[0x0][0x1c8], 0x1 ;  /* 0x0000720005040a11 */ /* 0x004fe200078208ff */
[--C-:B-1----:R-:W-:Y:S01]  /*c1f0*/  FFMA.FTZ R8, R185, c[0x0][0x2d0], -R3.reuse ;  /* 0x0000b400b9087a23 */ /* 0x102fe20000010803 */
[----:B------:R-:W-:Y:S01]  /*c200*/  MOV R185, R19 ;  /* 0x0000001300b97202 */ /* 0x000fe20000000f00 */
[----:B------:R-:W-:Y:S01]  /*c210*/  FMUL.FTZ R9, R2, R141 ;  /* 0x0000008d02097220 */ /* 0x000fe20000410000 */
[----:B------:R-:W-:Y:S01]  /*c220*/  @P0 LEA.HI.X R5, R5, c[0x0][0x1cc], R14, 0x1, P1 ;  /* 0x0000730005050a11 */ /* 0x000fe200008f0c0e */
[----:B------:R1:W-:Y:S01]  /*c230*/  MUFU.EX2 R183, R8 ;  /* 0x0000000800b77308 */ /* 0x0003e20000000800 */
[C---:B------:R-:W-:Y:S02]  /*c240*/  FMUL.FTZ R19, R0.reuse, R151 ;  /* 0x0000009700137220 */ /* 0x040fe40000410000 */
[C---:B------:R-:W-:Y:S01]  /*c250*/  FMUL.FTZ R87, R0.reuse, R87 ;  /* 0x0000005700577220 */ /* 0x040fe20000410000 */
[----:B------:R2:W-:Y:S01]  /*c260*/  @P0 LDGSTS.E.BYPASS.LTC128B.128 [R131+0x17100], [R4.64], !P2 ;  /* 0x1710000004830fae */ /* 0x0005e2000d101d46 */
[C---:B---3--:R-:W-:Y:S01]  /*c270*/  FMUL.FTZ R6, R0.reuse, R138 ;  /* 0x0000008a00067220 */ /* 0x048fe20000410000 */
[----:B----4-:R-:W-:Y:S01]  /*c280*/  F2FP.BF16.PACK_AB R138, R173, R190 ;  /* 0x000000bead8a723e */ /* 0x010fe200000010ff */
[----:B------:R-:W-:Y:S02]  /*c290*/  FMUL.FTZ R7, R0, R139 ;  /* 0x0000008b00077220 */ /* 0x000fe40000410000 */
[C---:B------:R-:W-:Y:S02]  /*c2a0*/  FMUL.FTZ R88, R2.reuse, R88 ;  /* 0x0000005802587220 */ /* 0x040fe40000410000 */
[----:B------:R-:W-:Y:S01]  /*c2b0*/  FMUL.FTZ R89, R2, R89 ;  /* 0x0000005902597220 */ /* 0x000fe20000410000 */
[----:B------:R-:W3:Y:S01]  /*c2c0*/  LDSM.16.MT88.4 R12, [R248] ;  /* 0x00000000f80c783b */ /* 0x000ee20000004200 */
[C---:B------:R-:W-:Y:S02]  /*c2d0*/  FMUL.FTZ R90, R0.reuse, R90 ;  /* 0x0000005a005a7220 */ /* 0x040fe40000410000 */
[----:B------:R-:W-:Y:S02]  /*c2e0*/  FMUL.FTZ R91, R0, R91 ;  /* 0x0000005b005b7220 */ /* 0x000fe40000410000 */
[C---:B------:R-:W-:Y:S02]  /*c2f0*/  FMUL.FTZ R92, R2.reuse, R92 ;  /* 0x0000005c025c7220 */ /* 0x040fe40000410000 */
[----:B------:R-:W-:Y:S01]  /*c300*/  FMUL.FTZ R93, R2, R93 ;  /* 0x0000005d025d7220 */ /* 0x000fe20000410000 */
[----:B------:R-:W-:Y:S01]  /*c310*/  LDSM.16.MT88.4 R28, [R251] ;  /* 0x00000000fb1c783b */ /* 0x000fe20000004200 */
[C---:B------:R-:W-:Y:S02]  /*c320*/  FMUL.FTZ R94, R0.reuse, R94 ;  /* 0x0000005e005e7220 */ /* 0x040fe40000410000 */
[----:B------:R-:W-:Y:S02]  /*c330*/  FMUL.FTZ R95, R0, R95 ;  /* 0x0000005f005f7220 */ /* 0x000fe40000410000 */
[C---:B-1----:R-:W-:Y:S02]  /*c340*/  FMUL.FTZ R8, R2.reuse, R140 ;  /* 0x0000008c02087220 */ /* 0x042fe40000410000 */
[C---:B------:R-:W-:Y:S01]  /*c350*/  FMUL.FTZ R96, R2.reuse, R96 ;  /* 0x0000006002607220 */ /* 0x040fe20000410000 */
[----:B------:R-:W0:Y:S01]  /*c360*/  LDGDEPBAR ;  /* 0x00000000000079af */ /* 0x000e220000000000 */
[----:B------:R-:W-:Y:S02]  /*c370*/  FMUL.FTZ R97, R2, R97 ;  /* 0x0000006102617220 */ /* 0x000fe40000410000 */
[----:B--2---:R-:W-:Y:S01]  /*c380*/  FFMA.FTZ R4, R186, c[0x0][0x2d0], -R3 ;  /* 0x0000b400ba047a23 */ /* 0x004fe20000010803 */
[----:B------:R-:W-:Y:S01]  /*c390*/  MOV R186, R20 ;  /* 0x0000001400ba7202 */ /* 0x000fe20000000f00 */
[----:B------:R-:W-:Y:S01]  /*c3a0*/  FMUL.FTZ R5, R2, R137 ;  /* 0x0000008902057220 */ /* 0x000fe20000410000 */
[----:B------:R-:W-:Y:S01]  /*c3b0*/  F2FP.BF16.PACK_AB R137, R182, R180 ;  /* 0x000000b4b689723e */ /* 0x000fe200000010ff */
[----:B------:R-:W1:Y:S01]  /*c3c0*/  MUFU.EX2 R184, R4 ;  /* 0x0000000400b87308 */ /* 0x000e620000000800 */
[----:B------:R-:W2:Y:S01]  /*c3d0*/  LDL.LU R131, [R1+0x12c] ;  /* 0x00012c0001837983 */ /* 0x000ea20000300800 */
[C---:B------:R-:W-:Y:S02]  /*c3e0*/  FMUL.FTZ R98, R0.reuse, R98 ;  /* 0x0000006200627220 */ /* 0x040fe40000410000 */
[----:B------:R-:W-:Y:S01]  /*c3f0*/  FMUL.FTZ R99, R0, R99 ;  /* 0x0000006300637220 */ /* 0x000fe20000410000 */
[----:B------:R-:W4:Y:S01]  /*c400*/  LDL R140, [R1+0x48] ;  /* 0x00004800018c7983 */ /* 0x000f220000100800 */
[C---:B------:R-:W-:Y:S02]  /*c410*/  FMUL.FTZ R100, R2.reuse, R100 ;  /* 0x0000006402647220 */ /* 0x040fe40000410000 */
[----:B------:R-:W-:Y:S01]  /*c420*/  FMUL.FTZ R101, R2, R101 ;  /* 0x0000006502657220 */ /* 0x000fe20000410000 */
[----:B------:R-:W3:Y:S01]  /*c430*/  LDSM.16.MT88.4 R20, [R252] ;  /* 0x00000000fc14783b */ /* 0x000ee20000004200 */
        /* <DEDUP_REMOVED lines=8> */
[----:B------:R-:W-:Y:S01]  /*c4c0*/  FMUL.FTZ R4, R2, R136 ;  /* 0x0000008802047220 */ /* 0x000fe20000410000 */
[----:B------:R-:W-:Y:S01]  /*c4d0*/  F2FP.BF16.PACK_AB R136, R189, R135 ;  /* 0x00000087bd88723e */ /* 0x000fe200000010ff */
[--C-:B------:R-:W-:Y:S02]  /*c4e0*/  FFMA.FTZ R157, R176, c[0x0][0x2d0], -R181.reuse ;  /* 0x0000b400b09d7a23 */ /* 0x100fe400000108b5 */
[--C-:B------:R-:W-:Y:S02]  /*c4f0*/  FFMA.FTZ R158, R177, c[0x0][0x2d0], -R181.reuse ;  /* 0x0000b400b19e7a23 */ /* 0x100fe400000108b5 */
[--C-:B------:R-:W-:Y:S02]  /*c500*/  FFMA.FTZ R159, R178, c[0x0][0x2d0], -R181.reuse ;  /* 0x0000b400b29f7a23 */ /* 0x100fe400000108b5 */
[C---:B---3--:R-:W-:Y:S05]  /*c510*/  HMMA.16816.F32.BF16 R4, R136.reuse, R12, R4 ;  /* 0x0000000c8804723c */ /* 0x048fea0000041804 */
[C---:B------:R-:W-:Y:S02]  /*c520*/  FMUL.FTZ R109, R2.reuse, R109 ;  /* 0x0000006d026d7220 */ /* 0x040fe40000410000 */
[C---:B------:R-:W-:Y:S01]  /*c530*/  FMUL.FTZ R12, R2.reuse, R144 ;  /* 0x00000090020c7220 */ /* 0x040fe20000410000 */
[C---:B------:R-:W-:Y:S04]  /*c540*/  HMMA.16816.F32.BF16 R8, R136.reuse, R14, R8 ;  /* 0x0000000e8808723c */ /* 0x040fe80000041808 */
[----:B------:R-:W-:Y:S01]  /*c550*/  FMUL.FTZ R13, R2, R145 ;  /* 0x00000091020d7220 */ /* 0x000fe20000410000 */
[----:B------:R-:W-:Y:S01]  /*c560*/  MOV R144, R18 ;  /* 0x0000001200907202 */ /* 0x000fe20000000f00 */
[C---:B------:R-:W-:Y:S01]  /*c570*/  FMUL.FTZ R18, R0.reuse, R150 ;  /* 0x0000009600127220 */ /* 0x040fe20000410000 */
[----:B------:R-:W-:Y:S01]  /*c580*/  MOV R145, R17 ;  /* 0x0000001100917202 */ /* 0x000fe20000000f00 */
[C---:B------:R-:W-:Y:S01]  /*c590*/  FMUL.FTZ R14, R0.reuse, R146 ;  /* 0x00000092000e7220 */ /* 0x040fe20000410000 */
[----:B------:R-:W-:Y:S03]  /*c5a0*/  MOV R146, R186 ;  /* 0x000000ba00927202 */ /* 0x000fe60000000f00 */
[----:B------:R-:W-:Y:S01]  /*c5b0*/  FMUL.FTZ R15, R0, R147 ;  /* 0x00000093000f7220 */ /* 0x000fe20000410000 */
[----:B------:R-:W-:Y:S01]  /*c5c0*/  MOV R147, R35 ;  /* 0x0000002300937202 */ /* 0x000fe20000000f00 */
[----:B------:R-:W-:Y:S01]  /*c5d0*/  FMUL.FTZ R17, R2, R149 ;  /* 0x0000009502117220 */ /* 0x000fe20000410000 */
[----:B------:R-:W-:Y:S01]  /*c5e0*/  MOV R186, R188 ;  /* 0x000000bc00ba7202 */ /* 0x000fe20000000f00 */
[C---:B------:R-:W-:Y:S01]  /*c5f0*/  FMUL.FTZ R35, R0.reuse, R167 ;  /* 0x000000a700237220 */ /* 0x040fe20000410000 */
[----:B------:R-:W-:Y:S01]  /*c600*/  MOV R150, R147 ;  /* 0x0000009300967202 */ /* 0x000fe20000000f00 */
[----:B------:R-:W-:Y:S01]  /*c610*/  FMUL.FTZ R110, R0, R110 ;  /* 0x0000006e006e7220 */ /* 0x000fe20000410000 */
[C---:B------:R-:W-:Y:S03]  /*c620*/  HMMA.16816.F32.BF16 R12, R136.reuse, R20, R12 ;  /* 0x00000014880c723c */ /* 0x040fe6000004180c */
[----:B------:R-:W-:Y:S01]  /*c630*/  MOV R149, R33 ;  /* 0x0000002100957202 */ /* 0x000fe20000000f00 */
[----:B------:R-:W-:Y:S01]  /*c640*/  FMUL.FTZ R33, R2, R165 ;  /* 0x000000a502217220 */ /* 0x000fe20000410000 */
[----:B------:R-:W-:Y:S01]  /*c650*/  MOV R188, R187 ;  /* 0x000000bb00bc7202 */ /* 0x000fe20000000f00 */
[----:B------:R-:W-:Y:S01]  /*c660*/  FMUL.FTZ R111, R0, R111 ;  /* 0x0000006f006f7220 */ /* 0x000fe20000410000 */
[----:B------:R-:W-:Y:S01]  /*c670*/  MOV R187, R134 ;  /* 0x0000008600bb7202 */ /* 0x000fe20000000f00 */
[C---:B------:R-:W-:Y:S04]  /*c680*/  HMMA.16816.F32.BF16 R16, R136.reuse, R22, R16 ;  /* 0x000000168810723c */ /* 0x040fe80000041810 */
[----:B------:R-:W-:Y:S01]  /*c690*/  FMUL.FTZ R20, R2, R152 ;  /* 0x0000009802147220 */ /* 0x000fe20000410000 */
[----:B------:R-:W-:Y:S01]  /*c6a0*/  MOV R134, R32 ;  /* 0x0000002000867202 */ /* 0x000fe20000000f00 */
[----:B------:R-:W3:Y:S01]  /*c6b0*/  LDL R152, [R1+0x4] ;  /* 0x0000040001987983 */ /* 0x000ee20000100800 */
[C---:B------:R-:W-:Y:S02]  /*c6c0*/  FMUL.FTZ R22, R0.reuse, R154 ;  /* 0x0000009a00167220 */ /* 0x040fe40000410000 */
[----:B------:R-:W-:Y:S01]  /*c6d0*/  FMUL.FTZ R23, R0, R155 ;  /* 0x0000009b00177220 */ /* 0x000fe20000410000 */
[----:B------:R-:W3:Y:S02]  /*c6e0*/  LDL.LU R151, [R1+0x80] ;  /* 0x0000800001977983 */ /* 0x000ee40000300800 */
[C---:B------:R-:W-:Y:S01]  /*c6f0*/  FMUL.FTZ R21, R2.reuse, R153 ;  /* 0x0000009902157220 */ /* 0x040fe20000410000 */
[----:B------:R-:W-:Y:S01]  /*c700*/  MOV R153, R148 ;  /* 0x0000009400997202 */ /* 0x000fe20000000f00 */
[----:B------:R-:W-:Y:S01]  /*c710*/  FMUL.FTZ R32, R2, R164 ;  /* 0x000000a402207220 */ /* 0x000fe20000410000 */
[----:B------:R-:W-:Y:S01]  /*c720*/  MOV R148, R146 ;  /* 0x0000009200947202 */ /* 0x000fe20000000f00 */
[--C-:B------:R-:W-:Y:S02]  /*c730*/  FFMA.FTZ R134, R134, c[0x0][0x2d0], -R181.reuse ;  /* 0x0000b40086867a23 */ /* 0x100fe400000108b5 */
[C---:B------:R-:W-:Y:S01]  /*c740*/  FMUL.FTZ R112, R2.reuse, R112 ;  /* 0x0000007002707220 */ /* 0x040fe20000410000 */
[C---:B------:R-:W-:Y:S03]  /*c750*/  HMMA.16816.F32.BF16 R20, R136.reuse, R28, R20 ;  /* 0x0000001c8814723c */ /* 0x040fe60000041814 */
[----:B------:R-:W-:Y:S02]  /*c760*/  FMUL.FTZ R113, R2, R113 ;  /* 0x0000007102717220 */ /* 0x000fe40000410000 */
[----:B------:R-:W-:Y:S02]  /*c770*/  FMUL.FTZ R114, R0, R114 ;  /* 0x0000007200727220 */ /* 0x000fe40000410000 */
[C---:B------:R-:W-:Y:S01]  /*c780*/  FMUL.FTZ R28, R2.reuse, R160 ;  /* 0x000000a0021c7220 */ /* 0x040fe20000410000 */
[C---:B------:R-:W-:Y:S01]  /*c790*/  HMMA.16816.F32.BF16 R24, R136.reuse, R30, R24 ;  /* 0x0000001e8818723c */ /* 0x040fe20000041818 */
[----:B------:R1:W-:Y:S03]  /*c7a0*/  MUFU.EX2 R160, R134 ;  /* 0x0000008600a07308 */ /* 0x0003e60000000800 */
[----:B------:R-:W-:Y:S02]  /*c7b0*/  FMUL.FTZ R29, R2, R161 ;  /* 0x000000a1021d7220 */ /* 0x000fe40000410000 */
[C---:B------:R-:W-:Y:S02]  /*c7c0*/  FMUL.FTZ R115, R0.reuse, R115 ;  /* 0x0000007300737220 */ /* 0x040fe40000410000 */
[C---:B------:R-:W-:Y:S04]  /*c7d0*/  FMUL.FTZ R30, R0.reuse, R162 ;  /* 0x000000a2001e7220 */ /* 0x040fe80000410000 */
[----:B------:R-:W-:Y:S02]  /*c7e0*/  FMUL.FTZ R31, R0, R163 ;  /* 0x000000a3001f7220 */ /* 0x000fe40000410000 */
[C---:B------:R-:W-:Y:S02]  /*c7f0*/  FMUL.FTZ R116, R2.reuse, R116 ;  /* 0x0000007402747220 */ /* 0x040fe40000410000 */
[----:B------:R-:W-:Y:S02]  /*c800*/  FMUL.FTZ R117, R2, R117 ;  /* 0x0000007502757220 */ /* 0x000fe40000410000 */
[C---:B------:R-:W-:Y:S02]  /*c810*/  FMUL.FTZ R118, R0.reuse, R118 ;  /* 0x0000007600767220 */ /* 0x040fe40000410000 */
[----:B------:R-:W-:Y:S02]  /*c820*/  FMUL.FTZ R119, R0, R119 ;  /* 0x0000007700777220 */ /* 0x000fe40000410000 */
[C---:B------:R-:W-:Y:S02]  /*c830*/  FMUL.FTZ R120, R2.reuse, R120 ;  /* 0x0000007802787220 */ /* 0x040fe40000410000 */
[----:B------:R-:W-:Y:S02]  /*c840*/  FMUL.FTZ R121, R2, R121 ;  /* 0x0000007902797220 */ /* 0x000fe40000410000 */
[----:B-1----:R-:W-:Y:S01]  /*c850*/  FFMA.FTZ R134, R149, c[0x0][0x2d0], -R181 ;  /* 0x0000b40095867a23 */ /* 0x002fe200000108b5 */
[----:B------:R-:W-:Y:S01]  /*c860*/  MOV R149, R145 ;  /* 0x0000009100957202 */ /* 0x000fe20000000f00 */
[C---:B------:R-:W-:Y:S02]  /*c870*/  FMUL.FTZ R122, R0.reuse, R122 ;  /* 0x0000007a007a7220 */ /* 0x040fe40000410000 */
[----:B------:R1:W1:Y:S01]  /*c880*/  MUFU.EX2 R161, R134 ;  /* 0x0000008600a17308 */ /* 0x0002620000000800 */
        /* <DEDUP_REMOVED lines=8> */
[--C-:B------:R-:W-:Y:S02]  /*c910*/  FFMA.FTZ R169, R169, c[0x0][0x2d0], -R3.reuse ;  /* 0x0000b400a9a97a23 */ /* 0x100fe40000010803 */
[--C-:B-1----:R-:W-:Y:S04]  /*c920*/  FFMA.FTZ R134, R185, c[0x0][0x2d0], -R3.reuse ;  /* 0x0000b400b9867a23 */ /* 0x102fe80000010803 */
[----:B------:R1:W-:Y:S02]  /*c930*/  MUFU.EX2 R156, R134 ;  /* 0x00000086009c7308 */ /* 0x0003e40000000800 */
[----:B-1----:R-:W-:Y:S08]  /*c940*/  FFMA.FTZ R134, R171, c[0x0][0x2d0], -R3 ;  /* 0x0000b400ab867a23 */ /* 0x002ff00000010803 */
[----:B------:R1:W1:Y:S02]  /*c950*/  MUFU.EX2 R171, R134 ;  /* 0x0000008600ab7308 */ /* 0x0002640000000800 */
[--C-:B-1----:R-:W-:Y:S08]  /*c960*/  FFMA.FTZ R134, R170, c[0x0][0x2d0], -R181.reuse ;  /* 0x0000b400aa867a23 */ /* 0x102ff000000108b5 */
[----:B------:R1:W-:Y:S02]  /*c970*/  MUFU.EX2 R185, R134 ;  /* 0x0000008600b97308 */ /* 0x0003e40000000800 */
[----:B-1----:R-:W-:Y:S08]  /*c980*/  FFMA.FTZ R134, R191, c[0x0][0x2d0], -R181 ;  /* 0x0000b400bf867a23 */ /* 0x002ff000000108b5 */
[----:B------:R1:W1:Y:S02]  /*c990*/  MUFU.EX2 R165, R134 ;  /* 0x0000008600a57308 */ /* 0x0002640000000800 */
[--C-:B-1----:R-:W-:Y:S02]  /*c9a0*/  FFMA.FTZ R134, R144, c[0x0][0x2d0], -R3.reuse ;  /* 0x0000b40090867a23 */ /* 0x102fe40000010803 */
[----:B------:R-:W-:Y:S06]  /*c9b0*/  LDSM.16.MT88.4 R144, [R252+0x800] ;  /* 0x00080000fc90783b */ /* 0x000fec0000004200 */
[----:B------:R1:W-:Y:S02]  /*c9c0*/  MUFU.EX2 R170, R134 ;  /* 0x0000008600aa7308 */ /* 0x0003e40000000800 */
[----:B-1----:R-:W-:Y:S08]  /*c9d0*/  FFMA.FTZ R134, R153, c[0x0][0x2d0], -R3 ;  /* 0x0000b40099867a23 */ /* 0x002ff00000010803 */
[----:B------:R1:W1:Y:S01]  /*c9e0*/  MUFU.EX2 R164, R134 ;  /* 0x0000008600a47308 */ /* 0x0002620000000800 */
[----:B--2---:R-:W-:Y:S01]  /*c9f0*/  FMUL.FTZ R131, R0, R131 ;  /* 0x0000008300837220 */ /* 0x004fe20000410000 */
[----:B----4-:R-:W2:Y:S08]  /*ca00*/  LDSM.16.MT88.4 R140, [R140] ;  /* 0x000000008c8c783b */ /* 0x010eb00000004200 */
[----:B-1----:R-:W4:Y:S01]  /*ca10*/  LDL.LU R134, [R1+0x84] ;  /* 0x0000840001867983 */ /* 0x002f220000300800 */
[C---:B--2---:R-:W-:Y:S08]  /*ca20*/  HMMA.16816.F32.BF16 R28, R136.reuse, R140, R28 ;  /* 0x0000008c881c723c */ /* 0x044ff0000004181c */
[C---:B------:R-:W-:Y:S01]  /*ca30*/  HMMA.16816.F32.BF16 R32, R136.reuse, R142, R32 ;  /* 0x0000008e8820723c */ /* 0x040fe20000041820 */
[----:B------:R-:W1:Y:S03]  /*ca40*/  LDSM.16.MT88.4 R140, [R248+0x2000] ;  /* 0x00200000f88c783b */ /* 0x000e660000004200 */
[----:B---3--:R-:W-:Y:S02]  /*ca50*/  FFMA.FTZ R135, R2, R151, R135 ;  /* 0x0000009702877223 */ /* 0x008fe40000010087 */
[----:B------:R-:W-:Y:S02]  /*ca60*/  FFMA.FTZ R2, R150, c[0x0][0x2d0], -R181 ;  /* 0x0000b40096027a23 */ /* 0x000fe400000108b5 */
[----:B------:R-:W-:Y:S01]  /*ca70*/  FADD.FTZ R135, R189, R135 ;  /* 0x00000087bd877221 */ /* 0x000fe20000010000 */
        /* <DEDUP_REMOVED lines=14> */
[----:B------:R-:W1:Y:S03]  /*cb60*/  LDSM.16.MT88.4 R140, [R252+0x4000] ;  /* 0x00400000fc8c783b */ /* 0x000e660000004200 */
[----:B----4-:R-:W-:Y:S02]  /*cb70*/  FFMA.FTZ R134, R0, R134, R180 ;  /* 0x0000008600867223 */ /* 0x010fe400000100b4 */
[----:B------:R-:W-:Y:S02]  /*cb80*/  FFMA.FTZ R0, R186, c[0x0][0x2d0], -R3 ;  /* 0x0000b400ba007a23 */ /* 0x000fe40000010803 */
[----:B------:R-:W-:Y:S10]  /*cb90*/  MUFU.EX2 R186, R159 ;  /* 0x0000009f00ba7308 */ /* 0x000ff40000000800 */
[----:B------:R2:W-:Y:S01]  /*cba0*/  MUFU.EX2 R166, R0 ;  /* 0x0000000000a67308 */ /* 0x0005e20000000800 */
[C---:B-1----:R-:W-:Y:S08]  /*cbb0*/  HMMA.16816.F32.BF16 R76, R136.reuse, R140, R76 ;  /* 0x0000008c884c723c */ /* 0x042ff0000004184c */
[C---:B------:R-:W-:Y:S01]  /*cbc0*/  HMMA.16816.F32.BF16 R80, R136.reuse, R142, R80 ;  /* 0x0000008e8850723c */ /* 0x040fe20000041850 */
[----:B------:R-:W1:Y:S03]  /*cbd0*/  LDSM.16.MT88.4 R140, [R251+0x4000] ;  /* 0x00400000fb8c783b */ /* 0x000e660000004200 */
[--C-:B--2---:R-:W-:Y:S04]  /*cbe0*/  FFMA.FTZ R0, R188, c[0x0][0x2d0], -R181.reuse ;  /* 0x0000b400bc007a23 */ /* 0x104fe800000108b5 */
[----:B------:R2:W-:Y:S04]  /*cbf0*/  MUFU.EX2 R163, R0 ;  /* 0x0000000000a37308 */ /* 0x0005e80000000800 */
[----:B--2---:R-:W-:Y:S06]  /*cc00*/  FFMA.FTZ R0, R187, c[0x0][0x2d0], -R181 ;  /* 0x0000b400bb007a23 */ /* 0x004fec00000108b5 */
[----:B------:R2:W-:Y:S01]  /*cc10*/  MUFU.EX2 R162, R0 ;  /* 0x0000000000a27308 */ /* 0x0005e20000000800 */
[C---:B-1----:R-:W-:Y:S08]  /*cc20*/  HMMA.16816.F32.BF16 R84, R136.reuse, R140, R84 ;  /* 0x0000008c8854723c */ /* 0x042ff00000041854 */
[C---:B------:R-:W-:Y:S01]  /*cc30*/  HMMA.16816.F32.BF16 R88, R136.reuse, R142, R88 ;  /* 0x0000008e8858723c */ /* 0x040fe20000041858 */
[----:B------:R-:W1:Y:S03]  /*cc40*/  LDSM.16.MT88.4 R140, [R152+0x4000] ;  /* 0x00400000988c783b */ /* 0x000e660000004200 */
[--C-:B--2---:R-:W-:Y:S05]  /*cc50*/  FFMA.FTZ R0, R195, c[0x0][0x2d0], -R3.reuse ;  /* 0x0000b400c3007a23 */ /* 0x104fea0000010803 */
[----:B------:R2:W5:Y:S01]  /*cc60*/  LDL.LU R195, [R1+0x128] ;  /* 0x0001280001c37983 */ /* 0x0005620000300800 */
[----:B------:R3:W-:Y:S03]  /*cc70*/  MUFU.EX2 R191, R0 ;  /* 0x0000000000bf7308 */ /* 0x0007e60000000800 */
[----:B------:R2:W5:Y:S04]  /*cc80*/  LDL.LU R176, [R1+0x124] ;  /* 0x0001240001b07983 */ /* 0x0005680000300800 */
[----:B------:R2:W5:Y:S04]  /*cc90*/  LDL.LU R177, [R1+0x120] ;  /* 0x0001200001b17983 */ /* 0x0005680000300800 */
[----:B------:R2:W5:Y:S01]  /*cca0*/  LDL.LU R178, [R1+0x11c] ;  /* 0x00011c0001b27983 */ /* 0x0005620000300800 */
[C---:B-1----:R-:W-:Y:S03]  /*ccb0*/  HMMA.16816.F32.BF16 R92, R136.reuse, R140, R92 ;  /* 0x0000008c885c723c */ /* 0x042fe6000004185c */
[----:B---3--:R-:W-:Y:S05]  /*ccc0*/  FFMA.FTZ R0, R172, c[0x0][0x2d0], -R3 ;  /* 0x0000b400ac007a23 */ /* 0x008fea0000010803 */
        /* <DEDUP_REMOVED lines=14> */
[----:B------:R-:W-:Y:S02]  /*cdb0*/  F2FP.BF16.PACK_AB R136, R161, R160 ;  /* 0x000000a0a188723e */ /* 0x000fe400000010ff */
[----:B------:R-:W-:Y:S03]  /*cdc0*/  F2FP.BF16.PACK_AB R137, R171, R156 ;  /* 0x0000009cab89723e */ /* 0x000fe600000010ff */
[----:B------:R-:W-:Y:S02]  /*cdd0*/  F2FP.BF16.PACK_AB R138, R165, R185 ;  /* 0x000000b9a58a723e */ /* 0x000fe400000010ff */
[----:B------:R-:W-:Y:S07]  /*cde0*/  F2FP.BF16.PACK_AB R139, R164, R170 ;  /* 0x000000aaa48b723e */ /* 0x000fee00000010ff */
[C---:B-1----:R-:W-:Y:S08]  /*cdf0*/  HMMA.16816.F32.BF16 R4, R136.reuse, R140, R4 ;  /* 0x0000008c8804723c */ /* 0x042ff00000041804 */
[C---:B------:R-:W-:Y:S01]  /*ce00*/  HMMA.16816.F32.BF16 R8, R136.reuse, R142, R8 ;  /* 0x0000008e8808723c */ /* 0x040fe20000041808 */
[----:B------:R-:W1:Y:S07]  /*ce10*/  LDSM.16.MT88.4 R140, [R251+0x800] ;  /* 0x00080000fb8c783b */ /* 0x000e6e0000004200 */
[C---:B------:R-:W-:Y:S08]  /*ce20*/  HMMA.16816.F32.BF16 R12, R136.reuse, R144, R12 ;  /* 0x00000090880c723c */ /* 0x040ff0000004180c */
        /* <DEDUP_REMOVED lines=35> */
[C---:B---3--:R-:W-:Y:S01]  /*d060*/  HMMA.16816.F32.BF16 R108, R136.reuse, R144, R108 ;  /* 0x00000090886c723c */ /* 0x048fe2000004186c */
[----:B------:R3:W4:Y:S07]  /*d070*/  MUFU.EX2 R144, R2 ;  /* 0x0000000200907308 */ /* 0x00072e0000000800 */
[C---:B------:R-:W-:Y:S04]  /*d080*/  HMMA.16816.F32.BF16 R112, R136.reuse, R146, R112 ;  /* 0x000000928870723c */ /* 0x040fe80000041870 */
[--C-:B---3--:R-:W-:Y:S01]  /*d090*/  FFMA.FTZ R2, R149, c[0x0][0x2d0], -R181.reuse ;  /* 0x0000b40095027a23 */ /* 0x108fe200000108b5 */
[----:B----4-:R-:W-:Y:S01]  /*d0a0*/  MOV R180, R144 ;  /* 0x0000009000b47202 */ /* 0x010fe20000000f00 */
[----:B------:R-:W-:Y:S01]  /*d0b0*/  FFMA.FTZ R181, R179, c[0x0][0x2d0], -R181 ;  /* 0x0000b400b3b57a23 */ /* 0x000fe200000108b5 */
[----:B------:R-:W3:Y:S01]  /*d0c0*/  LDSM.16.MT88.4 R144, [R152+0x6800] ;  /* 0x006800009890783b */ /* 0x000ee20000004200 */
[----:B------:R4:W-:Y:S01]  /*d0d0*/  MUFU.EX2 R167, R2 ;  /* 0x0000000200a77308 */ /* 0x0009e20000000800 */
[C---:B-1----:R-:W-:Y:S06]  /*d0e0*/  HMMA.16816.F32.BF16 R116, R136.reuse, R140, R116 ;  /* 0x0000008c8874723c */ /* 0x042fec0000041874 */
[----:B------:R2:W5:Y:S03]  /*d0f0*/  LDL.LU R179, [R1+0x118] ;  /* 0x0001180001b37983 */ /* 0x0005660000300800 */
[----:B------:R-:W-:Y:S01]  /*d100*/  MUFU.EX2 R187, R181 ;  /* 0x000000b500bb7308 */ /* 0x000fe20000000800 */
[----:B------:R2:W5:Y:S01]  /*d110*/  LDL.LU R172, [R1+0x114] ;  /* 0x0001140001ac7983 */ /* 0x0005620000300800 */
[C---:B------:R-:W-:Y:S03]  /*d120*/  HMMA.16816.F32.BF16 R120, R136.reuse, R142, R120 ;  /* 0x0000008e8878723c */ /* 0x040fe60000041878 */
[----:B------:R-:W-:Y:S01]  /*d130*/  LDSM.16.MT88.4 R140, [R252+0x1000] ;  /* 0x00100000fc8c783b */ /* 0x000fe20000004200 */
[----:B----4-:R-:W-:Y:S04]  /*d140*/  FFMA.FTZ R2, R148, c[0x0][0x2d0], -R3 ;  /* 0x0000b40094027a23 */ /* 0x010fe80000010803 */
[----:B------:R1:W4:Y:S01]  /*d150*/  MUFU.EX2 R148, R2 ;  /* 0x0000000200947308 */ /* 0x0003220000000800 */
[C---:B---3--:R-:W-:Y:S08]  /*d160*/  HMMA.16816.F32.BF16 R124, R136.reuse, R144, R124 ;  /* 0x00000090887c723c */ /* 0x048ff0000004187c */
[----:B------:R-:W-:Y:S04]  /*d170*/  HMMA.16816.F32.BF16 R128, R136, R146, R128 ;  /* 0x000000928880723c */ /* 0x000fe80000041880 */
[----:B-1----:R-:W-:Y:S01]  /*d180*/  FADD.FTZ R2, R182, R134 ;  /* 0x00000086b6027221 */ /* 0x002fe20000010000 */
[----:B----4-:R-:W-:Y:S01]  /*d190*/  MOV R182, R148 ;  /* 0x0000009400b67202 */ /* 0x010fe20000000f00 */
[----:B------:R-:W-:Y:S01]  /*d1a0*/  FADD.FTZ R134, R190, R135 ;  /* 0x00000087be867221 */ /* 0x000fe20000010000 */
[----:B------:R-:W1:Y:S01]  /*d1b0*/  LDSM.16.MT88.4 R148, [R248+0x1000] ;  /* 0x00100000f894783b */ /* 0x000e620000004200 */
[----:B------:R-:W3:Y:S01]  /*d1c0*/  MUFU.EX2 R190, R0 ;  /* 0x0000000000be7308 */ /* 0x000ee20000000800 */
[----:B------:R-:W-:Y:S03]  /*d1d0*/  FADD.FTZ R2, R183, R2 ;  /* 0x00000002b7027221 */ /* 0x000fe60000010000 */
[----:B------:R-:W-:Y:S01]  /*d1e0*/  MOV R183, R152 ;  /* 0x0000009800b77202 */ /* 0x000fe20000000f00 */
[----:B------:R-:W-:Y:S01]  /*d1f0*/  FADD.FTZ R134, R173, R134 ;  /* 0x00000086ad867221 */ /* 0x000fe20000010000 */
[----:B------:R-:W-:Y:S01]  /*d200*/  F2FP.BF16.PACK_AB R136, R167, R180 ;  /* 0x000000b4a788723e */ /* 0x000fe200000010ff */
[----:B------:R-:W4:Y:S01]  /*d210*/  LDSM.16.MT88.4 R152, [R251+0x1000] ;  /* 0x00100000fb98783b */ /* 0x000f220000004200 */
[----:B------:R-:W-:Y:S01]  /*d220*/  F2FP.BF16.PACK_AB R137, R166, R182 ;  /* 0x000000b6a689723e */ /* 0x000fe200000010ff */
[----:B------:R-:W-:Y:S01]  /*d230*/  FADD.FTZ R2, R184, R2 ;  /* 0x00000002b8027221 */ /* 0x000fe20000010000 */
[----:B------:R-:W-:Y:S02]  /*d240*/  F2FP.BF16.PACK_AB R138, R162, R163 ;  /* 0x000000a3a28a723e */ /* 0x000fe400000010ff */
[----:B------:R-:W-:Y:S01]  /*d250*/  MOV R135, R164 ;  /* 0x000000a400877202 */ /* 0x000fe20000000f00 */
[----:B------:R-:W-:Y:S01]  /*d260*/  FADD.FTZ R2, R156, R2 ;  /* 0x000000029c027221 */ /* 0x000fe20000010000 */
[----:B------:R2:W-:Y:S01]  /*d270*/  MUFU.EX2 R164, R157 ;  /* 0x0000009d00a47308 */ /* 0x0005e20000000800 */
[----:B------:R-:W4:Y:S02]  /*d280*/  LDSM.16.MT88.4 R144, [R183+0x1000] ;  /* 0x00100000b790783b */ /* 0x000f240000004200 */
[----:B------:R-:W-:Y:S06]  /*d290*/  FADD.FTZ R2, R171, R2 ;  /* 0x00000002ab027221 */ /* 0x000fec0000010000 */
[----:B------:R4:W5:Y:S01]  /*d2a0*/  LDL.LU R173, [R1+0x110] ;  /* 0x0001100001ad7983 */ /* 0x0009620000300800 */
[----:B---3--:R-:W-:Y:S01]  /*d2b0*/  F2FP.BF16.PACK_AB R139, R190, R191 ;  /* 0x000000bfbe8b723e */ /* 0x008fe200000010ff */
[--C-:B------:R-:W-:Y:S02]  /*d2c0*/  FFMA.FTZ R0, R174, c[0x0][0x2d0], -R3.reuse ;  /* 0x0000b400ae007a23 */ /* 0x100fe40000010803 */
[----:B------:R3:W5:Y:S02]  /*d2d0*/  LDL.LU R174, [R1+0x10c] ;  /* 0x00010c0001ae7983 */ /* 0x0007640000300800 */
[----:B------:R3:W-:Y:S01]  /*d2e0*/  MUFU.EX2 R188, R0 ;  /* 0x0000000000bc7308 */ /* 0x0007e20000000800 */
[----:B--2---:R-:W-:Y:S01]  /*d2f0*/  MOV R157, R165 ;  /* 0x000000a5009d7202 */ /* 0x004fe20000000f00 */
[C---:B-1----:R-:W-:Y:S08]  /*d300*/  HMMA.16816.F32.BF16 R4, R136.reuse, R148, R4 ;  /* 0x000000948804723c */ /* 0x042ff00000041804 */
[----:B------:R1:W2:Y:S01]  /*d310*/  MUFU.EX2 R165, R158 ;  /* 0x0000009e00a57308 */ /* 0x0002a20000000800 */
[C---:B------:R-:W-:Y:S01]  /*d320*/  HMMA.16816.F32.BF16 R8, R136.reuse, R150, R8 ;  /* 0x000000968808723c */ /* 0x040fe20000041808 */
[----:B------:R-:W-:Y:S02]  /*d330*/  LDSM.16.MT88.4 R148, [R252+0x3000] ;  /* 0x00300000fc94783b */ /* 0x000fe40000004200 */
[--C-:B---3--:R-:W-:Y:S05]  /*d340*/  FFMA.FTZ R0, R175, c[0x0][0x2d0], -R3.reuse ;  /* 0x0000b400af007a23 */ /* 0x108fea0000010803 */
[C---:B------:R-:W-:Y:S01]  /*d350*/  HMMA.16816.F32.BF16 R12, R136.reuse, R140, R12 ;  /* 0x0000008c880c723c */ /* 0x040fe2000004180c */
[----:B------:R3:W5:Y:S01]  /*d360*/  LDL.LU R175, [R1+0x108] ;  /* 0x0001080001af7983 */ /* 0x0007620000300800 */
[----:B------:R2:W2:Y:S02]  /*d370*/  MUFU.EX2 R189, R0 ;  /* 0x0000000000bd7308 */ /* 0x0004a40000000800 */
[----:B------:R-:W-:Y:S01]  /*d380*/  FFMA.FTZ R3, R168, c[0x0][0x2d0], -R3 ;  /* 0x0000b400a8037a23 */ /* 0x000fe20000010803 */
[----:B------:R-:W-:Y:S03]  /*d390*/  MOV R168, R157 ;  /* 0x0000009d00a87202 */ /* 0x000fe60000000f00 */
[C---:B------:R-:W-:Y:S01]  /*d3a0*/  HMMA.16816.F32.BF16 R16, R136.reuse, R142, R16 ;  /* 0x0000008e8810723c */ /* 0x040fe20000041810 */
[----:B------:R-:W3:Y:S07]  /*d3b0*/  LDSM.16.MT88.4 R140, [R248+0x3000] ;  /* 0x00300000f88c783b */ /* 0x000eee0000004200 */
[C---:B----4-:R-:W-:Y:S01]  /*d3c0*/  HMMA.16816.F32.BF16 R20, R136.reuse, R152, R20 ;  /* 0x000000988814723c */ /* 0x050fe20000041814 */
[----:B-1----:R-:W-:Y:S07]  /*d3d0*/  LDSM.16.MT88.4 R156, [R252+0x1800] ;  /* 0x00180000fc9c783b */ /* 0x002fee0000004200 */
[C---:B------:R-:W-:Y:S01]  /*d3e0*/  HMMA.16816.F32.BF16 R24, R136.reuse, R154, R24 ;  /* 0x0000009a8818723c */ /* 0x040fe20000041818 */
[----:B------:R-:W1:Y:S03]  /*d3f0*/  LDSM.16.MT88.4 R152, [R251+0x3000] ;  /* 0x00300000fb98783b */ /* 0x000e660000004200 */
[----:B--2---:R-:W-:Y:S02]  /*d400*/  FADD.FTZ R0, R160, R134 ;  /* 0x00000086a0007221 */ /* 0x004fe40000010000 */
[----:B------:R2:W-:Y:S02]  /*d410*/  MUFU.EX2 R134, R3 ;  /* 0x0000000300867308 */ /* 0x0005e40000000800 */
[C---:B------:R-:W-:Y:S04]  /*d420*/  HMMA.16816.F32.BF16 R28, R136.reuse, R144, R28 ;  /* 0x00000090881c723c */ /* 0x040fe8000004181c */
[----:B------:R-:W-:Y:S04]  /*d430*/  FADD.FTZ R0, R161, R0 ;  /* 0x00000000a1007221 */ /* 0x000fe80000010000 */
[C---:B------:R-:W-:Y:S01]  /*d440*/  HMMA.16816.F32.BF16 R32, R136.reuse, R146, R32 ;  /* 0x000000928820723c */ /* 0x040fe20000041820 */
[----:B------:R-:W-:Y:S07]  /*d450*/  LDSM.16.MT88.4 R144, [R248+0x5000] ;  /* 0x00500000f890783b */ /* 0x000fee0000004200 */
[C---:B---3--:R-:W-:Y:S04]  /*d460*/  HMMA.16816.F32.BF16 R36, R136.reuse, R140, R36 ;  /* 0x0000008c8824723c */ /* 0x048fe80000041824 */
[----:B--2---:R-:W-:Y:S02]  /*d470*/  FADD.FTZ R3, R185, R0 ;  /* 0x00000000b9037221 */ /* 0x004fe40000010000 */
[----:B------:R-:W-:Y:S02]  /*d480*/  FADD.FTZ R0, R170, R2 ;  /* 0x00000002aa007221 */ /* 0x000fe40000010000 */
[C---:B------:R-:W-:Y:S01]  /*d490*/  HMMA.16816.F32.BF16 R40, R136.reuse, R142, R40 ;  /* 0x0000008e8828723c */ /* 0x040fe20000041828 */
[----:B------:R-:W2:Y:S03]  /*d4a0*/  LDSM.16.MT88.4 R140, [R183+0x3000] ;  /* 0x00300000b78c783b */ /* 0x000ea60000004200 */
[----:B------:R-:W-:Y:S04]  /*d4b0*/  MOV R2, R168 ;  /* 0x000000a800027202 */ /* 0x000fe80000000f00 */
[C---:B------:R-:W-:Y:S04]  /*d4c0*/  HMMA.16816.F32.BF16 R44, R136.reuse, R148, R44 ;  /* 0x00000094882c723c */ /* 0x040fe8000004182c */
[----:B------:R-:W-:Y:S04]  /*d4d0*/  FADD.FTZ R2, R2, R3 ;  /* 0x0000000302027221 */ /* 0x000fe80000010000 */
[C---:B------:R-:W-:Y:S01]  /*d4e0*/  HMMA.16816.F32.BF16 R48, R136.reuse, R150, R48 ;  /* 0x000000968830723c */ /* 0x040fe20000041830 */
[----:B------:R-:W3:Y:S07]  /*d4f0*/  LDSM.16.MT88.4 R148, [R252+0x5000] ;  /* 0x00500000fc94783b */ /* 0x000eee0000004200 */
[C---:B-1----:R-:W-:Y:S08]  /*d500*/  HMMA.16816.F32.BF16 R52, R136.reuse, R152, R52 ;  /* 0x000000988834723c */ /* 0x042ff00000041834 */
[C---:B------:R-:W-:Y:S01]  /*d510*/  HMMA.16816.F32.BF16 R56, R136.reuse, R154, R56 ;  /* 0x0000009a8838723c */ /* 0x040fe20000041838 */
[----:B------:R-:W-:Y:S07]  /*d520*/  LDSM.16.MT88.4 R152, [R183+0x5000] ;  /* 0x00500000b798783b */ /* 0x000fee0000004200 */
[C---:B--2---:R-:W-:Y:S08]  /*d530*/  HMMA.16816.F32.BF16 R60, R136.reuse, R140, R60 ;  /* 0x0000008c883c723c */ /* 0x044ff0000004183c */
        /* <DEDUP_REMOVED lines=14> */
[C---:B--2---:R-:W-:Y:S07]  /*d620*/  HMMA.16816.F32.BF16 R100, R136.reuse, R144, R100 ;  /* 0x000000908864723c */ /* 0x044fee0000041864 */
[----:B------:R-:W-:Y:S01]  /*d630*/  MOV R145, R167 ;  /* 0x000000a700917202 */ /* 0x000fe20000000f00 */
[C---:B------:R-:W-:Y:S04]  /*d640*/  HMMA.16816.F32.BF16 R104, R136.reuse, R146, R104 ;  /* 0x000000928868723c */ /* 0x040fe80000041868 */
[----:B------:R-:W-:Y:S03]  /*d650*/  MOV R144, R166 ;  /* 0x000000a600907202 */ /* 0x000fe60000000f00 */
[----:B------:R-:W-:Y:S01]  /*d660*/  MOV R147, R163 ;  /* 0x000000a300937202 */ /* 0x000fe20000000f00 */
[C---:B-1----:R-:W-:Y:S04]  /*d670*/  HMMA.16816.F32.BF16 R108, R136.reuse, R140, R108 ;  /* 0x0000008c886c723c */ /* 0x042fe8000004186c */
[----:B------:R-:W-:Y:S02]  /*d680*/  MOV R146, R162 ;  /* 0x000000a200927202 */ /* 0x000fe40000000f00 */
[----:B------:R-:W-:Y:S02]  /*d690*/  LDSM.16.MT88.4 R160, [R251+0x1800] ;  /* 0x00180000fba0783b */ /* 0x000fe40000004200 */
[C---:B------:R-:W-:Y:S06]  /*d6a0*/  HMMA.16816.F32.BF16 R112, R136.reuse, R142, R112 ;  /* 0x0000008e8870723c */ /* 0x040fec0000041870 */
[----:B------:R-:W1:Y:S02]  /*d6b0*/  LDSM.16.MT88.4 R140, [R248+0x1800] ;  /* 0x00180000f88c783b */ /* 0x000e640000004200 */
[C---:B------:R-:W-:Y:S07]  /*d6c0*/  HMMA.16816.F32.BF16 R116, R136.reuse, R148, R116 ;  /* 0x000000948874723c */ /* 0x040fee0000041874 */
[----:B------:R-:W-:Y:S01]  /*d6d0*/  MOV R148, R183 ;  /* 0x000000b700947202 */ /* 0x000fe20000000f00 */
[C---:B------:R-:W-:Y:S04]  /*d6e0*/  HMMA.16816.F32.BF16 R120, R136.reuse, R150, R120 ;  /* 0x000000968878723c */ /* 0x040fe80000041878 */
[----:B------:R-:W-:Y:S02]  /*d6f0*/  MOV R149, R135 ;  /* 0x0000008700957202 */ /* 0x000fe40000000f00 */
[----:B------:R2:W4:Y:S01]  /*d700*/  MUFU.EX2 R135, R169 ;  /* 0x000000a900877308 */ /* 0x0005220000000800 */
[----:B------:R-:W-:Y:S01]  /*d710*/  MOV R150, R165 ;  /* 0x000000a500967202 */ /* 0x000fe20000000f00 */
[C---:B---3--:R-:W-:Y:S04]  /*d720*/  HMMA.16816.F32.BF16 R124, R136.reuse, R152, R124 ;  /* 0x00000098887c723c */ /* 0x048fe8000004187c */
[----:B------:R-:W-:Y:S02]  /*d730*/  MOV R151, R164 ;  /* 0x000000a400977202 */ /* 0x000fe40000000f00 */
[----:B------:R3:W3:Y:S01]  /*d740*/  LDSM.16.MT88.4 R164, [R148+0x1800] ;  /* 0x0018000094a4783b */ /* 0x0006e20000004200 */
[----:B------:R-:W-:Y:S01]  /*d750*/  MOV R152, R182 ;  /* 0x000000b600987202 */ /* 0x000fe20000000f00 */
[----:B------:R-:W-:Y:S04]  /*d760*/  HMMA.16816.F32.BF16 R128, R136, R154, R128 ;  /* 0x0000009a8880723c */ /* 0x000fe80000041880 */
[----:B------:R-:W-:Y:S02]  /*d770*/  F2FP.BF16.PACK_AB R168, R150, R151 ;  /* 0x0000009796a8723e */ /* 0x000fe400000010ff */
[----:B------:R-:W-:Y:S02]  /*d780*/  MOV R153, R180 ;  /* 0x000000b400997202 */ /* 0x000fe40000000f00 */
[----:B------:R-:W-:Y:S01]  /*d790*/  MOV R154, R187 ;  /* 0x000000bb009a7202 */ /* 0x000fe20000000f00 */
[----:B------:R-:W3:Y:S03]  /*d7a0*/  LDSM.16.MT88.4 R180, [R248+0x3800] ;  /* 0x00380000f8b4783b */ /* 0x000ee60000004200 */
[----:B------:R-:W-:Y:S02]  /*d7b0*/  MOV R155, R186 ;  /* 0x000000ba009b7202 */ /* 0x000fe40000000f00 */
[----:B--2---:R-:W-:Y:S02]  /*d7c0*/  F2FP.BF16.PACK_AB R169, R189, R188 ;  /* 0x000000bcbda9723e */ /* 0x004fe400000010ff */
[----:B------:R-:W-:Y:S01]  /*d7d0*/  F2FP.BF16.PACK_AB R170, R154, R155 ;  /* 0x0000009b9aaa723e */ /* 0x000fe200000010ff */
[----:B------:R-:W2:Y:S01]  /*d7e0*/  LDSM.16.MT88.4 R184, [R252+0x3800] ;  /* 0x00380000fcb8783b */ /* 0x000ea20000004200 */
[----:B----4-:R-:W-:Y:S07]  /*d7f0*/  F2FP.BF16.PACK_AB R171, R134, R135 ;  /* 0x0000008786ab723e */ /* 0x010fee00000010ff */
[C---:B-1----:R-:W-:Y:S07]  /*d800*/  HMMA.16816.F32.BF16 R136, R168.reuse, R140, R4 ;  /* 0x0000008ca888723c */ /* 0x042fee0000041804 */
        /* <DEDUP_REMOVED lines=8> */
[C---:B------:R-:W-:Y:S03]  /*d890*/  HMMA.16816.F32.BF16 R144, R168.reuse, R156, R12 ;  /* 0x0000009ca890723c */ /* 0x040fe6000004180c */
[----:B------:R-:W-:Y:S04]  /*d8a0*/  MOV R5, R155 ;  /* 0x0000009b00057202 */ /* 0x000fe80000000f00 */
[----:B------:R-:W-:Y:S02]  /*d8b0*/  MOV R14, R148 ;  /* 0x00000094000e7202 */ /* 0x000fe40000000f00 */
[----:B------:R-:W-:Y:S02]  /*d8c0*/  MOV R15, R149 ;  /* 0x00000095000f7202 */ /* 0x000fe40000000f00 */
[C---:B---3--:R-:W-:Y:S07]  /*d8d0*/  HMMA.16816.F32.BF16 R148, R168.reuse, R158, R16 ;  /* 0x0000009ea894723c */ /* 0x048fee0000041810 */
[----:B------:R-:W-:Y:S02]  /*d8e0*/  MOV R18, R152 ;  /* 0x0000009800127202 */ /* 0x000fe40000000f00 */
[----:B------:R-:W-:Y:S02]  /*d8f0*/  MOV R19, R153 ;  /* 0x0000009900137202 */ /* 0x000fe40000000f00 */
[C---:B------:R-:W-:Y:S07]  /*d900*/  HMMA.16816.F32.BF16 R152, R168.reuse, R160, R20 ;  /* 0x000000a0a898723c */ /* 0x040fee0000041814 */
[----:B------:R-:W-:Y:S01]  /*d910*/  MOV R22, R14 ;  /* 0x0000000e00167202 */ /* 0x000fe20000000f00 */
[C---:B------:R-:W-:Y:S01]  /*d920*/  HMMA.16816.F32.BF16 R156, R168.reuse, R162, R24 ;  /* 0x000000a2a89c723c */ /* 0x040fe20000041818 */
[----:B------:R-:W-:Y:S03]  /*d930*/  LDSM.16.MT88.4 R24, [R251+0x7800] ;  /* 0x00780000fb18783b */ /* 0x000fe60000004200 */
[----:B------:R-:W-:Y:S04]  /*d940*/  MOV R23, R15 ;  /* 0x0000000f00177202 */ /* 0x000fe80000000f00 */
[C---:B------:R-:W-:Y:S01]  /*d950*/  HMMA.16816.F32.BF16 R160, R168.reuse, R164, R28 ;  /* 0x000000a4a8a0723c */ /* 0x040fe2000004181c */
[----:B------:R-:W-:Y:S06]  /*d960*/  LDSM.16.MT88.4 R12, [R248+0x5800] ;  /* 0x00580000f80c783b */ /* 0x000fec0000004200 */
[----:B------:R-:W-:Y:S01]  /*d970*/  MOV R31, R4 ;  /* 0x00000004001f7202 */ /* 0x000fe20000000f00 */
[C---:B------:R-:W-:Y:S04]  /*d980*/  HMMA.16816.F32.BF16 R164, R168.reuse, R166, R32 ;  /* 0x000000a6a8a4723c */ /* 0x040fe80000041820 */
[----:B------:R-:W-:Y:S02]  /*d990*/  MOV R30, R5 ;  /* 0x00000005001e7202 */ /* 0x000fe40000000f00 */
[----:B------:R-:W-:Y:S02]  /*d9a0*/  MOV R29, R6 ;  /* 0x00000006001d7202 */ /* 0x000fe40000000f00 */
[C---:B------:R-:W-:Y:S04]  /*d9b0*/  HMMA.16816.F32.BF16 R36, R168.reuse, R180, R36 ;  /* 0x000000b4a824723c */ /* 0x040fe80000041824 */
[----:B------:R-:W-:Y:S02]  /*d9c0*/  MOV R28, R7 ;  /* 0x00000007001c7202 */ /* 0x000fe40000000f00 */
[----:B------:R-:W1:Y:S01]  /*d9d0*/  LDSM.16.MT88.4 R4, [R251+0x3800] ;  /* 0x00380000fb04783b */ /* 0x000e620000004200 */
[----:B------:R-:W-:Y:S01]  /*d9e0*/  MOV R35, R8 ;  /* 0x0000000800237202 */ /* 0x000fe20000000f00 */
[C---:B------:R-:W-:Y:S04]  /*d9f0*/  HMMA.16816.F32.BF16 R40, R168.reuse, R182, R40 ;  /* 0x000000b6a828723c */ /* 0x040fe80000041828 */
[----:B------:R-:W-:Y:S02]  /*da00*/  MOV R34, R9 ;  /* 0x0000000900227202 */ /* 0x000fe40000000f00 */
[----:B------:R-:W-:Y:S02]  /*da10*/  MOV R33, R10 ;  /* 0x0000000a00217202 */ /* 0x000fe40000000f00 */
[C---:B--2---:R-:W-:Y:S04]  /*da20*/  HMMA.16816.F32.BF16 R44, R168.reuse, R184, R44 ;  /* 0x000000b8a82c723c */ /* 0x044fe8000004182c */
[----:B------:R-:W-:Y:S02]  /*da30*/  MOV R32, R11 ;  /* 0x0000000b00207202 */ /* 0x000fe40000000f00 */
[----:B------:R-:W2:Y:S01]  /*da40*/  LDSM.16.MT88.4 R8, [R22+0x3800] ;  /* 0x003800001608783b */ /* 0x000ea20000004200 */
[----:B------:R-:W-:Y:S01]  /*da50*/  MOV R181, R18 ;  /* 0x0000001200b57202 */ /* 0x000fe20000000f00 */
[C---:B------:R-:W-:Y:S04]  /*da60*/  HMMA.16816.F32.BF16 R48, R168.reuse, R186, R48 ;  /* 0x000000baa830723c */ /* 0x040fe80000041830 */
[----:B------:R-:W-:Y:S02]  /*da70*/  MOV R180, R19 ;  /* 0x0000001300b47202 */ /* 0x000fe40000000f00 */
[----:B------:R-:W3:Y:S01]  /*da80*/  LDSM.16.MT88.4 R16, [R252+0x5800] ;  /* 0x00580000fc10783b */ /* 0x000ee20000004200 */
[----:B------:R-:W-:Y:S02]  /*da90*/  MOV R182, R22 ;  /* 0x0000001600b67202 */ /* 0x000fe40000000f00 */
[----:B------:R-:W-:Y:S03]  /*daa0*/  MOV R183, R23 ;  /* 0x0000001700b77202 */ /* 0x000fe60000000f00 */
[----:B------:R-:W-:Y:S02]  /*dab0*/  FADD.FTZ R2, R180, R2 ;  /* 0x00000002b4027221 */ /* 0x000fe40000010000 */
[----:B------:R-:W4:Y:S01]  /*dac0*/  LDSM.16.MT88.4 R20, [R251+0x5800] ;  /* 0x00580000fb14783b */ /* 0x000f220000004200 */
[----:B------:R-:W-:Y:S02]  /*dad0*/  FADD.FTZ R0, R183, R0 ;  /* 0x00000000b7007221 */ /* 0x000fe40000010000 */
[----:B------:R-:W-:Y:S02]  /*dae0*/  FADD.FTZ R2, R32, R2 ;  /* 0x0000000220027221 */ /* 0x000fe40000010000 */
[----:B------:R-:W-:Y:S02]  /*daf0*/  FADD.FTZ R0, R181, R0 ;  /* 0x00000000b5007221 */ /* 0x000fe40000010000 */
[----:B------:R-:W-:Y:S01]  /*db00*/  FADD.FTZ R2, R34, R2 ;  /* 0x0000000222027221 */ /* 0x000fe20000010000 */
[C---:B-1----:R-:W-:Y:S03]  /*db10*/  HMMA.16816.F32.BF16 R52, R168.reuse, R4, R52 ;  /* 0x00000004a834723c */ /* 0x042fe60000041834 */
[----:B------:R-:W-:Y:S02]  /*db20*/  FADD.FTZ R2, R35, R2 ;  /* 0x0000000223027221 */ /* 0x000fe40000010000 */
[----:B------:R-:W-:Y:S03]  /*db30*/  FADD.FTZ R0, R33, R0 ;  /* 0x0000000021007221 */ /* 0x000fe60000010000 */
[C---:B------:R-:W-:Y:S01]  /*db40*/  HMMA.16816.F32.BF16 R56, R168.reuse, R6, R56 ;  /* 0x00000006a838723c */ /* 0x040fe20000041838 */
[----:B------:R-:W1:Y:S03]  /*db50*/  LDSM.16.MT88.4 R4, [R182+0x5800] ;  /* 0x00580000b604783b */ /* 0x000e660000004200 */
[----:B------:R-:W-:Y:S04]  /*db60*/  FADD.FTZ R0, R191, R0 ;  /* 0x00000000bf007221 */ /* 0x000fe80000010000 */
[C---:B--2---:R-:W-:Y:S04]  /*db70*/  HMMA.16816.F32.BF16 R60, R168.reuse, R8, R60 ;  /* 0x00000008a83c723c */ /* 0x044fe8000004183c */
[----:B------:R-:W-:Y:S02]  /*db80*/  FADD.FTZ R3, R190, R0 ;  /* 0x00000000be037221 */ /* 0x000fe40000010000 */
[----:B------:R-:W-:Y:S02]  /*db90*/  FADD.FTZ R0, R28, R2 ;  /* 0x000000021c007221 */ /* 0x000fe40000010000 */
[C---:B------:R-:W-:Y:S01]  /*dba0*/  HMMA.16816.F32.BF16 R64, R168.reuse, R10, R64 ;  /* 0x0000000aa840723c */ /* 0x040fe20000041840 */
[----:B------:R-:W2:Y:S03]  /*dbb0*/  LDSM.16.MT88.4 R8, [R248+0x7800] ;  /* 0x00780000f808783b */ /* 0x000ea60000004200 */
[----:B------:R-:W-:Y:S02]  /*dbc0*/  FADD.FTZ R0, R29, R0 ;  /* 0x000000001d007221 */ /* 0x000fe40000010000 */
[----:B------:R-:W-:Y:S02]  /*dbd0*/  FADD.FTZ R3, R188, R3 ;  /* 0x00000003bc037221 */ /* 0x000fe40000010000 */
[C---:B------:R-:W-:Y:S04]  /*dbe0*/  HMMA.16816.F32.BF16 R68, R168.reuse, R12, R68 ;  /* 0x0000000ca844723c */ /* 0x040fe80000041844 */
[----:B------:R-:W-:Y:S02]  /*dbf0*/  FADD.FTZ R2, R30, R0 ;  /* 0x000000001e027221 */ /* 0x000fe40000010000 */
[----:B------:R-:W-:Y:S02]  /*dc00*/  FADD.FTZ R3, R189, R3 ;  /* 0x00000003bd037221 */ /* 0x000fe40000010000 */
[C---:B------:R-:W-:Y:S01]  /*dc10*/  HMMA.16816.F32.BF16 R72, R168.reuse, R14, R72 ;  /* 0x0000000ea848723c */ /* 0x040fe20000041848 */
[----:B------:R-:W2:Y:S03]  /*dc20*/  LDSM.16.MT88.4 R12, [R252+0x7800] ;  /* 0x00780000fc0c783b */ /* 0x000ea60000004200 */
[----:B------:R-:W-:Y:S02]  /*dc30*/  FADD.FTZ R2, R31, R2 ;  /* 0x000000021f027221 */ /* 0x000fe40000010000 */
[----:B------:R-:W-:Y:S01]  /*dc40*/  FADD.FTZ R0, R135, R3 ;  /* 0x0000000387007221 */ /* 0x000fe20000010000 */
[----:B------:R-:W-:Y:S01]  /*dc50*/  MOV R135, R132 ;  /* 0x0000008400877202 */ /* 0x000fe20000000f00 */
[C---:B---3--:R-:W-:Y:S01]  /*dc60*/  HMMA.16816.F32.BF16 R76, R168.reuse, R16, R76 ;  /* 0x00000010a84c723c */ /* 0x048fe2000004184c */
[----:B------:R-:W-:Y:S03]  /*dc70*/  STL [R1+0x80], R2 ;  /* 0x0000800201007387 */ /* 0x000fe60000100800 */
[----:B------:R-:W-:Y:S01]  /*dc80*/  FADD.FTZ R0, R134, R0 ;  /* 0x0000000086007221 */ /* 0x000fe20000010000 */
[----:B------:R-:W-:Y:S03]  /*dc90*/  MOV R134, R133 ;  /* 0x0000008500867202 */ /* 0x000fe60000000f00 */
[C---:B------:R-:W-:Y:S01]  /*dca0*/  HMMA.16816.F32.BF16 R80, R168.reuse, R18, R80 ;  /* 0x00000012a850723c */ /* 0x040fe20000041850 */
[----:B------:R-:W3:Y:S07]  /*dcb0*/  LDSM.16.MT88.4 R16, [R182+0x7800] ;  /* 0x00780000b610783b */ /* 0x000eee0000004200 */
[C---:B----4-:R-:W-:Y:S01]  /*dcc0*/  HMMA.16816.F32.BF16 R84, R168.reuse, R20, R84 ;  /* 0x00000014a854723c */ /* 0x050fe20000041854 */
[----:B------:R4:W-:Y:S07]  /*dcd0*/  STL [R1+0x84], R0 ;  /* 0x0000840001007387 */ /* 0x0009ee0000100800 */
[C---:B------:R-:W-:Y:S08]  /*dce0*/  HMMA.16816.F32.BF16 R88, R168.reuse, R22, R88 ;  /* 0x00000016a858723c */ /* 0x040ff00000041858 */
[C---:B-1----:R-:W-:Y:S08]  /*dcf0*/  HMMA.16816.F32.BF16 R92, R168.reuse, R4, R92 ;  /* 0x00000004a85c723c */ /* 0x042ff0000004185c */
[C---:B------:R-:W-:Y:S08]  /*dd00*/  HMMA.16816.F32.BF16 R96, R168.reuse, R6, R96 ;  /* 0x00000006a860723c */ /* 0x040ff00000041860 */
[C---:B--2---:R-:W-:Y:S08]  /*dd10*/  HMMA.16816.F32.BF16 R100, R168.reuse, R8, R100 ;  /* 0x00000008a864723c */ /* 0x044ff00000041864 */
[C---:B------:R-:W-:Y:S08]  /*dd20*/  HMMA.16816.F32.BF16 R104, R168.reuse, R10, R104 ;  /* 0x0000000aa868723c */ /* 0x040ff00000041868 */
[C---:B------:R-:W-:Y:S08]  /*dd30*/  HMMA.16816.F32.BF16 R108, R168.reuse, R12, R108 ;  /* 0x0000000ca86c723c */ /* 0x040ff0000004186c */
[C---:B------:R-:W-:Y:S08]  /*dd40*/  HMMA.16816.F32.BF16 R112, R168.reuse, R14, R112 ;  /* 0x0000000ea870723c */ /* 0x040ff00000041870 */
[C---:B------:R-:W-:Y:S08]  /*dd50*/  HMMA.16816.F32.BF16 R116, R168.reuse, R24, R116 ;  /* 0x00000018a874723c */ /* 0x040ff00000041874 */
[C---:B------:R-:W-:Y:S08]  /*dd60*/  HMMA.16816.F32.BF16 R120, R168.reuse, R26, R120 ;  /* 0x0000001aa878723c */ /* 0x040ff00000041878 */
[C---:B---3--:R-:W-:Y:S08]  /*dd70*/  HMMA.16816.F32.BF16 R124, R168.reuse, R16, R124 ;  /* 0x00000010a87c723c */ /* 0x048ff0000004187c */
[----:B------:R-:W-:Y:S01]  /*dd80*/  HMMA.16816.F32.BF16 R128, R168, R18, R128 ;  /* 0x00000012a880723c */ /* 0x000fe20000041880 */
[----:B----4-:R-:W-:-:S07]  /*dd90*/  @P0 BRA `(.L_x_837) ;  /* 0xffffc25000000947 */ /* 0x010fce000383ffff */
.L_x_836:
[----:B------:R-:W-:Y:S07]  /*dda0*/  @!UPT UIADD3 URZ, URZ, URZ, URZ ;  /* 0x0000003f3f3ff290 */ /* 0x000fee000fffe03f */
[----:B------:R-:W-:Y:S02]  /*ddb0*/  MOV R7, 0x1f ;  /* 0x0000001f00077802 */ /* 0x000fe40000000f00 */
[----:B------:R-:W-:Y:S01]  /*ddc0*/  MOV R6, 0xffffffff ;  /* 0xffffffff00067802 */ /* 0x000fe20000000f00 */
[----:B------:R-:W-:Y:S06]  /*ddd0*/  BRA.DIV ~URZ, `(.L_x_838) ;  /* 0x00002a427f007947 */ /* 0x000fec000b800000 */
[----:B------:R-:W2:Y:S04]  /*dde0*/  LDL R2, [R1+0x80] ;  /* 0x0000800001027983 */ /* 0x000ea80000100800 */
[----:B--2---:R1:W2:Y:S02]  /*ddf0*/  SHFL.BFLY PT, R0, R2, 0x2, 0x1f ;  /* 0x0c401f0002007f89 */ /* 0x0042a400000e0000 */
.L_x_852:
[----:B-1----:R-:W3:Y:S02]  /*de00*/  LDL.LU R2, [R1+0x80] ;  /* 0x0000800001027983 */ /* 0x002ee40000300800 */
[----:B--23--:R-:W-:Y:S01]  /*de10*/  FADD.FTZ R0, R0, R2 ;  /* 0x0000000200007221 */ /* 0x00cfe20000010000 */
[----:B------:R-:W-:Y:S05]  /*de20*/  BRA.DIV ~URZ, `(.L_x_839) ;  /* 0x00002a527f007947 */ /* 0x000fea000b800000 */
[----:B------:R-:W2:Y:S04]  /*de30*/  LDL.LU R5, [R1+0x84] ;  /* 0x0000840001057983 */ /* 0x000ea80000300800 */
[----:B------:R-:W1:Y:S02]  /*de40*/  SHFL.BFLY PT, R2, R0, 0x1, 0x1f ;  /* 0x0c201f0000027f89 */ /* 0x000e6400000e0000 */
[----:B-1----:R-:W-:-:S02]  /*de50*/  FADD.FTZ R0, R0, R2 ;  /* 0x0000000200007221 */ /* 0x002fc40000010000 */
[----:B--2---:R-:W1:Y:S02]  /*de60*/  SHFL.BFLY PT, R4, R5, 0x2, 0x1f ;  /* 0x0c401f0005047f89 */ /* 0x004e6400000e0000 */
[----:B-1----:R-:W-:-:S05]  /*de70*/  FADD.FTZ R4, R4, R5 ;  /* 0x0000000504047221 */ /* 0x002fca0000010000 */
[----:B------:R1:W2:Y:S02]  /*de80*/  SHFL.BFLY PT, R3, R4, 0x1, 0x1f ;  /* 0x0c201f0004037f89 */ /* 0x0002a400000e0000 */
.L_x_853:
        /* <DEDUP_REMOVED lines=149> */
.L_x_831:
[----:B--2---:R2:W5:Y:S01]  /*e7e0*/  LDL R7, [R1+0xb0] ;  /* 0x0000b00001077983 */ /* 0x0045620000100800 */
[----:B------:R-:W-:Y:S03]  /*e7f0*/  BSSY B0, `(.L_x_840) ;  /* 0x0000012000007945 */ /* 0x000fe60003800000 */
[----:B------:R-:W3:Y:S02]  /*e800*/  S2R R6, SR_TID.X ;  /* 0x0000000000067919 */ /* 0x000ee40000002100 */
[----:B---3--:R-:W-:-:S13]  /*e810*/  LOP3.LUT P6, RZ, R6, 0xff, RZ, 0xc0, !PT ;  /* 0x000000ff06ff7812 */ /* 0x008fda00078cc0ff */
[----:B------:R-:W-:Y:S05]  /*e820*/  @P6 BRA `(.L_x_841) ;  /* 0x000000e000006947 */ /* 0x000fea0003800000 */
[----:B--2---:R-:W2:Y:S01]  /*e830*/  S2R R4, SR_LANEID ;  /* 0x0000000000047919 */ /* 0x004ea20000000000 */
        /* <DEDUP_REMOVED lines=11> */
[----:B---3-5:R-:W-:-:S05]  /*e8f0*/  IADD3 R7, R3, c[0x0][0xc], R2 ;  /* 0x0000030003077a10 */ /* 0x028fca0007ffe002 */
[----:B------:R2:W-:Y:S02]  /*e900*/  STL [R1+0xb0], R7 ;  /* 0x0000b00701007387 */ /* 0x0005e40000100800 */
.L_x_841:
[----:B--2---:R-:W-:Y:S05]  /*e910*/  BSYNC B0 ;  /* 0x0000000000007941 */ /* 0x004fea0003800000 */
.L_x_840:
[----:B------:R-:W-:Y:S01]  /*e920*/  PRMT R0, R0, 0x9910, RZ ;  /* 0x0000991000007816 */ /* 0x000fe200000000ff */
[----:B------:R-:W-:Y:S01]  /*e930*/  BSSY B1, `(.L_x_842) ;  /* 0x00001da000017945 */ /* 0x000fe20003800000 */
[----:B-----5:R-:W-:Y:S01]  /*e940*/  IMAD.MOV.U32 R59, RZ, RZ, R7 ;  /* 0x000000ffff3b7224 */ /* 0x020fe200078e0007 */
[----:B------:R-:W-:Y:S01]  /*e950*/  MOV R133, 0x1f ;  /* 0x0000001f00857802 */ /* 0x000fe20000000f00 */
[----:B------:R-:W-:Y:S01]  /*e960*/  IMAD.MOV.U32 R190, RZ, RZ, RZ ;  /* 0x000000ffffbe7224 */ /* 0x000fe200078e00ff */
[----:B------:R-:W-:Y:S01]  /*e970*/  ISETP.NE.AND P0, PT, R0, RZ, PT ;  /* 0x000000ff0000720c */ /* 0x000fe20003f05270 */
[----:B------:R-:W-:-:S12]  /*e980*/  IMAD.MOV.U32 R132, RZ, RZ, -0x1 ;  /* 0xffffffffff847424 */ /* 0x000fd800078e00ff */
[----:B------:R-:W-:Y:S05]  /*e990*/  @!P0 BRA `(.L_x_843) ;  /* 0x00001a7000008947 */ /* 0x000fea0003800000 */
[----:B------:R-:W-:Y:S01]  /*e9a0*/  WARPSYNC 0xffffffff ;  /* 0xffffffff00007948 */ /* 0x000fe20003800000 */
[----:B------:R-:W-:Y:S06]  /*e9b0*/  BAR.SYNC.DEFER_BLOCKING 0x1, 0x100 ;  /* 0x0044000000007b1d */ /* 0x000fec0000010000 */
[----:B------:R-:W-:Y:S05]  /*e9c0*/  BRA.CONV ~URZ, `(.L_x_844) ;  /* 0x000000537f007947 */ /* 0x000fea000b800000 */
[----:B------:R-:W-:Y:S02]  /*e9d0*/  SHF.R.S32.HI R0, RZ, 0x1f, R6 ;  /* 0x0000001fff007819 */ /* 0x000fe40000011406 */
[----:B------:R-:W-:Y:S02]  /*e9e0*/  MOV R2, 0xea20 ;  /* 0x0000ea2000027802 */ /* 0x000fe40000000f00 */
[----:B------:R-:W-:-:S04]  /*e9f0*/  LEA.HI R0, R0, R6, RZ, 0x7 ;  /* 0x0000000600007211 */ /* 0x000fc800078f38ff */
[----:B------:R-:W-:Y:S02]  /*ea00*/  SHF.R.S32.HI R0, RZ, 0x7, R0 ;  /* 0x00000007ff007819 */ /* 0x000fe40000011400 */
[----:B-1----:R-:W-:Y:S05]  /*ea10*/  CALL.REL.NOINC `($__internal_17_$__cuda_sm70_shflsync_idx_p) ;  /* 0x0000200000007944 */ /* 0x002fea0003c00000 */
.L_x_844:
[----:B------:R-:W3:Y:S04]  /*ea20*/  LDL R8, [R1+0xf8] ;  /* 0x0000f80001087983 */ /* 0x000ee80000100800 */
[----:B------:R-:W4:Y:S04]  /*ea30*/  LDL.LU R5, [R1+0x94] ;  /* 0x0000940001057983 */ /* 0x000f280000300800 */
[----:B-12---:R-:W2:Y:S04]  /*ea40*/  LDL.LU R11, [R1+0x98] ;  /* 0x00009800010b7983 */ /* 0x006ea80000300800 */
[----:B------:R-:W2:Y:S04]  /*ea50*/  LDL.LU R17, [R1+0xa8] ;  /* 0x0000a80001117983 */ /* 0x000ea80000300800 */
[----:B------:R-:W3:Y:S01]  /*ea60*/  LDL.LU R19, [R1+0xac] ;  /* 0x0000ac0001137983 */ /* 0x000ee20000300800 */
[----:B------:R-:W-:-:S03]  /*ea70*/  IMAD.MOV.U32 R3, RZ, RZ, 0x1 ;  /* 0x00000001ff037424 */ /* 0x000fc600078e00ff */
[----:B------:R-:W3:Y:S02]  /*ea80*/  LDL R18, [R1+0x100] ;  /* 0x0001000001127983 */ /* 0x000ee40000100800 */
[----:B------:R-:W-:Y:S02]  /*ea90*/  ISETP.NE.AND P1, PT, R3, c[0x0][0x4e8], PT ;  /* 0x00013a0003007a0c */ /* 0x000fe40003f25270 */
[----:B------:R-:W3:Y:S04]  /*eaa0*/  LDL R205, [R1+0x90] ;  /* 0x0000900001cd7983 */ /* 0x000ee80000100800 */
[----:B------:R1:W5:Y:S04]  /*eab0*/  LDL R204, [R1+0xf4] ;  /* 0x0000f40001cc7983 */ /* 0x0003680000100800 */
        /* <DEDUP_REMOVED lines=13> */
[----:B------:R-:W1:Y:S01]  /*eb90*/  S2R R20, SR_TID.X ;  /* 0x0000000000147919 */ /* 0x000e620000002100 */
[----:B------:R-:W-:-:S02]  /*eba0*/  ULDC UR5, c[0x0][0x4e8] ;  /* 0x00013a0000057ab9 */ /* 0x000fc40000000800 */
[----:B------:R-:W-:Y:S02]  /*ebb0*/  ULDC UR4, c[0x0][0x388] ;  /* 0x0000e20000047ab9 */ /* 0x000fe40000000800 */
[----:B------:R-:W-:Y:S01]  /*ebc0*/  UIMAD UR4, UR5, UR4, URZ ;  /* 0x00000004050472a4 */ /* 0x000fe2000f8e023f */
[----:B------:R-:W-:Y:S01]  /*ebd0*/  BSSY B0, `(.L_x_845) ;  /* 0x00000ff000007945 */ /* 0x000fe20003800000 */
[----:B----4-:R-:W-:Y:S01]  /*ebe0*/  SHF.R.S32.HI R0, RZ, 0x1f, R5 ;  /* 0x0000001fff007819 */ /* 0x010fe20000011405 */
[----:B------:R-:W-:-:S04]  /*ebf0*/  IMAD.WIDE.U32 R6, R5, c[0x0][0x4d0], RZ ;  /* 0x0001340005067a25 */ /* 0x000fc800078e00ff */
[C---:B------:R-:W-:Y:S02]  /*ec00*/  IMAD R2, R0.reuse, c[0x0][0x4d0], RZ ;  /* 0x0001340000027a24 */ /* 0x040fe400078e02ff */
[----:B------:R-:W-:Y:S02]  /*ec10*/  IMAD R4, R0, c[0x0][0x438], RZ ;  /* 0x00010e0000047a24 */ /* 0x000fe400078e02ff */
[----:B------:R-:W-:Y:S01]  /*ec20*/  IMAD R3, R5, c[0x0][0x4d4], R2 ;  /* 0x0001350005037a24 */ /* 0x000fe200078e0202 */
[----:B--2---:R-:W-:Y:S01]  /*ec30*/  SHF.R.S32.HI R2, RZ, 0x1f, R11 ;  /* 0x0000001fff027819 */ /* 0x004fe2000001140b */
[----:B---3--:R-:W-:Y:S02]  /*ec40*/  IMAD.IADD R0, R8, 0x1, R19 ;  /* 0x0000000108007824 */ /* 0x008fe400078e0213 */
[----:B------:R-:W-:Y:S02]  /*ec50*/  IMAD.IADD R7, R7, 0x1, R3 ;  /* 0x0000000107077824 */ /* 0x000fe400078e0203 */
[----:B------:R-:W-:-:S02]  /*ec60*/  IMAD R9, R2, c[0x0][0x4d8], RZ ;  /* 0x0001360002097a24 */ /* 0x000fc400078e02ff */
[----:B------:R-:W-:-:S04]  /*ec70*/  @P1 IMAD.HI.U32 R10, R0, c[0x0][0x4ec], RZ ;  /* 0x00013b00000a1a27 */ /* 0x000fc800078e00ff */
[----:B------:R-:W-:Y:S02]  /*ec80*/  IMAD R8, R5, c[0x0][0x43c], R4 ;  /* 0x00010f0005087a24 */ /* 0x000fe400078e0204 */
[----:B------:R-:W-:Y:S01]  /*ec90*/  IMAD.MOV.U32 R3, RZ, RZ, R0 ;  /* 0x000000ffff037224 */ /* 0x000fe200078e0000 */
[----:B------:R-:W-:Y:S01]  /*eca0*/  @P1 SHF.R.U32.HI R3, RZ, c[0x0][0x4f0], R10 ;  /* 0x00013c00ff031a19 */ /* 0x000fe2000001160a */
[C---:B------:R-:W-:Y:S02]  /*ecb0*/  IMAD R9, R11.reuse, c[0x0][0x4dc], R9 ;  /* 0x000137000b097a24 */ /* 0x040fe400078e0209 */
[----:B------:R-:W-:-:S04]  /*ecc0*/  IMAD.WIDE.U32 R6, R11, c[0x0][0x4d8], R6 ;  /* 0x000136000b067a25 */ /* 0x000fc800078e0006 */
[----:B------:R-:W-:-:S04]  /*ecd0*/  IMAD.WIDE.U32 R4, R5, c[0x0][0x438], RZ ;  /* 0x00010e0005047a25 */ /* 0x000fc800078e00ff */
[----:B------:R-:W-:Y:S01]  /*ece0*/  IMAD.IADD R7, R7, 0x1, R9 ;  /* 0x0000000107077824 */ /* 0x000fe200078e0209 */
[----:B------:R-:W-:Y:S01]  /*ecf0*/  SHF.R.S32.HI R9, RZ, 0x1f, R17 ;  /* 0x0000001fff097819 */ /* 0x000fe20000011411 */
[----:B------:R-:W-:Y:S02]  /*ed00*/  IMAD.IADD R5, R5, 0x1, R8 ;  /* 0x0000000105057824 */ /* 0x000fe400078e0208 */
[----:B------:R-:W-:Y:S02]  /*ed10*/  IMAD.MOV R8, RZ, RZ, -R3 ;  /* 0x000000ffff087224 */ /* 0x000fe400078e0a03 */
[----:B------:R-:W-:Y:S02]  /*ed20*/  IMAD R2, R2, c[0x0][0x440], RZ ;  /* 0x0001100002027a24 */ /* 0x000fe400078e02ff */
[----:B------:R-:W-:Y:S02]  /*ed30*/  IMAD R10, R9, c[0x0][0x4e0], RZ ;  /* 0x00013800090a7a24 */ /* 0x000fe400078e02ff */
[----:B------:R-:W-:-:S02]  /*ed40*/  IMAD R8, R8, c[0x0][0x4e8], R0 ;  /* 0x00013a0008087a24 */ /* 0x000fc400078e0200 */
[----:B------:R-:W-:Y:S01]  /*ed50*/  IMAD.WIDE.U32 R6, R17, c[0x0][0x4e0], R6 ;  /* 0x0001380011067a25 */ /* 0x000fe200078e0006 */
[----:B------:R-:W-:-:S03]  /*ed60*/  SHF.R.S32.HI R12, RZ, 0x1f, R3 ;  /* 0x0000001fff0c7819 */ /* 0x000fc60000011403 */
[C---:B------:R-:W-:Y:S02]  /*ed70*/  IMAD R14, R11.reuse, c[0x0][0x444], R2 ;  /* 0x000111000b0e7a24 */ /* 0x040fe400078e0202 */
[----:B------:R-:W-:Y:S01]  /*ed80*/  IMAD.WIDE.U32 R4, R11, c[0x0][0x440], R4 ;  /* 0x000110000b047a25 */ /* 0x000fe200078e0004 */
[----:B------:R-:W-:Y:S02]  /*ed90*/  SHF.R.S32.HI R13, RZ, 0x1f, R8 ;  /* 0x0000001fff0d7819 */ /* 0x000fe40000011408 */
[----:B------:R-:W-:Y:S01]  /*eda0*/  IADD3 R6, P0, R3, R6, RZ ;  /* 0x0000000603067210 */ /* 0x000fe20007f1e0ff */
[----:B------:R-:W-:Y:S02]  /*edb0*/  IMAD R11, R17, c[0x0][0x4e4], R10 ;  /* 0x00013900110b7a24 */ /* 0x000fe400078e020a */
[----:B------:R-:W-:-:S03]  /*edc0*/  @P1 IMAD.HI.U32 R10, R0, c[0x0][0x4ec], RZ ;  /* 0x00013b00000a1a27 */ /* 0x000fc600078e00ff */
[----:B------:R-:W-:Y:S01]  /*edd0*/  IADD3.X R7, R12, R7, R11, P0, !PT ;  /* 0x000000070c077210 */ /* 0x000fe200007fe40b */
[----:B------:R-:W-:Y:S02]  /*ede0*/  IMAD R9, R9, c[0x0][0x448], RZ ;  /* 0x0001120009097a24 */ /* 0x000fe400078e02ff */
[----:B------:R-:W-:Y:S01]  /*edf0*/  IMAD.MOV.U32 R2, RZ, RZ, R0 ;  /* 0x000000ffff027224 */ /* 0x000fe200078e0000 */
[----:B------:R-:W-:Y:S01]  /*ee00*/  @P1 SHF.R.U32.HI R2, RZ, c[0x0][0x4f0], R10 ;  /* 0x00013c00ff021a19 */ /* 0x000fe2000001160a */
[----:B------:R-:W-:Y:S02]  /*ee10*/  IMAD.IADD R5, R5, 0x1, R14 ;  /* 0x0000000105057824 */ /* 0x000fe400078e020e */
[----:B------:R-:W-:Y:S02]  /*ee20*/  IMAD R3, R13, c[0x0][0x4c8], RZ ;  /* 0x000132000d037a24 */ /* 0x000fe400078e02ff */
[C---:B------:R-:W-:Y:S02]  /*ee30*/  IMAD R10, R17.reuse, c[0x0][0x44c], R9 ;  /* 0x00011300110a7a24 */ /* 0x040fe400078e0209 */
[----:B------:R-:W-:Y:S01]  /*ee40*/  IMAD.WIDE.U32 R4, R17, c[0x0][0x448], R4 ;  /* 0x0001120011047a25 */ /* 0x000fe200078e0004 */
[----:B-1----:R-:W-:-:S03]  /*ee50*/  SHF.R.S32.HI R17, RZ, 0x1f, R20 ;  /* 0x0000001fff117819 */ /* 0x002fc60000011414 */
[C---:B------:R-:W-:Y:S02]  /*ee60*/  IMAD R9, R8.reuse, c[0x0][0x4cc], R3 ;  /* 0x0001330008097a24 */ /* 0x040fe400078e0203 */
[----:B------:R-:W-:Y:S01]  /*ee70*/  IMAD.WIDE.U32 R6, R8, c[0x0][0x4c8], R6 ;  /* 0x0001320008067a25 */ /* 0x000fe200078e0006 */
[----:B------:R-:W-:-:S03]  /*ee80*/  SHF.R.S32.HI R8, RZ, 0x1f, R2 ;  /* 0x0000001fff087819 */ /* 0x000fc60000011402 */
[----:B------:R-:W-:Y:S02]  /*ee90*/  IMAD.MOV R3, RZ, RZ, -R2 ;  /* 0x000000ffff037224 */ /* 0x000fe400078e0a02 */
[----:B------:R-:W-:Y:S01]  /*eea0*/  IMAD.IADD R5, R5, 0x1, R10 ;  /* 0x0000000105057824 */ /* 0x000fe200078e020a */
[----:B------:R-:W-:Y:S01]  /*eeb0*/  LEA R10, P0, R6, c[0x0][0x4a8], 0x2 ;  /* 0x00012a00060a7a11 */ /* 0x000fe200078010ff */
[----:B------:R-:W-:Y:S01]  /*eec0*/  IMAD.IADD R9, R7, 0x1, R9 ;  /* 0x0000000107097824 */ /* 0x000fe200078e0209 */
[----:B------:R-:W-:Y:S01]  /*eed0*/  LEA.HI R17, R17, R20, RZ, 0x5 ;  /* 0x0000001411117211 */ /* 0x000fe200078f28ff */
[----:B------:R-:W-:Y:S02]  /*eee0*/  IMAD R7, R3, c[0x0][0x4e8], R0 ;  /* 0x00013a0003077a24 */ /* 0x000fe400078e0200 */
[----:B------:R-:W-:Y:S01]  /*eef0*/  IMAD R0, R8, c[0x0][0x430], RZ ;  /* 0x00010c0008007a24 */ /* 0x000fe200078e02ff */
[----:B------:R-:W-:Y:S02]  /*ef00*/  LEA.HI.X R6, R6, c[0x0][0x4ac], R9, 0x2, P0 ;  /* 0x00012b0006067a11 */ /* 0x000fe400000f1409 */
[----:B------:R-:W-:Y:S01]  /*ef10*/  LOP3.LUT R17, R17, 0xffffffe0, RZ, 0xc0, !PT ;  /* 0xffffffe011117812 */ /* 0x000fe200078ec0ff */
[----:B------:R-:W-:-:S02]  /*ef20*/  IMAD R0, R2, c[0x0][0x434], R0 ;  /* 0x00010d0002007a24 */ /* 0x000fc400078e0200 */
[----:B------:R-:W-:Y:S01]  /*ef30*/  IMAD.WIDE.U32 R2, R2, c[0x0][0x430], R4 ;  /* 0x00010c0002027a25 */ /* 0x000fe200078e0004 */
[----:B------:R-:W-:Y:S04]  /*ef40*/  SHFL.IDX PT, R8, R10, RZ, 0x1c1f ;  /* 0x001c1fff0a087589 */ /* 0x000fe800000e0000 */
[----:B------:R-:W1:Y:S01]  /*ef50*/  SHFL.IDX PT, R9, R6, RZ, 0x1c1f ;  /* 0x001c1fff06097589 */ /* 0x000e6200000e0000 */
[----:B------:R-:W-:Y:S02]  /*ef60*/  IMAD.IADD R3, R3, 0x1, R0 ;  /* 0x0000000103037824 */ /* 0x000fe400078e0200 */
[----:B------:R-:W-:Y:S01]  /*ef70*/  IMAD.IADD R17, R20, 0x1, -R17 ;  /* 0x0000000114117824 */ /* 0x000fe200078e0a11 */
[----:B------:R-:W-:Y:S01]  /*ef80*/  SHFL.IDX PT, R4, R10, 0x1, 0x1c1f ;  /* 0x003c1f000a047f89 */ /* 0x000fe200000e0000 */
[----:B------:R-:W-:-:S03]  /*ef90*/  IMAD.IADD R0, R18, 0x1, R19 ;  /* 0x0000000112007824 */ /* 0x000fc600078e0213 */
[----:B------:R2:W3:Y:S01]  /*efa0*/  SHFL.IDX PT, R5, R6, 0x1, 0x1c1f ;  /* 0x003c1f0006057f89 */ /* 0x0004e200000e0000 */
[----:B------:R-:W-:Y:S01]  /*efb0*/  LOP3.LUT P3, RZ, R17, 0x3, RZ, 0xc0, !PT ;  /* 0x0000000311ff7812 */ /* 0x000fe2000786c0ff */
[----:B------:R-:W-:-:S03]  /*efc0*/  IMAD.WIDE.U32 R2, R7, c[0x0][0x428], R2 ;  /* 0x00010a0007027a25 */ /* 0x000fc600078e0002 */
[C---:B------:R-:W-:Y:S02]  /*efd0*/  ISETP.GE.OR P4, PT, R0.reuse, UR4, P3 ;  /* 0x0000000400007c0c */ /* 0x040fe40009f86670 */
[----:B------:R-:W-:Y:S02]  /*efe0*/  ISETP.GE.AND P1, PT, R0, UR4, PT ;  /* 0x0000000400007c0c */ /* 0x000fe4000bf26270 */
[----:B--2---:R-:W-:-:S05]  /*eff0*/  SHF.R.S32.HI R6, RZ, 0x1f, R7 ;  /* 0x0000001fff067819 */ /* 0x004fca0000011407 */
[----:B------:R-:W-:Y:S01]  /*f000*/  IMAD R10, R6, c[0x0][0x428], RZ ;  /* 0x00010a00060a7a24 */ /* 0x000fe200078e02ff */
[----:B------:R-:W-:-:S03]  /*f010*/  IADD3 R6, R0, 0x8, RZ ;  /* 0x0000000800067810 */ /* 0x000fc60007ffe0ff */
[----:B------:R-:W-:Y:S01]  /*f020*/  IMAD R10, R7, c[0x0][0x42c], R10 ;  /* 0x00010b00070a7a24 */ /* 0x000fe200078e020a */
[----:B------:R-:W-:Y:S02]  /*f030*/  ISETP.GE.OR P3, PT, R6, UR4, P3 ;  /* 0x0000000406007c0c */ /* 0x000fe40009f66670 */
[C---:B------:R-:W-:Y:S01]  /*f040*/  LEA R38, P2, R2.reuse, c[0x0][0x400], 0x2 ;  /* 0x0001000002267a11 */ /* 0x040fe200078410ff */
[----:B------:R-:W-:Y:S01]  /*f050*/  IMAD.IADD R3, R3, 0x1, R10 ;  /* 0x0000000103037824 */ /* 0x000fe200078e020a */
[----:B-1----:R1:W-:Y:S04]  /*f060*/  @!P4 ST.E [R8.64], R16 ;  /* 0x000000100800c985 */ /* 0x0023e8000c101906 */
[----:B------:R-:W-:Y:S02]  /*f070*/  LEA.HI.X R34, R2, c[0x0][0x404], R3, 0x2, P2 ;  /* 0x0001010002227a11 */ /* 0x000fe400010f1403 */
[C---:B------:R-:W-:Y:S01]  /*f080*/  IADD3 R0, R205.reuse, 0x8, RZ ;  /* 0x00000008cd007810 */ /* 0x040fe20007ffe0ff */
[----:B------:R-:W2:Y:S01]  /*f090*/  SHFL.IDX PT, R2, R38, RZ, 0x1c1f ;  /* 0x001c1fff26027589 */ /* 0x000ea200000e0000 */
[----:B------:R-:W-:-:S02]  /*f0a0*/  IADD3 R10, R205, 0x10, RZ ;  /* 0x00000010cd0a7810 */ /* 0x000fc40007ffe0ff */
[C---:B------:R-:W-:Y:S01]  /*f0b0*/  IADD3 R11, R205.reuse, 0x18, RZ ;  /* 0x00000018cd0b7810 */ /* 0x040fe20007ffe0ff */
[----:B---3--:R3:W-:Y:S01]  /*f0c0*/  @!P3 ST.E [R4.64], R15 ;  /* 0x0000000f0400b985 */ /* 0x0087e2000c101906 */
[C---:B------:R-:W-:Y:S02]  /*f0d0*/  IADD3 R12, R205.reuse, 0x20, RZ ;  /* 0x00000020cd0c7810 */ /* 0x040fe40007ffe0ff */
[C---:B------:R-:W-:Y:S01]  /*f0e0*/  IADD3 R13, R205.reuse, 0x28, RZ ;  /* 0x00000028cd0d7810 */ /* 0x040fe20007ffe0ff */
[----:B------:R4:W2:Y:S01]  /*f0f0*/  SHFL.IDX PT, R3, R34, RZ, 0x1c1f ;  /* 0x001c1fff22037589 */ /* 0x0008a200000e0000 */
[C---:B------:R-:W-:Y:S02]  /*f100*/  IADD3 R14, R205.reuse, 0x30, RZ ;  /* 0x00000030cd0e7810 */ /* 0x040fe40007ffe0ff */
[C---:B------:R-:W-:Y:S02]  /*f110*/  IADD3 R17, R205.reuse, 0x48, RZ ;  /* 0x00000048cd117810 */ /* 0x040fe40007ffe0ff */
[----:B------:R-:W-:-:S02]  /*f120*/  IADD3 R18, R205, 0x50, RZ ;  /* 0x00000050cd127810 */ /* 0x000fc40007ffe0ff */
[C---:B------:R-:W-:Y:S02]  /*f130*/  IADD3 R19, R205.reuse, 0x58, RZ ;  /* 0x00000058cd137810 */ /* 0x040fe40007ffe0ff */
[C---:B------:R-:W-:Y:S02]  /*f140*/  IADD3 R20, R205.reuse, 0x60, RZ ;  /* 0x00000060cd147810 */ /* 0x040fe40007ffe0ff */
[C---:B------:R-:W-:Y:S02]  /*f150*/  IADD3 R21, R205.reuse, 0x68, RZ ;  /* 0x00000068cd157810 */ /* 0x040fe40007ffe0ff */
[C---:B-1----:R-:W-:Y:S02]  /*f160*/  IADD3 R16, R205.reuse, 0x38, RZ ;  /* 0x00000038cd107810 */ /* 0x042fe40007ffe0ff */
[C---:B------:R-:W-:Y:S02]  /*f170*/  IADD3 R22, R205.reuse, 0x70, RZ ;  /* 0x00000070cd167810 */ /* 0x040fe40007ffe0ff */
[----:B------:R-:W-:-:S02]  /*f180*/  IADD3 R24, R205, 0x78, RZ ;  /* 0x00000078cd187810 */ /* 0x000fc40007ffe0ff */
[C---:B------:R-:W-:Y:S02]  /*f190*/  IADD3 R23, R205.reuse, 0x80, RZ ;  /* 0x00000080cd177810 */ /* 0x040fe40007ffe0ff */
[C---:B------:R-:W-:Y:S02]  /*f1a0*/  IADD3 R25, R205.reuse, 0x88, RZ ;  /* 0x00000088cd197810 */ /* 0x040fe40007ffe0ff */
[C---:B---3--:R-:W-:Y:S02]  /*f1b0*/  IADD3 R15, R205.reuse, 0x40, RZ ;  /* 0x00000040cd0f7810 */ /* 0x048fe40007ffe0ff */
[C---:B------:R-:W-:Y:S02]  /*f1c0*/  IADD3 R26, R205.reuse, 0x90, RZ ;  /* 0x00000090cd1a7810 */ /* 0x040fe40007ffe0ff */
[C---:B------:R-:W-:Y:S02]  /*f1d0*/  IADD3 R27, R205.reuse, 0x98, RZ ;  /* 0x00000098cd1b7810 */ /* 0x040fe40007ffe0ff */
[----:B------:R-:W-:-:S02]  /*f1e0*/  IADD3 R28, R205, 0xa0, RZ ;  /* 0x000000a0cd1c7810 */ /* 0x000fc40007ffe0ff */
[C---:B------:R-:W-:Y:S02]  /*f1f0*/  IADD3 R29, R205.reuse, 0xa8, RZ ;  /* 0x000000a8cd1d7810 */ /* 0x040fe40007ffe0ff */
[C---:B------:R-:W-:Y:S02]  /*f200*/  IADD3 R30, R205.reuse, 0xb0, RZ ;  /* 0x000000b0cd1e7810 */ /* 0x040fe40007ffe0ff */
[C---:B------:R-:W-:Y:S02]  /*f210*/  IADD3 R32, R205.reuse, 0xb8, RZ ;  /* 0x000000b8cd207810 */ /* 0x040fe40007ffe0ff */
[----:B------:R-:W-:Y:S02]  /*f220*/  IADD3 R31, R205, 0xc0, RZ ;  /* 0x000000c0cd1f7810 */ /* 0x000fe40007ffe0ff */
[----:B------:R-:W-:Y:S02]  /*f230*/  ISETP.GE.AND P0, PT, R6, UR4, PT ;  /* 0x0000000406007c0c */ /* 0x000fe4000bf06270 */
        /* <DEDUP_REMOVED lines=23> */
[----:B------:R-:W-:Y:S01]  /*f3b0*/  SHF.R.S32.HI R57, RZ, 0x1f, R31 ;  /* 0x0000001fff397819 */ /* 0x000fe2000001141f */
[----:B------:R-:W-:Y:S05]  /*f3c0*/  @P1 BRA `(.L_x_846) ;  /* 0x000007f000001947 */ /* 0x000fea0003800000 */
[----:B--2-4-:R-:W-:Y:S02]  /*f3d0*/  ISETP.GE.AND P1, PT, R205, c[0x0][0x3c8], PT ;  /* 0x0000f200cd007a0c */ /* 0x014fe40003f26270 */
[----:B------:R-:W-:-:S02]  /*f3e0*/  ISETP.GE.AND P3, PT, R0, c[0x0][0x3c8], PT ;  /* 0x0000f20000007a0c */ /* 0x000fc40003f66270 */
[----:B------:R-:W-:Y:S02]  /*f3f0*/  ISETP.GE.AND P2, PT, R10, c[0x0][0x3c8], PT ;  /* 0x0000f2000a007a0c */ /* 0x000fe40003f46270 */
[----:B------:R-:W-:Y:S02]  /*f400*/  ISETP.GE.AND P5, PT, R12, c[0x0][0x3c8], PT ;  /* 0x0000f2000c007a0c */ /* 0x000fe40003fa6270 */
[----:B------:R-:W-:-:S05]  /*f410*/  ISETP.GE.AND P4, PT, R14, c[0x0][0x3c8], PT ;  /* 0x0000f2000e007a0c */ /* 0x000fca0003f86270 */
[----:B------:R-:W-:-:S05]  /*f420*/  @!P1 IMAD.WIDE R4, R205, 0x4, R2 ;  /* 0x00000004cd049825 */ /* 0x000fca00078e0202 */
[----:B------:R1:W-:Y:S02]  /*f430*/  @!P1 ST.E.64 [R4.64], R136 ;  /* 0x0000008804009985 */ /* 0x0003e4000c101b06 */
[----:B-1----:R-:W-:-:S04]  /*f440*/  @!P3 LEA R4, P1, R0, R2, 0x2 ;  /* 0x000000020004b211 */ /* 0x002fc800078210ff */
[----:B------:R-:W-:-:S05]  /*f450*/  @!P3 LEA.HI.X R5, R0, R3, R33, 0x2, P1 ;  /* 0x000000030005b211 */ /* 0x000fca00008f1421 */
[----:B------:R1:W-:Y:S01]  /*f460*/  @!P3 ST.E.64 [R4.64], R140 ;  /* 0x0000008c0400b985 */ /* 0x0003e2000c101b06 */
[----:B------:R-:W-:Y:S02]  /*f470*/  ISETP.GE.AND P3, PT, R11, c[0x0][0x3c8], PT ;  /* 0x0000f2000b007a0c */ /* 0x000fe40003f66270 */
[----:B-1----:R-:W-:-:S04]  /*f480*/  @!P2 LEA R4, P1, R10, R2, 0x2 ;  /* 0x000000020a04a211 */ /* 0x002fc800078210ff */
[----:B------:R-:W-:Y:S02]  /*f490*/  @!P2 LEA.HI.X R5, R10, R3, R35, 0x2, P1 ;  /* 0x000000030a05a211 */ /* 0x000fe400008f1423 */
[----:B------:R-:W-:-:S03]  /*f4a0*/  ISETP.GE.AND P1, PT, R13, c[0x0][0x3c8], PT ;  /* 0x0000f2000d007a0c */ /* 0x000fc60003f26270 */
[----:B------:R1:W-:Y:S02]  /*f4b0*/  @!P2 ST.E.64 [R4.64], R144 ;  /* 0x000000900400a985 */ /* 0x0003e4000c101b06 */
[----:B-1----:R-:W-:-:S04]  /*f4c0*/  @!P3 LEA R4, P2, R11, R2, 0x2 ;  /* 0x000000020b04b211 */ /* 0x002fc800078410ff */
[----:B------:R-:W-:-:S05]  /*f4d0*/  @!P3 LEA.HI.X R5, R11, R3, R36, 0x2, P2 ;  /* 0x000000030b05b211 */ /* 0x000fca00010f1424 */
[----:B------:R1:W-:Y:S01]  /*f4e0*/  @!P3 ST.E.64 [R4.64], R148 ;  /* 0x000000940400b985 */ /* 0x0003e2000c101b06 */
[----:B------:R-:W-:-:S04]  /*f4f0*/  @!P1 LEA R6, P3, R13, R2, 0x2 ;  /* 0x000000020d069211 */ /* 0x000fc800078610ff */
[----:B------:R-:W-:Y:S02]  /*f500*/  @!P1 LEA.HI.X R7, R13, R3, R39, 0x2, P3 ;  /* 0x000000030d079211 */ /* 0x000fe400018f1427 */
[----:B-1----:R-:W-:-:S04]  /*f510*/  @!P5 LEA R4, P2, R12, R2, 0x2 ;  /* 0x000000020c04d211 */ /* 0x002fc800078410ff */
[----:B------:R-:W-:Y:S02]  /*f520*/  @!P5 LEA.HI.X R5, R12, R3, R37, 0x2, P2 ;  /* 0x000000030c05d211 */ /* 0x000fe400010f1425 */
[----:B------:R-:W-:-:S03]  /*f530*/  ISETP.GE.AND P2, PT, R16, c[0x0][0x3c8], PT ;  /* 0x0000f20010007a0c */ /* 0x000fc60003f46270 */
[----:B------:R1:W-:Y:S01]  /*f540*/  @!P5 ST.E.64 [R4.64], R152 ;  /* 0x000000980400d985 */ /* 0x0003e2000c101b06 */
[----:B------:R-:W-:-:S03]  /*f550*/  ISETP.GE.AND P5, PT, R15, c[0x0][0x3c8], PT ;  /* 0x0000f2000f007a0c */ /* 0x000fc60003fa6270 */
[----:B------:R2:W-:Y:S01]  /*f560*/  @!P1 ST.E.64 [R6.64], R156 ;  /* 0x0000009c06009985 */ /* 0x0005e2000c101b06 */
[----:B------:R-:W-:Y:S02]  /*f570*/  ISETP.GE.AND P1, PT, R17, c[0x0][0x3c8], PT ;  /* 0x0000f20011007a0c */ /* 0x000fe40003f26270 */
[----:B-1----:R-:W-:-:S04]  /*f580*/  @!P4 LEA R4, P3, R14, R2, 0x2 ;  /* 0x000000020e04c211 */ /* 0x002fc800078610ff */
[----:B------:R-:W-:Y:S02]  /*f590*/  @!P4 LEA.HI.X R5, R14, R3, R40, 0x2, P3 ;  /* 0x000000030e05c211 */ /* 0x000fe400018f1428 */
[----:B--2---:R-:W-:-:S03]  /*f5a0*/  @!P2 LEA R6, P3, R16, R2, 0x2 ;  /* 0x000000021006a211 */ /* 0x004fc600078610ff */
[----:B------:R1:W-:Y:S01]  /*f5b0*/  @!P4 ST.E.64 [R4.64], R160 ;  /* 0x000000a00400c985 */ /* 0x0003e2000c101b06 */
[----:B------:R-:W-:Y:S02]  /*f5c0*/  @!P2 LEA.HI.X R7, R16, R3, R42, 0x2, P3 ;  /* 0x000000031007a211 */ /* 0x000fe400018f142a */
        /* <DEDUP_REMOVED lines=58> */
[----:B-----5:R-:W-:Y:S02]  /*f970*/  ISETP.GE.AND P1, PT, R203, c[0x0][0x3c8], PT ;  /* 0x0000f200cb007a0c */ /* 0x020fe40003f26270 */
        /* <DEDUP_REMOVED lines=10> */
[----:B------:R-:W-:-:S03]  /*fa20*/  @!P1 LEA R8, P4, R203, R2, 0x2 ;  /* 0x00000002cb089211 */ /* 0x000fc600078810ff */
[----:B------:R1:W-:Y:S01]  /*fa30*/  @!P5 ST.E.64 [R4.64], R100 ;  /* 0x000000640400d985 */ /* 0x0003e2000c101b06 */
[-C--:B------:R-:W-:Y:S02]  /*fa40*/  @!P1 LEA.HI.X R9, R203, R3.reuse, R204, 0x2, P4 ;  /* 0x00000003cb099211 */ /* 0x080fe400020f14cc */
[----:B------:R-:W-:Y:S02]  /*fa50*/  ISETP.GE.AND P5, PT, R197, c[0x0][0x3c8], PT ;  /* 0x0000f200c5007a0c */ /* 0x000fe40003fa6270 */
[C---:B--2---:R-:W-:Y:S01]  /*fa60*/  @!P3 LEA R6, P4, R201.reuse, R2, 0x2 ;  /* 0x00000002c906b211 */ /* 0x044fe200078810ff */
[----:B------:R2:W-:Y:S03]  /*fa70*/  @!P1 ST.E.64 [R8.64], R104 ;  /* 0x0000006808009985 */ /* 0x0005e6000c101b06 */
        /* <DEDUP_REMOVED lines=8> */
[----:B------:R-:W-:Y:S02]  /*fb00*/  ISETP.GE.AND P2, PT, R191, c[0x0][0x3c8], PT ;  /* 0x0000f200bf007a0c */ /* 0x000fe40003f46270 */
[----:B------:R-:W-:Y:S02]  /*fb10*/  @!P5 LEA.HI.X R9, R197, R3, R198, 0x2, P1 ;  /* 0x00000003c509d211 */ /* 0x000fe400008f14c6 */
[----:B---3--:R-:W-:-:S03]  /*fb20*/  @!P4 LEA R6, P1, R195, R2, 0x2 ;  /* 0x00000002c306c211 */ /* 0x008fc600078210ff */
[----:B------:R2:W-:Y:S01]  /*fb30*/  @!P5 ST.E.64 [R8.64], R180 ;  /* 0x000000b40800d985 */ /* 0x0005e2000c101b06 */
[----:B------:R-:W-:-:S05]  /*fb40*/  @!P4 LEA.HI.X R7, R195, R3, R196, 0x2, P1 ;  /* 0x00000003c307c211 */ /* 0x000fca00008f14c4 */
[----:B------:R2:W-:Y:S01]  /*fb50*/  @!P4 ST.E.64 [R6.64], R178 ;  /* 0x000000b20600c985 */ /* 0x0005e2000c101b06 */
[----:B-1----:R-:W-:-:S04]  /*fb60*/  @!P3 LEA R4, P1, R193, R2, 0x2 ;  /* 0x00000002c104b211 */ /* 0x002fc800078210ff */
[----:B------:R-:W-:Y:S02]  /*fb70*/  @!P3 LEA.HI.X R5, R193, R3, R194, 0x2, P1 ;  /* 0x00000003c105b211 */ /* 0x000fe400008f14c2 */
[----:B------:R-:W-:-:S03]  /*fb80*/  @!P2 LEA R2, P1, R191, R2, 0x2 ;  /* 0x00000002bf02a211 */ /* 0x000fc600078210ff */
[----:B------:R2:W-:Y:S01]  /*fb90*/  @!P3 ST.E.64 [R4.64], R124 ;  /* 0x0000007c0400b985 */ /* 0x0005e2000c101b06 */
[----:B------:R-:W-:-:S05]  /*fba0*/  @!P2 LEA.HI.X R3, R191, R3, R192, 0x2, P1 ;  /* 0x00000003bf03a211 */ /* 0x000fca00008f14c0 */
[----:B------:R2:W-:Y:S04]  /*fbb0*/  @!P2 ST.E.64 [R2.64], R128 ;  /* 0x000000800200a985 */ /* 0x0005e8000c101b06 */
.L_x_846:
[----:B--2-4-:R-:W-:Y:S05]  /*fbc0*/  BSYNC B0 ;  /* 0x0000000000007941 */ /* 0x014fea0003800000 */
.L_x_845:
[----:B------:R1:W2:Y:S04]  /*fbd0*/  SHFL.IDX PT, R3, R34, 0x1, 0x1c1f ;  /* 0x003c1f0022037f89 */ /* 0x0002a800000e0000 */
[----:B------:R1:W3:Y:S01]  /*fbe0*/  SHFL.IDX PT, R2, R38, 0x1, 0x1c1f ;  /* 0x003c1f0026027f89 */ /* 0x0002e200000e0000 */
[----:B------:R-:W-:Y:S05]  /*fbf0*/  @P0 BRA `(.L_x_847) ;  /* 0x00000ad000000947 */ /* 0x000fea0003800000 */
[----:B------:R-:W-:Y:S02]  /*fc00*/  ISETP.GE.AND P0, PT, R10, c[0x0][0x3c8], PT ;  /* 0x0000f2000a007a0c */ /* 0x000fe40003f06270 */
[----:B------:R-:W-:Y:S02]  /*fc10*/  ISETP.GE.AND P3, PT, R0, c[0x0][0x3c8], PT ;  /* 0x0000f20000007a0c */ /* 0x000fe40003f66270 */
[----:B------:R-:W-:Y:S02]  /*fc20*/  ISETP.GE.AND P1, PT, R205, c[0x0][0x3c8], PT ;  /* 0x0000f200cd007a0c */ /* 0x000fe40003f26270 */
[----:B------:R-:W-:-:S07]  /*fc30*/  ISETP.GE.AND P2, PT, R11, c[0x0][0x3c8], PT ;  /* 0x0000f2000b007a0c */ /* 0x000fce0003f46270 */
[-C--:B---3--:R-:W-:Y:S02]  /*fc40*/  @!P0 LEA R6, P5, R10, R2.reuse, 0x2 ;  /* 0x000000020a068211 */ /* 0x088fe400078a10ff */
[----:B------:R-:W-:Y:S02]  /*fc50*/  @!P3 LEA R8, P4, R0, R2, 0x2 ;  /* 0x000000020008b211 */ /* 0x000fe400078810ff */
[-C--:B--2---:R-:W-:Y:S01]  /*fc60*/  @!P0 LEA.HI.X R7, R10, R3.reuse, R35, 0x2, P5 ;  /* 0x000000030a078211 */ /* 0x084fe200028f1423 */
[----:B-1----:R-:W-:Y:S01]  /*fc70*/  @!P1 IMAD.WIDE R34, R205, 0x4, R2 ;  /* 0x00000004cd229825 */ /* 0x002fe200078e0202 */
[----:B------:R-:W-:Y:S02]  /*fc80*/  @!P3 LEA.HI.X R9, R0, R3, R33, 0x2, P4 ;  /* 0x000000030009b211 */ /* 0x000fe400020f1421 */
[----:B------:R-:W-:Y:S02]  /*fc90*/  ISETP.GE.AND P4, PT, R12, c[0x0][0x3c8], PT ;  /* 0x0000f2000c007a0c */ /* 0x000fe40003f86270 */
[----:B------:R-:W-:Y:S01]  /*fca0*/  @!P1 ST.E.64 [R34.64], R182 ;  /* 0x000000b622009985 */ /* 0x000fe2000c101b06 */
[----:B------:R-:W-:-:S02]  /*fcb0*/  ISETP.GE.AND P1, PT, R13, c[0x0][0x3c8], PT ;  /* 0x0000f2000d007a0c */ /* 0x000fc40003f26270 */
[CC--:B------:R-:W-:Y:S01]  /*fcc0*/  @!P2 LEA R4, P5, R11.reuse, R2.reuse, 0x2 ;  /* 0x000000020b04a211 */ /* 0x0c0fe200078a10ff */
[----:B------:R-:W-:Y:S01]  /*fcd0*/  @!P3 ST.E.64 [R8.64], R184 ;  /* 0x000000b80800b985 */ /* 0x000fe2000c101b06 */
[----:B------:R-:W-:Y:S02]  /*fce0*/  ISETP.GE.AND P3, PT, R16, c[0x0][0x3c8], PT ;  /* 0x0000f20010007a0c */ /* 0x000fe40003f66270 */
[----:B------:R-:W-:Y:S01]  /*fcf0*/  @!P2 LEA.HI.X R5, R11, R3, R36, 0x2, P5 ;  /* 0x000000030b05a211 */ /* 0x000fe200028f1424 */
[----:B------:R-:W-:Y:S01]  /*fd00*/  @!P0 ST.E.64 [R6.64], R146 ;  /* 0x0000009206008985 */ /* 0x000fe2000c101b06 */
[----:B------:R-:W-:Y:S02]  /*fd10*/  ISETP.GE.AND P0, PT, R14, c[0x0][0x3c8], PT ;  /* 0x0000f2000e007a0c */ /* 0x000fe40003f06270 */
[----:B------:R-:W-:Y:S01]  /*fd20*/  @!P4 LEA R10, P5, R12, R2, 0x2 ;  /* 0x000000020c0ac211 */ /* 0x000fe200078a10ff */
[----:B------:R1:W-:Y:S01]  /*fd30*/  @!P2 ST.E.64 [R4.64], R150 ;  /* 0x000000960400a985 */ /* 0x0003e2000c101b06 */
[----:B------:R-:W-:-:S02]  /*fd40*/  ISETP.GE.AND P2, PT, R15, c[0x0][0x3c8], PT ;  /* 0x0000f2000f007a0c */ /* 0x000fc40003f46270 */
[----:B------:R-:W-:-:S05]  /*fd50*/  @!P4 LEA.HI.X R11, R12, R3, R37, 0x2, P5 ;  /* 0x000000030c0bc211 */ /* 0x000fca00028f1425 */
[----:B------:R2:W-:Y:S01]  /*fd60*/  @!P4 ST.E.64 [R10.64], R154 ;  /* 0x0000009a0a00c985 */ /* 0x0005e2000c101b06 */
[----:B------:R-:W-:Y:S02]  /*fd70*/  ISETP.GE.AND P4, PT, R17, c[0x0][0x3c8], PT ;  /* 0x0000f20011007a0c */ /* 0x000fe40003f86270 */
[----:B-1----:R-:W-:-:S04]  /*fd80*/  @!P1 LEA R4, P5, R13, R2, 0x2 ;  /* 0x000000020d049211 */ /* 0x002fc800078a10ff */
[----:B------:R-:W-:Y:S02]  /*fd90*/  @!P1 LEA.HI.X R5, R13, R3, R39, 0x2, P5 ;  /* 0x000000030d059211 */ /* 0x000fe400028f1427 */
[----:B------:R-:W-:-:S03]  /*fda0*/  @!P0 LEA R6, P5, R14, R2, 0x2 ;  /* 0x000000020e068211 */ /* 0x000fc600078a10ff */
[----:B------:R1:W-:Y:S01]  /*fdb0*/  @!P1 ST.E.64 [R4.64], R158 ;  /* 0x0000009e04009985 */ /* 0x0003e2000c101b06 */
[----:B------:R-:W-:Y:S02]  /*fdc0*/  @!P0 LEA.HI.X R7, R14, R3, R40, 0x2, P5 ;  /* 0x000000030e078211 */ /* 0x000fe400028f1428 */
[----:B------:R-:W-:-:S03]  /*fdd0*/  @!P2 LEA R8, P5, R15, R2, 0x2 ;  /* 0x000000020f08a211 */ /* 0x000fc600078a10ff */
[----:B------:R3:W-:Y:S01]  /*fde0*/  @!P0 ST.E.64 [R6.64], R162 ;  /* 0x000000a206008985 */ /* 0x0007e2000c101b06 */
[----:B------:R-:W-:Y:S02]  /*fdf0*/  ISETP.GE.AND P0, PT, R19, c[0x0][0x3c8], PT ;  /* 0x0000f20013007a0c */ /* 0x000fe40003f06270 */
[----:B------:R-:W-:Y:S02]  /*fe00*/  @!P2 LEA.HI.X R9, R15, R3, R41, 0x2, P5 ;  /* 0x000000030f09a211 */ /* 0x000fe400028f1429 */
[----:B--2---:R-:W-:-:S04]  /*fe10*/  @!P4 LEA R10, P5, R17, R2, 0x2 ;  /* 0x00000002110ac211 */ /* 0x004fc800078a10ff */
[----:B------:R-:W-:Y:S02]  /*fe20*/  @!P4 LEA.HI.X R11, R17, R3, R43, 0x2, P5 ;  /* 0x00000003110bc211 */ /* 0x000fe400028f142b */
[----:B-1----:R-:W-:-:S04]  /*fe30*/  @!P3 LEA R4, P1, R16, R2, 0x2 ;  /* 0x000000021004b211 */ /* 0x002fc800078210ff */
[----:B------:R-:W-:Y:S02]  /*fe40*/  @!P3 LEA.HI.X R5, R16, R3, R42, 0x2, P1 ;  /* 0x000000031005b211 */ /* 0x000fe400008f142a */
[----:B------:R-:W-:-:S03]  /*fe50*/  ISETP.GE.AND P1, PT, R18, c[0x0][0x3c8], PT ;  /* 0x0000f20012007a0c */ /* 0x000fc60003f26270 */
[----:B------:R1:W-:Y:S01]  /*fe60*/  @!P3 ST.E.64 [R4.64], R166 ;  /* 0x000000a60400b985 */ /* 0x0003e2000c101b06 */
[----:B------:R-:W-:-:S03]  /*fe70*/  ISETP.GE.AND P3, PT, R20, c[0x0][0x3c8], PT ;  /* 0x0000f20014007a0c */ /* 0x000fc60003f66270 */
[----:B------:R2:W-:Y:S01]  /*fe80*/  @!P2 ST.E.64 [R8.64], R186 ;  /* 0x000000ba0800a985 */ /* 0x0005e2000c101b06 */
[----:B------:R-:W-:-:S03]  /*fe90*/  ISETP.GE.AND P2, PT, R21, c[0x0][0x3c8], PT ;  /* 0x0000f20015007a0c */ /* 0x000fc60003f46270 */
[----:B------:R-:W-:Y:S01]  /*fea0*/  @!P4 ST.E.64 [R10.64], R188 ;  /* 0x000000bc0a00c985 */ /* 0x000fe2000c101b06 */
[----:B------:R-:W-:Y:S02]  /*feb0*/  ISETP.GE.AND P4, PT, R23, c[0x0][0x3c8], PT ;  /* 0x0000f20017007a0c */ /* 0x000fe40003f86270 */
[----:B---3--:R-:W-:-:S04]  /*fec0*/  @!P1 LEA R6, P5, R18, R2, 0x2 ;  /* 0x0000000212069211 */ /* 0x008fc800078a10ff */
[----:B------:R-:W-:-:S05]  /*fed0*/  @!P1 LEA.HI.X R7, R18, R3, R44, 0x2, P5 ;  /* 0x0000000312079211 */ /* 0x000fca00028f142c */
[----:B------:R-:W-:Y:S01]  /*fee0*/  @!P1 ST.E.64 [R6.64], R142 ;  /* 0x0000008e06009985 */ /* 0x000fe2000c101b06 */
[----:B------:R-:W-:Y:S02]  /*fef0*/  ISETP.GE.AND P1, PT, R22, c[0x0][0x3c8], PT ;  /* 0x0000f20016007a0c */ /* 0x000fe40003f26270 */
[----:B-1----:R-:W-:-:S04]  /*ff00*/  @!P0 LEA R4, P5, R19, R2, 0x2 ;  /* 0x0000000213048211 */ /* 0x002fc800078a10ff */
[----:B------:R-:W-:Y:S02]  /*ff10*/  @!P0 LEA.HI.X R5, R19, R3, R45, 0x2, P5 ;  /* 0x0000000313058211 */ /* 0x000fe400028f142d */
[----:B--2---:R-:W-:-:S03]  /*ff20*/  @!P3 LEA R8, P5, R20, R2, 0x2 ;  /* 0x000000021408b211 */ /* 0x004fc600078a10ff */
[----:B------:R1:W-:Y:S01]  /*ff30*/  @!P0 ST.E.64 [R4.64], R116 ;  /* 0x0000007404008985 */ /* 0x0003e2000c101b06 */
[----:B------:R-:W-:Y:S02]  /*ff40*/  ISETP.GE.AND P0, PT, R24, c[0x0][0x3c8], PT ;  /* 0x0000f20018007a0c */ /* 0x000fe40003f06270 */
        /* <DEDUP_REMOVED lines=8> */
[----:B--2---:R-:W-:-:S03]  /*ffd0*/  @!P4 LEA R8, P5, R23, R2, 0x2 ;  /* 0x000000021708c211 */ /* 0x004fc600078a10ff */
[----:B------:R2:W-:Y:S01]  /*ffe0*/  @!P1 ST.E.64 [R6.64], R62 ;  /* 0x0000003e06009985 */ /* 0x0005e2000c101b06 */
[----:B------:R-:W-:Y:S02]  /*fff0*/  ISETP.GE.AND P1, PT, R27, c[0x0][0x3c8], PT ;  /* 0x0000f2001b007a0c */ /* 0x000fe40003f26270 */
[----:B------:R-:W-:Y:S02]  /*10000*/  @!P4 LEA.HI.X R9, R23, R3, R49, 0x2, P5 ;  /* 0x000000031709c211 */ /* 0x000fe400028f1431 */
        /* <DEDUP_REMOVED lines=11> */
[----:B--2---:R-:W-:-:S04]  /*100c0*/  @!P2 LEA R6, P5, R26, R2, 0x2 ;  /* 0x000000021a06a211 */ /* 0x004fc800078a10ff */
[----:B------:R-:W-:-:S05]  /*100d0*/  @!P2 LEA.HI.X R7, R26, R3, R52, 0x2, P5 ;  /* 0x000000031a07a211 */ /* 0x000fca00028f1434 */
[----:B------:R-:W-:Y:S01]  /*100e0*/  @!P2 ST.E.64 [R6.64], R78 ;  /* 0x0000004e0600a985 */ /* 0x000fe2000c101b06 */
[----:B------:R-:W-:Y:S02]  /*100f0*/  ISETP.GE.AND P2, PT, R32, c[0x0][0x3c8], PT ;  /* 0x0000f20020007a0c */ /* 0x000fe40003f46270 */
[----:B-1----:R-:W-:-:S04]  /*10100*/  @!P1 LEA R4, P5, R27, R2, 0x2 ;  /* 0x000000021b049211 */ /* 0x002fc800078a10ff */
[----:B------:R-:W-:Y:S02]  /*10110*/  @!P1 LEA.HI.X R5, R27, R3, R53, 0x2, P5 ;  /* 0x000000031b059211 */ /* 0x000fe400028f1435 */
[----:B---3--:R-:W-:-:S03]  /*10120*/  @!P0 LEA R8, P5, R28, R2, 0x2 ;  /* 0x000000021c088211 */ /* 0x008fc600078a10ff */
        /* <DEDUP_REMOVED lines=9> */
[----:B------:R-:W-:Y:S02]  /*101c0*/  @!P2 LEA R6, P4, R32, R2, 0x2 ;  /* 0x000000022006a211 */ /* 0x000fe400078810ff */
[-C--:B------:R-:W-:Y:S02]  /*101d0*/  @!P3 LEA.HI.X R9, R30, R3.reuse, R56, 0x2, P5 ;  /* 0x000000031e09b211 */ /* 0x080fe400028f1438 */
[----:B------:R-:W-:Y:S02]  /*101e0*/  @!P2 LEA.HI.X R7, R32, R3, R58, 0x2, P4 ;  /* 0x000000032007a211 */ /* 0x000fe400020f143a */
[----:B------:R-:W-:Y:S01]  /*101f0*/  ISETP.GE.AND P4, PT, R201, c[0x0][0x3c8], PT ;  /* 0x0000f200c9007a0c */ /* 0x000fe20003f86270 */
[----:B------:R2:W-:Y:S01]  /*10200*/  @!P3 ST.E.64 [R8.64], R94 ;  /* 0x0000005e0800b985 */ /* 0x0005e2000c101b06 */
[----:B------:R-:W-:-:S03]  /*10210*/  ISETP.GE.AND P3, PT, R199, c[0x0][0x3c8], PT ;  /* 0x0000f200c7007a0c */ /* 0x000fc60003f66270 */
        /* <DEDUP_REMOVED lines=14> */
[-C--:B--2---:R-:W-:Y:S02]  /*10300*/  @!P2 LEA R8, P4, R197, R2.reuse, 0x2 ;  /* 0x00000002c508a211 */ /* 0x084fe400078810ff */
[-C--:B------:R-:W-:Y:S02]  /*10310*/  @!P3 LEA.HI.X R11, R199, R3.reuse, R200, 0x2, P5 ;  /* 0x00000003c70bb211 */ /* 0x080fe400028f14c8 */
[----:B------:R-:W-:Y:S02]  /*10320*/  @!P1 LEA R6, P5, R195, R2, 0x2 ;  /* 0x00000002c3069211 */ /* 0x000fe400078a10ff */
[-C--:B------:R-:W-:Y:S01]  /*10330*/  @!P2 LEA.HI.X R9, R197, R3.reuse, R198, 0x2, P4 ;  /* 0x00000003c509a211 */ /* 0x080fe200020f14c6 */
[----:B------:R2:W-:Y:S01]  /*10340*/  @!P3 ST.E.64 [R10.64], R114 ;  /* 0x000000720a00b985 */ /* 0x0005e2000c101b06 */
[----:B------:R-:W-:-:S03]  /*10350*/  @!P1 LEA.HI.X R7, R195, R3, R196, 0x2, P5 ;  /* 0x00000003c3079211 */ /* 0x000fc600028f14c4 */
[----:B------:R2:W-:Y:S04]  /*10360*/  @!P2 ST.E.64 [R8.64], R118 ;  /* 0x000000760800a985 */ /* 0x0005e8000c101b06 */
[----:B------:R2:W-:Y:S01]  /*10370*/  @!P1 ST.E.64 [R6.64], R122 ;  /* 0x0000007a06009985 */ /* 0x0005e2000c101b06 */
[----:B-1----:R-:W-:-:S04]  /*10380*/  @!P0 LEA R4, P4, R193, R2, 0x2 ;  /* 0x00000002c1048211 */ /* 0x002fc800078810ff */
[----:B------:R-:W-:-:S05]  /*10390*/  @!P0 LEA.HI.X R5, R193, R3, R194, 0x2, P4 ;  /* 0x00000003c1058211 */ /* 0x000fca00020f14c2 */
[----:B------:R2:W-:Y:S01]  /*103a0*/  @!P0 ST.E.64 [R4.64], R126 ;  /* 0x0000007e04008985 */ /* 0x0005e2000c101b06 */
[----:B------:R-:W-:-:S13]  /*103b0*/  ISETP.GE.AND P0, PT, R191, c[0x0][0x3c8], PT ;  /* 0x0000f200bf007a0c */ /* 0x000fda0003f06270 */
[----:B------:R-:W-:Y:S05]  /*103c0*/  @P0 BRA `(.L_x_847) ;  /* 0x0000030000000947 */ /* 0x000fea0003800000 */
[----:B------:R-:W-:-:S04]  /*103d0*/  LEA R2, P0, R191, R2, 0x2 ;  /* 0x00000002bf027211 */ /* 0x000fc800078010ff */
[----:B------:R-:W-:-:S05]  /*103e0*/  LEA.HI.X R3, R191, R3, R192, 0x2, P0 ;  /* 0x00000003bf037211 */ /* 0x000fca00000f14c0 */
[----:B------:R1:W-:Y:S01]  /*103f0*/  ST.E.64 [R2.64], R130 ;  /* 0x0000008202007985 */ /* 0x0003e2000c101b06 */
[----:B------:R-:W-:Y:S05]  /*10400*/  BRA `(.L_x_847) ;  /* 0x000002c000007947 */ /* 0x000fea0003800000 */
.L_x_843:
[----:B------:R-:W2:Y:S02]  /*10410*/  S2R R4, SR_TID.X ;  /* 0x0000000000047919 */ /* 0x000ea40000002100 */
[----:B--2---:R-:W-:-:S13]  /*10420*/  ISETP.GT.AND P0, PT, R4, 0x7f, PT ;  /* 0x0000007f0400780c */ /* 0x004fda0003f04270 */
[----:B------:R-:W-:Y:S05]  /*10430*/  @P0 BRA `(.L_x_847) ;  /* 0x0000029000000947 */ /* 0x000fea0003800000 */
[----:B------:R-:W2:Y:S01]  /*10440*/  LDL.LU R3, [R1+0xac] ;  /* 0x0000ac0001037983 */ /* 0x000ea20000300800 */
[----:B------:R-:W-:-:S05]  /*10450*/  MOV R2, c[0x0][0x4e8] ;  /* 0x00013a0000027a02 */ /* 0x000fca0000000f00 */
[----:B------:R-:W-:Y:S01]  /*10460*/  IMAD R0, R2, c[0x0][0x388], RZ ;  /* 0x0000e20002007a24 */ /* 0x000fe200078e02ff */
[----:B--2---:R-:W-:-:S04]  /*10470*/  IADD3 R4, R3, R4, RZ ;  /* 0x0000000403047210 */ /* 0x004fc80007ffe0ff */
[----:B------:R-:W-:-:S13]  /*10480*/  ISETP.GE.AND P0, PT, R4, R0, PT ;  /* 0x000000000400720c */ /* 0x000fda0003f06270 */
[----:B------:R-:W-:Y:S05]  /*10490*/  @P0 BRA `(.L_x_847) ;  /* 0x0000023000000947 */ /* 0x000fea0003800000 */
[----:B------:R-:W2:Y:S04]  /*104a0*/  LDL.LU R3, [R1+0x94] ;  /* 0x0000940001037983 */ /* 0x000ea80000300800 */
[----:B------:R-:W3:Y:S04]  /*104b0*/  LDL.LU R9, [R1+0x98] ;  /* 0x0000980001097983 */ /* 0x000ee80000300800 */
[----:B------:R-:W4:Y:S01]  /*104c0*/  LDL.LU R8, [R1+0xa8] ;  /* 0x0000a80001087983 */ /* 0x000f220000300800 */
[----:B------:R-:W-:-:S13]  /*104d0*/  ISETP.NE.AND P0, PT, R2, 0x1, PT ;  /* 0x000000010200780c */ /* 0x000fda0003f05270 */
[----:B------:R-:W-:Y:S01]  /*104e0*/  @P0 IMAD.HI.U32 R7, R4, c[0x0][0x4ec], RZ ;  /* 0x00013b0004070a27 */ /* 0x000fe200078e00ff */
[----:B--2---:R-:W-:Y:S02]  /*104f0*/  SHF.R.S32.HI R0, RZ, 0x1f, R3 ;  /* 0x0000001fff007819 */ /* 0x004fe40000011403 */
[----:B---3--:R-:W-:-:S03]  /*10500*/  SHF.R.S32.HI R6, RZ, 0x1f, R9 ;  /* 0x0000001fff067819 */ /* 0x008fc60000011409 */
[----:B------:R-:W-:-:S04]  /*10510*/  IMAD R0, R0, c[0x0][0x4d0], RZ ;  /* 0x0001340000007a24 */ /* 0x000fc800078e02ff */
[C---:B------:R-:W-:Y:S01]  /*10520*/  IMAD R5, R3.reuse, c[0x0][0x4d4], R0 ;  /* 0x0001350003057a24 */ /* 0x040fe200078e0200 */
[----:B------:R-:W-:Y:S01]  /*10530*/  MOV R0, R4 ;  /* 0x0000000400007202 */ /* 0x000fe20000000f00 */
[----:B------:R-:W-:Y:S01]  /*10540*/  IMAD.WIDE.U32 R2, R3, c[0x0][0x4d0], RZ ;  /* 0x0001340003027a25 */ /* 0x000fe200078e00ff */
[----:B------:R-:W-:-:S03]  /*10550*/  @P0 SHF.R.U32.HI R0, RZ, c[0x0][0x4f0], R7 ;  /* 0x00013c00ff000a19 */ /* 0x000fc60000011607 */
[----:B------:R-:W-:Y:S01]  /*10560*/  IMAD R6, R6, c[0x0][0x4d8], RZ ;  /* 0x0001360006067a24 */ /* 0x000fe200078e02ff */
[----:B------:R-:W-:Y:S02]  /*10570*/  IADD3 R3, R3, R5, RZ ;  /* 0x0000000503037210 */ /* 0x000fe40007ffe0ff */
[----:B----4-:R-:W-:Y:S01]  /*10580*/  SHF.R.S32.HI R5, RZ, 0x1f, R8 ;  /* 0x0000001fff057819 */ /* 0x010fe20000011408 */
[C---:B------:R-:W-:Y:S01]  /*10590*/  IMAD R7, R9.reuse, c[0x0][0x4dc], R6 ;  /* 0x0001370009077a24 */ /* 0x040fe200078e0206 */
[----:B------:R-:W-:Y:S01]  /*105a0*/  IADD3 R6, -R0, RZ, RZ ;  /* 0x000000ff00067210 */ /* 0x000fe20007ffe1ff */
[----:B------:R-:W-:-:S04]  /*105b0*/  IMAD.WIDE.U32 R2, R9, c[0x0][0x4d8], R2 ;  /* 0x0001360009027a25 */ /* 0x000fc800078e0002 */
[----:B------:R-:W-:Y:S01]  /*105c0*/  IMAD R5, R5, c[0x0][0x4e0], RZ ;  /* 0x0001380005057a24 */ /* 0x000fe200078e02ff */
[----:B------:R-:W-:Y:S01]  /*105d0*/  IADD3 R3, R3, R7, RZ ;  /* 0x0000000703037210 */ /* 0x000fe20007ffe0ff */
[----:B------:R-:W-:Y:S01]  /*105e0*/  IMAD R4, R6, c[0x0][0x4e8], R4 ;  /* 0x00013a0006047a24 */ /* 0x000fe200078e0204 */
[----:B------:R-:W-:Y:S01]  /*105f0*/  SHF.R.S32.HI R7, RZ, 0x1f, R0 ;  /* 0x0000001fff077819 */ /* 0x000fe20000011400 */
[C---:B------:R-:W-:Y:S02]  /*10600*/  IMAD R6, R8.reuse, c[0x0][0x4e4], R5 ;  /* 0x0001390008067a24 */ /* 0x040fe400078e0205 */
[----:B------:R-:W-:Y:S01]  /*10610*/  IMAD.WIDE.U32 R2, R8, c[0x0][0x4e0], R2 ;  /* 0x0001380008027a25 */ /* 0x000fe200078e0002 */
[----:B------:R-:W-:-:S04]  /*10620*/  SHF.R.S32.HI R5, RZ, 0x1f, R4 ;  /* 0x0000001fff057819 */ /* 0x000fc80000011404 */
[----:B------:R-:W-:Y:S01]  /*10630*/  IADD3 R2, P0, R0, R2, RZ ;  /* 0x0000000200027210 */ /* 0x000fe20007f1e0ff */
[----:B------:R-:W-:-:S03]  /*10640*/  IMAD R0, R5, c[0x0][0x4c8], RZ ;  /* 0x0001320005007a24 */ /* 0x000fc600078e02ff */
[----:B------:R-:W-:Y:S01]  /*10650*/  IADD3.X R3, R7, R3, R6, P0, !PT ;  /* 0x0000000307037210 */ /* 0x000fe200007fe406 */
[----:B------:R-:W-:-:S04]  /*10660*/  IMAD R0, R4, c[0x0][0x4cc], R0 ;  /* 0x0001330004007a24 */ /* 0x000fc800078e0200 */
[----:B------:R-:W-:-:S05]  /*10670*/  IMAD.WIDE.U32 R2, R4, c[0x0][0x4c8], R2 ;  /* 0x0001320004027a25 */ /* 0x000fca00078e0002 */
[----:B------:R-:W-:Y:S02]  /*10680*/  IADD3 R0, R3, R0, RZ ;  /* 0x0000000003007210 */ /* 0x000fe40007ffe0ff */
[----:B------:R-:W-:-:S04]  /*10690*/  LEA R4, P0, R2, c[0x0][0x4a8], 0x2 ;  /* 0x00012a0002047a11 */ /* 0x000fc800078010ff */
[----:B------:R-:W-:Y:S02]  /*106a0*/  LEA.HI.X R5, R2, c[0x0][0x4ac], R0, 0x2, P0 ;  /* 0x00012b0002057a11 */ /* 0x000fe400000f1400 */
[----:B------:R-:W-:-:S05]  /*106b0*/  MOV R0, 0xff800000 ;  /* 0xff80000000007802 */ /* 0x000fca0000000f00 */
[----:B------:R2:W-:Y:S02]  /*106c0*/  STG.E [R4.64], R0 ;  /* 0x0000000004007986 */ /* 0x0005e4000c101906 */
.L_x_847:
[----:B------:R-:W-:Y:S05]  /*106d0*/  BSYNC B1 ;  /* 0x0000000000017941 */ /* 0x000fea0003800000 */
.L_x_842:
[----:B--2---:R-:W2:Y:S02]  /*106e0*/  LDL R0, [R1+0xfc] ;  /* 0x0000fc0001007983 */ /* 0x004ea40000100800 */
[----:B--2---:R-:W-:-:S13]  /*106f0*/  ISETP.NE.AND P0, PT, R0, RZ, PT ;  /* 0x000000ff0000720c */ /* 0x004fda0003f05270 */
[----:B------:R-:W-:Y:S01]  /*10700*/  @P0 WARPSYNC 0xffffffff ;  /* 0xffffffff00000948 */ /* 0x000fe20003800000 */
[----:B------:R-:W-:Y:S06]  /*10710*/  @P0 BAR.SYNC.DEFER_BLOCKING 0x5, 0x100 ;  /* 0x0144000000000b1d */ /* 0x000fec0000010000 */
[----:B------:R-:W2:Y:S04]  /*10720*/  @P0 LDS R0, [0x18100] ;  /* 0x01810000ff000984 */ /* 0x000ea80000000800 */
[----:B--2---:R2:W-:Y:S04]  /*10730*/  @P0 STL [R1+0xb0], R0 ;  /* 0x0000b00001000387 */ /* 0x0045e80000100800 */
[----:B------:R-:W-:Y:S06]  /*10740*/  @P0 BAR.ARV 0x4, 0x100 ;  /* 0x0104000000000b1d */ /* 0x000fec0000002000 */
[----:B------:R-:W-:Y:S05]  /*10750*/  @P0 BRA `(.L_x_848) ;  /* 0x0000007000000947 */ /* 0x000fea0003800000 */
[----:B------:R-:W-:Y:S05]  /*10760*/  BRA.DIV ~URZ, `(.L_x_849) ;  /* 0x000002227f007947 */ /* 0x000fea000b800000 */
[----:B--2---:R2:W4:Y:S02]  /*10770*/  SHFL.IDX PT, R0, R59, RZ, 0x1f ;  /* 0x00001fff3b007589 */ /* 0x00452400000e0000 */
.L_x_854:
[----:B------:R-:W-:Y:S01]  /*10780*/  WARPSYNC 0xffffffff ;  /* 0xffffffff00007948 */ /* 0x000fe20003800000 */
[----:B------:R-:W-:Y:S06]  /*10790*/  BAR.SYNC.DEFER_BLOCKING 0x4, 0x100 ;  /* 0x0104000000007b1d */ /* 0x000fec0000010000 */
[----:B----4-:R4:W-:Y:S04]  /*107a0*/  STL [R1+0xb0], R0 ;  /* 0x0000b00001007387 */ /* 0x0109e80000100800 */
[----:B------:R4:W-:Y:S04]  /*107b0*/  @!P6 STS [0x18100], R59 ;  /* 0x0181003bff00e388 */ /* 0x0009e80000000800 */
[----:B------:R-:W-:Y:S06]  /*107c0*/  BAR.ARV 0x5, 0x100 ;  /* 0x0144000000007b1d */ /* 0x000fec0000002000 */
.L_x_848:
[----:B--2-4-:R-:W2:Y:S02]  /*107d0*/  LDL R0, [R1+0xb0] ;  /* 0x0000b00001007983 */ /* 0x014ea40000100800 */
[----:B--2---:R-:W-:-:S13]  /*107e0*/  ISETP.GE.AND P0, PT, R0, c[0x0][0x538], PT ;  /* 0x00014e0000007a0c */ /* 0x004fda0003f06270 */
[----:B-1-3-5:R-:W-:Y:S01]  /*107f0*/  @P0 CALL.REL.NOINC `(.L_x_850) ;  /* 0x0000001000000944 */ /* 0x02afe20003c00000 */
[----:B------:R-:W-:Y:S05]  /*10800*/  BRA `(.L_x_851) ;  /* 0xffff035000007947 */ /* 0x000fea000383ffff */
.L_x_850:
[----:B------:R-:W-:Y:S05]  /*10810*/  EXIT ;  /* 0x000000000000794d */ /* 0x000fea0003800000 */
.L_x_838:
[----:B------:R1:W5:Y:S01]  /*10820*/  LDL R2, [R1+0x80] ;  /* 0x0000800001027983 */ /* 0x0003620000100800 */
[----:B------:R-:W-:Y:S02]  /*10830*/  MOV R5, 0x2 ;  /* 0x0000000200057802 */ /* 0x000fe40000000f00 */
[----:B------:R-:W-:Y:S02]  /*10840*/  MOV R3, 0x10860 ;  /* 0x0001086000037802 */ /* 0x000fe40000000f00 */
[----:B-1---5:R-:W-:Y:S05]  /*10850*/  CALL.REL.NOINC `($__internal_16_$__cuda_sm70_shflsync_bfly_p) ;  /* 0x0000017000007944 */ /* 0x022fea0003c00000 */
[----:B------:R-:W-:Y:S01]  /*10860*/  MOV R0, R5 ;  /* 0x0000000500007202 */ /* 0x000fe20000000f00 */
[----:B------:R-:W-:Y:S05]  /*10870*/  BRA `(.L_x_852) ;  /* 0xffffd58000007947 */ /* 0x000fea000383ffff */
.L_x_839:
[----:B------:R-:W-:Y:S01]  /*10880*/  IMAD.MOV.U32 R2, RZ, RZ, R0 ;  /* 0x000000ffff027224 */ /* 0x000fe200078e0000 */
[----:B------:R-:W-:Y:S02]  /*10890*/  MOV R5, 0x1 ;  /* 0x0000000100057802 */ /* 0x000fe40000000f00 */
[----:B------:R-:W-:Y:S02]  /*108a0*/  MOV R3, 0x108c0 ;  /* 0x000108c000037802 */ /* 0x000fe40000000f00 */
[----:B-----5:R-:W-:Y:S05]  /*108b0*/  CALL.REL.NOINC `($__internal_16_$__cuda_sm70_shflsync_bfly_p) ;  /* 0x0000011000007944 */ /* 0x020fea0003c00000 */
[----:B------:R1:W5:Y:S01]  /*108c0*/  LDL R2, [R1+0x84] ;  /* 0x0000840001027983 */ /* 0x0003620000100800 */
[----:B------:R-:W-:Y:S01]  /*108d0*/  FADD.FTZ R0, R0, R5 ;  /* 0x0000000500007221 */ /* 0x000fe20000010000 */
[----:B------:R-:W-:Y:S02]  /*108e0*/  MOV R5, 0x2 ;  /* 0x0000000200057802 */ /* 0x000fe40000000f00 */
[----:B------:R-:W-:-:S02]  /*108f0*/  MOV R3, 0x10910 ;  /* 0x0001091000037802 */ /* 0x000fc40000000f00 */
[----:B-1---5:R-:W-:Y:S05]  /*10900*/  CALL.REL.NOINC `($__internal_16_$__cuda_sm70_shflsync_bfly_p) ;  /* 0x000000c000007944 */ /* 0x022fea0003c00000 */
[----:B------:R-:W2:Y:S01]  /*10910*/  LDL.LU R2, [R1+0x84] ;  /* 0x0000840001027983 */ /* 0x000ea20000300800 */
[----:B------:R-:W-:Y:S01]  /*10920*/  MOV R3, 0x10970 ;  /* 0x0001097000037802 */ /* 0x000fe20000000f00 */
[----:B--2---:R-:W-:Y:S01]  /*10930*/  FADD.FTZ R4, R2, R5 ;  /* 0x0000000502047221 */ /* 0x004fe20000010000 */
[----:B------:R-:W-:-:S04]  /*10940*/  MOV R5, 0x1 ;  /* 0x0000000100057802 */ /* 0x000fc80000000f00 */
[----:B------:R-:W-:Y:S02]  /*10950*/  MOV R2, R4 ;  /* 0x0000000400027202 */ /* 0x000fe40000000f00 */
[----:B------:R-:W-:Y:S05]  /*10960*/  CALL.REL.NOINC `($__internal_16_$__cuda_sm70_shflsync_bfly_p) ;  /* 0x0000006000007944 */ /* 0x000fea0003c00000 */
[----:B------:R-:W-:Y:S01]  /*10970*/  MOV R3, R5 ;  /* 0x0000000500037202 */ /* 0x000fe20000000f00 */
[----:B------:R-:W-:Y:S05]  /*10980*/  BRA `(.L_x_853) ;  /* 0xffffd50000007947 */ /* 0x000fea000383ffff */
.L_x_849:
[----:B--2---:R-:W-:Y:S02]  /*10990*/  MOV R0, R59 ;  /* 0x0000003b00007202 */ /* 0x004fe40000000f00 */
[----:B-1-3--:R-:W-:Y:S02]  /*109a0*/  MOV R2, 0x109c0 ;  /* 0x000109c000027802 */ /* 0x00afe40000000f00 */
[----:B-----5:R-:W-:Y:S05]  /*109b0*/  CALL.REL.NOINC `($__internal_17_$__cuda_sm70_shflsync_idx_p) ;  /* 0x0000006000007944 */ /* 0x020fea0003c00000 */
[----:B-12---:R-:W-:Y:S05]  /*109c0*/  BRA `(.L_x_854) ;  /* 0xfffffdb000007947 */ /* 0x006fea000383ffff */
        .weak           $__internal_16_$__cuda_sm70_shflsync_bfly_p
        .type           $__internal_16_$__cuda_sm70_shflsync_bfly_p,@function
        .size           $__internal_16_$__cuda_sm70_shflsync_bfly_p,($__internal_17_$__cuda_sm70_shflsync_idx_p - $__internal_16_$__cuda_sm70_shflsync_bfly_p)
$__internal_16_$__cuda_sm70_shflsync_bfly_p:
[----:B------:R-:W-:Y:S04]  /*109d0*/  WARPSYNC R6 ;  /* 0x0000000600007348 */ /* 0x000fe80003800000 */
[----:B------:R1:W2:Y:S02]  /*109e0*/  SHFL.BFLY PT, R5, R2, R5, R7 ;  /* 0x0c00000502057389 */ /* 0x0002a400000e0007 */
[----:B-1----:R-:W-:Y:S02]  /*109f0*/  MOV R2, R3 ;  /* 0x0000000300027202 */ /* 0x002fe40000000f00 */
[----:B------:R-:W-:-:S04]  /*10a00*/  MOV R3, 0x0 ;  /* 0x0000000000037802 */ /* 0x000fc80000000f00 */
[----:B--2---:R-:W-:Y:S05]  /*10a10*/  RET.REL.NODEC R2 `(_ZN7cutlass13device_kernelIN5flash19enable_sm80_to_sm89INS1_16FlashAttnFwdSm80INS1_25CollectiveMainloopFwdSm80ILi8ELi1ELb1EN4cute5tupleIJNS5_1CILi128EEENS7_ILi64EEENS7_ILi256EEEEEELi256ENS_10bfloat16_tEfNS_4arch4Sm80ELb1ELb0ELb1ELb0ELb0ELb0ELb1ELb1EEENS1_21CollectiveEpilogueFwdINS6_IJS8_SA_S9_EEENS6_IJNS7_ILi1EEESI_SI_EEESC_SE_Li256ELb0ELb1ELb1ELb0EEENS1_30DynamicPersistentTileSchedulerILi256ELi256ELb1ELb1ELb0EEEEEEEEEvNT_6ParamsE) ;  /* 0xfffef5e002007950 */ /* 0x004fea0003c3ffff */
        .weak           $__internal_17_$__cuda_sm70_shflsync_idx_p
        .type           $__internal_17_$__cuda_sm70_shflsync_idx_p,@function
        .size           $__internal_17_$__cuda_sm70_shflsync_idx_p,(.L_x_2606 - $__internal_17_$__cuda_sm70_shflsync_idx_p)
$__internal_17_$__cuda_sm70_shflsync_idx_p:
[----:B------:R-:W-:Y:S01]  /*10a20*/  MOV R3, 0x0 ;  /* 0x0000000000037802 */ /* 0x000fe20000000f00 */
[----:B------:R-:W-:Y:S04]  /*10a30*/  WARPSYNC R132 ;  /* 0x0000008400007348 */ /* 0x000fe80003800000 */
[----:B------:R1:W2:Y:S01]  /*10a40*/  SHFL.IDX PT, R0, R0, R190, R133 ;  /* 0x000000be00007389 */ /* 0x0002a200000e0085 */
[----:B------:R-:W-:Y:S05]  /*10a50*/  RET.REL.NODEC R2 `(_ZN7cutlass13device_kernelIN5flash19enable_sm80_to_sm89INS1_16FlashAttnFwdSm80INS1_25CollectiveMainloopFwdSm80ILi8ELi1ELb1EN4cute5tupleIJNS5_1CILi128EEENS7_ILi64EEENS7_ILi256EEEEEELi256ENS_10bfloat16_tEfNS_4arch4Sm80ELb1ELb0ELb1ELb0ELb0ELb0ELb1ELb1EEENS1_21CollectiveEpilogueFwdINS6_IJS8_SA_S9_EEENS6_IJNS7_ILi1EEESI_SI_EEESC_SE_Li256ELb0ELb1ELb1ELb0EEENS1_30DynamicPersistentTileSchedulerILi256ELi256ELb1ELb1ELb0EEEEEEEEEvNT_6ParamsE) ;  /* 0xfffef5a002007950 */ /* 0x000fea0003c3ffff */
.L_x_855:
        /* <DEDUP_REMOVED lines=10> */
.L_x_2606:


//--------------------- .text._ZN7cutlass13device_kernelIN5flash19enable_sm80_to_sm89INS1_16FlashAttnFwdSm80INS1_25CollectiveMainloopFwdSm80ILi8ELi1ELb1EN4cute5tupleIJNS5_1CILi128EEENS7_ILi48EEENS7_ILi256EEEEEELi256ENS_10bfloat16_tEfNS_4arch4Sm80ELb1ELb0ELb1ELb1ELb0ELb0ELb1ELb1EEENS1_21CollectiveEpilogueFwdINS6_IJS8_SA_S9_EEENS6_IJNS7_ILi1EEESI_SI_EEESC_SE_Li256ELb1ELb1ELb1ELb0EEENS1_36VarlenDynamicPersistentTileSchedulerILi128ELi48ELi256ELi256ELb1ELb1ELb0ELb1ELb1ELb1EEEEEEEEEvNT_6ParamsE --------------------------
	.section	.text._ZN7cutlass13device_kernelIN5flash19enable_sm80_to_sm89INS1_16FlashAttnFwdSm80INS1_25CollectiveMainloopFwdSm80ILi8ELi1ELb1EN4cute5tupleIJNS5_1CILi128EEENS7_ILi48EEENS7_ILi256EEEEEELi256ENS_10bfloat16_tEfNS_4arch4Sm80ELb1ELb0ELb1ELb1ELb0ELb0ELb1ELb1EEENS1_21CollectiveEpilogueFwdINS6_IJS8_SA_S9_EEENS6_IJNS7_ILi1EEESI_SI_EEESC_SE_Li256ELb1ELb1ELb1ELb0EEENS1_36VarlenDynamicPersistentTileSchedulerILi128ELi48ELi256ELi256ELb1ELb1ELb0ELb1ELb1ELb1EEEEEEEEEvNT_6ParamsE,"ax",@progbits
	.sectioninfo	@"SHI_REGISTERS=255"
	.align	128
.text._ZN7cutlass13device_kernelIN5flash19enable_sm80_to_sm89INS1_16FlashAttnFwdSm80INS1_25CollectiveMainloopFwdSm80ILi8ELi1ELb1EN4cute5tupleIJNS5_1CILi128EEENS7_ILi48EEENS7_ILi256EEEEEELi256ENS_10bfloat16_tEfNS_4arch4Sm80ELb1ELb0ELb1ELb1ELb0ELb0ELb1ELb1EEENS1_21CollectiveEpilogueFwdINS6_IJS8_SA_S9_EEENS6_IJNS7_ILi1EEESI_SI_EEESC_SE_Li256ELb1ELb1ELb1ELb0EEENS1_36VarlenDynamicPersistentTileSchedulerILi128ELi48ELi256ELi256ELb1ELb1ELb0ELb1ELb1ELb1EEEEEEEEEvNT_6ParamsE:
        .type           _ZN7cutlass13device_kernelIN5flash19enable_sm80_to_sm89INS1_16FlashAttnFwdSm80INS1_25CollectiveMainloopFwdSm80ILi8ELi1ELb1EN4cute5tupleIJNS5_1CILi128EEENS7_ILi48EEENS7_ILi256EEEEEELi256ENS_10bfloat16_tEfNS_4arch4Sm80ELb1ELb0ELb1ELb1ELb0ELb0ELb1ELb1EEENS1_21CollectiveEpilogueFwdINS6_IJS8_SA_S9_EEENS6_IJNS7_ILi1EEESI_SI_EEESC_SE_Li256ELb1ELb1ELb1ELb0EEENS1_36VarlenDynamicPersistentTileSchedulerILi128ELi48ELi256ELi256ELb1ELb1ELb0ELb1ELb1ELb1EEEEEEEEEvNT_6ParamsE,@function
        .size           _ZN7cutlass13device_kernelIN5flash19enable_sm80_to_sm89INS1_16FlashAttnFwdSm80INS1_25CollectiveMainloopFwdSm80ILi8ELi1ELb1EN4cute5tupleIJNS5_1CILi128EEENS7_ILi48EEENS7_ILi256EEEEEELi256ENS_10bfloat16_tEfNS_4arch4Sm80ELb1ELb0ELb1ELb1ELb0ELb0ELb1ELb1EEENS1_21CollectiveEpilogueFwdINS6_IJS8_SA_S9_EEENS6_IJNS7_ILi1EEESI_SI_EEESC_SE_Li256ELb1ELb1ELb1ELb0EEENS1_36VarlenDynamicPersistentTileSchedulerILi128ELi48ELi256ELi256ELb1ELb1ELb0ELb1ELb1ELb1EEEEEEEEEvNT_6ParamsE,(.L_x_2609 - _ZN7cutlass13device_kernelIN5flash19enable_sm80_to_sm89INS1_16FlashAttnFwdSm80INS1_25CollectiveMainloopFwdSm80ILi8ELi1ELb1EN4cute5tupleIJNS5_1CILi128EEENS7_ILi48EEENS7_ILi256EEEEEELi256ENS_10bfloat16_tEfNS_4arch4Sm80ELb1ELb0ELb1ELb1ELb0ELb0ELb1ELb1EEENS1_21CollectiveEpilogueFwdINS6_IJS8_SA_S9_EEENS6_IJNS7_ILi1EEESI_SI_EEESC_SE_Li256ELb1ELb1ELb1ELb0EEENS1_36VarlenDynamicPersistentTileSchedulerILi128ELi48ELi256ELi256ELb1ELb1ELb0ELb1ELb1ELb1EEEEEEEEEvNT_6ParamsE)
        .other          _ZN7cutlass13device_kernelIN5flash19enable_sm80_to_sm89INS1_16FlashAttnFwdSm80INS1_25CollectiveMainloopFwdSm80ILi8ELi1ELb1EN4cute5tupleIJNS5_1CILi128EEENS7_ILi48EEENS7_ILi256EEEEEELi256ENS_10bfloat16_tEfNS_4arch4Sm80ELb1ELb0ELb1ELb1ELb0ELb0ELb1ELb1EEENS1_21CollectiveEpilogueFwdINS6_IJS8_SA_S9_EEENS6_IJNS7_ILi1EEESI_SI_EEESC_SE_Li256ELb1ELb1ELb1ELb0EEENS1_36VarlenDynamicPersistentTileSchedulerILi128ELi48ELi256ELi256ELb1ELb1ELb0ELb1ELb1ELb1EEEEEEEEEvNT_6ParamsE,@"STO_CUDA_ENTRY STV_DEFAULT"
_ZN7cutlass13device_kernelIN5flash19enable_sm80_to_sm89INS1_16FlashAttnFwdSm80INS1_25CollectiveMainloopFwdSm80ILi8ELi1ELb1EN4cute5tupleIJNS5_1CILi128EEENS7_ILi48EEENS7_ILi256EEEEEELi256ENS_10bfloat16_tEfNS_4arch4Sm80ELb1ELb0ELb1ELb1ELb0ELb0ELb1ELb1EEENS1_21CollectiveEpilogueFwdINS6_IJS8_SA_S9_EEENS6_IJNS7_ILi1EEESI_SI_EEESC_SE_Li256ELb1ELb1ELb1ELb0EEENS1_36VarlenDynamicPersistentTileSchedulerILi128ELi48ELi256ELi256ELb1ELb1ELb0ELb1ELb1ELb1EEEEEEEEEvNT_6ParamsE:
        /* <DEDUP_REMOVED lines=54> */
.L_x_861:
        /* <DEDUP_REMOVED lines=16> */
.L_x_952:
        /* <DEDUP_REMOVED lines=16> */
.L_x_953:
[----:B--2---:R-:W-:-:S05]  /*0560*/  IMAD R0, R0, c[0x0][0x538], RZ ;  /* 0x00014e0000007a24 */ /* 0x004fca00078e02ff */
[----:B------:R-:W-:-:S04]  /*0570*/  IADD3 R6, R0, R6, RZ ;  /* 0x0000000600067210 */ /* 0x000fc80007ffe0ff */
[----:B------:R-:W-:-:S13]  /*0580*/  ISETP.GT.AND P0, PT, R6, UR4, PT ;  /* 0x0000000406007c0c */ /* 0x000fda000bf04270 */
[----:B-1----:R-:W-:Y:S05]  /*0590*/  @!P0 BRA `(.L_x_861) ;  /* 0xfffffdc000008947 */ /* 0x002fea000383ffff */
.L_x_857:
[----:B------:R-:W-:-:S05]  /*05a0*/  IADD3 R11, -R0, R6, RZ ;  /* 0x00000006000b7210 */ /* 0x000fca0007ffe1ff */
[----:B------:R-:W-:-:S05]  /*05b0*/  IMAD R0, R4, c[0x0][0x538], R11 ;  /* 0x00014e0004007a24 */ /* 0x000fca00078e020b */
[----:B------:R-:W-:Y:S01]  /*05c0*/  ISETP.GT.AND P0, PT, R0, UR4, PT ;  /* 0x0000000400007c0c */ /* 0x000fe2000bf04270 */
[----:B------:R-:W-:-:S12]  /*05d0*/  BRA.DIV ~URZ, `(.L_x_862) ;  /* 0x00011da27f007947 */ /* 0x000fd8000b800000 */
[----:B------:R-:W-:-:S04]  /*05e0*/  VOTE.ANY R10, PT, !P0 ;  /* 0x00000000000a7806 */ /* 0x000fc800040e0100 */
.L_x_954:
[----:B------:R-:W1:Y:S02]  /*05f0*/  POPC R6, R10 ;  /* 0x0000000a00067309 */ /* 0x000e640000000000 */
[----:B-1----:R-:W-:-:S05]  /*0600*/  IADD3 R0, R6, R7, RZ ;  /* 0x0000000706007210 */ /* 0x002fca0007ffe0ff */
[----:B------:R1:W-:Y:S01]  /*0610*/  STL [R1+0x84], R0 ;  /* 0x0000840001007387 */ /* 0x0003e20000100800 */
[----:B------:R-:W-:Y:S05]  /*0620*/  BRA.DIV ~URZ, `(.L_x_863) ;  /* 0x00011da27f007947 */ /* 0x000fea000b800000 */
[----:B------:R2:W3:Y:S01]  /*0630*/  SHFL.IDX PT, R12, R9, R6, 0x1f ;  /* 0x00001f06090c7589 */ /* 0x0004e200000e0000 */
[----:B------:R-:W-:-:S03]  /*0640*/  MOV R7, RZ ;  /* 0x000000ff00077202 */ /* 0x000fc60000000f00 */
[----:B------:R2:W4:Y:S04]  /*0650*/  SHFL.IDX PT, R9, R8, R6, 0x1f ;  /* 0x00001f0608097589 */ /* 0x00052800000e0000 */
.L_x_955:
[----:B------:R-:W-:Y:S01]  /*0660*/  ISETP.NE.AND P0, PT, R10, RZ, PT ;  /* 0x000000ff0a00720c */ /* 0x000fe20003f05270 */
[----:B------:R-:W-:-:S12]  /*0670*/  BSSY B0, `(.L_x_864) ;  /* 0x0000005000007945 */ /* 0x000fd80003800000 */
[----:B------:R-:W-:Y:S05]  /*0680*/  @!P0 BRA `(.L_x_865) ;  /* 0x0000003000008947 */ /* 0x000fea0003800000 */
[----:B------:R-:W-:Y:S01]  /*0690*/  IADD3 R3, R6, -0x1, RZ ;  /* 0xffffffff06037810 */ /* 0x000fe20007ffe0ff */
[----:B------:R-:W-:Y:S05]  /*06a0*/  BRA.DIV ~URZ, `(.L_x_866) ;  /* 0x00011e027f007947 */ /* 0x000fea000b800000 */
[----:B------:R1:W2:Y:S02]  /*06b0*/  SHFL.IDX PT, R7, R4, R3, 0x1f ;  /* 0x00001f0304077589 */ /* 0x0002a400000e0000 */
.L_x_865:
[----:B------:R-:W-:Y:S05]  /*06c0*/  BSYNC B0 ;  /* 0x0000000000007941 */ /* 0x000fea0003800000 */
.L_x_864:
        /* <DEDUP_REMOVED lines=69> */
.L_x_868:
        /* <DEDUP_REMOVED lines=70> */
.L_x_869:
[----:B------:R-:W-:Y:S05]  /*0f80*/  BSYNC B0 ;  /* 0x0000000000007941 */ /* 0x000fea0003800000 */
.L_x_867:
[----:B------:R-:W-:-:S04]  /*0f90*/  LOP3.LUT R0, RZ, R0, RZ, 0x33, !PT ;  /* 0x00000000ff007212 */ /* 0x000fc800078e33ff */
[----:B------:R-:W-:-:S05]  /*0fa0*/  IADD3 R0, R0, R12, RZ ;  /* 0x0000000c00007210 */ /* 0x000fca0007ffe0ff */
[----:B------:R2:W-:Y:S01]  /*0fb0*/  STL [R1+0x7c], R0 ;  /* 0x00007c0001007387 */ /* 0x0005e20000100800 */
[----:B------:R-:W-:Y:S05]  /*0fc0*/  BRA `(.L_x_870) ;  /* 0x0000006000007947 */ /* 0x000fea0003800000 */
.L_x_858:
[----:B------:R-:W-:Y:S01]  /*0fd0*/  MOV R0, UR4 ;  /* 0x0000000400007c02 */ /* 0x000fe20008000f00 */
[----:B------:R-:W-:Y:S04]  /*0fe0*/  STL [R1+0x7c], RZ ;  /* 0x00007cff01007387 */ /* 0x000fe80000100800 */
[----:B------:R-:W-:Y:S04]  /*0ff0*/  STL [R1+0x80], RZ ;  /* 0x000080ff01007387 */ /* 0x000fe80000100800 */
[----:B------:R1:W-:Y:S02]  /*1000*/  STL [R1+0x78], R0 ;  /* 0x0000780001007387 */ /* 0x0003e40000100800 */
[----:B-1----:R-:W-:-:S05]  /*1010*/  MOV R0, c[0x0][0x53c] ;  /* 0x00014f0000007a02 */ /* 0x002fca0000000f00 */
[----:B------:R1:W-:Y:S02]  /*1020*/  STL [R1+0x84], R0 ;  /* 0x0000840001007387 */ /* 0x0003e40000100800 */
.L_x_870:
        /* <DEDUP_REMOVED lines=8> */
.L_x_856:
[----:B-12---:R-:W2:Y:S02]  /*10b0*/  LDL R0, [R1+0x84] ;  /* 0x0000840001007983 */ /* 0x006ea40000100800 */
[----:B--2---:R-:W-:-:S13]  /*10c0*/  ISETP.GE.AND P0, PT, R0, c[0x0][0x53c], PT ;  /* 0x00014f0000007a0c */ /* 0x004fda0003f06270 */
        /* <DEDUP_REMOVED lines=8> */
[----:B---3--:R-:W-:-:S02]  /*1150*/  SHF.R.S32.HI R6, RZ, 0x2, R16 ;  /* 0x00000002ff067819 */ /* 0x008fc40000011410 */
        /* <DEDUP_REMOVED lines=19> */
[----:B------:R-:W-:Y:S01]  /*1290*/  SHF.R.U32.HI R5, RZ, 0x3, R2 ;  /* 0x00000003ff057819 */ /* 0x000fe20000011602 */
[----:B------:R-:W-:Y:S01]  /*12a0*/  STL [R1+0x70], R20 ;  /* 0x0000701401007387 */ /* 0x000fe20000100800 */
[----:B------:R-:W-:-:S02]  /*12b0*/  LOP3.LUT R3, R2, 0x38, R20, 0xf8, !PT ;  /* 0x0000003802037812 */ /* 0x000fc400078ef814 */
[----:B------:R-:W-:Y:S02]  /*12c0*/  LOP3.LUT R2, R12, 0xfffffff8, RZ, 0xc0, !PT ;  /* 0xfffffff80c027812 */ /* 0x000fe400078ec0ff */
[----:B------:R-:W-:Y:S02]  /*12d0*/  LOP3.LUT R7, R3, R5, RZ, 0x3c, !PT ;  /* 0x0000000503077212 */ /* 0x000fe400078e3cff */
[----:B------:R-:W-:Y:S01]  /*12e0*/  SHF.R.S32.HI R3, RZ, 0x1f, R9 ;  /* 0x0000001fff037819 */ /* 0x000fe20000011409 */
[----:B------:R-:W-:Y:S01]  /*12f0*/  IMAD.IADD R5, R0, 0x1, -R2 ;  /* 0x0000000100057824 */ /* 0x000fe200078e0a02 */
[----:B------:R-:W-:Y:S02]  /*1300*/  LOP3.LUT R2, R9, 0xffffffe0, RZ, 0xc0, !PT ;  /* 0xffffffe009027812 */ /* 0x000fe400078ec0ff */
[----:B------:R-:W-:Y:S02]  /*1310*/  LOP3.LUT R0, R4, 0x1c0, RZ, 0xc0, !PT ;  /* 0x000001c004007812 */ /* 0x000fe400078ec0ff */
[----:B------:R-:W-:Y:S01]  /*1320*/  LEA.HI R9, R10, R19, RZ, 0x6 ;  /* 0x000000130a097211 */ /* 0x000fe200078f30ff */
[----:B------:R-:W-:Y:S01]  /*1330*/  IMAD.IADD R18, R19, 0x1, -R2 ;  /* 0x0000000113127824 */ /* 0x000fe200078e0a02 */
[----:B------:R-:W-:-:S02]  /*1340*/  LOP3.LUT R4, R0, 0x8, R11, 0xf8, !PT ;  /* 0x0000000800047812 */ /* 0x000fc400078ef80b */
[----:B------:R-:W-:Y:S02]  /*1350*/  SHF.R.U32.HI R2, RZ, 0x3, R0 ;  /* 0x00000003ff027819 */ /* 0x000fe40000011600 */
[----:B------:R-:W-:Y:S02]  /*1360*/  LEA.HI R0, R3, R8, RZ, 0x3 ;  /* 0x0000000803007211 */ /* 0x000fe400078f18ff */
[----:B------:R-:W-:Y:S02]  /*1370*/  SHF.R.S32.HI R10, RZ, 0x1f, R18 ;  /* 0x0000001fff0a7819 */ /* 0x000fe40000011412 */
[----:B------:R-:W-:Y:S01]  /*1380*/  LOP3.LUT R13, R4, R2, RZ, 0x3c, !PT ;  /* 0x00000002040d7212 */ /* 0x000fe200078e3cff */
[----:B------:R-:W-:Y:S01]  /*1390*/  IMAD.SHL.U32 R2, R9, 0x8, RZ ;  /* 0x0000000809027824 */ /* 0x000fe200078e00ff */
[----:B------:R-:W-:Y:S02]  /*13a0*/  LOP3.LUT R0, R0, 0xffffff8, RZ, 0xc0, !PT ;  /* 0x0ffffff800007812 */ /* 0x000fe400078ec0ff */
[----:B------:R-:W-:-:S02]  /*13b0*/  LEA.HI R10, R10, R18, RZ, 0x2 ;  /* 0x000000120a0a7211 */ /* 0x000fc400078f10ff */
        /* <DEDUP_REMOVED lines=18> */
[----:B------:R-:W-:-:S02]  /*14e0*/  LEA.HI R0, R3, R3, RZ, 0x1 ;  /* 0x0000000303007211 */ /* 0x000fc400078f08ff */
[----:B------:R-:W-:Y:S01]  /*14f0*/  LOP3.LUT R7, R5, R2, RZ, 0x3c, !PT ;  /* 0x0000000205077212 */ /* 0x000fe200078e3cff */
[----:B------:R-:W-:Y:S01]  /*1500*/  IMAD R5, R8, 0x200, R3 ;  /* 0x0000020008057824 */ /* 0x000fe200078e0203 */
[----:B------:R-:W-:Y:S02]  /*1510*/  LOP3.LUT R2, R4, 0x1c0, RZ, 0xc0, !PT ;  /* 0x000001c004027812 */ /* 0x000fe400078ec0ff */
[----:B------:R-:W-:Y:S01]  /*1520*/  R2P PR, R6, 0x6 ;  /* 0x0000000606007804 */ /* 0x000fe20000000000 */
[----:B------:R-:W-:Y:S01]  /*1530*/  IMAD.MOV.U32 R6, RZ, RZ, 0x10 ;  /* 0x00000010ff067424 */ /* 0x000fe200078e00ff */
[----:B------:R-:W-:Y:S02]  /*1540*/  LOP3.LUT R0, R0, 0x1ffffffe, RZ, 0xc0, !PT ;  /* 0x1ffffffe00007812 */ /* 0x000fe400078ec0ff */
[----:B------:R-:W-:Y:S02]  /*1550*/  LEA.HI R2, R2, R2, RZ, 0x1d ;  /* 0x0000000202027211 */ /* 0x000fe400078fe8ff */
[----:B------:R-:W-:Y:S01]  /*1560*/  SEL R4, R6, 0xfffffff0, !P3 ;  /* 0xfffffff006047807 */ /* 0x000fe20005800000 */
[----:B------:R-:W-:Y:S01]  /*1570*/  IMAD.IADD R11, R3, 0x1, -R0 ;  /* 0x00000001030b7824 */ /* 0x000fe200078e0a00 */
[----:B------:R-:W-:Y:S01]  /*1580*/  SEL R3, R16, 0xffffffe0, !P0 ;  /* 0xffffffe010037807 */ /* 0x000fe20004000000 */
[----:B------:R-:W-:Y:S01]  /*1590*/  IMAD.SHL.U32 R6, R12, 0x40, RZ ;  /* 0x000000400c067824 */ /* 0x000fe200078e00ff */
[C---:B------:R-:W-:Y:S01]  /*15a0*/  IADD3 R19, R20.reuse, 0x80, RZ ;  /* 0x0000008014137810 */ /* 0x040fe20007ffe0ff */
[----:B------:R-:W-:Y:S01]  /*15b0*/  IMAD.U32 R9, R5, 0x2, R2 ;  /* 0x0000000205097824 */ /* 0x000fe200078e0002 */
[----:B------:R-:W-:Y:S01]  /*15c0*/  IADD3 R5, R20, 0xc0, RZ ;  /* 0x000000c014057810 */ /* 0x000fe20007ffe0ff */
[----:B------:R-:W-:Y:S01]  /*15d0*/  IMAD.IADD R4, R4, 0x1, R3 ;  /* 0x0000000104047824 */ /* 0x000fe200078e0203 */
[----:B------:R-:W-:Y:S01]  /*15e0*/  LOP3.LUT R2, R10, 0x7ffffffc, RZ, 0xc0, !PT ;  /* 0x7ffffffc0a027812 */ /* 0x000fe200078ec0ff */
[----:B------:R-:W-:Y:S01]  /*15f0*/  STL [R1+0x8c], R19 ;  /* 0x00008c1301007387 */ /* 0x000fe20000100800 */
[----:B------:R-:W-:Y:S01]  /*1600*/  LOP3.LUT R3, R7, 0x7ffffe00, R6, 0xf8, !PT ;  /* 0x7ffffe0007037812 */ /* 0x000fe200078ef806 */
[----:B------:R-:W-:Y:S01]  /*1610*/  IMAD.MOV.U32 R7, RZ, RZ, 0x40 ;  /* 0x00000040ff077424 */ /* 0x000fe200078e00ff */
[----:B------:R-:W-:Y:S01]  /*1620*/  SHF.R.S32.HI R6, RZ, 0x1f, R19 ;  /* 0x0000001fff067819 */ /* 0x000fe20000011413 */
[----:B------:R1:W-:Y:S01]  /*1630*/  STL [R1+0x90], R5 ;  /* 0x0000900501007387 */ /* 0x0003e20000100800 */
[----:B------:R-:W-:Y:S01]  /*1640*/  IMAD.IADD R2, R18, 0x1, -R2 ;  /* 0x0000000112027824 */ /* 0x000fe200078e0a02 */
[----:B------:R-:W-:Y:S01]  /*1650*/  LEA R12, R9, 0x80, 0x1 ;  /* 0x00000080090c7811 */ /* 0x000fe200078e08ff */
[----:B------:R-:W-:Y:S01]  /*1660*/  IMAD R0, R14, 0x200, R13 ;  /* 0x000002000e007824 */ /* 0x000fe200078e020d */
[----:B------:R2:W-:Y:S01]  /*1670*/  STL [R1+0xa4], R6 ;  /* 0x0000a40601007387 */ /* 0x0005e20000100800 */
[----:B------:R-:W-:Y:S01]  /*1680*/  IMAD.SHL.U32 R10, R15, 0x2, RZ ;  /* 0x000000020f0a7824 */ /* 0x000fe200078e00ff */
[----:B------:R-:W-:Y:S01]  /*1690*/  LEA R239, R3, 0x4080, 0x1 ;  /* 0x0000408003ef7811 */ /* 0x000fe200078e08ff */
[----:B------:R-:W-:Y:S01]  /*16a0*/  IMAD.SHL.U32 R9, R2, 0x2, RZ ;  /* 0x0000000202097824 */ /* 0x000fe200078e00ff */
[----:B------:R-:W-:Y:S01]  /*16b0*/  LEA R236, R0, 0x14080, 0x1 ;  /* 0x0001408000ec7811 */ /* 0x000fe200078e08ff */
[----:B------:R-:W-:Y:S01]  /*16c0*/  IMAD R2, R11, 0x8, R17 ;  /* 0x000000080b027824 */ /* 0x000fe200078e0211 */
[----:B------:R-:W-:-:S05]  /*16d0*/  SEL R0, R7, 0xffffffc0, !P0 ;  /* 0xffffffc007007807 */ /* 0x000fca0004000000 */
[----:B------:R-:W-:Y:S01]  /*16e0*/  IMAD.IADD R240, R239, 0x1, R0 ;  /* 0x00000001eff07824 */ /* 0x000fe200078e0200 */
[----:B-1----:R-:W-:Y:S02]  /*16f0*/  SHF.R.S32.HI R5, RZ, 0x1f, R5 ;  /* 0x0000001fff057819 */ /* 0x002fe40000011405 */
[----:B--2---:R-:W-:-:S03]  /*1700*/  SEL R6, R16, 0xffffffe0, !P1 ;  /* 0xffffffe010067807 */ /* 0x004fc60004800000 */
[----:B------:R1:W-:Y:S04]  /*1710*/  STL [R1+0xa0], R5 ;  /* 0x0000a00501007387 */ /* 0x0003e80000100800 */
[----:B------:R2:W-:Y:S04]  /*1720*/  STL [R1+0x18], R10 ;  /* 0x0000180a01007387 */ /* 0x0005e80000100800 */
[----:B------:R3:W-:Y:S04]  /*1730*/  STL [R1+0x64], R9 ;  /* 0x0000640901007387 */ /* 0x0007e80000100800 */
[----:B------:R-:W-:Y:S04]  /*1740*/  STL [R1+0xa8], R12 ;  /* 0x0000a80c01007387 */ /* 0x000fe80000100800 */
[----:B------:R4:W-:Y:S01]  /*1750*/  STL [R1+0xcc], R2 ;  /* 0x0000cc0201007387 */ /* 0x0009e20000100800 */
[----:B-1----:R-:W-:Y:S01]  /*1760*/  SEL R5, R7, 0xffffffc0, !P2 ;  /* 0xffffffc007057807 */ /* 0x002fe20005000000 */
[----:B--2---:R-:W-:-:S04]  /*1770*/  IMAD.IADD R10, R12, 0x1, R6 ;  /* 0x000000010c0a7824 */ /* 0x004fc800078e0206 */
[C-C-:B------:R-:W-:Y:S01]  /*1780*/  IMAD.IADD R7, R12.reuse, 0x1, R5.reuse ;  /* 0x000000010c077824 */ /* 0x140fe200078e0205 */
[----:B---3--:R-:W-:Y:S01]  /*1790*/  IADD3 R9, R12, -0x10, RZ ;  /* 0xfffffff00c097810 */ /* 0x008fe20007ffe0ff */
[----:B------:R-:W-:Y:S01]  /*17a0*/  IMAD.IADD R3, R10, 0x1, R5 ;  /* 0x000000010a037824 */ /* 0x000fe200078e0205 */
[----:B------:R-:W-:Y:S01]  /*17b0*/  @P4 IADD3 R9, R12, 0x10, RZ ;  /* 0x000000100c094810 */ /* 0x000fe20007ffe0ff */
[----:B------:R-:W-:Y:S04]  /*17c0*/  STL [R1+0xb4], R10 ;  /* 0x0000b40a01007387 */ /* 0x000fe80000100800 */
[----:B------:R1:W-:Y:S01]  /*17d0*/  STL [R1+0xc4], R7 ;  /* 0x0000c40701007387 */ /* 0x0003e20000100800 */
[----:B----4-:R-:W-:-:S03]  /*17e0*/  SEL R2, R16, 0xffffffe0, !P3 ;  /* 0xffffffe010027807 */ /* 0x010fc60005800000 */
[----:B------:R2:W-:Y:S01]  /*17f0*/  STL [R1+0xac], R9 ;  /* 0x0000ac0901007387 */ /* 0x0005e20000100800 */
[--C-:B------:R-:W-:Y:S01]  /*1800*/  IADD3 R242, R0, R239, R2.reuse ;  /* 0x000000ef00f27210 */ /* 0x100fe20007ffe002 */
[----:B------:R-:W-:Y:S02]  /*1810*/  IMAD.IADD R241, R239, 0x1, R2 ;  /* 0x00000001eff17824 */ /* 0x000fe400078e0202 */
[----:B------:R3:W-:Y:S01]  /*1820*/  STL [R1+0xc0], R3 ;  /* 0x0000c00301007387 */ /* 0x0007e20000100800 */
[----:B-1----:R-:W-:Y:S02]  /*1830*/  IMAD.IADD R7, R6, 0x1, R9 ;  /* 0x0000000106077824 */ /* 0x002fe400078e0209 */
[----:B------:R-:W-:Y:S02]  /*1840*/  IMAD R6, R8, 0x800, R239 ;  /* 0x0000080008067824 */ /* 0x000fe400078e02ef */
[----:B--2---:R-:W-:Y:S02]  /*1850*/  IMAD.IADD R9, R5, 0x1, R9 ;  /* 0x0000000105097824 */ /* 0x004fe400078e0209 */
[----:B---3--:R-:W-:-:S03]  /*1860*/  IMAD R3, R4, 0x2, R239 ;  /* 0x0000000204037824 */ /* 0x008fc600078e02ef */
[----:B------:R-:W-:Y:S01]  /*1870*/  STL [R1+0xbc], R9 ;  /* 0x0000bc0901007387 */ /* 0x000fe20000100800 */
[----:B------:R-:W-:-:S03]  /*1880*/  IMAD.IADD R4, R7, 0x1, R5 ;  /* 0x0000000107047824 */ /* 0x000fc600078e0205 */
[----:B------:R-:W-:Y:S04]  /*1890*/  STL [R1+0xb0], R7 ;  /* 0x0000b00701007387 */ /* 0x000fe80000100800 */
[----:B------:R1:W-:Y:S04]  /*18a0*/  STL [R1+0x8], R3 ;  /* 0x0000080301007387 */ /* 0x0003e80000100800 */
[----:B------:R2:W-:Y:S01]  /*18b0*/  STL [R1+0xb8], R4 ;  /* 0x0000b80401007387 */ /* 0x0005e20000100800 */
[--C-:B-1----:R-:W-:Y:S02]  /*18c0*/  IMAD.IADD R3, R2, 0x1, R6.reuse ;  /* 0x0000000102037824 */ /* 0x102fe400078e0206 */
[----:B------:R-:W-:-:S02]  /*18d0*/  IMAD.IADD R2, R0, 0x1, R6 ;  /* 0x0000000100027824 */ /* 0x000fc400078e0206 */
[----:B------:R-:W-:Y:S01]  /*18e0*/  IMAD.IADD R0, R0, 0x1, R3 ;  /* 0x0000000100007824 */ /* 0x000fe200078e0203 */
[----:B------:R2:W-:Y:S04]  /*18f0*/  STL [R1+0xc], R3 ;  /* 0x00000c0301007387 */ /* 0x0005e80000100800 */
[----:B------:R2:W-:Y:S04]  /*1900*/  STL [R1+0x14], R2 ;  /* 0x0000140201007387 */ /* 0x0005e80000100800 */
[----:B------:R2:W-:Y:S02]  /*1910*/  STL [R1+0x10], R0 ;  /* 0x0000100001007387 */ /* 0x0005e40000100800 */
.L_x_951:
[----:B--2---:R-:W2:Y:S01]  /*1920*/  LDL R0, [R1+0x84] ;  /* 0x0000840001007983 */ /* 0x004ea20000100800 */
[----:B------:R-:W-:Y:S01]  /*1930*/  IMAD.MOV.U32 R13, RZ, RZ, 0x4 ;  /* 0x00000004ff0d7424 */ /* 0x000fe200078e00ff */
[----:B------:R-:W-:-:S02]  /*1940*/  ISETP.NE.U32.AND P0, PT, RZ, c[0x0][0x370], PT ;  /* 0x0000dc00ff007a0c */ /* 0x000fc40003f05070 */
[----:B------:R-:W-:Y:S01]  /*1950*/  ISETP.NE.U32.AND P3, PT, RZ, c[0x0][0x360], PT ;  /* 0x0000d800ff007a0c */ /* 0x000fe20003f65070 */
[----:B------:R-:W3:Y:S01]  /*1960*/  LDL R10, [R1+0x80] ;  /* 0x00008000010a7983 */ /* 0x000ee20000100800 */
[----:B------:R-:W-:Y:S01]  /*1970*/  ISETP.NE.AND.EX P1, PT, RZ, c[0x0][0x374], PT, P0 ;  /* 0x0000dd00ff007a0c */ /* 0x000fe20003f25300 */
[----:B--2---:R-:W-:-:S05]  /*1980*/  IMAD.WIDE R2, R0, R13, c[0x0][0x588] ;  /* 0x0001620000027625 */ /* 0x004fca00078e020d */
[----:B------:R-:W2:Y:S01]  /*1990*/  LDG.E R32, [R2.64] ;  /* 0x0000000602207981 */ /* 0x000ea2000c1e1900 */
[----:B------:R-:W-:Y:S01]  /*19a0*/  ISETP.NE.AND.EX P3, PT, RZ, c[0x0][0x364], PT, P3 ;  /* 0x0000d900ff007a0c */ /* 0x000fe20003f65330 */
[----:B------:R-:W-:Y:S01]  /*19b0*/  CS2R R8, SRZ ;  /* 0x0000000000087805 */ /* 0x000fe2000001ff00 */
[----:B------:R-:W-:Y:S02]  /*19c0*/  ISETP.NE.U32.AND P4, PT, RZ, c[0x0][0x348], PT ;  /* 0x0000d200ff007a0c */ /* 0x000fe40003f85070 */
[----:B------:R-:W-:Y:S02]  /*19d0*/  ISETP.NE.U32.AND P2, PT, RZ, c[0x0][0x350], PT ;  /* 0x0000d400ff007a0c */ /* 0x000fe40003f45070 */
[----:B------:R-:W-:Y:S02]  /*19e0*/  ISETP.NE.AND.EX P4, PT, RZ, c[0x0][0x34c], PT, P4 ;  /* 0x0000d300ff007a0c */ /* 0x000fe40003f85340 */
[----:B------:R-:W-:Y:S01]  /*19f0*/  ISETP.NE.AND.EX P5, PT, RZ, c[0x0][0x354], PT, P2 ;  /* 0x0000d500ff007a0c */ /* 0x000fe20003fa5320 */
[----:B------:R-:W-:Y:S01]  /*1a00*/  IMAD.MOV.U32 R12, RZ, RZ, RZ ;  /* 0x000000ffff0c7224 */ /* 0x000fe200078e00ff */
[----:B--2---:R-:W-:Y:S01]  /*1a10*/  SHF.R.S32.HI R11, RZ, 0x1f, R32 ;  /* 0x0000001fff0b7819 */ /* 0x004fe20000011420 */
[----:B------:R1:W-:Y:S01]  /*1a20*/  STL [R1+0x94], R32 ;  /* 0x0000942001007387 */ /* 0x0003e20000100800 */
[----:B------:R-:W-:-:S04]  /*1a30*/  @P1 LEA R2, P0, R32, c[0x0][0x370], 0x2 ;  /* 0x0000dc0020021a11 */ /* 0x000fc800078010ff */
[C-C-:B------:R-:W-:Y:S02]  /*1a40*/  @P1 LEA.HI.X R3, R32.reuse, c[0x0][0x374], R11.reuse, 0x2, P0 ;  /* 0x0000dd0020031a11 */ /* 0x140fe400000f140b */
[C---:B------:R-:W-:Y:S02]  /*1a50*/  @P3 LEA R6, P0, R32.reuse, c[0x0][0x360], 0x2 ;  /* 0x0000d80020063a11 */ /* 0x040fe400078010ff */
[C---:B------:R-:W-:Y:S01]  /*1a60*/  LEA R4, P2, R32.reuse, c[0x0][0x348], 0x2 ;  /* 0x0000d20020047a11 */ /* 0x040fe200078410ff */
[----:B------:R2:W5:Y:S01]  /*1a70*/  @P1 LDG.E R8, [R2.64] ;  /* 0x0000000602081981 */ /* 0x000562000c1e1900 */
[C-C-:B------:R-:W-:Y:S02]  /*1a80*/  @P3 LEA.HI.X R7, R32.reuse, c[0x0][0x364], R11.reuse, 0x2, P0 ;  /* 0x0000d90020073a11 */ /* 0x140fe400000f140b */
[----:B------:R-:W-:Y:S02]  /*1a90*/  LEA.HI.X R5, R32, c[0x0][0x34c], R11, 0x2, P2 ;  /* 0x0000d30020057a11 */ /* 0x000fe400010f140b */
[----:B---3--:R-:W-:Y:S01]  /*1aa0*/  LOP3.LUT R25, R10, 0xffff, RZ, 0xc0, !PT ;  /* 0x0000ffff0a197812 */ /* 0x008fe200078ec0ff */
[----:B------:R-:W3:Y:S01]  /*1ab0*/  @P3 LDG.E R0, [R6.64] ;  /* 0x0000000606003981 */ /* 0x000ee2000c1e1900 */
[----:B------:R-:W-:Y:S01]  /*1ac0*/  YIELD ;  /* 0x0000000000007946 */ /* 0x000fe20003800000 */
[----:B------:R-:W-:-:S02]  /*1ad0*/  P2R R21, PR, RZ, 0x20 ;  /* 0x00000020ff157803 */ /* 0x000fc40000000000 */
[----:B------:R1:W5:Y:S01]  /*1ae0*/  @P4 LDG.E R12, [R4.64] ;  /* 0x00000006040c4981 */ /* 0x000362000c1e1900 */
[----:B--2---:R-:W-:-:S04]  /*1af0*/  LEA R2, P1, R32, c[0x0][0x350], 0x2 ;  /* 0x0000d40020027a11 */ /* 0x004fc800078210ff */
[----:B------:R-:W-:-:S05]  /*1b00*/  LEA.HI.X R3, R32, c[0x0][0x354], R11, 0x2, P1 ;  /* 0x0000d50020037a11 */ /* 0x000fca00008f140b */
[----:B------:R1:W5:Y:S04]  /*1b10*/  @P5 LDG.E R9, [R2.64] ;  /* 0x0000000602095981 */ /* 0x000368000c1e1900 */
[----:B------:R1:W-:Y:S04]  /*1b20*/  STL [R1+0x98], R25 ;  /* 0x0000981901007387 */ /* 0x0003e80000100800 */
[----:B---3--:R1:W-:Y:S01]  /*1b30*/  @P3 STL [R1+0x88], R0 ;  /* 0x0000880001003387 */ /* 0x0083e20000100800 */
        /* <DEDUP_REMOVED lines=8> */
.L_x_871:
[----:B------:R-:W-:-:S04]  /*1bc0*/  ISETP.NE.U32.AND P0, PT, RZ, c[0x0][0x368], PT ;  /* 0x0000da00ff007a0c */ /* 0x000fc80003f05070 */
[----:B------:R-:W-:-:S13]  /*1bd0*/  ISETP.NE.AND.EX P0, PT, RZ, c[0x0][0x36c], PT, P0 ;  /* 0x0000db00ff007a0c */ /* 0x000fda0003f05300 */
[----:B------:R-:W-:Y:S05]  /*1be0*/  @!P0 BRA `(.L_x_872) ;  /* 0x0000004000008947 */ /* 0x000fea0003800000 */
[----:B-1----:R-:W-:-:S04]  /*1bf0*/  LEA R2, P0, R32, c[0x0][0x368], 0x2 ;  /* 0x0000da0020027a11 */ /* 0x002fc800078010ff */
[----:B------:R-:W-:-:S05]  /*1c00*/  LEA.HI.X R3, R32, c[0x0][0x36c], R11, 0x2, P0 ;  /* 0x0000db0020037a11 */ /* 0x000fca00000f140b */
[----:B------:R1:W5:Y:S01]  /*1c10*/  LDG.E R0, [R2.64] ;  /* 0x0000000602007981 */ /* 0x000362000c1e1900 */
[----:B------:R-:W-:Y:S05]  /*1c20*/  BRA `(.L_x_873) ;  /* 0x0000005000007947 */ /* 0x000fea0003800000 */
.L_x_872:
[----:B-1----:R-:W-:Y:S01]  /*1c30*/  MOV R0, c[0x0][0x1d0] ;  /* 0x0000740000007a02 */ /* 0x002fe20000000f00 */
[----:B------:R-:W-:Y:S05]  /*1c40*/  @!P5 BRA `(.L_x_873) ;  /* 0x000000300000d947 */ /* 0x000fea0003800000 */
[----:B------:R-:W2:Y:S04]  /*1c50*/  LDG.E R4, [R2.64] ;  /* 0x0000000602047981 */ /* 0x000ea8000c1e1900 */
[----:B------:R-:W2:Y:S02]  /*1c60*/  LDG.E R0, [R2.64+0x4] ;  /* 0x0000040602007981 */ /* 0x000ea4000c1e1900 */
[----:B--2---:R-:W-:Y:S02]  /*1c70*/  IADD3 R0, -R4, R0, RZ ;  /* 0x0000000004007210 */ /* 0x004fe40007ffe1ff */
.L_x_873:
[----:B-1----:R-:W2:Y:S04]  /*1c80*/  LDL R3, [R1+0x88] ;  /* 0x0000880001037983 */ /* 0x002ea80000100800 */
[----:B------:R-:W3:Y:S04]  /*1c90*/  LDL.LU R2, [R1+0x7c] ;  /* 0x00007c0001027983 */ /* 0x000ee80000300800 */
[----:B------:R-:W4:Y:S01]  /*1ca0*/  LDL.LU R31, [R1+0x2c] ;  /* 0x00002c00011f7983 */ /* 0x000f220000300800 */
[----:B------:R-:W-:-:S05]  /*1cb0*/  IMAD.MOV.U32 R102, RZ, RZ, c[0x0][0x2c4] ;  /* 0x0000b100ff667624 */ /* 0x000fca00078e00ff */
[----:B------:R-:W-:Y:S01]  /*1cc0*/  ISETP.NE.AND P3, PT, R102, 0x1, PT ;  /* 0x000000016600780c */ /* 0x000fe20003f65270 */
[--C-:B-----5:R-:W-:Y:S01]  /*1cd0*/  IMAD.IADD R23, R0, 0x1, -R8.reuse ;  /* 0x0000000100177824 */ /* 0x120fe200078e0a08 */
[----:B------:R-:W-:Y:S01]  /*1ce0*/  BSSY B0, `(.L_x_874) ;  /* 0x0000040000007945 */ /* 0x000fe20003800000 */
[----:B------:R-:W-:Y:S02]  /*1cf0*/  IMAD.IADD R18, R9, 0x1, R8 ;  /* 0x0000000109127824 */ /* 0x000fe400078e0208 */
[----:B--2---:R-:W-:Y:S02]  /*1d00*/  IMAD.MOV.U32 R14, RZ, RZ, R3 ;  /* 0x000000ffff0e7224 */ /* 0x004fe400078e0003 */
[----:B---3--:R-:W-:-:S05]  /*1d10*/  IMAD.SHL.U32 R15, R2, 0x80, RZ ;  /* 0x00000080020f7824 */ /* 0x008fca00078e00ff */
[----:B------:R-:W-:-:S05]  /*1d20*/  IADD3 R2, R15, 0x7f, RZ ;  /* 0x0000007f0f027810 */ /* 0x000fca0007ffe0ff */
[----:B------:R-:W-:-:S04]  /*1d30*/  @P3 IMAD.HI.U32 R3, R2, c[0x0][0x2c8], RZ ;  /* 0x0000b20002033a27 */ /* 0x000fc800078e00ff */
[----:B------:R-:W-:Y:S01]  /*1d40*/  IMAD.MOV.U32 R0, RZ, RZ, R2 ;  /* 0x000000ffff007224 */ /* 0x000fe200078e0002 */
[C---:B------:R-:W-:Y:S02]  /*1d50*/  IADD3 R2, R23.reuse, 0x30, -R14 ;  /* 0x0000003017027810 */ /* 0x040fe40007ffe80e */
[----:B------:R-:W-:Y:S02]  /*1d60*/  @P3 SHF.R.U32.HI R0, RZ, c[0x0][0x2cc], R3 ;  /* 0x0000b300ff003a19 */ /* 0x000fe40000011603 */
[----:B------:R-:W-:-:S03]  /*1d70*/  IADD3 R3, R23, 0x2f, RZ ;  /* 0x0000002f17037810 */ /* 0x000fc60007ffe0ff */
[----:B------:R-:W-:Y:S02]  /*1d80*/  IMAD.IADD R0, R2, 0x1, R0 ;  /* 0x0000000102007824 */ /* 0x000fe400078e0200 */
[----:B------:R-:W-:-:S04]  /*1d90*/  IMAD.HI R2, R3, 0x2aaaaaab, RZ ;  /* 0x2aaaaaab03027827 */ /* 0x000fc800078e02ff */
[----:B------:R-:W-:Y:S01]  /*1da0*/  IMAD.HI R0, R0, 0x2aaaaaab, RZ ;  /* 0x2aaaaaab00007827 */ /* 0x000fe200078e02ff */
[----:B------:R-:W-:-:S04]  /*1db0*/  SHF.R.U32.HI R4, RZ, 0x1f, R2 ;  /* 0x0000001fff047819 */ /* 0x000fc80000011602 */
[----:B------:R-:W-:Y:S02]  /*1dc0*/  SHF.R.U32.HI R3, RZ, 0x1f, R0 ;  /* 0x0000001fff037819 */ /* 0x000fe40000011600 */
[----:B------:R-:W-:Y:S02]  /*1dd0*/  LEA.HI.SX32 R4, R2, R4, 0x1d ;  /* 0x0000000402047211 */ /* 0x000fe400078feaff */
[----:B------:R-:W-:Y:S02]  /*1de0*/  LOP3.LUT R2, R10, 0xff000000, RZ, 0xc0, !PT ;  /* 0xff0000000a027812 */ /* 0x000fe400078ec0ff */
[----:B------:R-:W-:Y:S02]  /*1df0*/  LEA.HI.SX32 R0, R0, R3, 0x1d ;  /* 0x0000000300007211 */ /* 0x000fe400078feaff */
[----:B------:R-:W-:Y:S02]  /*1e00*/  LOP3.LUT R3, R10, 0xff0000, RZ, 0xc0, !PT ;  /* 0x00ff00000a037812 */ /* 0x000fe400078ec0ff */
[----:B------:R-:W-:-:S02]  /*1e10*/  SHF.R.U32.HI R2, RZ, 0x8, R2 ;  /* 0x00000008ff027819 */ /* 0x000fc40000011602 */
[----:B----4-:R-:W-:Y:S02]  /*1e20*/  LOP3.LUT R31, R31, 0xfffffbff, RZ, 0xc0, !PT ;  /* 0xfffffbff1f1f7812 */ /* 0x010fe400078ec0ff */
[----:B------:R-:W-:Y:S02]  /*1e30*/  LEA.HI R3, R3, R2, RZ, 0x10 ;  /* 0x0000000203037211 */ /* 0x000fe400078f80ff */
[----:B------:R-:W-:Y:S02]  /*1e40*/  @P3 LOP3.LUT R31, R31, 0x400, RZ, 0xfc, !PT ;  /* 0x000004001f1f3812 */ /* 0x000fe400078efcff */
[----:B------:R-:W-:Y:S01]  /*1e50*/  LOP3.LUT R16, R3, 0xff, RZ, 0xc0, !PT ;  /* 0x000000ff03107812 */ /* 0x000fe200078ec0ff */
[----:B------:R1:W-:Y:S01]  /*1e60*/  STL [R1+0x9c], R15 ;  /* 0x00009c0f01007387 */ /* 0x0003e20000100800 */
[----:B------:R-:W-:-:S03]  /*1e70*/  SHF.R.U32.HI R5, RZ, 0x10, R3 ;  /* 0x00000010ff057819 */ /* 0x000fc60000011603 */
[----:B------:R1:W-:Y:S01]  /*1e80*/  STL [R1+0x7c], R23 ;  /* 0x00007c1701007387 */ /* 0x0003e20000100800 */
[----:B------:R-:W-:-:S03]  /*1e90*/  IMNMX R6, R4, R0, PT ;  /* 0x0000000004067217 */ /* 0x000fc60003800200 */
[----:B------:R1:W-:Y:S04]  /*1ea0*/  STL [R1+0x2c], R31 ;  /* 0x00002c1f01007387 */ /* 0x0003e80000100800 */
[----:B------:R1:W-:Y:S04]  /*1eb0*/  STL [R1+0xc8], R16 ;  /* 0x0000c81001007387 */ /* 0x0003e80000100800 */
[----:B------:R1:W-:Y:S01]  /*1ec0*/  STL [R1+0x80], R5 ;  /* 0x0000800501007387 */ /* 0x0003e20000100800 */
[----:B------:R-:W-:Y:S01]  /*1ed0*/  ISETP.GE.AND P0, PT, R6, 0x1, PT ;  /* 0x000000010600780c */ /* 0x000fe20003f06270 */
[----:B------:R-:W-:-:S12]  /*1ee0*/  IMAD.MOV.U32 R2, RZ, RZ, RZ ;  /* 0x000000ffff027224 */ /* 0x000fd800078e00ff */
[----:B------:R-:W-:Y:S05]  /*1ef0*/  @!P0 BRA `(.L_x_875) ;  /* 0x000001e000008947 */ /* 0x000fea0003800000 */
[----:B------:R-:W-:-:S04]  /*1f00*/  ISETP.NE.AND P0, PT, R5, RZ, PT ;  /* 0x000000ff0500720c */ /* 0x000fc80003f05270 */
        /* <DEDUP_REMOVED lines=29> */
.L_x_875:
[----:B------:R-:W-:Y:S05]  /*20e0*/  BSYNC B0 ;  /* 0x0000000000007941 */ /* 0x000fea0003800000 */
.L_x_874:
        /* <DEDUP_REMOVED lines=14> */
[----:B------:R2:W-:Y:S01]  /*21d0*/  STL [R1+0x28], R103 ;  /* 0x0000286701007387 */ /* 0x0005e20000100800 */
        /* <DEDUP_REMOVED lines=59> */
[----:B--2---:R-:W-:Y:S01]  /*2590*/  ISETP.NE.U32.AND P0, PT, RZ, c[0x0][0x340], PT ;  /* 0x0000d000ff007a0c */ /* 0x004fe20003f05070 */
[----:B------:R-:W2:Y:S01]  /*25a0*/  LDL.64 R8, [R1+0x70] ;  /* 0x0000700001087983 */ /* 0x000ea20000100a00 */
[----:B------:R-:W-:-:S02]  /*25b0*/  IMAD.MOV.U32 R135, RZ, RZ, R15 ;  /* 0x000000ffff877224 */ /* 0x000fc400078e000f */
[----:B------:R-:W-:Y:S01]  /*25c0*/  ISETP.NE.AND.EX P1, PT, RZ, c[0x0][0x344], PT, P0 ;  /* 0x0000d100ff007a0c */ /* 0x000fe20003f25300 */
[----:B------:R3:W2:Y:S04]  /*25d0*/  LDL.64 R26, [R1+0x70] ;  /* 0x00007000011a7983 */ /* 0x0006a80000100a00 */
[----:B------:R-:W4:Y:S04]  /*25e0*/  LDL R22, [R1+0x8c] ;  /* 0x00008c0001167983 */ /* 0x000f280000100800 */
[----:B------:R-:W5:Y:S04]  /*25f0*/  LDL R20, [R1+0x90] ;  /* 0x0000900001147983 */ /* 0x000f680000100800 */
[----:B------:R-:W-:Y:S01]  /*2600*/  @P1 IMAD.WIDE R2, R32, R13, c[0x0][0x340] ;  /* 0x0000d00020021625 */ /* 0x000fe200078e020d */
[----:B------:R-:W3:Y:S04]  /*2610*/  LDL R30, [R1+0xa4] ;  /* 0x0000a400011e7983 */ /* 0x000ee80000100800 */
[----:B------:R1:W3:Y:S04]  /*2620*/  @P1 LDG.E R19, [R2.64] ;  /* 0x0000000602131981 */ /* 0x0002e8000c1e1900 */
[----:B------:R-:W4:Y:S04]  /*2630*/  LDL R29, [R1+0xa0] ;  /* 0x0000a000011d7983 */ /* 0x000f280000100800 */
[----:B------:R-:W4:Y:S04]  /*2640*/  LDL R78, [R1+0x18] ;  /* 0x00001800014e7983 */ /* 0x000f280000100800 */
[----:B------:R-:W1:Y:S01]  /*2650*/  S2R R4, SR_TID.X ;  /* 0x0000000000047919 */ /* 0x000e620000002100 */
[----:B------:R-:W-:-:S05]  /*2660*/  SHF.R.S32.HI R0, RZ, 0x1f, R12 ;  /* 0x0000001fff007819 */ /* 0x000fca000001140c */
[----:B------:R-:W-:Y:S01]  /*2670*/  IMAD R0, R0, c[0x0][0x178], RZ ;  /* 0x00005e0000007a24 */ /* 0x000fe200078e02ff */
[--C-:B-1----:R-:W-:Y:S02]  /*2680*/  SHF.R.S32.HI R24, RZ, 0x1f, R4.reuse ;  /* 0x0000001fff187819 */ /* 0x102fe40000011404 */
[----:B------:R-:W-:Y:S02]  /*2690*/  SHF.R.S32.HI R118, RZ, 0x1f, R4 ;  /* 0x0000001fff767819 */ /* 0x000fe40000011404 */
[-C--:B------:R-:W-:Y:S02]  /*26a0*/  LEA.HI R24, R24, R4.reuse, RZ, 0x3 ;  /* 0x0000000418187211 */ /* 0x080fe400078f18ff */
[----:B------:R-:W-:Y:S02]  /*26b0*/  LEA.HI R118, R118, R4, RZ, 0x3 ;  /* 0x0000000476767211 */ /* 0x000fe400078f18ff */
[----:B------:R-:W-:Y:S02]  /*26c0*/  LOP3.LUT R24, R24, 0xfffffff8, RZ, 0xc0, !PT ;  /* 0xfffffff818187812 */ /* 0x000fe400078ec0ff */
[----:B------:R-:W-:-:S03]  /*26d0*/  SHF.R.S32.HI R118, RZ, 0x3, R118 ;  /* 0x00000003ff767819 */ /* 0x000fc60000011476 */
[----:B------:R-:W-:Y:S02]  /*26e0*/  IMAD.IADD R24, R4, 0x1, -R24 ;  /* 0x0000000104187824 */ /* 0x000fe400078e0a18 */
[----:B------:R-:W-:-:S04]  /*26f0*/  IMAD.WIDE.U32 R2, R12, c[0x0][0x178], RZ ;  /* 0x00005e000c027a25 */ /* 0x000fc800078e00ff */
[----:B------:R-:W-:Y:S02]  /*2700*/  IMAD R5, R24, 0x20, R118 ;  /* 0x0000002018057824 */ /* 0x000fe400078e0276 */
[----:B------:R-:W-:Y:S02]  /*2710*/  IMAD R0, R12, c[0x0][0x17c], R0 ;  /* 0x00005f000c007a24 */ /* 0x000fe400078e0200 */
[----:B------:R-:W-:Y:S02]  /*2720*/  IMAD.IADD R5, R135, 0x1, R5 ;  /* 0x0000000187057824 */ /* 0x000fe400078e0205 */
[----:B------:R-:W-:Y:S01]  /*2730*/  IMAD.IADD R3, R3, 0x1, R0 ;  /* 0x0000000103037824 */ /* 0x000fe200078e0200 */
[----:B------:R-:W-:Y:S01]  /*2740*/  SEL R6, R11, RZ, !P4 ;  /* 0x000000ff0b067207 */ /* 0x000fe20006000000 */
[----:B------:R-:W-:Y:S01]  /*2750*/  @P3 IMAD.HI.U32 R7, R5, c[0x0][0x2c8], RZ ;  /* 0x0000b20005073a27 */ /* 0x000fe200078e00ff */
[----:B------:R-:W-:-:S03]  /*2760*/  SEL R4, R32, RZ, !P4 ;  /* 0x000000ff20047207 */ /* 0x000fc60006000000 */
        /* <DEDUP_REMOVED lines=8> */
[----:B------:R-:W-:-:S04]  /*27f0*/  IMAD.MOV R4, RZ, RZ, -R0 ;  /* 0x000000ffff047224 */ /* 0x000fc800078e0a00 */
[----:B------:R-:W-:Y:S02]  /*2800*/  IMAD R4, R4, c[0x0][0x2c4], R5 ;  /* 0x0000b10004047a24 */ /* 0x000fe400078e0205 */
[----:B------:R-:W-:Y:S02]  /*2810*/  IMAD R5, R7, c[0x0][0x1b0], RZ ;  /* 0x00006c0007057a24 */ /* 0x000fe400078e02ff */
[----:B------:R-:W-:Y:S02]  /*2820*/  IMAD.IADD R3, R3, 0x1, R6 ;  /* 0x0000000103037824 */ /* 0x000fe400078e0206 */
[C---:B------:R-:W-:Y:S01]  /*2830*/  IMAD R6, R0.reuse, c[0x0][0x1b4], R5 ;  /* 0x00006d0000067a24 */ /* 0x040fe200078e0205 */
[----:B------:R-:W-:Y:S01]  /*2840*/  SHF.R.S32.HI R5, RZ, 0x1f, R4 ;  /* 0x0000001fff057819 */ /* 0x000fe20000011404 */
[----:B------:R-:W-:-:S04]  /*2850*/  IMAD.WIDE.U32 R2, R0, c[0x0][0x1b0], R2 ;  /* 0x00006c0000027a25 */ /* 0x000fc800078e0002 */
[----:B------:R-:W-:Y:S02]  /*2860*/  IMAD R0, R5, c[0x0][0x1a8], RZ ;  /* 0x00006a0005007a24 */ /* 0x000fe400078e02ff */
[----:B------:R-:W-:Y:S02]  /*2870*/  IMAD.IADD R3, R3, 0x1, R6 ;  /* 0x0000000103037824 */ /* 0x000fe400078e0206 */
[C---:B------:R-:W-:Y:S02]  /*2880*/  IMAD R0, R4.reuse, c[0x0][0x1ac], R0 ;  /* 0x00006b0004007a24 */ /* 0x040fe400078e0200 */
[----:B------:R-:W-:-:S04]  /*2890*/  IMAD.WIDE.U32 R2, R4, c[0x0][0x1a8], R2 ;  /* 0x00006a0004027a25 */ /* 0x000fc800078e0002 */
[----:B------:R-:W-:Y:S01]  /*28a0*/  IMAD.IADD R0, R3, 0x1, R0 ;  /* 0x0000000103007824 */ /* 0x000fe200078e0200 */
[----:B------:R-:W-:Y:S01]  /*28b0*/  LEA R13, P0, R2, c[0x0][0x160], 0x1 ;  /* 0x00005800020d7a11 */ /* 0x000fe200078008ff */
[----:B------:R-:W-:Y:S01]  /*28c0*/  WARPSYNC 0xffffffff ;  /* 0xffffffff00007948 */ /* 0x000fe20003800000 */
[----:B------:R-:W-:Y:S01]  /*28d0*/  IMAD R15, R14, c[0x0][0x2c4], RZ ;  /* 0x0000b1000e0f7a24 */ /* 0x000fe200078e02ff */
[----:B------:R-:W-:Y:S01]  /*28e0*/  BAR.SYNC.DEFER_BLOCKING 0x0 ;  /* 0x0000000000007b1d */ /* 0x000fe20000010000 */
[----:B------:R-:W-:-:S05]  /*28f0*/  LEA.HI.X R12, R2, c[0x0][0x164], R0, 0x1, P0 ;  /* 0x00005900020c7a11 */ /* 0x000fca00000f0c00 */
[----:B------:R-:W1:Y:S01]  /*2900*/  SHFL.IDX PT, R2, R13, RZ, 0x181f ;  /* 0x00181fff0d027589 */ /* 0x000e6200000e0000 */
[----:B------:R-:W-:-:S03]  /*2910*/  IMAD.IADD R14, R118, 0x1, R135 ;  /* 0x00000001760e7824 */ /* 0x000fc600078e0287 */
[----:B------:R-:W1:Y:S02]  /*2920*/  SHFL.IDX PT, R3, R12, RZ, 0x181f ;  /* 0x00181fff0c037589 */ /* 0x000e6400000e0000 */
[----:B------:R-:W-:Y:S02]  /*2930*/  ISETP.GE.AND P0, PT, R14, R15, PT ;  /* 0x0000000f0e00720c */ /* 0x000fe40003f06270 */
[----:B------:R-:W-:Y:S01]  /*2940*/  IADD3 R77, R103, -0x1, RZ ;  /* 0xffffffff674d7810 */ /* 0x000fe20007ffe0ff */
[----:B------:R-:W-:-:S05]  /*2950*/  IMAD.MOV.U32 R119, RZ, RZ, R31 ;  /* 0x000000ffff777224 */ /* 0x000fca00078e001f */
[----:B------:R-:W-:Y:S01]  /*2960*/  LOP3.LUT R119, R119, 0xfffffffd, RZ, 0xc0, !PT ;  /* 0xfffffffd77777812 */ /* 0x000fe200078ec0ff */
[----:B--2---:R-:W-:-:S05]  /*2970*/  IMAD.MOV.U32 R26, RZ, RZ, R8 ;  /* 0x000000ffff1a7224 */ /* 0x004fca00078e0008 */
[C---:B------:R-:W-:Y:S02]  /*2980*/  IADD3 R0, R26.reuse, 0x40, RZ ;  /* 0x000000401a007810 */ /* 0x040fe40007ffe0ff */
[C---:B------:R-:W-:Y:S02]  /*2990*/  ISETP.GE.AND P3, PT, R26.reuse, c[0x0][0x198], PT ;  /* 0x000066001a007a0c */ /* 0x040fe40003f66270 */
[----:B------:R-:W-:Y:S02]  /*29a0*/  SHF.R.S32.HI R27, RZ, 0x1f, R26 ;  /* 0x0000001fff1b7819 */ /* 0x000fe4000001141a */
[----:B------:R-:W-:Y:S02]  /*29b0*/  SHF.R.S32.HI R17, RZ, 0x1f, R0 ;  /* 0x0000001fff117819 */ /* 0x000fe40000011400 */
[----:B-1----:R-:W-:Y:S02]  /*29c0*/  @!P0 LEA R6, P2, R26, R2, 0x1 ;  /* 0x000000021a068211 */ /* 0x002fe400078408ff */
[----:B---3--:R-:W-:Y:S01]  /*29d0*/  @P1 SHF.R.S32.HI R16, RZ, 0x1f, R19 ;  /* 0x0000001fff101819 */ /* 0x008fe20000011413 */
[----:B------:R-:W-:-:S02]  /*29e0*/  @!P1 IMAD.MOV.U32 R16, RZ, RZ, R11 ;  /* 0x000000ffff109224 */ /* 0x000fc400078e000b */
[----:B------:R-:W-:Y:S01]  /*29f0*/  @!P1 IMAD.MOV.U32 R19, RZ, RZ, R32 ;  /* 0x000000ffff139224 */ /* 0x000fe200078e0020 */
[C---:B------:R-:W-:Y:S02]  /*2a00*/  @!P0 LEA R10, P1, R0.reuse, R2, 0x1 ;  /* 0x00000002000a8211 */ /* 0x040fe400078208ff */
[----:B------:R-:W-:Y:S02]  /*2a10*/  ISETP.GE.AND P6, PT, R0, c[0x0][0x198], PT ;  /* 0x0000660000007a0c */ /* 0x000fe40003fc6270 */
[----:B----4-:R-:W-:Y:S02]  /*2a20*/  ISETP.GE.AND P5, PT, R22, c[0x0][0x198], PT ;  /* 0x0000660016007a0c */ /* 0x010fe40003fa6270 */
[----:B-----5:R-:W-:Y:S02]  /*2a30*/  ISETP.GE.AND P4, PT, R20, c[0x0][0x198], PT ;  /* 0x0000660014007a0c */ /* 0x020fe40003f86270 */
[-C--:B------:R-:W-:Y:S02]  /*2a40*/  @!P0 LEA.HI.X R7, R26, R3.reuse, R27, 0x1, P2 ;  /* 0x000000031a078211 */ /* 0x080fe400010f0c1b */
[----:B------:R-:W-:-:S02]  /*2a50*/  @!P0 LEA.HI.X R11, R0, R3, R17, 0x1, P1 ;  /* 0x00000003000b8211 */ /* 0x000fc400008f0c11 */
[-C--:B------:R-:W-:Y:S01]  /*2a60*/  @!P0 LEA R8, P2, R22, R2.reuse, 0x1 ;  /* 0x0000000216088211 */ /* 0x080fe200078408ff */
[----:B------:R-:W-:Y:S01]  /*2a70*/  @!PT LDS RZ, [RZ] ;  /* 0x00000000fffff984 */ /* 0x000fe20000000800 */
[----:B------:R1:W-:Y:S01]  /*2a80*/  @!P0 LDGSTS.E.BYPASS.LTC128B.128 [R78+0x4080], [R6.64], !P3 ;  /* 0x04080000064e8fae */ /* 0x0003e2000d901d46 */
[----:B------:R-:W-:-:S03]  /*2a90*/  @!P0 LEA R4, P1, R20, R2, 0x1 ;  /* 0x0000000214048211 */ /* 0x000fc600078208ff */
[----:B------:R-:W2:Y:S01]  /*2aa0*/  SHFL.IDX PT, R2, R13, 0x1, 0x181f ;  /* 0x00381f000d027f89 */ /* 0x000ea200000e0000 */
[-C--:B------:R-:W-:Y:S02]  /*2ab0*/  @!P0 LEA.HI.X R9, R22, R3.reuse, R30, 0x1, P2 ;  /* 0x0000000316098211 */ /* 0x080fe400010f0c1e */
[----:B------:R-:W-:Y:S01]  /*2ac0*/  @!P0 LEA.HI.X R5, R20, R3, R29, 0x1, P1 ;  /* 0x0000000314058211 */ /* 0x000fe200008f0c1d */
[----:B------:R3:W-:Y:S04]  /*2ad0*/  @!P0 LDGSTS.E.BYPASS.LTC128B.128 [R78+0x8080], [R10.64], !P6 ;  /* 0x080800000a4e8fae */ /* 0x0007e8000f101d46 */
[----:B------:R-:W4:Y:S04]  /*2ae0*/  SHFL.IDX PT, R3, R12, 0x1, 0x181f ;  /* 0x00381f000c037f89 */ /* 0x000f2800000e0000 */
[----:B------:R5:W-:Y:S04]  /*2af0*/  @!P0 LDGSTS.E.BYPASS.LTC128B.128 [R78+0xc080], [R8.64], !P5 ;  /* 0x0c080000084e8fae */ /* 0x000be8000e901d46 */
[----:B------:R3:W-:Y:S01]  /*2b00*/  @!P0 LDGSTS.E.BYPASS.LTC128B.128 [R78+0x10080], [R4.64], !P4 ;  /* 0x10080000044e8fae */ /* 0x0007e2000e101d46 */
[----:B-1----:R-:W-:-:S04]  /*2b10*/  IADD3 R6, R14, 0x20, RZ ;  /* 0x000000200e067810 */ /* 0x002fc80007ffe0ff */
[----:B------:R-:W-:-:S13]  /*2b20*/  ISETP.GE.AND P0, PT, R6, R15, PT ;  /* 0x0000000f0600720c */ /* 0x000fda0003f06270 */
[----:B--2---:R-:W-:-:S04]  /*2b30*/  @!P0 LEA R6, P1, R26, R2, 0x1 ;  /* 0x000000021a068211 */ /* 0x004fc800078208ff */
[----:B----4-:R-:W-:Y:S02]  /*2b40*/  @!P0 LEA.HI.X R7, R26, R3, R27, 0x1, P1 ;  /* 0x000000031a078211 */ /* 0x010fe400008f0c1b */
[----:B---3--:R-:W-:-:S03]  /*2b50*/  @!P0 LEA R10, P1, R0, R2, 0x1 ;  /* 0x00000002000a8211 */ /* 0x008fc600078208ff */
[----:B------:R1:W-:Y:S01]  /*2b60*/  @!P0 LDGSTS.E.BYPASS.LTC128B.128 [R78+0x5080], [R6.64], !P3 ;  /* 0x05080000064e8fae */ /* 0x0003e2000d901d46 */
[----:B------:R-:W-:Y:S02]  /*2b70*/  @!P0 LEA.HI.X R11, R0, R3, R17, 0x1, P1 ;  /* 0x00000003000b8211 */ /* 0x000fe400008f0c11 */
[----:B-----5:R-:W-:-:S03]  /*2b80*/  @!P0 LEA R8, P1, R22, R2, 0x1 ;  /* 0x0000000216088211 */ /* 0x020fc600078208ff */
[----:B------:R2:W-:Y:S01]  /*2b90*/  @!P0 LDGSTS.E.BYPASS.LTC128B.128 [R78+0x9080], [R10.64], !P6 ;  /* 0x090800000a4e8fae */ /* 0x0005e2000f101d46 */
[-C--:B------:R-:W-:Y:S02]  /*2ba0*/  @!P0 LEA.HI.X R9, R22, R3.reuse, R30, 0x1, P1 ;  /* 0x0000000316098211 */ /* 0x080fe400008f0c1e */
[C---:B------:R-:W-:Y:S02]  /*2bb0*/  @!P0 LEA R4, P1, R20.reuse, R2, 0x1 ;  /* 0x0000000214048211 */ /* 0x040fe400078208ff */
[----:B------:R-:W3:Y:S02]  /*2bc0*/  SHFL.IDX PT, R2, R13, 0x2, 0x181f ;  /* 0x00581f000d027f89 */ /* 0x000ee400000e0000 */
[----:B------:R-:W-:Y:S02]  /*2bd0*/  @!P0 LEA.HI.X R5, R20, R3, R29, 0x1, P1 ;  /* 0x0000000314058211 */ /* 0x000fe400008f0c1d */
[----:B------:R-:W4:Y:S04]  /*2be0*/  SHFL.IDX PT, R3, R12, 0x2, 0x181f ;  /* 0x00581f000c037f89 */ /* 0x000f2800000e0000 */
[----:B------:R3:W-:Y:S04]  /*2bf0*/  @!P0 LDGSTS.E.BYPASS.LTC128B.128 [R78+0xd080], [R8.64], !P5 ;  /* 0x0d080000084e8fae */ /* 0x0007e8000e901d46 */
[----:B------:R5:W-:Y:S01]  /*2c00*/  @!P0 LDGSTS.E.BYPASS.LTC128B.128 [R78+0x11080], [R4.64], !P4 ;  /* 0x11080000044e8fae */ /* 0x000be2000e101d46 */
[----:B-1----:R-:W-:-:S04]  /*2c10*/  IADD3 R6, R14, 0x40, RZ ;  /* 0x000000400e067810 */ /* 0x002fc80007ffe0ff */
[----:B------:R-:W-:-:S13]  /*2c20*/  ISETP.GE.AND P0, PT, R6, R15, PT ;  /* 0x0000000f0600720c */ /* 0x000fda0003f06270 */
[----:B---3--:R-:W-:-:S04]  /*2c30*/  @!P0 LEA R8, P1, R26, R2, 0x1 ;  /* 0x000000021a088211 */ /* 0x008fc800078208ff */
[-C--:B----4-:R-:W-:Y:S02]  /*2c40*/  @!P0 LEA.HI.X R9, R26, R3.reuse, R27, 0x1, P1 ;  /* 0x000000031a098211 */ /* 0x090fe400008f0c1b */
[CC--:B------:R-:W-:Y:S01]  /*2c50*/  @!P0 LEA R6, P1, R0.reuse, R2.reuse, 0x1 ;  /* 0x0000000200068211 */ /* 0x0c0fe200078208ff */
[----:B--2---:R-:W1:Y:S03]  /*2c60*/  SHFL.IDX PT, R11, R13, 0x3, 0x181f ;  /* 0x00781f000d0b7f89 */ /* 0x004e6600000e0000 */
[----:B------:R-:W-:Y:S01]  /*2c70*/  @!P0 LEA.HI.X R7, R0, R3, R17, 0x1, P1 ;  /* 0x0000000300078211 */ /* 0x000fe200008f0c11 */
[----:B------:R2:W-:Y:S01]  /*2c80*/  @!P0 LDGSTS.E.BYPASS.LTC128B.128 [R78+0x6080], [R8.64], !P3 ;  /* 0x06080000084e8fae */ /* 0x0005e2000d901d46 */
[----:B-----5:R-:W-:-:S03]  /*2c90*/  @!P0 LEA R4, P1, R22, R2, 0x1 ;  /* 0x0000000216048211 */ /* 0x020fc600078208ff */
[----:B------:R1:W-:Y:S01]  /*2ca0*/  @!P0 LDGSTS.E.BYPASS.LTC128B.128 [R78+0xa080], [R6.64], !P6 ;  /* 0x0a080000064e8fae */ /* 0x0003e2000f101d46 */
[-C--:B------:R-:W-:Y:S02]  /*2cb0*/  @!P0 LEA.HI.X R5, R22, R3.reuse, R30, 0x1, P1 ;  /* 0x0000000316058211 */ /* 0x080fe400008f0c1e */
[C---:B------:R-:W-:Y:S01]  /*2cc0*/  @!P0 LEA R2, P1, R20.reuse, R2, 0x1 ;  /* 0x0000000214028211 */ /* 0x040fe200078208ff */
[----:B------:R-:W3:Y:S03]  /*2cd0*/  SHFL.IDX PT, R10, R12, 0x3, 0x181f ;  /* 0x00781f000c0a7f89 */ /* 0x000ee600000e0000 */
[----:B------:R-:W-:Y:S01]  /*2ce0*/  @!P0 LEA.HI.X R3, R20, R3, R29, 0x1, P1 ;  /* 0x0000000314038211 */ /* 0x000fe200008f0c1d */
[----:B------:R4:W-:Y:S04]  /*2cf0*/  @!P0 LDGSTS.E.BYPASS.LTC128B.128 [R78+0xe080], [R4.64], !P5 ;  /* 0x0e080000044e8fae */ /* 0x0009e8000e901d46 */
[----:B------:R5:W-:Y:S01]  /*2d00*/  @!P0 LDGSTS.E.BYPASS.LTC128B.128 [R78+0x12080], [R2.64], !P4 ;  /* 0x12080000024e8fae */ /* 0x000be2000e101d46 */
[----:B----4-:R-:W-:-:S02]  /*2d10*/  IADD3 R4, R14, 0x60, RZ ;  /* 0x000000600e047810 */ /* 0x010fc40007ffe0ff */
[----:B-----5:R-:W-:Y:S02]  /*2d20*/  SHF.R.S32.HI R3, RZ, 0x1f, R18 ;  /* 0x0000001fff037819 */ /* 0x020fe40000011412 */
[----:B------:R-:W-:-:S04]  /*2d30*/  IADD3 R2, P0, R118, R18, RZ ;  /* 0x0000001276027210 */ /* 0x000fc80007f1e0ff */
[----:B------:R-:W-:Y:S02]  /*2d40*/  LEA.HI.X.SX32 R3, R118, R3, 0x1, P0 ;  /* 0x0000000376037211 */ /* 0x000fe400000f0eff */
[----:B------:R-:W-:Y:S01]  /*2d50*/  ISETP.GE.AND P0, PT, R4, R15, PT ;  /* 0x0000000f0400720c */ /* 0x000fe20003f06270 */
[----:B------:R-:W-:Y:S02]  /*2d60*/  IMAD.MOV.U32 R15, RZ, RZ, 0x30 ;  /* 0x00000030ff0f7424 */ /* 0x000fe400078e00ff */
[----:B--2---:R-:W-:-:S10]  /*2d70*/  IMAD R8, R3, c[0x0][0x1e0], RZ ;  /* 0x0000780003087a24 */ /* 0x004fd400078e02ff */
[----:B-1----:R-:W-:-:S04]  /*2d80*/  @!P0 LEA R6, P1, R26, R11, 0x1 ;  /* 0x0000000b1a068211 */ /* 0x002fc800078208ff */
[--C-:B---3--:R-:W-:Y:S01]  /*2d90*/  @!P0 LEA.HI.X R7, R26, R10, R27.reuse, 0x1, P1 ;  /* 0x0000000a1a078211 */ /* 0x108fe200008f0c1b */
[----:B------:R-:W-:-:S04]  /*2da0*/  IMAD.WIDE.U32 R4, R2, c[0x0][0x1e0], R26 ;  /* 0x0000780002047a25 */ /* 0x000fc800078e001a */
[----:B------:R1:W-:Y:S01]  /*2db0*/  @!P0 LDGSTS.E.BYPASS.LTC128B.128 [R78+0x7080], [R6.64], !P3 ;  /* 0x07080000064e8fae */ /* 0x0003e2000d901d46 */
[C---:B------:R-:W-:Y:S02]  /*2dc0*/  IMAD R8, R2.reuse, c[0x0][0x1e4], R8 ;  /* 0x0000790002087a24 */ /* 0x040fe400078e0208 */
[----:B------:R-:W-:Y:S02]  /*2dd0*/  IMAD R12, R3, c[0x0][0x208], RZ ;  /* 0x00008200030c7a24 */ /* 0x000fe400078e02ff */
[----:B------:R-:W-:Y:S02]  /*2de0*/  IMAD R15, R103, -0x30, R15 ;  /* 0xffffffd0670f7824 */ /* 0x000fe400078e020f */
[----:B------:R-:W-:Y:S01]  /*2df0*/  IMAD.IADD R3, R5, 0x1, R8 ;  /* 0x0000000105037824 */ /* 0x000fe200078e0208 */
[----:B------:R-:W-:Y:S01]  /*2e00*/  SHF.R.S32.HI R18, RZ, 0x1f, R77 ;  /* 0x0000001fff127819 */ /* 0x000fe2000001144d */
[----:B------:R-:W-:Y:S01]  /*2e10*/  IMAD.WIDE.U32 R8, R2, c[0x0][0x208], R26 ;  /* 0x0000820002087a25 */ /* 0x000fe200078e001a */
[----:B------:R-:W-:-:S03]  /*2e20*/  ISETP.NE.AND P2, PT, R21, RZ, PT ;  /* 0x000000ff1500720c */ /* 0x000fc60003f45270 */
[----:B------:R-:W-:Y:S02]  /*2e30*/  IMAD R12, R2, c[0x0][0x20c], R12 ;  /* 0x00008300020c7a24 */ /* 0x000fe400078e020c */
[----:B------:R-:W-:Y:S02]  /*2e40*/  IMAD.MOV.U32 R2, RZ, RZ, R4 ;  /* 0x000000ffff027224 */ /* 0x000fe400078e0004 */
[----:B------:R-:W-:Y:S01]  /*2e50*/  IMAD.IADD R76, R23, 0x1, R15 ;  /* 0x00000001174c7824 */ /* 0x000fe200078e020f */
[----:B-1----:R-:W-:-:S04]  /*2e60*/  @!P0 LEA R6, P1, R0, R11, 0x1 ;  /* 0x0000000b00068211 */ /* 0x002fc800078208ff */
[C---:B------:R-:W-:Y:S02]  /*2e70*/  @!P0 LEA.HI.X R7, R0.reuse, R10, R17, 0x1, P1 ;  /* 0x0000000a00078211 */ /* 0x040fe400008f0c11 */
[----:B------:R-:W-:Y:S01]  /*2e80*/  ISETP.GE.AND P1, PT, R0, c[0x0][0x1d4], PT ;  /* 0x0000750000007a0c */ /* 0x000fe20003f26270 */
[----:B------:R-:W-:Y:S02]  /*2e90*/  IMAD.WIDE.U32 R4, R25, c[0x0][0x1e8], R2 ;  /* 0x00007a0019047a25 */ /* 0x000fe400078e0002 */
[----:B------:R1:W-:Y:S02]  /*2ea0*/  @!P0 LDGSTS.E.BYPASS.LTC128B.128 [R78+0xb080], [R6.64], !P6 ;  /* 0x0b080000064e8fae */ /* 0x0003e4000f101d46 */
[----:B------:R-:W-:Y:S01]  /*2eb0*/  IMAD.IADD R3, R9, 0x1, R12 ;  /* 0x0000000109037824 */ /* 0x000fe200078e020c */
[----:B------:R-:W-:Y:S01]  /*2ec0*/  SEL R12, R16, RZ, !P2 ;  /* 0x000000ff100c7207 */ /* 0x000fe20005000000 */
[----:B------:R-:W-:Y:S01]  /*2ed0*/  IMAD.MOV.U32 R2, RZ, RZ, R8 ;  /* 0x000000ffff027224 */ /* 0x000fe200078e0008 */
[----:B------:R-:W-:Y:S01]  /*2ee0*/  SEL R0, R19, RZ, !P2 ;  /* 0x000000ff13007207 */ /* 0x000fe20005000000 */
[----:B------:R-:W-:-:S02]  /*2ef0*/  IMAD R5, R25, c[0x0][0x1ec], R5 ;  /* 0x00007b0019057a24 */ /* 0x000fc400078e0205 */
[----:B------:R-:W-:Y:S02]  /*2f00*/  IMAD R9, R12, c[0x0][0x1f0], RZ ;  /* 0x00007c000c097a24 */ /* 0x000fe400078e02ff */
[----:B------:R-:W-:Y:S01]  /*2f10*/  @P1 LOP3.LUT R119, R119, 0x2, RZ, 0xfc, !PT ;  /* 0x0000000277771812 */ /* 0x000fe200078efcff */
[----:B------:R-:W-:-:S04]  /*2f20*/  IMAD.WIDE.U32 R82, R0, c[0x0][0x1f0], R4 ;  /* 0x00007c0000527a25 */ /* 0x000fc800078e0004 */
[----:B------:R-:W-:-:S04]  /*2f30*/  IMAD.WIDE.U32 R16, R77, c[0x0][0x1e0], RZ ;  /* 0x000078004d107a25 */ /* 0x000fc800078e00ff */
[----:B-1----:R-:W-:Y:S01]  /*2f40*/  IMAD R6, R18, c[0x0][0x1e0], RZ ;  /* 0x0000780012067a24 */ /* 0x002fe200078e02ff */
[----:B------:R-:W-:-:S03]  /*2f50*/  IMNMX R7, R76, 0x30, PT ;  /* 0x000000304c077817 */ /* 0x000fc60003800200 */
[----:B------:R-:W-:Y:S01]  /*2f60*/  IMAD R14, R77, c[0x0][0x1e4], R6 ;  /* 0x000079004d0e7a24 */ /* 0x000fe200078e0206 */
[-C--:B------:R-:W-:Y:S01]  /*2f70*/  @!P0 LEA R6, P1, R22, R11.reuse, 0x1 ;  /* 0x0000000b16068211 */ /* 0x080fe200078208ff */
[----:B------:R-:W-:Y:S02]  /*2f80*/  IMAD.IADD R8, R7, 0x1, -R118 ;  /* 0x0000000107087824 */ /* 0x000fe400078e0a76 */
[----:B------:R-:W-:Y:S01]  /*2f90*/  IMAD R13, R0, c[0x0][0x1f4], R9 ;  /* 0x00007d00000d7a24 */ /* 0x000fe200078e0209 */
[-C--:B------:R-:W-:Y:S02]  /*2fa0*/  @!P0 LEA.HI.X R7, R22, R10.reuse, R30, 0x1, P1 ;  /* 0x0000000a16078211 */ /* 0x080fe400008f0c1e */
[----:B------:R-:W-:Y:S02]  /*2fb0*/  ISETP.GE.AND P2, PT, R8, 0x1, PT ;  /* 0x000000010800780c */ /* 0x000fe40003f46270 */
[C---:B------:R-:W-:Y:S01]  /*2fc0*/  @!P0 LEA R4, P1, R20.reuse, R11, 0x1 ;  /* 0x0000000b14048211 */ /* 0x040fe200078208ff */
[----:B------:R-:W-:Y:S01]  /*2fd0*/  IMAD.IADD R9, R17, 0x1, R14 ;  /* 0x0000000111097824 */ /* 0x000fe200078e020e */
[----:B------:R1:W-:Y:S01]  /*2fe0*/  @!P0 LDGSTS.E.BYPASS.LTC128B.128 [R78+0xf080], [R6.64], !P5 ;  /* 0x0f080000064e8fae */ /* 0x0003e2000e901d46 */
[----:B------:R-:W-:Y:S01]  /*2ff0*/  IMAD.IADD R81, R83, 0x1, R13 ;  /* 0x0000000153517824 */ /* 0x000fe200078e020d */
[----:B------:R-:W-:Y:S01]  /*3000*/  @!P0 LEA.HI.X R5, R20, R10, R29, 0x1, P1 ;  /* 0x0000000a14058211 */ /* 0x000fe200008f0c1d */
[----:B------:R-:W-:Y:S01]  /*3010*/  IMAD.MOV.U32 R80, RZ, RZ, R82 ;  /* 0x000000ffff507224 */ /* 0x000fe200078e0052 */
[----:B------:R-:W-:Y:S01]  /*3020*/  ISETP.GE.AND P3, PT, R26, c[0x0][0x1d4], PT ;  /* 0x000075001a007a0c */ /* 0x000fe20003f66270 */
[----:B------:R-:W-:-:S02]  /*3030*/  IMAD R9, R9, 0x30, RZ ;  /* 0x0000003009097824 */ /* 0x000fc400078e02ff */
[----:B------:R2:W-:Y:S01]  /*3040*/  @!P0 LDGSTS.E.BYPASS.LTC128B.128 [R78+0x13080], [R4.64], !P4 ;  /* 0x13080000044e8fae */ /* 0x0005e2000e101d46 */
[----:B------:R-:W-:Y:S02]  /*3050*/  LOP3.LUT P4, RZ, R119, 0x2, RZ, 0xc0, !PT ;  /* 0x0000000277ff7812 */ /* 0x000fe4000788c0ff */
[----:B------:R-:W-:Y:S01]  /*3060*/  ISETP.GE.AND P6, PT, R22, c[0x0][0x1d4], PT ;  /* 0x0000750016007a0c */ /* 0x000fe20003fc6270 */
[----:B------:R-:W0:Y:S01]  /*3070*/  LDGDEPBAR ;  /* 0x00000000000079af */ /* 0x000e220000000000 */
[----:B------:R-:W-:Y:S02]  /*3080*/  ISETP.GE.AND P5, PT, R20, c[0x0][0x1d4], PT ;  /* 0x0000750014007a0c */ /* 0x000fe40003fa6270 */
[----:B------:R-:W-:Y:S01]  /*3090*/  ISETP.GE.AND P1, PT, R8, 0x21, PT ;  /* 0x000000210800780c */ /* 0x000fe20003f26270 */
[----:B------:R-:W-:Y:S02]  /*30a0*/  IMAD R8, R12, c[0x0][0x218], RZ ;  /* 0x000086000c087a24 */ /* 0x000fe400078e02ff */
[----:B-1----:R-:W-:-:S04]  /*30b0*/  IMAD.WIDE.U32 R6, R16, 0x30, R80 ;  /* 0x0000003010067825 */ /* 0x002fc800078e0050 */
[----:B------:R-:W-:Y:S02]  /*30c0*/  IMAD.IADD R7, R7, 0x1, R9 ;  /* 0x0000000107077824 */ /* 0x000fe400078e0209 */
[----:B--2---:R-:W-:Y:S01]  /*30d0*/  IMAD.WIDE.U32 R4, R25, c[0x0][0x210], R2 ;  /* 0x0000840019047a25 */ /* 0x004fe200078e0002 */
[----:B------:R-:W-:-:S03]  /*30e0*/  @P2 LEA R2, P0, R6, c[0x0][0x1c8], 0x1 ;  /* 0x0000720006022a11 */ /* 0x000fc600078008ff */
[----:B------:R-:W-:Y:S01]  /*30f0*/  IMAD R5, R25, c[0x0][0x214], R5 ;  /* 0x0000850019057a24 */ /* 0x000fe200078e0205 */
[----:B------:R-:W-:Y:S01]  /*3100*/  @P2 LEA.HI.X R3, R6, c[0x0][0x1cc], R7, 0x1, P0 ;  /* 0x0000730006032a11 */ /* 0x000fe200000f0c07 */
[----:B------:R-:W-:Y:S01]  /*3110*/  IMAD.MOV.U32 R9, RZ, RZ, 0x20 ;  /* 0x00000020ff097424 */ /* 0x000fe200078e00ff */
[----:B------:R-:W-:Y:S01]  /*3120*/  LOP3.LUT R119, R119, 0xfffffffe, RZ, 0xc0, !PT ;  /* 0xfffffffe77777812 */ /* 0x000fe200078ec0ff */
[C---:B------:R-:W-:Y:S02]  /*3130*/  IMAD R8, R0.reuse, c[0x0][0x21c], R8 ;  /* 0x0000870000087a24 */ /* 0x040fe400078e0208 */
[----:B------:R-:W-:Y:S01]  /*3140*/  IMAD.WIDE.U32 R20, R0, c[0x0][0x218], R4 ;  /* 0x0000860000147a25 */ /* 0x000fe200078e0004 */
[----:B------:R1:W-:Y:S01]  /*3150*/  @P2 LDGSTS.E.BYPASS.LTC128B.128 [R78+0x14080], [R2.64], !P3 ;  /* 0x14080000024e2fae */ /* 0x0003e2000d901d46 */
[----:B------:R-:W-:Y:S02]  /*3160*/  @P3 LOP3.LUT R119, R119, 0x1, RZ, 0xfc, !PT ;  /* 0x0000000177773812 */ /* 0x000fe400078efcff */
[----:B------:R-:W-:Y:S01]  /*3170*/  IMAD.WIDE.U32 R10, R9, c[0x0][0x1e0], RZ ;  /* 0x00007800090a7a25 */ /* 0x000fe200078e00ff */
[----:B------:R1:W-:Y:S04]  /*3180*/  @P2 LDGSTS.E.BYPASS.LTC128B.128 [R78+0x15880], [R2.64+0x80], !P4 ;  /* 0x15880080024e2fae */ /* 0x0003e8000e101d46 */
[----:B------:R1:W-:Y:S01]  /*3190*/  @P2 LDGSTS.E.BYPASS.LTC128B.128 [R78+0x17080], [R2.64+0x100], !P6 ;  /* 0x17080100024e2fae */ /* 0x0003e2000f101d46 */
[----:B------:R-:W-:Y:S01]  /*31a0*/  IMAD.IADD R17, R21, 0x1, R8 ;  /* 0x0000000115117824 */ /* 0x000fe200078e0208 */
[----:B------:R-:W-:Y:S01]  /*31b0*/  @P1 IADD3 R0, P0, R6, R10, RZ ;  /* 0x0000000a06001210 */ /* 0x000fe20007f1e0ff */
[----:B------:R-:W-:Y:S01]  /*31c0*/  IMAD.MOV.U32 R16, RZ, RZ, R20 ;  /* 0x000000ffff107224 */ /* 0x000fe200078e0014 */
[----:B------:R1:W-:Y:S04]  /*31d0*/  @P2 LDGSTS.E.BYPASS.LTC128B.128 [R78+0x18880], [R2.64+0x180], !P5 ;  /* 0x18880180024e2fae */ /* 0x0003e8000e901d46 */
[----:B------:R-:W-:Y:S04]  /*31e0*/  STL [R1+0x74], R27 ;  /* 0x0000741b01007387 */ /* 0x000fe80000100800 */
[----:B------:R-:W-:Y:S04]  /*31f0*/  STL.64 [R1+0x50], R82 ;  /* 0x0000505201007387 */ /* 0x000fe80000100a00 */
[----:B------:R-:W-:Y:S04]  /*3200*/  STL.64 [R1+0x40], R80 ;  /* 0x0000405001007387 */ /* 0x000fe80000100a00 */
[----:B------:R-:W-:Y:S04]  /*3210*/  STL [R1+0x2c], R119 ;  /* 0x00002c7701007387 */ /* 0x000fe80000100800 */
[----:B------:R-:W-:Y:S01]  /*3220*/  STL.64 [R1+0x58], R20 ;  /* 0x0000581401007387 */ /* 0x000fe20000100a00 */
[----:B-1----:R-:W-:-:S03]  /*3230*/  IMAD R3, R9, c[0x0][0x1e4], RZ ;  /* 0x0000790009037a24 */ /* 0x002fc600078e02ff */
[----:B------:R-:W-:Y:S02]  /*3240*/  STL.64 [R1+0x48], R16 ;  /* 0x0000481001007387 */ /* 0x000fe40000100a00 */
[----:B------:R-:W-:Y:S02]  /*3250*/  @P1 IADD3.X R3, R7, R11, R3, P0, !PT ;  /* 0x0000000b07031210 */ /* 0x000fe400007fe403 */
[----:B------:R-:W2:Y:S04]  /*3260*/  LDL R10, [R1+0x14] ;  /* 0x00001400010a7983 */ /* 0x000ea80000100800 */
[----:B------:R-:W3:Y:S04]  /*3270*/  LDL R11, [R1+0xc] ;  /* 0x00000c00010b7983 */ /* 0x000ee80000100800 */
[----:B------:R-:W4:Y:S01]  /*3280*/  LDL R9, [R1+0x10] ;  /* 0x0000100001097983 */ /* 0x000f220000100800 */
[----:B------:R-:W-:-:S04]  /*3290*/  IMAD R2, R18, c[0x0][0x208], RZ ;  /* 0x0000820012027a24 */ /* 0x000fc800078e02ff */
[----:B------:R-:W-:Y:S01]  /*32a0*/  IMAD R6, R77, c[0x0][0x20c], R2 ;  /* 0x000083004d067a24 */ /* 0x000fe200078e0202 */
[----:B------:R-:W-:-:S04]  /*32b0*/  @P1 LEA R2, P0, R0, c[0x0][0x1c8], 0x1 ;  /* 0x0000720000021a11 */ /* 0x000fc800078008ff */
[----:B------:R-:W-:-:S05]  /*32c0*/  @P1 LEA.HI.X R3, R0, c[0x0][0x1cc], R3, 0x1, P0 ;  /* 0x0000730000031a11 */ /* 0x000fca00000f0c03 */
[----:B------:R1:W-:Y:S04]  /*32d0*/  @P1 LDGSTS.E.BYPASS.LTC128B.128 [R78+0x15080], [R2.64], !P3 ;  /* 0x15080000024e1fae */ /* 0x0003e8000d901d46 */
[----:B------:R1:W-:Y:S04]  /*32e0*/  @P1 LDGSTS.E.BYPASS.LTC128B.128 [R78+0x16880], [R2.64+0x80], !P4 ;  /* 0x16880080024e1fae */ /* 0x0003e8000e101d46 */
[----:B------:R1:W-:Y:S04]  /*32f0*/  @P1 LDGSTS.E.BYPASS.LTC128B.128 [R78+0x18080], [R2.64+0x100], !P6 ;  /* 0x18080100024e1fae */ /* 0x0003e8000f101d46 */
[----:B------:R1:W-:Y:S04]  /*3300*/  @P1 LDGSTS.E.BYPASS.LTC128B.128 [R78+0x19880], [R2.64+0x180], !P5 ;  /* 0x19880180024e1fae */ /* 0x0003e8000e901d46 */
[----:B------:R-:W0:Y:S04]  /*3310*/  LDGDEPBAR ;  /* 0x00000000000079af */ /* 0x000e280000000000 */
[----:B------:R-:W5:Y:S04]  /*3320*/  S2R R14, SR_TID.X ;  /* 0x00000000000e7919 */ /* 0x000f680000002100 */
[----:B------:R-:W1:Y:S01]  /*3330*/  S2R R13, SR_TID.X ;  /* 0x00000000000d7919 */ /* 0x000e620000002100 */
[----:B------:R-:W-:-:S04]  /*3340*/  DEPBAR.LE SB0, 0x1 ;  /* 0x000080400000791a */ /* 0x000fc80000000000 */
[----:B------:R-:W-:Y:S01]  /*3350*/  BAR.SYNC.DEFER_BLOCKING 0x0 ;  /* 0x0000000000007b1d */ /* 0x000fe20000010000 */
[----:B-----5:R-:W-:-:S04]  /*3360*/  SHF.R.S32.HI R12, RZ, 0x1f, R14 ;  /* 0x0000001fff0c7819 */ /* 0x020fc8000001140e */
[----:B------:R-:W-:Y:S01]  /*3370*/  LEA.HI R12, R12, R14, RZ, 0x5 ;  /* 0x0000000e0c0c7211 */ /* 0x000fe200078f28ff */
[----:B------:R-:W-:Y:S01]  /*3380*/  IMAD.WIDE.U32 R4, R77, c[0x0][0x208], RZ ;  /* 0x000082004d047a25 */ /* 0x000fe200078e00ff */
[----:B-1----:R-:W-:Y:S02]  /*3390*/  ISETP.GT.AND P2, PT, R13, 0x7f, PT ;  /* 0x0000007f0d00780c */ /* 0x002fe40003f44270 */
[----:B------:R-:W-:Y:S01]  /*33a0*/  SHF.R.S32.HI R12, RZ, 0x5, R12 ;  /* 0x00000005ff0c7819 */ /* 0x000fe2000001140c */
[----:B------:R-:W-:-:S04]  /*33b0*/  IMAD.IADD R6, R5, 0x1, R6 ;  /* 0x0000000105067824 */ /* 0x000fc800078e0206 */
[----:B------:R-:W-:Y:S02]  /*33c0*/  IMAD R12, R12, 0x800, R239 ;  /* 0x000008000c0c7824 */ /* 0x000fe400078e02ef */
[----:B------:R-:W-:-:S04]  /*33d0*/  IMAD.WIDE.U32 R4, R4, 0x30, R16 ;  /* 0x0000003004047825 */ /* 0x000fc800078e0010 */
[----:B------:R-:W-:Y:S01]  /*33e0*/  IMAD R0, R6, 0x30, RZ ;  /* 0x0000003006007824 */ /* 0x000fe200078e02ff */
[----:B------:R-:W-:Y:S04]  /*33f0*/  LDSM.16.M88.4 R160, [R12] ;  /* 0x000000000ca0783b */ /* 0x000fe80000000200 */
[----:B------:R-:W-:Y:S04]  /*3400*/  LDSM.16.M88.4 R188, [R12+0x4000] ;  /* 0x004000000cbc783b */ /* 0x000fe80000000200 */
[----:B------:R-:W-:Y:S04]  /*3410*/  LDSM.16.M88.4 R204, [R12+0x8000] ;  /* 0x008000000ccc783b */ /* 0x000fe80000000200 */
[----:B------:R-:W-:Y:S01]  /*3420*/  LDSM.16.M88.4 R220, [R12+0xc000] ;  /* 0x00c000000cdc783b */ /* 0x000fe20000000200 */
[----:B------:R-:W-:Y:S01]  /*3430*/  IMAD.IADD R5, R5, 0x1, R0 ;  /* 0x0000000105057824 */ /* 0x000fe200078e0200 */
[----:B------:R-:W-:Y:S01]  /*3440*/  LEA R6, P0, R4, c[0x0][0x1f8], 0x1 ;  /* 0x00007e0004067a11 */ /* 0x000fe200078008ff */
[----:B------:R-:W-:-:S02]  /*3450*/  @!P2 IMAD.MOV.U32 R0, RZ, RZ, c[0x0][0x208] ;  /* 0x00008200ff00a624 */ /* 0x000fc400078e00ff */
[----:B------:R-:W-:Y:S01]  /*3460*/  @!P2 IMAD.MOV.U32 R2, RZ, RZ, c[0x0][0x20c] ;  /* 0x00008300ff02a624 */ /* 0x000fe200078e00ff */
[----:B------:R-:W-:Y:S02]  /*3470*/  LEA.HI.X R7, R4, c[0x0][0x1fc], R5, 0x1, P0 ;  /* 0x00007f0004077a11 */ /* 0x000fe400000f0c05 */
[----:B------:R-:W-:-:S04]  /*3480*/  @!P2 LEA R4, P0, R0, R6, 0x6 ;  /* 0x000000060004a211 */ /* 0x000fc800078030ff */
[----:B------:R-:W-:Y:S02]  /*3490*/  @!P2 LEA.HI.X R5, R0, R7, R2, 0x6, P0 ;  /* 0x000000070005a211 */ /* 0x000fe400000f3402 */
[----:B------:R-:W-:Y:S02]  /*34a0*/  SEL R0, RZ, 0xffffffff, P4 ;  /* 0xffffffffff007807 */ /* 0x000fe40002000000 */
[----:B------:R-:W-:Y:S02]  /*34b0*/  LOP3.LUT P0, RZ, R24, 0x2, RZ, 0xc0, !PT ;  /* 0x0000000218ff7812 */ /* 0x000fe4000780c0ff */
[----:B------:R-:W-:Y:S01]  /*34c0*/  SEL R2, RZ, 0x1, P3 ;  /* 0x00000001ff027807 */ /* 0x000fe20001800000 */
[----:B------:R-:W-:-:S05]  /*34d0*/  IMAD.SHL.U32 R0, R0, 0x2, RZ ;  /* 0x0000000200007824 */ /* 0x000fca00078e00ff */
[----:B------:R-:W-:Y:S02]  /*34e0*/  LOP3.LUT R3, R0, 0x2, R2, 0xe2, !PT ;  /* 0x0000000200037812 */ /* 0x000fe400078ee202 */
[----:B------:R-:W-:Y:S02]  /*34f0*/  SEL R2, RZ, 0x4, P6 ;  /* 0x00000004ff027807 */ /* 0x000fe40003000000 */
[----:B------:R-:W-:Y:S01]  /*3500*/  SEL R0, RZ, 0x8, P5 ;  /* 0x00000008ff007807 */ /* 0x000fe20002800000 */
[----:B------:R-:W-:Y:S01]  /*3510*/  IMAD.MOV.U32 R8, RZ, RZ, 0x40 ;  /* 0x00000040ff087424 */ /* 0x000fe200078e00ff */
[----:B------:R-:W-:Y:S02]  /*3520*/  IADD3 R243, R236, 0x20, RZ ;  /* 0x00000020ecf37810 */ /* 0x000fe40007ffe0ff */
[----:B------:R-:W-:Y:S02]  /*3530*/  LOP3.LUT R3, R0, R3, R2, 0xfe, !PT ;  /* 0x0000000300037212 */ /* 0x000fe400078efe02 */
[----:B------:R-:W-:-:S02]  /*3540*/  @P0 IADD3 R243, R236, -0x20, RZ ;  /* 0xffffffe0ecf30810 */ /* 0x000fc40007ffe0ff */
[----:B------:R-:W-:Y:S02]  /*3550*/  LOP3.LUT P0, RZ, R24, 0x4, RZ, 0xc0, !PT ;  /* 0x0000000418ff7812 */ /* 0x000fe4000780c0ff */
[----:B------:R-:W-:Y:S02]  /*3560*/  IADD3 R2, R15, R23, -R118 ;  /* 0x000000170f027210 */ /* 0x000fe40007ffe876 */
[C---:B------:R-:W-:Y:S02]  /*3570*/  LOP3.LUT P3, RZ, R3.reuse, 0x1, RZ, 0xc0, !PT ;  /* 0x0000000103ff7812 */ /* 0x040fe4000786c0ff */
[----:B------:R-:W-:Y:S02]  /*3580*/  SEL R0, R8, 0xffffffc0, !P0 ;  /* 0xffffffc008007807 */ /* 0x000fe40004000000 */
[----:B------:R-:W-:Y:S02]  /*3590*/  ISETP.LT.OR P0, PT, R2, 0x1, !P3 ;  /* 0x000000010200780c */ /* 0x000fe40005f01670 */
[----:B------:R-:W-:-:S02]  /*35a0*/  LOP3.LUT P2, RZ, R3, 0x2, RZ, 0xc0, !PT ;  /* 0x0000000203ff7812 */ /* 0x000fc4000784c0ff */
[----:B------:R-:W-:Y:S01]  /*35b0*/  LOP3.LUT P1, RZ, R3, 0x4, RZ, 0xc0, !PT ;  /* 0x0000000403ff7812 */ /* 0x000fe2000782c0ff */
[----:B------:R-:W-:Y:S01]  /*35c0*/  IMAD.IADD R238, R236, 0x1, R0 ;  /* 0x00000001ecee7824 */ /* 0x000fe200078e0200 */
[----:B--2---:R-:W-:Y:S04]  /*35d0*/  LDSM.16.M88.4 R180, [R10] ;  /* 0x000000000ab4783b */ /* 0x004fe80000000200 */
[----:B---3--:R-:W-:Y:S04]  /*35e0*/  LDSM.16.M88.4 R164, [R11] ;  /* 0x000000000ba4783b */ /* 0x008fe80000000200 */
[----:B----4-:R-:W-:Y:S04]  /*35f0*/  LDSM.16.M88.4 R184, [R9] ;  /* 0x0000000009b8783b */ /* 0x010fe80000000200 */
        /* <DEDUP_REMOVED lines=12> */
[----:B------:R-:W1:Y:S04]  /*36c0*/  LDSM.16.M88.4 R8, [R236] ;  /* 0x00000000ec08783b */ /* 0x000e680000000200 */
[----:B------:R-:W2:Y:S04]  /*36d0*/  LDSM.16.M88.4 R20, [R236+0x800] ;  /* 0x00080000ec14783b */ /* 0x000ea80000000200 */
[----:B------:R-:W-:Y:S04]  /*36e0*/  LDSM.16.M88.4 R44, [R236+0x1000] ;  /* 0x00100000ec2c783b */ /* 0x000fe80000000200 */
[----:B------:R-:W3:Y:S04]  /*36f0*/  LDSM.16.M88.4 R24, [R243] ;  /* 0x00000000f318783b */ /* 0x000ee80000000200 */
[----:B------:R-:W4:Y:S04]  /*3700*/  LDSM.16.M88.4 R36, [R243+0x800] ;  /* 0x00080000f324783b */ /* 0x000f280000000200 */
[----:B------:R-:W-:Y:S04]  /*3710*/  LDSM.16.M88.4 R56, [R243+0x1000] ;  /* 0x00100000f338783b */ /* 0x000fe80000000200 */
[----:B------:R-:W-:Y:S01]  /*3720*/  @!PT LDS RZ, [RZ] ;  /* 0x00000000fffff984 */ /* 0x000fe20000000800 */
[----:B------:R-:W-:Y:S01]  /*3730*/  @!PT LDS RZ, [RZ] ;  /* 0x00000000fffff984 */ /* 0x000fe20000000800 */
[----:B------:R-:W-:Y:S01]  /*3740*/  @!PT LDS RZ, [RZ] ;  /* 0x00000000fffff984 */ /* 0x000fe20000000800 */
[----:B------:R5:W-:Y:S01]  /*3750*/  LDGSTS.E.BYPASS.LTC128B.128 [R78+0x4080], [R6.64], !P0 ;  /* 0x04080000064e7fae */ /* 0x000be2000c101d46 */
[----:B------:R-:W-:-:S13]  /*3760*/  ISETP.LT.OR P0, PT, R2, 0x1, !P2 ;  /* 0x000000010200780c */ /* 0x000fda0005701670 */
[----:B------:R5:W-:Y:S01]  /*3770*/  LDGSTS.E.BYPASS.LTC128B.128 [R78+0x5880], [R6.64+0x80], !P0 ;  /* 0x05880080064e7fae */ /* 0x000be2000c101d46 */
[----:B------:R-:W-:-:S13]  /*3780*/  ISETP.LT.OR P0, PT, R2, 0x1, !P1 ;  /* 0x000000010200780c */ /* 0x000fda0004f01670 */
[----:B------:R5:W-:Y:S01]  /*3790*/  LDGSTS.E.BYPASS.LTC128B.128 [R78+0x7080], [R6.64+0x100], !P0 ;  /* 0x07080100064e7fae */ /* 0x000be2000c101d46 */
[----:B------:R-:W-:-:S04]  /*37a0*/  LOP3.LUT P0, RZ, R3, 0x8, RZ, 0xc0, !PT ;  /* 0x0000000803ff7812 */ /* 0x000fc8000780c0ff */
[----:B------:R-:W-:-:S13]  /*37b0*/  ISETP.LT.OR P4, PT, R2, 0x1, !P0 ;  /* 0x000000010200780c */ /* 0x000fda0004781670 */
[----:B------:R5:W-:Y:S01]  /*37c0*/  LDGSTS.E.BYPASS.LTC128B.128 [R78+0x8880], [R6.64+0x180], !P4 ;  /* 0x08880180064e7fae */ /* 0x000be2000e101d46 */
[----:B------:R-:W-:Y:S01]  /*37d0*/  ISETP.GT.AND P4, PT, R13, 0x7f, PT ;  /* 0x0000007f0d00780c */ /* 0x000fe20003f84270 */
[C---:B-1----:R-:W-:Y:S11]  /*37e0*/  HMMA.16816.F32.BF16 R16, R160.reuse, R8, RZ ;  /* 0x00000008a010723c */ /* 0x042ff600000418ff */
[----:B------:R-:W-:Y:S01]  /*37f0*/  @!UPT UIADD3 URZ, URZ, URZ, URZ ;  /* 0x0000003f3f3ff290 */ /* 0x000fe2000fffe03f */
[C---:B------:R-:W-:Y:S02]  /*3800*/  @!P4 ISETP.LT.OR P3, PT, R2.reuse, 0x21, !P3 ;  /* 0x000000210200c80c */ /* 0x040fe40005f61670 */
[C---:B------:R-:W-:Y:S02]  /*3810*/  @!P4 ISETP.LT.OR P2, PT, R2.reuse, 0x21, !P2 ;  /* 0x000000210200c80c */ /* 0x040fe40005741670 */
[C---:B------:R-:W-:Y:S02]  /*3820*/  @!P4 ISETP.LT.OR P1, PT, R2.reuse, 0x21, !P1 ;  /* 0x000000210200c80c */ /* 0x040fe40004f21670 */
[----:B------:R-:W-:Y:S01]  /*3830*/  @!P4 ISETP.LT.OR P0, PT, R2, 0x21, !P0 ;  /* 0x000000210200c80c */ /* 0x000fe20004701670 */
[C---:B------:R-:W-:Y:S06]  /*3840*/  HMMA.16816.F32.BF16 R12, R160.reuse, R10, RZ ;  /* 0x0000000aa00c723c */ /* 0x040fec00000418ff */
[----:B------:R5:W-:Y:S02]  /*3850*/  @!P4 LDGSTS.E.BYPASS.LTC128B.128 [R78+0x5080], [R4.64], !P3 ;  /* 0x05080000044ecfae */ /* 0x000be4000d901d46 */
[----:B--2---:R-:W-:Y:S02]  /*3860*/  HMMA.16816.F32.BF16 R8, R160, R20, RZ ;  /* 0x00000014a008723c */ /* 0x004fe400000418ff */
[----:B------:R5:W-:Y:S04]  /*3870*/  @!P4 LDGSTS.E.BYPASS.LTC128B.128 [R78+0x6880], [R4.64+0x80], !P2 ;  /* 0x06880080044ecfae */ /* 0x000be8000d101d46 */
[----:B------:R5:W-:Y:S04]  /*3880*/  @!P4 LDGSTS.E.BYPASS.LTC128B.128 [R78+0x8080], [R4.64+0x100], !P1 ;  /* 0x08080100044ecfae */ /* 0x000be8000c901d46 */
[----:B------:R5:W-:Y:S04]  /*3890*/  @!P4 LDGSTS.E.BYPASS.LTC128B.128 [R78+0x9880], [R4.64+0x180], !P0 ;  /* 0x09880180044ecfae */ /* 0x000be8000c101d46 */
[----:B------:R-:W1:Y:S01]  /*38a0*/  LDSM.16.M88.4 R48, [R238] ;  /* 0x00000000ee30783b */ /* 0x000e620000000200 */
[----:B---3--:R-:W-:Y:S01]  /*38b0*/  HMMA.16816.F32.BF16 R16, R164, R24, R16 ;  /* 0x00000018a410723c */ /* 0x008fe20000041810 */
[----:B------:R-:W-:-:S02]  /*38c0*/  IMAD.IADD R237, R243, 0x1, R0 ;  /* 0x00000001f3ed7824 */ /* 0x000fc400078e0200 */
[----:B------:R-:W-:Y:S01]  /*38d0*/  IMAD.MOV.U32 R155, RZ, RZ, R28 ;  /* 0x000000ffff9b7224 */ /* 0x000fe200078e001c */
[----:B------:R-:W2:Y:S04]  /*38e0*/  LDSM.16.M88.4 R40, [R238+0x800] ;  /* 0x00080000ee28783b */ /* 0x000ea80000000200 */
[----:B------:R-:W3:Y:S01]  /*38f0*/  LDSM.16.M88.4 R52, [R237] ;  /* 0x00000000ed34783b */ /* 0x000ee20000000200 */
[----:B----4-:R-:W-:Y:S03]  /*3900*/  HMMA.16816.F32.BF16 R28, R164, R36, R8 ;  /* 0x00000024a41c723c */ /* 0x010fe60000041808 */
[----:B------:R-:W-:Y:S04]  /*3910*/  LDSM.16.M88.4 R60, [R237+0x800] ;  /* 0x00080000ed3c783b */ /* 0x000fe80000000200 */
[----:B------:R-:W-:Y:S01]  /*3920*/  LDSM.16.M88.4 R64, [R243+0x1800] ;  /* 0x00180000f340783b */ /* 0x000fe20000000200 */
[----:B------:R-:W-:Y:S03]  /*3930*/  HMMA.16816.F32.BF16 R8, R160, R22, RZ ;  /* 0x00000016a008723c */ /* 0x000fe600000418ff */
[----:B------:R-:W-:Y:S04]  /*3940*/  LDSM.16.M88.4 R20, [R237+0x1000] ;  /* 0x00100000ed14783b */ /* 0x000fe80000000200 */
[----:B------:R-:W-:Y:S01]  /*3950*/  LDSM.16.M88.4 R68, [R237+0x1800] ;  /* 0x00180000ed44783b */ /* 0x000fe20000000200 */
[----:B------:R-:W-:Y:S03]  /*3960*/  HMMA.16816.F32.BF16 R32, R164, R26, R12 ;  /* 0x0000001aa420723c */ /* 0x000fe6000004180c */
[----:B------:R-:W-:Y:S01]  /*3970*/  LDSM.16.M88.4 R72, [R237+0x4800] ;  /* 0x00480000ed48783b */ /* 0x000fe20000000200 */
[----:B------:R-:W-:-:S03]  /*3980*/  IADD3 R3, R243, 0x1000, RZ ;  /* 0x00001000f3037810 */ /* 0x000fc60007ffe0ff */
[----:B------:R-:W0:Y:S01]  /*3990*/  LDGDEPBAR ;  /* 0x00000000000079af */ /* 0x000e220000000000 */
[C---:B-----5:R-:W-:Y:S08]  /*39a0*/  HMMA.16816.F32.BF16 R4, R160.reuse, R44, RZ ;  /* 0x0000002ca004723c */ /* 0x060ff000000418ff */
[----:B------:R-:W-:Y:S01]  /*39b0*/  HMMA.16816.F32.BF16 R24, R160, R46, RZ ;  /* 0x0000002ea018723c */ /* 0x000fe200000418ff */
[----:B------:R-:W4:Y:S07]  /*39c0*/  LDSM.16.M88.4 R44, [R238+0x1000] ;  /* 0x00100000ee2c783b */ /* 0x000f2e0000000200 */
[----:B-1----:R-:W-:Y:S08]  /*39d0*/  HMMA.16816.F32.BF16 R12, R180, R48, R16 ;  /* 0x00000030b40c723c */ /* 0x002ff00000041810 */
[C---:B------:R-:W-:Y:S01]  /*39e0*/  HMMA.16816.F32.BF16 R16, R164.reuse, R38, R8 ;  /* 0x00000026a410723c */ /* 0x040fe20000041808 */
[----:B------:R-:W1:Y:S07]  /*39f0*/  LDSM.16.M88.4 R36, [R236+0x1800] ;  /* 0x00180000ec24783b */ /* 0x000e6e0000000200 */
[C---:B------:R-:W-:Y:S08]  /*3a00*/  HMMA.16816.F32.BF16 R8, R164.reuse, R56, R4 ;  /* 0x00000038a408723c */ /* 0x040ff00000041804 */
[----:B------:R-:W-:Y:S01]  /*3a10*/  HMMA.16816.F32.BF16 R24, R164, R58, R24 ;  /* 0x0000003aa418723c */ /* 0x000fe20000041818 */
[----:B------:R-:W-:Y:S07]  /*3a20*/  LDSM.16.M88.4 R56, [R238+0x1800] ;  /* 0x00180000ee38783b */ /* 0x000fee0000000200 */
[C---:B------:R-:W-:Y:S01]  /*3a30*/  HMMA.16816.F32.BF16 R32, R180.reuse, R50, R32 ;  /* 0x00000032b420723c */ /* 0x040fe20000041820 */
[----:B------:R-:W5:Y:S07]  /*3a40*/  LDSM.16.M88.4 R48, [R236+0x2000] ;  /* 0x00200000ec30783b */ /* 0x000f6e0000000200 */
[----:B--2---:R-:W-:Y:S08]  /*3a50*/  HMMA.16816.F32.BF16 R28, R180, R40, R28 ;  /* 0x00000028b41c723c */ /* 0x004ff0000004181c */
[----:B---3--:R-:W-:Y:S08]  /*3a60*/  HMMA.16816.F32.BF16 R4, R184, R52, R12 ;  /* 0x00000034b804723c */ /* 0x008ff0000004180c */
[C---:B------:R-:W-:Y:S01]  /*3a70*/  HMMA.16816.F32.BF16 R12, R180.reuse, R42, R16 ;  /* 0x0000002ab40c723c */ /* 0x040fe20000041810 */
[----:B------:R-:W2:Y:S07]  /*3a80*/  LDSM.16.M88.4 R40, [R236+0x2800] ;  /* 0x00280000ec28783b */ /* 0x000eae0000000200 */
[C---:B----4-:R-:W-:Y:S08]  /*3a90*/  HMMA.16816.F32.BF16 R8, R180.reuse, R44, R8 ;  /* 0x0000002cb408723c */ /* 0x050ff00000041808 */
        /* <DEDUP_REMOVED lines=12> */
[----:B-----5:R-:W-:Y:S08]  /*3b60*/  HMMA.16816.F32.BF16 R28, R188, R48, R28 ;  /* 0x00000030bc1c723c */ /* 0x020ff0000004181c */
        /* <DEDUP_REMOVED lines=30> */
[C---:B-1----:R-:W-:Y:S08]  /*3d50*/  HMMA.16816.F32.BF16 R28, R200.reuse, R36, R16 ;  /* 0x00000024c81c723c */ /* 0x042ff00000041810 */
[----:B------:R-:W-:Y:S01]  /*3d60*/  HMMA.16816.F32.BF16 R32, R200, R50, R24 ;  /* 0x00000032c820723c */ /* 0x000fe20000041818 */
[----:B------:R-:W1:Y:S04]  /*3d70*/  LDSM.16.M88.4 R24, [R243+0x3800] ;  /* 0x00380000f318783b */ /* 0x000e680000000200 */
[----:B------:R-:W-:Y:S03]  /*3d80*/  LDSM.16.M88.4 R48, [R243+0x4000] ;  /* 0x00400000f330783b */ /* 0x000fe60000000200 */
[----:B------:R-:W-:Y:S08]  /*3d90*/  HMMA.16816.F32.BF16 R16, R204, R44, R12 ;  /* 0x0000002ccc10723c */ /* 0x000ff0000004180c */
[C---:B---3--:R-:W-:Y:S01]  /*3da0*/  HMMA.16816.F32.BF16 R12, R208.reuse, R52, R20 ;  /* 0x00000034d00c723c */ /* 0x048fe20000041814 */
[----:B------:R-:W2:Y:S07]  /*3db0*/  LDSM.16.M88.4 R20, [R237+0x3000] ;  /* 0x00300000ed14783b */ /* 0x000eae0000000200 */
[----:B------:R-:W-:Y:S01]  /*3dc0*/  HMMA.16816.F32.BF16 R4, R208, R54, R4 ;  /* 0x00000036d004723c */ /* 0x000fe20000041804 */
[----:B------:R-:W3:Y:S07]  /*3dd0*/  LDSM.16.M88.4 R52, [R238+0x3800] ;  /* 0x00380000ee34783b */ /* 0x000eee0000000200 */
[----:B------:R-:W-:Y:S08]  /*3de0*/  HMMA.16816.F32.BF16 R36, R200, R38, R8 ;  /* 0x00000026c824723c */ /* 0x000ff00000041808 */
[----:B------:R-:W-:Y:S01]  /*3df0*/  HMMA.16816.F32.BF16 R8, R204, R46, R32 ;  /* 0x0000002ecc08723c */ /* 0x000fe20000041820 */
[----:B------:R-:W4:Y:S04]  /*3e00*/  LDSM.16.M88.4 R44, [R236+0x4800] ;  /* 0x00480000ec2c783b */ /* 0x000f280000000200 */
[----:B------:R-:W-:Y:S03]  /*3e10*/  LDSM.16.M88.4 R32, [R243+0x4800] ;  /* 0x00480000f320783b */ /* 0x000fe60000000200 */
[----:B------:R-:W-:Y:S08]  /*3e20*/  HMMA.16816.F32.BF16 R12, R212, R56, R12 ;  /* 0x00000038d40c723c */ /* 0x000ff0000004180c */
[----:B-1----:R-:W-:Y:S08]  /*3e30*/  HMMA.16816.F32.BF16 R16, R208, R24, R16 ;  /* 0x00000018d010723c */ /* 0x002ff00000041810 */
[----:B------:R-:W-:Y:S01]  /*3e40*/  HMMA.16816.F32.BF16 R4, R212, R58, R4 ;  /* 0x0000003ad404723c */ /* 0x000fe20000041804 */
[----:B------:R-:W-:Y:S07]  /*3e50*/  LDSM.16.M88.4 R56, [R236+0x5800] ;  /* 0x00580000ec38783b */ /* 0x000fee0000000200 */
[----:B------:R-:W-:Y:S01]  /*3e60*/  HMMA.16816.F32.BF16 R8, R208, R26, R8 ;  /* 0x0000001ad008723c */ /* 0x000fe20000041808 */
[----:B------:R-:W1:Y:S07]  /*3e70*/  LDSM.16.M88.4 R24, [R237+0x3800] ;  /* 0x00380000ed18783b */ /* 0x000e6e0000000200 */
[----:B--2---:R-:W-:Y:S08]  /*3e80*/  HMMA.16816.F32.BF16 R12, R216, R20, R12 ;  /* 0x00000014d80c723c */ /* 0x004ff0000004180c */
[C---:B------:R-:W-:Y:S08]  /*3e90*/  HMMA.16816.F32.BF16 R28, R204.reuse, R40, R28 ;  /* 0x00000028cc1c723c */ /* 0x040ff0000004181c */
[----:B------:R-:W-:Y:S01]  /*3ea0*/  HMMA.16816.F32.BF16 R40, R204, R42, R36 ;  /* 0x0000002acc28723c */ /* 0x000fe20000041824 */
[----:B------:R-:W2:Y:S07]  /*3eb0*/  LDSM.16.M88.4 R36, [R236+0x5000] ;  /* 0x00500000ec24783b */ /* 0x000eae0000000200 */
        /* <DEDUP_REMOVED lines=8> */
[----:B-1----:R-:W-:Y:S08]  /*3f40*/  HMMA.16816.F32.BF16 R16, R216, R24, R16 ;  /* 0x00000018d810723c */ /* 0x002ff00000041810 */
[----:B------:R-:W-:Y:S01]  /*3f50*/  HMMA.16816.F32.BF16 R8, R220, R46, R4 ;  /* 0x0000002edc08723c */ /* 0x000fe20000041804 */
[----:B------:R-:W1:Y:S07]  /*3f60*/  LDSM.16.M88.4 R44, [R243+0x5800] ;  /* 0x00580000f32c783b */ /* 0x000e6e0000000200 */
[----:B------:R-:W-:Y:S08]  /*3f70*/  HMMA.16816.F32.BF16 R4, R224, R32, R12 ;  /* 0x00000020e004723c */ /* 0x000ff0000004180c */
[----:B------:R-:W-:Y:S08]  /*3f80*/  HMMA.16816.F32.BF16 R28, R212, R64, R28 ;  /* 0x00000040d41c723c */ /* 0x000ff0000004181c */
[----:B------:R-:W-:Y:S08]  /*3f90*/  HMMA.16816.F32.BF16 R20, R216, R26, R20 ;  /* 0x0000001ad814723c */ /* 0x000ff00000041814 */
[----:B--2---:R-:W-:Y:S08]  /*3fa0*/  HMMA.16816.F32.BF16 R16, R220, R36, R16 ;  /* 0x00000024dc10723c */ /* 0x004ff00000041810 */
[----:B------:R-:W-:Y:S08]  /*3fb0*/  HMMA.16816.F32.BF16 R12, R224, R34, R8 ;  /* 0x00000022e00c723c */ /* 0x000ff00000041808 */
[----:B------:R-:W-:Y:S08]  /*3fc0*/  HMMA.16816.F32.BF16 R4, R228, R68, R4 ;  /* 0x00000044e404723c */ /* 0x000ff00000041804 */
[----:B------:R-:W-:Y:S01]  /*3fd0*/  HMMA.16816.F32.BF16 R8, R212, R66, R40 ;  /* 0x00000042d408723c */ /* 0x000fe20000041828 */
[----:B------:R-:W2:Y:S07]  /*3fe0*/  LDSM.16.M88.4 R40, [R237+0x5000] ;  /* 0x00500000ed28783b */ /* 0x000eae0000000200 */
[----:B---3--:R-:W-:Y:S08]  /*3ff0*/  HMMA.16816.F32.BF16 R28, R216, R48, R28 ;  /* 0x00000030d81c723c */ /* 0x008ff0000004181c */
[----:B------:R-:W-:Y:S01]  /*4000*/  HMMA.16816.F32.BF16 R24, R220, R38, R20 ;  /* 0x00000026dc18723c */ /* 0x000fe20000041814 */
[----:B------:R-:W3:Y:S07]  /*4010*/  LDSM.16.M88.4 R36, [R238+0x5800] ;  /* 0x00580000ee24783b */ /* 0x000eee0000000200 */
[----:B------:R-:W-:Y:S08]  /*4020*/  HMMA.16816.F32.BF16 R20, R224, R60, R16 ;  /* 0x0000003ce014723c */ /* 0x000ff00000041810 */
[----:B------:R-:W-:Y:S08]  /*4030*/  HMMA.16816.F32.BF16 R12, R228, R70, R12 ;  /* 0x00000046e40c723c */ /* 0x000ff0000004180c */
[----:B------:R-:W-:Y:S08]  /*4040*/  HMMA.16816.F32.BF16 R32, R232, R72, R4 ;  /* 0x00000048e820723c */ /* 0x000ff00000041804 */
[----:B------:R-:W-:Y:S08]  /*4050*/  HMMA.16816.F32.BF16 R8, R216, R50, R8 ;  /* 0x00000032d808723c */ /* 0x000ff00000041808 */
[----:B------:R-:W-:Y:S01]  /*4060*/  HMMA.16816.F32.BF16 R4, R220, R56, R28 ;  /* 0x00000038dc04723c */ /* 0x000fe2000004181c */
[----:B------:R-:W4:Y:S01]  /*4070*/  LDSM.16.M88.4 R28, [R237+0x5800] ;  /* 0x00580000ed1c783b */ /* 0x000f220000000200 */
[----:B------:R-:W-:Y:S01]  /*4080*/  IADD3 R2, R243, 0x800, RZ ;  /* 0x00000800f3027810 */ /* 0x000fe20007ffe0ff */
[----:B------:R-:W-:-:S05]  /*4090*/  DEPBAR.LE SB0, 0x0 ;  /* 0x000080000000791a */ /* 0x000fca0000000000 */
[----:B------:R-:W-:Y:S08]  /*40a0*/  HMMA.16816.F32.BF16 R16, R224, R62, R24 ;  /* 0x0000003ee010723c */ /* 0x000ff00000041818 */
[----:B------:R-:W-:Y:S01]  /*40b0*/  HMMA.16816.F32.BF16 R20, R228, R52, R20 ;  /* 0x00000034e414723c */ /* 0x000fe20000041814 */
[----:B------:R-:W-:-:S07]  /*40c0*/  FMUL.FTZ R0, R32, c[0x0][0x320] ;  /* 0x0000c80020007a20 */ /* 0x000fce0000410000 */
[----:B------:R-:W-:Y:S01]  /*40d0*/  HMMA.16816.F32.BF16 R24, R232, R74, R12 ;  /* 0x0000004ae818723c */ /* 0x000fe2000004180c */
[----:B------:R5:W1:Y:S07]  /*40e0*/  MUFU.TANH R49, R0 ;  /* 0x0000000000317308 */ /* 0x000a6e0000002400 */
[----:B------:R-:W-:Y:S01]  /*40f0*/  HMMA.16816.F32.BF16 R12, R220, R58, R8 ;  /* 0x0000003adc0c723c */ /* 0x000fe20000041808 */
[----:B-----5:R-:W-:-:S07]  /*4100*/  FMUL.FTZ R0, R33, c[0x0][0x320] ;  /* 0x0000c80021007a20 */ /* 0x020fce0000410000 */
[----:B-1----:R-:W-:Y:S01]  /*4110*/  HMMA.16816.F32.BF16 R8, R224, R44, R4 ;  /* 0x0000002ce008723c */ /* 0x002fe20000041804 */
[----:B------:R1:W1:Y:S07]  /*4120*/  MUFU.TANH R48, R0 ;  /* 0x0000000000307308 */ /* 0x00026e0000002400 */
[----:B------:R-:W-:Y:S01]  /*4130*/  HMMA.16816.F32.BF16 R4, R228, R54, R16 ;  /* 0x00000036e404723c */ /* 0x000fe20000041810 */
[----:B-1----:R-:W-:-:S07]  /*4140*/  FMUL.FTZ R0, R34, c[0x0][0x320] ;  /* 0x0000c80022007a20 */ /* 0x002fce0000410000 */
[----:B--2---:R-:W-:Y:S01]  /*4150*/  HMMA.16816.F32.BF16 R20, R232, R40, R20 ;  /* 0x00000028e814723c */ /* 0x004fe20000041814 */
[----:B------:R1:W2:Y:S02]  /*4160*/  MUFU.TANH R45, R0 ;  /* 0x00000000002d7308 */ /* 0x0002a40000002400 */
[----:B-1----:R-:W-:-:S06]  /*4170*/  FMUL.FTZ R0, R35, c[0x0][0x320] ;  /* 0x0000c80023007a20 */ /* 0x002fcc0000410000 */
[----:B------:R1:W1:Y:S01]  /*4180*/  MUFU.TANH R44, R0 ;  /* 0x00000000002c7308 */ /* 0x0002620000002400 */
[----:B------:R-:W-:Y:S01]  /*4190*/  HMMA.16816.F32.BF16 R16, R224, R46, R12 ;  /* 0x0000002ee010723c */ /* 0x000fe2000004180c */
[----:B-1----:R-:W-:-:S06]  /*41a0*/  FMUL.FTZ R0, R24, c[0x0][0x320] ;  /* 0x0000c80018007a20 */ /* 0x002fcc0000410000 */
[----:B------:R1:W1:Y:S01]  /*41b0*/  MUFU.TANH R40, R0 ;  /* 0x0000000000287308 */ /* 0x0002620000002400 */
[----:B---3--:R-:W-:Y:S01]  /*41c0*/  HMMA.16816.F32.BF16 R12, R228, R36, R8 ;  /* 0x00000024e40c723c */ /* 0x008fe20000041808 */
[----:B-1----:R-:W-:-:S06]  /*41d0*/  FMUL.FTZ R0, R25, c[0x0][0x320] ;  /* 0x0000c80019007a20 */ /* 0x002fcc0000410000 */
[----:B------:R1:W3:Y:S01]  /*41e0*/  MUFU.TANH R35, R0 ;  /* 0x0000000000237308 */ /* 0x0002e20000002400 */
[----:B------:R-:W-:Y:S01]  /*41f0*/  HMMA.16816.F32.BF16 R4, R232, R42, R4 ;  /* 0x0000002ae804723c */ /* 0x000fe20000041804 */
[----:B-1----:R-:W-:-:S06]  /*4200*/  FMUL.FTZ R0, R26, c[0x0][0x320] ;  /* 0x0000c8001a007a20 */ /* 0x002fcc0000410000 */
[----:B------:R1:W1:Y:S02]  /*4210*/  MUFU.TANH R41, R0 ;  /* 0x0000000000297308 */ /* 0x0002640000002400 */
[----:B-1----:R-:W-:-:S06]  /*4220*/  FMUL.FTZ R0, R27, c[0x0][0x320] ;  /* 0x0000c8001b007a20 */ /* 0x002fcc0000410000 */
[----:B------:R1:W1:Y:S01]  /*4230*/  MUFU.TANH R36, R0 ;  /* 0x0000000000247308 */ /* 0x0002620000002400 */
[----:B------:R-:W-:Y:S01]  /*4240*/  HMMA.16816.F32.BF16 R8, R228, R38, R16 ;  /* 0x00000026e408723c */ /* 0x000fe20000041810 */
[----:B-1----:R-:W-:-:S06]  /*4250*/  FMUL.FTZ R0, R20, c[0x0][0x320] ;  /* 0x0000c80014007a20 */ /* 0x002fcc0000410000 */
[----:B------:R1:W1:Y:S01]  /*4260*/  MUFU.TANH R32, R0 ;  /* 0x0000000000207308 */ /* 0x0002620000002400 */
[----:B----4-:R-:W-:Y:S01]  /*4270*/  HMMA.16816.F32.BF16 R12, R232, R28, R12 ;  /* 0x0000001ce80c723c */ /* 0x010fe2000004180c */
[----:B-1----:R-:W-:-:S06]  /*4280*/  FMUL.FTZ R0, R21, c[0x0][0x320] ;  /* 0x0000c80015007a20 */ /* 0x002fcc0000410000 */
        /* <DEDUP_REMOVED lines=19> */
[----:B------:R1:W1:Y:S01]  /*43c0*/  MUFU.TANH R26, R0 ;  /* 0x00000000001a7308 */ /* 0x0002620000002400 */
[----:B------:R2:W-:Y:S01]  /*43d0*/  STL [R1+0x4], R3 ;  /* 0x0000040301007387 */ /* 0x0005e20000100800 */
[----:B-1----:R-:W-:-:S06]  /*43e0*/  FMUL.FTZ R0, R15, c[0x0][0x320] ;  /* 0x0000c8000f007a20 */ /* 0x002fcc0000410000 */
[----:B------:R1:W1:Y:S01]  /*43f0*/  MUFU.TANH R25, R0 ;  /* 0x0000000000197308 */ /* 0x0002620000002400 */
[----:B------:R2:W-:Y:S01]  /*4400*/  STL [R1], R2 ;  /* 0x0000000201007387 */ /* 0x0005e20000100800 */
[----:B-1----:R-:W-:-:S06]  /*4410*/  FMUL.FTZ R0, R4, c[0x0][0x320] ;  /* 0x0000c80004007a20 */ /* 0x002fcc0000410000 */
[----:B------:R1:W1:Y:S01]  /*4420*/  MUFU.TANH R18, R0 ;  /* 0x0000000000127308 */ /* 0x0002620000002400 */
[----:B------:R-:W-:Y:S01]  /*4430*/  ISETP.GT.AND P0, PT, R77, R155, PT ;  /* 0x0000009b4d00720c */ /* 0x000fe20003f04270 */
[----:B-1----:R-:W-:-:S06]  /*4440*/  FMUL.FTZ R0, R5, c[0x0][0x320] ;  /* 0x0000c80005007a20 */ /* 0x002fcc0000410000 */
[----:B------:R1:W1:Y:S02]  /*4450*/  MUFU.TANH R9, R0 ;  /* 0x0000000000097308 */ /* 0x0002640000002400 */
[----:B-1----:R-:W-:-:S06]  /*4460*/  FMUL.FTZ R0, R6, c[0x0][0x320] ;  /* 0x0000c80006007a20 */ /* 0x002fcc0000410000 */
[----:B------:R1:W1:Y:S01]  /*4470*/  MUFU.TANH R24, R0 ;  /* 0x0000000000187308 */ /* 0x0002620000002400 */
[----:B------:R-:W-:Y:S01]  /*4480*/  BSSY B0, `(.L_x_877) ;  /* 0x0000033000007945 */ /* 0x000fe20003800000 */
[----:B-1----:R-:W-:-:S06]  /*4490*/  FMUL.FTZ R0, R7, c[0x0][0x320] ;  /* 0x0000c80007007a20 */ /* 0x002fcc0000410000 */
[----:B------:R1:W1:Y:S01]  /*44a0*/  MUFU.TANH R23, R0 ;  /* 0x0000000000177308 */ /* 0x0002620000002400 */
        /* <DEDUP_REMOVED lines=8> */
[----:B------:R-:W-:Y:S01]  /*4530*/  IADD3 R244, R243, 0x2000, RZ ;  /* 0x00002000f3f47810 */ /* 0x000fe20007ffe0ff */
[----:B------:R-:W-:Y:S06]  /*4540*/  BAR.SYNC.DEFER_BLOCKING 0x0 ;  /* 0x0000000000007b1d */ /* 0x000fec0000010000 */
[----:B------:R-:W-:Y:S05]  /*4550*/  @!P0 BRA `(.L_x_878) ;  /* 0x0000025000008947 */ /* 0x000fea0003800000 */
[----:B-1234-:R-:W-:Y:S02]  /*4560*/  IADD3 R4, -R118, 0x30, RZ ;  /* 0x0000003076047810 */ /* 0x01efe40007ffe1ff */
[----:B------:R-:W-:-:S02]  /*4570*/  IADD3 R0, R103, -0x2, RZ ;  /* 0xfffffffe67007810 */ /* 0x000fc40007ffe0ff */
        /* <DEDUP_REMOVED lines=35> */
.L_x_878:
[----:B-1234-:R-:W-:Y:S05]  /*47b0*/  BSYNC B0 ;  /* 0x0000000000007941 */ /* 0x01efea0003800000 */
.L_x_877:
[----:B------:R-:W2:Y:S04]  /*47c0*/  LDL R4, [R1+0x64] ;  /* 0x0000640001047983 */ /* 0x000ea80000100800 */
[----:B------:R-:W-:Y:S04]  /*47d0*/  STL [R1+0xe0], R162 ;  /* 0x0000e0a201007387 */ /* 0x000fe80000100800 */
[----:B------:R-:W-:Y:S04]  /*47e0*/  STL [R1+0xdc], R161 ;  /* 0x0000dca101007387 */ /* 0x000fe80000100800 */
[----:B------:R1:W-:Y:S04]  /*47f0*/  STL [R1+0xd8], R160 ;  /* 0x0000d8a001007387 */ /* 0x0003e80000100800 */
[----:B------:R-:W3:Y:S04]  /*4800*/  LDL R134, [R1+0xcc] ;  /* 0x0000cc0001867983 */ /* 0x000ee80000100800 */
[----:B------:R-:W4:Y:S01]  /*4810*/  LDL R37, [R1+0x8] ;  /* 0x0000080001257983 */ /* 0x000f220000100800 */
[----:B------:R-:W-:-:S03]  /*4820*/  ISETP.NE.AND P3, PT, R102, 0x1, PT ;  /* 0x000000016600780c */ /* 0x000fc60003f65270 */
[----:B------:R-:W-:Y:S04]  /*4830*/  LDSM.16.MT88.4 R68, [R241+0x1800] ;  /* 0x00180000f144783b */ /* 0x000fe80000004200 */
[----:B------:R-:W-:Y:S04]  /*4840*/  LDSM.16.MT88.4 R64, [R240+0x800] ;  /* 0x00080000f040783b */ /* 0x000fe80000004200 */
[----:B------:R-:W-:Y:S04]  /*4850*/  LDSM.16.MT88.4 R56, [R239+0x2000] ;  /* 0x00200000ef38783b */ /* 0x000fe80000004200 */
[----:B------:R-:W-:Y:S04]  /*4860*/  LDSM.16.MT88.4 R60, [R242+0x800] ;  /* 0x00080000f23c783b */ /* 0x000fe80000004200 */
[----:B-1----:R-:W4:Y:S04]  /*4870*/  LDL R160, [R1+0x88] ;  /* 0x0000880001a07983 */ /* 0x002f280000100800 */
[----:B------:R-:W-:Y:S04]  /*4880*/  LDSM.16.MT88.4 R72, [R241+0x2000] ;  /* 0x00200000f148783b */ /* 0x000fe80000004200 */
[----:B------:R-:W0:Y:S01]  /*4890*/  LDGDEPBAR ;  /* 0x00000000000079af */ /* 0x000e220000000000 */
[----:B---3--:R-:W-:-:S04]  /*48a0*/  IMAD.IADD R0, R134, 0x1, R135 ;  /* 0x0000000186007824 */ /* 0x008fc800078e0287 */
[----:B------:R-:W-:-:S05]  /*48b0*/  @P3 IMAD.HI.U32 R2, R0, c[0x0][0x2c8], RZ ;  /* 0x0000b20000023a27 */ /* 0x000fca00078e00ff */
[----:B------:R-:W-:-:S05]  /*48c0*/  @P3 SHF.R.U32.HI R0, RZ, c[0x0][0x2cc], R2 ;  /* 0x0000b300ff003a19 */ /* 0x000fca0000011602 */
[----:B------:R-:W1:Y:S01]  /*48d0*/  SHFL.IDX PT, R2, R0, RZ, 0x1c1f ;  /* 0x001c1fff00027589 */ /* 0x000e6200000e0000 */
[----:B--2---:R-:W-:Y:S01]  /*48e0*/  IADD3 R3, -R4, 0x1, R76 ;  /* 0x0000000104037810 */ /* 0x004fe20007ffe14c */
[----:B------:R-:W-:-:S04]  /*48f0*/  IMAD.IADD R4, R76, 0x1, -R4 ;  /* 0x000000014c047824 */ /* 0x000fc800078e0a04 */
[----:B----4-:R-:W-:Y:S01]  /*4900*/  IMAD.IADD R3, R3, 0x1, -R160 ;  /* 0x0000000103037824 */ /* 0x010fe200078e0aa0 */
[----:B------:R2:W3:Y:S04]  /*4910*/  SHFL.IDX PT, R6, R0, 0x1, 0x1c1f ;  /* 0x003c1f0000067f89 */ /* 0x0004e800000e0000 */
[----:B-1----:R-:W-:-:S04]  /*4920*/  IADD3 R2, R3, R2, RZ ;  /* 0x0000000203027210 */ /* 0x002fc80007ffe0ff */
[----:B------:R-:W-:-:S04]  /*4930*/  IMNMX R2, R4, R2, PT ;  /* 0x0000000204027217 */ /* 0x000fc80003800200 */
[C---:B------:R-:W-:Y:S02]  /*4940*/  ISETP.GT.AND P0, PT, R2.reuse, RZ, PT ;  /* 0x000000ff0200720c */ /* 0x040fe40003f04270 */
[C---:B------:R-:W-:Y:S02]  /*4950*/  ISETP.GT.AND P1, PT, R2.reuse, 0x1, PT ;  /* 0x000000010200780c */ /* 0x040fe40003f24270 */
[----:B------:R-:W-:Y:S02]  /*4960*/  FSEL R16, R49, -INF , P0 ;  /* 0xff80000031107808 */ /* 0x000fe40000000000 */
[----:B------:R-:W-:Y:S02]  /*4970*/  ISETP.GT.AND P0, PT, R2, 0x8, PT ;  /* 0x000000080200780c */ /* 0x000fe40003f04270 */
[----:B------:R-:W-:Y:S02]  /*4980*/  FSEL R15, R48, -INF , P1 ;  /* 0xff800000300f7808 */ /* 0x000fe40000800000 */
[----:B------:R-:W-:Y:S01]  /*4990*/  ISETP.GT.AND P1, PT, R2, 0x9, PT ;  /* 0x000000090200780c */ /* 0x000fe20003f24270 */
[----:B------:R-:W-:Y:S01]  /*49a0*/  LDSM.16.MT88.4 R48, [R241+0x800] ;  /* 0x00080000f130783b */ /* 0x000fe20000004200 */
[----:B------:R-:W-:-:S02]  /*49b0*/  FSEL R14, R40, -INF , P0 ;  /* 0xff800000280e7808 */ /* 0x000fc40000000000 */
[----:B--2---:R-:W-:Y:S02]  /*49c0*/  FMNMX.FTZ R0, R16, R15, !PT ;  /* 0x0000000f10007209 */ /* 0x004fe40007810000 */
[C---:B------:R-:W-:Y:S02]  /*49d0*/  ISETP.GT.AND P0, PT, R2.reuse, 0x10, PT ;  /* 0x000000100200780c */ /* 0x040fe40003f04270 */
[----:B------:R-:W-:Y:S02]  /*49e0*/  FSEL R13, R35, -INF , P1 ;  /* 0xff800000230d7808 */ /* 0x000fe40000800000 */
[----:B------:R-:W-:Y:S02]  /*49f0*/  ISETP.GT.AND P1, PT, R2, 0x11, PT ;  /* 0x000000110200780c */ /* 0x000fe40003f24270 */
[----:B------:R-:W-:Y:S02]  /*4a00*/  FMNMX.FTZ R0, R14, R0, !PT ;  /* 0x000000000e007209 */ /* 0x000fe40007810000 */
[----:B------:R-:W-:-:S02]  /*4a10*/  FSEL R12, R32, -INF , P0 ;  /* 0xff800000200c7808 */ /* 0x000fc40000000000 */
[C---:B------:R-:W-:Y:S02]  /*4a20*/  ISETP.GT.AND P0, PT, R2.reuse, 0x18, PT ;  /* 0x000000180200780c */ /* 0x040fe40003f04270 */
[----:B------:R-:W-:Y:S02]  /*4a30*/  FSEL R17, R27, -INF , P1 ;  /* 0xff8000001b117808 */ /* 0x000fe40000800000 */
[----:B------:R-:W-:Y:S02]  /*4a40*/  FMNMX.FTZ R0, R13, R0, !PT ;  /* 0x000000000d007209 */ /* 0x000fe40007810000 */
[----:B------:R-:W-:Y:S02]  /*4a50*/  ISETP.GT.AND P1, PT, R2, 0x19, PT ;  /* 0x000000190200780c */ /* 0x000fe40003f24270 */
[----:B------:R-:W-:Y:S02]  /*4a60*/  FSEL R11, R21, -INF , P0 ;  /* 0xff800000150b7808 */ /* 0x000fe40000000000 */
[----:B------:R-:W-:Y:S01]  /*4a70*/  FMNMX.FTZ R5, R12, R0, !PT ;  /* 0x000000000c057209 */ /* 0x000fe20007810000 */
[----:B---3--:R-:W-:Y:S01]  /*4a80*/  IMAD.IADD R0, R3, 0x1, R6 ;  /* 0x0000000103007824 */ /* 0x008fe200078e0206 */
[----:B------:R-:W-:-:S02]  /*4a90*/  ISETP.GT.AND P0, PT, R2, 0x20, PT ;  /* 0x000000200200780c */ /* 0x000fc40003f04270 */
[----:B------:R-:W-:Y:S02]  /*4aa0*/  FSEL R10, R22, -INF , P1 ;  /* 0xff800000160a7808 */ /* 0x000fe40000800000 */
[----:B------:R-:W-:Y:S02]  /*4ab0*/  ISETP.GT.AND P1, PT, R2, 0x21, PT ;  /* 0x000000210200780c */ /* 0x000fe40003f24270 */
[----:B------:R-:W-:Y:S02]  /*4ac0*/  FSEL R99, R20, -INF , P0 ;  /* 0xff80000014637808 */ /* 0x000fe40000000000 */
[----:B------:R-:W-:Y:S02]  /*4ad0*/  ISETP.GT.AND P0, PT, R2, 0x28, PT ;  /* 0x000000280200780c */ /* 0x000fe40003f04270 */
[----:B------:R-:W-:Y:S02]  /*4ae0*/  FSEL R98, R19, -INF , P1 ;  /* 0xff80000013627808 */ /* 0x000fe40000800000 */
[----:B------:R-:W-:-:S02]  /*4af0*/  FMNMX.FTZ R3, R17, R5, !PT ;  /* 0x0000000511037209 */ /* 0x000fc40007810000 */
[----:B------:R-:W-:Y:S02]  /*4b00*/  IMNMX R0, R4, R0, PT ;  /* 0x0000000004007217 */ /* 0x000fe40003800200 */
[----:B------:R-:W-:Y:S02]  /*4b10*/  ISETP.GT.AND P1, PT, R2, 0x29, PT ;  /* 0x000000290200780c */ /* 0x000fe40003f24270 */
[----:B------:R-:W-:Y:S02]  /*4b20*/  FSEL R97, R18, -INF , P0 ;  /* 0xff80000012617808 */ /* 0x000fe40000000000 */
[----:B------:R-:W-:Y:S02]  /*4b30*/  FMNMX.FTZ R3, R11, R3, !PT ;  /* 0x000000030b037209 */ /* 0x000fe40007810000 */
[----:B------:R-:W-:Y:S02]  /*4b40*/  ISETP.GT.AND P0, PT, R0, RZ, PT ;  /* 0x000000ff0000720c */ /* 0x000fe40003f04270 */
[----:B------:R-:W-:-:S02]  /*4b50*/  FSEL R94, R9, -INF , P1 ;  /* 0xff800000095e7808 */ /* 0x000fc40000800000 */
[----:B------:R-:W-:Y:S02]  /*4b60*/  ISETP.GT.AND P1, PT, R0, 0x1, PT ;  /* 0x000000010000780c */ /* 0x000fe40003f24270 */
[----:B------:R-:W-:Y:S02]  /*4b70*/  FMNMX.FTZ R3, R10, R3, !PT ;  /* 0x000000030a037209 */ /* 0x000fe40007810000 */
[----:B------:R-:W-:Y:S02]  /*4b80*/  FSEL R9, R45, -INF , P0 ;  /* 0xff8000002d097808 */ /* 0x000fe40000000000 */
[----:B------:R-:W-:Y:S02]  /*4b90*/  ISETP.GT.AND P0, PT, R0, 0x8, PT ;  /* 0x000000080000780c */ /* 0x000fe40003f04270 */
[----:B------:R-:W-:Y:S02]  /*4ba0*/  FSEL R8, R44, -INF , P1 ;  /* 0xff8000002c087808 */ /* 0x000fe40000800000 */
[----:B------:R-:W-:Y:S01]  /*4bb0*/  FMNMX.FTZ R2, R99, R3, !PT ;  /* 0x0000000363027209 */ /* 0x000fe20007810000 */
[----:B------:R-:W-:Y:S01]  /*4bc0*/  LDSM.16.MT88.4 R44, [R239+0x1800] ;  /* 0x00180000ef2c783b */ /* 0x000fe20000004200 */
[----:B------:R-:W-:-:S02]  /*4bd0*/  ISETP.GT.AND P1, PT, R0, 0x9, PT ;  /* 0x000000090000780c */ /* 0x000fc40003f24270 */
[----:B------:R-:W-:Y:S02]  /*4be0*/  FSEL R7, R41, -INF , P0 ;  /* 0xff80000029077808 */ /* 0x000fe40000000000 */
[----:B------:R-:W-:Y:S01]  /*4bf0*/  FMNMX.FTZ R3, R9, R8, !PT ;  /* 0x0000000809037209 */ /* 0x000fe20007810000 */
[----:B------:R-:W-:Y:S01]  /*4c00*/  LDSM.16.MT88.4 R40, [R37] ;  /* 0x000000002528783b */ /* 0x000fe20000004200 */
[----:B------:R-:W-:Y:S02]  /*4c10*/  ISETP.GT.AND P0, PT, R0, 0x10, PT ;  /* 0x000000100000780c */ /* 0x000fe40003f04270 */
[----:B------:R-:W-:Y:S02]  /*4c20*/  FSEL R6, R36, -INF , P1 ;  /* 0xff80000024067808 */ /* 0x000fe40000800000 */
[----:B------:R-:W-:Y:S02]  /*4c30*/  FMNMX.FTZ R3, R7, R3, !PT ;  /* 0x0000000307037209 */ /* 0x000fe40007810000 */
[----:B------:R-:W-:-:S02]  /*4c40*/  FMNMX.FTZ R2, R98, R2, !PT ;  /* 0x0000000262027209 */ /* 0x000fc40007810000 */
[----:B------:R-:W-:Y:S02]  /*4c50*/  ISETP.GT.AND P1, PT, R0, 0x11, PT ;  /* 0x000000110000780c */ /* 0x000fe40003f24270 */
[----:B------:R-:W-:Y:S02]  /*4c60*/  FSEL R5, R34, -INF , P0 ;  /* 0xff80000022057808 */ /* 0x000fe40000000000 */
[----:B------:R-:W-:Y:S02]  /*4c70*/  FMNMX.FTZ R3, R6, R3, !PT ;  /* 0x0000000306037209 */ /* 0x000fe40007810000 */
[----:B------:R-:W-:Y:S02]  /*4c80*/  FMNMX.FTZ R2, R97, R2, !PT ;  /* 0x0000000261027209 */ /* 0x000fe40007810000 */
[----:B------:R-:W-:Y:S02]  /*4c90*/  ISETP.GT.AND P0, PT, R0, 0x18, PT ;  /* 0x000000180000780c */ /* 0x000fe40003f04270 */
[----:B------:R-:W-:-:S02]  /*4ca0*/  FSEL R4, R33, -INF , P1 ;  /* 0xff80000021047808 */ /* 0x000fc40000800000 */
[----:B------:R-:W-:Y:S01]  /*4cb0*/  FMNMX.FTZ R18, R5, R3, !PT ;  /* 0x0000000305127209 */ /* 0x000fe20007810000 */
[----:B------:R-:W-:Y:S01]  /*4cc0*/  LDSM.16.MT88.4 R32, [R239+0x800] ;  /* 0x00080000ef20783b */ /* 0x000fe20000004200 */
[----:B------:R-:W-:Y:S02]  /*4cd0*/  FMNMX.FTZ R2, R94, R2, !PT ;  /* 0x000000025e027209 */ /* 0x000fe40007810000 */
[----:B------:R-:W-:Y:S02]  /*4ce0*/  ISETP.GT.AND P1, PT, R0, 0x19, PT ;  /* 0x000000190000780c */ /* 0x000fe40003f24270 */
[----:B------:R-:W-:Y:S02]  /*4cf0*/  FSEL R3, R29, -INF , P0 ;  /* 0xff8000001d037808 */ /* 0x000fe40000000000 */
[----:B------:R-:W-:Y:S01]  /*4d00*/  FMNMX.FTZ R19, R4, R18, !PT ;  /* 0x0000001204137209 */ /* 0x000fe20007810000 */
[----:B------:R-:W1:Y:S01]  /*4d10*/  SHFL.BFLY PT, R20, R2, 0x2, 0x1f ;  /* 0x0c401f0002147f89 */ /* 0x000e6200000e0000 */
[----:B------:R-:W-:-:S02]  /*4d20*/  ISETP.GT.AND P0, PT, R0, 0x20, PT ;  /* 0x000000200000780c */ /* 0x000fc40003f04270 */
[----:B------:R-:W-:Y:S02]  /*4d30*/  FSEL R18, R28, -INF , P1 ;  /* 0xff8000001c127808 */ /* 0x000fe40000800000 */
[----:B------:R-:W-:Y:S01]  /*4d40*/  FMNMX.FTZ R19, R3, R19, !PT ;  /* 0x0000001303137209 */ /* 0x000fe20007810000 */
[----:B------:R-:W-:Y:S01]  /*4d50*/  LDSM.16.MT88.4 R28, [R241] ;  /* 0x00000000f11c783b */ /* 0x000fe20000004200 */
        /* <DEDUP_REMOVED lines=8> */
[----:B------:R-:W-:Y:S01]  /*4de0*/  FMNMX.FTZ R0, R95, R19, !PT ;  /* 0x000000135f007209 */ /* 0x000fe20007810000 */
[----:B------:R-:W-:Y:S01]  /*4df0*/  LDSM.16.MT88.4 R24, [R240] ;  /* 0x00000000f018783b */ /* 0x000fe20000004200 */
[----:B------:R-:W-:-:S02]  /*4e00*/  FSEL R92, R23, -INF , P0 ;  /* 0xff800000175c7808 */ /* 0x000fc40000000000 */
[----:B------:R-:W-:-:S04]  /*4e10*/  FMNMX.FTZ R0, R93, R0, !PT ;  /* 0x000000005d007209 */ /* 0x000fc80007810000 */
        /* <DEDUP_REMOVED lines=8> */
[----:B------:R-:W-:-:S05]  /*4ea0*/  FMUL.FTZ R2, R133, c[0x0][0x2d0] ;  /* 0x0000b40085027a20 */ /* 0x000fca0000410000 */
[----:B------:R-:W-:-:S05]  /*4eb0*/  FSEL R2, R2, RZ, P0 ;  /* 0x000000ff02027208 */ /* 0x000fca0000000000 */
[--C-:B------:R-:W-:Y:S02]  /*4ec0*/  FFMA.FTZ R12, R12, c[0x0][0x2d0], -R2.reuse ;  /* 0x0000b4000c0c7a23 */ /* 0x100fe40000010802 */
[--C-:B------:R-:W-:Y:S02]  /*4ed0*/  FFMA.FTZ R15, R15, c[0x0][0x2d0], -R2.reuse ;  /* 0x0000b4000f0f7a23 */ /* 0x100fe40000010802 */
[----:B------:R2:W-:Y:S01]  /*4ee0*/  MUFU.EX2 R88, R12 ;  /* 0x0000000c00587308 */ /* 0x0005e20000000800 */
[--C-:B------:R-:W-:Y:S01]  /*4ef0*/  FFMA.FTZ R14, R14, c[0x0][0x2d0], -R2.reuse ;  /* 0x0000b4000e0e7a23 */ /* 0x100fe20000010802 */
[----:B-1----:R-:W-:Y:S01]  /*4f00*/  FMNMX.FTZ R132, R0, R19, !PT ;  /* 0x0000001300847209 */ /* 0x002fe20007810000 */
[--C-:B------:R-:W-:Y:S02]  /*4f10*/  FFMA.FTZ R0, R17, c[0x0][0x2d0], -R2.reuse ;  /* 0x0000b40011007a23 */ /* 0x100fe40000010802 */
[----:B------:R-:W-:-:S03]  /*4f20*/  FFMA.FTZ R13, R13, c[0x0][0x2d0], -R2 ;  /* 0x0000b4000d0d7a23 */ /* 0x000fc60000010802 */
[----:B------:R1:W-:Y:S01]  /*4f30*/  MUFU.EX2 R89, R0 ;  /* 0x0000000000597308 */ /* 0x0003e20000000800 */
[C---:B------:R-:W-:Y:S01]  /*4f40*/  FSETP.NEU.FTZ.AND P0, PT, R132.reuse, -INF , PT ;  /* 0xff8000008400780b */ /* 0x040fe20003f1d000 */
[----:B--2---:R-:W-:-:S06]  /*4f50*/  FMUL.FTZ R12, R132, c[0x0][0x2d0] ;  /* 0x0000b400840c7a20 */ /* 0x004fcc0000410000 */
[----:B------:R-:W-:Y:S01]  /*4f60*/  MUFU.EX2 R80, R15 ;  /* 0x0000000f00507308 */ /* 0x000fe20000000800 */
[----:B-1----:R-:W-:-:S07]  /*4f70*/  FFMA.FTZ R0, R11, c[0x0][0x2d0], -R2 ;  /* 0x0000b4000b007a23 */ /* 0x002fce0000010802 */
[----:B------:R-:W-:Y:S08]  /*4f80*/  MUFU.EX2 R84, R14 ;  /* 0x0000000e00547308 */ /* 0x000ff00000000800 */
[----:B------:R1:W-:Y:S08]  /*4f90*/  MUFU.EX2 R90, R0 ;  /* 0x00000000005a7308 */ /* 0x0003f00000000800 */
[----:B------:R2:W-:Y:S01]  /*4fa0*/  MUFU.EX2 R83, R13 ;  /* 0x0000000d00537308 */ /* 0x0005e20000000800 */
[----:B-1----:R-:W-:-:S02]  /*4fb0*/  FSEL R0, R12, RZ, P0 ;  /* 0x000000ff0c007208 */ /* 0x002fc40000000000 */
[----:B--2---:R-:W1:Y:S01]  /*4fc0*/  LDSM.16.MT88.4 R12, [R239] ;  /* 0x00000000ef0c783b */ /* 0x004e620000004200 */
[----:B------:R-:W-:Y:S02]  /*4fd0*/  FFMA.FTZ R16, R16, c[0x0][0x2d0], -R2 ;  /* 0x0000b40010107a23 */ /* 0x000fe40000010802 */
[--C-:B------:R-:W-:Y:S02]  /*4fe0*/  FFMA.FTZ R9, R9, c[0x0][0x2d0], -R0.reuse ;  /* 0x0000b40009097a23 */ /* 0x100fe40000010800 */
[--C-:B------:R-:W-:Y:S02]  /*4ff0*/  FFMA.FTZ R8, R8, c[0x0][0x2d0], -R0.reuse ;  /* 0x0000b40008087a23 */ /* 0x100fe40000010800 */
[--C-:B------:R-:W-:Y:S02]  /*5000*/  FFMA.FTZ R7, R7, c[0x0][0x2d0], -R0.reuse ;  /* 0x0000b40007077a23 */ /* 0x100fe40000010800 */
[----:B------:R-:W-:Y:S01]  /*5010*/  FFMA.FTZ R6, R6, c[0x0][0x2d0], -R0 ;  /* 0x0000b40006067a23 */ /* 0x000fe20000010800 */
[----:B------:R-:W2:Y:S08]  /*5020*/  MUFU.EX2 R82, R16 ;  /* 0x0000001000527308 */ /* 0x000eb00000000800 */
[----:B------:R-:W-:Y:S08]  /*5030*/  MUFU.EX2 R78, R9 ;  /* 0x00000009004e7308 */ /* 0x000ff00000000800 */
[----:B------:R2:W3:Y:S08]  /*5040*/  MUFU.EX2 R77, R8 ;  /* 0x00000008004d7308 */ /* 0x0004f00000000800 */
[----:B------:R-:W-:Y:S08]  /*5050*/  MUFU.EX2 R76, R7 ;  /* 0x00000007004c7308 */ /* 0x000ff00000000800 */
[----:B------:R-:W4:Y:S01]  /*5060*/  MUFU.EX2 R79, R6 ;  /* 0x00000006004f7308 */ /* 0x000f220000000800 */
[----:B------:R-:W-:Y:S01]  /*5070*/  FFMA.FTZ R10, R10, c[0x0][0x2d0], -R2 ;  /* 0x0000b4000a0a7a23 */ /* 0x000fe20000010802 */
[----:B--2---:R-:W-:Y:S01]  /*5080*/  F2FP.BF16.PACK_AB R8, R80, R82 ;  /* 0x000000525008723e */ /* 0x004fe200000010ff */
[----:B------:R-:W-:Y:S01]  /*5090*/  FFMA.FTZ R3, R3, c[0x0][0x2d0], -R0 ;  /* 0x0000b40003037a23 */ /* 0x000fe20000010800 */
[----:B---3--:R-:W-:-:S04]  /*50a0*/  F2FP.BF16.PACK_AB R9, R77, R78 ;  /* 0x0000004e4d09723e */ /* 0x008fc800000010ff */
[----:B------:R2:W-:Y:S01]  /*50b0*/  MUFU.EX2 R91, R10 ;  /* 0x0000000a005b7308 */ /* 0x0005e20000000800 */
[--C-:B------:R-:W-:Y:S02]  /*50c0*/  FFMA.FTZ R5, R5, c[0x0][0x2d0], -R0.reuse ;  /* 0x0000b40005057a23 */ /* 0x100fe40000010800 */
[----:B------:R-:W-:Y:S01]  /*50d0*/  FFMA.FTZ R4, R4, c[0x0][0x2d0], -R0 ;  /* 0x0000b40004047a23 */ /* 0x000fe20000010800 */
[----:B----4-:R-:W-:-:S04]  /*50e0*/  F2FP.BF16.PACK_AB R11, R79, R76 ;  /* 0x0000004c4f0b723e */ /* 0x010fc800000010ff */
[----:B------:R3:W-:Y:S01]  /*50f0*/  MUFU.EX2 R86, R3 ;  /* 0x0000000300567308 */ /* 0x0007e20000000800 */
[----:B--2---:R-:W-:-:S07]  /*5100*/  F2FP.BF16.PACK_AB R10, R83, R84 ;  /* 0x00000054530a723e */ /* 0x004fce00000010ff */
[----:B------:R-:W-:Y:S01]  /*5110*/  MUFU.EX2 R81, R5 ;  /* 0x0000000500517308 */ /* 0x000fe20000000800 */
[----:B---3--:R-:W-:Y:S01]  /*5120*/  FFMA.FTZ R3, R18, c[0x0][0x2d0], -R0 ;  /* 0x0000b40012037a23 */ /* 0x008fe20000010800 */
[C---:B-1----:R-:W-:Y:S06]  /*5130*/  HMMA.16816.F32.BF16 R20, R8.reuse, R12, RZ ;  /* 0x0000000c0814723c */ /* 0x042fec00000418ff */
[----:B------:R1:W2:Y:S02]  /*5140*/  MUFU.EX2 R85, R4 ;  /* 0x0000000400557308 */ /* 0x0002a40000000800 */
[C---:B------:R-:W-:Y:S06]  /*5150*/  HMMA.16816.F32.BF16 R16, R8.reuse, R14, RZ ;  /* 0x0000000e0810723c */ /* 0x040fec00000418ff */
[----:B------:R-:W3:Y:S02]  /*5160*/  MUFU.EX2 R87, R3 ;  /* 0x0000000300577308 */ /* 0x000ee40000000800 */
[----:B------:R-:W-:Y:S01]  /*5170*/  HMMA.16816.F32.BF16 R12, R8, R28, RZ ;  /* 0x0000001c080c723c */ /* 0x000fe200000418ff */
[----:B-1----:R-:W-:-:S02]  /*5180*/  F2FP.BF16.PACK_AB R4, R89, R88 ;  /* 0x000000585904723e */ /* 0x002fc400000010ff */
[----:B--2---:R-:W-:Y:S02]  /*5190*/  F2FP.BF16.PACK_AB R5, R85, R81 ;  /* 0x000000515505723e */ /* 0x004fe400000010ff */
[----:B------:R-:W-:-:S03]  /*51a0*/  F2FP.BF16.PACK_AB R6, R91, R90 ;  /* 0x0000005a5b06723e */ /* 0x000fc600000010ff */
[----:B------:R-:W-:Y:S01]  /*51b0*/  HMMA.16816.F32.BF16 R52, R8, R30, RZ ;  /* 0x0000001e0834723c */ /* 0x000fe200000418ff */
[----:B---3--:R-:W-:-:S07]  /*51c0*/  F2FP.BF16.PACK_AB R7, R87, R86 ;  /* 0x000000565707723e */ /* 0x008fce00000010ff */
[C---:B------:R-:W-:Y:S08]  /*51d0*/  HMMA.16816.F32.BF16 R156, R4.reuse, R32, R20 ;  /* 0x00000020049c723c */ /* 0x040ff00000041814 */
[----:B------:R-:W-:Y:S08]  /*51e0*/  HMMA.16816.F32.BF16 R144, R4, R34, R16 ;  /* 0x000000220490723c */ /* 0x000ff00000041810 */
[----:B------:R-:W-:Y:S08]  /*51f0*/  HMMA.16816.F32.BF16 R32, R8, R26, RZ ;  /* 0x0000001a0820723c */ /* 0x000ff000000418ff */
[----:B------:R-:W-:Y:S08]  /*5200*/  HMMA.16816.F32.BF16 R148, R4, R48, R12 ;  /* 0x000000300494723c */ /* 0x000ff0000004180c */
[C---:B------:R-:W-:Y:S08]  /*5210*/  HMMA.16816.F32.BF16 R16, R8.reuse, R46, RZ ;  /* 0x0000002e0810723c */ /* 0x040ff000000418ff */
[C---:B------:R-:W-:Y:S08]  /*5220*/  HMMA.16816.F32.BF16 R28, R8.reuse, R40, RZ ;  /* 0x00000028081c723c */ /* 0x040ff000000418ff */
[C---:B------:R-:W-:Y:S08]  /*5230*/  HMMA.16816.F32.BF16 R12, R8.reuse, R68, RZ ;  /* 0x00000044080c723c */ /* 0x040ff000000418ff */
[C---:B------:R-:W-:Y:S08]  /*5240*/  HMMA.16816.F32.BF16 R36, R8.reuse, R24, RZ ;  /* 0x000000180824723c */ /* 0x040ff000000418ff */
[C---:B------:R-:W-:Y:S08]  /*5250*/  HMMA.16816.F32.BF16 R24, R8.reuse, R42, RZ ;  /* 0x0000002a0818723c */ /* 0x040ff000000418ff */
[----:B------:R-:W-:Y:S01]  /*5260*/  HMMA.16816.F32.BF16 R20, R8, R44, RZ ;  /* 0x0000002c0814723c */ /* 0x000fe200000418ff */
[----:B------:R-:W1:Y:S07]  /*5270*/  LDSM.16.MT88.4 R44, [R240+0x1800] ;  /* 0x00180000f02c783b */ /* 0x000e6e0000004200 */
[C---:B------:R-:W-:Y:S01]  /*5280*/  HMMA.16816.F32.BF16 R136, R4.reuse, R50, R52 ;  /* 0x000000320488723c */ /* 0x040fe20000041834 */
[----:B------:R-:W2:Y:S04]  /*5290*/  LDSM.16.MT88.4 R52, [R242+0x1800] ;  /* 0x00180000f234783b */ /* 0x000ea80000004200 */
[----:B------:R-:W-:Y:S03]  /*52a0*/  LDSM.16.MT88.4 R48, [R239+0x3800] ;  /* 0x00380000ef30783b */ /* 0x000fe60000004200 */
[C---:B------:R-:W-:Y:S01]  /*52b0*/  HMMA.16816.F32.BF16 R100, R4.reuse, R66, R32 ;  /* 0x000000420464723c */ /* 0x040fe20000041820 */
[----:B------:R-:W3:Y:S07]  /*52c0*/  LDSM.16.MT88.4 R32, [R242+0x2000] ;  /* 0x00200000f220783b */ /* 0x000eee0000004200 */
[C---:B------:R-:W-:Y:S08]  /*52d0*/  HMMA.16816.F32.BF16 R16, R4.reuse, R58, R16 ;  /* 0x0000003a0410723c */ /* 0x040ff00000041810 */
[C---:B------:R-:W-:Y:S08]  /*52e0*/  HMMA.16816.F32.BF16 R28, R4.reuse, R60, R28 ;  /* 0x0000003c041c723c */ /* 0x040ff0000004181c */
[C---:B------:R-:W-:Y:S08]  /*52f0*/  HMMA.16816.F32.BF16 R12, R4.reuse, R72, R12 ;  /* 0x00000048040c723c */ /* 0x040ff0000004180c */
[C---:B------:R-:W-:Y:S08]  /*5300*/  HMMA.16816.F32.BF16 R24, R4.reuse, R62, R24 ;  /* 0x0000003e0418723c */ /* 0x040ff00000041818 */
[----:B------:R-:W-:Y:S01]  /*5310*/  HMMA.16816.F32.BF16 R20, R4, R56, R20 ;  /* 0x000000380414723c */ /* 0x000fe20000041814 */
[----:B------:R-:W-:Y:S01]  /*5320*/  IMAD.MOV.U32 R116, RZ, RZ, R100 ;  /* 0x000000ffff747224 */ /* 0x000fe200078e0064 */
[----:B------:R-:W-:Y:S01]  /*5330*/  MOV R114, R103 ;  /* 0x0000006700727202 */ /* 0x000fe20000000f00 */
[----:B------:R-:W-:-:S02]  /*5340*/  IMAD.MOV.U32 R115, RZ, RZ, R102 ;  /* 0x000000ffff737224 */ /* 0x000fc400078e0066 */
[----:B------:R-:W-:Y:S01]  /*5350*/  IMAD.MOV.U32 R113, RZ, RZ, R101 ;  /* 0x000000ffff717224 */ /* 0x000fe200078e0065 */
[----:B------:R-:W-:Y:S01]  /*5360*/  MOV R101, R16 ;  /* 0x0000001000657202 */ /* 0x000fe20000000f00 */
[----:B------:R-:W-:Y:S01]  /*5370*/  IMAD.MOV.U32 R103, RZ, RZ, R18 ;  /* 0x000000ffff677224 */ /* 0x000fe200078e0012 */
[----:B------:R-:W-:Y:S01]  /*5380*/  HMMA.16816.F32.BF16 R140, R4, R64, R36 ;  /* 0x00000040048c723c */ /* 0x000fe20000041824 */
[----:B------:R-:W-:Y:S01]  /*5390*/  IMAD.MOV.U32 R102, RZ, RZ, R19 ;  /* 0x000000ffff667224 */ /* 0x000fe200078e0013 */
[----:B------:R-:W-:Y:S01]  /*53a0*/  MOV R111, R31 ;  /* 0x0000001f006f7202 */ /* 0x000fe20000000f00 */
[----:B------:R-:W-:Y:S01]  /*53b0*/  IMAD.MOV.U32 R100, RZ, RZ, R17 ;  /* 0x000000ffff647224 */ /* 0x000fe200078e0011 */
[----:B------:R-:W-:Y:S01]  /*53c0*/  MOV R162, R14 ;  /* 0x0000000e00a27202 */ /* 0x000fe20000000f00 */
[----:B------:R-:W-:Y:S01]  /*53d0*/  IMAD.MOV.U32 R3, RZ, RZ, R28 ;  /* 0x000000ffff037224 */ /* 0x000fe200078e001c */
[----:B------:R-:W4:Y:S01]  /*53e0*/  LDSM.16.MT88.4 R16, [R240+0x2000] ;  /* 0x00200000f010783b */ /* 0x000f220000004200 */
[----:B------:R-:W-:Y:S01]  /*53f0*/  IMAD.MOV.U32 R112, RZ, RZ, R30 ;  /* 0x000000ffff707224 */ /* 0x000fe200078e001e */
[----:B------:R-:W-:Y:S01]  /*5400*/  HMMA.16816.F32.BF16 R40, R8, R70, RZ ;  /* 0x000000460828723c */ /* 0x000fe200000418ff */
[----:B------:R-:W-:Y:S01]  /*5410*/  IMAD.MOV.U32 R110, RZ, RZ, R29 ;  /* 0x000000ffff6e7224 */ /* 0x000fe200078e001d */
[----:B------:R-:W3:Y:S01]  /*5420*/  LDSM.16.MT88.4 R36, [R239+0x3000] ;  /* 0x00300000ef24783b */ /* 0x000ee20000004200 */
[----:B------:R-:W-:-:S02]  /*5430*/  IMAD.MOV.U32 R109, RZ, RZ, R12 ;  /* 0x000000ffff6d7224 */ /* 0x000fc400078e000c */
[----:B------:R-:W-:Y:S02]  /*5440*/  IMAD.MOV.U32 R108, RZ, RZ, R13 ;  /* 0x000000ffff6c7224 */ /* 0x000fe400078e000d */
[----:B------:R-:W-:Y:S01]  /*5450*/  IMAD.MOV.U32 R161, RZ, RZ, R15 ;  /* 0x000000ffffa17224 */ /* 0x000fe200078e000f */
[----:B-1----:R-:W-:Y:S01]  /*5460*/  HMMA.16816.F32.BF16 R28, R8, R46, RZ ;  /* 0x0000002e081c723c */ /* 0x002fe200000418ff */
[----:B------:R-:W-:Y:S01]  /*5470*/  IMAD.MOV.U32 R107, RZ, RZ, R26 ;  /* 0x000000ffff6b7224 */ /* 0x000fe200078e001a */
[----:B------:R-:W-:Y:S01]  /*5480*/  MOV R105, R24 ;  /* 0x0000001800697202 */ /* 0x000fe20000000f00 */
[----:B------:R-:W-:Y:S01]  /*5490*/  IMAD.MOV.U32 R106, RZ, RZ, R27 ;  /* 0x000000ffff6a7224 */ /* 0x000fe200078e001b */
[----:B------:R-:W-:Y:S01]  /*54a0*/  MOV R117, R21 ;  /* 0x0000001500757202 */ /* 0x000fe20000000f00 */
[----:B------:R-:W-:-:S03]  /*54b0*/  IMAD.MOV.U32 R104, RZ, RZ, R25 ;  /* 0x000000ffff687224 */ /* 0x000fc600078e0019 */
[C---:B------:R-:W-:Y:S01]  /*54c0*/  HMMA.16816.F32.BF16 R12, R8.reuse, R44, RZ ;  /* 0x0000002c080c723c */ /* 0x040fe200000418ff */
[----:B------:R-:W1:Y:S01]  /*54d0*/  LDSM.16.MT88.4 R44, [R241+0x3000] ;  /* 0x00300000f12c783b */ /* 0x000e620000004200 */
[----:B------:R-:W-:Y:S02]  /*54e0*/  IMAD.MOV.U32 R119, RZ, RZ, R22 ;  /* 0x000000ffff777224 */ /* 0x000fe400078e0016 */
[----:B------:R-:W-:Y:S02]  /*54f0*/  IMAD.MOV.U32 R118, RZ, RZ, R23 ;  /* 0x000000ffff767224 */ /* 0x000fe400078e0017 */
[----:B------:R-:W-:Y:S02]  /*5500*/  IMAD.MOV.U32 R130, RZ, RZ, R20 ;  /* 0x000000ffff827224 */ /* 0x000fe400078e0014 */
[C---:B--2---:R-:W-:Y:S08]  /*5510*/  HMMA.16816.F32.BF16 R24, R8.reuse, R52, RZ ;  /* 0x000000340818723c */ /* 0x044ff000000418ff */
[----:B------:R-:W-:Y:S01]  /*5520*/  HMMA.16816.F32.BF16 R20, R8, R54, RZ ;  /* 0x000000360814723c */ /* 0x000fe200000418ff */
[----:B------:R-:W2:Y:S07]  /*5530*/  LDSM.16.MT88.4 R52, [R240+0x3000] ;  /* 0x00300000f034783b */ /* 0x000eae0000004200 */
[C---:B------:R-:W-:Y:S01]  /*5540*/  HMMA.16816.F32.BF16 R56, R4.reuse, R74, R40 ;  /* 0x0000004a0438723c */ /* 0x040fe20000041828 */
[----:B------:R-:W1:Y:S07]  /*5550*/  LDSM.16.MT88.4 R40, [R241+0x3800] ;  /* 0x00380000f128783b */ /* 0x000e6e0000004200 */
[C---:B---3--:R-:W-:Y:S08]  /*5560*/  HMMA.16816.F32.BF16 R72, R4.reuse, R32, R24 ;  /* 0x000000200448723c */ /* 0x048ff00000041818 */
[C---:B------:R-:W-:Y:S01]  /*5570*/  HMMA.16816.F32.BF16 R68, R4.reuse, R34, R20 ;  /* 0x000000220444723c */ /* 0x040fe20000041814 */
[----:B------:R-:W3:Y:S07]  /*5580*/  LDSM.16.MT88.4 R32, [R240+0x3800] ;  /* 0x00380000f020783b */ /* 0x000eee0000004200 */
[C---:B----4-:R-:W-:Y:S08]  /*5590*/  HMMA.16816.F32.BF16 R64, R4.reuse, R16, R12 ;  /* 0x000000100440723c */ /* 0x050ff0000004180c */
[----:B------:R-:W-:Y:S08]  /*55a0*/  HMMA.16816.F32.BF16 R60, R4, R18, R28 ;  /* 0x00000012043c723c */ /* 0x000ff0000004181c */
[C---:B------:R-:W-:Y:S08]  /*55b0*/  HMMA.16816.F32.BF16 R12, R8.reuse, R36, RZ ;  /* 0x00000024080c723c */ /* 0x040ff000000418ff */
[C---:B------:R-:W-:Y:S01]  /*55c0*/  HMMA.16816.F32.BF16 R28, R8.reuse, R38, RZ ;  /* 0x00000026081c723c */ /* 0x040fe200000418ff */
[----:B------:R-:W4:Y:S07]  /*55d0*/  LDSM.16.MT88.4 R36, [R242+0x3000] ;  /* 0x00300000f224783b */ /* 0x000f2e0000004200 */
[C---:B-1----:R-:W-:Y:S08]  /*55e0*/  HMMA.16816.F32.BF16 R24, R8.reuse, R44, RZ ;  /* 0x0000002c0818723c */ /* 0x042ff000000418ff */
[C---:B--2---:R-:W-:Y:S08]  /*55f0*/  HMMA.16816.F32.BF16 R16, R8.reuse, R52, RZ ;  /* 0x000000340810723c */ /* 0x044ff000000418ff */
[----:B------:R-:W-:Y:S08]  /*5600*/  HMMA.16816.F32.BF16 R20, R8, R46, RZ ;  /* 0x0000002e0814723c */ /* 0x000ff000000418ff */
[C---:B------:R-:W-:Y:S08]  /*5610*/  HMMA.16816.F32.BF16 R120, R4.reuse, R48, R12 ;  /* 0x000000300478723c */ /* 0x040ff0000004180c */
[C---:B------:R-:W-:Y:S08]  /*5620*/  HMMA.16816.F32.BF16 R176, R4.reuse, R50, R28 ;  /* 0x0000003204b0723c */ /* 0x040ff0000004181c */
[----:B------:R-:W-:Y:S08]  /*5630*/  HMMA.16816.F32.BF16 R48, R4, R40, R24 ;  /* 0x000000280430723c */ /* 0x000ff00000041818 */
[----:B------:R-:W-:Y:S08]  /*5640*/  HMMA.16816.F32.BF16 R12, R8, R54, RZ ;  /* 0x00000036080c723c */ /* 0x000ff000000418ff */
[C---:B---3--:R-:W-:Y:S08]  /*5650*/  HMMA.16816.F32.BF16 R16, R4.reuse, R32, R16 ;  /* 0x000000200410723c */ /* 0x048ff00000041810 */
[----:B------:R-:W-:Y:S01]  /*5660*/  HMMA.16816.F32.BF16 R172, R4, R42, R20 ;  /* 0x0000002a04ac723c */ /* 0x000fe20000041814 */
[----:B------:R-:W1:Y:S01]  /*5670*/  LDSM.16.MT88.4 R20, [R242+0x3800] ;  /* 0x00380000f214783b */ /* 0x000e620000004200 */
[----:B------:R-:W-:Y:S01]  /*5680*/  IMAD.MOV.U32 R27, RZ, RZ, R48 ;  /* 0x000000ffff1b7224 */ /* 0x000fe200078e0030 */
[----:B------:R-:W-:Y:S01]  /*5690*/  MOV R25, R51 ;  /* 0x0000003300197202 */ /* 0x000fe20000000f00 */
[----:B------:R-:W-:-:S02]  /*56a0*/  IMAD.MOV.U32 R26, RZ, RZ, R50 ;  /* 0x000000ffff1a7224 */ /* 0x000fc400078e0032 */
[----:B------:R-:W-:Y:S02]  /*56b0*/  IMAD.MOV.U32 R24, RZ, RZ, R49 ;  /* 0x000000ffff187224 */ /* 0x000fe400078e0031 */
[----:B------:R-:W-:Y:S01]  /*56c0*/  IMAD.MOV.U32 R30, RZ, RZ, R3 ;  /* 0x000000ffff1e7224 */ /* 0x000fe200078e0003 */
[----:B------:R-:W-:Y:S07]  /*56d0*/  HMMA.16816.F32.BF16 R168, R4, R34, R12 ;  /* 0x0000002204a8723c */ /* 0x000fee000004180c */
[----:B------:R-:W-:Y:S01]  /*56e0*/  IMAD.MOV.U32 R3, RZ, RZ, R16 ;  /* 0x000000ffff037224 */ /* 0x000fe200078e0010 */
[----:B------:R-:W-:Y:S01]  /*56f0*/  MOV R29, R19 ;  /* 0x00000013001d7202 */ /* 0x000fe20000000f00 */
[----:B------:R-:W-:Y:S01]  /*5700*/  IMAD.MOV.U32 R44, RZ, RZ, R18 ;  /* 0x000000ffff2c7224 */ /* 0x000fe200078e0012 */
[----:B----4-:R-:W-:Y:S01]  /*5710*/  HMMA.16816.F32.BF16 R12, R8, R38, RZ ;  /* 0x00000026080c723c */ /* 0x010fe200000418ff */
[----:B------:R-:W-:-:S02]  /*5720*/  IMAD.MOV.U32 R28, RZ, RZ, R17 ;  /* 0x000000ffff1c7224 */ /* 0x000fc400078e0011 */
[----:B------:R-:W-:-:S04]  /*5730*/  IMAD.MOV.U32 R34, RZ, RZ, R27 ;  /* 0x000000ffff227224 */ /* 0x000fc800078e001b */
[----:B------:R-:W-:Y:S01]  /*5740*/  MOV R39, R24 ;  /* 0x0000001800277202 */ /* 0x000fe20000000f00 */
[----:B------:R-:W-:Y:S07]  /*5750*/  HMMA.16816.F32.BF16 R16, R8, R36, RZ ;  /* 0x000000240810723c */ /* 0x000fee00000418ff */
[----:B------:R-:W-:Y:S02]  /*5760*/  IMAD.MOV.U32 R36, RZ, RZ, R26 ;  /* 0x000000ffff247224 */ /* 0x000fe400078e001a */
[----:B------:R-:W-:-:S02]  /*5770*/  IMAD.MOV.U32 R37, RZ, RZ, R25 ;  /* 0x000000ffff257224 */ /* 0x000fc400078e0019 */
[----:B------:R-:W2:Y:S11]  /*5780*/  LDSM.16.MT88.4 R24, [R239+0x4800] ;  /* 0x00480000ef18783b */ /* 0x000eb60000004200 */
[----:B------:R-:W-:Y:S02]  /*5790*/  @!UPT UIADD3 URZ, URZ, URZ, URZ ;  /* 0x0000003f3f3ff290 */ /* 0x000fe4000fffe03f */
[C---:B-1----:R-:W-:Y:S01]  /*57a0*/  HMMA.16816.F32.BF16 R124, R4.reuse, R20, R16 ;  /* 0x00000014047c723c */ /* 0x042fe20000041810 */
[----:B------:R-:W1:Y:S01]  /*57b0*/  LDSM.16.MT88.4 R16, [R239+0x5000] ;  /* 0x00500000ef10783b */ /* 0x000e620000004200 */
[----:B------:R-:W-:Y:S01]  /*57c0*/  IMAD.MOV.U32 R42, RZ, RZ, R107 ;  /* 0x000000ffff2a7224 */ /* 0x000fe200078e006b */
[----:B------:R-:W-:Y:S01]  /*57d0*/  MOV R41, R104 ;  /* 0x0000006800297202 */ /* 0x000fe20000000f00 */
[----:B------:R-:W-:Y:S02]  /*57e0*/  IMAD.MOV.U32 R43, RZ, RZ, R106 ;  /* 0x000000ffff2b7224 */ /* 0x000fe400078e006a */
[----:B------:R-:W-:Y:S02]  /*57f0*/  IMAD.MOV.U32 R40, RZ, RZ, R105 ;  /* 0x000000ffff287224 */ /* 0x000fe400078e0069 */
[----:B------:R-:W-:Y:S01]  /*5800*/  HMMA.16816.F32.BF16 R104, R4, R22, R12 ;  /* 0x000000160468723c */ /* 0x000fe2000004180c */
[----:B------:R-:W-:Y:S01]  /*5810*/  IMAD.MOV.U32 R50, RZ, RZ, R103 ;  /* 0x000000ffff327224 */ /* 0x000fe200078e0067 */
[----:B------:R-:W-:Y:S01]  /*5820*/  MOV R49, R100 ;  /* 0x0000006400317202 */ /* 0x000fe20000000f00 */
[----:B------:R-:W-:Y:S01]  /*5830*/  IMAD.MOV.U32 R51, RZ, RZ, R102 ;  /* 0x000000ffff337224 */ /* 0x000fe200078e0066 */
[----:B------:R-:W-:Y:S04]  /*5840*/  LDSM.16.MT88.4 R20, [R241+0x5000] ;  /* 0x00500000f114783b */ /* 0x000fe80000004200 */
[----:B--2---:R-:W-:Y:S01]  /*5850*/  HMMA.16816.F32.BF16 R12, R8, R24, RZ ;  /* 0x00000018080c723c */ /* 0x004fe200000418ff */
[----:B------:R-:W-:Y:S11]  /*5860*/  IMAD.MOV.U32 R48, RZ, RZ, R101 ;  /* 0x000000ffff307224 */ /* 0x000ff600078e0065 */
[----:B------:R-:W-:Y:S11]  /*5870*/  @!UPT UIADD3 URZ, URZ, URZ, URZ ;  /* 0x0000003f3f3ff290 */ /* 0x000ff6000fffe03f */
[----:B------:R-:W-:Y:S01]  /*5880*/  @!UPT UIADD3 URZ, URZ, URZ, URZ ;  /* 0x0000003f3f3ff290 */ /* 0x000fe2000fffe03f */
[----:B-1----:R-:W-:Y:S07]  /*5890*/  HMMA.16816.F32.BF16 R100, R4, R16, R12 ;  /* 0x000000100464723c */ /* 0x002fee000004180c */
[----:B------:R-:W-:-:S04]  /*58a0*/  FADD.FTZ R12, R78, R77 ;  /* 0x0000004d4e0c7221 */ /* 0x000fc80000010000 */
[----:B------:R-:W-:Y:S02]  /*58b0*/  FADD.FTZ R17, R76, R12 ;  /* 0x0000000c4c117221 */ /* 0x000fe40000010000 */
[----:B------:R-:W-:Y:S01]  /*58c0*/  HMMA.16816.F32.BF16 R12, R8, R26, RZ ;  /* 0x0000001a080c723c */ /* 0x000fe200000418ff */
[----:B------:R-:W1:Y:S01]  /*58d0*/  LDSM.16.MT88.4 R24, [R241+0x4800] ;  /* 0x00480000f118783b */ /* 0x000e620000004200 */
[----:B------:R-:W-:Y:S01]  /*58e0*/  IMAD.MOV.U32 R54, RZ, RZ, R115 ;  /* 0x000000ffff367224 */ /* 0x000fe200078e0073 */
[----:B------:R-:W-:Y:S01]  /*58f0*/  MOV R31, R113 ;  /* 0x00000071001f7202 */ /* 0x000fe20000000f00 */
[----:B------:R-:W-:Y:S02]  /*5900*/  IMAD.MOV.U32 R55, RZ, RZ, R114 ;  /* 0x000000ffff377224 */ /* 0x000fe400078e0072 */
[----:B------:R-:W-:Y:S11]  /*5910*/  IMAD.MOV.U32 R32, RZ, RZ, R112 ;  /* 0x000000ffff207224 */ /* 0x000ff600078e0070 */
[----:B------:R-:W-:Y:S07]  /*5920*/  @!UPT UIADD3 URZ, URZ, URZ, URZ ;  /* 0x0000003f3f3ff290 */ /* 0x000fee000fffe03f */
[----:B------:R-:W-:Y:S08]  /*5930*/  HMMA.16816.F32.BF16 R112, R4, R18, R12 ;  /* 0x000000120470723c */ /* 0x000ff0000004180c */
[----:B-1----:R-:W-:Y:S01]  /*5940*/  HMMA.16816.F32.BF16 R12, R8, R24, RZ ;  /* 0x00000018080c723c */ /* 0x002fe200000418ff */
[----:B------:R-:W-:Y:S02]  /*5950*/  IMAD.MOV.U32 R38, RZ, RZ, R3 ;  /* 0x000000ffff267224 */ /* 0x000fe400078e0003 */
[----:B------:R-:W-:Y:S01]  /*5960*/  FADD.FTZ R3, R82, R80 ;  /* 0x0000005052037221 */ /* 0x000fe20000010000 */
[----:B------:R-:W-:Y:S01]  /*5970*/  MOV R35, R110 ;  /* 0x0000006e00237202 */ /* 0x000fe20000000f00 */
[----:B------:R-:W-:-:S02]  /*5980*/  IMAD.MOV.U32 R82, RZ, RZ, R44 ;  /* 0x000000ffff527224 */ /* 0x000fc400078e002c */
[----:B------:R-:W-:Y:S02]  /*5990*/  IMAD.MOV.U32 R33, RZ, RZ, R111 ;  /* 0x000000ffff217224 */ /* 0x000fe400078e006f */
[----:B------:R-:W-:Y:S02]  /*59a0*/  IMAD.MOV.U32 R44, RZ, RZ, R109 ;  /* 0x000000ffff2c7224 */ /* 0x000fe400078e006d */
[----:B------:R-:W-:Y:S02]  /*59b0*/  IMAD.MOV.U32 R45, RZ, RZ, R108 ;  /* 0x000000ffff2d7224 */ /* 0x000fe400078e006c */
[----:B------:R-:W-:-:S11]  /*59c0*/  FADD.FTZ R3, R84, R3 ;  /* 0x0000000354037221 */ /* 0x000fd60000010000 */
[----:B------:R-:W-:Y:S08]  /*59d0*/  HMMA.16816.F32.BF16 R108, R4, R20, R12 ;  /* 0x00000014046c723c */ /* 0x000ff0000004180c */
[----:B------:R-:W-:Y:S01]  /*59e0*/  HMMA.16816.F32.BF16 R12, R8, R26, RZ ;  /* 0x0000001a080c723c */ /* 0x000fe200000418ff */
[----:B------:R-:W-:Y:S02]  /*59f0*/  FADD.FTZ R3, R83, R3 ;  /* 0x0000000353037221 */ /* 0x000fe40000010000 */
[----:B------:R-:W-:-:S02]  /*5a00*/  FADD.FTZ R17, R79, R17 ;  /* 0x000000114f117221 */ /* 0x000fc40000010000 */
[----:B------:R-:W-:Y:S02]  /*5a10*/  FADD.FTZ R3, R88, R3 ;  /* 0x0000000358037221 */ /* 0x000fe40000010000 */
[----:B------:R-:W-:Y:S02]  /*5a20*/  FADD.FTZ R17, R81, R17 ;  /* 0x0000001151117221 */ /* 0x000fe40000010000 */
[----:B------:R-:W-:Y:S01]  /*5a30*/  FADD.FTZ R16, R89, R3 ;  /* 0x0000000359107221 */ /* 0x000fe20000010000 */
[----:B------:R-:W-:Y:S01]  /*5a40*/  MOV R152, R122 ;  /* 0x0000007a00987202 */ /* 0x000fe20000000f00 */
[----:B------:R-:W-:Y:S02]  /*5a50*/  IMAD.MOV.U32 R154, RZ, RZ, R120 ;  /* 0x000000ffff9a7224 */ /* 0x000fe400078e0078 */
[----:B------:R-:W-:Y:S02]  /*5a60*/  IMAD.MOV.U32 R153, RZ, RZ, R121 ;  /* 0x000000ffff997224 */ /* 0x000fe400078e0079 */
[----:B------:R-:W-:-:S02]  /*5a70*/  IMAD.MOV.U32 R131, RZ, RZ, R123 ;  /* 0x000000ffff837224 */ /* 0x000fc400078e007b */
[----:B------:R-:W-:-:S07]  /*5a80*/  FADD.FTZ R3, R85, R17 ;  /* 0x0000001155037221 */ /* 0x000fce0000010000 */
[----:B------:R-:W-:Y:S01]  /*5a90*/  HMMA.16816.F32.BF16 R120, R4, R22, R12 ;  /* 0x000000160478723c */ /* 0x000fe2000004180c */
[----:B------:R-:W-:Y:S06]  /*5aa0*/  LDSM.16.MT88.4 R20, [R240+0x5000] ;  /* 0x00500000f014783b */ /* 0x000fec0000004200 */
[----:B------:R-:W-:Y:S02]  /*5ab0*/  FADD.FTZ R12, R90, R16 ;  /* 0x000000105a0c7221 */ /* 0x000fe40000010000 */
[----:B------:R-:W1:Y:S02]  /*5ac0*/  LDSM.16.MT88.4 R16, [R240+0x4800] ;  /* 0x00480000f010783b */ /* 0x000e640000004200 */
[----:B------:R-:W-:-:S02]  /*5ad0*/  FADD.FTZ R27, R91, R12 ;  /* 0x0000000c5b1b7221 */ /* 0x000fc40000010000 */
[----:B------:R-:W-:Y:S02]  /*5ae0*/  FADD.FTZ R3, R86, R3 ;  /* 0x0000000356037221 */ /* 0x000fe40000010000 */
[----:B------:R-:W-:Y:S01]  /*5af0*/  FFMA.FTZ R24, R99, c[0x0][0x2d0], -R2 ;  /* 0x0000b40063187a23 */ /* 0x000fe20000010802 */
[----:B------:R-:W-:Y:S01]  /*5b00*/  MOV R53, R117 ;  /* 0x0000007500357202 */ /* 0x000fe20000000f00 */
[----:B------:R-:W-:Y:S02]  /*5b10*/  IMAD.MOV.U32 R80, RZ, RZ, R29 ;  /* 0x000000ffff507224 */ /* 0x000fe400078e001d */
[----:B------:R-:W-:Y:S02]  /*5b20*/  IMAD.MOV.U32 R46, RZ, RZ, R119 ;  /* 0x000000ffff2e7224 */ /* 0x000fe400078e0077 */
[----:B------:R-:W-:Y:S02]  /*5b30*/  IMAD.MOV.U32 R47, RZ, RZ, R118 ;  /* 0x000000ffff2f7224 */ /* 0x000fe400078e0076 */
[----:B------:R-:W-:-:S02]  /*5b40*/  IMAD.MOV.U32 R52, RZ, RZ, R116 ;  /* 0x000000ffff347224 */ /* 0x000fc400078e0074 */
[----:B------:R-:W-:Y:S01]  /*5b50*/  FADD.FTZ R29, R87, R3 ;  /* 0x00000003571d7221 */ /* 0x000fe20000010000 */
[C---:B-1----:R-:W-:Y:S08]  /*5b60*/  HMMA.16816.F32.BF16 R12, R8.reuse, R16, RZ ;  /* 0x00000010080c723c */ /* 0x042ff000000418ff */
[----:B------:R-:W-:Y:S01]  /*5b70*/  HMMA.16816.F32.BF16 R16, R8, R18, RZ ;  /* 0x000000120810723c */ /* 0x000fe200000418ff */
[--C-:B------:R-:W-:Y:S01]  /*5b80*/  FFMA.FTZ R25, R98, c[0x0][0x2d0], -R2.reuse ;  /* 0x0000b40062197a23 */ /* 0x100fe20000010802 */
[----:B------:R-:W1:Y:S01]  /*5b90*/  MUFU.EX2 R3, R24 ;  /* 0x0000001800037308 */ /* 0x000e620000000800 */
[----:B------:R-:W-:Y:S01]  /*5ba0*/  MOV R77, R28 ;  /* 0x0000001c004d7202 */ /* 0x000fe20000000f00 */
[----:B------:R-:W-:-:S02]  /*5bb0*/  FFMA.FTZ R26, R97, c[0x0][0x2d0], -R2 ;  /* 0x0000b400611a7a23 */ /* 0x000fc40000010802 */
[----:B------:R-:W-:-:S04]  /*5bc0*/  FFMA.FTZ R28, R94, c[0x0][0x2d0], -R2 ;  /* 0x0000b4005e1c7a23 */ /* 0x000fc80000010802 */
[----:B------:R-:W2:Y:S06]  /*5bd0*/  MUFU.EX2 R2, R25 ;  /* 0x0000001900027308 */ /* 0x000eac0000000800 */
[----:B------:R-:W-:Y:S07]  /*5be0*/  HMMA.16816.F32.BF16 R116, R4, R20, R12 ;  /* 0x000000140474723c */ /* 0x000fee000004180c */
[----:B------:R-:W-:-:S02]  /*5bf0*/  FFMA.FTZ R13, R96, c[0x0][0x2d0], -R0 ;  /* 0x0000b400600d7a23 */ /* 0x000fc40000010800 */
[----:B------:R-:W-:Y:S01]  /*5c00*/  FFMA.FTZ R12, R95, c[0x0][0x2d0], -R0 ;  /* 0x0000b4005f0c7a23 */ /* 0x000fe20000010800 */
[----:B------:R-:W-:Y:S08]  /*5c10*/  MUFU.EX2 R15, R26 ;  /* 0x0000001a000f7308 */ /* 0x000ff00000000800 */
[----:B------:R-:W3:Y:S01]  /*5c20*/  MUFU.EX2 R13, R13 ;  /* 0x0000000d000d7308 */ /* 0x000ee20000000800 */
[----:B------:R-:W-:Y:S07]  /*5c30*/  HMMA.16816.F32.BF16 R20, R4, R22, R16 ;  /* 0x000000160414723c */ /* 0x000fee0000041810 */
[----:B------:R-:W4:Y:S01]  /*5c40*/  MUFU.EX2 R12, R12 ;  /* 0x0000000c000c7308 */ /* 0x000f220000000800 */
[----:B-1----:R-:W-:-:S07]  /*5c50*/  FADD.FTZ R16, R3, R27 ;  /* 0x0000001b03107221 */ /* 0x002fce0000010000 */
[----:B------:R-:W1:Y:S01]  /*5c60*/  MUFU.EX2 R14, R28 ;  /* 0x0000001c000e7308 */ /* 0x000e620000000800 */
[C---:B--2---:R-:W-:Y:S01]  /*5c70*/  FADD.FTZ R16, R2.reuse, R16 ;  /* 0x0000001002107221 */ /* 0x044fe20000010000 */
[----:B------:R-:W-:Y:S01]  /*5c80*/  F2FP.BF16.PACK_AB R128, R2, R3 ;  /* 0x000000030280723e */ /* 0x000fe200000010ff */
[--C-:B------:R-:W-:Y:S02]  /*5c90*/  FFMA.FTZ R18, R93, c[0x0][0x2d0], -R0.reuse ;  /* 0x0000b4005d127a23 */ /* 0x100fe40000010800 */
[----:B------:R-:W-:Y:S02]  /*5ca0*/  FFMA.FTZ R17, R92, c[0x0][0x2d0], -R0 ;  /* 0x0000b4005c117a23 */ /* 0x000fe40000010800 */
[----:B---3--:R-:W-:Y:S02]  /*5cb0*/  FADD.FTZ R0, R13, R29 ;  /* 0x0000001d0d007221 */ /* 0x008fe40000010000 */
[----:B------:R-:W-:Y:S02]  /*5cc0*/  FADD.FTZ R2, R15, R16 ;  /* 0x000000100f027221 */ /* 0x000fe40000010000 */
[----:B----4-:R-:W-:-:S02]  /*5cd0*/  FADD.FTZ R3, R12, R0 ;  /* 0x000000000c037221 */ /* 0x010fc40000010000 */
[----:B-1----:R-:W-:Y:S02]  /*5ce0*/  FADD.FTZ R0, R14, R2 ;  /* 0x000000020e007221 */ /* 0x002fe40000010000 */
[----:B------:R-:W1:Y:S03]  /*5cf0*/  MUFU.EX2 R2, R18 ;  /* 0x0000001200027308 */ /* 0x000e660000000800 */
[----:B------:R2:W-:Y:S01]  /*5d00*/  STL [R1+0x38], R0 ;  /* 0x0000380001007387 */ /* 0x0005e20000100800 */
[----:B------:R-:W-:Y:S01]  /*5d10*/  MOV R78, R38 ;  /* 0x00000026004e7202 */ /* 0x000fe20000000f00 */
[----:B------:R-:W-:Y:S02]  /*5d20*/  IMAD.MOV.U32 R38, RZ, RZ, R34 ;  /* 0x000000ffff267224 */ /* 0x000fe400078e0022 */
[----:B------:R-:W-:Y:S01]  /*5d30*/  IMAD.MOV.U32 R34, RZ, RZ, R30 ;  /* 0x000000ffff227224 */ /* 0x000fe200078e001e */
[----:B------:R-:W-:Y:S01]  /*5d40*/  MOV R30, R52 ;  /* 0x00000034001e7202 */ /* 0x000fe20000000f00 */
[----:B------:R-:W-:-:S02]  /*5d50*/  IMAD.MOV.U32 R52, RZ, RZ, R130 ;  /* 0x000000ffff347224 */ /* 0x000fc400078e0082 */
[----:B-1----:R-:W-:Y:S01]  /*5d60*/  FADD.FTZ R3, R2, R3 ;  /* 0x0000000302037221 */ /* 0x002fe20000010000 */
[----:B--2---:R-:W1:Y:S01]  /*5d70*/  MUFU.EX2 R0, R17 ;  /* 0x0000001100007308 */ /* 0x004e620000000800 */
[----:B------:R-:W-:Y:S01]  /*5d80*/  MOV R85, R77 ;  /* 0x0000004d00557202 */ /* 0x000fe20000000f00 */
[----:B------:R-:W-:Y:S01]  /*5d90*/  IMAD.MOV.U32 R77, RZ, RZ, R39 ;  /* 0x000000ffff4d7224 */ /* 0x000fe200078e0027 */
[----:B------:R-:W-:Y:S01]  /*5da0*/  MOV R76, R38 ;  /* 0x00000026004c7202 */ /* 0x000fe20000000f00 */
[----:B------:R-:W-:Y:S01]  /*5db0*/  IMAD.MOV.U32 R38, RZ, RZ, R46 ;  /* 0x000000ffff267224 */ /* 0x000fe200078e002e */
[----:B------:R-:W-:Y:S01]  /*5dc0*/  MOV R39, R47 ;  /* 0x0000002f00277202 */ /* 0x000fe20000000f00 */
[----:B------:R-:W-:Y:S02]  /*5dd0*/  IMAD.MOV.U32 R84, RZ, RZ, R78 ;  /* 0x000000ffff547224 */ /* 0x000fe400078e004e */
[----:B------:R-:W-:Y:S02]  /*5de0*/  IMAD.MOV.U32 R46, RZ, RZ, R162 ;  /* 0x000000ffff2e7224 */ /* 0x000fe400078e00a2 */
[----:B------:R-:W-:-:S02]  /*5df0*/  IMAD.MOV.U32 R78, RZ, RZ, R36 ;  /* 0x000000ffff4e7224 */ /* 0x000fc400078e0024 */
[----:B-1----:R-:W-:Y:S01]  /*5e00*/  FADD.FTZ R3, R0, R3 ;  /* 0x0000000300037221 */ /* 0x002fe20000010000 */
[----:B------:R-:W-:Y:S01]  /*5e10*/  MOV R36, R52 ;  /* 0x0000003400247202 */ /* 0x000fe20000000f00 */
[----:B------:R-:W-:-:S03]  /*5e20*/  IMAD.MOV.U32 R47, RZ, RZ, R161 ;  /* 0x000000ffff2f7224 */ /* 0x000fc600078e00a1 */
[----:B------:R-:W-:Y:S04]  /*5e30*/  STL [R1+0x34], R3 ;  /* 0x0000340301007387 */ /* 0x000fe80000100800 */
[----:B------:R1:W5:Y:S04]  /*5e40*/  LDL.LU R162, [R1+0xe0] ;  /* 0x0000e00001a27983 */ /* 0x0003680000300800 */
[----:B------:R1:W5:Y:S04]  /*5e50*/  LDL.LU R161, [R1+0xdc] ;  /* 0x0000dc0001a17983 */ /* 0x0003680000300800 */
[----:B------:R-:W2:Y:S01]  /*5e60*/  LDL R52, [R1+0x7c] ;  /* 0x00007c0001347983 */ /* 0x000ea20000100800 */
[----:B------:R-:W-:Y:S01]  /*5e70*/  IMAD.MOV.U32 R86, RZ, RZ, R82 ;  /* 0x000000ffff567224 */ /* 0x000fe200078e0052 */
[----:B------:R-:W-:Y:S01]  /*5e80*/  MOV R89, R153 ;  /* 0x0000009900597202 */ /* 0x000fe20000000f00 */
[----:B------:R-:W-:-:S02]  /*5e90*/  IMAD.MOV.U32 R82, RZ, RZ, R155 ;  /* 0x000000ffff527224 */ /* 0x000fc400078e009b */
[----:B------:R-:W-:Y:S02]  /*5ea0*/  IMAD.MOV.U32 R88, RZ, RZ, R154 ;  /* 0x000000ffff587224 */ /* 0x000fe400078e009a */
[----:B------:R-:W-:Y:S02]  /*5eb0*/  IMAD.MOV.U32 R90, RZ, RZ, R152 ;  /* 0x000000ffff5a7224 */ /* 0x000fe400078e0098 */
[----:B------:R-:W3:Y:S01]  /*5ec0*/  LDSM.16.MT88.4 R152, [R239+0x1000] ;  /* 0x00100000ef98783b */ /* 0x000ee20000004200 */
[----:B------:R-:W-:Y:S01]  /*5ed0*/  IMAD.MOV.U32 R91, RZ, RZ, R131 ;  /* 0x000000ffff5b7224 */ /* 0x000fe200078e0083 */
[----:B------:R-:W-:Y:S02]  /*5ee0*/  F2FP.BF16.PACK_AB R129, R12, R13 ;  /* 0x0000000d0c81723e */ /* 0x000fe400000010ff */
[----:B------:R-:W-:Y:S02]  /*5ef0*/  F2FP.BF16.PACK_AB R130, R14, R15 ;  /* 0x0000000f0e82723e */ /* 0x000fe400000010ff */
[----:B------:R-:W-:-:S02]  /*5f00*/  F2FP.BF16.PACK_AB R131, R0, R2 ;  /* 0x000000020083723e */ /* 0x000fc400000010ff */
[----:B------:R-:W-:Y:S01]  /*5f10*/  MOV R79, R37 ;  /* 0x00000025004f7202 */ /* 0x000fe20000000f00 */
[----:B------:R-:W-:Y:S02]  /*5f20*/  IMAD.MOV.U32 R37, RZ, RZ, R53 ;  /* 0x000000ffff257224 */ /* 0x000fe400078e0035 */
[----:B------:R-:W-:Y:S01]  /*5f30*/  IMAD.MOV.U32 R87, RZ, RZ, R80 ;  /* 0x000000ffff577224 */ /* 0x000fe200078e0050 */
[----:B------:R-:W-:Y:S01]  /*5f40*/  MOV R98, R32 ;  /* 0x0000002000627202 */ /* 0x000fe20000000f00 */
[----:B------:R-:W-:Y:S01]  /*5f50*/  IMAD.MOV.U32 R96, RZ, RZ, R34 ;  /* 0x000000ffff607224 */ /* 0x000fe200078e0022 */
[----:B------:R-:W-:Y:S01]  /*5f60*/  LDSM.16.MT88.4 R12, [R242+0x4800] ;  /* 0x00480000f20c783b */ /* 0x000fe20000004200 */
[C---:B---3--:R-:W-:Y:S08]  /*5f70*/  HMMA.16816.F32.BF16 R156, R128.reuse, R152, R156 ;  /* 0x00000098809c723c */ /* 0x048ff0000004189c */
[----:B------:R-:W-:Y:S01]  /*5f80*/  HMMA.16816.F32.BF16 R152, R128, R154, R144 ;  /* 0x0000009a8098723c */ /* 0x000fe20000041890 */
[----:B------:R-:W3:Y:S01]  /*5f90*/  LDSM.16.MT88.4 R144, [R241+0x1000] ;  /* 0x00100000f190783b */ /* 0x000ee20000004200 */
[----:B------:R-:W-:-:S03]  /*5fa0*/  MOV R53, R160 ;  /* 0x000000a000357202 */ /* 0x000fc60000000f00 */
[----:B------:R1:W5:Y:S04]  /*5fb0*/  LDL.LU R160, [R1+0xd8] ;  /* 0x0000d80001a07983 */ /* 0x0003680000300800 */
[----:B------:R-:W4:Y:S01]  /*5fc0*/  LDL.LU R80, [R1+0x28] ;  /* 0x0000280001507983 */ /* 0x000f220000300800 */
[C---:B---3--:R-:W-:Y:S08]  /*5fd0*/  HMMA.16816.F32.BF16 R148, R128.reuse, R144, R148 ;  /* 0x000000908094723c */ /* 0x048ff00000041894 */
[----:B------:R-:W-:Y:S01]  /*5fe0*/  HMMA.16816.F32.BF16 R144, R128, R146, R136 ;  /* 0x000000928090723c */ /* 0x000fe20000041888 */
[----:B------:R-:W3:Y:S01]  /*5ff0*/  LDSM.16.MT88.4 R136, [R240+0x1000] ;  /* 0x00100000f088783b */ /* 0x000ee20000004200 */
[----:B------:R-:W-:-:S02]  /*6000*/  IMAD.MOV.U32 R97, RZ, RZ, R35 ;  /* 0x000000ffff617224 */ /* 0x000fc400078e0023 */
[----:B------:R-:W-:Y:S01]  /*6010*/  IMAD.MOV.U32 R99, RZ, RZ, R33 ;  /* 0x000000ffff637224 */ /* 0x000fe200078e0021 */
[----:B------:R-:W-:Y:S01]  /*6020*/  MOV R33, R31 ;  /* 0x0000001f00217202 */ /* 0x000fe20000000f00 */
[----:B------:R-:W-:Y:S02]  /*6030*/  IMAD.MOV.U32 R32, RZ, RZ, R30 ;  /* 0x000000ffff207224 */ /* 0x000fe400078e001e */
[----:B------:R-:W-:Y:S02]  /*6040*/  IMAD.MOV.U32 R34, RZ, RZ, R54 ;  /* 0x000000ffff227224 */ /* 0x000fe400078e0036 */
[----:B------:R-:W-:Y:S01]  /*6050*/  IMAD.MOV.U32 R35, RZ, RZ, R55 ;  /* 0x000000ffff237224 */ /* 0x000fe200078e0037 */
[C---:B---3--:R-:W-:Y:S08]  /*6060*/  HMMA.16816.F32.BF16 R140, R128.reuse, R136, R140 ;  /* 0x00000088808c723c */ /* 0x048ff0000004188c */
[C---:B------:R-:W-:Y:S01]  /*6070*/  HMMA.16816.F32.BF16 R136, R128.reuse, R138, R32 ;  /* 0x0000008a8088723c */ /* 0x040fe20000041820 */
[----:B------:R-:W3:Y:S07]  /*6080*/  LDSM.16.MT88.4 R32, [R242+0x1000] ;  /* 0x00100000f220783b */ /* 0x000eee0000004200 */
[C---:B---3--:R-:W-:Y:S01]  /*6090*/  HMMA.16816.F32.BF16 R28, R128.reuse, R32, R96 ;  /* 0x00000020801c723c */ /* 0x048fe20000041860 */
[----:B------:R-:W-:Y:S07]  /*60a0*/  LDSM.16.MT88.4 R96, [R242+0x4000] ;  /* 0x00400000f260783b */ /* 0x000fee0000004200 */
[C---:B------:R-:W-:Y:S01]  /*60b0*/  HMMA.16816.F32.BF16 R32, R128.reuse, R34, R40 ;  /* 0x000000228020723c */ /* 0x040fe20000041828 */
[----:B------:R-:W3:Y:S07]  /*60c0*/  LDSM.16.MT88.4 R40, [R239+0x2800] ;  /* 0x00280000ef28783b */ /* 0x000eee0000004200 */
[C---:B---3--:R-:W-:Y:S08]  /*60d0*/  HMMA.16816.F32.BF16 R36, R128.reuse, R40, R36 ;  /* 0x000000288024723c */ /* 0x048ff00000041824 */
[C---:B------:R-:W-:Y:S01]  /*60e0*/  HMMA.16816.F32.BF16 R40, R128.reuse, R42, R48 ;  /* 0x0000002a8028723c */ /* 0x040fe20000041830 */
[----:B------:R-:W3:Y:S07]  /*60f0*/  LDSM.16.MT88.4 R48, [R241+0x2800] ;  /* 0x00280000f130783b */ /* 0x000eee0000004200 */
[C---:B---3--:R-:W-:Y:S08]  /*6100*/  HMMA.16816.F32.BF16 R44, R128.reuse, R48, R44 ;  /* 0x00000030802c723c */ /* 0x048ff0000004182c */
[----:B------:R-:W-:Y:S01]  /*6110*/  HMMA.16816.F32.BF16 R48, R128, R50, R56 ;  /* 0x000000328030723c */ /* 0x000fe20000041838 */
[----:B------:R-:W3:Y:S01]  /*6120*/  LDSM.16.MT88.4 R56, [R240+0x2800] ;  /* 0x00280000f038783b */ /* 0x000ee20000004200 */
[----:B--2---:R-:W-:Y:S01]  /*6130*/  MOV R26, R52 ;  /* 0x00000034001a7202 */ /* 0x004fe20000000f00 */
[----:B------:R-:W-:-:S05]  /*6140*/  IMAD.MOV.U32 R27, RZ, RZ, R53 ;  /* 0x000000ffff1b7224 */ /* 0x000fca00078e0035 */
[C---:B------:R-:W-:Y:S08]  /*6150*/  HMMA.16816.F32.BF16 R92, R128.reuse, R96, R124 ;  /* 0x00000060805c723c */ /* 0x040ff0000004187c */
[C---:B------:R-:W-:Y:S01]  /*6160*/  HMMA.16816.F32.BF16 R96, R128.reuse, R98, R104 ;  /* 0x000000628060723c */ /* 0x040fe20000041868 */
[----:B------:R-:W2:Y:S07]  /*6170*/  LDSM.16.MT88.4 R104, [R239+0x5800] ;  /* 0x00580000ef68783b */ /* 0x000eae0000004200 */
[C---:B---3--:R-:W-:Y:S01]  /*6180*/  HMMA.16816.F32.BF16 R52, R128.reuse, R56, R64 ;  /* 0x000000388034723c */ /* 0x048fe20000041840 */
[----:B------:R-:W3:Y:S07]  /*6190*/  LDSM.16.MT88.4 R64, [R242+0x2800] ;  /* 0x00280000f240783b */ /* 0x000eee0000004200 */
[C---:B------:R-:W-:Y:S08]  /*61a0*/  HMMA.16816.F32.BF16 R56, R128.reuse, R58, R60 ;  /* 0x0000003a8038723c */ /* 0x040ff0000004183c */
[C---:B--2---:R-:W-:Y:S08]  /*61b0*/  HMMA.16816.F32.BF16 R100, R128.reuse, R104, R100 ;  /* 0x000000688064723c */ /* 0x044ff00000041864 */
[----:B------:R-:W-:Y:S01]  /*61c0*/  HMMA.16816.F32.BF16 R104, R128, R106, R112 ;  /* 0x0000006a8068723c */ /* 0x000fe20000041870 */
[----:B------:R-:W2:Y:S07]  /*61d0*/  LDSM.16.MT88.4 R112, [R241+0x5800] ;  /* 0x00580000f170783b */ /* 0x000eae0000004200 */
[C---:B------:R-:W-:Y:S08]  /*61e0*/  HMMA.16816.F32.BF16 R16, R8.reuse, R12, RZ ;  /* 0x0000000c0810723c */ /* 0x040ff000000418ff */
[----:B------:R-:W-:Y:S01]  /*61f0*/  HMMA.16816.F32.BF16 R8, R8, R14, RZ ;  /* 0x0000000e0808723c */ /* 0x000fe200000418ff */
[----:B------:R-:W1:Y:S07]  /*6200*/  LDSM.16.MT88.4 R12, [R242+0x5000] ;  /* 0x00500000f20c783b */ /* 0x000e6e0000004200 */
[----:B---3--:R-:W-:Y:S01]  /*6210*/  HMMA.16816.F32.BF16 R60, R128, R64, R72 ;  /* 0x00000040803c723c */ /* 0x008fe20000041848 */
[----:B------:R-:W3:Y:S01]  /*6220*/  LDSM.16.MT88.4 R72, [R239+0x4000] ;  /* 0x00400000ef48783b */ /* 0x000ee20000004200 */
[----:B------:R-:W-:Y:S01]  /*6230*/  @P3 IMAD.HI.U32 R2, R135, c[0x0][0x2c8], RZ ;  /* 0x0000b20087023a27 */ /* 0x000fe200078e00ff */
[----:B----4-:R-:W-:-:S03]  /*6240*/  MOV R25, R80 ;  /* 0x0000005000197202 */ /* 0x010fc60000000f00 */
[----:B------:R-:W-:Y:S01]  /*6250*/  IMAD.MOV.U32 R0, RZ, RZ, R135 ;  /* 0x000000ffff007224 */ /* 0x000fe200078e0087 */
[----:B------:R-:W-:Y:S01]  /*6260*/  @P3 SHF.R.U32.HI R0, RZ, c[0x0][0x2cc], R2 ;  /* 0x0000b300ff003a19 */ /* 0x000fe20000011602 */
[----:B------:R-:W-:Y:S01]  /*6270*/  HMMA.16816.F32.BF16 R64, R128, R66, R68 ;  /* 0x000000428040723c */ /* 0x000fe20000041844 */
[----:B------:R-:W-:Y:S02]  /*6280*/  IMAD.MOV.U32 R24, RZ, RZ, R82 ;  /* 0x000000ffff187224 */ /* 0x000fe400078e0052 */
[----:B------:R-:W4:Y:S01]  /*6290*/  LDSM.16.MT88.4 R80, [R241+0x4000] ;  /* 0x00400000f150783b */ /* 0x000f220000004200 */
[----:B------:R-:W-:-:S04]  /*62a0*/  IADD3 R0, R0, R26, -R27 ;  /* 0x0000001a00007210 */ /* 0x000fc80007ffe81b */
[C---:B--2---:R-:W-:Y:S08]  /*62b0*/  HMMA.16816.F32.BF16 R108, R128.reuse, R112, R108 ;  /* 0x00000070806c723c */ /* 0x044ff0000004186c */
[----:B------:R-:W-:Y:S01]  /*62c0*/  HMMA.16816.F32.BF16 R112, R128, R114, R120 ;  /* 0x000000728070723c */ /* 0x000fe20000041878 */
[----:B------:R-:W2:Y:S07]  /*62d0*/  LDSM.16.MT88.4 R120, [R240+0x5800] ;  /* 0x00580000f078783b */ /* 0x000eae0000004200 */
[----:B-1----:R-:W-:Y:S08]  /*62e0*/  HMMA.16816.F32.BF16 R16, R4, R12, R16 ;  /* 0x0000000c0410723c */ /* 0x002ff00000041810 */
[----:B---3--:R-:W-:Y:S01]  /*62f0*/  HMMA.16816.F32.BF16 R68, R128, R72, R88 ;  /* 0x000000488044723c */ /* 0x008fe20000041858 */
[----:B------:R-:W1:Y:S07]  /*6300*/  LDSM.16.MT88.4 R88, [R240+0x4000] ;  /* 0x00400000f058783b */ /* 0x000e6e0000004200 */
[----:B------:R-:W-:Y:S01]  /*6310*/  HMMA.16816.F32.BF16 R8, R4, R14, R8 ;  /* 0x0000000e0408723c */ /* 0x000fe20000041808 */
[----:B------:R-:W3:Y:S01]  /*6320*/  LDSM.16.MT88.4 R4, [R242+0x5800] ;  /* 0x00580000f204783b */ /* 0x000ee20000004200 */
[----:B------:R-:W-:-:S05]  /*6330*/  IMAD.HI R0, R0, 0x2aaaaaab, RZ ;  /* 0x2aaaaaab00007827 */ /* 0x000fca00078e02ff */
[----:B------:R-:W-:-:S04]  /*6340*/  SHF.R.U32.HI R2, RZ, 0x1f, R0 ;  /* 0x0000001fff027819 */ /* 0x000fc80000011600 */
[----:B------:R-:W-:Y:S02]  /*6350*/  LEA.HI.SX32 R0, R0, R2, 0x1d ;  /* 0x0000000200007211 */ /* 0x000fe400078feaff */
[----:B------:R-:W-:Y:S02]  /*6360*/  IADD3 R3, R25, -0x2, RZ ;  /* 0xfffffffe19037810 */ /* 0x000fe40007ffe0ff */
[----:B------:R-:W-:-:S03]  /*6370*/  IMNMX R0, R24, R0, !PT ;  /* 0x0000000018007217 */ /* 0x000fc60007800200 */
[----:B------:R3:W-:Y:S04]  /*6380*/  STL [R1+0x20], R3 ;  /* 0x0000200301007387 */ /* 0x0007e80000100800 */
[----:B------:R3:W-:Y:S01]  /*6390*/  STL [R1+0x60], R0 ;  /* 0x0000600001007387 */ /* 0x0007e20000100800 */
[----:B------:R-:W-:Y:S01]  /*63a0*/  ISETP.GE.AND P0, PT, R3, R0, PT ;  /* 0x000000000300720c */ /* 0x000fe20003f06270 */
[C---:B----4-:R-:W-:Y:S08]  /*63b0*/  HMMA.16816.F32.BF16 R76, R128.reuse, R80, R76 ;  /* 0x00000050804c723c */ /* 0x050ff0000004184c */
[C---:B--2---:R-:W-:Y:S08]  /*63c0*/  HMMA.16816.F32.BF16 R116, R128.reuse, R120, R116 ;  /* 0x000000788074723c */ /* 0x044ff00000041874 */
[C---:B-1----:R-:W-:Y:S08]  /*63d0*/  HMMA.16816.F32.BF16 R84, R128.reuse, R88, R84 ;  /* 0x000000588054723c */ /* 0x042ff00000041854 */
[C---:B------:R-:W-:Y:S08]  /*63e0*/  HMMA.16816.F32.BF16 R72, R128.reuse, R74, R176 ;  /* 0x0000004a8048723c */ /* 0x040ff000000418b0 */
[C---:B------:R-:W-:Y:S08]  /*63f0*/  HMMA.16816.F32.BF16 R80, R128.reuse, R82, R172 ;  /* 0x000000528050723c */ /* 0x040ff000000418ac */
[C---:B------:R-:W-:Y:S08]  /*6400*/  HMMA.16816.F32.BF16 R88, R128.reuse, R90, R168 ;  /* 0x0000005a8058723c */ /* 0x040ff000000418a8 */
[C---:B------:R-:W-:Y:S08]  /*6410*/  HMMA.16816.F32.BF16 R120, R128.reuse, R122, R20 ;  /* 0x0000007a8078723c */ /* 0x040ff00000041814 */
[C---:B---3--:R-:W-:Y:S08]  /*6420*/  HMMA.16816.F32.BF16 R124, R128.reuse, R4, R16 ;  /* 0x00000004807c723c */ /* 0x048ff00000041810 */
[----:B------:R-:W-:Y:S01]  /*6430*/  HMMA.16816.F32.BF16 R128, R128, R6, R8 ;  /* 0x000000068080723c */ /* 0x000fe20000041808 */
[----:B------:R-:W-:Y:S07]  /*6440*/  @!P0 BRA `(.L_x_879) ;  /* 0x000032c000008947 */ /* 0x000fee0003800000 */
[----:B------:R-:W-:Y:S01]  /*6450*/  IMAD.IADD R0, R134, 0x1, R135 ;  /* 0x0000000186007824 */ /* 0x000fe200078e0287 */
[----:B------:R-:W-:Y:S01]  /*6460*/  MOV R2, R3 ;  /* 0x0000000300027202 */ /* 0x000fe20000000f00 */
[----:B------:R-:W-:Y:S01]  /*6470*/  IMAD.MOV.U32 R134, RZ, RZ, R132 ;  /* 0x000000ffff867224 */ /* 0x000fe200078e0084 */
[----:B------:R-:W-:-:S02]  /*6480*/  MOV R135, R133 ;  /* 0x0000008500877202 */ /* 0x000fc40000000f00 */
[----:B------:R1:W-:Y:S02]  /*6490*/  STL [R1+0x30], R0 ;  /* 0x0000300001007387 */ /* 0x0003e40000100800 */
[----:B-1----:R-:W-:-:S05]  /*64a0*/  @P3 IMAD.HI.U32 R0, R0, c[0x0][0x2c8], RZ ;  /* 0x0000b20000003a27 */ /* 0x002fca00078e00ff */
[----:B------:R-:W-:-:S05]  /*64b0*/  @P3 SHF.R.U32.HI R0, RZ, c[0x0][0x2cc], R0 ;  /* 0x0000b300ff003a19 */ /* 0x000fca0000011600 */
[----:B------:R1:W-:Y:S04]  /*64c0*/  @P3 STL [R1+0x68], R0 ;  /* 0x0000680001003387 */ /* 0x0003e80000100800 */
[----:B------:R1:W-:Y:S02]  /*64d0*/  STL [R1+0x1c], R2 ;  /* 0x00001c0201007387 */ /* 0x0003e40000100800 */
.L_x_884:
[----:B------:R-:W2:Y:S01]  /*64e0*/  LDL R3, [R1] ;  /* 0x0000000001037983 */ /* 0x000ea20000100800 */
[----:B------:R-:W-:Y:S04]  /*64f0*/  DEPBAR.LE SB0, 0x0 ;  /* 0x000080000000791a */ /* 0x000fe80000000000 */
[----:B------:R-:W3:Y:S01]  /*6500*/  LDL R6, [R1+0x3c] ;  /* 0x00003c0001067983 */ /* 0x000ee20000100800 */
[----:B------:R-:W-:Y:S01]  /*6510*/  WARPSYNC 0xffffffff ;  /* 0xffffffff00007948 */ /* 0x000fe20003800000 */
[----:B------:R-:W-:Y:S02]  /*6520*/  BSSY B0, `(.L_x_880) ;  /* 0x0000033000007945 */ /* 0x000fe40003800000 */
[----:B-1----:R-:W4:Y:S04]  /*6530*/  LDL R2, [R1+0x4] ;  /* 0x0000040001027983 */ /* 0x002f280000100800 */
[----:B------:R-:W3:Y:S04]  /*6540*/  LDL R132, [R1+0x1c] ;  /* 0x00001c0001847983 */ /* 0x000ee80000100800 */
[----:B------:R-:W3:Y:S04]  /*6550*/  LDL R0, [R1+0x2c] ;  /* 0x00002c0001007983 */ /* 0x000ee80000100800 */
[----:B------:R-:W-:Y:S06]  /*6560*/  BAR.SYNC.DEFER_BLOCKING 0x0 ;  /* 0x0000000000007b1d */ /* 0x000fec0000010000 */
[----:B------:R1:W1:Y:S04]  /*6570*/  LDSM.16.M88.4 R8, [R236] ;  /* 0x00000000ec08783b */ /* 0x0002680000000200 */
[----:B------:R1:W1:Y:S04]  /*6580*/  LDSM.16.M88.4 R16, [R236+0x800] ;  /* 0x00080000ec10783b */ /* 0x0002680000000200 */
[----:B------:R1:W1:Y:S04]  /*6590*/  LDSM.16.M88.4 R24, [R236+0x1000] ;  /* 0x00100000ec18783b */ /* 0x0002680000000200 */
[----:B------:R1:W1:Y:S04]  /*65a0*/  LDSM.16.M88.4 R168, [R243] ;  /* 0x00000000f3a8783b */ /* 0x0002680000000200 */
[----:B--2---:R2:W1:Y:S04]  /*65b0*/  LDSM.16.M88.4 R172, [R3] ;  /* 0x0000000003ac783b */ /* 0x0044680000000200 */
[----:B----4-:R2:W4:Y:S01]  /*65c0*/  LDSM.16.M88.4 R176, [R2] ;  /* 0x0000000002b0783b */ /* 0x0105220000000200 */
[----:B---3--:R-:W-:Y:S02]  /*65d0*/  ISETP.GT.AND P0, PT, R6, R132, PT ;  /* 0x000000840600720c */ /* 0x008fe40003f04270 */
[----:B------:R-:W-:Y:S11]  /*65e0*/  LOP3.LUT P4, RZ, R0, 0x2, RZ, 0xc0, !PT ;  /* 0x0000000200ff7812 */ /* 0x000ff6000788c0ff */
[----:B------:R-:W-:-:S05]  /*65f0*/  @P0 BRA `(.L_x_881) ;  /* 0x0000025000000947 */ /* 0x000fca0003800000 */
[----:B------:R-:W3:Y:S01]  /*6600*/  LDL.64 R14, [R1+0x58] ;  /* 0x00005800010e7983 */ /* 0x000ee20000100a00 */
[----:B------:R-:W-:Y:S02]  /*6610*/  LOP3.LUT P3, RZ, R0, 0x1, RZ, 0xc0, !PT ;  /* 0x0000000100ff7812 */ /* 0x000fe4000786c0ff */
[----:B------:R-:W-:Y:S01]  /*6620*/  SHF.R.S32.HI R0, RZ, 0x1f, R132 ;  /* 0x0000001fff007819 */ /* 0x000fe20000011484 */
[----:B--2---:R-:W2:Y:S04]  /*6630*/  LDL.64 R12, [R1+0x48] ;  /* 0x00004800010c7983 */ /* 0x004ea80000100a00 */
[----:B----4-:R-:W4:Y:S01]  /*6640*/  LDL R7, [R1+0x18] ;  /* 0x0000180001077983 */ /* 0x010f220000100800 */
[----:B------:R-:W-:Y:S03]  /*6650*/  IMAD R0, R0, c[0x0][0x208], RZ ;  /* 0x0000820000007a24 */ /* 0x000fe600078e02ff */
[----:B------:R-:W1:Y:S01]  /*6660*/  S2R R2, SR_TID.X ;  /* 0x0000000000027919 */ /* 0x000e620000002100 */
[----:B------:R-:W-:Y:S01]  /*6670*/  IMAD R0, R132, c[0x0][0x20c], R0 ;  /* 0x0000830084007a24 */ /* 0x000fe200078e0200 */
[----:B-1----:R-:W-:Y:S01]  /*6680*/  ISETP.GT.AND P2, PT, R2, 0x7f, PT ;  /* 0x0000007f0200780c */ /* 0x002fe20003f44270 */
[----:B------:R-:W-:Y:S04]  /*6690*/  IMAD.WIDE.U32 R2, R132, c[0x0][0x208], RZ ;  /* 0x0000820084027a25 */ /* 0x000fe800078e00ff */
[----:B------:R-:W-:Y:S02]  /*66a0*/  IMAD.IADD R0, R3, 0x1, R0 ;  /* 0x0000000103007824 */ /* 0x000fe400078e0200 */
[----:B------:R-:W-:Y:S04]  /*66b0*/  IMAD.WIDE.U32 R2, R2, 0x30, RZ ;  /* 0x0000003002027825 */ /* 0x000fe800078e00ff */
[----:B------:R-:W-:Y:S02]  /*66c0*/  IMAD R0, R0, 0x30, RZ ;  /* 0x0000003000007824 */ /* 0x000fe400078e02ff */
[----:B------:R-:W-:Y:S02]  /*66d0*/  @!P2 IMAD.MOV.U32 R4, RZ, RZ, c[0x0][0x208] ;  /* 0x00008200ff04a624 */ /* 0x000fe400078e00ff */
[----:B------:R-:W-:Y:S02]  /*66e0*/  IMAD.IADD R0, R3, 0x1, R0 ;  /* 0x0000000103007824 */ /* 0x000fe400078e0200 */
[----:B------:R-:W-:Y:S01]  /*66f0*/  @!P2 IMAD.MOV.U32 R3, RZ, RZ, c[0x0][0x20c] ;  /* 0x00008300ff03a624 */ /* 0x000fe200078e00ff */
[-C--:B---3--:R-:W-:Y:S02]  /*6700*/  IADD3 R5, P1, R14, R2.reuse, RZ ;  /* 0x000000020e057210 */ /* 0x088fe40007f3e0ff */
[C---:B------:R-:W-:Y:S04]  /*6710*/  @!P2 LEA R2, P0, R4.reuse, R2, 0x5 ;  /* 0x000000020402a211 */ /* 0x040fe800078028ff */
[----:B------:R-:W-:Y:S01]  /*6720*/  @!P2 LEA.HI.X R3, R4, R0, R3, 0x5, P0 ;  /* 0x000000000403a211 */ /* 0x000fe200000f2c03 */
[--C-:B--2---:R-:W-:Y:S01]  /*6730*/  IMAD.X R0, R0, 0x1, R13.reuse, P1 ;  /* 0x0000000100007824 */ /* 0x104fe200008e060d */
[C---:B------:R-:W-:Y:S04]  /*6740*/  LEA R4, P0, R5.reuse, c[0x0][0x1f8], 0x1 ;  /* 0x00007e0005047a11 */ /* 0x040fe800078008ff */
[----:B------:R-:W-:Y:S02]  /*6750*/  LEA.HI.X R5, R5, c[0x0][0x1fc], R0, 0x1, P0 ;  /* 0x00007f0005057a11 */ /* 0x000fe400000f0c00 */
[----:B------:R-:W-:Y:S03]  /*6760*/  @!P2 IADD3 R0, P0, R2, R14, RZ ;  /* 0x0000000e0200a210 */ /* 0x000fe60007f1e0ff */
[----:B------:R-:W-:Y:S01]  /*6770*/  @!PT LDS RZ, [RZ] ;  /* 0x00000000fffff984 */ /* 0x000fe20000000800 */
[----:B------:R-:W-:Y:S01]  /*6780*/  @!PT LDS RZ, [RZ] ;  /* 0x00000000fffff984 */ /* 0x000fe20000000800 */
[----:B------:R-:W-:Y:S01]  /*6790*/  @!PT LDS RZ, [RZ] ;  /* 0x00000000fffff984 */ /* 0x000fe20000000800 */
[----:B----4-:R1:W-:Y:S02]  /*67a0*/  LDGSTS.E.BYPASS.LTC128B.128 [R7+0x4080], [R4.64], !P3 ;  /* 0x0408000004077fae */ /* 0x0103e4000d901d46 */
        /* <DEDUP_REMOVED lines=10> */
.L_x_881:
[----:B------:R-:W-:Y:S05]  /*6850*/  BSYNC B0 ;  /* 0x0000000000007941 */ /* 0x000fea0003800000 */
.L_x_880:
[----:B-12---:R-:W-:Y:S01]  /*6860*/  MOV R2, R6 ;  /* 0x0000000600027202 */ /* 0x006fe20000000f00 */
[----:B------:R-:W0:Y:S01]  /*6870*/  LDGDEPBAR ;  /* 0x00000000000079af */ /* 0x000e220000000000 */
[C---:B-----5:R-:W-:Y:S01]  /*6880*/  HMMA.16816.F32.BF16 R4, R160.reuse, R8, RZ ;  /* 0x00000008a004723c */ /* 0x060fe200000418ff */
[----:B------:R-:W-:Y:S07]  /*6890*/  BSSY B0, `(.L_x_882) ;  /* 0x00000f0000007945 */ /* 0x000fee0003800000 */
        /* <DEDUP_REMOVED lines=11> */
[C---:B----4-:R-:W-:Y:S08]  /*6950*/  HMMA.16816.F32.BF16 R20, R164.reuse, R176, R20 ;  /* 0x000000b0a414723c */ /* 0x050ff00000041814 */
        /* <DEDUP_REMOVED lines=125> */
[----:B------:R-:W-:Y:S04]  /*7130*/  FMUL.FTZ R10, R10, c[0x0][0x320] ;  /* 0x0000c8000a0a7a20 */ /* 0x000fe80000410000 */
[----:B------:R-:W-:Y:S01]  /*7140*/  MUFU.TANH R133, R10 ;  /* 0x0000000a00857308 */ /* 0x000fe20000002400 */
[C---:B------:R-:W-:Y:S04]  /*7150*/  HMMA.16816.F32.BF16 R16, R232.reuse, R170, R16 ;  /* 0x000000aae810723c */ /* 0x040fe80000041810 */
[----:B--2---:R-:W-:Y:S05]  /*7160*/  FMUL.FTZ R0, R5, c[0x0][0x320] ;  /* 0x0000c80005007a20 */ /* 0x004fea0000410000 */
[----:B------:R1:W-:Y:S03]  /*7170*/  MUFU.TANH R178, R0 ;  /* 0x0000000000b27308 */ /* 0x0003e60000002400 */
[----:B-1----:R-:W-:Y:S07]  /*7180*/  FMUL.FTZ R0, R6, c[0x0][0x320] ;  /* 0x0000c80006007a20 */ /* 0x002fee0000410000 */
[----:B------:R1:W-:Y:S02]  /*7190*/  MUFU.TANH R173, R0 ;  /* 0x0000000000ad7308 */ /* 0x0003e40000002400 */
[----:B-1----:R-:W-:Y:S02]  /*71a0*/  FMUL.FTZ R0, R7, c[0x0][0x320] ;  /* 0x0000c80007007a20 */ /* 0x002fe40000410000 */
[----:B------:R-:W1:Y:S01]  /*71b0*/  LDSM.16.M88.4 R4, [R237+0x5800] ;  /* 0x00580000ed04783b */ /* 0x000e620000000200 */
[----:B------:R-:W-:Y:S05]  /*71c0*/  DEPBAR.LE SB0, 0x0 ;  /* 0x000080000000791a */ /* 0x000fea0000000000 */
[----:B------:R2:W-:Y:S02]  /*71d0*/  MUFU.TANH R172, R0 ;  /* 0x0000000000ac7308 */ /* 0x0005e40000002400 */
[----:B------:R-:W-:Y:S01]  /*71e0*/  BAR.SYNC.DEFER_BLOCKING 0x0 ;  /* 0x0000000000007b1d */ /* 0x000fe20000010000 */
[----:B--2---:R-:W-:Y:S01]  /*71f0*/  FMUL.FTZ R0, R8, c[0x0][0x320] ;  /* 0x0000c80008007a20 */ /* 0x004fe20000410000 */
[----:B------:R-:W-:Y:S06]  /*7200*/  MOV R8, R132 ;  /* 0x0000008400087202 */ /* 0x000fec0000000f00 */
[----:B------:R2:W-:Y:S01]  /*7210*/  MUFU.TANH R132, R3 ;  /* 0x0000000300847308 */ /* 0x0005e20000002400 */
[C---:B-1----:R-:W-:Y:S09]  /*7220*/  HMMA.16816.F32.BF16 R20, R232.reuse, R4, R20 ;  /* 0x00000004e814723c */ /* 0x042ff20000041814 */
[----:B------:R1:W-:Y:S01]  /*7230*/  MUFU.TANH R177, R0 ;  /* 0x0000000000b17308 */ /* 0x0003e20000002400 */
[----:B------:R-:W-:Y:S03]  /*7240*/  HMMA.16816.F32.BF16 R24, R232, R6, R24 ;  /* 0x00000006e818723c */ /* 0x000fe60000041818 */
[----:B--2---:R-:W-:Y:S01]  /*7250*/  MOV R3, R2 ;  /* 0x0000000200037202 */ /* 0x004fe20000000f00 */
[----:B------:R-:W-:Y:S05]  /*7260*/  FMUL.FTZ R2, R13, c[0x0][0x320] ;  /* 0x0000c8000d027a20 */ /* 0x000fea0000410000 */
[----:B------:R-:W-:Y:S03]  /*7270*/  MUFU.TANH R168, R2 ;  /* 0x0000000200a87308 */ /* 0x000fe60000002400 */
[----:B-1----:R-:W-:Y:S07]  /*7280*/  FMUL.FTZ R0, R9, c[0x0][0x320] ;  /* 0x0000c80009007a20 */ /* 0x002fee0000410000 */
[----:B------:R1:W-:Y:S02]  /*7290*/  MUFU.TANH R175, R0 ;  /* 0x0000000000af7308 */ /* 0x0003e40000002400 */
[----:B-1----:R-:W-:Y:S08]  /*72a0*/  FMUL.FTZ R0, R12, c[0x0][0x320] ;  /* 0x0000c8000c007a20 */ /* 0x002ff00000410000 */
        /* <DEDUP_REMOVED lines=9> */
[----:B-1----:R-:W-:Y:S01]  /*7340*/  FMUL.FTZ R0, R18, c[0x0][0x320] ;  /* 0x0000c80012007a20 */ /* 0x002fe20000410000 */
[----:B------:R-:W-:Y:S07]  /*7350*/  MOV R18, R8 ;  /* 0x0000000800127202 */ /* 0x000fee0000000f00 */
[----:B------:R1:W-:Y:S01]  /*7360*/  MUFU.TANH R10, R0 ;  /* 0x00000000000a7308 */ /* 0x0003e20000002400 */
[----:B------:R-:W-:Y:S01]  /*7370*/  ISETP.GT.AND P0, PT, R18, R3, PT ;  /* 0x000000031200720c */ /* 0x000fe20003f04270 */
[----:B-1----:R-:W-:Y:S02]  /*7380*/  FMUL.FTZ R0, R19, c[0x0][0x320] ;  /* 0x0000c80013007a20 */ /* 0x002fe40000410000 */
[----:B------:R1:W5:Y:S06]  /*7390*/  LDL R19, [R1+0x2c] ;  /* 0x00002c0001137983 */ /* 0x00036c0000100800 */
[----:B------:R2:W-:Y:S02]  /*73a0*/  MUFU.TANH R9, R0 ;  /* 0x0000000000097308 */ /* 0x0005e40000002400 */
[----:B--2---:R-:W-:Y:S08]  /*73b0*/  FMUL.FTZ R0, R20, c[0x0][0x320] ;  /* 0x0000c80014007a20 */ /* 0x004ff00000410000 */
        /* <DEDUP_REMOVED lines=8> */
[----:B------:R2:W3:Y:S02]  /*7440*/  MUFU.TANH R4, R0 ;  /* 0x0000000000047308 */ /* 0x0004e40000002400 */
[----:B--2---:R-:W-:Y:S01]  /*7450*/  FMUL.FTZ R0, R25, c[0x0][0x320] ;  /* 0x0000c80019007a20 */ /* 0x004fe20000410000 */
[----:B---3--:R1:W-:Y:S07]  /*7460*/  STL [R1+0x20], R4 ;  /* 0x0000200401007387 */ /* 0x0083ee0000100800 */
[----:B------:R2:W3:Y:S02]  /*7470*/  MUFU.TANH R2, R0 ;  /* 0x0000000000027308 */ /* 0x0004e40000002400 */
[----:B--2---:R-:W-:Y:S01]  /*7480*/  FMUL.FTZ R0, R26, c[0x0][0x320] ;  /* 0x0000c8001a007a20 */ /* 0x004fe20000410000 */
[----:B---3--:R1:W-:Y:S07]  /*7490*/  STL [R1+0x24], R2 ;  /* 0x0000240201007387 */ /* 0x0083ee0000100800 */
[----:B------:R2:W3:Y:S02]  /*74a0*/  MUFU.TANH R17, R0 ;  /* 0x0000000000117308 */ /* 0x0004e40000002400 */
[----:B--2---:R-:W-:Y:S08]  /*74b0*/  FMUL.FTZ R0, R27, c[0x0][0x320] ;  /* 0x0000c8001b007a20 */ /* 0x004ff00000410000 */
[----:B------:R1:W2:Y:S01]  /*74c0*/  MUFU.TANH R16, R0 ;  /* 0x0000000000107308 */ /* 0x0002a20000002400 */
[----:B------:R-:W-:-:S05]  /*74d0*/  @!P0 BRA `(.L_x_883) ;  /* 0x000002b000008947 */ /* 0x000fca0003800000 */
[----:B---3--:R-:W3:Y:S01]  /*74e0*/  LDL.64 R20, [R1+0x50] ;  /* 0x0000500001147983 */ /* 0x008ee20000100a00 */
[----:B-1----:R-:W-:Y:S03]  /*74f0*/  IADD3 R0, R18, -0x1, RZ ;  /* 0xffffffff12007810 */ /* 0x002fe60007ffe0ff */
[----:B------:R-:W4:Y:S04]  /*7500*/  LDL.64 R14, [R1+0x40] ;  /* 0x00004000010e7983 */ /* 0x000f280000100a00 */
[----:B--2---:R-:W2:Y:S04]  /*7510*/  LDL R13, [R1+0x18] ;  /* 0x00001800010d7983 */ /* 0x004ea80000100800 */
[----:B------:R-:W1:Y:S02]  /*7520*/  S2R R2, SR_TID.X ;  /* 0x0000000000027919 */ /* 0x000e640000002100 */
[----:B-1----:R-:W-:Y:S04]  /*7530*/  SHF.R.S32.HI R3, RZ, 0x1f, R2 ;  /* 0x0000001fff037819 */ /* 0x002fe80000011402 */
[----:B------:R-:W-:Y:S02]  /*7540*/  LEA.HI R3, R3, R2, RZ, 0x3 ;  /* 0x0000000203037211 */ /* 0x000fe400078f18ff */
[----:B------:R-:W-:Y:S02]  /*7550*/  SHF.R.S32.HI R2, RZ, 0x1f, R0 ;  /* 0x0000001fff027819 */ /* 0x000fe40000011400 */
[----:B------:R-:W-:Y:S03]  /*7560*/  SHF.R.S32.HI R3, RZ, 0x3, R3 ;  /* 0x00000003ff037819 */ /* 0x000fe60000011403 */
[----:B------:R-:W-:Y:S01]  /*7570*/  IMAD R4, R2, c[0x0][0x1e0], RZ ;  /* 0x0000780002047a24 */ /* 0x000fe200078e02ff */
[----:B------:R-:W-:Y:S03]  /*7580*/  IADD3 R3, -R3, 0x30, RZ ;  /* 0x0000003003037810 */ /* 0x000fe60007ffe1ff */
[C---:B------:R-:W-:Y:S01]  /*7590*/  IMAD R4, R0.reuse, c[0x0][0x1e4], R4 ;  /* 0x0000790000047a24 */ /* 0x040fe200078e0204 */
        /* <DEDUP_REMOVED lines=9> */
[-C--:B---3--:R-:W-:Y:S02]  /*7630*/  @P1 IADD3 R5, P3, R20, R2.reuse, RZ ;  /* 0x0000000214051210 */ /* 0x088fe40007f7e0ff */
[----:B------:R-:W-:Y:S03]  /*7640*/  @P0 LEA R2, P2, R4, R2, 0x5 ;  /* 0x0000000204020211 */ /* 0x000fe600078428ff */
[----:B----4-:R-:W-:Y:S01]  /*7650*/  @P1 IMAD.X R6, R0, 0x1, R15, P3 ;  /* 0x0000000100061824 */ /* 0x010fe200018e060f */
[----:B------:R-:W-:Y:S02]  /*7660*/  @P0 LEA.HI.X R3, R4, R0, R3, 0x5, P2 ;  /* 0x0000000004030211 */ /* 0x000fe400010f2c03 */
[----:B------:R-:W-:Y:S02]  /*7670*/  @P0 IADD3 R0, P2, R2, R20, RZ ;  /* 0x0000001402000210 */ /* 0x000fe40007f5e0ff */
[----:B-----5:R-:W-:Y:S03]  /*7680*/  LOP3.LUT P3, RZ, R19, 0x1, RZ, 0xc0, !PT ;  /* 0x0000000113ff7812 */ /* 0x020fe6000786c0ff */
        /* <DEDUP_REMOVED lines=8> */
[----:B--2---:R1:W-:Y:S04]  /*7710*/  @P1 LDGSTS.E.BYPASS.LTC128B.128 [R13+0x14080], [R4.64], !P3 ;  /* 0x14080000040d1fae */ /* 0x0043e8000d901d46 */
[----:B------:R1:W-:Y:S04]  /*7720*/  @P1 LDGSTS.E.BYPASS.LTC128B.128 [R13+0x15880], [R4.64+0x80], !P4 ;  /* 0x15880080040d1fae */ /* 0x0003e8000e101d46 */
[----:B------:R1:W-:Y:S04]  /*7730*/  @P1 LDGSTS.E.BYPASS.LTC128B.128 [R13+0x17080], [R4.64+0x100], !P6 ;  /* 0x17080100040d1fae */ /* 0x0003e8000f101d46 */
[----:B------:R1:W-:Y:S04]  /*7740*/  @P1 LDGSTS.E.BYPASS.LTC128B.128 [R13+0x18880], [R4.64+0x180], !P5 ;  /* 0x18880180040d1fae */ /* 0x0003e8000e901d46 */
[----:B------:R1:W-:Y:S04]  /*7750*/  @P0 LDGSTS.E.BYPASS.LTC128B.128 [R13+0x15080], [R2.64], !P3 ;  /* 0x15080000020d0fae */ /* 0x0003e8000d901d46 */
[----:B------:R1:W-:Y:S04]  /*7760*/  @P0 LDGSTS.E.BYPASS.LTC128B.128 [R13+0x16880], [R2.64+0x80], !P4 ;  /* 0x16880080020d0fae */ /* 0x0003e8000e101d46 */
[----:B------:R1:W-:Y:S04]  /*7770*/  @P0 LDGSTS.E.BYPASS.LTC128B.128 [R13+0x18080], [R2.64+0x100], !P6 ;  /* 0x18080100020d0fae */ /* 0x0003e8000f101d46 */
[----:B------:R1:W-:Y:S02]  /*7780*/  @P0 LDGSTS.E.BYPASS.LTC128B.128 [R13+0x19880], [R2.64+0x180], !P5 ;  /* 0x19880180020d0fae */ /* 0x0003e4000e901d46 */
.L_x_883:
[----:B---3--:R-:W-:Y:S05]  /*7790*/  BSYNC B0 ;  /* 0x0000000000007941 */ /* 0x008fea0003800000 */
.L_x_882:
[----:B-1----:R-:W-:Y:S01]  /*77a0*/  MOV R0, c[0x0][0x2c4] ;  /* 0x0000b10000007a02 */ /* 0x002fe20000000f00 */
[----:B------:R-:W3:Y:S01]  /*77b0*/  LDL R2, [R1+0x68] ;  /* 0x0000680001027983 */ /* 0x000ee20000100800 */
[----:B-----5:R-:W-:Y:S02]  /*77c0*/  LOP3.LUT R19, R19, 0xfffff7ff, RZ, 0xc0, !PT ;  /* 0xfffff7ff13137812 */ /* 0x020fe400078ec0ff */
[----:B------:R-:W-:Y:S01]  /*77d0*/  ISETP.NE.AND P0, PT, R0, 0x1, PT ;  /* 0x000000010000780c */ /* 0x000fe20003f05270 */
[----:B------:R-:W4:Y:S01]  /*77e0*/  LDL R6, [R1+0x64] ;  /* 0x0000640001067983 */ /* 0x000f220000100800 */
[----:B------:R-:W-:Y:S03]  /*77f0*/  @P5 LOP3.LUT R19, R19, 0x800, RZ, 0xfc, !PT ;  /* 0x0000080013135812 */ /* 0x000fe600078efcff */
[----:B------:R1:W3:Y:S04]  /*7800*/  LDL R0, [R1+0x30] ;  /* 0x0000300001007983 */ /* 0x0002e80000100800 */
[----:B--2---:R-:W2:Y:S04]  /*7810*/  LDL R5, [R1+0x7c] ;  /* 0x00007c0001057983 */ /* 0x004ea80000100800 */
[----:B------:R-:W2:Y:S04]  /*7820*/  LDL R4, [R1+0x88] ;  /* 0x0000880001047983 */ /* 0x000ea80000100800 */
[----:B------:R-:W-:Y:S04]  /*7830*/  STL [R1+0x2c], R19 ;  /* 0x00002c1301007387 */ /* 0x000fe80000100800 */
[----:B------:R-:W0:Y:S01]  /*7840*/  LDGDEPBAR ;  /* 0x00000000000079af */ /* 0x000e220000000000 */
[----:B---3--:R-:W-:Y:S07]  /*7850*/  @P0 MOV R0, R2 ;  /* 0x0000000200000202 */ /* 0x008fee0000000f00 */
[----:B------:R-:W3:Y:S08]  /*7860*/  SHFL.IDX PT, R3, R0, RZ, 0x1c1f ;  /* 0x001c1fff00037589 */ /* 0x000ef000000e0000 */
[----:B------:R1:W2:Y:S02]  /*7870*/  SHFL.IDX PT, R2, R0, 0x1, 0x1c1f ;  /* 0x003c1f0000027f89 */ /* 0x0002a400000e0000 */
[----:B-1----:R-:W-:Y:S05]  /*7880*/  IMAD R0, R18, -0x30, RZ ;  /* 0xffffffd012007824 */ /* 0x002fea00078e02ff */
[----:B----4-:R-:W-:Y:S04]  /*7890*/  IADD3 R0, -R6, 0x1, R0 ;  /* 0x0000000106007810 */ /* 0x010fe80007ffe100 */
[----:B--2---:R-:W-:Y:S04]  /*78a0*/  IADD3 R0, -R4, R0, R5 ;  /* 0x0000000004007210 */ /* 0x004fe80007ffe105 */
[C---:B---3--:R-:W-:Y:S02]  /*78b0*/  IADD3 R4, R0.reuse, R3, RZ ;  /* 0x0000000300047210 */ /* 0x048fe40007ffe0ff */
[----:B------:R-:W-:Y:S02]  /*78c0*/  IADD3 R0, R0, R2, RZ ;  /* 0x0000000200007210 */ /* 0x000fe40007ffe0ff */
[----:B------:R-:W-:Y:S02]  /*78d0*/  ISETP.GT.AND P1, PT, R4, 0x11, PT ;  /* 0x000000110400780c */ /* 0x000fe40003f24270 */
[----:B------:R-:W-:Y:S02]  /*78e0*/  ISETP.GT.AND P0, PT, R0, RZ, PT ;  /* 0x000000ff0000720c */ /* 0x000fe40003f04270 */
[----:B------:R-:W-:Y:S02]  /*78f0*/  ISETP.GT.AND P4, PT, R4, 0x8, PT ;  /* 0x000000080400780c */ /* 0x000fe40003f84270 */
[----:B------:R-:W-:Y:S02]  /*7900*/  FSEL R5, R173, -INF , P0 ;  /* 0xff800000ad057808 */ /* 0x000fe40000000000 */
[----:B------:R-:W-:Y:S02]  /*7910*/  ISETP.GT.AND P0, PT, R0, 0x1, PT ;  /* 0x000000010000780c */ /* 0x000fe40003f04270 */
[----:B------:R-:W-:Y:S02]  /*7920*/  FSEL R21, R168, -INF , P1 ;  /* 0xff800000a8157808 */ /* 0x000fe40000800000 */
[----:B------:R-:W-:Y:S02]  /*7930*/  FSEL R15, R172, -INF , P0 ;  /* 0xff800000ac0f7808 */ /* 0x000fe40000000000 */
[----:B------:R-:W-:Y:S01]  /*7940*/  ISETP.GT.AND P0, PT, R0, 0x8, PT ;  /* 0x000000080000780c */ /* 0x000fe20003f04270 */
[----:B------:R-:W2:Y:S01]  /*7950*/  LDL.LU R172, [R1+0x20] ;  /* 0x0000200001ac7983 */ /* 0x000ea20000300800 */
[----:B------:R-:W-:Y:S02]  /*7960*/  ISETP.GT.AND P5, PT, R4, RZ, PT ;  /* 0x000000ff0400720c */ /* 0x000fe40003fa4270 */
[----:B------:R-:W-:Y:S01]  /*7970*/  FSEL R14, R133, -INF , P0 ;  /* 0xff800000850e7808 */ /* 0x000fe20000000000 */
[----:B------:R-:W3:Y:S01]  /*7980*/  LDL.LU R173, [R1+0x24] ;  /* 0x0000240001ad7983 */ /* 0x000ee20000300800 */
[----:B------:R-:W-:Y:S02]  /*7990*/  ISETP.GT.AND P0, PT, R0, 0x9, PT ;  /* 0x000000090000780c */ /* 0x000fe40003f04270 */
[----:B------:R-:W-:Y:S02]  /*79a0*/  ISETP.GT.AND P1, PT, R4, 0x18, PT ;  /* 0x000000180400780c */ /* 0x000fe40003f24270 */
[----:B------:R-:W-:Y:S02]  /*79b0*/  FSEL R13, R132, -INF , P0 ;  /* 0xff800000840d7808 */ /* 0x000fe40000000000 */
[----:B------:R-:W-:Y:S02]  /*79c0*/  ISETP.GT.AND P0, PT, R0, 0x10, PT ;  /* 0x000000100000780c */ /* 0x000fe40003f04270 */
[----:B------:R-:W-:Y:S02]  /*79d0*/  FSEL R24, R177, -INF , P4 ;  /* 0xff800000b1187808 */ /* 0x000fe40002000000 */
[----:B------:R-:W-:Y:S02]  /*79e0*/  FSEL R12, R12, -INF , P0 ;  /* 0xff8000000c0c7808 */ /* 0x000fe40000000000 */
[C---:B------:R-:W-:Y:S02]  /*79f0*/  ISETP.GT.AND P0, PT, R0.reuse, 0x11, PT ;  /* 0x000000110000780c */ /* 0x040fe40003f04270 */
[----:B------:R-:W-:Y:S02]  /*7a00*/  FSEL R20, R179, -INF , P5 ;  /* 0xff800000b3147808 */ /* 0x000fe40002800000 */
[----:B------:R-:W-:Y:S02]  /*7a10*/  FSEL R11, R11, -INF , P0 ;  /* 0xff8000000b0b7808 */ /* 0x000fe40000000000 */
[----:B------:R-:W-:Y:S02]  /*7a20*/  ISETP.GT.AND P0, PT, R0, 0x18, PT ;  /* 0x000000180000780c */ /* 0x000fe40003f04270 */
[----:B------:R-:W-:Y:S02]  /*7a30*/  LOP3.LUT P5, RZ, R19, 0x800, RZ, 0xc0, !PT ;  /* 0x0000080013ff7812 */ /* 0x000fe400078ac0ff */
[----:B------:R-:W-:Y:S02]  /*7a40*/  FSEL R10, R10, -INF , P0 ;  /* 0xff8000000a0a7808 */ /* 0x000fe40000000000 */
[----:B------:R-:W-:Y:S02]  /*7a50*/  ISETP.GT.AND P0, PT, R0, 0x19, PT ;  /* 0x000000190000780c */ /* 0x000fe40003f04270 */
[----:B------:R-:W-:Y:S02]  /*7a60*/  FSEL R19, R176, -INF , P1 ;  /* 0xff800000b0137808 */ /* 0x000fe40000800000 */
[----:B------:R-:W-:Y:S02]  /*7a70*/  FSEL R9, R9, -INF , P0 ;  /* 0xff80000009097808 */ /* 0x000fe40000000000 */
[----:B------:R-:W-:Y:S02]  /*7a80*/  ISETP.GT.AND P0, PT, R0, 0x20, PT ;  /* 0x000000200000780c */ /* 0x000fe40003f04270 */
[----:B------:R-:W-:Y:S02]  /*7a90*/  ISETP.GT.AND P4, PT, R4, 0x21, PT ;  /* 0x000000210400780c */ /* 0x000fe40003f84270 */
[----:B------:R-:W-:Y:S02]  /*7aa0*/  FSEL R8, R8, -INF , P0 ;  /* 0xff80000008087808 */ /* 0x000fe40000000000 */
[----:B------:R-:W-:Y:S02]  /*7ab0*/  ISETP.GT.AND P0, PT, R0, 0x21, PT ;  /* 0x000000210000780c */ /* 0x000fe40003f04270 */
[----:B------:R-:W-:Y:S02]  /*7ac0*/  ISETP.GT.AND P2, PT, R4, 0x10, PT ;  /* 0x000000100400780c */ /* 0x000fe40003f44270 */
[----:B------:R-:W-:Y:S02]  /*7ad0*/  FSEL R7, R7, -INF , P0 ;  /* 0xff80000007077808 */ /* 0x000fe40000000000 */
[----:B------:R-:W-:Y:S02]  /*7ae0*/  ISETP.GT.AND P0, PT, R0, 0x28, PT ;  /* 0x000000280000780c */ /* 0x000fe40003f04270 */
[----:B------:R-:W-:Y:S02]  /*7af0*/  FSEL R22, R174, -INF , P2 ;  /* 0xff800000ae167808 */ /* 0x000fe40001000000 */
[----:B------:R-:W-:Y:S02]  /*7b00*/  FSEL R6, R17, -INF , P0 ;  /* 0xff80000011067808 */ /* 0x000fe40000000000 */
[----:B------:R-:W-:Y:S02]  /*7b10*/  ISETP.GT.AND P0, PT, R0, 0x29, PT ;  /* 0x000000290000780c */ /* 0x000fe40003f04270 */
[----:B------:R-:W-:Y:S02]  /*7b20*/  FMNMX.FTZ R0, R5, R134, !PT ;  /* 0x0000008605007209 */ /* 0x000fe40007810000 */
[----:B------:R-:W-:Y:S02]  /*7b30*/  FSEL R3, R16, -INF , P0 ;  /* 0xff80000010037808 */ /* 0x000fe40000000000 */
[----:B------:R-:W-:Y:S02]  /*7b40*/  ISETP.GT.AND P0, PT, R4, 0x1, PT ;  /* 0x000000010400780c */ /* 0x000fe40003f04270 */
[----:B------:R-:W-:Y:S02]  /*7b50*/  FMNMX.FTZ R0, R15, R0, !PT ;  /* 0x000000000f007209 */ /* 0x000fe40007810000 */
[----:B------:R-:W-:Y:S02]  /*7b60*/  FSEL R25, R178, -INF , P0 ;  /* 0xff800000b2197808 */ /* 0x000fe40000000000 */
[----:B------:R-:W4:Y:S01]  /*7b70*/  LDL.LU R178, [R1+0x34] ;  /* 0x0000340001b27983 */ /* 0x000f220000300800 */
[----:B------:R-:W-:Y:S02]  /*7b80*/  FMNMX.FTZ R0, R14, R0, !PT ;  /* 0x000000000e007209 */ /* 0x000fe40007810000 */
[----:B------:R-:W-:Y:S02]  /*7b90*/  FSEL R16, R169, -INF , P4 ;  /* 0xff800000a9107808 */ /* 0x000fe40002000000 */
[----:B------:R-:W-:Y:S02]  /*7ba0*/  FMNMX.FTZ R0, R13, R0, !PT ;  /* 0x000000000d007209 */ /* 0x000fe40007810000 */
[----:B------:R-:W-:Y:S02]  /*7bb0*/  ISETP.GT.AND P2, PT, R4, 0x19, PT ;  /* 0x000000190400780c */ /* 0x000fe40003f44270 */
[----:B------:R-:W-:Y:S02]  /*7bc0*/  FMNMX.FTZ R0, R12, R0, !PT ;  /* 0x000000000c007209 */ /* 0x000fe40007810000 */
[----:B------:R-:W-:Y:S02]  /*7bd0*/  MOV R133, R18 ;  /* 0x0000001200857202 */ /* 0x000fe40000000f00 */
[----:B------:R-:W-:Y:S02]  /*7be0*/  FMNMX.FTZ R0, R11, R0, !PT ;  /* 0x000000000b007209 */ /* 0x000fe40007810000 */
[----:B------:R-:W-:Y:S02]  /*7bf0*/  FSEL R18, R171, -INF , P2 ;  /* 0xff800000ab127808 */ /* 0x000fe40001000000 */
[----:B------:R-:W-:Y:S02]  /*7c00*/  FMNMX.FTZ R0, R10, R0, !PT ;  /* 0x000000000a007209 */ /* 0x000fe40007810000 */
[----:B------:R-:W-:Y:S02]  /*7c10*/  ISETP.GT.AND P3, PT, R4, 0x9, PT ;  /* 0x000000090400780c */ /* 0x000fe40003f64270 */
[----:B------:R-:W-:Y:S02]  /*7c20*/  FMNMX.FTZ R0, R9, R0, !PT ;  /* 0x0000000009007209 */ /* 0x000fe40007810000 */
[----:B------:R-:W-:Y:S02]  /*7c30*/  FSEL R23, R175, -INF , P3 ;  /* 0xff800000af177808 */ /* 0x000fe40001800000 */
[----:B------:R-:W-:Y:S02]  /*7c40*/  FMNMX.FTZ R0, R8, R0, !PT ;  /* 0x0000000008007209 */ /* 0x000fe40007810000 */
[----:B------:R-:W-:Y:S02]  /*7c50*/  ISETP.GT.AND P3, PT, R4, 0x20, PT ;  /* 0x000000200400780c */ /* 0x000fe40003f64270 */
[----:B------:R-:W-:Y:S02]  /*7c60*/  FMNMX.FTZ R0, R7, R0, !PT ;  /* 0x0000000007007209 */ /* 0x000fe40007810000 */
[----:B------:R-:W-:Y:S02]  /*7c70*/  FSEL R17, R170, -INF , P3 ;  /* 0xff800000aa117808 */ /* 0x000fe40001800000 */
[----:B------:R-:W-:Y:S02]  /*7c80*/  FMNMX.FTZ R0, R6, R0, !PT ;  /* 0x0000000006007209 */ /* 0x000fe40007810000 */
[C---:B------:R-:W-:Y:S02]  /*7c90*/  ISETP.GT.AND P3, PT, R4.reuse, 0x28, PT ;  /* 0x000000280400780c */ /* 0x040fe40003f64270 */
[----:B------:R-:W-:Y:S02]  /*7ca0*/  FMNMX.FTZ R0, R3, R0, !PT ;  /* 0x0000000003007209 */ /* 0x000fe40007810000 */
[----:B------:R-:W-:Y:S03]  /*7cb0*/  ISETP.GT.AND P4, PT, R4, 0x29, PT ;  /* 0x000000290400780c */ /* 0x000fe60003f84270 */
[----:B------:R-:W1:Y:S02]  /*7cc0*/  SHFL.BFLY PT, R2, R0, 0x2, 0x1f ;  /* 0x0c401f0000027f89 */ /* 0x000e6400000e0000 */
[----:B-1----:R-:W-:Y:S06]  /*7cd0*/  FMNMX.FTZ R0, R0, R2, !PT ;  /* 0x0000000200007209 */ /* 0x002fec0007810000 */
[----:B------:R-:W1:Y:S02]  /*7ce0*/  SHFL.BFLY PT, R2, R0, 0x1, 0x1f ;  /* 0x0c201f0000027f89 */ /* 0x000e6400000e0000 */
[----:B-1----:R-:W-:Y:S04]  /*7cf0*/  FMNMX.FTZ R132, R0, R2, !PT ;  /* 0x0000000200847209 */ /* 0x002fe80007810000 */
[C---:B------:R-:W-:Y:S01]  /*7d00*/  FSETP.NEU.FTZ.AND P0, PT, R132.reuse, -INF , PT ;  /* 0xff8000008400780b */ /* 0x040fe20003f1d000 */
[C---:B------:R-:W-:Y:S03]  /*7d10*/  FMUL.FTZ R2, R132.reuse, c[0x0][0x2d0] ;  /* 0x0000b40084027a20 */ /* 0x040fe60000410000 */
[----:B------:R-:W-:Y:S02]  /*7d20*/  FSEL R0, R132, RZ, P0 ;  /* 0x000000ff84007208 */ /* 0x000fe40000000000 */
[----:B------:R-:W-:Y:S03]  /*7d30*/  FSEL R2, R2, RZ, P0 ;  /* 0x000000ff02027208 */ /* 0x000fe60000000000 */
[----:B------:R-:W-:Y:S02]  /*7d40*/  FADD.FTZ R0, -R0, R134 ;  /* 0x0000008600007221 */ /* 0x000fe40000010100 */
[--C-:B------:R-:W-:Y:S02]  /*7d50*/  FFMA.FTZ R5, R5, c[0x0][0x2d0], -R2.reuse ;  /* 0x0000b40005057a23 */ /* 0x100fe40000010802 */
[----:B------:R-:W-:Y:S02]  /*7d60*/  FMUL.FTZ R0, R0, c[0x0][0x2d0] ;  /* 0x0000b40000007a20 */ /* 0x000fe40000410000 */
[--C-:B------:R-:W-:Y:S02]  /*7d70*/  FFMA.FTZ R26, R8, c[0x0][0x2d0], -R2.reuse ;  /* 0x0000b400081a7a23 */ /* 0x100fe40000010802 */
[--C-:B------:R-:W-:Y:S01]  /*7d80*/  FFMA.FTZ R179, R11, c[0x0][0x2d0], -R2.reuse ;  /* 0x0000b4000bb37a23 */ /* 0x100fe20000010802 */
[----:B------:R-:W2:Y:S01]  /*7d90*/  LDL.LU R8, [R1+0x38] ;  /* 0x0000380001087983 */ /* 0x000ea20000300800 */
[--C-:B------:R-:W-:Y:S02]  /*7da0*/  FFMA.FTZ R27, R7, c[0x0][0x2d0], -R2.reuse ;  /* 0x0000b400071b7a23 */ /* 0x100fe40000010802 */
[--C-:B------:R-:W-:Y:S02]  /*7db0*/  FFMA.FTZ R11, R6, c[0x0][0x2d0], -R2.reuse ;  /* 0x0000b400060b7a23 */ /* 0x100fe40000010802 */
[--C-:B------:R-:W-:Y:S02]  /*7dc0*/  FFMA.FTZ R15, R15, c[0x0][0x2d0], -R2.reuse ;  /* 0x0000b4000f0f7a23 */ /* 0x100fe40000010802 */
[--C-:B------:R-:W-:Y:S02]  /*7dd0*/  FFMA.FTZ R14, R14, c[0x0][0x2d0], -R2.reuse ;  /* 0x0000b4000e0e7a23 */ /* 0x100fe40000010802 */
[--C-:B------:R-:W-:Y:S02]  /*7de0*/  FFMA.FTZ R13, R13, c[0x0][0x2d0], -R2.reuse ;  /* 0x0000b4000d0d7a23 */ /* 0x100fe40000010802 */
[--C-:B------:R-:W-:Y:S02]  /*7df0*/  FFMA.FTZ R12, R12, c[0x0][0x2d0], -R2.reuse ;  /* 0x0000b4000c0c7a23 */ /* 0x100fe40000010802 */
[--C-:B------:R-:W-:Y:S02]  /*7e00*/  FFMA.FTZ R177, R10, c[0x0][0x2d0], -R2.reuse ;  /* 0x0000b4000ab17a23 */ /* 0x100fe40000010802 */
[--C-:B------:R-:W-:Y:S02]  /*7e10*/  FFMA.FTZ R10, R3, c[0x0][0x2d0], -R2.reuse ;  /* 0x0000b400030a7a23 */ /* 0x100fe40000010802 */
[----:B------:R-:W-:Y:S01]  /*7e20*/  FFMA.FTZ R176, R9, c[0x0][0x2d0], -R2 ;  /* 0x0000b40009b07a23 */ /* 0x000fe20000010802 */
[----:B------:R-:W-:Y:S01]  /*7e30*/  MUFU.EX2 R3, R5 ;  /* 0x0000000500037308 */ /* 0x000fe20000000800 */
[----:B------:R-:W-:Y:S09]  /*7e40*/  MOV R9, R133 ;  /* 0x0000008500097202 */ /* 0x000ff20000000f00 */
[----:B------:R-:W1:Y:S10]  /*7e50*/  MUFU.EX2 R2, R0 ;  /* 0x0000000000027308 */ /* 0x000e740000000800 */
[----:B------:R-:W1:Y:S02]  /*7e60*/  MUFU.EX2 R0, R15 ;  /* 0x0000000f00007308 */ /* 0x000e640000000800 */
[C---:B-1----:R-:W-:Y:S02]  /*7e70*/  FMUL.FTZ R30, R2.reuse, R30 ;  /* 0x0000001e021e7220 */ /* 0x042fe40000410000 */
[C---:B------:R-:W-:Y:S02]  /*7e80*/  FMUL.FTZ R31, R2.reuse, R31 ;  /* 0x0000001f021f7220 */ /* 0x040fe40000410000 */
[C---:B------:R-:W-:Y:S02]  /*7e90*/  FMUL.FTZ R34, R2.reuse, R34 ;  /* 0x0000002202227220 */ /* 0x040fe40000410000 */
[C---:B------:R-:W-:Y:S02]  /*7ea0*/  FMUL.FTZ R35, R2.reuse, R35 ;  /* 0x0000002302237220 */ /* 0x040fe40000410000 */
[----:B------:R-:W-:Y:S01]  /*7eb0*/  FMUL.FTZ R38, R2, R38 ;  /* 0x0000002602267220 */ /* 0x000fe20000410000 */
[----:B------:R-:W-:Y:S01]  /*7ec0*/  F2FP.BF16.PACK_AB R169, R0, R3 ;  /* 0x0000000300a9723e */ /* 0x000fe200000010ff */
        /* <DEDUP_REMOVED lines=30> */
[----:B---3--:R-:W-:Y:S01]  /*80b0*/  FSEL R4, R173, -INF , P4 ;  /* 0xff800000ad047808 */ /* 0x008fe20002000000 */
        /* <DEDUP_REMOVED lines=17> */
[----:B----4-:R-:W-:Y:S02]  /*81d0*/  FFMA.FTZ R5, R2, R178, R3 ;  /* 0x000000b202057223 */ /* 0x010fe40000010003 */
[----:B------:R-:W-:Y:S02]  /*81e0*/  MUFU.EX2 R3, R13 ;  /* 0x0000000d00037308 */ /* 0x000fe40000000800 */
[----:B------:R-:W-:Y:S08]  /*81f0*/  FADD.FTZ R5, R0, R5 ;  /* 0x0000000500057221 */ /* 0x000ff00000010000 */
[----:B------:R-:W1:Y:S02]  /*8200*/  MUFU.EX2 R0, R14 ;  /* 0x0000000e00007308 */ /* 0x000e640000000800 */
[C---:B-1----:R-:W-:Y:S01]  /*8210*/  F2FP.BF16.PACK_AB R171, R3.reuse, R0 ;  /* 0x0000000003ab723e */ /* 0x042fe200000010ff */
[----:B------:R-:W-:Y:S01]  /*8220*/  FADD.FTZ R5, R0, R5 ;  /* 0x0000000500057221 */ /* 0x000fe20000010000 */
[----:B------:R-:W-:Y:S03]  /*8230*/  FMNMX.FTZ R0, R20, R135, !PT ;  /* 0x0000008714007209 */ /* 0x000fe60007810000 */
[----:B------:R-:W-:Y:S01]  /*8240*/  FADD.FTZ R178, R3, R5 ;  /* 0x0000000503b27221 */ /* 0x000fe20000010000 */
[----:B------:R-:W-:Y:S02]  /*8250*/  FMNMX.FTZ R0, R25, R0, !PT ;  /* 0x0000000019007209 */ /* 0x000fe40007810000 */
[----:B--2---:R-:W-:Y:S02]  /*8260*/  FSEL R5, R172, -INF , P3 ;  /* 0xff800000ac057808 */ /* 0x004fe40001800000 */
        /* <DEDUP_REMOVED lines=21> */
[----:B------:R1:W-:Y:S01]  /*83c0*/  MUFU.EX2 R168, R6 ;  /* 0x0000000600a87308 */ /* 0x0003e20000000800 */
        /* <DEDUP_REMOVED lines=8> */
[--C-:B------:R-:W-:Y:S01]  /*8450*/  FFMA.FTZ R173, R22, c[0x0][0x2d0], -R3.reuse ;  /* 0x0000b40016ad7a23 */ /* 0x100fe20000010803 */
[----:B------:R-:W-:Y:S01]  /*8460*/  MOV R22, R9 ;  /* 0x0000000900167202 */ /* 0x000fe20000000f00 */
[--C-:B------:R-:W-:Y:S02]  /*8470*/  FFMA.FTZ R172, R21, c[0x0][0x2d0], -R3.reuse ;  /* 0x0000b40015ac7a23 */ /* 0x100fe40000010803 */
[--C-:B------:R-:W-:Y:S01]  /*8480*/  FFMA.FTZ R174, R19, c[0x0][0x2d0], -R3.reuse ;  /* 0x0000b40013ae7a23 */ /* 0x100fe20000010803 */
[----:B------:R-:W-:Y:S01]  /*8490*/  MOV R19, R12 ;  /* 0x0000000c00137202 */ /* 0x000fe20000000f00 */
[----:B------:R-:W-:Y:S01]  /*84a0*/  FFMA.FTZ R3, R4, c[0x0][0x2d0], -R3 ;  /* 0x0000b40004037a23 */ /* 0x000fe20000010803 */
[----:B------:R-:W-:Y:S01]  /*84b0*/  MUFU.EX2 R175, R175 ;  /* 0x000000af00af7308 */ /* 0x000fe20000000800 */
[C---:B------:R-:W-:Y:S02]  /*84c0*/  FMUL.FTZ R18, R2.reuse, R146 ;  /* 0x0000009202127220 */ /* 0x040fe40000410000 */
[C---:B-1----:R-:W-:Y:S01]  /*84d0*/  FMUL.FTZ R6, R2.reuse, R158 ;  /* 0x0000009e02067220 */ /* 0x042fe20000410000 */
[----:B------:R-:W-:Y:S01]  /*84e0*/  MOV R158, R10 ;  /* 0x0000000a009e7202 */ /* 0x000fe20000000f00 */
[----:B------:R-:W-:Y:S02]  /*84f0*/  FMUL.FTZ R10, R2, R154 ;  /* 0x0000009a020a7220 */ /* 0x000fe40000410000 */
[----:B------:R-:W3:Y:S03]  /*8500*/  LDL R154, [R1+0x8] ;  /* 0x00000800019a7983 */ /* 0x000ee60000100800 */
[----:B------:R-:W-:Y:S01]  /*8510*/  MUFU.EX2 R174, R174 ;  /* 0x000000ae00ae7308 */ /* 0x000fe20000000800 */
[C---:B--2---:R-:W-:Y:S02]  /*8520*/  FMUL.FTZ R24, R0.reuse, R136 ;  /* 0x0000008800187220 */ /* 0x044fe40000410000 */
[C---:B------:R-:W-:Y:S02]  /*8530*/  FMUL.FTZ R25, R0.reuse, R137 ;  /* 0x0000008900197220 */ /* 0x040fe40000410000 */
[----:B------:R-:W-:Y:S01]  /*8540*/  FMUL.FTZ R13, R0, R149 ;  /* 0x00000095000d7220 */ /* 0x000fe20000410000 */
[----:B------:R-:W-:Y:S01]  /*8550*/  MOV R149, R26 ;  /* 0x0000001a00957202 */ /* 0x000fe20000000f00 */
[----:B------:R-:W-:Y:S02]  /*8560*/  FMUL.FTZ R26, R2, R138 ;  /* 0x0000008a021a7220 */ /* 0x000fe40000410000 */
[----:B------:R-:W-:Y:S01]  /*8570*/  FMUL.FTZ R20, R0, R140 ;  /* 0x0000008c00147220 */ /* 0x000fe20000410000 */
[----:B------:R-:W-:Y:S01]  /*8580*/  MOV R140, R27 ;  /* 0x0000001b008c7202 */ /* 0x000fe20000000f00 */
[----:B------:R-:W-:Y:S02]  /*8590*/  FMUL.FTZ R27, R2, R139 ;  /* 0x0000008b021b7220 */ /* 0x000fe40000410000 */
[----:B------:R-:W1:Y:S01]  /*85a0*/  LDSM.16.MT88.4 R136, [R239] ;  /* 0x00000000ef88783b */ /* 0x000e620000004200 */
[C---:B------:R-:W-:Y:S02]  /*85b0*/  FFMA.FTZ R134, R0.reuse, R8, R168 ;  /* 0x0000000800867223 */ /* 0x040fe400000100a8 */
[C---:B------:R-:W-:Y:S01]  /*85c0*/  FMUL.FTZ R4, R0.reuse, R156 ;  /* 0x0000009c00047220 */ /* 0x040fe20000410000 */
[----:B------:R-:W-:Y:S01]  /*85d0*/  MOV R156, R22 ;  /* 0x00000016009c7202 */ /* 0x000fe20000000f00 */
[C---:B------:R-:W-:Y:S01]  /*85e0*/  FMUL.FTZ R5, R0.reuse, R157 ;  /* 0x0000009d00057220 */ /* 0x040fe20000410000 */
[----:B------:R-:W-:Y:S01]  /*85f0*/  MOV R157, R23 ;  /* 0x00000017009d7202 */ /* 0x000fe20000000f00 */
[C---:B------:R-:W-:Y:S01]  /*8600*/  FMUL.FTZ R8, R0.reuse, R152 ;  /* 0x0000009800087220 */ /* 0x040fe20000410000 */
[----:B------:R-:W-:Y:S01]  /*8610*/  MOV R152, R15 ;  /* 0x0000000f00987202 */ /* 0x000fe20000000f00 */
[C---:B------:R-:W-:Y:S01]  /*8620*/  FMUL.FTZ R9, R0.reuse, R153 ;  /* 0x0000009900097220 */ /* 0x040fe20000410000 */
[----:B------:R-:W-:Y:S01]  /*8630*/  MOV R153, R14 ;  /* 0x0000000e00997202 */ /* 0x000fe20000000f00 */
[C---:B------:R-:W-:Y:S02]  /*8640*/  FMUL.FTZ R12, R0.reuse, R148 ;  /* 0x00000094000c7220 */ /* 0x040fe40000410000 */
[C---:B------:R-:W-:Y:S01]  /*8650*/  FMUL.FTZ R16, R0.reuse, R144 ;  /* 0x0000009000107220 */ /* 0x040fe20000410000 */
[----:B------:R-:W-:Y:S01]  /*8660*/  MUFU.EX2 R148, R170 ;  /* 0x000000aa00947308 */ /* 0x000fe20000000800 */
[C---:B------:R-:W-:Y:S02]  /*8670*/  FMUL.FTZ R17, R0.reuse, R145 ;  /* 0x0000009100117220 */ /* 0x040fe40000410000 */
[C---:B------:R-:W-:Y:S01]  /*8680*/  FMUL.FTZ R21, R0.reuse, R141 ;  /* 0x0000008d00157220 */ /* 0x040fe20000410000 */
[----:B------:R-:W-:Y:S01]  /*8690*/  MOV R141, R11 ;  /* 0x0000000b008d7202 */ /* 0x000fe20000000f00 */
[C---:B------:R-:W-:Y:S02]  /*86a0*/  FMUL.FTZ R28, R0.reuse, R28 ;  /* 0x0000001c001c7220 */ /* 0x040fe40000410000 */
[C---:B------:R-:W-:Y:S02]  /*86b0*/  FMUL.FTZ R29, R0.reuse, R29 ;  /* 0x0000001d001d7220 */ /* 0x040fe40000410000 */
[C---:B------:R-:W-:Y:S01]  /*86c0*/  FMUL.FTZ R32, R0.reuse, R32 ;  /* 0x0000002000207220 */ /* 0x040fe20000410000 */
[----:B------:R-:W2:Y:S01]  /*86d0*/  MUFU.EX2 R144, R135 ;  /* 0x0000008700907308 */ /* 0x000ea20000000800 */
        /* <DEDUP_REMOVED lines=13> */
[----:B------:R-:W-:Y:S01]  /*87b0*/  FMUL.FTZ R56, R0, R56 ;  /* 0x0000003800387220 */ /* 0x000fe20000410000 */
[----:B--2---:R-:W-:Y:S01]  /*87c0*/  F2FP.BF16.PACK_AB R170, R148, R144 ;  /* 0x0000009094aa723e */ /* 0x004fe200000010ff */
        /* <DEDUP_REMOVED lines=38> */
[----:B------:R2:W4:Y:S01]  /*8a30*/  MUFU.EX2 R0, R7 ;  /* 0x0000000700007308 */ /* 0x0005220000000800 */
[C---:B------:R-:W-:Y:S01]  /*8a40*/  FMUL.FTZ R11, R2.reuse, R155 ;  /* 0x0000009b020b7220 */ /* 0x040fe20000410000 */
[----:B------:R-:W-:Y:S01]  /*8a50*/  MOV R155, R149 ;  /* 0x00000095009b7202 */ /* 0x000fe20000000f00 */
[C---:B------:R-:W-:Y:S02]  /*8a60*/  FMUL.FTZ R14, R2.reuse, R150 ;  /* 0x00000096020e7220 */ /* 0x040fe40000410000 */
[C---:B------:R-:W-:Y:S02]  /*8a70*/  FMUL.FTZ R15, R2.reuse, R151 ;  /* 0x00000097020f7220 */ /* 0x040fe40000410000 */
[C---:B------:R-:W-:Y:S02]  /*8a80*/  FMUL.FTZ R22, R2.reuse, R142 ;  /* 0x0000008e02167220 */ /* 0x040fe40000410000 */
[C---:B------:R-:W-:Y:S02]  /*8a90*/  FMUL.FTZ R23, R2.reuse, R143 ;  /* 0x0000008f02177220 */ /* 0x040fe40000410000 */
[----:B--2---:R-:W-:Y:S01]  /*8aa0*/  FMUL.FTZ R7, R2, R159 ;  /* 0x0000009f02077220 */ /* 0x004fe20000410000 */
[C---:B----4-:R-:W-:Y:S01]  /*8ab0*/  F2FP.BF16.PACK_AB R168, R0.reuse, R168 ;  /* 0x000000a800a8723e */ /* 0x050fe200000010ff */
[----:B------:R-:W-:Y:S01]  /*8ac0*/  FADD.FTZ R145, R0, R134 ;  /* 0x0000008600917221 */ /* 0x000fe20000010000 */
[----:B------:R-:W-:Y:S01]  /*8ad0*/  MOV R159, R19 ;  /* 0x00000013009f7202 */ /* 0x000fe20000000f00 */
[----:B------:R-:W-:Y:S01]  /*8ae0*/  FMUL.FTZ R19, R2, R147 ;  /* 0x0000009302137220 */ /* 0x000fe20000410000 */
[----:B------:R-:W-:Y:S01]  /*8af0*/  MUFU.EX2 R0, R179 ;  /* 0x000000b300007308 */ /* 0x000fe20000000800 */
[----:B------:R-:W-:Y:S02]  /*8b00*/  FADD.FTZ R150, R144, R145 ;  /* 0x0000009190967221 */ /* 0x000fe40000010000 */
[C---:B-1----:R-:W-:Y:S01]  /*8b10*/  HMMA.16816.F32.BF16 R4, R168.reuse, R136, R4 ;  /* 0x00000088a804723c */ /* 0x042fe20000041804 */
[----:B------:R-:W-:Y:S06]  /*8b20*/  LDSM.16.MT88.4 R144, [R241+0x800] ;  /* 0x00080000f190783b */ /* 0x000fec0000004200 */
[----:B------:R-:W-:Y:S01]  /*8b30*/  MUFU.EX2 R179, R152 ;  /* 0x0000009800b37308 */ /* 0x000fe20000000800 */
[C---:B------:R-:W-:Y:S01]  /*8b40*/  HMMA.16816.F32.BF16 R8, R168.reuse, R138, R8 ;  /* 0x0000008aa808723c */ /* 0x040fe20000041808 */
[----:B------:R-:W1:Y:S08]  /*8b50*/  LDSM.16.MT88.4 R136, [R241] ;  /* 0x00000000f188783b */ /* 0x000e700000004200 */
[----:B------:R2:W4:Y:S10]  /*8b60*/  MUFU.EX2 R2, R159 ;  /* 0x0000009f00027308 */ /* 0x0005340000000800 */
[----:B------:R-:W3:Y:S10]  /*8b70*/  MUFU.EX2 R134, R176 ;  /* 0x000000b000867308 */ /* 0x000ef40000000800 */
[----:B------:R-:W3:Y:S01]  /*8b80*/  MUFU.EX2 R176, R173 ;  /* 0x000000ad00b07308 */ /* 0x000ee20000000800 */
[----:B--2---:R-:W-:Y:S09]  /*8b90*/  MOV R159, R141 ;  /* 0x0000008d009f7202 */ /* 0x004ff20000000f00 */
[----:B------:R-:W2:Y:S01]  /*8ba0*/  MUFU.EX2 R173, R3 ;  /* 0x0000000300ad7308 */ /* 0x000ea20000000800 */
[C---:B-1----:R-:W-:Y:S08]  /*8bb0*/  HMMA.16816.F32.BF16 R12, R168.reuse, R136, R12 ;  /* 0x00000088a80c723c */ /* 0x042ff0000004180c */
[C---:B------:R-:W-:Y:S01]  /*8bc0*/  HMMA.16816.F32.BF16 R16, R168.reuse, R138, R16 ;  /* 0x0000008aa810723c */ /* 0x040fe20000041810 */
[----:B------:R-:W1:Y:S07]  /*8bd0*/  LDSM.16.MT88.4 R136, [R240] ;  /* 0x00000000f088783b */ /* 0x000e6e0000004200 */
[C---:B-1----:R-:W-:Y:S08]  /*8be0*/  HMMA.16816.F32.BF16 R20, R168.reuse, R136, R20 ;  /* 0x00000088a814723c */ /* 0x042ff00000041814 */
[C---:B------:R-:W-:Y:S01]  /*8bf0*/  HMMA.16816.F32.BF16 R24, R168.reuse, R138, R24 ;  /* 0x0000008aa818723c */ /* 0x040fe20000041818 */
[----:B---3--:R1:W3:Y:S03]  /*8c00*/  LDSM.16.MT88.4 R136, [R154] ;  /* 0x000000009a88783b */ /* 0x0082e60000004200 */
[----:B-1----:R-:W-:Y:S05]  /*8c10*/  MOV R154, R140 ;  /* 0x0000008c009a7202 */ /* 0x002fea0000000f00 */
[----:B------:R-:W-:Y:S01]  /*8c20*/  LDSM.16.MT88.4 R140, [R239+0x800] ;  /* 0x00080000ef8c783b */ /* 0x000fe20000004200 */
[C---:B---3--:R-:W-:Y:S08]  /*8c30*/  HMMA.16816.F32.BF16 R28, R168.reuse, R136, R28 ;  /* 0x00000088a81c723c */ /* 0x048ff0000004181c */
        /* <DEDUP_REMOVED lines=36> */
[----:B----4-:R-:W-:Y:S01]  /*8e80*/  FADD.FTZ R136, R2, R178 ;  /* 0x000000b202887221 */ /* 0x010fe20000010000 */
[----:B------:R-:W-:Y:S01]  /*8e90*/  HMMA.16816.F32.BF16 R128, R168, R138, R128 ;  /* 0x0000008aa880723c */ /* 0x000fe20000041880 */
[----:B------:R-:W1:Y:S03]  /*8ea0*/  MUFU.EX2 R178, R153 ;  /* 0x0000009900b27308 */ /* 0x000e660000000800 */
[C---:B------:R-:W-:Y:S01]  /*8eb0*/  FADD.FTZ R136, R0.reuse, R136 ;  /* 0x0000008800887221 */ /* 0x040fe20000010000 */
[----:B------:R-:W-:Y:S02]  /*8ec0*/  F2FP.BF16.PACK_AB R137, R0, R2 ;  /* 0x000000020089723e */ /* 0x000fe400000010ff */
[C---:B------:R-:W-:Y:S01]  /*8ed0*/  F2FP.BF16.PACK_AB R139, R134.reuse, R135 ;  /* 0x00000087868b723e */ /* 0x040fe200000010ff */
[----:B------:R-:W-:Y:S01]  /*8ee0*/  FADD.FTZ R136, R135, R136 ;  /* 0x0000008887887221 */ /* 0x000fe20000010000 */
[----:B------:R-:W-:Y:S02]  /*8ef0*/  F2FP.BF16.PACK_AB R138, R175, R174 ;  /* 0x000000aeaf8a723e */ /* 0x000fe400000010ff */
[----:B------:R-:W3:Y:S01]  /*8f00*/  MUFU.EX2 R2, R155 ;  /* 0x0000009b00027308 */ /* 0x000ee20000000800 */
[----:B------:R-:W-:Y:S01]  /*8f10*/  FADD.FTZ R149, R134, R136 ;  /* 0x0000008886957221 */ /* 0x000fe20000010000 */
[----:B------:R-:W-:Y:S02]  /*8f20*/  F2FP.BF16.PACK_AB R136, R177, R176 ;  /* 0x000000b0b188723e */ /* 0x000fe400000010ff */
[----:B--2---:R-:W-:Y:S05]  /*8f30*/  F2FP.BF16.PACK_AB R170, R173, R172 ;  /* 0x000000acadaa723e */ /* 0x004fea00000010ff */
[C---:B------:R-:W-:Y:S01]  /*8f40*/  HMMA.16816.F32.BF16 R4, R136.reuse, R140, R4 ;  /* 0x0000008c8804723c */ /* 0x040fe20000041804 */
[----:B------:R-:W2:Y:S04]  /*8f50*/  MUFU.EX2 R0, R154 ;  /* 0x0000009a00007308 */ /* 0x000ea80000000800 */
[----:B-1----:R-:W-:Y:S03]  /*8f60*/  F2FP.BF16.PACK_AB R168, R179, R178 ;  /* 0x000000b2b3a8723e */ /* 0x002fe600000010ff */
[C---:B------:R-:W-:Y:S01]  /*8f70*/  HMMA.16816.F32.BF16 R8, R136.reuse, R142, R8 ;  /* 0x0000008e8808723c */ /* 0x040fe20000041808 */
[----:B------:R-:W1:Y:S02]  /*8f80*/  LDSM.16.MT88.4 R140, [R240+0x800] ;  /* 0x00080000f08c783b */ /* 0x000e640000004200 */
[----:B------:R-:W-:Y:S01]  /*8f90*/  MUFU.EX2 R134, R158 ;  /* 0x0000009e00867308 */ /* 0x000fe20000000800 */
[----:B---3--:R-:W-:Y:S04]  /*8fa0*/  FADD.FTZ R3, R2, R149 ;  /* 0x0000009502037221 */ /* 0x008fe80000010000 */
[C---:B------:R-:W-:Y:S05]  /*8fb0*/  HMMA.16816.F32.BF16 R12, R136.reuse, R144, R12 ;  /* 0x00000090880c723c */ /* 0x040fea000004180c */
[----:B------:R-:W3:Y:S03]  /*8fc0*/  MUFU.EX2 R135, R159 ;  /* 0x0000009f00877308 */ /* 0x000ee60000000800 */
[C---:B------:R-:W-:Y:S01]  /*8fd0*/  HMMA.16816.F32.BF16 R16, R136.reuse, R146, R16 ;  /* 0x000000928810723c */ /* 0x040fe20000041810 */
[----:B------:R-:W4:Y:S03]  /*8fe0*/  LDSM.16.MT88.4 R144, [R242+0x800] ;  /* 0x00080000f290783b */ /* 0x000f260000004200 */
[C---:B--2---:R-:W-:Y:S01]  /*8ff0*/  FADD.FTZ R3, R0.reuse, R3 ;  /* 0x0000000300037221 */ /* 0x044fe20000010000 */
[----:B------:R-:W-:Y:S04]  /*9000*/  F2FP.BF16.PACK_AB R169, R0, R2 ;  /* 0x0000000200a9723e */ /* 0x000fe800000010ff */
[----:B------:R-:W-:Y:S03]  /*9010*/  LDSM.16.MT88.4 R152, [R239+0x1000] ;  /* 0x00100000ef98783b */ /* 0x000fe60000004200 */
[C---:B---3--:R-:W-:Y:S01]  /*9020*/  F2FP.BF16.PACK_AB R171, R134.reuse, R135 ;  /* 0x0000008786ab723e */ /* 0x048fe200000010ff */
[----:B------:R-:W-:Y:S01]  /*9030*/  FADD.FTZ R3, R135, R3 ;  /* 0x0000000387037221 */ /* 0x000fe20000010000 */
[----:B------:R-:W-:Y:S01]  /*9040*/  MOV R135, R133 ;  /* 0x0000008500877202 */ /* 0x000fe20000000f00 */
[C---:B-1----:R-:W-:Y:S03]  /*9050*/  HMMA.16816.F32.BF16 R20, R136.reuse, R140, R20 ;  /* 0x0000008c8814723c */ /* 0x042fe60000041814 */
[----:B------:R-:W-:Y:S01]  /*9060*/  FADD.FTZ R0, R134, R3 ;  /* 0x0000000386007221 */ /* 0x000fe20000010000 */
[----:B------:R-:W-:Y:S04]  /*9070*/  MOV R3, R156 ;  /* 0x0000009c00037202 */ /* 0x000fe80000000f00 */
[C---:B------:R-:W-:Y:S01]  /*9080*/  HMMA.16816.F32.BF16 R24, R136.reuse, R142, R24 ;  /* 0x0000008e8818723c */ /* 0x040fe20000041818 */
[----:B------:R-:W1:Y:S03]  /*9090*/  LDSM.16.MT88.4 R140, [R239+0x2000] ;  /* 0x00200000ef8c783b */ /* 0x000e660000004200 */
[----:B------:R-:W-:Y:S04]  /*90a0*/  IADD3 R2, R3, -0x1, RZ ;  /* 0xffffffff03027810 */ /* 0x000fe80007ffe0ff */
[C---:B----4-:R-:W-:Y:S01]  /*90b0*/  HMMA.16816.F32.BF16 R28, R136.reuse, R144, R28 ;  /* 0x00000090881c723c */ /* 0x050fe2000004181c */
[----:B------:R2:W-:Y:S04]  /*90c0*/  STL [R1+0x34], R0 ;  /* 0x0000340001007387 */ /* 0x0005e80000100800 */
[----:B------:R-:W3:Y:S03]  /*90d0*/  LDL R134, [R1+0x60] ;  /* 0x0000600001867983 */ /* 0x000ee60000100800 */
[C---:B------:R-:W-:Y:S01]  /*90e0*/  HMMA.16816.F32.BF16 R32, R136.reuse, R146, R32 ;  /* 0x000000928820723c */ /* 0x040fe20000041820 */
[----:B------:R-:W4:Y:S08]  /*90f0*/  LDSM.16.MT88.4 R144, [R241+0x2000] ;  /* 0x00200000f190783b */ /* 0x000f300000004200 */
[----:B------:R-:W-:Y:S03]  /*9100*/  STL [R1+0x20], R2 ;  /* 0x0000200201007387 */ /* 0x000fe60000100800 */
[----:B--2---:R-:W-:Y:S04]  /*9110*/  FADD.FTZ R0, R148, R150 ;  /* 0x0000009694007221 */ /* 0x004fe80000010000 */
[----:B------:R-:W-:Y:S01]  /*9120*/  FADD.FTZ R0, R176, R0 ;  /* 0x00000000b0007221 */ /* 0x000fe20000010000 */
[C---:B-1----:R-:W-:Y:S03]  /*9130*/  HMMA.16816.F32.BF16 R36, R136.reuse, R140, R36 ;  /* 0x0000008c8824723c */ /* 0x042fe60000041824 */
[----:B------:R-:W-:Y:S04]  /*9140*/  FADD.FTZ R0, R177, R0 ;  /* 0x00000000b1007221 */ /* 0x000fe80000010000 */
[----:B------:R-:W-:Y:S01]  /*9150*/  FADD.FTZ R0, R174, R0 ;  /* 0x00000000ae007221 */ /* 0x000fe20000010000 */
[C---:B------:R-:W-:Y:S01]  /*9160*/  HMMA.16816.F32.BF16 R40, R136.reuse, R142, R40 ;  /* 0x0000008e8828723c */ /* 0x040fe20000041828 */
[----:B------:R-:W1:Y:S03]  /*9170*/  LDSM.16.MT88.4 R140, [R240+0x2000] ;  /* 0x00200000f08c783b */ /* 0x000e660000004200 */
[----:B------:R-:W-:Y:S04]  /*9180*/  FADD.FTZ R0, R175, R0 ;  /* 0x00000000af007221 */ /* 0x000fe80000010000 */
[C---:B----4-:R-:W-:Y:S04]  /*9190*/  HMMA.16816.F32.BF16 R44, R136.reuse, R144, R44 ;  /* 0x00000090882c723c */ /* 0x050fe8000004182c */
[----:B------:R-:W-:Y:S04]  /*91a0*/  FADD.FTZ R0, R178, R0 ;  /* 0x00000000b2007221 */ /* 0x000fe80000010000 */
[C---:B------:R-:W-:Y:S01]  /*91b0*/  HMMA.16816.F32.BF16 R48, R136.reuse, R146, R48 ;  /* 0x000000928830723c */ /* 0x040fe20000041830 */
[----:B------:R-:W2:Y:S03]  /*91c0*/  LDSM.16.MT88.4 R144, [R242+0x2000] ;  /* 0x00200000f290783b */ /* 0x000ea60000004200 */
[----:B------:R-:W-:Y:S04]  /*91d0*/  FADD.FTZ R0, R179, R0 ;  /* 0x00000000b3007221 */ /* 0x000fe80000010000 */
[----:B------:R-:W-:Y:S01]  /*91e0*/  FADD.FTZ R0, R172, R0 ;  /* 0x00000000ac007221 */ /* 0x000fe20000010000 */
        /* <DEDUP_REMOVED lines=25> */
[C---:B------:R-:W-:Y:S08]  /*9380*/  HMMA.16816.F32.BF16 R120, R136.reuse, R142, R120 ;  /* 0x0000008e8878723c */ /* 0x040ff00000041878 */
[C---:B--2---:R-:W-:Y:S08]  /*9390*/  HMMA.16816.F32.BF16 R124, R136.reuse, R144, R124 ;  /* 0x00000090887c723c */ /* 0x044ff0000004187c */
[----:B------:R-:W-:Y:S01]  /*93a0*/  HMMA.16816.F32.BF16 R128, R136, R146, R128 ;  /* 0x000000928880723c */ /* 0x000fe20000041880 */
[----:B------:R-:W1:Y:S02]  /*93b0*/  LDSM.16.MT88.4 R144, [R241+0x1000] ;  /* 0x00100000f190783b */ /* 0x000e640000004200 */
[----:B---3--:R-:W-:Y:S01]  /*93c0*/  ISETP.GT.AND P0, PT, R3, R134, PT ;  /* 0x000000860300720c */ /* 0x008fe20003f04270 */
[----:B------:R-:W-:Y:S01]  /*93d0*/  FADD.FTZ R3, R173, R0 ;  /* 0x00000000ad037221 */ /* 0x000fe20000010000 */
[----:B------:R-:W-:Y:S02]  /*93e0*/  MOV R0, R2 ;  /* 0x0000000200007202 */ /* 0x000fe40000000f00 */
[----:B------:R-:W-:Y:S01]  /*93f0*/  MOV R134, R132 ;  /* 0x0000008400867202 */ /* 0x000fe20000000f00 */
[C---:B------:R-:W-:Y:S01]  /*9400*/  HMMA.16816.F32.BF16 R156, R168.reuse, R152, R4 ;  /* 0x00000098a89c723c */ /* 0x040fe20000041804 */
[----:B------:R-:W2:Y:S07]  /*9410*/  LDSM.16.MT88.4 R136, [R240+0x1000] ;  /* 0x00100000f088783b */ /* 0x000eae0000004200 */
[C---:B------:R-:W-:Y:S01]  /*9420*/  HMMA.16816.F32.BF16 R152, R168.reuse, R154, R8 ;  /* 0x0000009aa898723c */ /* 0x040fe20000041808 */
[----:B------:R-:W3:Y:S08]  /*9430*/  LDSM.16.MT88.4 R4, [R242+0x1000] ;  /* 0x00100000f204783b */ /* 0x000ef00000004200 */
[----:B------:R-:W4:Y:S08]  /*9440*/  LDSM.16.MT88.4 R8, [R239+0x2800] ;  /* 0x00280000ef08783b */ /* 0x000f300000004200 */
[----:B------:R-:W-:Y:S04]  /*9450*/  STL [R1+0x38], R3 ;  /* 0x0000380301007387 */ /* 0x000fe80000100800 */
[----:B------:R-:W-:Y:S01]  /*9460*/  STL [R1+0x1c], R0 ;  /* 0x00001c0001007387 */ /* 0x000fe20000100800 */
[C---:B-1----:R-:W-:Y:S03]  /*9470*/  HMMA.16816.F32.BF16 R148, R168.reuse, R144, R12 ;  /* 0x00000090a894723c */ /* 0x042fe6000004180c */
[----:B------:R-:W1:Y:S05]  /*9480*/  LDSM.16.MT88.4 R12, [R241+0x2800] ;  /* 0x00280000f10c783b */ /* 0x000e6a0000004200 */
        /* <DEDUP_REMOVED lines=40> */
.L_x_879:
[----:B------:R-:W2:Y:S04]  /*9710*/  LDL R2, [R1+0x3c] ;  /* 0x00003c0001027983 */ /* 0x000ea80000100800 */
[----:B------:R-:W2:Y:S02]  /*9720*/  LDL R0, [R1+0x20] ;  /* 0x0000200001007983 */ /* 0x000ea40000100800 */
[----:B--2---:R-:W-:-:S13]  /*9730*/  ISETP.GE.AND P0, PT, R0, R2, PT ;  /* 0x000000020000720c */ /* 0x004fda0003f06270 */
[----:B------:R-:W-:Y:S05]  /*9740*/  @!P0 BRA `(.L_x_885) ;  /* 0x00002d1000008947 */ /* 0x000fea0003800000 */
.L_x_888:
[----:B------:R-:W2:Y:S01]  /*9750*/  LDL R20, [R1+0x20] ;  /* 0x0000200001147983 */ /* 0x000ea20000100800 */
[----:B------:R-:W-:Y:S04]  /*9760*/  DEPBAR.LE SB0, 0x0 ;  /* 0x000080000000791a */ /* 0x000fe80000000000 */
[----:B------:R-:W-:Y:S01]  /*9770*/  WARPSYNC 0xffffffff ;  /* 0xffffffff00007948 */ /* 0x000fe20003800000 */
[----:B------:R-:W3:Y:S01]  /*9780*/  LDL.64 R6, [R1+0x58] ;  /* 0x0000580001067983 */ /* 0x000ee20000100a00 */
[----:B------:R-:W-:Y:S05]  /*9790*/  BSSY B0, `(.L_x_886) ;  /* 0x0000124000007945 */ /* 0x000fea0003800000 */
[----:B------:R-:W4:Y:S06]  /*97a0*/  LDL.64 R22, [R1+0x48] ;  /* 0x0000480001167983 */ /* 0x000f2c0000100a00 */
[----:B------:R-:W3:Y:S06]  /*97b0*/  LDL R135, [R1+0x2c] ;  /* 0x00002c0001877983 */ /* 0x000eec0000100800 */
[----:B------:R-:W4:Y:S06]  /*97c0*/  LDL R134, [R1] ;  /* 0x0000000001867983 */ /* 0x000f2c0000100800 */
[----:B------:R-:W4:Y:S06]  /*97d0*/  LDL R15, [R1+0x4] ;  /* 0x00000400010f7983 */ /* 0x000f2c0000100800 */
[----:B------:R-:W4:Y:S06]  /*97e0*/  LDL R21, [R1+0x18] ;  /* 0x0000180001157983 */ /* 0x000f2c0000100800 */
[----:B------:R-:W1:Y:S06]  /*97f0*/  S2R R2, SR_TID.X ;  /* 0x0000000000027919 */ /* 0x000e6c0000002100 */
[----:B------:R-:W-:Y:S06]  /*9800*/  BAR.SYNC.DEFER_BLOCKING 0x0 ;  /* 0x0000000000007b1d */ /* 0x000fec0000010000 */
[----:B------:R-:W2:Y:S06]  /*9810*/  LDSM.16.M88.4 R8, [R236] ;  /* 0x00000000ec08783b */ /* 0x000eac0000000200 */
[----:B------:R-:W2:Y:S06]  /*9820*/  LDSM.16.M88.4 R16, [R236+0x800] ;  /* 0x00080000ec10783b */ /* 0x000eac0000000200 */
[----:B------:R-:W2:Y:S06]  /*9830*/  LDSM.16.M88.4 R24, [R236+0x1000] ;  /* 0x00100000ec18783b */ /* 0x000eac0000000200 */
[----:B------:R-:W2:Y:S01]  /*9840*/  LDSM.16.M88.4 R168, [R243] ;  /* 0x00000000f3a8783b */ /* 0x000ea20000000200 */
[----:B-1----:R-:W-:Y:S11]  /*9850*/  ISETP.GT.AND P3, PT, R2, 0x7f, PT ;  /* 0x0000007f0200780c */ /* 0x002ff60003f64270 */
[----:B------:R-:W-:Y:S02]  /*9860*/  @!UPT UIADD3 URZ, URZ, URZ, URZ ;  /* 0x0000003f3f3ff290 */ /* 0x000fe4000fffe03f */
[----:B------:R-:W-:Y:S02]  /*9870*/  @!P3 MOV R4, c[0x0][0x208] ;  /* 0x000082000004ba02 */ /* 0x000fe40000000f00 */
[----:B------:R-:W-:Y:S02]  /*9880*/  @!P3 MOV R5, c[0x0][0x20c] ;  /* 0x000083000005ba02 */ /* 0x000fe40000000f00 */
[----:B--2---:R-:W-:Y:S01]  /*9890*/  SHF.R.S32.HI R0, RZ, 0x1f, R20 ;  /* 0x0000001fff007819 */ /* 0x004fe20000011414 */
[----:B------:R-:W-:Y:S04]  /*98a0*/  IMAD.WIDE.U32 R2, R20, c[0x0][0x208], RZ ;  /* 0x0000820014027a25 */ /* 0x000fe800078e00ff */
[----:B------:R-:W-:Y:S04]  /*98b0*/  IMAD R0, R0, c[0x0][0x208], RZ ;  /* 0x0000820000007a24 */ /* 0x000fe800078e02ff */
[----:B------:R-:W-:Y:S05]  /*98c0*/  IMAD R0, R20, c[0x0][0x20c], R0 ;  /* 0x0000830014007a24 */ /* 0x000fea00078e0200 */
[----:B------:R-:W-:Y:S01]  /*98d0*/  IADD3 R0, R3, R0, RZ ;  /* 0x0000000003007210 */ /* 0x000fe20007ffe0ff */
[----:B------:R-:W-:Y:S01]  /*98e0*/  IMAD.WIDE.U32 R2, R2, 0x30, RZ ;  /* 0x0000003002027825 */ /* 0x000fe200078e00ff */
[----:B---3--:R-:W-:Y:S03]  /*98f0*/  LOP3.LUT P4, RZ, R135, 0x2, RZ, 0xc0, !PT ;  /* 0x0000000287ff7812 */ /* 0x008fe6000788c0ff */
[----:B------:R-:W-:Y:S01]  /*9900*/  IMAD R0, R0, 0x30, RZ ;  /* 0x0000003000007824 */ /* 0x000fe200078e02ff */
[----:B------:R-:W-:Y:S04]  /*9910*/  IADD3 R12, P1, R6, R2, RZ ;  /* 0x00000002060c7210 */ /* 0x000fe80007f3e0ff */
[----:B------:R-:W-:Y:S01]  /*9920*/  IADD3 R0, R3, R0, RZ ;  /* 0x0000000003007210 */ /* 0x000fe20007ffe0ff */
[----:B----4-:R1:W2:Y:S01]  /*9930*/  LDSM.16.M88.4 R172, [R134] ;  /* 0x0000000086ac783b */ /* 0x0102a20000000200 */
[----:B------:R-:W-:Y:S02]  /*9940*/  @!P3 LEA R3, P0, R4, R2, 0x5 ;  /* 0x000000020403b211 */ /* 0x000fe400078028ff */
[----:B------:R-:W-:Y:S02]  /*9950*/  LEA R2, P2, R12, c[0x0][0x1f8], 0x1 ;  /* 0x00007e000c027a11 */ /* 0x000fe400078408ff */
[-C--:B------:R-:W-:Y:S01]  /*9960*/  IADD3.X R13, R0, R23.reuse, RZ, P1, !PT ;  /* 0x00000017000d7210 */ /* 0x080fe20000ffe4ff */
[----:B------:R3:W4:Y:S01]  /*9970*/  LDSM.16.M88.4 R176, [R15] ;  /* 0x000000000fb0783b */ /* 0x0007220000000200 */
[----:B------:R-:W-:Y:S02]  /*9980*/  @!P3 LEA.HI.X R14, R4, R0, R5, 0x5, P0 ;  /* 0x00000000040eb211 */ /* 0x000fe400000f2c05 */
[----:B------:R-:W-:Y:S02]  /*9990*/  @!P3 IADD3 R0, P1, R3, R6, RZ ;  /* 0x000000060300b210 */ /* 0x000fe40007f3e0ff */
[C---:B-----5:R-:W-:Y:S03]  /*99a0*/  HMMA.16816.F32.BF16 R4, R160.reuse, R8, RZ ;  /* 0x00000008a004723c */ /* 0x060fe600000418ff */
[----:B------:R-:W-:Y:S02]  /*99b0*/  LEA.HI.X R3, R12, c[0x0][0x1fc], R13, 0x1, P2 ;  /* 0x00007f000c037a11 */ /* 0x000fe400010f0c0d */
[----:B------:R-:W-:Y:S02]  /*99c0*/  LOP3.LUT P2, RZ, R135, 0x1, RZ, 0xc0, !PT ;  /* 0x0000000187ff7812 */ /* 0x000fe4000784c0ff */
[----:B------:R-:W-:Y:S01]  /*99d0*/  @!P3 IADD3.X R14, R14, R23, RZ, P1, !PT ;  /* 0x000000170e0eb210 */ /* 0x000fe20000ffe4ff */
[C---:B------:R-:W-:Y:S01]  /*99e0*/  HMMA.16816.F32.BF16 R8, R160.reuse, R10, RZ ;  /* 0x0000000aa008723c */ /* 0x040fe200000418ff */
[C---:B-1----:R-:W-:Y:S04]  /*99f0*/  @!P3 LEA R134, P0, R0.reuse, c[0x0][0x1f8], 0x1 ;  /* 0x00007e000086ba11 */ /* 0x042fe800078008ff */
[----:B------:R-:W-:Y:S03]  /*9a00*/  @!P3 LEA.HI.X R135, R0, c[0x0][0x1fc], R14, 0x1, P0 ;  /* 0x00007f000087ba11 */ /* 0x000fe600000f0c0e */
[C---:B---3--:R-:W-:Y:S02]  /*9a10*/  HMMA.16816.F32.BF16 R12, R160.reuse, R16, RZ ;  /* 0x00000010a00c723c */ /* 0x048fe400000418ff */
[----:B------:R-:W-:Y:S01]  /*9a20*/  @!PT LDS RZ, [RZ] ;  /* 0x00000000fffff984 */ /* 0x000fe20000000800 */
[----:B------:R-:W-:Y:S01]  /*9a30*/  @!PT LDS RZ, [RZ] ;  /* 0x00000000fffff984 */ /* 0x000fe20000000800 */
[----:B------:R-:W-:Y:S01]  /*9a40*/  @!PT LDS RZ, [RZ] ;  /* 0x00000000fffff984 */ /* 0x000fe20000000800 */
[----:B------:R1:W-:Y:S06]  /*9a50*/  LDGSTS.E.BYPASS.LTC128B.128 [R21+0x4080], [R2.64], !P2 ;  /* 0x0408000002157fae */ /* 0x0003ec000d101d46 */
[----:B------:R1:W-:Y:S01]  /*9a60*/  LDGSTS.E.BYPASS.LTC128B.128 [R21+0x5880], [R2.64+0x80], !P4 ;  /* 0x0588008002157fae */ /* 0x0003e2000e101d46 */
[C---:B------:R-:W-:Y:S05]  /*9a70*/  HMMA.16816.F32.BF16 R16, R160.reuse, R18, RZ ;  /* 0x00000012a010723c */ /* 0x040fea00000418ff */
[----:B------:R1:W-:Y:S06]  /*9a80*/  LDGSTS.E.BYPASS.LTC128B.128 [R21+0x7080], [R2.64+0x100], !P6 ;  /* 0x0708010002157fae */ /* 0x0003ec000f101d46 */
[----:B------:R1:W-:Y:S06]  /*9a90*/  LDGSTS.E.BYPASS.LTC128B.128 [R21+0x8880], [R2.64+0x180], !P5 ;  /* 0x0888018002157fae */ /* 0x0003ec000e901d46 */
[----:B------:R3:W-:Y:S06]  /*9aa0*/  @!P3 LDGSTS.E.BYPASS.LTC128B.128 [R21+0x5080], [R134.64], !P2 ;  /* 0x050800008615bfae */ /* 0x0007ec000d101d46 */
[----:B------:R3:W-:Y:S06]  /*9ab0*/  @!P3 LDGSTS.E.BYPASS.LTC128B.128 [R21+0x6880], [R134.64+0x80], !P4 ;  /* 0x068800808615bfae */ /* 0x0007ec000e101d46 */
[----:B------:R3:W-:Y:S06]  /*9ac0*/  @!P3 LDGSTS.E.BYPASS.LTC128B.128 [R21+0x8080], [R134.64+0x100], !P6 ;  /* 0x080801008615bfae */ /* 0x0007ec000f101d46 */
[----:B------:R3:W-:Y:S01]  /*9ad0*/  @!P3 LDGSTS.E.BYPASS.LTC128B.128 [R21+0x9880], [R134.64+0x180], !P5 ;  /* 0x098801808615bfae */ /* 0x0007e2000e901d46 */
[----:B-1----:R-:W-:Y:S05]  /*9ae0*/  MOV R3, R20 ;  /* 0x0000001400037202 */ /* 0x002fea0000000f00 */
[----:B------:R-:W0:Y:S01]  /*9af0*/  LDGDEPBAR ;  /* 0x00000000000079af */ /* 0x000e220000000000 */
[C---:B---3--:R-:W-:Y:S08]  /*9b00*/  HMMA.16816.F32.BF16 R20, R160.reuse, R24, RZ ;  /* 0x00000018a014723c */ /* 0x048ff000000418ff */
[----:B------:R-:W-:Y:S08]  /*9b10*/  HMMA.16816.F32.BF16 R24, R160, R26, RZ ;  /* 0x0000001aa018723c */ /* 0x000ff000000418ff */
[C---:B------:R-:W-:Y:S08]  /*9b20*/  HMMA.16816.F32.BF16 R4, R164.reuse, R168, R4 ;  /* 0x000000a8a404723c */ /* 0x040ff00000041804 */
[C---:B------:R-:W-:Y:S01]  /*9b30*/  HMMA.16816.F32.BF16 R8, R164.reuse, R170, R8 ;  /* 0x000000aaa408723c */ /* 0x040fe20000041808 */
[----:B------:R-:W1:Y:S07]  /*9b40*/  LDSM.16.M88.4 R168, [R238] ;  /* 0x00000000eea8783b */ /* 0x000e6e0000000200 */
[C---:B--2---:R-:W-:Y:S08]  /*9b50*/  HMMA.16816.F32.BF16 R12, R164.reuse, R172, R12 ;  /* 0x000000aca40c723c */ /* 0x044ff0000004180c */
        /* <DEDUP_REMOVED lines=125> */
[----:B------:R2:W3:Y:S04]  /*a330*/  MUFU.TANH R175, R0 ;  /* 0x0000000000af7308 */ /* 0x0004e80000002400 */
[----:B------:R-:W-:Y:S01]  /*a340*/  FMUL.FTZ R10, R10, c[0x0][0x320] ;  /* 0x0000c8000a0a7a20 */ /* 0x000fe20000410000 */
[C---:B-1----:R-:W-:Y:S05]  /*a350*/  HMMA.16816.F32.BF16 R12, R232.reuse, R168, R12 ;  /* 0x000000a8e80c723c */ /* 0x042fea000004180c */
[----:B------:R-:W1:Y:S03]  /*a360*/  MUFU.TANH R177, R10 ;  /* 0x0000000a00b17308 */ /* 0x000e660000002400 */
[C---:B------:R-:W-:Y:S04]  /*a370*/  HMMA.16816.F32.BF16 R16, R232.reuse, R170, R16 ;  /* 0x000000aae810723c */ /* 0x040fe80000041810 */
[----:B--2---:R-:W-:Y:S04]  /*a380*/  FMUL.FTZ R0, R5, c[0x0][0x320] ;  /* 0x0000c80005007a20 */ /* 0x004fe80000410000 */
[----:B------:R2:W4:Y:S08]  /*a390*/  MUFU.TANH R174, R0 ;  /* 0x0000000000ae7308 */ /* 0x0005300000002400 */
[----:B------:R-:W-:Y:S04]  /*a3a0*/  FMUL.FTZ R2, R13, c[0x0][0x320] ;  /* 0x0000c8000d027a20 */ /* 0x000fe80000410000 */
[----:B------:R-:W1:Y:S01]  /*a3b0*/  MUFU.TANH R134, R2 ;  /* 0x0000000200867308 */ /* 0x000e620000002400 */
[----:B--2---:R-:W-:Y:S09]  /*a3c0*/  FMUL.FTZ R0, R6, c[0x0][0x320] ;  /* 0x0000c80006007a20 */ /* 0x004ff20000410000 */
[----:B------:R2:W1:Y:S02]  /*a3d0*/  MUFU.TANH R178, R0 ;  /* 0x0000000000b27308 */ /* 0x0004640000002400 */
[----:B--2---:R-:W-:Y:S02]  /*a3e0*/  FMUL.FTZ R0, R7, c[0x0][0x320] ;  /* 0x0000c80007007a20 */ /* 0x004fe40000410000 */
[----:B------:R-:W2:Y:S01]  /*a3f0*/  LDSM.16.M88.4 R4, [R237+0x5800] ;  /* 0x00580000ed04783b */ /* 0x000ea20000000200 */
[----:B------:R-:W-:Y:S05]  /*a400*/  DEPBAR.LE SB0, 0x0 ;  /* 0x000080000000791a */ /* 0x000fea0000000000 */
[----:B------:R1:W1:Y:S01]  /*a410*/  MUFU.TANH R179, R0 ;  /* 0x0000000000b37308 */ /* 0x0002620000002400 */
[----:B------:R-:W-:Y:S01]  /*a420*/  BAR.SYNC.DEFER_BLOCKING 0x0 ;  /* 0x0000000000007b1d */ /* 0x000fe20000010000 */
[----:B-1----:R-:W-:Y:S05]  /*a430*/  FMUL.FTZ R0, R8, c[0x0][0x320] ;  /* 0x0000c80008007a20 */ /* 0x002fea0000410000 */
[----:B------:R-:W3:Y:S03]  /*a440*/  LDL R8, [R1+0x3c] ;  /* 0x00003c0001087983 */ /* 0x000ee60000100800 */
[----:B------:R1:W1:Y:S01]  /*a450*/  MUFU.TANH R173, R0 ;  /* 0x0000000000ad7308 */ /* 0x0002620000002400 */
[C---:B--2---:R-:W-:Y:S08]  /*a460*/  HMMA.16816.F32.BF16 R20, R232.reuse, R4, R20 ;  /* 0x00000004e814723c */ /* 0x044ff00000041814 */
[----:B------:R-:W-:Y:S04]  /*a470*/  HMMA.16816.F32.BF16 R24, R232, R6, R24 ;  /* 0x00000006e818723c */ /* 0x000fe80000041818 */
[----:B-1----:R-:W-:Y:S01]  /*a480*/  FMUL.FTZ R0, R9, c[0x0][0x320] ;  /* 0x0000c80009007a20 */ /* 0x002fe20000410000 */
[----:B------:R-:W-:Y:S03]  /*a490*/  MOV R9, R3 ;  /* 0x0000000300097202 */ /* 0x000fe60000000f00 */
[----:B------:R1:W2:Y:S01]  /*a4a0*/  MUFU.TANH R169, R0 ;  /* 0x0000000000a97308 */ /* 0x0002a20000002400 */
[----:B------:R-:W-:Y:S09]  /*a4b0*/  FMUL.FTZ R3, R11, c[0x0][0x320] ;  /* 0x0000c8000b037a20 */ /* 0x000ff20000410000 */
[----:B------:R-:W2:Y:S01]  /*a4c0*/  MUFU.TANH R176, R3 ;  /* 0x0000000300b07308 */ /* 0x000ea20000002400 */
[----:B-1----:R-:W-:Y:S09]  /*a4d0*/  FMUL.FTZ R0, R12, c[0x0][0x320] ;  /* 0x0000c8000c007a20 */ /* 0x002ff20000410000 */
        /* <DEDUP_REMOVED lines=26> */
[----:B---3--:R-:W-:Y:S01]  /*a680*/  ISETP.GT.AND P4, PT, R25, R8, PT ;  /* 0x000000081900720c */ /* 0x008fe20003f84270 */
[----:B-1----:R-:W-:Y:S08]  /*a690*/  FMUL.FTZ R0, R26, c[0x0][0x320] ;  /* 0x0000c8001a007a20 */ /* 0x002ff00000410000 */
[----:B------:R1:W3:Y:S02]  /*a6a0*/  MUFU.TANH R4, R0 ;  /* 0x0000000000047308 */ /* 0x0002e40000002400 */
        /* <DEDUP_REMOVED lines=36> */
[----:B------:R-:W-:Y:S02]  /*a8f0*/  @P1 LEA.HI.X R9, R5, c[0x0][0x1cc], R9, 0x1, P2 ;  /* 0x0000730005091a11 */ /* 0x000fe400010f0c09 */
[----:B------:R-:W-:Y:S11]  /*a900*/  LOP3.LUT P2, RZ, R19, 0x1, RZ, 0xc0, !PT ;  /* 0x0000000113ff7812 */ /* 0x000ff6000784c0ff */
[----:B------:R-:W-:Y:S02]  /*a910*/  @!UPT UIADD3 URZ, URZ, URZ, URZ ;  /* 0x0000003f3f3ff290 */ /* 0x000fe4000fffe03f */
        /* <DEDUP_REMOVED lines=11> */
.L_x_887:
[----:B--234-:R-:W-:Y:S05]  /*a9d0*/  BSYNC B0 ;  /* 0x0000000000007941 */ /* 0x01cfea0003800000 */
.L_x_886:
[----:B-1----:R-:W2:Y:S01]  /*a9e0*/  LDL.LU R9, [R1+0x38] ;  /* 0x0000380001097983 */ /* 0x002ea20000300800 */
        /* <DEDUP_REMOVED lines=36> */
[C---:B------:R-:W-:Y:S01]  /*ac30*/  FMUL.FTZ R13, R6.reuse, R149 ;  /* 0x00000095060d7220 */ /* 0x040fe20000410000 */
[----:B------:R-:W-:Y:S04]  /*ac40*/  MOV R149, R27 ;  /* 0x0000001b00957202 */ /* 0x000fe80000000f00 */
        /* <DEDUP_REMOVED lines=79> */
[C---:B------:R-:W-:Y:S02]  /*b140*/  FMUL.FTZ R5, R2.reuse, c[0x0][0x2d0] ;  /* 0x0000b40002057a20 */ /* 0x040fe40000410000 */
[----:B------:R-:W-:Y:S02]  /*b150*/  FADD.FTZ R0, -R2, R132 ;  /* 0x0000008402007221 */ /* 0x000fe40000010100 */
[--C-:B------:R-:W-:Y:S02]  /*b160*/  FFMA.FTZ R7, R179, c[0x0][0x2d0], -R5.reuse ;  /* 0x0000b400b3077a23 */ /* 0x100fe40000010805 */
[----:B------:R-:W-:Y:S02]  /*b170*/  FMUL.FTZ R0, R0, c[0x0][0x2d0] ;  /* 0x0000b40000007a20 */ /* 0x000fe40000410000 */
        /* <DEDUP_REMOVED lines=8> */
[----:B------:R-:W1:Y:S01]  /*b200*/  MUFU.EX2 R0, R0 ;  /* 0x0000000000007308 */ /* 0x000e620000000800 */
[--C-:B------:R-:W-:Y:S01]  /*b210*/  FFMA.FTZ R174, R135, c[0x0][0x2d0], -R5.reuse ;  /* 0x0000b40087ae7a23 */ /* 0x100fe20000010805 */
[----:B------:R-:W-:Y:S01]  /*b220*/  MOV R135, R21 ;  /* 0x0000001500877202 */ /* 0x000fe20000000f00 */
[C---:B------:R-:W-:Y:S01]  /*b230*/  FMUL.FTZ R21, R6.reuse, R141 ;  /* 0x0000008d06157220 */ /* 0x040fe20000410000 */
[----:B------:R-:W-:Y:S01]  /*b240*/  MOV R141, R25 ;  /* 0x00000019008d7202 */ /* 0x000fe20000000f00 */
[C---:B------:R-:W-:Y:S02]  /*b250*/  FMUL.FTZ R25, R6.reuse, R137 ;  /* 0x0000008906197220 */ /* 0x040fe40000410000 */
[--C-:B------:R-:W-:Y:S02]  /*b260*/  FFMA.FTZ R177, R17, c[0x0][0x2d0], -R5.reuse ;  /* 0x0000b40011b17a23 */ /* 0x100fe40000010805 */
[C---:B------:R-:W-:Y:S01]  /*b270*/  FMUL.FTZ R17, R6.reuse, R145 ;  /* 0x0000009106117220 */ /* 0x040fe20000410000 */
[----:B------:R-:W3:Y:S01]  /*b280*/  MUFU.EX2 R4, R8 ;  /* 0x0000000800047308 */ /* 0x000ee20000000800 */
[--C-:B------:R-:W-:Y:S01]  /*b290*/  FFMA.FTZ R176, R15, c[0x0][0x2d0], -R5.reuse ;  /* 0x0000b4000fb07a23 */ /* 0x100fe20000010805 */
[----:B------:R-:W-:Y:S01]  /*b2a0*/  MOV R145, R22 ;  /* 0x0000001600917202 */ /* 0x000fe20000000f00 */
[----:B------:R-:W-:Y:S02]  /*b2b0*/  FFMA.FTZ R179, R3, c[0x0][0x2d0], -R5 ;  /* 0x0000b40003b37a23 */ /* 0x000fe40000010805 */
[----:B------:R-:W-:Y:S01]  /*b2c0*/  FMUL.FTZ R5, R6, R157 ;  /* 0x0000009d06057220 */ /* 0x000fe20000410000 */
[----:B------:R-:W-:Y:S04]  /*b2d0*/  MOV R157, R26 ;  /* 0x0000001a009d7202 */ /* 0x000fe80000000f00 */
[----:B------:R-:W-:Y:S01]  /*b2e0*/  MUFU.EX2 R135, R135 ;  /* 0x0000008700877308 */ /* 0x000fe20000000800 */
[C---:B-1----:R-:W-:Y:S02]  /*b2f0*/  FMUL.FTZ R26, R0.reuse, R138 ;  /* 0x0000008a001a7220 */ /* 0x042fe40000410000 */
[C---:B------:R-:W-:Y:S02]  /*b300*/  FMUL.FTZ R27, R0.reuse, R139 ;  /* 0x0000008b001b7220 */ /* 0x040fe40000410000 */
[C---:B------:R-:W-:Y:S02]  /*b310*/  FMUL.FTZ R11, R0.reuse, R155 ;  /* 0x0000009b000b7220 */ /* 0x040fe40000410000 */
[C---:B------:R-:W-:Y:S02]  /*b320*/  FMUL.FTZ R18, R0.reuse, R146 ;  /* 0x0000009200127220 */ /* 0x040fe40000410000 */
[----:B------:R-:W-:Y:S01]  /*b330*/  FMUL.FTZ R19, R0, R147 ;  /* 0x0000009300137220 */ /* 0x000fe20000410000 */
[C---:B---3--:R-:W-:Y:S01]  /*b340*/  F2FP.BF16.PACK_AB R169, R7.reuse, R4 ;  /* 0x0000000407a9723e */ /* 0x048fe200000010ff */
[C---:B------:R-:W-:Y:S01]  /*b350*/  FMUL.FTZ R8, R6.reuse, R152 ;  /* 0x0000009806087220 */ /* 0x040fe20000410000 */
[----:B------:R-:W-:Y:S01]  /*b360*/  MOV R152, R24 ;  /* 0x0000001800987202 */ /* 0x000fe20000000f00 */
[----:B------:R-:W-:Y:S02]  /*b370*/  FMUL.FTZ R24, R6, R136 ;  /* 0x0000008806187220 */ /* 0x000fe40000410000 */
[----:B------:R-:W1:Y:S01]  /*b380*/  LDSM.16.MT88.4 R136, [R239] ;  /* 0x00000000ef88783b */ /* 0x000e620000004200 */
        /* <DEDUP_REMOVED lines=59> */
[C---:B------:R-:W-:Y:S01]  /*b740*/  FMUL.FTZ R4, R6.reuse, R156 ;  /* 0x0000009c06047220 */ /* 0x040fe20000410000 */
[----:B------:R-:W-:Y:S01]  /*b750*/  MOV R156, R20 ;  /* 0x00000014009c7202 */ /* 0x000fe20000000f00 */
[C---:B------:R-:W-:Y:S01]  /*b760*/  FMUL.FTZ R9, R6.reuse, R153 ;  /* 0x0000009906097220 */ /* 0x040fe20000410000 */
[----:B------:R-:W-:Y:S01]  /*b770*/  MOV R153, R23 ;  /* 0x0000001700997202 */ /* 0x000fe20000000f00 */
[----:B------:R-:W-:Y:S01]  /*b780*/  FMUL.FTZ R20, R6, R140 ;  /* 0x0000008c06147220 */ /* 0x000fe20000410000 */
[----:B------:R-:W-:Y:S01]  /*b790*/  MOV R140, R10 ;  /* 0x0000000a008c7202 */ /* 0x000fe20000000f00 */
[C---:B------:R-:W-:Y:S01]  /*b7a0*/  FMUL.FTZ R6, R0.reuse, R158 ;  /* 0x0000009e00067220 */ /* 0x040fe20000410000 */
[----:B------:R-:W-:Y:S01]  /*b7b0*/  MUFU.EX2 R134, R156 ;  /* 0x0000009c00867308 */ /* 0x000fe20000000800 */
[----:B------:R-:W2:Y:S01]  /*b7c0*/  LDL R158, [R1+0x8] ;  /* 0x00000800019e7983 */ /* 0x000ea20000100800 */
[C---:B------:R-:W-:Y:S02]  /*b7d0*/  FMUL.FTZ R23, R0.reuse, R143 ;  /* 0x0000008f00177220 */ /* 0x040fe40000410000 */
[C---:B------:R-:W-:Y:S01]  /*b7e0*/  FMUL.FTZ R10, R0.reuse, R154 ;  /* 0x0000009a000a7220 */ /* 0x040fe20000410000 */
[----:B------:R-:W-:Y:S01]  /*b7f0*/  MOV R154, R144 ;  /* 0x00000090009a7202 */ /* 0x000fe20000000f00 */
[----:B------:R-:W-:Y:S02]  /*b800*/  FADD.FTZ R3, R7, R3 ;  /* 0x0000000307037221 */ /* 0x000fe40000010000 */
        /* <DEDUP_REMOVED lines=13> */
[----:B------:R-:W4:Y:S07]  /*b8e0*/  MUFU.EX2 R156, R174 ;  /* 0x000000ae009c7308 */ /* 0x000f2e0000000800 */
[----:B------:R-:W-:Y:S03]  /*b8f0*/  LDSM.16.MT88.4 R144, [R241+0x800] ;  /* 0x00080000f190783b */ /* 0x000fe60000004200 */
[----:B------:R-:W5:Y:S01]  /*b900*/  MUFU.EX2 R157, R175 ;  /* 0x000000af009d7308 */ /* 0x000f620000000800 */
[----:B---3--:R-:W-:Y:S04]  /*b910*/  FADD.FTZ R0, R3, R0 ;  /* 0x0000000003007221 */ /* 0x008fe80000010000 */
[----:B------:R-:W-:Y:S05]  /*b920*/  FADD.FTZ R0, R135, R0 ;  /* 0x0000000087007221 */ /* 0x000fea0000010000 */
[----:B------:R3:W-:Y:S01]  /*b930*/  MUFU.EX2 R173, R179 ;  /* 0x000000b300ad7308 */ /* 0x0007e20000000800 */
[----:B------:R-:W-:Y:S01]  /*b940*/  FADD.FTZ R0, R134, R0 ;  /* 0x0000000086007221 */ /* 0x000fe20000010000 */
[----:B----4-:R-:W-:Y:S08]  /*b950*/  MOV R178, R156 ;  /* 0x0000009c00b27202 */ /* 0x010ff00000000f00 */
[----:B------:R-:W-:Y:S01]  /*b960*/  MUFU.EX2 R174, R177 ;  /* 0x000000b100ae7308 */ /* 0x000fe20000000800 */
[C---:B-1----:R-:W-:Y:S09]  /*b970*/  HMMA.16816.F32.BF16 R12, R168.reuse, R136, R12 ;  /* 0x00000088a80c723c */ /* 0x042ff2000004180c */
[----:B------:R5:W1:Y:S03]  /*b980*/  MUFU.EX2 R175, R176 ;  /* 0x000000b000af7308 */ /* 0x000a660000000800 */
[----:B---3--:R-:W-:Y:S01]  /*b990*/  MOV R179, R151 ;  /* 0x0000009700b37202 */ /* 0x008fe20000000f00 */
[C---:B------:R-:W-:Y:S01]  /*b9a0*/  HMMA.16816.F32.BF16 R16, R168.reuse, R138, R16 ;  /* 0x0000008aa810723c */ /* 0x040fe20000041810 */
[----:B------:R-:W3:Y:S02]  /*b9b0*/  LDSM.16.MT88.4 R136, [R240] ;  /* 0x00000000f088783b */ /* 0x000ee40000004200 */
[----:B-----5:R-:W-:Y:S05]  /*b9c0*/  MOV R176, R157 ;  /* 0x0000009d00b07202 */ /* 0x020fea0000000f00 */
[C---:B---3--:R-:W-:Y:S08]  /*b9d0*/  HMMA.16816.F32.BF16 R20, R168.reuse, R136, R20 ;  /* 0x00000088a814723c */ /* 0x048ff00000041814 */
[C---:B------:R-:W-:Y:S01]  /*b9e0*/  HMMA.16816.F32.BF16 R24, R168.reuse, R138, R24 ;  /* 0x0000008aa818723c */ /* 0x040fe20000041818 */
[----:B--2---:R2:W3:Y:S03]  /*b9f0*/  LDSM.16.MT88.4 R136, [R158] ;  /* 0x000000009e88783b */ /* 0x0044e60000004200 */
[----:B--2---:R-:W-:Y:S05]  /*ba00*/  MOV R158, R141 ;  /* 0x0000008d009e7202 */ /* 0x004fea0000000f00 */
[----:B------:R-:W-:Y:S03]  /*ba10*/  LDSM.16.MT88.4 R140, [R239+0x800] ;  /* 0x00080000ef8c783b */ /* 0x000fe60000004200 */
[----:B------:R-:W-:Y:S04]  /*ba20*/  MOV R177, R158 ;  /* 0x0000009e00b17202 */ /* 0x000fe80000000f00 */
[----:B------:R-:W-:Y:S01]  /*ba30*/  IADD3 R177, R177, -0x1, RZ ;  /* 0xffffffffb1b17810 */ /* 0x000fe20007ffe0ff */
[C---:B---3--:R-:W-:Y:S08]  /*ba40*/  HMMA.16816.F32.BF16 R28, R168.reuse, R136, R28 ;  /* 0x00000088a81c723c */ /* 0x048ff0000004181c */
        /* <DEDUP_REMOVED lines=38> */
[----:B------:R-:W-:Y:S03]  /*bcb0*/  MUFU.EX2 R132, R159 ;  /* 0x0000009f00847308 */ /* 0x000fe60000000800 */
[----:B------:R-:W-:Y:S01]  /*bcc0*/  F2FP.BF16.PACK_AB R137, R151, R149 ;  /* 0x000000959789723e */ /* 0x000fe200000010ff */
[----:B------:R-:W-:Y:S02]  /*bcd0*/  FADD.FTZ R3, R150, R148 ;  /* 0x0000009496037221 */ /* 0x000fe40000010000 */
[----:B------:R-:W-:Y:S02]  /*bce0*/  F2FP.BF16.PACK_AB R138, R134, R135 ;  /* 0x00000087868a723e */ /* 0x000fe400000010ff */
[----:B------:R-:W-:Y:S02]  /*bcf0*/  F2FP.BF16.PACK_AB R139, R157, R156 ;  /* 0x0000009c9d8b723e */ /* 0x000fe400000010ff */
[----:B------:R-:W2:Y:S01]  /*bd00*/  MUFU.EX2 R134, R154 ;  /* 0x0000009a00867308 */ /* 0x000ea20000000800 */
[----:B-1----:R-:W-:Y:S02]  /*bd10*/  F2FP.BF16.PACK_AB R169, R175, R174 ;  /* 0x000000aeafa9723e */ /* 0x002fe400000010ff */
[----:B------:R-:W-:Y:S02]  /*bd20*/  F2FP.BF16.PACK_AB R171, R173, R172 ;  /* 0x000000acadab723e */ /* 0x000fe400000010ff */
[C---:B------:R-:W-:Y:S05]  /*bd30*/  HMMA.16816.F32.BF16 R4, R136.reuse, R140, R4 ;  /* 0x0000008c8804723c */ /* 0x040fea0000041804 */
[----:B------:R-:W-:Y:S03]  /*bd40*/  MUFU.EX2 R135, R152 ;  /* 0x0000009800877308 */ /* 0x000fe60000000800 */
[C---:B------:R-:W-:Y:S01]  /*bd50*/  HMMA.16816.F32.BF16 R8, R136.reuse, R142, R8 ;  /* 0x0000008e8808723c */ /* 0x040fe20000041808 */
[----:B------:R-:W1:Y:S07]  /*bd60*/  LDSM.16.MT88.4 R140, [R240+0x800] ;  /* 0x00080000f08c783b */ /* 0x000e6e0000004200 */
[C---:B------:R-:W-:Y:S04]  /*bd70*/  HMMA.16816.F32.BF16 R12, R136.reuse, R144, R12 ;  /* 0x00000090880c723c */ /* 0x040fe8000004180c */
[----:B--2---:R-:W-:Y:S01]  /*bd80*/  F2FP.BF16.PACK_AB R168, R132, R134 ;  /* 0x0000008684a8723e */ /* 0x004fe200000010ff */
[----:B------:R-:W-:Y:S03]  /*bd90*/  FADD.FTZ R0, R134, R0 ;  /* 0x0000000086007221 */ /* 0x000fe60000010000 */
[C---:B------:R-:W-:Y:S01]  /*bda0*/  HMMA.16816.F32.BF16 R16, R136.reuse, R146, R16 ;  /* 0x000000928810723c */ /* 0x040fe20000041810 */
[----:B------:R-:W2:Y:S03]  /*bdb0*/  LDSM.16.MT88.4 R144, [R242+0x800] ;  /* 0x00080000f290783b */ /* 0x000ea60000004200 */
[----:B------:R-:W-:Y:S01]  /*bdc0*/  FADD.FTZ R0, R132, R0 ;  /* 0x0000000084007221 */ /* 0x000fe20000010000 */
[----:B------:R-:W-:Y:S03]  /*bdd0*/  MOV R132, R2 ;  /* 0x0000000200847202 */ /* 0x000fe60000000f00 */
        /* <DEDUP_REMOVED lines=36> */
[C---:B-1----:R-:W-:Y:S01]  /*c020*/  HMMA.16816.F32.BF16 R116, R136.reuse, R140, R116 ;  /* 0x0000008c8874723c */ /* 0x042fe20000041874 */
[----:B------:R1:W3:Y:S07]  /*c030*/  MUFU.EX2 R140, R153 ;  /* 0x00000099008c7308 */ /* 0x0002ee0000000800 */
[C---:B------:R-:W-:Y:S08]  /*c040*/  HMMA.16816.F32.BF16 R120, R136.reuse, R142, R120 ;  /* 0x0000008e8878723c */ /* 0x040ff00000041878 */
[C---:B--2---:R-:W-:Y:S08]  /*c050*/  HMMA.16816.F32.BF16 R124, R136.reuse, R144, R124 ;  /* 0x00000090887c723c */ /* 0x044ff0000004187c */
[----:B------:R-:W-:Y:S01]  /*c060*/  HMMA.16816.F32.BF16 R128, R136, R146, R128 ;  /* 0x000000928880723c */ /* 0x000fe20000041880 */
[----:B-1----:R-:W1:Y:S03]  /*c070*/  LDSM.16.MT88.4 R152, [R239+0x1000] ;  /* 0x00100000ef98783b */ /* 0x002e660000004200 */
[----:B---3--:R-:W-:Y:S01]  /*c080*/  FADD.FTZ R0, R140, R0 ;  /* 0x000000008c007221 */ /* 0x008fe20000010000 */
[C---:B------:R-:W-:Y:S03]  /*c090*/  F2FP.BF16.PACK_AB R170, R135.reuse, R140 ;  /* 0x0000008c87aa723e */ /* 0x040fe600000010ff */
[----:B------:R-:W-:Y:S01]  /*c0a0*/  FADD.FTZ R0, R135, R0 ;  /* 0x0000000087007221 */ /* 0x000fe20000010000 */
[----:B------:R-:W2:Y:S08]  /*c0b0*/  LDSM.16.MT88.4 R144, [R241+0x1000] ;  /* 0x00100000f190783b */ /* 0x000eb00000004200 */
[----:B------:R3:W-:Y:S04]  /*c0c0*/  STL [R1+0x38], R0 ;  /* 0x0000380001007387 */ /* 0x0007e80000100800 */
[----:B------:R-:W4:Y:S01]  /*c0d0*/  LDSM.16.MT88.4 R136, [R240+0x1000] ;  /* 0x00100000f088783b */ /* 0x000f220000004200 */
[C---:B-1----:R-:W-:Y:S07]  /*c0e0*/  HMMA.16816.F32.BF16 R156, R168.reuse, R152, R4 ;  /* 0x00000098a89c723c */ /* 0x042fee0000041804 */
[----:B------:R-:W1:Y:S01]  /*c0f0*/  LDSM.16.MT88.4 R4, [R242+0x1000] ;  /* 0x00100000f204783b */ /* 0x000e620000004200 */
[----:B---3--:R-:W-:Y:S01]  /*c100*/  FADD.FTZ R0, R149, R3 ;  /* 0x0000000395007221 */ /* 0x008fe20000010000 */
[C---:B------:R-:W-:Y:S06]  /*c110*/  HMMA.16816.F32.BF16 R152, R168.reuse, R154, R8 ;  /* 0x0000009aa898723c */ /* 0x040fec0000041808 */
[----:B------:R-:W3:Y:S01]  /*c120*/  LDSM.16.MT88.4 R8, [R239+0x2800] ;  /* 0x00280000ef08783b */ /* 0x000ee20000004200 */
[----:B------:R-:W-:Y:S01]  /*c130*/  FADD.FTZ R0, R179, R0 ;  /* 0x00000000b3007221 */ /* 0x000fe20000010000 */
[C---:B--2---:R-:W-:Y:S06]  /*c140*/  HMMA.16816.F32.BF16 R148, R168.reuse, R144, R12 ;  /* 0x00000090a894723c */ /* 0x044fec000004180c */
[----:B------:R-:W2:Y:S01]  /*c150*/  LDSM.16.MT88.4 R12, [R241+0x2800] ;  /* 0x00280000f10c783b */ /* 0x000ea20000004200 */
[----:B------:R-:W-:Y:S01]  /*c160*/  FADD.FTZ R0, R178, R0 ;  /* 0x00000000b2007221 */ /* 0x000fe20000010000 */
[C---:B------:R-:W-:Y:S04]  /*c170*/  HMMA.16816.F32.BF16 R144, R168.reuse, R146, R16 ;  /* 0x00000092a890723c */ /* 0x040fe80000041810 */
[----:B------:R-:W-:Y:S04]  /*c180*/  FADD.FTZ R0, R176, R0 ;  /* 0x00000000b0007221 */ /* 0x000fe80000010000 */
[C---:B----4-:R-:W-:Y:S04]  /*c190*/  HMMA.16816.F32.BF16 R140, R168.reuse, R136, R20 ;  /* 0x00000088a88c723c */ /* 0x050fe80000041814 */
[----:B------:R-:W-:Y:S04]  /*c1a0*/  FADD.FTZ R0, R174, R0 ;  /* 0x00000000ae007221 */ /* 0x000fe80000010000 */
[C---:B------:R-:W-:Y:S04]  /*c1b0*/  HMMA.16816.F32.BF16 R136, R168.reuse, R138, R24 ;  /* 0x0000008aa888723c */ /* 0x040fe80000041818 */
[----:B------:R-:W-:Y:S04]  /*c1c0*/  FADD.FTZ R0, R175, R0 ;  /* 0x00000000af007221 */ /* 0x000fe80000010000 */
[C---:B-1----:R-:W-:Y:S04]  /*c1d0*/  HMMA.16816.F32.BF16 R28, R168.reuse, R4, R28 ;  /* 0x00000004a81c723c */ /* 0x042fe8000004181c */
[----:B------:R-:W-:Y:S04]  /*c1e0*/  FADD.FTZ R0, R172, R0 ;  /* 0x00000000ac007221 */ /* 0x000fe80000010000 */
[C---:B------:R-:W-:Y:S01]  /*c1f0*/  HMMA.16816.F32.BF16 R32, R168.reuse, R6, R32 ;  /* 0x00000006a820723c */ /* 0x040fe20000041820 */
[----:B------:R-:W1:Y:S03]  /*c200*/  LDSM.16.MT88.4 R4, [R240+0x2800] ;  /* 0x00280000f004783b */ /* 0x000e660000004200 */
[----:B------:R-:W-:Y:S04]  /*c210*/  FADD.FTZ R0, R173, R0 ;  /* 0x00000000ad007221 */ /* 0x000fe80000010000 */
[C---:B---3--:R-:W-:Y:S01]  /*c220*/  HMMA.16816.F32.BF16 R36, R168.reuse, R8, R36 ;  /* 0x00000008a824723c */ /* 0x048fe20000041824 */
[----:B------:R-:W-:Y:S04]  /*c230*/  STL [R1+0x34], R0 ;  /* 0x0000340001007387 */ /* 0x000fe80000100800 */
[----:B------:R-:W-:Y:S03]  /*c240*/  STL [R1+0x20], R177 ;  /* 0x000020b101007387 */ /* 0x000fe60000100800 */
[C---:B------:R-:W-:Y:S01]  /*c250*/  HMMA.16816.F32.BF16 R40, R168.reuse, R10, R40 ;  /* 0x0000000aa828723c */ /* 0x040fe20000041828 */
[----:B------:R-:W3:Y:S07]  /*c260*/  LDSM.16.MT88.4 R8, [R242+0x2800] ;  /* 0x00280000f208783b */ /* 0x000eee0000004200 */
[C---:B--2---:R-:W-:Y:S08]  /*c270*/  HMMA.16816.F32.BF16 R44, R168.reuse, R12, R44 ;  /* 0x0000000ca82c723c */ /* 0x044ff0000004182c */
        /* <DEDUP_REMOVED lines=24> */
[C---:B------:R-:W-:Y:S08]  /*c400*/  HMMA.16816.F32.BF16 R112, R168.reuse, R10, R112 ;  /* 0x0000000aa870723c */ /* 0x040ff00000041870 */
[C---:B--2---:R-:W-:Y:S08]  /*c410*/  HMMA.16816.F32.BF16 R116, R168.reuse, R12, R116 ;  /* 0x0000000ca874723c */ /* 0x044ff00000041874 */
[C---:B------:R-:W-:Y:S08]  /*c420*/  HMMA.16816.F32.BF16 R120, R168.reuse, R14, R120 ;  /* 0x0000000ea878723c */ /* 0x040ff00000041878 */
[C---:B-1----:R-:W-:Y:S08]  /*c430*/  HMMA.16816.F32.BF16 R124, R168.reuse, R4, R124 ;  /* 0x00000004a87c723c */ /* 0x042ff0000004187c */
[----:B------:R-:W-:Y:S01]  /*c440*/  HMMA.16816.F32.BF16 R128, R168, R6, R128 ;  /* 0x00000006a880723c */ /* 0x000fe20000041880 */
[----:B------:R-:W-:-:S07]  /*c450*/  @P4 BRA `(.L_x_888) ;  /* 0xffffd2f000004947 */ /* 0x000fce000383ffff */
.L_x_885:
[----:B------:R-:W-:Y:S07]  /*c460*/  @!UPT UIADD3 URZ, URZ, URZ, URZ ;  /* 0x0000003f3f3ff290 */ /* 0x000fee000fffe03f */
[----:B------:R-:W-:Y:S02]  /*c470*/  MOV R7, 0x1f ;  /* 0x0000001f00077802 */ /* 0x000fe40000000f00 */
[----:B------:R-:W-:Y:S01]  /*c480*/  MOV R6, 0xffffffff ;  /* 0xffffffff00067802 */ /* 0x000fe20000000f00 */
[----:B------:R-:W-:Y:S06]  /*c490*/  BRA.DIV ~URZ, `(.L_x_889) ;  /* 0x000060727f007947 */ /* 0x000fec000b800000 */
[----:B------:R-:W2:Y:S04]  /*c4a0*/  LDL R2, [R1+0x38] ;  /* 0x0000380001027983 */ /* 0x000ea80000100800 */
[----:B--2---:R1:W2:Y:S02]  /*c4b0*/  SHFL.BFLY PT, R0, R2, 0x2, 0x1f ;  /* 0x0c401f0002007f89 */ /* 0x0042a400000e0000 */
.L_x_956:
        /* <DEDUP_REMOVED lines=9> */
.L_x_957:
        /* <DEDUP_REMOVED lines=36> */
[C---:B-----5:R-:W-:Y:S02]  /*c790*/  FMUL.FTZ R160, R2.reuse, R32 ;  /* 0x0000002002a07220 */ /* 0x060fe40000410000 */
        /* <DEDUP_REMOVED lines=112> */
.L_x_876:
        /* <DEDUP_REMOVED lines=19> */
.L_x_892:
[----:B--2---:R-:W-:Y:S05]  /*cfd0*/  BSYNC B0 ;  /* 0x0000000000007941 */ /* 0x004fea0003800000 */
.L_x_891:
[----:B------:R-:W2:Y:S01]  /*cfe0*/  LDL.64 R2, [R1+0x70] ;  /* 0x0000700001027983 */ /* 0x000ea20000100a00 */
[----:B------:R-:W-:Y:S01]  /*cff0*/  PRMT R0, R0, 0x9910, RZ ;  /* 0x0000991000007816 */ /* 0x000fe200000000ff */
[----:B------:R-:W-:Y:S01]  /*d000*/  BSSY B1, `(.L_x_893) ;  /* 0x0000403000017945 */ /* 0x000fe20003800000 */
[----:B-----5:R-:W-:Y:S02]  /*d010*/  IMAD.MOV.U32 R103, RZ, RZ, R6 ;  /* 0x000000ffff677224 */ /* 0x020fe400078e0006 */
[----:B------:R-:W-:Y:S02]  /*d020*/  ISETP.NE.AND P0, PT, R0, RZ, PT ;  /* 0x000000ff0000720c */ /* 0x000fe40003f05270 */
[----:B--2---:R-:W-:-:S11]  /*d030*/  IADD3 R14, R2, 0x40, RZ ;  /* 0x00000040020e7810 */ /* 0x004fd60007ffe0ff */
[----:B------:R-:W-:Y:S05]  /*d040*/  @!P0 BRA `(.L_x_894) ;  /* 0x000030b000008947 */ /* 0x000fea0003800000 */
[----:B------:R-:W2:Y:S04]  /*d050*/  LDL R13, [R1+0xa8] ;  /* 0x0000a800010d7983 */ /* 0x000ea80000100800 */
[----:B------:R-:W3:Y:S04]  /*d060*/  LDL R12, [R1+0xac] ;  /* 0x0000ac00010c7983 */ /* 0x000ee80000100800 */
[----:B------:R-:W4:Y:S04]  /*d070*/  LDL R11, [R1+0xb4] ;  /* 0x0000b400010b7983 */ /* 0x000f280000100800 */
[----:B------:R-:W4:Y:S04]  /*d080*/  LDL R9, [R1+0xb0] ;  /* 0x0000b00001097983 */ /* 0x000f280000100800 */
[----:B------:R-:W4:Y:S04]  /*d090*/  LDL R7, [R1+0xc4] ;  /* 0x0000c40001077983 */ /* 0x000f280000100800 */
[----:B-1----:R-:W4:Y:S04]  /*d0a0*/  LDL R6, [R1+0xbc] ;  /* 0x0000bc0001067983 */ /* 0x002f280000100800 */
        /* <DEDUP_REMOVED lines=102> */
[----:B---3--:R-:W-:Y:S02]  /*d710*/  F2FP.BF16.PACK_AB R4, R95, R94 ;  /* 0x0000005e5f04723e */ /* 0x008fe400000010ff */
[----:B----4-:R-:W-:-:S03]  /*d720*/  F2FP.BF16.PACK_AB R2, R83, R82 ;  /* 0x000000525302723e */ /* 0x010fc600000010ff */
[----:B------:R2:W-:Y:S04]  /*d730*/  STS [R10+0x8400], R4 ;  /* 0x008400040a007388 */ /* 0x0005e80000000800 */
[----:B------:R3:W-:Y:S04]  /*d740*/  STS [R13+0xc000], R3 ;  /* 0x00c000030d007388 */ /* 0x0007e80000000800 */
[----:B------:R4:W-:Y:S01]  /*d750*/  STS [R13+0xc400], R2 ;  /* 0x00c400020d007388 */ /* 0x0009e20000000800 */
[----:B-1----:R-:W-:-:S05]  /*d760*/  F2FP.BF16.PACK_AB R0, R101, R100 ;  /* 0x000000646500723e */ /* 0x002fca00000010ff */
[----:B------:R1:W-:Y:S01]  /*d770*/  STS [R12+0xc000], R0 ;  /* 0x00c000000c007388 */ /* 0x0003e20000000800 */
[----:B--2---:R-:W-:Y:S02]  /*d780*/  F2FP.BF16.PACK_AB R4, R105, R104 ;  /* 0x000000686904723e */ /* 0x004fe400000010ff */
[----:B---3--:R-:W-:Y:S02]  /*d790*/  F2FP.BF16.PACK_AB R3, R107, R106 ;  /* 0x0000006a6b03723e */ /* 0x008fe400000010ff */
[----:B----4-:R-:W-:-:S03]  /*d7a0*/  F2FP.BF16.PACK_AB R2, R115, R114 ;  /* 0x000000727302723e */ /* 0x010fc600000010ff */
[----:B------:R2:W-:Y:S04]  /*d7b0*/  STS [R12+0xc400], R3 ;  /* 0x00c400030c007388 */ /* 0x0005e80000000800 */
[----:B------:R3:W-:Y:S01]  /*d7c0*/  STS [R11+0xc000], R4 ;  /* 0x00c000040b007388 */ /* 0x0007e20000000800 */
[----:B-1----:R-:W-:-:S05]  /*d7d0*/  F2FP.BF16.PACK_AB R0, R111, R110 ;  /* 0x0000006e6f00723e */ /* 0x002fca00000010ff */
[----:B------:R1:W-:Y:S01]  /*d7e0*/  STS [R11+0xc400], R0 ;  /* 0x00c400000b007388 */ /* 0x0003e20000000800 */
[----:B--2---:R-:W-:-:S05]  /*d7f0*/  F2FP.BF16.PACK_AB R3, R109, R108 ;  /* 0x0000006c6d03723e */ /* 0x004fca00000010ff */
[----:B------:R2:W-:Y:S01]  /*d800*/  STS [R9+0xc000], R3 ;  /* 0x00c0000309007388 */ /* 0x0005e20000000800 */
[----:B---3--:R-:W-:-:S03]  /*d810*/  F2FP.BF16.PACK_AB R4, R99, R98 ;  /* 0x000000626304723e */ /* 0x008fc600000010ff */
[----:B------:R3:W-:Y:S01]  /*d820*/  STS [R9+0xc400], R2 ;  /* 0x00c4000209007388 */ /* 0x0007e20000000800 */
[----:B-1----:R-:W-:-:S05]  /*d830*/  F2FP.BF16.PACK_AB R0, R189, R188 ;  /* 0x000000bcbd00723e */ /* 0x002fca00000010ff */
[----:B------:R1:W-:Y:S04]  /*d840*/  STS [R7+0xc000], R0 ;  /* 0x00c0000007007388 */ /* 0x0003e80000000800 */
[----:B------:R4:W-:Y:S01]  /*d850*/  STS [R7+0xc400], R4 ;  /* 0x00c4000407007388 */ /* 0x0009e20000000800 */
[----:B--2---:R-:W-:Y:S02]  /*d860*/  F2FP.BF16.PACK_AB R3, R91, R90 ;  /* 0x0000005a5b03723e */ /* 0x004fe400000010ff */
[----:B---3--:R-:W-:Y:S01]  /*d870*/  F2FP.BF16.PACK_AB R2, R113, R112 ;  /* 0x000000707102723e */ /* 0x008fe200000010ff */
[----:B------:R-:W2:Y:S01]  /*d880*/  LDL.LU R9, [R1+0x80] ;  /* 0x0000800001097983 */ /* 0x000ea20000300800 */
[----:B------:R-:W-:Y:S01]  /*d890*/  ISETP.NE.U32.AND P0, PT, RZ, c[0x0][0x508], PT ;  /* 0x00014200ff007a0c */ /* 0x000fe20003f05070 */
[----:B------:R-:W-:-:S03]  /*d8a0*/  IMAD.MOV.U32 R15, RZ, RZ, c[0x0][0x388] ;  /* 0x0000e200ff0f7624 */ /* 0x000fc600078e00ff */
[----:B------:R-:W-:Y:S02]  /*d8b0*/  ISETP.NE.AND.EX P1, PT, RZ, c[0x0][0x50c], PT, P0 ;  /* 0x00014300ff007a0c */ /* 0x000fe40003f25300 */
[----:B-1----:R-:W-:Y:S01]  /*d8c0*/  F2FP.BF16.PACK_AB R0, R187, R186 ;  /* 0x000000babb00723e */ /* 0x002fe200000010ff */
[----:B----4-:R-:W-:-:S04]  /*d8d0*/  IMAD.MOV.U32 R4, RZ, RZ, 0x4 ;  /* 0x00000004ff047424 */ /* 0x010fc800078e00ff */
[----:B------:R1:W-:Y:S01]  /*d8e0*/  STS [R6+0xc000], R0 ;  /* 0x00c0000006007388 */ /* 0x0003e20000000800 */
[----:B------:R-:W-:-:S03]  /*d8f0*/  SHF.R.S32.HI R7, RZ, 0x1f, R8 ;  /* 0x0000001fff077819 */ /* 0x000fc60000011408 */
[----:B------:R3:W-:Y:S04]  /*d900*/  STS [R6+0xc400], R3 ;  /* 0x00c4000306007388 */ /* 0x0007e80000000800 */
[----:B------:R4:W-:Y:S01]  /*d910*/  STS [R5+0xc000], R2 ;  /* 0x00c0000205007388 */ /* 0x0009e20000000800 */
[----:B-1----:R-:W-:Y:S02]  /*d920*/  F2FP.BF16.PACK_AB R0, R87, R86 ;  /* 0x000000565700723e */ /* 0x002fe400000010ff */
[----:B---3--:R-:W-:-:S03]  /*d930*/  F2FP.BF16.PACK_AB R3, R77, R76 ;  /* 0x0000004c4d03723e */ /* 0x008fc600000010ff */
[----:B------:R1:W-:Y:S01]  /*d940*/  STS [R5+0xc400], R0 ;  /* 0x00c4000005007388 */ /* 0x0003e20000000800 */
[----:B------:R-:W-:Y:S02]  /*d950*/  F2FP.BF16.PACK_AB R6, R79, R78 ;  /* 0x0000004e4f06723e */ /* 0x000fe400000010ff */
[C---:B----4-:R-:W-:Y:S01]  /*d960*/  @P1 LEA R2, P0, R8.reuse, c[0x0][0x508], 0x2 ;  /* 0x0001420008021a11 */ /* 0x050fe200078010ff */
[----:B------:R3:W-:Y:S04]  /*d970*/  STS [R10+0xc000], R3 ;  /* 0x00c000030a007388 */ /* 0x0007e80000000800 */
[----:B------:R4:W-:Y:S01]  /*d980*/  STS [R10+0xc400], R6 ;  /* 0x00c400060a007388 */ /* 0x0009e20000000800 */
[----:B-1----:R-:W-:Y:S02]  /*d990*/  IMAD.MOV.U32 R0, RZ, RZ, RZ ;  /* 0x000000ffff007224 */ /* 0x002fe400078e00ff */
[C---:B------:R-:W-:Y:S01]  /*d9a0*/  IMAD.WIDE R4, R8.reuse, R4, c[0x0][0x500] ;  /* 0x0001400008047625 */ /* 0x040fe200078e0204 */
[----:B------:R-:W-:Y:S01]  /*d9b0*/  BAR.SYNC.DEFER_BLOCKING 0x1, 0x100 ;  /* 0x0044000000007b1d */ /* 0x000fe20000010000 */
[----:B---3--:R-:W-:-:S05]  /*d9c0*/  @P1 LEA.HI.X R3, R8, c[0x0][0x50c], R7, 0x2, P0 ;  /* 0x0001430008031a11 */ /* 0x008fca00000f1407 */
[----:B------:R4:W5:Y:S04]  /*d9d0*/  @P2 LDG.E R0, [R4.64] ;  /* 0x0000000604002981 */ /* 0x000968000c1e1900 */
[----:B------:R1:W5:Y:S01]  /*d9e0*/  @P1 LDG.E R15, [R2.64] ;  /* 0x00000006020f1981 */ /* 0x000362000c1e1900 */
[----:B--2---:R-:W-:-:S04]  /*d9f0*/  ISETP.NE.AND P0, PT, R9, RZ, PT ;  /* 0x000000ff0900720c */ /* 0x004fc80003f05270 */
[----:B-1----:R-:W-:Y:S01]  /*da00*/  SEL R3, R9, c[0x0][0x3d4], P0 ;  /* 0x0000f50009037a07 */ /* 0x002fe20000000000 */
[----:B------:R-:W-:Y:S05]  /*da10*/  @P1 BRA `(.L_x_895) ;  /* 0x0000004000001947 */ /* 0x000fea0003800000 */
[----:B----4-:R-:W-:Y:S05]  /*da20*/  @!P2 BRA `(.L_x_895) ;  /* 0x000000300000a947 */ /* 0x010fea0003800000 */
[----:B------:R1:W2:Y:S04]  /*da30*/  LDG.E R2, [R4.64] ;  /* 0x0000000604027981 */ /* 0x0002a8000c1e1900 */
[----:B-1----:R-:W2:Y:S02]  /*da40*/  LDG.E R4, [R4.64+0x4] ;  /* 0x0000040604047981 */ /* 0x002ea4000c1e1900 */
[----:B--2--5:R-:W-:Y:S02]  /*da50*/  IADD3 R15, -R2, R4, RZ ;  /* 0x00000004020f7210 */ /* 0x024fe40007ffe1ff */
.L_x_895:
[----:B----4-:R-:W2:Y:S04]  /*da60*/  LDL R6, [R1+0xcc] ;  /* 0x0000cc0001067983 */ /* 0x010ea80000100800 */
[----:B------:R-:W2:Y:S04]  /*da70*/  LDL R119, [R1+0x9c] ;  /* 0x00009c0001777983 */ /* 0x000ea80000100800 */
[----:B------:R-:W3:Y:S04]  /*da80*/  LDL R21, [R1+0x98] ;  /* 0x0000980001157983 */ /* 0x000ee80000100800 */
[----:B------:R-:W4:Y:S04]  /*da90*/  LDL R23, [R1+0xc8] ;  /* 0x0000c80001177983 */ /* 0x000f280000100800 */
[----:B------:R-:W4:Y:S01]  /*daa0*/  LDL R24, [R1+0xd4] ;  /* 0x0000d40001187983 */ /* 0x000f220000100800 */
[----:B------:R-:W-:Y:S01]  /*dab0*/  IMAD.MOV.U32 R10, RZ, RZ, 0x368 ;  /* 0x00000368ff0a7424 */ /* 0x000fe200078e00ff */
[----:B------:R-:W-:-:S04]  /*dac0*/  ISETP.GT.AND P2, PT, R3, 0x1, PT ;  /* 0x000000010300780c */ /* 0x000fc80003f44270 */
[----:B------:R-:W-:-:S04]  /*dad0*/  SEL R10, R10, 0x328, P2 ;  /* 0x000003280a0a7807 */ /* 0x000fc80001000000 */
[----:B------:R-:W1:Y:S08]  /*dae0*/  LDC.64 R4, c[0x0][R10+0x170] ;  /* 0x00005c000a047b82 */ /* 0x000e700000000a00 */
[----:B------:R-:W3:Y:S08]  /*daf0*/  LDC.64 R12, c[0x0][R10+0x168] ;  /* 0x00005a000a0c7b82 */ /* 0x000ef00000000a00 */
[----:B------:R1:W2:Y:S08]  /*db00*/  LDC.64 R16, c[0x0][R10+0x178] ;  /* 0x00005e000a107b82 */ /* 0x0002b00000000a00 */
[----:B------:R1:W2:Y:S01]  /*db10*/  LDC.64 R18, c[0x0][R10+0x160] ;  /* 0x000058000a127b82 */ /* 0x0002a20000000a00 */
[----:B------:R-:W-:Y:S01]  /*db20*/  IMAD.MOV.U32 R2, RZ, RZ, c[0x0][0x4e8] ;  /* 0x00013a00ff027624 */ /* 0x000fe200078e00ff */
[----:B------:R-:W-:-:S04]  /*db30*/  ISETP.NE.U32.AND P0, PT, RZ, c[0x0][0x500], PT ;  /* 0x00014000ff007a0c */ /* 0x000fc80003f05070 */
[----:B------:R-:W-:Y:S02]  /*db40*/  ISETP.NE.AND P3, PT, R2, 0x1, PT ;  /* 0x000000010200780c */ /* 0x000fe40003f65270 */
[----:B------:R-:W-:-:S04]  /*db50*/  ISETP.NE.AND.EX P0, PT, RZ, c[0x0][0x504], PT, P0 ;  /* 0x00014100ff007a0c */ /* 0x000fc80003f05300 */
[----:B------:R-:W-:Y:S02]  /*db60*/  SEL R8, R8, RZ, !P0 ;  /* 0x000000ff08087207 */ /* 0x000fe40004000000 */
[----:B------:R-:W-:Y:S01]  /*db70*/  SEL R7, R7, RZ, !P0 ;  /* 0x000000ff07077207 */ /* 0x000fe20004000000 */
[----:B------:R-:W2:Y:S02]  /*db80*/  S2R R25, SR_TID.X ;  /* 0x0000000000197919 */ /* 0x000ea40000002100 */
[----:B-1----:R-:W-:-:S04]  /*db90*/  IMAD R2, R5, R8, RZ ;  /* 0x0000000805027224 */ /* 0x002fc800078e02ff */
[C---:B------:R-:W-:Y:S02]  /*dba0*/  IMAD R11, R4.reuse, R7, R2 ;  /* 0x00000007040b7224 */ /* 0x040fe400078e0202 */
[----:B------:R-:W-:-:S04]  /*dbb0*/  IMAD.WIDE.U32 R4, R4, R8, RZ ;  /* 0x0000000804047225 */ /* 0x000fc800078e00ff */
[----:B--2---:R-:W-:-:S04]  /*dbc0*/  IMAD.IADD R9, R6, 0x1, R119 ;  /* 0x0000000106097824 */ /* 0x004fc800078e0277 */
        /* <DEDUP_REMOVED lines=28> */
[C---:B------:R-:W-:Y:S02]  /*dd90*/  LEA R4, P0, R2.reuse, R4, 0x2 ;  /* 0x0000000402047211 */ /* 0x040fe400078010ff */
        /* <DEDUP_REMOVED lines=21> */
[----:B------:R-:W2:Y:S04]  /*def0*/  LDL R11, [R1+0x18] ;  /* 0x00001800010b7983 */ /* 0x000ea80000100800 */
[----:B------:R-:W3:Y:S01]  /*df00*/  S2R R24, SR_TID.X ;  /* 0x0000000000187919 */ /* 0x000ee20000002100 */
[----:B------:R-:W-:Y:S02]  /*df10*/  IMAD R10, R10, c[0x0][0x3a0], RZ ;  /* 0x0000e8000a0a7a24 */ /* 0x000fe400078e02ff */
[----:B------:R-:W-:-:S04]  /*df20*/  IMAD.WIDE.U32 R2, R0, c[0x0][0x3a0], RZ ;  /* 0x0000e80000027a25 */ /* 0x000fc800078e00ff */
[----:B------:R-:W-:Y:S01]  /*df30*/  IMAD R0, R0, c[0x0][0x3a4], R10 ;  /* 0x0000e90000007a24 */ /* 0x000fe200078e020a */
[--C-:B---3--:R-:W-:Y:S02]  /*df40*/  SHF.R.S32.HI R23, RZ, 0x1f, R24.reuse ;  /* 0x0000001fff177819 */ /* 0x108fe40000011418 */
[----:B------:R-:W-:Y:S02]  /*df50*/  SHF.R.S32.HI R118, RZ, 0x1f, R24 ;  /* 0x0000001fff767819 */ /* 0x000fe40000011418 */
[-C--:B------:R-:W-:Y:S02]  /*df60*/  LEA.HI R23, R23, R24.reuse, RZ, 0x3 ;  /* 0x0000001817177211 */ /* 0x080fe400078f18ff */
[----:B------:R-:W-:Y:S02]  /*df70*/  LEA.HI R118, R118, R24, RZ, 0x3 ;  /* 0x0000001876767211 */ /* 0x000fe400078f18ff */
[----:B------:R-:W-:Y:S02]  /*df80*/  LOP3.LUT R23, R23, 0xfffffff8, RZ, 0xc0, !PT ;  /* 0xfffffff817177812 */ /* 0x000fe400078ec0ff */
[----:B------:R-:W-:-:S02]  /*df90*/  SHF.R.S32.HI R118, RZ, 0x3, R118 ;  /* 0x00000003ff767819 */ /* 0x000fc40000011476 */
[----:B------:R-:W-:-:S04]  /*dfa0*/  IADD3 R23, -R23, R24, RZ ;  /* 0x0000001817177210 */ /* 0x000fc80007ffe1ff */
[----:B-1----:R-:W-:Y:S01]  /*dfb0*/  LEA R4, R23, R118, 0x5 ;  /* 0x0000007617047211 */ /* 0x002fe200078e28ff */
[----:B------:R-:W-:-:S03]  /*dfc0*/  IMAD.IADD R3, R3, 0x1, R0 ;  /* 0x0000000103037824 */ /* 0x000fc600078e0200 */
[----:B------:R-:W-:Y:S01]  /*dfd0*/  IADD3 R4, R119, R4, RZ ;  /* 0x0000000477047210 */ /* 0x000fe20007ffe0ff */
[----:B------:R-:W-:Y:S01]  /*dfe0*/  IMAD.WIDE.U32 R2, R21, c[0x0][0x3e8], R2 ;  /* 0x0000fa0015027a25 */ /* 0x000fe200078e0002 */
[----:B------:R-:W-:-:S03]  /*dff0*/  SHF.R.S32.HI R5, RZ, 0x1f, R8 ;  /* 0x0000001fff057819 */ /* 0x000fc60000011408 */
[----:B------:R-:W-:-:S04]  /*e000*/  @P3 IMAD.HI.U32 R6, R4, c[0x0][0x4ec], RZ ;  /* 0x00013b0004063a27 */ /* 0x000fc800078e00ff */
[----:B------:R-:W-:Y:S02]  /*e010*/  IMAD R5, R5, c[0x0][0x3f0], RZ ;  /* 0x0000fc0005057a24 */ /* 0x000fe400078e02ff */
        /* <DEDUP_REMOVED lines=39> */
.L_x_958:
[----:B------:R-:W-:Y:S05]  /*e290*/  BRA.DIV ~URZ, `(.L_x_898) ;  /* 0x000044527f007947 */ /* 0x000fea000b800000 */
[----:B------:R4:W2:Y:S02]  /*e2a0*/  SHFL.IDX PT, R0, R15, RZ, 0x181f ;  /* 0x00181fff0f007589 */ /* 0x0008a400000e0000 */
.L_x_959:
[----:B------:R-:W5:Y:S01]  /*e2b0*/  LDL.64 R2, [R1+0x70] ;  /* 0x0000700001027983 */ /* 0x000f620000100a00 */
[----:B------:R-:W-:Y:S01]  /*e2c0*/  ISETP.GE.AND P0, PT, R11, R13, PT ;  /* 0x0000000d0b00720c */ /* 0x000fe20003f06270 */
[----:B------:R-:W-:Y:S01]  /*e2d0*/  BSSY B0, `(.L_x_899) ;  /* 0x0000018000007945 */ /* 0x000fe20003800000 */
[----:B------:R-:W-:-:S02]  /*e2e0*/  SHF.R.S32.HI R17, RZ, 0x1f, R14 ;  /* 0x0000001fff117819 */ /* 0x000fc4000001140e */
[----:B-----5:R-:W-:-:S09]  /*e2f0*/  SHF.R.S32.HI R16, RZ, 0x1f, R2 ;  /* 0x0000001fff107819 */ /* 0x020fd20000011402 */
[----:B------:R-:W-:Y:S05]  /*e300*/  @P0 BRA `(.L_x_900) ;  /* 0x0000014000000947 */ /* 0x000fea0003800000 */
[----:B------:R-:W5:Y:S04]  /*e310*/  LDL R84, [R1+0x8c] ;  /* 0x00008c0001547983 */ /* 0x000f680000100800 */
[----:B----4-:R-:W4:Y:S04]  /*e320*/  LDL R18, [R1+0x90] ;  /* 0x0000900001127983 */ /* 0x010f280000100800 */
[----:B---3--:R-:W3:Y:S04]  /*e330*/  LDL R85, [R1+0xa4] ;  /* 0x0000a40001557983 */ /* 0x008ee80000100800 */
[----:B--2---:R-:W2:Y:S01]  /*e340*/  LDL R19, [R1+0xa0] ;  /* 0x0000a00001137983 */ /* 0x004ea20000100800 */
[----:B------:R-:W-:-:S02]  /*e350*/  ISETP.GE.AND P3, PT, R2, c[0x0][0x3c8], PT ;  /* 0x0000f20002007a0c */ /* 0x000fc40003f66270 */
[----:B------:R-:W-:-:S11]  /*e360*/  ISETP.GE.AND P2, PT, R14, c[0x0][0x3c8], PT ;  /* 0x0000f2000e007a0c */ /* 0x000fd60003f46270 */
[-C--:B------:R-:W-:Y:S02]  /*e370*/  @!P3 LEA R8, P4, R2, R0.reuse, 0x1 ;  /* 0x000000000208b211 */ /* 0x080fe400078808ff */
[----:B------:R-:W-:Y:S02]  /*e380*/  @!P2 LEA R6, P6, R14, R0, 0x1 ;  /* 0x000000000e06a211 */ /* 0x000fe400078c08ff */
[-C--:B------:R-:W-:Y:S02]  /*e390*/  @!P3 LEA.HI.X R9, R2, R10.reuse, R16, 0x1, P4 ;  /* 0x0000000a0209b211 */ /* 0x080fe400020f0c10 */
[----:B------:R-:W-:-:S03]  /*e3a0*/  @!P2 LEA.HI.X R7, R14, R10, R17, 0x1, P6 ;  /* 0x0000000a0e07a211 */ /* 0x000fc600030f0c11 */
[----:B-1----:R1:W-:Y:S04]  /*e3b0*/  @!P3 ST.E.128 [R8.64], R32 ;  /* 0x000000200800b985 */ /* 0x0023e8000c101d06 */
[----:B------:R1:W-:Y:S01]  /*e3c0*/  @!P2 ST.E.128 [R6.64], R28 ;  /* 0x0000001c0600a985 */ /* 0x0003e2000c101d06 */
[----:B-----5:R-:W-:Y:S02]  /*e3d0*/  ISETP.GE.AND P1, PT, R84, c[0x0][0x3c8], PT ;  /* 0x0000f20054007a0c */ /* 0x020fe40003f26270 */
[----:B----4-:R-:W-:-:S11]  /*e3e0*/  ISETP.GE.AND P0, PT, R18, c[0x0][0x3c8], PT ;  /* 0x0000f20012007a0c */ /* 0x010fd60003f06270 */
[-C--:B------:R-:W-:Y:S02]  /*e3f0*/  @!P1 LEA R4, P5, R84, R0.reuse, 0x1 ;  /* 0x0000000054049211 */ /* 0x080fe400078a08ff */
[----:B------:R-:W-:Y:S02]  /*e400*/  @!P0 LEA R2, P4, R18, R0, 0x1 ;  /* 0x0000000012028211 */ /* 0x000fe400078808ff */
[-C--:B---3--:R-:W-:Y:S02]  /*e410*/  @!P1 LEA.HI.X R5, R84, R10.reuse, R85, 0x1, P5 ;  /* 0x0000000a54059211 */ /* 0x088fe400028f0c55 */
[----:B--2---:R-:W-:-:S03]  /*e420*/  @!P0 LEA.HI.X R3, R18, R10, R19, 0x1, P4 ;  /* 0x0000000a12038211 */ /* 0x004fc600020f0c13 */
[----:B------:R1:W-:Y:S04]  /*e430*/  @!P1 ST.E.128 [R4.64], R24 ;  /* 0x0000001804009985 */ /* 0x0003e8000c101d06 */
[----:B------:R1:W-:Y:S02]  /*e440*/  @!P0 ST.E.128 [R2.64], R20 ;  /* 0x0000001402008985 */ /* 0x0003e4000c101d06 */
.L_x_900:
[----:B------:R-:W-:Y:S05]  /*e450*/  BSYNC B0 ;  /* 0x0000000000007941 */ /* 0x000fea0003800000 */
.L_x_899:
[----:B------:R-:W-:Y:S05]  /*e460*/  BRA.DIV ~URZ, `(.L_x_901) ;  /* 0x000042e27f007947 */ /* 0x000fea000b800000 */
[----:B---3--:R3:W4:Y:S04]  /*e470*/  SHFL.IDX PT, R10, R12, 0x1, 0x181f ;  /* 0x00381f000c0a7f89 */ /* 0x00872800000e0000 */
[----:B--2---:R3:W2:Y:S02]  /*e480*/  SHFL.IDX PT, R0, R15, 0x1, 0x181f ;  /* 0x00381f000f007f89 */ /* 0x0046a400000e0000 */
.L_x_960:
[----:B-1----:R-:W-:Y:S01]  /*e490*/  IADD3 R2, R11, 0x20, RZ ;  /* 0x000000200b027810 */ /* 0x002fe20007ffe0ff */
[----:B------:R-:W-:Y:S03]  /*e4a0*/  BSSY B0, `(.L_x_902) ;  /* 0x0000018000007945 */ /* 0x000fe60003800000 */
[----:B------:R-:W-:-:S13]  /*e4b0*/  ISETP.GE.AND P0, PT, R2, R13, PT ;  /* 0x0000000d0200720c */ /* 0x000fda0003f06270 */
[----:B------:R-:W-:Y:S05]  /*e4c0*/  @P0 BRA `(.L_x_903) ;  /* 0x0000015000000947 */ /* 0x000fea0003800000 */
[----:B------:R-:W5:Y:S04]  /*e4d0*/  LDL.64 R22, [R1+0x70] ;  /* 0x0000700001167983 */ /* 0x000f680000100a00 */
[----:B---3--:R-:W3:Y:S04]  /*e4e0*/  LDL R20, [R1+0x8c] ;  /* 0x00008c0001147983 */ /* 0x008ee80000100800 */
[----:B----4-:R-:W4:Y:S04]  /*e4f0*/  LDL R18, [R1+0x90] ;  /* 0x0000900001127983 */ /* 0x010f280000100800 */
[----:B--2---:R-:W2:Y:S04]  /*e500*/  LDL R21, [R1+0xa4] ;  /* 0x0000a40001157983 */ /* 0x004ea80000100800 */
[----:B------:R-:W2:Y:S01]  /*e510*/  LDL R19, [R1+0xa0] ;  /* 0x0000a00001137983 */ /* 0x000ea20000100800 */
[----:B------:R-:W-:-:S13]  /*e520*/  ISETP.GE.AND P2, PT, R14, c[0x0][0x3c8], PT ;  /* 0x0000f2000e007a0c */ /* 0x000fda0003f46270 */
[----:B------:R-:W-:-:S04]  /*e530*/  @!P2 LEA R6, P6, R14, R0, 0x1 ;  /* 0x000000000e06a211 */ /* 0x000fc800078c08ff */
[----:B------:R-:W-:Y:S02]  /*e540*/  @!P2 LEA.HI.X R7, R14, R10, R17, 0x1, P6 ;  /* 0x0000000a0e07a211 */ /* 0x000fe400030f0c11 */
[----:B-----5:R-:W-:Y:S02]  /*e550*/  ISETP.GE.AND P3, PT, R22, c[0x0][0x3c8], PT ;  /* 0x0000f20016007a0c */ /* 0x020fe40003f66270 */
[----:B---3--:R-:W-:Y:S02]  /*e560*/  ISETP.GE.AND P1, PT, R20, c[0x0][0x3c8], PT ;  /* 0x0000f20014007a0c */ /* 0x008fe40003f26270 */
[----:B----4-:R-:W-:-:S09]  /*e570*/  ISETP.GE.AND P0, PT, R18, c[0x0][0x3c8], PT ;  /* 0x0000f20012007a0c */ /* 0x010fd20003f06270 */
[-C--:B------:R-:W-:Y:S02]  /*e580*/  @!P3 LEA R8, P4, R22, R0.reuse, 0x1 ;  /* 0x000000001608b211 */ /* 0x080fe400078808ff */
[----:B------:R-:W-:Y:S02]  /*e590*/  @!P1 LEA R4, P5, R20, R0, 0x1 ;  /* 0x0000000014049211 */ /* 0x000fe400078a08ff */
[----:B------:R-:W-:Y:S02]  /*e5a0*/  @!P3 LEA.HI.X R9, R22, R10, R16, 0x1, P4 ;  /* 0x0000000a1609b211 */ /* 0x000fe400020f0c10 */
[----:B------:R-:W-:Y:S02]  /*e5b0*/  @!P0 LEA R2, P4, R18, R0, 0x1 ;  /* 0x0000000012028211 */ /* 0x000fe400078808ff */
[-C--:B--2---:R-:W-:Y:S02]  /*e5c0*/  @!P1 LEA.HI.X R5, R20, R10.reuse, R21, 0x1, P5 ;  /* 0x0000000a14059211 */ /* 0x084fe400028f0c15 */
[----:B------:R-:W-:Y:S01]  /*e5d0*/  @!P0 LEA.HI.X R3, R18, R10, R19, 0x1, P4 ;  /* 0x0000000a12038211 */ /* 0x000fe200020f0c13 */
[----:B------:R1:W-:Y:S04]  /*e5e0*/  @!P3 ST.E.128 [R8.64], R48 ;  /* 0x000000300800b985 */ /* 0x0003e8000c101d06 */
[----:B------:R1:W-:Y:S04]  /*e5f0*/  @!P2 ST.E.128 [R6.64], R44 ;  /* 0x0000002c0600a985 */ /* 0x0003e8000c101d06 */
[----:B------:R1:W-:Y:S04]  /*e600*/  @!P1 ST.E.128 [R4.64], R40 ;  /* 0x0000002804009985 */ /* 0x0003e8000c101d06 */
[----:B------:R1:W-:Y:S02]  /*e610*/  @!P0 ST.E.128 [R2.64], R36 ;  /* 0x0000002402008985 */ /* 0x0003e4000c101d06 */
.L_x_903:
[----:B------:R-:W-:Y:S05]  /*e620*/  BSYNC B0 ;  /* 0x0000000000007941 */ /* 0x000fea0003800000 */
.L_x_902:
[----:B------:R-:W-:Y:S05]  /*e630*/  BRA.DIV ~URZ, `(.L_x_904) ;  /* 0x000041d27f007947 */ /* 0x000fea000b800000 */
[----:B----4-:R4:W1:Y:S02]  /*e640*/  SHFL.IDX PT, R10, R12, 0x2, 0x181f ;  /* 0x00581f000c0a7f89 */ /* 0x01086400000e0000 */
.L_x_961:
[----:B------:R-:W-:Y:S05]  /*e650*/  BRA.DIV ~URZ, `(.L_x_905) ;  /* 0x000042227f007947 */ /* 0x000fea000b800000 */
[----:B--2---:R2:W3:Y:S02]  /*e660*/  SHFL.IDX PT, R0, R15, 0x2, 0x181f ;  /* 0x00581f000f007f89 */ /* 0x0044e400000e0000 */
.L_x_962:
        /* <DEDUP_REMOVED lines=8> */
[----:B------:R-:W3:Y:S01]  /*e6f0*/  LDL R19, [R1+0xa0] ;  /* 0x0000a00001137983 */ /* 0x000ee20000100800 */
[----:B------:R-:W-:-:S13]  /*e700*/  ISETP.GE.AND P2, PT, R14, c[0x0][0x3c8], PT ;  /* 0x0000f2000e007a0c */ /* 0x000fda0003f46270 */
[----:B------:R-:W-:-:S04]  /*e710*/  @!P2 LEA R6, P6, R14, R0, 0x1 ;  /* 0x000000000e06a211 */ /* 0x000fc800078c08ff */
[----:B------:R-:W-:Y:S02]  /*e720*/  @!P2 LEA.HI.X R7, R14, R10, R17, 0x1, P6 ;  /* 0x0000000a0e07a211 */ /* 0x000fe400030f0c11 */
[----:B-----5:R-:W-:Y:S02]  /*e730*/  ISETP.GE.AND P3, PT, R22, c[0x0][0x3c8], PT ;  /* 0x0000f20016007a0c */ /* 0x020fe40003f66270 */
[----:B--2---:R-:W-:Y:S02]  /*e740*/  ISETP.GE.AND P1, PT, R20, c[0x0][0x3c8], PT ;  /* 0x0000f20014007a0c */ /* 0x004fe40003f26270 */
[----:B----4-:R-:W-:-:S09]  /*e750*/  ISETP.GE.AND P0, PT, R18, c[0x0][0x3c8], PT ;  /* 0x0000f20012007a0c */ /* 0x010fd20003f06270 */
[-C--:B------:R-:W-:Y:S02]  /*e760*/  @!P3 LEA R8, P4, R22, R0.reuse, 0x1 ;  /* 0x000000001608b211 */ /* 0x080fe400078808ff */
[----:B------:R-:W-:Y:S02]  /*e770*/  @!P1 LEA R4, P5, R20, R0, 0x1 ;  /* 0x0000000014049211 */ /* 0x000fe400078a08ff */
[----:B------:R-:W-:Y:S02]  /*e780*/  @!P3 LEA.HI.X R9, R22, R10, R16, 0x1, P4 ;  /* 0x0000000a1609b211 */ /* 0x000fe400020f0c10 */
[----:B------:R-:W-:Y:S02]  /*e790*/  @!P0 LEA R2, P4, R18, R0, 0x1 ;  /* 0x0000000012028211 */ /* 0x000fe400078808ff */
[-C--:B---3--:R-:W-:Y:S02]  /*e7a0*/  @!P1 LEA.HI.X R5, R20, R10.reuse, R21, 0x1, P5 ;  /* 0x0000000a14059211 */ /* 0x088fe400028f0c15 */
[----:B------:R-:W-:Y:S01]  /*e7b0*/  @!P0 LEA.HI.X R3, R18, R10, R19, 0x1, P4 ;  /* 0x0000000a12038211 */ /* 0x000fe200020f0c13 */
[----:B------:R1:W-:Y:S04]  /*e7c0*/  @!P3 ST.E.128 [R8.64], R64 ;  /* 0x000000400800b985 */ /* 0x0003e8000c101d06 */
[----:B------:R1:W-:Y:S04]  /*e7d0*/  @!P2 ST.E.128 [R6.64], R60 ;  /* 0x0000003c0600a985 */ /* 0x0003e8000c101d06 */
[----:B------:R1:W-:Y:S04]  /*e7e0*/  @!P1 ST.E.128 [R4.64], R56 ;  /* 0x0000003804009985 */ /* 0x0003e8000c101d06 */
[----:B------:R1:W-:Y:S02]  /*e7f0*/  @!P0 ST.E.128 [R2.64], R52 ;  /* 0x0000003402008985 */ /* 0x0003e4000c101d06 */
.L_x_907:
[----:B------:R-:W-:Y:S05]  /*e800*/  BSYNC B0 ;  /* 0x0000000000007941 */ /* 0x000fea0003800000 */
.L_x_906:
[----:B------:R-:W-:Y:S05]  /*e810*/  BRA.DIV ~URZ, `(.L_x_908) ;  /* 0x000040c27f007947 */ /* 0x000fea000b800000 */
[----:B-1----:R1:W2:Y:S04]  /*e820*/  SHFL.IDX PT, R8, R12, 0x3, 0x181f ;  /* 0x00781f000c087f89 */ /* 0x0022a800000e0000 */
[----:B---3--:R1:W3:Y:S02]  /*e830*/  SHFL.IDX PT, R0, R15, 0x3, 0x181f ;  /* 0x00781f000f007f89 */ /* 0x0082e400000e0000 */
.L_x_963:
[----:B------:R-:W-:-:S04]  /*e840*/  IADD3 R2, R11, 0x60, RZ ;  /* 0x000000600b027810 */ /* 0x000fc80007ffe0ff */
[----:B------:R-:W-:-:S13]  /*e850*/  ISETP.GE.AND P0, PT, R2, R13, PT ;  /* 0x0000000d0200720c */ /* 0x000fda0003f06270 */
[----:B------:R-:W-:Y:S05]  /*e860*/  @P0 BRA `(.L_x_909) ;  /* 0x000027c000000947 */ /* 0x000fea0003800000 */
[----:B------:R-:W5:Y:S04]  /*e870*/  LDL.64 R18, [R1+0x70] ;  /* 0x0000700001127983 */ /* 0x000f680000100a00 */
[----:B----4-:R-:W4:Y:S04]  /*e880*/  LDL R10, [R1+0x8c] ;  /* 0x00008c00010a7983 */ /* 0x010f280000100800 */
[----:B-1-3--:R-:W3:Y:S04]  /*e890*/  LDL R12, [R1+0xa4] ;  /* 0x0000a400010c7983 */ /* 0x00aee80000100800 */
[----:B--2---:R-:W2:Y:S01]  /*e8a0*/  LDL R9, [R1+0x90] ;  /* 0x0000900001097983 */ /* 0x004ea20000100800 */
[----:B------:R-:W-:-:S13]  /*e8b0*/  ISETP.GE.AND P1, PT, R14, c[0x0][0x3c8], PT ;  /* 0x0000f2000e007a0c */ /* 0x000fda0003f26270 */
[----:B------:R-:W-:-:S04]  /*e8c0*/  @!P1 LEA R4, P4, R14, R0, 0x1 ;  /* 0x000000000e049211 */ /* 0x000fc800078808ff */
[----:B------:R-:W-:Y:S02]  /*e8d0*/  @!P1 LEA.HI.X R5, R14, R8, R17, 0x1, P4 ;  /* 0x000000080e059211 */ /* 0x000fe400020f0c11 */
[----:B-----5:R-:W-:Y:S02]  /*e8e0*/  ISETP.GE.AND P2, PT, R18, c[0x0][0x3c8], PT ;  /* 0x0000f20012007a0c */ /* 0x020fe40003f46270 */
[----:B----4-:R-:W-:-:S11]  /*e8f0*/  ISETP.GE.AND P0, PT, R10, c[0x0][0x3c8], PT ;  /* 0x0000f2000a007a0c */ /* 0x010fd60003f06270 */
[-C--:B------:R-:W-:Y:S02]  /*e900*/  @!P2 LEA R6, P5, R18, R0.reuse, 0x1 ;  /* 0x000000001206a211 */ /* 0x080fe400078a08ff */
[----:B------:R-:W-:Y:S02]  /*e910*/  @!P0 LEA R2, P3, R10, R0, 0x1 ;  /* 0x000000000a028211 */ /* 0x000fe400078608ff */
[-C--:B------:R-:W-:Y:S02]  /*e920*/  @!P2 LEA.HI.X R7, R18, R8.reuse, R16, 0x1, P5 ;  /* 0x000000081207a211 */ /* 0x080fe400028f0c10 */
[----:B---3--:R-:W-:-:S03]  /*e930*/  @!P0 LEA.HI.X R3, R10, R8, R12, 0x1, P3 ;  /* 0x000000080a038211 */ /* 0x008fc600018f0c0c */
[----:B------:R1:W-:Y:S04]  /*e940*/  @!P2 ST.E.128 [R6.64], R76 ;  /* 0x0000004c0600a985 */ /* 0x0003e8000c101d06 */
[----:B------:R1:W-:Y:S04]  /*e950*/  @!P1 ST.E.128 [R4.64], R72 ;  /* 0x0000004804009985 */ /* 0x0003e8000c101d06 */
[----:B------:R1:W-:Y:S01]  /*e960*/  @!P0 ST.E.128 [R2.64], R68 ;  /* 0x0000004402008985 */ /* 0x0003e2000c101d06 */
[----:B--2---:R-:W-:-:S13]  /*e970*/  ISETP.GE.AND P0, PT, R9, c[0x0][0x3c8], PT ;  /* 0x0000f20009007a0c */ /* 0x004fda0003f06270 */
[----:B------:R-:W-:Y:S05]  /*e980*/  @P0 BRA `(.L_x_909) ;  /* 0x000026a000000947 */ /* 0x000fea0003800000 */
[----:B------:R-:W2:Y:S01]  /*e990*/  LDL R10, [R1+0xa0] ;  /* 0x0000a000010a7983 */ /* 0x000ea20000100800 */
[----:B-1----:R-:W-:-:S04]  /*e9a0*/  LEA R2, P0, R9, R0, 0x1 ;  /* 0x0000000009027211 */ /* 0x002fc800078008ff */
[----:B--2---:R-:W-:-:S05]  /*e9b0*/  LEA.HI.X R3, R9, R8, R10, 0x1, P0 ;  /* 0x0000000809037211 */ /* 0x004fca00000f0c0a */
[----:B------:R1:W-:Y:S01]  /*e9c0*/  ST.E.128 [R2.64], R80 ;  /* 0x0000005002007985 */ /* 0x0003e2000c101d06 */
[----:B------:R-:W-:Y:S05]  /*e9d0*/  BRA `(.L_x_909) ;  /* 0x0000265000007947 */ /* 0x000fea0003800000 */
.L_x_896:
        /* <DEDUP_REMOVED lines=34> */
.L_x_964:
[----:B------:R-:W-:Y:S05]  /*ec00*/  BRA.DIV ~URZ, `(.L_x_911) ;  /* 0x00003e027f007947 */ /* 0x000fea000b800000 */
[----:B------:R3:W4:Y:S02]  /*ec10*/  SHFL.IDX PT, R0, R14, RZ, 0x1c1f ;  /* 0x001c1fff0e007589 */ /* 0x00072400000e0000 */
.L_x_965:
        /* <DEDUP_REMOVED lines=72> */
[----:B--2---:R-:W-:Y:S02]  /*f0a0*/  @!P0 IMAD.MOV.U32 R3, RZ, RZ, R4 ;  /* 0x000000ffff038224 */ /* 0x004fe400078e0004 */
[C---:B------:R-:W-:Y:S02]  /*f0b0*/  @!P3 LEA R6, P5, R16.reuse, R0, 0x2 ;  /* 0x000000001006b211 */ /* 0x040fe400078a10ff */
[----:B------:R-:W-:Y:S02]  /*f0c0*/  @!P0 IMAD.WIDE R2, R5, 0x4, R2 ;  /* 0x0000000405028825 */ /* 0x000fe400078e0202 */
[----:B------:R-:W-:-:S03]  /*f0d0*/  @!P3 LEA.HI.X R7, R16, R4, R47, 0x2, P5 ;  /* 0x000000041007b211 */ /* 0x000fc600028f142f */
[----:B------:R2:W-:Y:S02]  /*f0e0*/  @!P0 ST.E.64 [R2.64], R134 ;  /* 0x0000008602008985 */ /* 0x0005e4000c101b06 */
[----:B--2---:R-:W-:-:S04]  /*f0f0*/  @!P1 LEA R2, P0, R13, R0, 0x2 ;  /* 0x000000000d029211 */ /* 0x004fc800078010ff */
[----:B------:R-:W-:-:S05]  /*f100*/  @!P1 LEA.HI.X R3, R13, R4, R15, 0x2, P0 ;  /* 0x000000040d039211 */ /* 0x000fca00000f140f */
[----:B------:R2:W-:Y:S01]  /*f110*/  @!P1 ST.E.64 [R2.64], R152 ;  /* 0x0000009802009985 */ /* 0x0005e2000c101b06 */
[----:B------:R-:W-:-:S03]  /*f120*/  ISETP.GE.AND P1, PT, R19, c[0x0][0x3c8], PT ;  /* 0x0000f20013007a0c */ /* 0x000fc60003f26270 */
[----:B------:R4:W-:Y:S01]  /*f130*/  @!P3 ST.E.64 [R6.64], R148 ;  /* 0x000000940600b985 */ /* 0x0009e2000c101b06 */
[----:B------:R-:W-:Y:S02]  /*f140*/  ISETP.GE.AND P3, PT, R20, c[0x0][0x3c8], PT ;  /* 0x0000f20014007a0c */ /* 0x000fe40003f66270 */
[----:B--2---:R-:W-:-:S04]  /*f150*/  @!P2 LEA R2, P0, R17, R0, 0x2 ;  /* 0x000000001102a211 */ /* 0x004fc800078010ff */
[----:B------:R-:W-:Y:S02]  /*f160*/  @!P2 LEA.HI.X R3, R17, R4, R46, 0x2, P0 ;  /* 0x000000041103a211 */ /* 0x000fe400000f142e */
[----:B----4-:R-:W-:-:S03]  /*f170*/  @!P4 LEA R6, P5, R18, R0, 0x2 ;  /* 0x000000001206c211 */ /* 0x010fc600078a10ff */
[----:B------:R2:W-:Y:S01]  /*f180*/  @!P2 ST.E.64 [R2.64], R144 ;  /* 0x000000900200a985 */ /* 0x0005e2000c101b06 */
[----:B------:R-:W-:Y:S02]  /*f190*/  ISETP.GE.AND P2, PT, R21, c[0x0][0x3c8], PT ;  /* 0x0000f20015007a0c */ /* 0x000fe40003f46270 */
[----:B------:R-:W-:-:S05]  /*f1a0*/  @!P4 LEA.HI.X R7, R18, R4, R48, 0x2, P5 ;  /* 0x000000041207c211 */ /* 0x000fca00028f1430 */
        /* <DEDUP_REMOVED lines=71> */
[----:B------:R-:W-:Y:S02]  /*f620*/  @!P3 LEA.HI.X R7, R36, R4, R66, 0x2, P5 ;  /* 0x000000042407b211 */ /* 0x000fe400028f1442 */
[----:B------:R-:W-:-:S03]  /*f630*/  ISETP.GE.AND P5, PT, R40, c[0x0][0x3c8], PT ;  /* 0x0000f20028007a0c */ /* 0x000fc60003fa6270 */
[----:B------:R4:W-:Y:S01]  /*f640*/  @!P3 ST.E.64 [R6.64], R92 ;  /* 0x0000005c0600b985 */ /* 0x0009e2000c101b06 */
[----:B--2---:R-:W-:-:S04]  /*f650*/  @!P2 LEA R2, P0, R37, R0, 0x2 ;  /* 0x000000002502a211 */ /* 0x004fc800078010ff */
[----:B------:R-:W-:Y:S02]  /*f660*/  @!P2 LEA.HI.X R3, R37, R4, R67, 0x2, P0 ;  /* 0x000000042503a211 */ /* 0x000fe400000f1443 */
[----:B------:R-:W-:-:S03]  /*f670*/  @!P4 LEA R8, P0, R38, R0, 0x2 ;  /* 0x000000002608c211 */ /* 0x000fc600078010ff */
[----:B------:R2:W-:Y:S01]  /*f680*/  @!P2 ST.E.64 [R2.64], R96 ;  /* 0x000000600200a985 */ /* 0x0005e2000c101b06 */
[----:B------:R-:W-:Y:S02]  /*f690*/  @!P4 LEA.HI.X R9, R38, R4, R68, 0x2, P0 ;  /* 0x000000042609c211 */ /* 0x000fe400000f1444 */
[----:B----4-:R-:W-:-:S03]  /*f6a0*/  @!P6 LEA R6, P0, R41, R0, 0x2 ;  /* 0x000000002906e211 */ /* 0x010fc600078010ff */
[----:B------:R-:W-:Y:S01]  /*f6b0*/  @!P4 ST.E.64 [R8.64], R184 ;  /* 0x000000b80800c985 */ /* 0x000fe2000c101b06 */
[----:B------:R-:W-:Y:S02]  /*f6c0*/  ISETP.GE.AND P4, PT, R42, c[0x0][0x3c8], PT ;  /* 0x0000f2002a007a0c */ /* 0x000fe40003f86270 */
[----:B------:R-:W-:Y:S02]  /*f6d0*/  @!P6 LEA.HI.X R7, R41, R4, R71, 0x2, P0 ;  /* 0x000000042907e211 */ /* 0x000fe400000f1447 */
[----:B------:R-:W-:Y:S02]  /*f6e0*/  ISETP.GE.AND P0, PT, R45, c[0x0][0x3c8], PT ;  /* 0x0000f2002d007a0c */ /* 0x000fe40003f06270 */
[----:B--2---:R-:W-:-:S04]  /*f6f0*/  @!P1 LEA R2, P2, R39, R0, 0x2 ;  /* 0x0000000027029211 */ /* 0x004fc800078410ff */
        /* <DEDUP_REMOVED lines=20> */
.L_x_913:
[----:B------:R-:W-:Y:S05]  /*f840*/  BSYNC B0 ;  /* 0x0000000000007941 */ /* 0x000fea0003800000 */
.L_x_912:
[----:B------:R-:W-:Y:S05]  /*f850*/  BRA.DIV ~URZ, `(.L_x_914) ;  /* 0x000032127f007947 */ /* 0x000fea000b800000 */
[----:B--2---:R2:W1:Y:S04]  /*f860*/  SHFL.IDX PT, R4, R12, 0x1, 0x1c1f ;  /* 0x003c1f000c047f89 */ /* 0x00446800000e0000 */
[----:B----4-:R2:W4:Y:S02]  /*f870*/  SHFL.IDX PT, R0, R14, 0x1, 0x1c1f ;  /* 0x003c1f000e007f89 */ /* 0x01052400000e0000 */
.L_x_966:
        /* <DEDUP_REMOVED lines=19> */
[C---:B------:R-:W-:Y:S02]  /*f9b0*/  @!P3 LEA R10, P6, R17.reuse, R0, 0x2 ;  /* 0x00000000110ab211 */ /* 0x040fe400078c10ff */
        /* <DEDUP_REMOVED lines=116> */
.L_x_894:
[----:B------:R-:W2:Y:S04]  /*10100*/  LDL.LU R7, [R1+0x80] ;  /* 0x0000800001077983 */ /* 0x000ea80000300800 */
[----:B-1----:R-:W3:Y:S01]  /*10110*/  LDL R6, [R1+0x94] ;  /* 0x0000940001067983 */ /* 0x002ee20000100800 */
[----:B------:R-:W-:Y:S01]  /*10120*/  ISETP.NE.U32.AND P0, PT, RZ, c[0x0][0x508], PT ;  /* 0x00014200ff007a0c */ /* 0x000fe20003f05070 */
[----:B------:R-:W-:Y:S01]  /*10130*/  IMAD.MOV.U32 R4, RZ, RZ, 0x4 ;  /* 0x00000004ff047424 */ /* 0x000fe200078e00ff */
[----:B------:R-:W-:Y:S01]  /*10140*/  ISETP.NE.U32.AND P2, PT, RZ, c[0x0][0x500], PT ;  /* 0x00014000ff007a0c */ /* 0x000fe20003f45070 */
[----:B------:R-:W-:Y:S01]  /*10150*/  IMAD.MOV.U32 R8, RZ, RZ, RZ ;  /* 0x000000ffff087224 */ /* 0x000fe200078e00ff */
[----:B------:R-:W-:Y:S01]  /*10160*/  ISETP.NE.AND.EX P1, PT, RZ, c[0x0][0x50c], PT, P0 ;  /* 0x00014300ff007a0c */ /* 0x000fe20003f25300 */
[----:B------:R-:W-:Y:S01]  /*10170*/  IMAD.MOV.U32 R20, RZ, RZ, c[0x0][0x388] ;  /* 0x0000e200ff147624 */ /* 0x000fe200078e00ff */
[----:B------:R-:W-:-:S02]  /*10180*/  ISETP.NE.AND.EX P2, PT, RZ, c[0x0][0x504], PT, P2 ;  /* 0x00014100ff007a0c */ /* 0x000fc40003f45320 */
[----:B---3--:R-:W-:Y:S01]  /*10190*/  SHF.R.S32.HI R0, RZ, 0x1f, R6 ;  /* 0x0000001fff007819 */ /* 0x008fe20000011406 */
[----:B------:R-:W-:-:S08]  /*101a0*/  IMAD.WIDE R4, R6, R4, c[0x0][0x500] ;  /* 0x0001400006047625 */ /* 0x000fd000078e0204 */
[----:B------:R-:W-:-:S04]  /*101b0*/  @P1 LEA R2, P0, R6, c[0x0][0x508], 0x2 ;  /* 0x0001420006021a11 */ /* 0x000fc800078010ff */
[----:B------:R-:W-:Y:S01]  /*101c0*/  @P1 LEA.HI.X R3, R6, c[0x0][0x50c], R0, 0x2, P0 ;  /* 0x0001430006031a11 */ /* 0x000fe200000f1400 */
[----:B------:R1:W5:Y:S04]  /*101d0*/  @P2 LDG.E R8, [R4.64] ;  /* 0x0000000604082981 */ /* 0x000368000c1e1900 */
[----:B------:R1:W5:Y:S01]  /*101e0*/  @P1 LDG.E R20, [R2.64] ;  /* 0x0000000602141981 */ /* 0x000362000c1e1900 */
[----:B--2---:R-:W-:-:S04]  /*101f0*/  ISETP.NE.AND P0, PT, R7, RZ, PT ;  /* 0x000000ff0700720c */ /* 0x004fc80003f05270 */
[----:B------:R-:W-:Y:S01]  /*10200*/  SEL R19, R7, c[0x0][0x3d4], P0 ;  /* 0x0000f50007137a07 */ /* 0x000fe20000000000 */
[----:B------:R-:W-:Y:S05]  /*10210*/  @P1 BRA `(.L_x_915) ;  /* 0x0000004000001947 */ /* 0x000fea0003800000 */
[----:B------:R-:W-:Y:S05]  /*10220*/  @!P2 BRA `(.L_x_915) ;  /* 0x000000300000a947 */ /* 0x000fea0003800000 */
[----:B-1----:R1:W2:Y:S04]  /*10230*/  LDG.E R2, [R4.64] ;  /* 0x0000000604027981 */ /* 0x0022a8000c1e1900 */
[----:B-1----:R-:W2:Y:S02]  /*10240*/  LDG.E R4, [R4.64+0x4] ;  /* 0x0000040604047981 */ /* 0x002ea4000c1e1900 */
[----:B--2--5:R-:W-:Y:S02]  /*10250*/  IADD3 R20, -R2, R4, RZ ;  /* 0x0000000402147210 */ /* 0x024fe40007ffe1ff */
.L_x_915:
        /* <DEDUP_REMOVED lines=57> */
.L_x_917:
[----:B------:R-:W-:Y:S05]  /*105f0*/  BSYNC B0 ;  /* 0x0000000000007941 */ /* 0x000fea0003800000 */
.L_x_916:
        /* <DEDUP_REMOVED lines=47> */
.L_x_967:
[----:B------:R-:W-:Y:S05]  /*108f0*/  BRA.DIV ~URZ, `(.L_x_919) ;  /* 0x000022a27f007947 */ /* 0x000fea000b800000 */
[----:B------:R3:W4:Y:S02]  /*10900*/  SHFL.IDX PT, R0, R15, RZ, 0x181f ;  /* 0x00181fff0f007589 */ /* 0x00072400000e0000 */
.L_x_968:
[----:B------:R-:W5:Y:S01]  /*10910*/  LDL.64 R2, [R1+0x70] ;  /* 0x0000700001027983 */ /* 0x000f620000100a00 */
[----:B------:R-:W-:Y:S01]  /*10920*/  IMAD R12, R20, c[0x0][0x4e8], RZ ;  /* 0x00013a00140c7a24 */ /* 0x000fe200078e02ff */
[----:B------:R-:W-:Y:S01]  /*10930*/  BSSY B0, `(.L_x_920) ;  /* 0x0000019000007945 */ /* 0x000fe20003800000 */
[----:B------:R-:W-:-:S03]  /*10940*/  SHF.R.S32.HI R17, RZ, 0x1f, R14 ;  /* 0x0000001fff117819 */ /* 0x000fc6000001140e */
[----:B------:R-:W-:Y:S02]  /*10950*/  ISETP.GE.AND P0, PT, R13, R12, PT ;  /* 0x0000000c0d00720c */ /* 0x000fe40003f06270 */
[----:B-----5:R-:W-:-:S11]  /*10960*/  SHF.R.S32.HI R16, RZ, 0x1f, R2 ;  /* 0x0000001fff107819 */ /* 0x020fd60000011402 */
[----:B------:R-:W-:Y:S05]  /*10970*/  @P0 BRA `(.L_x_921) ;  /* 0x0000014000000947 */ /* 0x000fea0003800000 */
[----:B------:R-:W5:Y:S04]  /*10980*/  LDL R21, [R1+0x8c] ;  /* 0x00008c0001157983 */ /* 0x000f680000100800 */
[----:B---3--:R-:W3:Y:S04]  /*10990*/  LDL R18, [R1+0x90] ;  /* 0x0000900001127983 */ /* 0x008ee80000100800 */
[----:B----4-:R-:W4:Y:S04]  /*109a0*/  LDL R22, [R1+0xa4] ;  /* 0x0000a40001167983 */ /* 0x010f280000100800 */
[----:B--2---:R-:W2:Y:S01]  /*109b0*/  LDL R19, [R1+0xa0] ;  /* 0x0000a00001137983 */ /* 0x004ea20000100800 */
[----:B------:R-:W-:-:S02]  /*109c0*/  ISETP.GE.AND P3, PT, R2, c[0x0][0x3c8], PT ;  /* 0x0000f20002007a0c */ /* 0x000fc40003f66270 */
[----:B------:R-:W-:-:S11]  /*109d0*/  ISETP.GE.AND P2, PT, R14, c[0x0][0x3c8], PT ;  /* 0x0000f2000e007a0c */ /* 0x000fd60003f46270 */
[-C--:B------:R-:W-:Y:S02]  /*109e0*/  @!P3 LEA R8, P4, R2, R0.reuse, 0x1 ;  /* 0x000000000208b211 */ /* 0x080fe400078808ff */
[----:B------:R-:W-:Y:S02]  /*109f0*/  @!P2 LEA R6, P6, R14, R0, 0x1 ;  /* 0x000000000e06a211 */ /* 0x000fe400078c08ff */
[-C--:B------:R-:W-:Y:S02]  /*10a00*/  @!P3 LEA.HI.X R9, R2, R10.reuse, R16, 0x1, P4 ;  /* 0x0000000a0209b211 */ /* 0x080fe400020f0c10 */
[----:B------:R-:W-:-:S03]  /*10a10*/  @!P2 LEA.HI.X R7, R14, R10, R17, 0x1, P6 ;  /* 0x0000000a0e07a211 */ /* 0x000fc600030f0c11 */
[----:B------:R1:W-:Y:S04]  /*10a20*/  @!P3 ST.E.128 [R8.64], RZ ;  /* 0x000000ff0800b985 */ /* 0x0003e8000c101d06 */
[----:B------:R1:W-:Y:S01]  /*10a30*/  @!P2 ST.E.128 [R6.64], RZ ;  /* 0x000000ff0600a985 */ /* 0x0003e2000c101d06 */
[----:B-----5:R-:W-:Y:S02]  /*10a40*/  ISETP.GE.AND P1, PT, R21, c[0x0][0x3c8], PT ;  /* 0x0000f20015007a0c */ /* 0x020fe40003f26270 */
[----:B---3--:R-:W-:-:S11]  /*10a50*/  ISETP.GE.AND P0, PT, R18, c[0x0][0x3c8], PT ;  /* 0x0000f20012007a0c */ /* 0x008fd60003f06270 */
[CC--:B------:R-:W-:Y:S02]  /*10a60*/  @!P1 LEA R4, P5, R21.reuse, R0.reuse, 0x1 ;  /* 0x0000000015049211 */ /* 0x0c0fe400078a08ff */
[C---:B------:R-:W-:Y:S02]  /*10a70*/  @!P0 LEA R2, P4, R18.reuse, R0, 0x1 ;  /* 0x0000000012028211 */ /* 0x040fe400078808ff */
[-C--:B----4-:R-:W-:Y:S02]  /*10a80*/  @!P1 LEA.HI.X R5, R21, R10.reuse, R22, 0x1, P5 ;  /* 0x0000000a15059211 */ /* 0x090fe400028f0c16 */
[----:B--2---:R-:W-:-:S03]  /*10a90*/  @!P0 LEA.HI.X R3, R18, R10, R19, 0x1, P4 ;  /* 0x0000000a12038211 */ /* 0x004fc600020f0c13 */
[----:B------:R1:W-:Y:S04]  /*10aa0*/  @!P1 ST.E.128 [R4.64], RZ ;  /* 0x000000ff04009985 */ /* 0x0003e8000c101d06 */
[----:B------:R1:W-:Y:S02]  /*10ab0*/  @!P0 ST.E.128 [R2.64], RZ ;  /* 0x000000ff02008985 */ /* 0x0003e4000c101d06 */
.L_x_921:
[----:B------:R-:W-:Y:S05]  /*10ac0*/  BSYNC B0 ;  /* 0x0000000000007941 */ /* 0x000fea0003800000 */
.L_x_920:
[----:B------:R-:W-:Y:S05]  /*10ad0*/  BRA.DIV ~URZ, `(.L_x_922) ;  /* 0x000021227f007947 */ /* 0x000fea000b800000 */
[----:B--2---:R2:W1:Y:S04]  /*10ae0*/  SHFL.IDX PT, R10, R11, 0x1, 0x181f ;  /* 0x00381f000b0a7f89 */ /* 0x00446800000e0000 */
[----:B----4-:R2:W4:Y:S02]  /*10af0*/  SHFL.IDX PT, R0, R15, 0x1, 0x181f ;  /* 0x00381f000f007f89 */ /* 0x01052400000e0000 */
.L_x_969:
[----:B-1----:R-:W-:Y:S01]  /*10b00*/  IADD3 R2, R13, 0x20, RZ ;  /* 0x000000200d027810 */ /* 0x002fe20007ffe0ff */
[----:B------:R-:W-:Y:S03]  /*10b10*/  BSSY B0, `(.L_x_923) ;  /* 0x0000018000007945 */ /* 0x000fe60003800000 */
[----:B------:R-:W-:-:S13]  /*10b20*/  ISETP.GE.AND P0, PT, R2, R12, PT ;  /* 0x0000000c0200720c */ /* 0x000fda0003f06270 */
[----:B------:R-:W-:Y:S05]  /*10b30*/  @P0 BRA `(.L_x_924) ;  /* 0x0000015000000947 */ /* 0x000fea0003800000 */
[----:B------:R-:W5:Y:S04]  /*10b40*/  LDL.64 R22, [R1+0x70] ;  /* 0x0000700001167983 */ /* 0x000f680000100a00 */
[----:B--2---:R-:W2:Y:S04]  /*10b50*/  LDL R20, [R1+0x8c] ;  /* 0x00008c0001147983 */ /* 0x004ea80000100800 */
[----:B---3--:R-:W3:Y:S04]  /*10b60*/  LDL R18, [R1+0x90] ;  /* 0x0000900001127983 */ /* 0x008ee80000100800 */
[----:B----4-:R-:W4:Y:S04]  /*10b70*/  LDL R21, [R1+0xa4] ;  /* 0x0000a40001157983 */ /* 0x010f280000100800 */
[----:B------:R-:W4:Y:S01]  /*10b80*/  LDL R19, [R1+0xa0] ;  /* 0x0000a00001137983 */ /* 0x000f220000100800 */
[----:B------:R-:W-:-:S13]  /*10b90*/  ISETP.GE.AND P2, PT, R14, c[0x0][0x3c8], PT ;  /* 0x0000f2000e007a0c */ /* 0x000fda0003f46270 */
[----:B------:R-:W-:-:S04]  /*10ba0*/  @!P2 LEA R6, P6, R14, R0, 0x1 ;  /* 0x000000000e06a211 */ /* 0x000fc800078c08ff */
[----:B------:R-:W-:Y:S02]  /*10bb0*/  @!P2 LEA.HI.X R7, R14, R10, R17, 0x1, P6 ;  /* 0x0000000a0e07a211 */ /* 0x000fe400030f0c11 */
[----:B-----5:R-:W-:Y:S02]  /*10bc0*/  ISETP.GE.AND P3, PT, R22, c[0x0][0x3c8], PT ;  /* 0x0000f20016007a0c */ /* 0x020fe40003f66270 */
        /* <DEDUP_REMOVED lines=8> */
[----:B------:R1:W-:Y:S04]  /*10c50*/  @!P3 ST.E.128 [R8.64], RZ ;  /* 0x000000ff0800b985 */ /* 0x0003e8000c101d06 */
[----:B------:R1:W-:Y:S04]  /*10c60*/  @!P2 ST.E.128 [R6.64], RZ ;  /* 0x000000ff0600a985 */ /* 0x0003e8000c101d06 */
[----:B------:R1:W-:Y:S04]  /*10c70*/  @!P1 ST.E.128 [R4.64], RZ ;  /* 0x000000ff04009985 */ /* 0x0003e8000c101d06 */
[----:B------:R1:W-:Y:S02]  /*10c80*/  @!P0 ST.E.128 [R2.64], RZ ;  /* 0x000000ff02008985 */ /* 0x0003e4000c101d06 */
.L_x_924:
[----:B------:R-:W-:Y:S05]  /*10c90*/  BSYNC B0 ;  /* 0x0000000000007941 */ /* 0x000fea0003800000 */
.L_x_923:
[----:B------:R-:W-:Y:S05]  /*10ca0*/  BRA.DIV ~URZ, `(.L_x_925) ;  /* 0x000020127f007947 */ /* 0x000fea000b800000 */
[----:B------:R1:W2:Y:S02]  /*10cb0*/  SHFL.IDX PT, R10, R11, 0x2, 0x181f ;  /* 0x00581f000b0a7f89 */ /* 0x0002a400000e0000 */
.L_x_970:
[----:B------:R-:W-:Y:S05]  /*10cc0*/  BRA.DIV ~URZ, `(.L_x_926) ;  /* 0x000020627f007947 */ /* 0x000fea000b800000 */
[----:B----4-:R4:W1:Y:S02]  /*10cd0*/  SHFL.IDX PT, R0, R15, 0x2, 0x181f ;  /* 0x00581f000f007f89 */ /* 0x01086400000e0000 */
.L_x_971:
        /* <DEDUP_REMOVED lines=21> */
[----:B------:R1:W-:Y:S04]  /*10e30*/  @!P3 ST.E.128 [R8.64], RZ ;  /* 0x000000ff0800b985 */ /* 0x0003e8000c101d06 */
[----:B------:R1:W-:Y:S04]  /*10e40*/  @!P2 ST.E.128 [R6.64], RZ ;  /* 0x000000ff0600a985 */ /* 0x0003e8000c101d06 */
[----:B------:R1:W-:Y:S04]  /*10e50*/  @!P1 ST.E.128 [R4.64], RZ ;  /* 0x000000ff04009985 */ /* 0x0003e8000c101d06 */
[----:B------:R1:W-:Y:S02]  /*10e60*/  @!P0 ST.E.128 [R2.64], RZ ;  /* 0x000000ff02008985 */ /* 0x0003e4000c101d06 */
.L_x_928:
[----:B------:R-:W-:Y:S05]  /*10e70*/  BSYNC B0 ;  /* 0x0000000000007941 */ /* 0x000fea0003800000 */
.L_x_927:
[----:B------:R-:W-:Y:S05]  /*10e80*/  BRA.DIV ~URZ, `(.L_x_929) ;  /* 0x00001f027f007947 */ /* 0x000fea000b800000 */
[----:B--2---:R2:W1:Y:S04]  /*10e90*/  SHFL.IDX PT, R10, R11, 0x3, 0x181f ;  /* 0x00781f000b0a7f89 */ /* 0x00446800000e0000 */
[----:B------:R2:W3:Y:S02]  /*10ea0*/  SHFL.IDX PT, R0, R15, 0x3, 0x181f ;  /* 0x00781f000f007f89 */ /* 0x0004e400000e0000 */
.L_x_972:
[----:B-1----:R-:W-:-:S04]  /*10eb0*/  IADD3 R2, R13, 0x60, RZ ;  /* 0x000000600d027810 */ /* 0x002fc80007ffe0ff */
        /* <DEDUP_REMOVED lines=16> */
[C---:B------:R-:W-:Y:S02]  /*10fc0*/  @!P0 LEA R2, P4, R11.reuse, R0, 0x1 ;  /* 0x000000000b028211 */ /* 0x040fe400078808ff */
[-C--:B---3--:R-:W-:Y:S02]  /*10fd0*/  @!P1 LEA.HI.X R5, R18, R10.reuse, R19, 0x1, P5 ;  /* 0x0000000a12059211 */ /* 0x088fe400028f0c13 */
[----:B------:R-:W-:Y:S01]  /*10fe0*/  @!P0 LEA.HI.X R3, R11, R10, R15, 0x1, P4 ;  /* 0x0000000a0b038211 */ /* 0x000fe200020f0c0f */
[----:B------:R1:W-:Y:S04]  /*10ff0*/  @!P3 ST.E.128 [R8.64], RZ ;  /* 0x000000ff0800b985 */ /* 0x0003e8000c101d06 */
[----:B------:R1:W-:Y:S04]  /*11000*/  @!P2 ST.E.128 [R6.64], RZ ;  /* 0x000000ff0600a985 */ /* 0x0003e8000c101d06 */
[----:B------:R1:W-:Y:S04]  /*11010*/  @!P1 ST.E.128 [R4.64], RZ ;  /* 0x000000ff04009985 */ /* 0x0003e8000c101d06 */
[----:B------:R1:W-:Y:S02]  /*11020*/  @!P0 ST.E.128 [R2.64], RZ ;  /* 0x000000ff02008985 */ /* 0x0003e4000c101d06 */
.L_x_909:
[----:B------:R-:W-:Y:S05]  /*11030*/  BSYNC B1 ;  /* 0x0000000000017941 */ /* 0x000fea0003800000 */
.L_x_893:
[----:B-1-34-:R-:W3:Y:S02]  /*11040*/  LDL R0, [R1+0xd0] ;  /* 0x0000d00001007983 */ /* 0x01aee40000100800 */
[----:B---3--:R-:W-:-:S13]  /*11050*/  ISETP.NE.AND P0, PT, R0, RZ, PT ;  /* 0x000000ff0000720c */ /* 0x008fda0003f05270 */
[----:B------:R-:W-:Y:S01]  /*11060*/  @P0 WARPSYNC 0xffffffff ;  /* 0xffffffff00000948 */ /* 0x000fe20003800000 */
[----:B------:R-:W-:Y:S06]  /*11070*/  @P0 BAR.SYNC.DEFER_BLOCKING 0x5, 0x100 ;  /* 0x0144000000000b1d */ /* 0x000fec0000010000 */
[----:B------:R-:W1:Y:S04]  /*11080*/  @P0 LDS.128 R4, [0x1a080] ;  /* 0x01a08000ff040984 */ /* 0x000e680000000c00 */
[----:B-1----:R1:W-:Y:S04]  /*11090*/  @P0 STL.64 [R1+0x78], R4 ;  /* 0x0000780401000387 */ /* 0x0023e80000100a00 */
[----:B------:R1:W-:Y:S04]  /*110a0*/  @P0 STL.64 [R1+0x80], R6 ;  /* 0x0000800601000387 */ /* 0x0003e80000100a00 */
[----:B------:R-:W-:Y:S06]  /*110b0*/  @P0 BAR.ARV 0x4, 0x100 ;  /* 0x0104000000000b1d */ /* 0x000fec0000002000 */
[----:B------:R-:W-:Y:S05]  /*110c0*/  @P0 BRA `(.L_x_930) ;  /* 0x0000105000000947 */ /* 0x000fea0003800000 */
[----:B------:R-:W3:Y:S01]  /*110d0*/  S2R R0, SR_TID.X ;  /* 0x0000000000007919 */ /* 0x000ee20000002100 */
[----:B-1----:R-:W-:Y:S01]  /*110e0*/  IMAD.MOV.U32 R7, RZ, RZ, RZ ;  /* 0x000000ffff077224 */ /* 0x002fe200078e00ff */
[----:B--23--:R-:W-:-:S04]  /*110f0*/  LOP3.LUT R14, R0, 0x1f, RZ, 0xc0, !PT ;  /* 0x0000001f000e7812 */ /* 0x00cfc800078ec0ff */
[----:B------:R-:W-:Y:S01]  /*11100*/  ISETP.NE.AND P6, PT, R14, 0x1f, PT ;  /* 0x0000001f0e00780c */ /* 0x000fe20003fc5270 */
[----:B------:R-:W-:Y:S10]  /*11110*/  BRA.DIV ~URZ, `(.L_x_931) ;  /* 0x00001d327f007947 */ /* 0x000ff4000b800000 */
[----:B------:R1:W2:Y:S02]  /*11120*/  SHFL.IDX PT, R9, R103, RZ, 0x1f ;  /* 0x00001fff67097589 */ /* 0x0002a400000e0000 */
.L_x_973:
[----:B------:R-:W-:Y:S05]  /*11130*/  BRA.DIV ~URZ, `(.L_x_932) ;  /* 0x00001d827f007947 */ /* 0x000fea000b800000 */
[----:B------:R3:W4:Y:S02]  /*11140*/  SHFL.IDX PT, R8, R103, 0x1, 0x1f ;  /* 0x00201f0067087f89 */ /* 0x00072400000e0000 */
.L_x_974:
        /* <DEDUP_REMOVED lines=19> */
.L_x_975:
        /* <DEDUP_REMOVED lines=16> */
.L_x_976:
[----:B---3--:R-:W-:Y:S01]  /*11380*/  IMAD R0, R0, c[0x0][0x538], RZ ;  /* 0x00014e0000007a24 */ /* 0x008fe200078e02ff */
[----:B------:R-:W-:Y:S04]  /*11390*/  BSSY B1, `(.L_x_935) ;  /* 0x00000cf000017945 */ /* 0x000fe80003800000 */
[----:B----4-:R-:W-:-:S04]  /*113a0*/  IADD3 R8, R0, R8, RZ ;  /* 0x0000000800087210 */ /* 0x010fc80007ffe0ff */
[----:B--2---:R-:W-:-:S13]  /*113b0*/  ISETP.GT.AND P0, PT, R8, R9, PT ;  /* 0x000000090800720c */ /* 0x004fda0003f04270 */
[----:B------:R-:W-:Y:S05]  /*113c0*/  @P0 BRA `(.L_x_936) ;  /* 0x0000025000000947 */ /* 0x000fea0003800000 */
.L_x_940:
        /* <DEDUP_REMOVED lines=17> */
.L_x_977:
        /* <DEDUP_REMOVED lines=16> */
.L_x_978:
[----:B--2---:R-:W-:-:S05]  /*115e0*/  IMAD R0, R0, c[0x0][0x538], RZ ;  /* 0x00014e0000007a24 */ /* 0x004fca00078e02ff */
[----:B------:R-:W-:-:S04]  /*115f0*/  IADD3 R8, R0, R8, RZ ;  /* 0x0000000800087210 */ /* 0x000fc80007ffe0ff */
[----:B------:R-:W-:-:S13]  /*11600*/  ISETP.GT.AND P0, PT, R8, R9, PT ;  /* 0x000000090800720c */ /* 0x000fda0003f04270 */
[----:B-1----:R-:W-:Y:S05]  /*11610*/  @!P0 BRA `(.L_x_940) ;  /* 0xfffffdb000008947 */ /* 0x002fea000383ffff */
.L_x_936:
[----:B------:R-:W-:-:S05]  /*11620*/  IADD3 R11, -R0, R8, RZ ;  /* 0x00000008000b7210 */ /* 0x000fca0007ffe1ff */
[----:B------:R-:W-:-:S05]  /*11630*/  IMAD R0, R4, c[0x0][0x538], R11 ;  /* 0x00014e0004007a24 */ /* 0x000fca00078e020b */
[----:B------:R-:W-:Y:S01]  /*11640*/  ISETP.GT.AND P0, PT, R0, R9, PT ;  /* 0x000000090000720c */ /* 0x000fe20003f04270 */
[----:B------:R-:W-:-:S12]  /*11650*/  BRA.DIV ~URZ, `(.L_x_941) ;  /* 0x00001ca27f007947 */ /* 0x000fd8000b800000 */
[----:B------:R-:W-:-:S03]  /*11660*/  VOTE.ANY R10, PT, !P0 ;  /* 0x00000000000a7806 */ /* 0x000fc600040e0100 */
.L_x_979:
[----:B------:R-:W2:Y:S01]  /*11670*/  LDL.LU R0, [R1+0x84] ;  /* 0x0000840001007983 */ /* 0x000ea20000300800 */
[----:B------:R-:W2:Y:S02]  /*11680*/  POPC R8, R10 ;  /* 0x0000000a00087309 */ /* 0x000ea40000000000 */
[----:B--2---:R-:W-:-:S05]  /*11690*/  IADD3 R0, R8, R0, RZ ;  /* 0x0000000008007210 */ /* 0x004fca0007ffe0ff */
[----:B------:R2:W-:Y:S01]  /*116a0*/  STL [R1+0x84], R0 ;  /* 0x0000840001007387 */ /* 0x0005e20000100800 */
[----:B------:R-:W-:Y:S05]  /*116b0*/  BRA.DIV ~URZ, `(.L_x_942) ;  /* 0x00001c927f007947 */ /* 0x000fea000b800000 */
[----:B------:R3:W4:Y:S04]  /*116c0*/  SHFL.IDX PT, R12, R6, R8, 0x1f ;  /* 0x00001f08060c7589 */ /* 0x00072800000e0000 */
[----:B------:R3:W1:Y:S02]  /*116d0*/  SHFL.IDX PT, R7, R7, R8, 0x1f ;  /* 0x00001f0807077589 */ /* 0x00066400000e0000 */
.L_x_980:
[----:B------:R-:W-:Y:S01]  /*116e0*/  ISETP.NE.AND P0, PT, R10, RZ, PT ;  /* 0x000000ff0a00720c */ /* 0x000fe20003f05270 */
[----:B------:R-:W-:-:S12]  /*116f0*/  BSSY B0, `(.L_x_943) ;  /* 0x0000005000007945 */ /* 0x000fd80003800000 */
[----:B------:R-:W-:Y:S05]  /*11700*/  @!P0 BRA `(.L_x_944) ;  /* 0x0000003000008947 */ /* 0x000fea0003800000 */
[----:B------:R-:W-:Y:S01]  /*11710*/  IADD3 R3, R8, -0x1, RZ ;  /* 0xffffffff08037810 */ /* 0x000fe20007ffe0ff */
[----:B------:R-:W-:Y:S05]  /*11720*/  BRA.DIV ~URZ, `(.L_x_945) ;  /* 0x00001cf27f007947 */ /* 0x000fea000b800000 */
[----:B------:R2:W3:Y:S02]  /*11730*/  SHFL.IDX PT, R13, R4, R3, 0x1f ;  /* 0x00001f03040d7589 */ /* 0x0004e400000e0000 */
.L_x_944:
[----:B------:R-:W-:Y:S05]  /*11740*/  BSYNC B0 ;  /* 0x0000000000007941 */ /* 0x000fea0003800000 */
.L_x_943:
        /* <DEDUP_REMOVED lines=68> */
.L_x_947:
        /* <DEDUP_REMOVED lines=69> */
.L_x_948:
[----:B------:R-:W-:Y:S05]  /*11fe0*/  BSYNC B0 ;  /* 0x0000000000007941 */ /* 0x000fea0003800000 */
.L_x_946:
[----:B------:R-:W-:-:S04]  /*11ff0*/  LOP3.LUT R2, RZ, R2, RZ, 0x33, !PT ;  /* 0x00000002ff027212 */ /* 0x000fc800078e33ff */
[----:B-1----:R-:W-:-:S05]  /*12000*/  IADD3 R0, R2, R12, RZ ;  /* 0x0000000c02007210 */ /* 0x002fca0007ffe0ff */
[----:B------:R1:W-:Y:S01]  /*12010*/  STL [R1+0x7c], R0 ;  /* 0x00007c0001007387 */ /* 0x0003e20000100800 */
[----:B------:R-:W-:Y:S05]  /*12020*/  BRA `(.L_x_949) ;  /* 0x0000005000007947 */ /* 0x000fea0003800000 */
.L_x_937:
[----:B------:R-:W-:Y:S01]  /*12030*/  MOV R0, c[0x0][0x53c] ;  /* 0x00014f0000007a02 */ /* 0x000fe20000000f00 */
[----:B------:R2:W-:Y:S04]  /*12040*/  STL [R1+0x78], R9 ;  /* 0x0000780901007387 */ /* 0x0005e80000100800 */
[----:B------:R2:W-:Y:S04]  /*12050*/  STL [R1+0x7c], RZ ;  /* 0x00007cff01007387 */ /* 0x0005e80000100800 */
[----:B------:R2:W-:Y:S04]  /*12060*/  STL [R1+0x80], RZ ;  /* 0x000080ff01007387 */ /* 0x0005e80000100800 */
[----:B------:R2:W-:Y:S02]  /*12070*/  STL [R1+0x84], R0 ;  /* 0x0000840001007387 */ /* 0x0005e40000100800 */
.L_x_949:
[----:B------:R-:W-:Y:S05]  /*12080*/  BSYNC B1 ;  /* 0x0000000000017941 */ /* 0x000fea0003800000 */
.L_x_935:
        /* <DEDUP_REMOVED lines=9> */
.L_x_930:
[----:B--2---:R-:W2:Y:S02]  /*12120*/  LDL R0, [R1+0x84] ;  /* 0x0000840001007983 */ /* 0x004ea40000100800 */
[----:B--2---:R-:W-:-:S13]  /*12130*/  ISETP.GE.AND P0, PT, R0, c[0x0][0x53c], PT ;  /* 0x00014f0000007a0c */ /* 0x004fda0003f06270 */
[----:B-1----:R-:W-:Y:S01]  /*12140*/  @P0 CALL.REL.NOINC `(.L_x_950) ;  /* 0x0000001000000944 */ /* 0x002fe20003c00000 */
[----:B------:R-:W-:Y:S05]  /*12150*/  BRA `(.L_x_951) ;  /* 0xfffef7c000007947 */ /* 0x000fea000383ffff */
.L_x_950:
[----:B------:R-:W-:Y:S05]  /*12160*/  EXIT ;  /* 0x000000000000794d */ /* 0x000fea0003800000 */
.L_x_859:
[----:B------:R-:W-:Y:S01]  /*12170*/  IMAD.MOV.U32 R0, RZ, RZ, R5 ;  /* 0x000000ffff007224 */ /* 0x000fe200078e0005 */
[----:B------:R-:W-:Y:S02]  /*12180*/  MOV R2, 0x1 ;  /* 0x0000000100027802 */ /* 0x000fe40000000f00 */
[----:B------:R-:W-:Y:S02]  /*12190*/  MOV R3, 0x121b0 ;  /* 0x000121b000037802 */ /* 0x000fe40000000f00 */
[----:B------:R-:W-:Y:S05]  /*121a0*/  CALL.REL.NOINC `($__internal_20_$__cuda_sm70_shflsync_up_p) ;  /* 0x0000137000007944 */ /* 0x000fea0003c00000 */
[----:B------:R-:W-:Y:S01]  /*121b0*/  MOV R0, R4 ;  /* 0x0000000400007202 */ /* 0x000fe20000000f00 */
[----:B------:R-:W-:Y:S05]  /*121c0*/  BRA `(.L_x_952) ;  /* 0xfffee29000007947 */ /* 0x000fea000383ffff */
.L_x_860:
[----:B------:R-:W-:Y:S01]  /*121d0*/  IMAD.MOV.U32 R0, RZ, RZ, R5 ;  /* 0x000000ffff007224 */ /* 0x000fe200078e0005 */
[----:B------:R-:W-:Y:S02]  /*121e0*/  MOV R2, 0x2 ;  /* 0x0000000200027802 */ /* 0x000fe40000000f00 */
[----:B------:R-:W-:Y:S02]  /*121f0*/  MOV R3, 0x12210 ;  /* 0x0001221000037802 */ /* 0x000fe40000000f00 */
[----:B------:R-:W-:Y:S05]  /*12200*/  CALL.REL.NOINC `($__internal_20_$__cuda_sm70_shflsync_up_p) ;  /* 0x0000131000007944 */ /* 0x000fea0003c00000 */
[----:B------:R-:W-:Y:S01]  /*12210*/  SEL R0, R4, RZ, P4 ;  /* 0x000000ff04007207 */ /* 0x000fe20002000000 */
[----:B------:R-:W-:Y:S01]  /*12220*/  IMAD.MOV.U32 R2, RZ, RZ, 0x4 ;  /* 0x00000004ff027424 */ /* 0x000fe200078e00ff */
[----:B------:R-:W-:-:S03]  /*12230*/  MOV R3, 0x12260 ;  /* 0x0001226000037802 */ /* 0x000fc60000000f00 */
[----:B------:R-:W-:Y:S02]  /*12240*/  IMAD.IADD R0, R5, 0x1, R0 ;  /* 0x0000000105007824 */ /* 0x000fe400078e0200 */
        /* <DEDUP_REMOVED lines=14> */
[----:B------:R-:W-:Y:S01]  /*12330*/  IMAD.IADD R4, R0, 0x1, R4 ;  /* 0x0000000100047824 */ /* 0x000fe200078e0204 */
[----:B------:R-:W-:-:S03]  /*12340*/  MOV R0, 0x1f ;  /* 0x0000001f00007802 */ /* 0x000fc60000000f00 */
[----:B------:R-:W-:Y:S02]  /*12350*/  IMAD.MOV.U32 R5, RZ, RZ, R4 ;  /* 0x000000ffff057224 */ /* 0x000fe400078e0004 */
[----:B------:R-:W-:Y:S05]  /*12360*/  CALL.REL.NOINC `($__internal_19_$__cuda_sm70_shflsync_idx_p) ;  /* 0x0000116000007944 */ /* 0x000fea0003c00000 */
[----:B------:R-:W-:Y:S05]  /*12370*/  BRA `(.L_x_953) ;  /* 0xfffee1e000007947 */ /* 0x000fea000383ffff */
.L_x_862:
[----:B------:R-:W-:Y:S02]  /*12380*/  SEL R0, RZ, 0x1, P0 ;  /* 0x00000001ff007807 */ /* 0x000fe40000000000 */
[----:B------:R-:W-:Y:S02]  /*12390*/  MOV R2, 0x123b0 ;  /* 0x000123b000027802 */ /* 0x000fe40000000f00 */
[----:B------:R-:W-:Y:S05]  /*123a0*/  CALL.REL.NOINC `($__internal_21_$__cuda_sm70_votesync_ballot) ;  /* 0x000011e000007944 */ /* 0x000fea0003c00000 */
[----:B------:R-:W-:Y:S01]  /*123b0*/  MOV R10, R0 ;  /* 0x00000000000a7202 */ /* 0x000fe20000000f00 */
[----:B------:R-:W-:Y:S05]  /*123c0*/  BRA `(.L_x_954) ;  /* 0xfffee22000007947 */ /* 0x000fea000383ffff */
.L_x_863:
[----:B------:R-:W-:Y:S01]  /*123d0*/  IMAD.MOV.U32 R5, RZ, RZ, R9 ;  /* 0x000000ffff057224 */ /* 0x000fe200078e0009 */
[----:B------:R-:W-:Y:S01]  /*123e0*/  MOV R3, R6 ;  /* 0x0000000600037202 */ /* 0x000fe20000000f00 */
[----:B-1----:R-:W-:Y:S01]  /*123f0*/  IMAD.MOV.U32 R0, RZ, RZ, 0x1f ;  /* 0x0000001fff007424 */ /* 0x002fe200078e00ff */
[----:B------:R-:W-:Y:S02]  /*12400*/  MOV R2, 0x12420 ;  /* 0x0001242000027802 */ /* 0x000fe40000000f00 */
[----:B------:R-:W-:Y:S05]  /*12410*/  CALL.REL.NOINC `($__internal_19_$__cuda_sm70_shflsync_idx_p) ;  /* 0x000010b000007944 */ /* 0x000fea0003c00000 */
[----:B------:R-:W-:Y:S01]  /*12420*/  IMAD.MOV.U32 R12, RZ, RZ, R0 ;  /* 0x000000ffff0c7224 */ /* 0x000fe200078e0000 */
[----:B------:R-:W-:Y:S01]  /*12430*/  MOV R5, R8 ;  /* 0x0000000800057202 */ /* 0x000fe20000000f00 */
[----:B------:R-:W-:Y:S01]  /*12440*/  IMAD.MOV.U32 R7, RZ, RZ, RZ ;  /* 0x000000ffff077224 */ /* 0x000fe200078e00ff */
[----:B------:R-:W-:Y:S01]  /*12450*/  MOV R3, R6 ;  /* 0x0000000600037202 */ /* 0x000fe20000000f00 */
[----:B------:R-:W-:Y:S01]  /*12460*/  IMAD.MOV.U32 R0, RZ, RZ, 0x1f ;  /* 0x0000001fff007424 */ /* 0x000fe200078e00ff */
[----:B------:R-:W-:-:S02]  /*12470*/  MOV R2, 0x12490 ;  /* 0x0001249000027802 */ /* 0x000fc40000000f00 */
[----:B------:R-:W-:Y:S05]  /*12480*/  CALL.REL.NOINC `($__internal_19_$__cuda_sm70_shflsync_idx_p) ;  /* 0x0000104000007944 */ /* 0x000fea0003c00000 */
[----:B------:R-:W-:Y:S01]  /*12490*/  MOV R9, R0 ;  /* 0x0000000000097202 */ /* 0x000fe20000000f00 */
[----:B------:R-:W-:Y:S05]  /*124a0*/  BRA `(.L_x_955) ;  /* 0xfffee1b000007947 */ /* 0x000fea000383ffff */
.L_x_866:
[----:B------:R-:W-:Y:S01]  /*124b0*/  IMAD.MOV.U32 R5, RZ, RZ, R4 ;  /* 0x000000ffff057224 */ /* 0x000fe200078e0004 */
[----:B-1----:R-:W-:-:S02]  /*124c0*/  MOV R0, 0x1f ;  /* 0x0000001f00007802 */ /* 0x002fc40000000f00 */
[----:B------:R-:W-:Y:S02]  /*124d0*/  MOV R2, 0x124f0 ;  /* 0x000124f000027802 */ /* 0x000fe40000000f00 */
[----:B--234-:R-:W-:Y:S05]  /*124e0*/  CALL.REL.NOINC `($__internal_19_$__cuda_sm70_shflsync_idx_p) ;  /* 0x00000fe000007944 */ /* 0x01cfea0003c00000 */
[----:B------:R-:W-:Y:S01]  /*124f0*/  MOV R7, R0 ;  /* 0x0000000000077202 */ /* 0x000fe20000000f00 */
[----:B------:R-:W-:Y:S05]  /*12500*/  BRA `(.L_x_865) ;  /* 0xfffee1b000007947 */ /* 0x000fea000383ffff */
.L_x_889:
[----:B------:R1:W5:Y:S01]  /*12510*/  LDL R2, [R1+0x38] ;  /* 0x0000380001027983 */ /* 0x0003620000100800 */
[----:B------:R-:W-:Y:S02]  /*12520*/  MOV R5, 0x2 ;  /* 0x0000000200057802 */ /* 0x000fe40000000f00 */
[----:B------:R-:W-:Y:S02]  /*12530*/  MOV R3, 0x12550 ;  /* 0x0001255000037802 */ /* 0x000fe40000000f00 */
[----:B-1---5:R-:W-:Y:S05]  /*12540*/  CALL.REL.NOINC `($__internal_18_$__cuda_sm70_shflsync_bfly_p) ;  /* 0x00000f3000007944 */ /* 0x022fea0003c00000 */
[----:B------:R-:W-:Y:S01]  /*12550*/  MOV R0, R5 ;  /* 0x0000000500007202 */ /* 0x000fe20000000f00 */
[----:B------:R-:W-:Y:S05]  /*12560*/  BRA `(.L_x_956) ;  /* 0xffff9f5000007947 */ /* 0x000fea000383ffff */
.L_x_890:
[----:B------:R-:W-:Y:S01]  /*12570*/  IMAD.MOV.U32 R2, RZ, RZ, R0 ;  /* 0x000000ffff027224 */ /* 0x000fe200078e0000 */
[----:B------:R-:W-:Y:S02]  /*12580*/  MOV R5, 0x1 ;  /* 0x0000000100057802 */ /* 0x000fe40000000f00 */
[----:B------:R-:W-:Y:S02]  /*12590*/  MOV R3, 0x125b0 ;  /* 0x000125b000037802 */ /* 0x000fe40000000f00 */
[----:B-----5:R-:W-:Y:S05]  /*125a0*/  CALL.REL.NOINC `($__internal_18_$__cuda_sm70_shflsync_bfly_p) ;  /* 0x00000ed000007944 */ /* 0x020fea0003c00000 */
[----:B------:R1:W5:Y:S01]  /*125b0*/  LDL R2, [R1+0x34] ;  /* 0x0000340001027983 */ /* 0x0003620000100800 */
[----:B------:R-:W-:Y:S01]  /*125c0*/  FADD.FTZ R0, R0, R5 ;  /* 0x0000000500007221 */ /* 0x000fe20000010000 */
[----:B------:R-:W-:-:S02]  /*125d0*/  MOV R5, 0x2 ;  /* 0x0000000200057802 */ /* 0x000fc40000000f00 */
[----:B------:R-:W-:Y:S02]  /*125e0*/  MOV R3, 0x12600 ;  /* 0x0001260000037802 */ /* 0x000fe40000000f00 */
[----:B-1---5:R-:W-:Y:S05]  /*125f0*/  CALL.REL.NOINC `($__internal_18_$__cuda_sm70_shflsync_bfly_p) ;  /* 0x00000e8000007944 */ /* 0x022fea0003c00000 */
[----:B------:R-:W2:Y:S01]  /*12600*/  LDL.LU R2, [R1+0x34] ;  /* 0x0000340001027983 */ /* 0x000ea20000300800 */
[----:B------:R-:W-:Y:S01]  /*12610*/  MOV R3, 0x12660 ;  /* 0x0001266000037802 */ /* 0x000fe20000000f00 */
[----:B--2---:R-:W-:Y:S01]  /*12620*/  FADD.FTZ R4, R2, R5 ;  /* 0x0000000502047221 */ /* 0x004fe20000010000 */
[----:B------:R-:W-:-:S04]  /*12630*/  MOV R5, 0x1 ;  /* 0x0000000100057802 */ /* 0x000fc80000000f00 */
[----:B------:R-:W-:Y:S02]  /*12640*/  MOV R2, R4 ;  /* 0x0000000400027202 */ /* 0x000fe40000000f00 */
[----:B------:R-:W-:Y:S05]  /*12650*/  CALL.REL.NOINC `($__internal_18_$__cuda_sm70_shflsync_bfly_p) ;  /* 0x00000e2000007944 */ /* 0x000fea0003c00000 */
[----:B------:R-:W-:Y:S01]  /*12660*/  MOV R3, R5 ;  /* 0x0000000500037202 */ /* 0x000fe20000000f00 */
[----:B------:R-:W-:Y:S05]  /*12670*/  BRA `(.L_x_957) ;  /* 0xffff9ed000007947 */ /* 0x000fea000383ffff */
.L_x_897:
[----:B--234-:R-:W-:Y:S01]  /*12680*/  IMAD.MOV.U32 R5, RZ, RZ, R12 ;  /* 0x000000ffff057224 */ /* 0x01cfe200078e000c */
[----:B------:R-:W-:Y:S01]  /*12690*/  MOV R3, RZ ;  /* 0x000000ff00037202 */ /* 0x000fe20000000f00 */
[----:B------:R-:W-:Y:S01]  /*126a0*/  IMAD.MOV.U32 R0, RZ, RZ, 0x181f ;  /* 0x0000181fff007424 */ /* 0x000fe200078e00ff */
[----:B------:R-:W-:Y:S02]  /*126b0*/  MOV R2, 0x126d0 ;  /* 0x000126d000027802 */ /* 0x000fe40000000f00 */
[----:B-1----:R-:W-:Y:S05]  /*126c0*/  CALL.REL.NOINC `($__internal_19_$__cuda_sm70_shflsync_idx_p) ;  /* 0x00000e0000007944 */ /* 0x002fea0003c00000 */
[----:B------:R-:W-:Y:S01]  /*126d0*/  MOV R10, R0 ;  /* 0x00000000000a7202 */ /* 0x000fe20000000f00 */
[----:B------:R-:W-:Y:S05]  /*126e0*/  BRA `(.L_x_958) ;  /* 0xffffbba000007947 */ /* 0x000fea000383ffff */
.L_x_898:
[----:B------:R-:W-:Y:S01]  /*126f0*/  IMAD.MOV.U32 R5, RZ, RZ, R15 ;  /* 0x000000ffff057224 */ /* 0x000fe200078e000f */
[----:B------:R-:W-:Y:S01]  /*12700*/  MOV R3, RZ ;  /* 0x000000ff00037202 */ /* 0x000fe20000000f00 */
[----:B------:R-:W-:Y:S01]  /*12710*/  IMAD.MOV.U32 R0, RZ, RZ, 0x181f ;  /* 0x0000181fff007424 */ /* 0x000fe200078e00ff */
[----:B------:R-:W-:Y:S02]  /*12720*/  MOV R2, 0x12740 ;  /* 0x0001274000027802 */ /* 0x000fe40000000f00 */
[----:B-123--:R-:W-:Y:S05]  /*12730*/  CALL.REL.NOINC `($__internal_19_$__cuda_sm70_shflsync_idx_p) ;  /* 0x00000d9000007944 */ /* 0x00efea0003c00000 */
[----:B------:R-:W-:Y:S05]  /*12740*/  BRA `(.L_x_959) ;  /* 0xffffbb6000007947 */ /* 0x000fea000383ffff */
.L_x_901:
[----:B-1----:R-:W-:Y:S01]  /*12750*/  IMAD.MOV.U32 R5, RZ, RZ, R12 ;  /* 0x000000ffff057224 */ /* 0x002fe200078e000c */
[----:B------:R-:W-:Y:S01]  /*12760*/  MOV R3, 0x1 ;  /* 0x0000000100037802 */ /* 0x000fe20000000f00 */
[----:B--2---:R-:W-:Y:S01]  /*12770*/  IMAD.MOV.U32 R0, RZ, RZ, 0x181f ;  /* 0x0000181fff007424 */ /* 0x004fe200078e00ff */
[----:B------:R-:W-:-:S02]  /*12780*/  MOV R2, 0x127a0 ;  /* 0x000127a000027802 */ /* 0x000fc40000000f00 */
[----:B---34-:R-:W-:Y:S05]  /*12790*/  CALL.REL.NOINC `($__internal_19_$__cuda_sm70_shflsync_idx_p) ;  /* 0x00000d3000007944 */ /* 0x018fea0003c00000 */
[----:B------:R-:W-:Y:S01]  /*127a0*/  IMAD.MOV.U32 R10, RZ, RZ, R0 ;  /* 0x000000ffff0a7224 */ /* 0x000fe200078e0000 */
[----:B------:R-:W-:Y:S01]  /*127b0*/  MOV R3, 0x1 ;  /* 0x0000000100037802 */ /* 0x000fe20000000f00 */
[----:B------:R-:W-:Y:S01]  /*127c0*/  IMAD.MOV.U32 R5, RZ, RZ, R15 ;  /* 0x000000ffff057224 */ /* 0x000fe200078e000f */
[----:B------:R-:W-:-:S02]  /*127d0*/  MOV R0, 0x181f ;  /* 0x0000181f00007802 */ /* 0x000fc40000000f00 */
[----:B------:R-:W-:Y:S02]  /*127e0*/  MOV R2, 0x12800 ;  /* 0x0001280000027802 */ /* 0x000fe40000000f00 */
[----:B------:R-:W-:Y:S05]  /*127f0*/  CALL.REL.NOINC `($__internal_19_$__cuda_sm70_shflsync_idx_p) ;  /* 0x00000cd000007944 */ /* 0x000fea0003c00000 */
[----:B------:R-:W-:Y:S05]  /*12800*/  BRA `(.L_x_960) ;  /* 0xffffbc8000007947 */ /* 0x000fea000383ffff */
.L_x_904:
[----:B-1----:R-:W-:Y:S01]  /*12810*/  IMAD.MOV.U32 R5, RZ, RZ, R12 ;  /* 0x000000ffff057224 */ /* 0x002fe200078e000c */
[----:B------:R-:W-:Y:S01]  /*12820*/  MOV R3, 0x2 ;  /* 0x0000000200037802 */ /* 0x000fe20000000f00 */
[----:B--2---:R-:W-:Y:S01]  /*12830*/  IMAD.MOV.U32 R0, RZ, RZ, 0x181f ;  /* 0x0000181fff007424 */ /* 0x004fe200078e00ff */
[----:B------:R-:W-:Y:S02]  /*12840*/  MOV R2, 0x12860 ;  /* 0x0001286000027802 */ /* 0x000fe40000000f00 */
[----:B---34-:R-:W-:Y:S05]  /*12850*/  CALL.REL.NOINC `($__internal_19_$__cuda_sm70_shflsync_idx_p) ;  /* 0x00000c7000007944 */ /* 0x018fea0003c00000 */
[----:B------:R-:W-:Y:S01]  /*12860*/  MOV R10, R0 ;  /* 0x00000000000a7202 */ /* 0x000fe20000000f00 */
[----:B------:R-:W-:Y:S05]  /*12870*/  BRA `(.L_x_961) ;  /* 0xffffbdd000007947 */ /* 0x000fea000383ffff */
.L_x_905:
[----:B-1----:R-:W-:Y:S01]  /*12880*/  IMAD.MOV.U32 R5, RZ, RZ, R15 ;  /* 0x000000ffff057224 */ /* 0x002fe200078e000f */
[----:B------:R-:W-:Y:S01]  /*12890*/  MOV R3, 0x2 ;  /* 0x0000000200037802 */ /* 0x000fe20000000f00 */
[----:B--2---:R-:W-:Y:S01]  /*128a0*/  IMAD.MOV.U32 R0, RZ, RZ, 0x181f ;  /* 0x0000181fff007424 */ /* 0x004fe200078e00ff */
[----:B------:R-:W-:Y:S02]  /*128b0*/  MOV R2, 0x128d0 ;  /* 0x000128d000027802 */ /* 0x000fe40000000f00 */
[----:B---34-:R-:W-:Y:S05]  /*128c0*/  CALL.REL.NOINC `($__internal_19_$__cuda_sm70_shflsync_idx_p) ;  /* 0x00000c0000007944 */ /* 0x018fea0003c00000 */
[----:B------:R-:W-:Y:S05]  /*128d0*/  BRA `(.L_x_962) ;  /* 0xffffbd9000007947 */ /* 0x000fea000383ffff */
.L_x_908:
[----:B-1----:R-:W-:Y:S01]  /*128e0*/  IMAD.MOV.U32 R5, RZ, RZ, R12 ;  /* 0x000000ffff057224 */ /* 0x002fe200078e000c */
[----:B------:R-:W-:Y:S01]  /*128f0*/  MOV R3, 0x3 ;  /* 0x0000000300037802 */ /* 0x000fe20000000f00 */
[----:B---3--:R-:W-:Y:S01]  /*12900*/  IMAD.MOV.U32 R0, RZ, RZ, 0x181f ;  /* 0x0000181fff007424 */ /* 0x008fe200078e00ff */
[----:B------:R-:W-:-:S02]  /*12910*/  MOV R2, 0x12930 ;  /* 0x0001293000027802 */ /* 0x000fc40000000f00 */
[----:B--2-4-:R-:W-:Y:S05]  /*12920*/  CALL.REL.NOINC `($__internal_19_$__cuda_sm70_shflsync_idx_p) ;  /* 0x00000ba000007944 */ /* 0x014fea0003c00000 */
[----:B------:R-:W-:Y:S01]  /*12930*/  IMAD.MOV.U32 R8, RZ, RZ, R0 ;  /* 0x000000ffff087224 */ /* 0x000fe200078e0000 */
[----:B------:R-:W-:Y:S01]  /*12940*/  MOV R3, 0x3 ;  /* 0x0000000300037802 */ /* 0x000fe20000000f00 */
[----:B------:R-:W-:Y:S01]  /*12950*/  IMAD.MOV.U32 R5, RZ, RZ, R15 ;  /* 0x000000ffff057224 */ /* 0x000fe200078e000f */
[----:B------:R-:W-:-:S02]  /*12960*/  MOV R0, 0x181f ;  /* 0x0000181f00007802 */ /* 0x000fc40000000f00 */
[----:B------:R-:W-:Y:S02]  /*12970*/  MOV R2, 0x12990 ;  /* 0x0001299000027802 */ /* 0x000fe40000000f00 */
[----:B------:R-:W-:Y:S05]  /*12980*/  CALL.REL.NOINC `($__internal_19_$__cuda_sm70_shflsync_idx_p) ;  /* 0x00000b4000007944 */ /* 0x000fea0003c00000 */
[----:B------:R-:W-:Y:S05]  /*12990*/  BRA `(.L_x_963) ;  /* 0xffffbea000007947 */ /* 0x000fea000383ffff */
.L_x_910:
[----:B------:R-:W-:Y:S01]  /*129a0*/  IMAD.MOV.U32 R5, RZ, RZ, R12 ;  /* 0x000000ffff057224 */ /* 0x000fe200078e000c */
[----:B------:R-:W-:Y:S01]  /*129b0*/  MOV R3, RZ ;  /* 0x000000ff00037202 */ /* 0x000fe20000000f00 */
[----:B------:R-:W-:Y:S01]  /*129c0*/  IMAD.MOV.U32 R0, RZ, RZ, 0x1c1f ;  /* 0x00001c1fff007424 */ /* 0x000fe200078e00ff */
[----:B------:R-:W-:Y:S02]  /*129d0*/  MOV R2, 0x129f0 ;  /* 0x000129f000027802 */ /* 0x000fe40000000f00 */
[----:B------:R-:W-:Y:S05]  /*129e0*/  CALL.REL.NOINC `($__internal_19_$__cuda_sm70_shflsync_idx_p) ;  /* 0x00000ae000007944 */ /* 0x000fea0003c00000 */
[----:B------:R-:W-:Y:S01]  /*129f0*/  MOV R4, R0 ;  /* 0x0000000000047202 */ /* 0x000fe20000000f00 */
[----:B------:R-:W-:Y:S05]  /*12a00*/  BRA `(.L_x_964) ;  /* 0xffffc1f000007947 */ /* 0x000fea000383ffff */
.L_x_911:
[----:B------:R-:W-:Y:S01]  /*12a10*/  IMAD.MOV.U32 R5, RZ, RZ, R14 ;  /* 0x000000ffff057224 */ /* 0x000fe200078e000e */
[----:B------:R-:W-:Y:S01]  /*12a20*/  MOV R3, RZ ;  /* 0x000000ff00037202 */ /* 0x000fe20000000f00 */
[----:B------:R-:W-:Y:S01]  /*12a30*/  IMAD.MOV.U32 R0, RZ, RZ, 0x1c1f ;  /* 0x00001c1fff007424 */ /* 0x000fe200078e00ff */
[----:B------:R-:W-:Y:S02]  /*12a40*/  MOV R2, 0x12a60 ;  /* 0x00012a6000027802 */ /* 0x000fe40000000f00 */
[----:B-12---:R-:W-:Y:S05]  /*12a50*/  CALL.REL.NOINC `($__internal_19_$__cuda_sm70_shflsync_idx_p) ;  /* 0x00000a7000007944 */ /* 0x006fea0003c00000 */
[----:B------:R-:W-:Y:S05]  /*12a60*/  BRA `(.L_x_965) ;  /* 0xffffc1b000007947 */ /* 0x000fea000383ffff */
.L_x_914:
[----:B------:R-:W-:Y:S01]  /*12a70*/  IMAD.MOV.U32 R5, RZ, RZ, R12 ;  /* 0x000000ffff057224 */ /* 0x000fe200078e000c */
[----:B----4-:R-:W-:Y:S01]  /*12a80*/  MOV R3, 0x1 ;  /* 0x0000000100037802 */ /* 0x010fe20000000f00 */
[----:B------:R-:W-:Y:S01]  /*12a90*/  IMAD.MOV.U32 R0, RZ, RZ, 0x1c1f ;  /* 0x00001c1fff007424 */ /* 0x000fe200078e00ff */
[----:B------:R-:W-:-:S02]  /*12aa0*/  MOV R2, 0x12ac0 ;  /* 0x00012ac000027802 */ /* 0x000fc40000000f00 */
[----:B-123--:R-:W-:Y:S05]  /*12ab0*/  CALL.REL.NOINC `($__internal_19_$__cuda_sm70_shflsync_idx_p) ;  /* 0x00000a1000007944 */ /* 0x00efea0003c00000 */
[----:B------:R-:W-:Y:S01]  /*12ac0*/  IMAD.MOV.U32 R4, RZ, RZ, R0 ;  /* 0x000000ffff047224 */ /* 0x000fe200078e0000 */
[----:B------:R-:W-:Y:S01]  /*12ad0*/  MOV R3, 0x1 ;  /* 0x0000000100037802 */ /* 0x000fe20000000f00 */
[----:B------:R-:W-:Y:S01]  /*12ae0*/  IMAD.MOV.U32 R5, RZ, RZ, R14 ;  /* 0x000000ffff057224 */ /* 0x000fe200078e000e */
[----:B------:R-:W-:-:S02]  /*12af0*/  MOV R0, 0x1c1f ;  /* 0x00001c1f00007802 */ /* 0x000fc40000000f00 */
[----:B------:R-:W-:Y:S02]  /*12b00*/  MOV R2, 0x12b20 ;  /* 0x00012b2000027802 */ /* 0x000fe40000000f00 */
[----:B------:R-:W-:Y:S05]  /*12b10*/  CALL.REL.NOINC `($__internal_19_$__cuda_sm70_shflsync_idx_p) ;  /* 0x000009b000007944 */ /* 0x000fea0003c00000 */
[----:B------:R-:W-:Y:S05]  /*12b20*/  BRA `(.L_x_966) ;  /* 0xffffcd5000007947 */ /* 0x000fea000383ffff */
.L_x_918:
[----:B------:R-:W-:Y:S01]  /*12b30*/  IMAD.MOV.U32 R5, RZ, RZ, R11 ;  /* 0x000000ffff057224 */ /* 0x000fe200078e000b */
[----:B------:R-:W-:Y:S01]  /*12b40*/  MOV R3, RZ ;  /* 0x000000ff00037202 */ /* 0x000fe20000000f00 */
[----:B------:R-:W-:Y:S01]  /*12b50*/  IMAD.MOV.U32 R0, RZ, RZ, 0x181f ;  /* 0x0000181fff007424 */ /* 0x000fe200078e00ff */
[----:B------:R-:W-:Y:S02]  /*12b60*/  MOV R2, 0x12b80 ;  /* 0x00012b8000027802 */ /* 0x000fe40000000f00 */
[----:B------:R-:W-:Y:S05]  /*12b70*/  CALL.REL.NOINC `($__internal_19_$__cuda_sm70_shflsync_idx_p) ;  /* 0x0000095000007944 */ /* 0x000fea0003c00000 */
[----:B------:R-:W-:Y:S01]  /*12b80*/  MOV R10, R0 ;  /* 0x00000000000a7202 */ /* 0x000fe20000000f00 */
[----:B------:R-:W-:Y:S05]  /*12b90*/  BRA `(.L_x_967) ;  /* 0xffffdd5000007947 */ /* 0x000fea000383ffff */
.L_x_919:
[----:B------:R-:W-:Y:S01]  /*12ba0*/  IMAD.MOV.U32 R5, RZ, RZ, R15 ;  /* 0x000000ffff057224 */ /* 0x000fe200078e000f */
[----:B------:R-:W-:Y:S01]  /*12bb0*/  MOV R3, RZ ;  /* 0x000000ff00037202 */ /* 0x000fe20000000f00 */
[----:B------:R-:W-:Y:S01]  /*12bc0*/  IMAD.MOV.U32 R0, RZ, RZ, 0x181f ;  /* 0x0000181fff007424 */ /* 0x000fe200078e00ff */
[----:B------:R-:W-:Y:S02]  /*12bd0*/  MOV R2, 0x12bf0 ;  /* 0x00012bf000027802 */ /* 0x000fe40000000f00 */
[----:B-12---:R-:W-:Y:S05]  /*12be0*/  CALL.REL.NOINC `($__internal_19_$__cuda_sm70_shflsync_idx_p) ;  /* 0x000008e000007944 */ /* 0x006fea0003c00000 */
[----:B------:R-:W-:Y:S05]  /*12bf0*/  BRA `(.L_x_968) ;  /* 0xffffdd1000007947 */ /* 0x000fea000383ffff */
.L_x_922:
[----:B-1----:R-:W-:Y:S01]  /*12c00*/  IMAD.MOV.U32 R5, RZ, RZ, R11 ;  /* 0x000000ffff057224 */ /* 0x002fe200078e000b */
[----:B------:R-:W-:Y:S01]  /*12c10*/  MOV R3, 0x1 ;  /* 0x0000000100037802 */ /* 0x000fe20000000f00 */
[----:B----4-:R-:W-:Y:S01]  /*12c20*/  IMAD.MOV.U32 R0, RZ, RZ, 0x181f ;  /* 0x0000181fff007424 */ /* 0x010fe200078e00ff */
[----:B------:R-:W-:-:S02]  /*12c30*/  MOV R2, 0x12c50 ;  /* 0x00012c5000027802 */ /* 0x000fc40000000f00 */
[----:B--23--:R-:W-:Y:S05]  /*12c40*/  CALL.REL.NOINC `($__internal_19_$__cuda_sm70_shflsync_idx_p) ;  /* 0x0000088000007944 */ /* 0x00cfea0003c00000 */
[----:B------:R-:W-:Y:S01]  /*12c50*/  IMAD.MOV.U32 R10, RZ, RZ, R0 ;  /* 0x000000ffff0a7224 */ /* 0x000fe200078e0000 */
[----:B------:R-:W-:Y:S01]  /*12c60*/  MOV R3, 0x1 ;  /* 0x0000000100037802 */ /* 0x000fe20000000f00 */
[----:B------:R-:W-:Y:S01]  /*12c70*/  IMAD.MOV.U32 R5, RZ, RZ, R15 ;  /* 0x000000ffff057224 */ /* 0x000fe200078e000f */
[----:B------:R-:W-:-:S02]  /*12c80*/  MOV R0, 0x181f ;  /* 0x0000181f00007802 */ /* 0x000fc40000000f00 */
[----:B------:R-:W-:Y:S02]  /*12c90*/  MOV R2, 0x12cb0 ;  /* 0x00012cb000027802 */ /* 0x000fe40000000f00 */
[----:B------:R-:W-:Y:S05]  /*12ca0*/  CALL.REL.NOINC `($__internal_19_$__cuda_sm70_shflsync_idx_p) ;  /* 0x0000082000007944 */ /* 0x000fea0003c00000 */
[----:B------:R-:W-:Y:S05]  /*12cb0*/  BRA `(.L_x_969) ;  /* 0xffffde4000007947 */ /* 0x000fea000383ffff */
.L_x_925:
[----:B-1----:R-:W-:Y:S01]  /*12cc0*/  IMAD.MOV.U32 R5, RZ, RZ, R11 ;  /* 0x000000ffff057224 */ /* 0x002fe200078e000b */
[----:B------:R-:W-:Y:S01]  /*12cd0*/  MOV R3, 0x2 ;  /* 0x0000000200037802 */ /* 0x000fe20000000f00 */
[----:B----4-:R-:W-:Y:S01]  /*12ce0*/  IMAD.MOV.U32 R0, RZ, RZ, 0x181f ;  /* 0x0000181fff007424 */ /* 0x010fe200078e00ff */
[----:B------:R-:W-:Y:S02]  /*12cf0*/  MOV R2, 0x12d10 ;  /* 0x00012d1000027802 */ /* 0x000fe40000000f00 */
[----:B--23--:R-:W-:Y:S05]  /*12d00*/  CALL.REL.NOINC `($__internal_19_$__cuda_sm70_shflsync_idx_p) ;  /* 0x000007c000007944 */ /* 0x00cfea0003c00000 */
[----:B------:R-:W-:Y:S01]  /*12d10*/  MOV R10, R0 ;  /* 0x00000000000a7202 */ /* 0x000fe20000000f00 */
[----:B------:R-:W-:Y:S05]  /*12d20*/  BRA `(.L_x_970) ;  /* 0xffffdf9000007947 */ /* 0x000fea000383ffff */
.L_x_926:
[----:B-1----:R-:W-:Y:S01]  /*12d30*/  IMAD.MOV.U32 R5, RZ, RZ, R15 ;  /* 0x000000ffff057224 */ /* 0x002fe200078e000f */
[----:B------:R-:W-:Y:S01]  /*12d40*/  MOV R3, 0x2 ;  /* 0x0000000200037802 */ /* 0x000fe20000000f00 */
[----:B----4-:R-:W-:Y:S01]  /*12d50*/  IMAD.MOV.U32 R0, RZ, RZ, 0x181f ;  /* 0x0000181fff007424 */ /* 0x010fe200078e00ff */
[----:B------:R-:W-:Y:S02]  /*12d60*/  MOV R2, 0x12d80 ;  /* 0x00012d8000027802 */ /* 0x000fe40000000f00 */
[----:B--23--:R-:W-:Y:S05]  /*12d70*/  CALL.REL.NOINC `($__internal_19_$__cuda_sm70_shflsync_idx_p) ;  /* 0x0000075000007944 */ /* 0x00cfea0003c00000 */
[----:B------:R-:W-:Y:S05]  /*12d80*/  BRA `(.L_x_971) ;  /* 0xffffdf5000007947 */ /* 0x000fea000383ffff */
.L_x_929:
[----:B-1----:R-:W-:Y:S01]  /*12d90*/  IMAD.MOV.U32 R5, RZ, RZ, R11 ;  /* 0x000000ffff057224 */ /* 0x002fe200078e000b */
[----:B------:R-:W-:Y:S01]  /*12da0*/  MOV R3, 0x3 ;  /* 0x0000000300037802 */ /* 0x000fe20000000f00 */
[----:B------:R-:W-:Y:S01]  /*12db0*/  IMAD.MOV.U32 R0, RZ, RZ, 0x181f ;  /* 0x0000181fff007424 */ /* 0x000fe200078e00ff */
[----:B------:R-:W-:-:S02]  /*12dc0*/  MOV R2, 0x12de0 ;  /* 0x00012de000027802 */ /* 0x000fc40000000f00 */
[----:B--234-:R-:W-:Y:S05]  /*12dd0*/  CALL.REL.NOINC `($__internal_19_$__cuda_sm70_shflsync_idx_p) ;  /* 0x000006f000007944 */ /* 0x01cfea0003c00000 */
[----:B------:R-:W-:Y:S01]  /*12de0*/  IMAD.MOV.U32 R10, RZ, RZ, R0 ;  /* 0x000000ffff0a7224 */ /* 0x000fe200078e0000 */
[----:B------:R-:W-:Y:S01]  /*12df0*/  MOV R3, 0x3 ;  /* 0x0000000300037802 */ /* 0x000fe20000000f00 */
[----:B------:R-:W-:Y:S01]  /*12e00*/  IMAD.MOV.U32 R5, RZ, RZ, R15 ;  /* 0x000000ffff057224 */ /* 0x000fe200078e000f */
[----:B------:R-:W-:-:S02]  /*12e10*/  MOV R0, 0x181f ;  /* 0x0000181f00007802 */ /* 0x000fc40000000f00 */
[----:B------:R-:W-:Y:S02]  /*12e20*/  MOV R2, 0x12e40 ;  /* 0x00012e4000027802 */ /* 0x000fe40000000f00 */
[----:B------:R-:W-:Y:S05]  /*12e30*/  CALL.REL.NOINC `($__internal_19_$__cuda_sm70_shflsync_idx_p) ;  /* 0x0000069000007944 */ /* 0x000fea0003c00000 */
[----:B------:R-:W-:Y:S05]  /*12e40*/  BRA `(.L_x_972) ;  /* 0xffffe06000007947 */ /* 0x000fea000383ffff */
.L_x_931:
[----:B------:R-:W-:Y:S01]  /*12e50*/  IMAD.MOV.U32 R5, RZ, RZ, R103 ;  /* 0x000000ffff057224 */ /* 0x000fe200078e0067 */
[----:B------:R-:W-:Y:S01]  /*12e60*/  MOV R3, RZ ;  /* 0x000000ff00037202 */ /* 0x000fe20000000f00 */
[----:B------:R-:W-:Y:S01]  /*12e70*/  IMAD.MOV.U32 R0, RZ, RZ, 0x1f ;  /* 0x0000001fff007424 */ /* 0x000fe200078e00ff */
[----:B------:R-:W-:Y:S02]  /*12e80*/  MOV R2, 0x12ea0 ;  /* 0x00012ea000027802 */ /* 0x000fe40000000f00 */
[----:B------:R-:W-:Y:S05]  /*12e90*/  CALL.REL.NOINC `($__internal_19_$__cuda_sm70_shflsync_idx_p) ;  /* 0x0000063000007944 */ /* 0x000fea0003c00000 */
[----:B------:R-:W-:Y:S01]  /*12ea0*/  MOV R9, R0 ;  /* 0x0000000000097202 */ /* 0x000fe20000000f00 */
[----:B------:R-:W-:Y:S05]  /*12eb0*/  BRA `(.L_x_973) ;  /* 0xffffe27000007947 */ /* 0x000fea000383ffff */
.L_x_932:
[----:B------:R-:W-:Y:S01]  /*12ec0*/  IMAD.MOV.U32 R5, RZ, RZ, R103 ;  /* 0x000000ffff057224 */ /* 0x000fe200078e0067 */
[----:B------:R-:W-:Y:S01]  /*12ed0*/  MOV R3, 0x1 ;  /* 0x0000000100037802 */ /* 0x000fe20000000f00 */
[----:B------:R-:W-:Y:S01]  /*12ee0*/  IMAD.MOV.U32 R0, RZ, RZ, 0x1f ;  /* 0x0000001fff007424 */ /* 0x000fe200078e00ff */
[----:B------:R-:W-:Y:S02]  /*12ef0*/  MOV R2, 0x12f10 ;  /* 0x00012f1000027802 */ /* 0x000fe40000000f00 */
[----:B-12---:R-:W-:Y:S05]  /*12f00*/  CALL.REL.NOINC `($__internal_19_$__cuda_sm70_shflsync_idx_p) ;  /* 0x000005c000007944 */ /* 0x006fea0003c00000 */
[----:B------:R-:W-:Y:S01]  /*12f10*/  MOV R8, R0 ;  /* 0x0000000000087202 */ /* 0x000fe20000000f00 */
[----:B------:R-:W-:Y:S05]  /*12f20*/  BRA `(.L_x_974) ;  /* 0xffffe22000007947 */ /* 0x000fea000383ffff */
.L_x_933:
[----:B------:R-:W-:Y:S02]  /*12f30*/  MOV R2, 0x1 ;  /* 0x0000000100027802 */ /* 0x000fe40000000f00 */
[----:B------:R-:W-:-:S02]  /*12f40*/  MOV R3, 0x12f60 ;  /* 0x00012f6000037802 */ /* 0x000fc40000000f00 */
[----:B-1234-:R-:W-:Y:S05]  /*12f50*/  CALL.REL.NOINC `($__internal_20_$__cuda_sm70_shflsync_up_p) ;  /* 0x000005c000007944 */ /* 0x01efea0003c00000 */
[----:B------:R-:W-:Y:S05]  /*12f60*/  BRA `(.L_x_975) ;  /* 0xffffe31000007947 */ /* 0x000fea000383ffff */
.L_x_934:
[----:B------:R-:W-:Y:S02]  /*12f70*/  MOV R2, 0x2 ;  /* 0x0000000200027802 */ /* 0x000fe40000000f00 */
[----:B------:R-:W-:-:S02]  /*12f80*/  MOV R3, 0x12fa0 ;  /* 0x00012fa000037802 */ /* 0x000fc40000000f00 */
[----:B--2-4-:R-:W-:Y:S05]  /*12f90*/  CALL.REL.NOINC `($__internal_20_$__cuda_sm70_shflsync_up_p) ;  /* 0x0000058000007944 */ /* 0x014fea0003c00000 */
[----:B------:R-:W-:Y:S01]  /*12fa0*/  SEL R3, R4, RZ, P1 ;  /* 0x000000ff04037207 */ /* 0x000fe20000800000 */
[----:B------:R-:W-:-:S04]  /*12fb0*/  IMAD.MOV.U32 R2, RZ, RZ, 0x4 ;  /* 0x00000004ff027424 */ /* 0x000fc800078e00ff */
[----:B------:R-:W-:Y:S01]  /*12fc0*/  IMAD.IADD R0, R0, 0x1, R3 ;  /* 0x0000000100007824 */ /* 0x000fe200078e0203 */
        /* <DEDUP_REMOVED lines=20> */
.L_x_938:
[----:B------:R-:W-:Y:S02]  /*13110*/  MOV R2, 0x1 ;  /* 0x0000000100027802 */ /* 0x000fe40000000f00 */
[----:B------:R-:W-:Y:S02]  /*13120*/  MOV R3, 0x13140 ;  /* 0x0001314000037802 */ /* 0x000fe40000000f00 */
[----:B------:R-:W-:Y:S05]  /*13130*/  CALL.REL.NOINC `($__internal_20_$__cuda_sm70_shflsync_up_p) ;  /* 0x000003e000007944 */ /* 0x000fea0003c00000 */
[----:B------:R-:W-:Y:S01]  /*13140*/  MOV R2, R4 ;  /* 0x0000000400027202 */ /* 0x000fe20000000f00 */
[----:B------:R-:W-:Y:S05]  /*13150*/  BRA `(.L_x_977) ;  /* 0xffffe38000007947 */ /* 0x000fea000383ffff */
.L_x_939:
        /* <DEDUP_REMOVED lines=26> */
.L_x_941:
[----:B------:R-:W-:Y:S02]  /*13300*/  SEL R0, RZ, 0x1, P0 ;  /* 0x00000001ff007807 */ /* 0x000fe40000000000 */
[----:B------:R-:W-:Y:S02]  /*13310*/  MOV R2, 0x13330 ;  /* 0x0001333000027802 */ /* 0x000fe40000000f00 */
[----:B-1----:R-:W-:Y:S05]  /*13320*/  CALL.REL.NOINC `($__internal_21_$__cuda_sm70_votesync_ballot) ;  /* 0x0000026000007944 */ /* 0x002fea0003c00000 */
[----:B------:R-:W-:Y:S01]  /*13330*/  MOV R10, R0 ;  /* 0x00000000000a7202 */ /* 0x000fe20000000f00 */
[----:B------:R-:W-:Y:S05]  /*13340*/  BRA `(.L_x_979) ;  /* 0xffffe32000007947 */ /* 0x000fea000383ffff */
.L_x_942:
[----:B------:R-:W-:Y:S01]  /*13350*/  IMAD.MOV.U32 R5, RZ, RZ, R6 ;  /* 0x000000ffff057224 */ /* 0x000fe200078e0006 */
[----:B------:R-:W-:Y:S01]  /*13360*/  MOV R3, R8 ;  /* 0x0000000800037202 */ /* 0x000fe20000000f00 */
[----:B--2---:R-:W-:Y:S01]  /*13370*/  IMAD.MOV.U32 R0, RZ, RZ, 0x1f ;  /* 0x0000001fff007424 */ /* 0x004fe200078e00ff */
[----:B------:R-:W-:Y:S02]  /*13380*/  MOV R2, 0x133a0 ;  /* 0x000133a000027802 */ /* 0x000fe40000000f00 */
[----:B-1----:R-:W-:Y:S05]  /*13390*/  CALL.REL.NOINC `($__internal_19_$__cuda_sm70_shflsync_idx_p) ;  /* 0x0000013000007944 */ /* 0x002fea0003c00000 */
[----:B------:R-:W-:Y:S01]  /*133a0*/  IMAD.MOV.U32 R12, RZ, RZ, R0 ;  /* 0x000000ffff0c7224 */ /* 0x000fe200078e0000 */
[----:B------:R-:W-:Y:S01]  /*133b0*/  MOV R3, R8 ;  /* 0x0000000800037202 */ /* 0x000fe20000000f00 */
[----:B------:R-:W-:Y:S01]  /*133c0*/  IMAD.MOV.U32 R5, RZ, RZ, R7 ;  /* 0x000000ffff057224 */ /* 0x000fe200078e0007 */
[----:B------:R-:W-:Y:S02]  /*133d0*/  MOV R0, 0x1f ;  /* 0x0000001f00007802 */ /* 0x000fe40000000f00 */
[----:B------:R-:W-:-:S02]  /*133e0*/  MOV R2, 0x13400 ;  /* 0x0001340000027802 */ /* 0x000fc40000000f00 */
[----:B------:R-:W-:Y:S05]  /*133f0*/  CALL.REL.NOINC `($__internal_19_$__cuda_sm70_shflsync_idx_p) ;  /* 0x000000d000007944 */ /* 0x000fea0003c00000 */
[----:B------:R-:W-:Y:S01]  /*13400*/  MOV R7, R0 ;  /* 0x0000000000077202 */ /* 0x000fe20000000f00 */
[----:B------:R-:W-:Y:S05]  /*13410*/  BRA `(.L_x_980) ;  /* 0xffffe2c000007947 */ /* 0x000fea000383ffff */
.L_x_945:
[----:B------:R-:W-:Y:S01]  /*13420*/  IMAD.MOV.U32 R5, RZ, RZ, R4 ;  /* 0x000000ffff057224 */ /* 0x000fe200078e0004 */
[----:B--2---:R-:W-:-:S02]  /*13430*/  MOV R0, 0x1f ;  /* 0x0000001f00007802 */ /* 0x004fc40000000f00 */
[----:B------:R-:W-:Y:S02]  /*13440*/  MOV R2, 0x13460 ;  /* 0x0001346000027802 */ /* 0x000fe40000000f00 */
[----:B-1-34-:R-:W-:Y:S05]  /*13450*/  CALL.REL.NOINC `($__internal_19_$__cuda_sm70_shflsync_idx_p) ;  /* 0x0000007000007944 */ /* 0x01afea0003c00000 */
[----:B------:R-:W-:Y:S01]  /*13460*/  MOV R13, R0 ;  /* 0x00000000000d7202 */ /* 0x000fe20000000f00 */
[----:B------:R-:W-:Y:S05]  /*13470*/  BRA `(.L_x_944) ;  /* 0xffffe2c000007947 */ /* 0x000fea000383ffff */
        .weak           $__internal_18_$__cuda_sm70_shflsync_bfly_p
        .type           $__internal_18_$__cuda_sm70_shflsync_bfly_p,@function
        .size           $__internal_18_$__cuda_sm70_shflsync_bfly_p,($__internal_19_$__cuda_sm70_shflsync_idx_p - $__internal_18_$__cuda_sm70_shflsync_bfly_p)
$__internal_18_$__cuda_sm70_shflsync_bfly_p:
[----:B------:R-:W-:Y:S04]  /*13480*/  WARPSYNC R6 ;  /* 0x0000000600007348 */ /* 0x000fe80003800000 */
[----:B------:R1:W2:Y:S02]  /*13490*/  SHFL.BFLY PT, R5, R2, R5, R7 ;  /* 0x0c00000502057389 */ /* 0x0002a400000e0007 */
[----:B-1----:R-:W-:Y:S02]  /*134a0*/  MOV R2, R3 ;  /* 0x0000000300027202 */ /* 0x002fe40000000f00 */
[----:B------:R-:W-:-:S04]  /*134b0*/  MOV R3, 0x0 ;  /* 0x0000000000037802 */ /* 0x000fc80000000f00 */
[----:B--2---:R-:W-:Y:S05]  /*134c0*/  RET.REL.NODEC R2 `(_ZN7cutlass13device_kernelIN5flash19enable_sm80_to_sm89INS1_16FlashAttnFwdSm80INS1_25CollectiveMainloopFwdSm80ILi8ELi1ELb1EN4cute5tupleIJNS5_1CILi128EEENS7_ILi48EEENS7_ILi256EEEEEELi256ENS_10bfloat16_tEfNS_4arch4Sm80ELb1ELb0ELb1ELb1ELb0ELb0ELb1ELb1EEENS1_21CollectiveEpilogueFwdINS6_IJS8_SA_S9_EEENS6_IJNS7_ILi1EEESI_SI_EEESC_SE_Li256ELb1ELb1ELb1ELb0EEENS1_36VarlenDynamicPersistentTileSchedulerILi128ELi48ELi256ELi256ELb1ELb1ELb0ELb1ELb1ELb1EEEEEEEEEvNT_6ParamsE) ;  /* 0xfffecb3002007950 */ /* 0x004fea0003c3ffff */
        .weak           $__internal_19_$__cuda_sm70_shflsync_idx_p
        .type           $__internal_19_$__cuda_sm70_shflsync_idx_p,@function
        .size           $__internal_19_$__cuda_sm70_shflsync_idx_p,($__internal_20_$__cuda_sm70_shflsync_up_p - $__internal_19_$__cuda_sm70_shflsync_idx_p)
$__internal_19_$__cuda_sm70_shflsync_idx_p:
[----:B------:R-:W-:-:S04]  /*134d0*/  MOV R118, 0xffffffff ;  /* 0xffffffff00767802 */ /* 0x000fc80000000f00 */
[----:B------:R-:W-:Y:S04]  /*134e0*/  WARPSYNC R118 ;  /* 0x0000007600007348 */ /* 0x000fe80003800000 */
[----:B------:R1:W2:Y:S02]  /*134f0*/  SHFL.IDX PT, R0, R5, R3, R0 ;  /* 0x0000000305007389 */ /* 0x0002a400000e0000 */
[----:B-1----:R-:W-:-:S04]  /*13500*/  MOV R3, 0x0 ;  /* 0x0000000000037802 */ /* 0x002fc80000000f00 */
[----:B--2---:R-:W-:Y:S05]  /*13510*/  RET.REL.NODEC R2 `(_ZN7cutlass13device_kernelIN5flash19enable_sm80_to_sm89INS1_16FlashAttnFwdSm80INS1_25CollectiveMainloopFwdSm80ILi8ELi1ELb1EN4cute5tupleIJNS5_1CILi128EEENS7_ILi48EEENS7_ILi256EEEEEELi256ENS_10bfloat16_tEfNS_4arch4Sm80ELb1ELb0ELb1ELb1ELb0ELb0ELb1ELb1EEENS1_21CollectiveEpilogueFwdINS6_IJS8_SA_S9_EEENS6_IJNS7_ILi1EEESI_SI_EEESC_SE_Li256ELb1ELb1ELb1ELb0EEENS1_36VarlenDynamicPersistentTileSchedulerILi128ELi48ELi256ELi256ELb1ELb1ELb0ELb1ELb1ELb1EEEEEEEEEvNT_6ParamsE) ;  /* 0xfffecae002007950 */ /* 0x004fea0003c3ffff */
        .weak           $__internal_20_$__cuda_sm70_shflsync_up_p
        .type           $__internal_20_$__cuda_sm70_shflsync_up_p,@function
        .size           $__internal_20_$__cuda_sm70_shflsync_up_p,($__internal_21_$__cuda_sm70_votesync_ballot - $__internal_20_$__cuda_sm70_shflsync_up_p)
$__internal_20_$__cuda_sm70_shflsync_up_p:
[----:B------:R-:W-:Y:S02]  /*13520*/  IMAD.MOV.U32 R4, RZ, RZ, RZ ;  /* 0x000000ffff047224 */ /* 0x000fe400078e00ff */
[----:B------:R-:W-:-:S04]  /*13530*/  IMAD.MOV.U32 R10, RZ, RZ, -0x1 ;  /* 0xffffffffff0a7424 */ /* 0x000fc800078e00ff */
[----:B------:R-:W-:Y:S04]  /*13540*/  WARPSYNC R10 ;  /* 0x0000000a00007348 */ /* 0x000fe80003800000 */
[----:B------:R1:W2:Y:S02]  /*13550*/  SHFL.UP PT, R4, R0, R2, R4 ;  /* 0x0400000200047389 */ /* 0x0002a400000e0004 */
[----:B-1----:R-:W-:Y:S02]  /*13560*/  MOV R2, R3 ;  /* 0x0000000300027202 */ /* 0x002fe40000000f00 */
[----:B------:R-:W-:-:S04]  /*13570*/  MOV R3, 0x0 ;  /* 0x0000000000037802 */ /* 0x000fc80000000f00 */
[----:B--2---:R-:W-:Y:S05]  /*13580*/  RET.REL.NODEC R2 `(_ZN7cutlass13device_kernelIN5flash19enable_sm80_to_sm89INS1_16FlashAttnFwdSm80INS1_25CollectiveMainloopFwdSm80ILi8ELi1ELb1EN4cute5tupleIJNS5_1CILi128EEENS7_ILi48EEENS7_ILi256EEEEEELi256ENS_10bfloat16_tEfNS_4arch4Sm80ELb1ELb0ELb1ELb1ELb0ELb0ELb1ELb1EEENS1_21CollectiveEpilogueFwdINS6_IJS8_SA_S9_EEENS6_IJNS7_ILi1EEESI_SI_EEESC_SE_Li256ELb1ELb1ELb1ELb0EEENS1_36VarlenDynamicPersistentTileSchedulerILi128ELi48ELi256ELi256ELb1ELb1ELb0ELb1ELb1ELb1EEEEEEEEEvNT_6ParamsE) ;  /* 0xfffeca7002007950 */ /* 0x004fea0003c3ffff */
        .weak           $__internal_21_$__cuda_sm70_votesync_ballot
        .type           $__internal_21_$__cuda_sm70_votesync_ballot,@function
        .size           $__internal_21_$__cuda_sm70_votesync_ballot,(.L_x_2609 - $__internal_21_$__cuda_sm70_votesync_ballot)
$__internal_21_$__cuda_sm70_votesync_ballot:
[----:B------:R-:W-:Y:S01]  /*13590*/  ISETP.NE.U32.AND P0, PT, R0, 0x1, PT ;  /* 0x000000010000780c */ /* 0x000fe20003f05070 */
[----:B------:R-:W-:-:S04]  /*135a0*/  IMAD.MOV.U32 R3, RZ, RZ, -0x1 ;  /* 0xffffffffff037424 */ /* 0x000fc800078e00ff */
[----:B------:R-:W-:Y:S08]  /*135b0*/  WARPSYNC R3 ;  /* 0x0000000300007348 */ /* 0x000ff00003800000 */
[----:B------:R-:W-:-:S04]  /*135c0*/  VOTE.ANY R0, PT, !P0 ;  /* 0x0000000000007806 */ /* 0x000fc800040e0100 */
[----:B------:R-:W-:Y:S01]  /*135d0*/  LOP3.LUT R0, R0, R3, RZ, 0xc0, !PT ;  /* 0x0000000300007212 */ /* 0x000fe200078ec0ff */
[----:B------:R-:W-:-:S04]  /*135e0*/  IMAD.MOV.U32 R3, RZ, RZ, 0x0 ;  /* 0x00000000ff037424 */ /* 0x000fc800078e00ff */
[----:B------:R-:W-:Y:S05]  /*135f0*/  RET.REL.NODEC R2 `(_ZN7cutlass13device_kernelIN5flash19enable_sm80_to_sm89INS1_16FlashAttnFwdSm80INS1_25CollectiveMainloopFwdSm80ILi8ELi1ELb1EN4cute5tupleIJNS5_1CILi128EEENS7_ILi48EEENS7_ILi256EEEEEELi256ENS_10bfloat16_tEfNS_4arch4Sm80ELb1ELb0ELb1ELb1ELb0ELb0ELb1ELb1EEENS1_21CollectiveEpilogueFwdINS6_IJS8_SA_S9_EEENS6_IJNS7_ILi1EEESI_SI_EEESC_SE_Li256ELb1ELb1ELb1ELb0EEENS1_36VarlenDynamicPersistentTileSchedulerILi128ELi48ELi256ELi256ELb1ELb1ELb0ELb1ELb1ELb1EEEEEEEEEvNT_6ParamsE) ;  /* 0xfffeca0002007950 */ /* 0x000fea0003c3ffff */
.L_x_981:
        /* <DEDUP_REMOVED lines=16> */
.L_x_2609:


//--------------------- .text._ZN7cutlass13device_kernelIN5flash19enable_sm80_to_sm89INS1_16FlashAttnFwdSm80INS1_25CollectiveMainloopFwdSm80ILi8ELi1ELb0EN4cute5tupleIJNS5_1CILi128EEENS7_ILi32EEENS7_ILi256EEEEEELi256ENS_10bfloat16_tEfNS_4arch4Sm80ELb1ELb0ELb1ELb1ELb0ELb1ELb1ELb1EEENS1_21CollectiveEpilogueFwdINS6_IJS8_SA_S9_EEENS6_IJNS7_ILi1EEESI_SI_EEESC_SE_Li256ELb1ELb1ELb1ELb0EEENS1_36VarlenDynamicPersistentTileSchedulerILi128ELi32ELi256ELi256ELb1ELb1ELb0ELb1ELb1ELb1EEEEEEEEEvNT_6ParamsE --------------------------
	.section	.text._ZN7cutlass13device_kernelIN5flash19enable_sm80_to_sm89INS1_16FlashAttnFwdSm80INS1_25CollectiveMainloopFwdSm80ILi8ELi1ELb0EN4cute5tupleIJNS5_1CILi128EEENS7_ILi32EEENS7_ILi256EEEEEELi256ENS_10bfloat16_tEfNS_4arch4Sm80ELb1ELb0ELb1ELb1ELb0ELb1ELb1ELb1EEENS1_21CollectiveEpilogueFwdINS6_IJS8_SA_S9_EEENS6_IJNS7_ILi1EEESI_SI_EEESC_SE_Li256ELb1ELb1ELb1ELb0EEENS1_36VarlenDynamicPersistentTileSchedulerILi128ELi32ELi256ELi256ELb1ELb1ELb0ELb1ELb1ELb1EEEEEEEEEvNT_6ParamsE,"ax",@progbits
	.sectioninfo	@"SHI_REGISTERS=255"
	.align	128
.text._ZN7cutlass13device_kernelIN5flash19enable_sm80_to_sm89INS1_16FlashAttnFwdSm80INS1_25CollectiveMainloopFwdSm80ILi8ELi1ELb0EN4cute5tupleIJNS5_1CILi128EEENS7_ILi32EEENS7_ILi256EEEEEELi256ENS_10bfloat16_tEfNS_4arch4Sm80ELb1ELb0ELb1ELb1ELb0ELb1ELb1ELb1EEENS1_21CollectiveEpilogueFwdINS6_IJS8_SA_S9_EEENS6_IJNS7_ILi1EEESI_SI_EEESC_SE_Li256ELb1ELb1ELb1ELb0EEENS1_36VarlenDynamicPersistentTileSchedulerILi128ELi32ELi256ELi256ELb1ELb1ELb0ELb1ELb1ELb1EEEEEEEEEvNT_6ParamsE:
        .type           _ZN7cutlass13device_kernelIN5flash19enable_sm80_to_sm89INS1_16FlashAttnFwdSm80INS1_25CollectiveMainloopFwdSm80ILi8ELi1ELb0EN4cute5tupleIJNS5_1CILi128EEENS7_ILi32EEENS7_ILi256EEEEEELi256ENS_10bfloat16_tEfNS_4arch4Sm80ELb1ELb0ELb1ELb1ELb0ELb1ELb1ELb1EEENS1_21CollectiveEpilogueFwdINS6_IJS8_SA_S9_EEENS6_IJNS7_ILi1EEESI_SI_EEESC_SE_Li256ELb1ELb1ELb1ELb0EEENS1_36VarlenDynamicPersistentTileSchedulerILi128ELi32ELi256ELi256ELb1ELb1ELb0ELb1ELb1ELb1EEEEEEEEEvNT_6ParamsE,@function
        .size           _ZN7cutlass13device_kernelIN5flash19enable_sm80_to_sm89INS1_16FlashAttnFwdSm80INS1_25CollectiveMainloopFwdSm80ILi8ELi1ELb0EN4cute5tupleIJNS5_1CILi128EEENS7_ILi32EEENS7_ILi256EEEEEELi256ENS_10bfloat16_tEfNS_4arch4Sm80ELb1ELb0ELb1ELb1ELb0ELb1ELb1ELb1EEENS1_21CollectiveEpilogueFwdINS6_IJS8_SA_S9_EEENS6_IJNS7_ILi1EEESI_SI_EEESC_SE_Li256ELb1ELb1ELb1ELb0EEENS1_36VarlenDynamicPersistentTileSchedulerILi128ELi32ELi256ELi256ELb1ELb1ELb0ELb1ELb1ELb1EEEEEEEEEvNT_6ParamsE,(.L_x_2614 - _ZN7cutlass13device_kernelIN5flash19enable_sm80_to_sm89INS1_16FlashAttnFwdSm80INS1_25CollectiveMainloopFwdSm80ILi8ELi1ELb0EN4cute5tupleIJNS5_1CILi128EEENS7_ILi32EEENS7_ILi256EEEEEELi256ENS_10bfloat16_tEfNS_4arch4Sm80ELb1ELb0ELb1ELb1ELb0ELb1ELb1ELb1EEENS1_21CollectiveEpilogueFwdINS6_IJS8_SA_S9_EEENS6_IJNS7_ILi1EEESI_SI_EEESC_SE_Li256ELb1ELb1ELb1ELb0EEENS1_36VarlenDynamicPersistentTileSchedulerILi128ELi32ELi256ELi256ELb1ELb1ELb0ELb1ELb1ELb1EEEEEEEEEvNT_6ParamsE)
        .other          _ZN7cutlass13device_kernelIN5flash19enable_sm80_to_sm89INS1_16FlashAttnFwdSm80INS1_25CollectiveMainloopFwdSm80ILi8ELi1ELb0EN4cute5tupleIJNS5_1CILi128EEENS7_ILi32EEENS7_ILi256EEEEEELi256ENS_10bfloat16_tEfNS_4arch4Sm80ELb1ELb0ELb1ELb1ELb0ELb1ELb1ELb1EEENS1_21CollectiveEpilogueFwdINS6_IJS8_SA_S9_EEENS6_IJNS7_ILi1EEESI_SI_EEESC_SE_Li256ELb1ELb1ELb1ELb0EEENS1_36VarlenDynamicPersistentTileSchedulerILi128ELi32ELi256ELi256ELb1ELb1ELb0ELb1ELb1ELb1EEEEEEEEEvNT_6ParamsE,@"STO_CUDA_ENTRY STV_DEFAULT"
_ZN7cutlass13device_kernelIN5flash19enable_sm80_to_sm89INS1_16FlashAttnFwdSm80INS1_25CollectiveMainloopFwdSm80ILi8ELi1ELb0EN4cute5tupleIJNS5_1CILi128EEENS7_ILi32EEENS7_ILi256EEEEEELi256ENS_10bfloat16_tEfNS_4arch4Sm80ELb1ELb0ELb1ELb1ELb0ELb1ELb1ELb1EEENS1_21CollectiveEpilogueFwdINS6_IJS8_SA_S9_EEENS6_IJNS7_ILi1EEESI_SI_EEESC_SE_Li256ELb1ELb1ELb1ELb0EEENS1_36VarlenDynamicPersistentTileSchedulerILi128ELi32ELi256ELi256ELb1ELb1ELb0ELb1ELb1ELb1EEEEEEEEEvNT_6ParamsE:
        /* <DEDUP_REMOVED lines=13> */
[----:B------:R-:W-:-:S03]  /*00d0*/  CS2R R8, SRZ ;  /* 0x0000000000087805 */ /* 0x000fc6000001ff00 */
        /* <DEDUP_REMOVED lines=10> */
[C---:B------:R-:W-:Y:S01]  /*0180*/  ISETP.GE.U32.AND P4, PT, R12.reuse, 0x2, PT ;  /* 0x000000020c00780c */ /* 0x040fe20003f86070 */
[----:B------:R-:W-:Y:S01]  /*0190*/  IMAD.MOV.U32 R7, RZ, RZ, RZ ;  /* 0x000000ffff077224 */ /* 0x000fe200078e00ff */
        /* <DEDUP_REMOVED lines=26> */
.L_x_987:
        /* <DEDUP_REMOVED lines=16> */
.L_x_1170:
        /* <DEDUP_REMOVED lines=16> */
.L_x_1171:
[----:B---3--:R-:W-:-:S05]  /*0540*/  IMAD R0, R0, c[0x0][0x538], RZ ;  /* 0x00014e0000007a24 */ /* 0x008fca00078e02ff */
[----:B------:R-:W-:-:S04]  /*0550*/  IADD3 R6, R0, R6, RZ ;  /* 0x0000000600067210 */ /* 0x000fc80007ffe0ff */
[----:B------:R-:W-:-:S13]  /*0560*/  ISETP.GT.AND P0, PT, R6, UR4, PT ;  /* 0x0000000406007c0c */ /* 0x000fda000bf04270 */
[----:B-12---:R-:W-:Y:S05]  /*0570*/  @!P0 BRA `(.L_x_987) ;  /* 0xfffffdc000008947 */ /* 0x006fea000383ffff */
.L_x_983:
[----:B------:R-:W-:-:S05]  /*0580*/  IADD3 R11, -R0, R6, RZ ;  /* 0x00000006000b7210 */ /* 0x000fca0007ffe1ff */
[----:B------:R-:W-:-:S05]  /*0590*/  IMAD R0, R4, c[0x0][0x538], R11 ;  /* 0x00014e0004007a24 */ /* 0x000fca00078e020b */
[----:B------:R-:W-:Y:S01]  /*05a0*/  ISETP.GT.AND P0, PT, R0, UR4, PT ;  /* 0x0000000400007c0c */ /* 0x000fe2000bf04270 */
[----:B------:R-:W-:-:S12]  /*05b0*/  BRA.DIV ~URZ, `(.L_x_988) ;  /* 0x0001bd327f007947 */ /* 0x000fd8000b800000 */
[----:B------:R-:W-:-:S04]  /*05c0*/  VOTE.ANY R10, PT, !P0 ;  /* 0x00000000000a7806 */ /* 0x000fc800040e0100 */
.L_x_1172:
[----:B------:R-:W1:Y:S02]  /*05d0*/  POPC R6, R10 ;  /* 0x0000000a00067309 */ /* 0x000e640000000000 */
[----:B-12---:R-:W-:Y:S01]  /*05e0*/  IADD3 R235, R6, R7, RZ ;  /* 0x0000000706eb7210 */ /* 0x006fe20007ffe0ff */
[----:B------:R-:W-:Y:S05]  /*05f0*/  BRA.DIV ~URZ, `(.L_x_989) ;  /* 0x0001bd427f007947 */ /* 0x000fea000b800000 */
[----:B------:R1:W2:Y:S01]  /*0600*/  SHFL.IDX PT, R233, R9, R6, 0x1f ;  /* 0x00001f0609e97589 */ /* 0x0002a200000e0000 */
[----:B------:R-:W-:-:S03]  /*0610*/  MOV R7, RZ ;  /* 0x000000ff00077202 */ /* 0x000fc60000000f00 */
[----:B------:R1:W3:Y:S04]  /*0620*/  SHFL.IDX PT, R9, R8, R6, 0x1f ;  /* 0x00001f0608097589 */ /* 0x0002e800000e0000 */
.L_x_1173:
[----:B------:R-:W-:Y:S01]  /*0630*/  ISETP.NE.AND P0, PT, R10, RZ, PT ;  /* 0x000000ff0a00720c */ /* 0x000fe20003f05270 */
[----:B------:R-:W-:-:S12]  /*0640*/  BSSY B0, `(.L_x_990) ;  /* 0x0000005000007945 */ /* 0x000fd80003800000 */
[----:B------:R-:W-:Y:S05]  /*0650*/  @!P0 BRA `(.L_x_991) ;  /* 0x0000003000008947 */ /* 0x000fea0003800000 */
[----:B------:R-:W-:Y:S01]  /*0660*/  IADD3 R3, R6, -0x1, RZ ;  /* 0xffffffff06037810 */ /* 0x000fe20007ffe0ff */
[----:B------:R-:W-:Y:S05]  /*0670*/  BRA.DIV ~URZ, `(.L_x_992) ;  /* 0x0001bda27f007947 */ /* 0x000fea000b800000 */
[----:B------:R4:W1:Y:S02]  /*0680*/  SHFL.IDX PT, R7, R4, R3, 0x1f ;  /* 0x00001f0304077589 */ /* 0x00086400000e0000 */
.L_x_991:
[----:B------:R-:W-:Y:S05]  /*0690*/  BSYNC B0 ;  /* 0x0000000000007941 */ /* 0x000fea0003800000 */
.L_x_990:
[----:B---3--:R-:W-:Y:S01]  /*06a0*/  ISETP.NE.AND P0, PT, R9, 0x1, PT ;  /* 0x000000010900780c */ /* 0x008fe20003f05270 */
[----:B-1----:R-:W-:Y:S01]  /*06b0*/  IMAD R232, R7, c[0x0][0x538], R11 ;  /* 0x00014e0007e87a24 */ /* 0x002fe200078e020b */
[----:B------:R-:W-:Y:S04]  /*06c0*/  BSSY B0, `(.L_x_993) ;  /* 0x0000085000007945 */ /* 0x000fe80003800000 */
[----:B------:R-:W-:-:S07]  /*06d0*/  IADD3 R11, -R232, UR4, RZ ;  /* 0x00000004e80b7c10 */ /* 0x000fce000fffe1ff */
[----:B------:R-:W-:Y:S05]  /*06e0*/  @!P0 BRA `(.L_x_994) ;  /* 0x000003e000008947 */ /* 0x000fea0003800000 */
[-C--:B--2---:R-:W-:Y:S02]  /*06f0*/  IABS R0, R233.reuse ;  /* 0x000000e900007213 */ /* 0x084fe40000000000 */
        /* <DEDUP_REMOVED lines=9> */
[----:B----4-:R-:W1:Y:S02]  /*0790*/  F2I.FTZ.U32.TRUNC.NTZ R3, R2 ;  /* 0x0000000200037305 */ /* 0x010e64000021f000 */
        /* <DEDUP_REMOVED lines=51> */
.L_x_994:
[----:B------:R-:W-:-:S04]  /*0ad0*/  IMAD.MOV.U32 R2, RZ, RZ, 0x4 ;  /* 0x00000004ff027424 */ /* 0x000fc800078e00ff */
[----:B----4-:R-:W-:-:S05]  /*0ae0*/  IMAD.WIDE R2, R235, R2, c[0x0][0x590] ;  /* 0x00016400eb027625 */ /* 0x010fca00078e0202 */
        /* <DEDUP_REMOVED lines=66> */
.L_x_995:
[----:B------:R-:W-:Y:S05]  /*0f10*/  BSYNC B0 ;  /* 0x0000000000007941 */ /* 0x000fea0003800000 */
.L_x_993:
[----:B------:R-:W-:-:S04]  /*0f20*/  LOP3.LUT R0, RZ, R0, RZ, 0x33, !PT ;  /* 0x00000000ff007212 */ /* 0x000fc800078e33ff */
[----:B------:R-:W-:Y:S01]  /*0f30*/  IADD3 R233, R0, R233, RZ ;  /* 0x000000e900e97210 */ /* 0x000fe20007ffe0ff */
[----:B------:R-:W-:Y:S05]  /*0f40*/  BRA `(.L_x_996) ;  /* 0x0000004000007947 */ /* 0x000fea0003800000 */
.L_x_984:
[----:B--2---:R-:W-:Y:S01]  /*0f50*/  IMAD.MOV.U32 R233, RZ, RZ, RZ ;  /* 0x000000ffffe97224 */ /* 0x004fe200078e00ff */
[----:B------:R-:W-:Y:S01]  /*0f60*/  MOV R234, RZ ;  /* 0x000000ff00ea7202 */ /* 0x000fe20000000f00 */
[----:B------:R-:W-:Y:S01]  /*0f70*/  IMAD.U32 R232, RZ, RZ, UR4 ;  /* 0x00000004ffe87e24 */ /* 0x000fe2000f8e00ff */
[----:B------:R-:W-:Y:S02]  /*0f80*/  MOV R235, c[0x0][0x53c] ;  /* 0x00014f0000eb7a02 */ /* 0x000fe40000000f00 */
.L_x_996:
[----:B------:R-:W-:Y:S01]  /*0f90*/  ISETP.NE.AND P0, PT, R12, RZ, PT ;  /* 0x000000ff0c00720c */ /* 0x000fe20003f05270 */
[----:B------:R-:W-:-:S12]  /*0fa0*/  WARPSYNC 0xffffffff ;  /* 0xffffffff00007948 */ /* 0x000fd80003800000 */
[----:B------:R1:W-:Y:S04]  /*0fb0*/  @!P0 STS.128 [0x20080], R232 ;  /* 0x020080e8ff008388 */ /* 0x0003e80000000c00 */
[----:B------:R-:W-:Y:S06]  /*0fc0*/  BAR.ARV 0x5, 0x100 ;  /* 0x0144000000007b1d */ /* 0x000fec0000002000 */
.L_x_982:
        /* <DEDUP_REMOVED lines=9> */
[----:B------:R-:W-:-:S02]  /*1060*/  LOP3.LUT R4, R8, 0xfffffff8, RZ, 0xc0, !PT ;  /* 0xfffffff808047812 */ /* 0x000fc400078ec0ff */
[----:B------:R-:W-:Y:S02]  /*1070*/  LOP3.LUT R0, R0, 0xfffffffe, RZ, 0xc0, !PT ;  /* 0xfffffffe00007812 */ /* 0x000fe400078ec0ff */
[----:B------:R-:W-:Y:S01]  /*1080*/  SHF.R.S32.HI R211, RZ, 0x3, R8 ;  /* 0x00000003ffd37819 */ /* 0x000fe20000011408 */
[----:B------:R-:W-:Y:S01]  /*1090*/  IMAD.IADD R140, R14, 0x1, -R4 ;  /* 0x000000010e8c7824 */ /* 0x000fe200078e0a04 */
[--C-:B------:R-:W-:Y:S01]  /*10a0*/  SHF.R.S32.HI R6, RZ, 0x2, R13.reuse ;  /* 0x00000002ff067819 */ /* 0x100fe2000001140d */
[----:B------:R-:W-:Y:S01]  /*10b0*/  IMAD.IADD R11, R3, 0x1, -R0 ;  /* 0x00000001030b7824 */ /* 0x000fe200078e0a00 */
[----:B------:R-:W-:Y:S01]  /*10c0*/  SHF.R.S32.HI R3, RZ, 0x1f, R13 ;  /* 0x0000001fff037819 */ /* 0x000fe2000001140d */
[----:B------:R-:W-:Y:S01]  /*10d0*/  IMAD.SHL.U32 R136, R140, 0x8, RZ ;  /* 0x000000088c887824 */ /* 0x000fe200078e00ff */
[----:B------:R-:W-:Y:S01]  /*10e0*/  LOP3.LUT R0, R2, 0xfffffff0, RZ, 0xc0, !PT ;  /* 0xfffffff002007812 */ /* 0x000fe200078ec0ff */
[----:B------:R-:W-:Y:S01]  /*10f0*/  IMAD.SHL.U32 R2, R211, 0x40, RZ ;  /* 0x00000040d3027824 */ /* 0x000fe200078e00ff */
[----:B------:R-:W-:Y:S01]  /*1100*/  LEA.HI R3, R3, R6, RZ, 0x3 ;  /* 0x0000000603037211 */ /* 0x000fe200078f18ff */
[----:B------:R-:W-:Y:S01]  /*1110*/  IMAD.SHL.U32 R7, R140, 0x40, RZ ;  /* 0x000000408c077824 */ /* 0x000fe200078e00ff */
[----:B------:R-:W-:Y:S01]  /*1120*/  IADD3 R213, R136, 0x80, RZ ;  /* 0x0000008088d57810 */ /* 0x000fe20007ffe0ff */
[----:B------:R-:W-:Y:S01]  /*1130*/  IMAD.IADD R0, R14, 0x1, -R0 ;  /* 0x000000010e007824 */ /* 0x000fe200078e0a00 */
[----:B------:R-:W-:Y:S01]  /*1140*/  LOP3.LUT R3, R3, 0xfffffff8, RZ, 0xc0, !PT ;  /* 0xfffffff803037812 */ /* 0x000fe200078ec0ff */
[----:B------:R-:W-:Y:S01]  /*1150*/  IMAD.SHL.U32 R140, R140, 0x4, RZ ;  /* 0x000000048c8c7824 */ /* 0x000fe200078e00ff */
[----:B------:R-:W-:-:S02]  /*1160*/  LOP3.LUT R2, R2, 0x1c0, RZ, 0xc0, !PT ;  /* 0x000001c002027812 */ /* 0x000fc400078ec0ff */
[----:B------:R-:W-:Y:S01]  /*1170*/  SHF.R.S32.HI R10, RZ, 0x1f, R0 ;  /* 0x0000001fff0a7819 */ /* 0x000fe20000011400 */
[----:B------:R-:W-:Y:S01]  /*1180*/  IMAD.IADD R6, R6, 0x1, -R3 ;  /* 0x0000000106067824 */ /* 0x000fe200078e0a03 */
[----:B------:R-:W-:Y:S02]  /*1190*/  LOP3.LUT R5, R2, 0x38, R136, 0xf8, !PT ;  /* 0x0000003802057812 */ /* 0x000fe400078ef888 */
[----:B------:R-:W-:Y:S02]  /*11a0*/  SHF.R.U32.HI R4, RZ, 0x3, R2 ;  /* 0x00000003ff047819 */ /* 0x000fe40000011602 */
[----:B------:R-:W-:Y:S02]  /*11b0*/  LEA.HI R3, R9, R14, RZ, 0x6 ;  /* 0x0000000e09037211 */ /* 0x000fe400078f30ff */
[----:B------:R-:W-:Y:S02]  /*11c0*/  LOP3.LUT R2, R7, 0x1c0, RZ, 0xc0, !PT ;  /* 0x000001c007027812 */ /* 0x000fe400078ec0ff */
[----:B------:R-:W-:Y:S01]  /*11d0*/  LEA.HI R10, R10, R0, RZ, 0x3 ;  /* 0x000000000a0a7211 */ /* 0x000fe200078f18ff */
[----:B------:R-:W-:Y:S01]  /*11e0*/  IMAD.SHL.U32 R3, R3, 0x8, RZ ;  /* 0x0000000803037824 */ /* 0x000fe200078e00ff */
[----:B------:R-:W-:-:S02]  /*11f0*/  LOP3.LUT R7, R5, R4, RZ, 0x3c, !PT ;  /* 0x0000000405077212 */ /* 0x000fc400078e3cff */
[----:B------:R-:W-:Y:S02]  /*1200*/  LOP3.LUT R4, R2, 0x8, R8, 0xf8, !PT ;  /* 0x0000000802047812 */ /* 0x000fe400078ef808 */
[----:B------:R-:W-:Y:S02]  /*1210*/  LOP3.LUT R5, R10, 0xfffffff8, RZ, 0xc0, !PT ;  /* 0xfffffff80a057812 */ /* 0x000fe400078ec0ff */
[----:B------:R-:W-:Y:S02]  /*1220*/  SHF.R.U32.HI R2, RZ, 0x3, R2 ;  /* 0x00000003ff027819 */ /* 0x000fe40000011602 */
[----:B------:R-:W-:Y:S01]  /*1230*/  LEA.HI R9, R9, R14, RZ, 0x5 ;  /* 0x0000000e09097211 */ /* 0x000fe200078f28ff */
[----:B------:R-:W-:Y:S01]  /*1240*/  IMAD.IADD R8, R0, 0x1, -R5 ;  /* 0x0000000100087824 */ /* 0x000fe200078e0a05 */
[----:B------:R-:W-:Y:S02]  /*1250*/  LOP3.LUT R12, R4, R2, RZ, 0x3c, !PT ;  /* 0x00000002040c7212 */ /* 0x000fe400078e3cff */
[----:B------:R-:W-:-:S02]  /*1260*/  LOP3.LUT R3, R3, 0xfffffe00, RZ, 0xc0, !PT ;  /* 0xfffffe0003037812 */ /* 0x000fc400078ec0ff */
[--C-:B------:R-:W-:Y:S02]  /*1270*/  SHF.R.S32.HI R2, RZ, 0x5, R9.reuse ;  /* 0x00000005ff027819 */ /* 0x100fe40000011409 */
[----:B------:R-:W-:Y:S02]  /*1280*/  SHF.R.S32.HI R0, RZ, 0x1f, R9 ;  /* 0x0000001fff007819 */ /* 0x000fe40000011409 */
[----:B------:R-:W-:Y:S02]  /*1290*/  LOP3.LUT R5, R13, 0xfffffffc, RZ, 0xc0, !PT ;  /* 0xfffffffc0d057812 */ /* 0x000fe400078ec0ff */
        /* <DEDUP_REMOVED lines=8> */
[----:B------:R-:W-:-:S02]  /*1320*/  LEA.HI R3, R0, R0, RZ, 0x1 ;  /* 0x0000000000037211 */ /* 0x000fc400078f08ff */
[----:B------:R-:W-:Y:S01]  /*1330*/  ISETP.NE.U32.AND P0, PT, R5, 0x1, PT ;  /* 0x000000010500780c */ /* 0x000fe20003f05070 */
[----:B------:R-:W-:Y:S01]  /*1340*/  IMAD.IADD R9, R2, 0x1, -R4 ;  /* 0x0000000102097824 */ /* 0x000fe200078e0a04 */
[----:B------:R-:W-:Y:S01]  /*1350*/  LOP3.LUT R3, R3, 0x1ffffffe, RZ, 0xc0, !PT ;  /* 0x1ffffffe03037812 */ /* 0x000fe200078ec0ff */
[C---:B------:R-:W-:Y:S01]  /*1360*/  IMAD.SHL.U32 R4, R6.reuse, 0x40, RZ ;  /* 0x0000004006047824 */ /* 0x040fe200078e00ff */
[----:B------:R-:W-:Y:S01]  /*1370*/  R2P PR, R6, 0x6 ;  /* 0x0000000606007804 */ /* 0x000fe20000000000 */
[----:B------:R-:W-:Y:S01]  /*1380*/  IMAD.SHL.U32 R6, R2, 0x400, RZ ;  /* 0x0000040002067824 */ /* 0x000fe200078e00ff */
[----:B------:R-:W-:Y:S01]  /*1390*/  SHF.R.S32.HI R7, RZ, 0x1f, R15 ;  /* 0x0000001fff077819 */ /* 0x000fe2000001140f */
[----:B------:R-:W-:Y:S01]  /*13a0*/  IMAD.IADD R13, R0, 0x1, -R3 ;  /* 0x00000001000d7824 */ /* 0x000fe200078e0a03 */
[----:B------:R-:W-:Y:S01]  /*13b0*/  LOP3.LUT R2, R4, 0x1c0, RZ, 0xc0, !PT ;  /* 0x000001c004027812 */ /* 0x000fe200078ec0ff */
[----:B------:R-:W-:Y:S01]  /*13c0*/  IMAD R4, R0, 0x2, R6 ;  /* 0x0000000200047824 */ /* 0x000fe200078e0206 */
[----:B------:R-:W-:Y:S01]  /*13d0*/  LEA.HI R7, R7, R15, RZ, 0x2 ;  /* 0x0000000f07077211 */ /* 0x000fe200078f10ff */
[----:B------:R-:W-:Y:S01]  /*13e0*/  IMAD.SHL.U32 R0, R8, 0x40, RZ ;  /* 0x0000004008007824 */ /* 0x000fe200078e00ff */
[----:B------:R-:W-:Y:S01]  /*13f0*/  LEA.HI R2, R2, R2, RZ, 0x1d ;  /* 0x0000000202027211 */ /* 0x000fe200078fe8ff */
[----:B------:R-:W-:Y:S01]  /*1400*/  IMAD.SHL.U32 R5, R11, 0x8, RZ ;  /* 0x000000080b057824 */ /* 0x000fe200078e00ff */
[----:B------:R-:W-:-:S02]  /*1410*/  SHF.R.S32.HI R3, RZ, 0x2, R7 ;  /* 0x00000002ff037819 */ /* 0x000fc40000011407 */
[----:B------:R-:W-:Y:S01]  /*1420*/  LOP3.LUT R0, R0, 0x1c0, RZ, 0xc0, !PT ;  /* 0x000001c000007812 */ /* 0x000fe200078ec0ff */
[----:B------:R-:W-:Y:S01]  /*1430*/  IMAD.IADD R2, R4, 0x1, R2 ;  /* 0x0000000104027824 */ /* 0x000fe200078e0202 */
[----:B------:R-:W-:Y:S01]  /*1440*/  LOP3.LUT P4, RZ, R8, 0x2, RZ, 0xc0, !PT ;  /* 0x0000000208ff7812 */ /* 0x000fe2000788c0ff */
[----:B------:R-:W-:Y:S01]  /*1450*/  IMAD R14, R9, 0x10, R3 ;  /* 0x00000010090e7824 */ /* 0x000fe200078e0203 */
[----:B------:R-:W-:Y:S01]  /*1460*/  LOP3.LUT R3, R0, 0x8, R5, 0xf8, !PT ;  /* 0x0000000800037812 */ /* 0x000fe200078ef805 */
[----:B------:R-:W-:Y:S01]  /*1470*/  IMAD.SHL.U32 R4, R10, 0x40, RZ ;  /* 0x000000400a047824 */ /* 0x000fe200078e00ff */
[----:B------:R-:W-:Y:S01]  /*1480*/  SHF.R.U32.HI R0, RZ, 0x3, R0 ;  /* 0x00000003ff007819 */ /* 0x000fe20000011600 */
[----:B------:R-:W-:Y:S01]  /*1490*/  IMAD.SHL.U32 R242, R2, 0x2, RZ ;  /* 0x0000000202f27824 */ /* 0x000fe200078e00ff */
[----:B------:R-:W-:Y:S01]  /*14a0*/  LOP3.LUT P3, RZ, R8, 0x4, RZ, 0xc0, !PT ;  /* 0x0000000408ff7812 */ /* 0x000fe2000786c0ff */
[----:B------:R-:W-:Y:S01]  /*14b0*/  IMAD R2, R11, 0x200, R12 ;  /* 0x000002000b027824 */ /* 0x000fe200078e020c */
[----:B------:R-:W-:Y:S01]  /*14c0*/  LOP3.LUT R0, R3, R0, RZ, 0x3c, !PT ;  /* 0x0000000003007212 */ /* 0x000fe200078e3cff */
[----:B------:R-:W-:Y:S01]  /*14d0*/  IMAD.MOV.U32 R8, RZ, RZ, 0x20 ;  /* 0x00000020ff087424 */ /* 0x000fe200078e00ff */
[----:B------:R-:W-:Y:S01]  /*14e0*/  LOP3.LUT R4, R4, 0xfffffe00, RZ, 0xc0, !PT ;  /* 0xfffffe0004047812 */ /* 0x000fe200078ec0ff */
[----:B------:R-:W-:Y:S01]  /*14f0*/  IMAD.MOV.U32 R9, RZ, RZ, 0x40 ;  /* 0x00000040ff097424 */ /* 0x000fe200078e00ff */
[----:B------:R-:W-:Y:S01]  /*1500*/  IADD3 R5, R242, 0x80, RZ ;  /* 0x00000080f2057810 */ /* 0x000fe20007ffe0ff */
[----:B------:R1:W-:Y:S01]  /*1510*/  STL [R1+0x4], R14 ;  /* 0x0000040e01007387 */ /* 0x0003e20000100800 */
[----:B------:R-:W-:Y:S01]  /*1520*/  IADD3 R3, R0, R4, R6 ;  /* 0x0000000400037210 */ /* 0x000fe20007ffe006 */
[----:B------:R-:W-:Y:S01]  /*1530*/  IMAD R240, R13, 0x8, R14 ;  /* 0x000000080df07824 */ /* 0x000fe200078e020e */
[----:B------:R-:W-:-:S02]  /*1540*/  IADD3 R243, R242, 0x70, RZ ;  /* 0x00000070f2f37810 */ /* 0x000fc40007ffe0ff */
[----:B------:R-:W-:Y:S02]  /*1550*/  LOP3.LUT R4, R0, R4, RZ, 0xfc, !PT ;  /* 0x0000000400047212 */ /* 0x000fe400078efcff */
[----:B------:R-:W-:Y:S02]  /*1560*/  @P0 IADD3 R243, R5, 0x10, RZ ;  /* 0x0000001005f30810 */ /* 0x000fe40007ffe0ff */
[----:B------:R-:W-:Y:S02]  /*1570*/  IADD3 R0, R140, 0x40, RZ ;  /* 0x000000408c007810 */ /* 0x000fe40007ffe0ff */
[----:B------:R-:W-:Y:S02]  /*1580*/  LOP3.LUT R5, R7, 0x7ffffffc, RZ, 0xc0, !PT ;  /* 0x7ffffffc07057812 */ /* 0x000fe400078ec0ff */
[----:B------:R-:W-:Y:S01]  /*1590*/  LEA R186, R2, 0xc080, 0x1 ;  /* 0x0000c08002ba7811 */ /* 0x000fe200078e08ff */
[----:B------:R-:W-:Y:S01]  /*15a0*/  IMAD.IADD R138, R140, 0x1, R0 ;  /* 0x000000018c8a7824 */ /* 0x000fe200078e0200 */
[C---:B------:R-:W-:Y:S01]  /*15b0*/  SEL R2, R8.reuse, 0xffffffe0, !P4 ;  /* 0xffffffe008027807 */ /* 0x040fe20006000000 */
[----:B------:R-:W-:Y:S01]  /*15c0*/  IMAD.IADD R0, R15, 0x1, -R5 ;  /* 0x000000010f007824 */ /* 0x000fe200078e0a05 */
[----:B------:R-:W-:-:S02]  /*15d0*/  SEL R5, R8, 0xffffffe0, !P1 ;  /* 0xffffffe008057807 */ /* 0x000fc40004800000 */
[----:B------:R-:W-:Y:S01]  /*15e0*/  LEA R191, R3, 0x10080, 0x1 ;  /* 0x0001008003bf7811 */ /* 0x000fe200078e08ff */
[----:B------:R-:W-:Y:S01]  /*15f0*/  IMAD.SHL.U32 R217, R0, 0x2, RZ ;  /* 0x0000000200d97824 */ /* 0x000fe200078e00ff */
[----:B------:R-:W-:Y:S01]  /*1600*/  LEA R187, R4, 0x8080, 0x1 ;  /* 0x0000808004bb7811 */ /* 0x000fe200078e08ff */
[----:B------:R-:W-:Y:S01]  /*1610*/  IMAD.IADD R245, R242, 0x1, R5 ;  /* 0x00000001f2f57824 */ /* 0x000fe200078e0205 */
[----:B------:R-:W-:Y:S01]  /*1620*/  SEL R6, R9, 0xffffffc0, !P2 ;  /* 0xffffffc009067807 */ /* 0x000fe20005000000 */
[----:B------:R-:W-:Y:S01]  /*1630*/  IMAD.IADD R244, R5, 0x1, R243 ;  /* 0x0000000105f47824 */ /* 0x000fe200078e02f3 */
[----:B------:R-:W-:Y:S01]  /*1640*/  IADD3 R15, R217, 0x10, RZ ;  /* 0x00000010d90f7810 */ /* 0x000fe20007ffe0ff */
[----:B------:R-:W-:Y:S01]  /*1650*/  IMAD.IADD R192, R191, 0x1, R2 ;  /* 0x00000001bfc07824 */ /* 0x000fe200078e0202 */
[C---:B------:R-:W-:Y:S01]  /*1660*/  IADD3 R16, R217.reuse, 0x8, RZ ;  /* 0x00000008d9107810 */ /* 0x040fe20007ffe0ff */
[----:B------:R-:W-:Y:S01]  /*1670*/  IMAD.IADD R188, R2, 0x1, R187 ;  /* 0x0000000102bc7824 */ /* 0x000fe200078e02bb */
[----:B------:R-:W-:Y:S01]  /*1680*/  IADD3 R11, R217, 0x28, RZ ;  /* 0x00000028d90b7810 */ /* 0x000fe20007ffe0ff */
[--C-:B------:R-:W-:Y:S01]  /*1690*/  IMAD.IADD R249, R242, 0x1, R6.reuse ;  /* 0x00000001f2f97824 */ /* 0x100fe200078e0206 */
[----:B------:R-:W-:Y:S01]  /*16a0*/  SEL R0, R9, 0xffffffc0, !P3 ;  /* 0xffffffc009007807 */ /* 0x000fe20005800000 */
[C---:B------:R-:W-:Y:S01]  /*16b0*/  IMAD.IADD R248, R6.reuse, 0x1, R245 ;  /* 0x0000000106f87824 */ /* 0x040fe200078e02f5 */
[C---:B-1----:R-:W-:Y:S01]  /*16c0*/  IADD3 R14, R217.reuse, 0x18, RZ ;  /* 0x00000018d90e7810 */ /* 0x042fe20007ffe0ff */
[----:B------:R-:W-:Y:S01]  /*16d0*/  IMAD.IADD R247, R6, 0x1, R243 ;  /* 0x0000000106f77824 */ /* 0x000fe200078e02f3 */
[C---:B------:R-:W-:Y:S01]  /*16e0*/  IADD3 R7, R217.reuse, 0x38, RZ ;  /* 0x00000038d9077810 */ /* 0x040fe20007ffe0ff */
[----:B------:R-:W-:Y:S01]  /*16f0*/  IMAD.IADD R246, R244, 0x1, R6 ;  /* 0x00000001f4f67824 */ /* 0x000fe200078e0206 */
[----:B------:R-:W-:Y:S01]  /*1700*/  IADD3 R12, R217, 0x20, RZ ;  /* 0x00000020d90c7810 */ /* 0x000fe20007ffe0ff */
[--C-:B------:R-:W-:Y:S01]  /*1710*/  IMAD.IADD R194, R191, 0x1, R0.reuse ;  /* 0x00000001bfc27824 */ /* 0x100fe200078e0200 */
[C---:B------:R-:W-:Y:S01]  /*1720*/  IADD3 R10, R217.reuse, 0x30, RZ ;  /* 0x00000030d90a7810 */ /* 0x040fe20007ffe0ff */
[----:B------:R-:W-:Y:S01]  /*1730*/  IMAD.IADD R190, R0, 0x1, R187 ;  /* 0x0000000100be7824 */ /* 0x000fe200078e02bb */
[----:B------:R-:W-:Y:S01]  /*1740*/  IADD3 R252, R217, 0x40, RZ ;  /* 0x00000040d9fc7810 */ /* 0x000fe20007ffe0ff */
[----:B------:R-:W-:Y:S01]  /*1750*/  IMAD.IADD R193, R192, 0x1, R0 ;  /* 0x00000001c0c17824 */ /* 0x000fe200078e0200 */
[----:B------:R-:W-:Y:S01]  /*1760*/  SHF.R.S32.HI R8, RZ, 0x1f, R15 ;  /* 0x0000001fff087819 */ /* 0x000fe2000001140f */
[----:B------:R-:W-:Y:S01]  /*1770*/  IMAD.IADD R189, R0, 0x1, R188 ;  /* 0x0000000100bd7824 */ /* 0x000fe200078e02bc */
[----:B------:R-:W-:-:S02]  /*1780*/  SHF.R.S32.HI R9, RZ, 0x1f, R16 ;  /* 0x0000001fff097819 */ /* 0x000fc40000011410 */
[----:B------:R-:W-:Y:S02]  /*1790*/  SHF.R.S32.HI R8, RZ, 0x1f, R11 ;  /* 0x0000001fff087819 */ /* 0x000fe4000001140b */
[----:B------:R-:W-:Y:S02]  /*17a0*/  SHF.R.S32.HI R9, RZ, 0x1f, R14 ;  /* 0x0000001fff097819 */ /* 0x000fe4000001140e */
[----:B------:R-:W-:Y:S02]  /*17b0*/  SHF.R.S32.HI R8, RZ, 0x1f, R7 ;  /* 0x0000001fff087819 */ /* 0x000fe40000011407 */
[----:B------:R-:W-:Y:S02]  /*17c0*/  IADD3 R139, R140, 0x60, RZ ;  /* 0x000000608c8b7810 */ /* 0x000fe40007ffe0ff */
[----:B------:R-:W-:Y:S02]  /*17d0*/  IADD3 R214, R136, 0xc0, RZ ;  /* 0x000000c088d67810 */ /* 0x000fe40007ffe0ff */
[----:B------:R-:W-:-:S02]  /*17e0*/  IADD3 R250, R217, 0x48, RZ ;  /* 0x00000048d9fa7810 */ /* 0x000fc40007ffe0ff */
[----:B------:R-:W-:Y:S02]  /*17f0*/  SHF.R.S32.HI R12, RZ, 0x1f, R12 ;  /* 0x0000001fff0c7819 */ /* 0x000fe4000001140c */
[----:B------:R-:W-:Y:S02]  /*1800*/  SHF.R.S32.HI R9, RZ, 0x1f, R10 ;  /* 0x0000001fff097819 */ /* 0x000fe4000001140a */
[----:B------:R-:W-:Y:S02]  /*1810*/  SHF.R.S32.HI R7, RZ, 0x1f, R252 ;  /* 0x0000001fff077819 */ /* 0x000fe400000114fc */
.L_x_1169:
[----:B------:R-:W-:-:S04]  /*1820*/  IMAD.MOV.U32 R13, RZ, RZ, 0x4 ;  /* 0x00000004ff0d7424 */ /* 0x000fc800078e00ff */
[----:B------:R-:W-:-:S05]  /*1830*/  IMAD.WIDE R2, R235, R13, c[0x0][0x588] ;  /* 0x00016200eb027625 */ /* 0x000fca00078e020d */
[----:B------:R-:W2:Y:S01]  /*1840*/  LDG.E R236, [R2.64] ;  /* 0x0000000602ec7981 */ /* 0x000ea2000c1e1900 */
[----:B------:R-:W-:Y:S01]  /*1850*/  ISETP.NE.U32.AND P4, PT, RZ, c[0x0][0x360], PT ;  /* 0x0000d800ff007a0c */ /* 0x000fe20003f85070 */
[----:B------:R-:W-:Y:S01]  /*1860*/  CS2R R112, SRZ ;  /* 0x0000000000707805 */ /* 0x000fe2000001ff00 */
        /* <DEDUP_REMOVED lines=8> */
[----:B------:R-:W-:Y:S01]  /*18f0*/  IMAD.MOV.U32 R12, RZ, RZ, RZ ;  /* 0x000000ffff0c7224 */ /* 0x000fe200078e00ff */
[----:B--2---:R-:W-:Y:S02]  /*1900*/  SHF.R.S32.HI R241, RZ, 0x1f, R236 ;  /* 0x0000001ffff17819 */ /* 0x004fe400000114ec */
[C---:B------:R-:W-:Y:S02]  /*1910*/  @P4 LEA R2, P0, R236.reuse, c[0x0][0x360], 0x2 ;  /* 0x0000d800ec024a11 */ /* 0x040fe400078010ff */
[----:B------:R-:W-:-:S02]  /*1920*/  @P2 LEA R4, P1, R236, c[0x0][0x370], 0x2 ;  /* 0x0000dc00ec042a11 */ /* 0x000fc400078210ff */
        /* <DEDUP_REMOVED lines=24> */
.L_x_997:
[----:B------:R-:W-:-:S04]  /*1ab0*/  ISETP.NE.U32.AND P0, PT, RZ, c[0x0][0x368], PT ;  /* 0x0000da00ff007a0c */ /* 0x000fc80003f05070 */
[----:B------:R-:W-:-:S13]  /*1ac0*/  ISETP.NE.AND.EX P0, PT, RZ, c[0x0][0x36c], PT, P0 ;  /* 0x0000db00ff007a0c */ /* 0x000fda0003f05300 */
[----:B------:R-:W-:Y:S05]  /*1ad0*/  @!P0 BRA `(.L_x_998) ;  /* 0x0000004000008947 */ /* 0x000fea0003800000 */
[----:B---3--:R-:W-:-:S04]  /*1ae0*/  LEA R4, P0, R236, c[0x0][0x368], 0x2 ;  /* 0x0000da00ec047a11 */ /* 0x008fc800078010ff */
[----:B------:R-:W-:-:S05]  /*1af0*/  LEA.HI.X R5, R236, c[0x0][0x36c], R241, 0x2, P0 ;  /* 0x0000db00ec057a11 */ /* 0x000fca00000f14f1 */
[----:B------:R1:W5:Y:S01]  /*1b00*/  LDG.E R11, [R4.64] ;  /* 0x00000006040b7981 */ /* 0x000362000c1e1900 */
[----:B------:R-:W-:Y:S05]  /*1b10*/  BRA `(.L_x_999) ;  /* 0x0000005000007947 */ /* 0x000fea0003800000 */
.L_x_998:
[----:B------:R-:W-:Y:S01]  /*1b20*/  MOV R11, c[0x0][0x1d0] ;  /* 0x00007400000b7a02 */ /* 0x000fe20000000f00 */
[----:B------:R-:W-:Y:S05]  /*1b30*/  @!P6 BRA `(.L_x_999) ;  /* 0x000000300000e947 */ /* 0x000fea0003800000 */
[----:B---3--:R-:W2:Y:S04]  /*1b40*/  LDG.E R6, [R4.64] ;  /* 0x0000000604067981 */ /* 0x008ea8000c1e1900 */
[----:B------:R-:W2:Y:S02]  /*1b50*/  LDG.E R0, [R4.64+0x4] ;  /* 0x0000040604007981 */ /* 0x000ea4000c1e1900 */
[----:B--2---:R-:W-:Y:S02]  /*1b60*/  IADD3 R11, -R6, R0, RZ ;  /* 0x00000000060b7210 */ /* 0x004fe40007ffe1ff */
.L_x_999:
[----:B-1-3--:R1:W2:Y:S04]  /*1b70*/  @P5 LDG.E R5, [R2.64] ;  /* 0x0000000602055981 */ /* 0x00a2a8000c1e1900 */
[----:B------:R1:W2:Y:S01]  /*1b80*/  @P5 LDG.E R4, [R2.64+0x4] ;  /* 0x0000040602045981 */ /* 0x0002a2000c1e1900 */
[----:B------:R-:W-:Y:S01]  /*1b90*/  ISETP.NE.U32.AND P0, PT, RZ, c[0x0][0x378], PT ;  /* 0x0000de00ff007a0c */ /* 0x000fe20003f05070 */
[----:B-----5:R-:W-:-:S03]  /*1ba0*/  IMAD.MOV.U32 R110, RZ, RZ, R11 ;  /* 0x000000ffff6e7224 */ /* 0x020fc600078e000b */
[----:B------:R-:W-:Y:S01]  /*1bb0*/  ISETP.NE.AND.EX P1, PT, RZ, c[0x0][0x37c], PT, P0 ;  /* 0x0000df00ff007a0c */ /* 0x000fe20003f25300 */
[----:B------:R-:W-:Y:S02]  /*1bc0*/  IMAD.MOV.U32 R0, RZ, RZ, c[0x0][0x2c4] ;  /* 0x0000b100ff007624 */ /* 0x000fe400078e00ff */
[----:B------:R-:W-:Y:S02]  /*1bd0*/  IMAD.SHL.U32 R233, R233, 0x80, RZ ;  /* 0x00000080e9e97824 */ /* 0x000fe400078e00ff */
[----:B------:R-:W-:-:S08]  /*1be0*/  IMAD.MOV.U32 R64, RZ, RZ, c[0x0][0x228] ;  /* 0x00008a00ff407624 */ /* 0x000fd000078e00ff */
[----:B-1----:R-:W-:-:S04]  /*1bf0*/  @P1 LEA R2, P0, R236, c[0x0][0x378], 0x2 ;  /* 0x0000de00ec021a11 */ /* 0x002fc800078010ff */
[----:B------:R-:W-:Y:S02]  /*1c00*/  @P1 LEA.HI.X R3, R236, c[0x0][0x37c], R241, 0x2, P0 ;  /* 0x0000df00ec031a11 */ /* 0x000fe400000f14f1 */
[----:B------:R-:W-:Y:S01]  /*1c10*/  ISETP.NE.AND P0, PT, R0, 0x1, PT ;  /* 0x000000010000780c */ /* 0x000fe20003f05270 */
[----:B------:R-:W-:Y:S01]  /*1c20*/  IMAD.IADD R10, R11, 0x1, -R113 ;  /* 0x000000010b0a7824 */ /* 0x000fe200078e0a71 */
[----:B------:R-:W-:Y:S01]  /*1c30*/  IADD3 R0, R233, 0x7f, RZ ;  /* 0x0000007fe9007810 */ /* 0x000fe20007ffe0ff */
[----:B------:R1:W5:Y:S01]  /*1c40*/  @P1 LDG.E R110, [R2.64] ;  /* 0x00000006026e1981 */ /* 0x000362000c1e1900 */
[----:B------:R-:W-:Y:S01]  /*1c50*/  LOP3.LUT R6, R234, 0xff0000, RZ, 0xc0, !PT ;  /* 0x00ff0000ea067812 */ /* 0x000fe200078ec0ff */
[----:B------:R-:W-:Y:S08]  /*1c60*/  BSSY B0, `(.L_x_1000) ;  /* 0x0000036000007945 */ /* 0x000ff00003800000 */
[----:B-1----:R-:W-:Y:S01]  /*1c70*/  @P0 IMAD.HI.U32 R2, R0, c[0x0][0x2c8], RZ ;  /* 0x0000b20000020a27 */ /* 0x002fe200078e00ff */
[----:B------:R-:W-:-:S04]  /*1c80*/  LOP3.LUT R3, R234, 0xff000000, RZ, 0xc0, !PT ;  /* 0xff000000ea037812 */ /* 0x000fc800078ec0ff */
[----:B------:R-:W-:Y:S02]  /*1c90*/  @P0 SHF.R.U32.HI R0, RZ, c[0x0][0x2cc], R2 ;  /* 0x0000b300ff000a19 */ /* 0x000fe40000011602 */
[----:B------:R-:W-:-:S04]  /*1ca0*/  SHF.R.U32.HI R3, RZ, 0x8, R3 ;  /* 0x00000008ff037819 */ /* 0x000fc80000011603 */
[----:B------:R-:W-:-:S04]  /*1cb0*/  LEA.HI R3, R6, R3, RZ, 0x10 ;  /* 0x0000000306037211 */ /* 0x000fc800078f80ff */
[----:B------:R-:W-:Y:S02]  /*1cc0*/  SHF.R.U32.HI R234, RZ, 0x10, R3 ;  /* 0x00000010ffea7819 */ /* 0x000fe40000011603 */
[----:B------:R-:W-:Y:S02]  /*1cd0*/  LOP3.LUT R251, R3, 0xff, RZ, 0xc0, !PT ;  /* 0x000000ff03fb7812 */ /* 0x000fe400078ec0ff */
[----:B------:R-:W-:-:S04]  /*1ce0*/  ISETP.NE.AND P1, PT, R234, RZ, PT ;  /* 0x000000ffea00720c */ /* 0x000fc80003f25270 */
[----:B------:R-:W-:Y:S01]  /*1cf0*/  SEL R109, R234, c[0x0][0x338], P1 ;  /* 0x0000ce00ea6d7a07 */ /* 0x000fe20000800000 */
[----:B--2---:R-:W-:-:S04]  /*1d00*/  @P5 IMAD.IADD R64, R4, 0x1, -R5 ;  /* 0x0000000104405824 */ /* 0x004fc800078e0a05 */
[----:B------:R-:W-:-:S05]  /*1d10*/  IMAD.IADD R237, R10, 0x1, R64 ;  /* 0x000000010aed7824 */ /* 0x000fca00078e0240 */
[C---:B------:R-:W-:Y:S02]  /*1d20*/  IADD3 R120, R237.reuse, 0x20, -R238 ;  /* 0x00000020ed787810 */ /* 0x040fe40007ffe8ee */
[----:B------:R-:W-:-:S03]  /*1d30*/  IADD3 R2, R237, 0x1f, RZ ;  /* 0x0000001fed027810 */ /* 0x000fc60007ffe0ff */
[----:B------:R-:W-:Y:S01]  /*1d40*/  IMAD.IADD R0, R120, 0x1, R0 ;  /* 0x0000000178007824 */ /* 0x000fe200078e0200 */
[----:B------:R-:W-:-:S04]  /*1d50*/  SHF.R.S32.HI R4, RZ, 0x1f, R2 ;  /* 0x0000001fff047819 */ /* 0x000fc80000011402 */
[----:B------:R-:W-:Y:S02]  /*1d60*/  SHF.R.S32.HI R5, RZ, 0x1f, R0 ;  /* 0x0000001fff057819 */ /* 0x000fe40000011400 */
[----:B------:R-:W-:Y:S02]  /*1d70*/  LEA.HI R2, R4, R2, RZ, 0x5 ;  /* 0x0000000204027211 */ /* 0x000fe400078f28ff */
[----:B------:R-:W-:Y:S02]  /*1d80*/  LEA.HI R0, R5, R0, RZ, 0x5 ;  /* 0x0000000005007211 */ /* 0x000fe400078f28ff */
[----:B------:R-:W-:Y:S02]  /*1d90*/  SHF.R.S32.HI R117, RZ, 0x5, R2 ;  /* 0x00000005ff757819 */ /* 0x000fe40000011402 */
[----:B------:R-:W-:-:S04]  /*1da0*/  SHF.R.S32.HI R0, RZ, 0x5, R0 ;  /* 0x00000005ff007819 */ /* 0x000fc80000011400 */
[----:B------:R-:W-:Y:S01]  /*1db0*/  IMNMX R5, R117, R0, PT ;  /* 0x0000000075057217 */ /* 0x000fe20003800200 */
[----:B------:R-:W-:-:S03]  /*1dc0*/  IMAD.MOV.U32 R0, RZ, RZ, RZ ;  /* 0x000000ffff007224 */ /* 0x000fc600078e00ff */
[----:B------:R-:W-:-:S13]  /*1dd0*/  ISETP.GE.AND P0, PT, R5, 0x1, PT ;  /* 0x000000010500780c */ /* 0x000fda0003f06270 */
        /* <DEDUP_REMOVED lines=30> */
.L_x_1001:
[----:B------:R-:W-:Y:S05]  /*1fc0*/  BSYNC B0 ;  /* 0x0000000000007941 */ /* 0x000fea0003800000 */
.L_x_1000:
        /* <DEDUP_REMOVED lines=222> */
.L_x_1021:
[-C--:B------:R-:W-:Y:S01]  /*2db0*/  IMAD R0, R116, R46.reuse, RZ ;  /* 0x0000002e74007224 */ /* 0x080fe200078e02ff */
[----:B------:R-:W-:Y:S01]  /*2dc0*/  SHF.R.S32.HI R60, RZ, 0x1f, R46 ;  /* 0x0000001fff3c7819 */ /* 0x000fe2000001142e */
[----:B------:R-:W-:Y:S01]  /*2dd0*/  IMAD.WIDE.U32 R10, R124, R46, RZ ;  /* 0x0000002e7c0a7225 */ /* 0x000fe200078e00ff */
[----:B------:R-:W-:Y:S04]  /*2de0*/  DEPBAR.LE SB0, 0x0 ;  /* 0x000080000000791a */ /* 0x000fe80000000000 */
[----:B------:R-:W-:Y:S01]  /*2df0*/  WARPSYNC 0xffffffff ;  /* 0xffffffff00007948 */ /* 0x000fe20003800000 */
[----:B------:R-:W-:Y:S01]  /*2e00*/  BAR.SYNC.DEFER_BLOCKING 0x0 ;  /* 0x0000000000007b1d */ /* 0x000fe20000010000 */
[----:B------:R-:W-:Y:S01]  /*2e10*/  ISETP.GE.AND P1, PT, R128, 0x1, PT ;  /* 0x000000018000780c */ /* 0x000fe20003f26270 */
[----:B------:R-:W-:Y:S01]  /*2e20*/  IMAD R2, R60, R124, R0 ;  /* 0x0000007c3c027224 */ /* 0x000fe200078e0200 */
[----:B------:R-:W-:Y:S03]  /*2e30*/  IADD3 R0, P0, R101, R10, RZ ;  /* 0x0000000a65007210 */ /* 0x000fe60007f1e0ff */
[----:B------:R-:W-:Y:S04]  /*2e40*/  IMAD.IADD R13, R11, 0x1, R2 ;  /* 0x000000010b0d7824 */ /* 0x000fe800078e0202 */
        /* <DEDUP_REMOVED lines=19> */
[C---:B------:R-:W-:Y:S01]  /*2f80*/  IADD3 R15, R140.reuse, 0x20, RZ ;  /* 0x000000208c0f7810 */ /* 0x040fe20007ffe0ff */
[----:B------:R-:W-:Y:S01]  /*2f90*/  CS2R R16, SRZ ;  /* 0x0000000000107805 */ /* 0x000fe2000001ff00 */
[----:B------:R-:W-:Y:S01]  /*2fa0*/  IADD3 R19, R140, 0x40, RZ ;  /* 0x000000408c137810 */ /* 0x000fe20007ffe0ff */
[----:B------:R-:W-:Y:S01]  /*2fb0*/  CS2R R12, SRZ ;  /* 0x00000000000c7805 */ /* 0x000fe2000001ff00 */
[----:B------:R-:W-:Y:S01]  /*2fc0*/  CS2R R6, SRZ ;  /* 0x0000000000067805 */ /* 0x000fe2000001ff00 */
[----:B------:R-:W-:Y:S01]  /*2fd0*/  CS2R R2, SRZ ;  /* 0x0000000000027805 */ /* 0x000fe2000001ff00 */
[----:B------:R-:W-:Y:S01]  /*2fe0*/  CS2R R32, SRZ ;  /* 0x0000000000207805 */ /* 0x000fe2000001ff00 */
[----:B------:R-:W-:Y:S01]  /*2ff0*/  CS2R R30, SRZ ;  /* 0x00000000001e7805 */ /* 0x000fe2000001ff00 */
[----:B------:R-:W-:Y:S01]  /*3000*/  CS2R R28, SRZ ;  /* 0x00000000001c7805 */ /* 0x000fe2000001ff00 */
[----:B------:R-:W-:Y:S02]  /*3010*/  CS2R R22, SRZ ;  /* 0x0000000000167805 */ /* 0x000fe4000001ff00 */
        /* <DEDUP_REMOVED lines=33> */
.L_x_1007:
[----:B------:R-:W-:Y:S05]  /*3230*/  BSYNC B0 ;  /* 0x0000000000007941 */ /* 0x000fea0003800000 */
.L_x_1006:
        /* <DEDUP_REMOVED lines=35> */
[C---:B------:R-:W-:Y:S01]  /*3470*/  @!P0 IMAD.U32 R5, R23.reuse, 0x10000, RZ ;  /* 0x0001000017058824 */ /* 0x040fe200078e00ff */
[----:B------:R-:W-:Y:S02]  /*3480*/  @!P0 PRMT R14, R2, 0x5410, R0 ;  /* 0x00005410020e8816 */ /* 0x000fe40000000000 */
[C---:B------:R-:W-:Y:S02]  /*3490*/  @!P0 SHF.L.U32 R3, R4.reuse, 0x10, RZ ;  /* 0x0000001004038819 */ /* 0x040fe400000006ff */
        /* <DEDUP_REMOVED lines=39> */
.L_x_1010:
[----:B------:R-:W-:Y:S05]  /*3710*/  BSYNC B0 ;  /* 0x0000000000007941 */ /* 0x000fea0003800000 */
.L_x_1009:
        /* <DEDUP_REMOVED lines=56> */
.L_x_1012:
[----:B------:R-:W-:Y:S05]  /*3aa0*/  BSYNC B0 ;  /* 0x0000000000007941 */ /* 0x000fea0003800000 */
.L_x_1011:
        /* <DEDUP_REMOVED lines=56> */
.L_x_1014:
[----:B------:R-:W-:Y:S05]  /*3e30*/  BSYNC B0 ;  /* 0x0000000000007941 */ /* 0x000fea0003800000 */
.L_x_1013:
        /* <DEDUP_REMOVED lines=56> */
.L_x_1005:
        /* <DEDUP_REMOVED lines=31> */
.L_x_1016:
[----:B------:R-:W-:Y:S05]  /*43b0*/  BSYNC B0 ;  /* 0x0000000000007941 */ /* 0x000fea0003800000 */
.L_x_1015:
        /* <DEDUP_REMOVED lines=137> */
.L_x_1018:
[----:B------:R-:W-:Y:S05]  /*4c50*/  BSYNC B0 ;  /* 0x0000000000007941 */ /* 0x000fea0003800000 */
.L_x_1017:
        /* <DEDUP_REMOVED lines=117> */
.L_x_1004:
        /* <DEDUP_REMOVED lines=21> */
.L_x_1008:
[----:B------:R-:W-:Y:S05]  /*5500*/  BSYNC B1 ;  /* 0x0000000000017941 */ /* 0x000fea0003800000 */
.L_x_1003:
[----:B-1---5:R-:W-:Y:S01]  /*5510*/  IMAD.SHL.U32 R6, R46, 0x20, RZ ;  /* 0x000000202e067824 */ /* 0x022fe200078e00ff */
[----:B------:R-:W-:Y:S03]  /*5520*/  BSSY B0, `(.L_x_1019) ;  /* 0x0000036000007945 */ /* 0x000fe60003800000 */
[----:B------:R-:W-:Y:S05]  /*5530*/  IMAD.IADD R0, R102, 0x1, -R6 ;  /* 0x0000000166007824 */ /* 0x000fea00078e0a06 */
[----:B------:R-:W-:Y:S11]  /*5540*/  ISETP.GE.AND P0, PT, R0, 0x1, PT ;  /* 0x000000010000780c */ /* 0x000ff60003f06270 */
[----:B------:R-:W-:Y:S02]  /*5550*/  @!UPT UIADD3 URZ, URZ, URZ, URZ ;  /* 0x0000003f3f3ff290 */ /* 0x000fe4000fffe03f */
[C---:B------:R-:W-:Y:S02]  /*5560*/  @P0 LEA R0, P1, R46.reuse, R103, 0x5 ;  /* 0x000000672e000211 */ /* 0x040fe400078228ff */
[----:B--2---:R-:W-:Y:S02]  /*5570*/  @P0 MOV R3, R98 ;  /* 0x0000006200030202 */ /* 0x004fe40000000f00 */
[----:B------:R-:W-:Y:S05]  /*5580*/  @P0 LEA.HI.X R2, R46, R106, R60, 0x5, P1 ;  /* 0x0000006a2e020211 */ /* 0x000fea00008f2c3c */
[----:B------:R-:W-:Y:S02]  /*5590*/  @P0 IMAD R4, R2, c[0x0][0x258], RZ ;  /* 0x0000960002040a24 */ /* 0x000fe400078e02ff */
[----:B------:R-:W-:Y:S04]  /*55a0*/  @P0 IMAD.MOV.U32 R2, RZ, RZ, R82 ;  /* 0x000000ffff020224 */ /* 0x000fe800078e0052 */
[C---:B------:R-:W-:Y:S04]  /*55b0*/  @P0 IMAD.WIDE.U32 R2, R0.reuse, c[0x0][0x258], R2 ;  /* 0x0000960000020a25 */ /* 0x040fe800078e0002 */
        /* <DEDUP_REMOVED lines=44> */
.L_x_1020:
[----:B-1----:R-:W-:Y:S05]  /*5880*/  BSYNC B0 ;  /* 0x0000000000007941 */ /* 0x002fea0003800000 */
.L_x_1019:
        /* <DEDUP_REMOVED lines=22> */
.L_x_1002:
[----:B------:R-:W-:Y:S01]  /*59f0*/  IMAD.MOV.U32 R0, RZ, RZ, c[0x0][0x2c4] ;  /* 0x0000b100ff007624 */ /* 0x000fe200078e00ff */
[----:B------:R-:W-:Y:S01]  /*5a00*/  LOP3.LUT R216, R216, 0xffffffdf, RZ, 0xc0, !PT ;  /* 0xffffffdfd8d87812 */ /* 0x000fe200078ec0ff */
[----:B------:R-:W-:Y:S01]  /*5a10*/  BSSY B0, `(.L_x_1022) ;  /* 0x000002c000007945 */ /* 0x000fe20003800000 */
[----:B------:R-:W-:-:S02]  /*5a20*/  IMAD.IADD R10, R112, 0x1, R113 ;  /* 0x00000001700a7824 */ /* 0x000fc400078e0271 */
[----:B------:R-:W-:Y:S02]  /*5a30*/  ISETP.NE.AND P3, PT, R0, 0x1, PT ;  /* 0x000000010000780c */ /* 0x000fe40003f65270 */
[----:B------:R-:W-:-:S11]  /*5a40*/  IADD3 R0, R233, 0x7f, RZ ;  /* 0x0000007fe9007810 */ /* 0x000fd60007ffe0ff */
[----:B------:R-:W-:Y:S01]  /*5a50*/  @P3 IMAD.HI.U32 R2, R0, c[0x0][0x2c8], RZ ;  /* 0x0000b20000023a27 */ /* 0x000fe200078e00ff */
[----:B------:R-:W-:-:S04]  /*5a60*/  @P3 LOP3.LUT R216, R216, 0x20, RZ, 0xfc, !PT ;  /* 0x00000020d8d83812 */ /* 0x000fc800078efcff */
[----:B------:R-:W-:-:S05]  /*5a70*/  @P3 SHF.R.U32.HI R0, RZ, c[0x0][0x2cc], R2 ;  /* 0x0000b300ff003a19 */ /* 0x000fca0000011602 */
[----:B------:R-:W-:-:S05]  /*5a80*/  IMAD.IADD R0, R120, 0x1, R0 ;  /* 0x0000000178007824 */ /* 0x000fca00078e0200 */
[----:B------:R-:W-:-:S04]  /*5a90*/  SHF.R.S32.HI R2, RZ, 0x1f, R0 ;  /* 0x0000001fff027819 */ /* 0x000fc80000011400 */
[----:B------:R-:W-:-:S04]  /*5aa0*/  LEA.HI R0, R2, R0, RZ, 0x5 ;  /* 0x0000000002007211 */ /* 0x000fc800078f28ff */
[----:B------:R-:W-:-:S04]  /*5ab0*/  SHF.R.S32.HI R0, RZ, 0x5, R0 ;  /* 0x00000005ff007819 */ /* 0x000fc80000011400 */
[----:B-1----:R-:W-:Y:S01]  /*5ac0*/  IMNMX R5, R117, R0, PT ;  /* 0x0000000075057217 */ /* 0x002fe20003800200 */
        /* <DEDUP_REMOVED lines=32> */
.L_x_1023:
[----:B------:R-:W-:Y:S05]  /*5cd0*/  BSYNC B0 ;  /* 0x0000000000007941 */ /* 0x000fea0003800000 */
.L_x_1022:
[----:B------:R-:W-:Y:S01]  /*5ce0*/  IMAD R212, R251, R0, RZ ;  /* 0x00000000fbd47224 */ /* 0x000fe200078e02ff */
        /* <DEDUP_REMOVED lines=72> */
[----:B------:R-:W1:Y:S03]  /*6170*/  S2R R6, SR_TID.X ;  /* 0x0000000000067919 */ /* 0x000e660000002100 */
[----:B------:R-:W-:-:S13]  /*6180*/  ISETP.NE.AND.EX P1, PT, RZ, c[0x0][0x344], PT, P0 ;  /* 0x0000d100ff007a0c */ /* 0x000fda0003f25300 */
[----:B------:R-:W-:-:S04]  /*6190*/  @P1 IMAD.MOV.U32 R2, RZ, RZ, 0x4 ;  /* 0x00000004ff021424 */ /* 0x000fc800078e00ff */
[----:B------:R-:W-:-:S05]  /*61a0*/  @P1 IMAD.WIDE R2, R236, R2, c[0x0][0x340] ;  /* 0x0000d000ec021625 */ /* 0x000fca00078e0202 */
[----:B------:R1:W2:Y:S01]  /*61b0*/  @P1 LDG.E R14, [R2.64] ;  /* 0x00000006020e1981 */ /* 0x0002a2000c1e1900 */
[----:B------:R-:W-:Y:S02]  /*61c0*/  SHF.R.S32.HI R0, RZ, 0x1f, R119 ;  /* 0x0000001fff007819 */ /* 0x000fe40000011477 */
[----:B------:R-:W-:Y:S02]  /*61d0*/  ISETP.NE.U32.AND P2, PT, RZ, c[0x0][0x348], PT ;  /* 0x0000d200ff007a0c */ /* 0x000fe40003f45070 */
[----:B------:R-:W-:Y:S01]  /*61e0*/  SHF.R.S32.HI R19, RZ, 0x1f, R136 ;  /* 0x0000001fff137819 */ /* 0x000fe20000011488 */
[----:B------:R-:W-:Y:S01]  /*61f0*/  IMAD R0, R0, c[0x0][0x178], RZ ;  /* 0x00005e0000007a24 */ /* 0x000fe200078e02ff */
[----:B------:R-:W-:Y:S02]  /*6200*/  MOV R18, R136 ;  /* 0x0000008800127202 */ /* 0x000fe40000000f00 */
[----:B------:R-:W-:Y:S01]  /*6210*/  ISETP.GE.AND P6, PT, R138, c[0x0][0x1d4], PT ;  /* 0x000075008a007a0c */ /* 0x000fe20003fc6270 */
[----:B------:R-:W-:Y:S01]  /*6220*/  IMAD R0, R119, c[0x0][0x17c], R0 ;  /* 0x00005f0077007a24 */ /* 0x000fe200078e0200 */
[----:B------:R-:W-:-:S02]  /*6230*/  LOP3.LUT R216, R216, 0xfffffffe, RZ, 0xc0, !PT ;  /* 0xfffffffed8d87812 */ /* 0x000fc400078ec0ff */
[----:B------:R-:W-:Y:S02]  /*6240*/  ISETP.GE.AND P5, PT, R213, c[0x0][0x1d4], PT ;  /* 0x00007500d5007a0c */ /* 0x000fe40003fa6270 */
[----:B------:R-:W-:Y:S02]  /*6250*/  ISETP.GE.AND P4, PT, R214, c[0x0][0x1d4], PT ;  /* 0x00007500d6007a0c */ /* 0x000fe40003f86270 */
[----:B------:R-:W-:Y:S02]  /*6260*/  IADD3 R108, R204, -0x1, RZ ;  /* 0xffffffffcc6c7810 */ /* 0x000fe40007ffe0ff */
[----:B-1----:R-:W-:-:S04]  /*6270*/  LEA.HI R2, R131, R6, RZ, 0x3 ;  /* 0x0000000683027211 */ /* 0x002fc800078f18ff */
[----:B------:R-:W-:Y:S01]  /*6280*/  LOP3.LUT R4, R2, 0xfffffff8, RZ, 0xc0, !PT ;  /* 0xfffffff802047812 */ /* 0x000fe200078ec0ff */
[----:B------:R-:W-:-:S04]  /*6290*/  IMAD.WIDE.U32 R2, R119, c[0x0][0x178], RZ ;  /* 0x00005e0077027a25 */ /* 0x000fc800078e00ff */
[----:B------:R-:W-:Y:S01]  /*62a0*/  IMAD.IADD R99, R6, 0x1, -R4 ;  /* 0x0000000106637824 */ /* 0x000fe200078e0a04 */
[----:B------:R-:W-:Y:S01]  /*62b0*/  SHF.R.S32.HI R6, RZ, 0x1f, R211 ;  /* 0x0000001fff067819 */ /* 0x000fe200000114d3 */
[----:B------:R-:W-:Y:S01]  /*62c0*/  IMAD.IADD R3, R3, 0x1, R0 ;  /* 0x0000000103037824 */ /* 0x000fe200078e0200 */
[----:B------:R-:W-:Y:S02]  /*62d0*/  IADD3 R4, P0, R211, R10, RZ ;  /* 0x0000000ad3047210 */ /* 0x000fe40007f1e0ff */
[----:B------:R-:W-:Y:S01]  /*62e0*/  LEA R0, R99, R211, 0x5 ;  /* 0x000000d363007211 */ /* 0x000fe200078e28ff */
[----:B------:R-:W-:Y:S01]  /*62f0*/  IMAD.WIDE.U32 R2, R239, c[0x0][0x1b8], R2 ;  /* 0x00006e00ef027a25 */ /* 0x000fe200078e0002 */
[----:B------:R-:W-:Y:S02]  /*6300*/  LEA.HI.X.SX32 R6, R10, R6, 0x1, P0 ;  /* 0x000000060a067211 */ /* 0x000fe400000f0eff */
[----:B------:R-:W-:Y:S01]  /*6310*/  ISETP.NE.AND.EX P0, PT, RZ, c[0x0][0x34c], PT, P2 ;  /* 0x0000d300ff007a0c */ /* 0x000fe20003f05320 */
[----:B------:R-:W-:Y:S01]  /*6320*/  IMAD.IADD R10, R233, 0x1, R0 ;  /* 0x00000001e90a7824 */ /* 0x000fe200078e0200 */
[----:B------:R-:W-:Y:S01]  /*6330*/  ISETP.GE.AND P2, PT, R213, c[0x0][0x198], PT ;  /* 0x00006600d5007a0c */ /* 0x000fe20003f46270 */
[----:B------:R-:W-:Y:S01]  /*6340*/  IMAD R3, R239, c[0x0][0x1bc], R3 ;  /* 0x00006f00ef037a24 */ /* 0x000fe200078e0203 */
[----:B------:R-:W-:Y:S01]  /*6350*/  SEL R7, R241, RZ, !P0 ;  /* 0x000000fff1077207 */ /* 0x000fe20004000000 */
[----:B------:R-:W-:Y:S01]  /*6360*/  @P3 IMAD.HI.U32 R8, R10, c[0x0][0x2c8], RZ ;  /* 0x0000b2000a083a27 */ /* 0x000fe200078e00ff */
[----:B------:R-:W-:-:S02]  /*6370*/  SEL R5, R236, RZ, !P0 ;  /* 0x000000ffec057207 */ /* 0x000fc40004000000 */
[----:B------:R-:W-:Y:S01]  /*6380*/  ISETP.GE.AND P0, PT, R136, c[0x0][0x1d4], PT ;  /* 0x0000750088007a0c */ /* 0x000fe20003f06270 */
[----:B------:R-:W-:Y:S02]  /*6390*/  IMAD R7, R7, c[0x0][0x1c0], RZ ;  /* 0x0000700007077a24 */ /* 0x000fe400078e02ff */
[----:B------:R-:W-:-:S04]  /*63a0*/  IMAD.WIDE.U32 R2, R5, c[0x0][0x1c0], R2 ;  /* 0x0000700005027a25 */ /* 0x000fc800078e0002 */
[----:B------:R-:W-:Y:S02]  /*63b0*/  IMAD R13, R5, c[0x0][0x1c4], R7 ;  /* 0x00007100050d7a24 */ /* 0x000fe400078e0207 */
[----:B------:R-:W-:Y:S01]  /*63c0*/  IMAD.MOV.U32 R0, RZ, RZ, R10 ;  /* 0x000000ffff007224 */ /* 0x000fe200078e000a */
[----:B------:R-:W-:Y:S01]  /*63d0*/  @P3 SHF.R.U32.HI R0, RZ, c[0x0][0x2cc], R8 ;  /* 0x0000b300ff003a19 */ /* 0x000fe20000011608 */
[----:B------:R-:W-:Y:S01]  /*63e0*/  IMAD R5, R6, c[0x0][0x1e0], RZ ;  /* 0x0000780006057a24 */ /* 0x000fe200078e02ff */
[----:B------:R-:W-:Y:S01]  /*63f0*/  ISETP.GE.AND P3, PT, R138, c[0x0][0x198], PT ;  /* 0x000066008a007a0c */ /* 0x000fe20003f66270 */
[----:B------:R-:W-:Y:S01]  /*6400*/  IMAD R12, R6, c[0x0][0x208], RZ ;  /* 0x00008200060c7a24 */ /* 0x000fe200078e02ff */
[----:B------:R-:W-:Y:S01]  /*6410*/  @P0 LOP3.LUT R216, R216, 0x1, RZ, 0xfc, !PT ;  /* 0x00000001d8d80812 */ /* 0x000fe200078efcff */
[----:B------:R-:W-:Y:S01]  /*6420*/  IMAD R15, R4, c[0x0][0x1e4], R5 ;  /* 0x00007900040f7a24 */ /* 0x000fe200078e0205 */
[--C-:B------:R-:W-:Y:S01]  /*6430*/  SHF.R.S32.HI R5, RZ, 0x1f, R0.reuse ;  /* 0x0000001fff057819 */ /* 0x100fe20000011400 */
[----:B------:R-:W-:Y:S01]  /*6440*/  IMAD.MOV R11, RZ, RZ, -R0 ;  /* 0x000000ffff0b7224 */ /* 0x000fe200078e0a00 */
[----:B------:R-:W-:Y:S01]  /*6450*/  LOP3.LUT R216, R216, 0xfffffffd, RZ, 0xc0, !PT ;  /* 0xfffffffdd8d87812 */ /* 0x000fe200078ec0ff */
[----:B------:R-:W-:-:S04]  /*6460*/  IMAD.WIDE.U32 R6, R4, c[0x0][0x1e0], R18 ;  /* 0x0000780004067a25 */ /* 0x000fc800078e0012 */
[----:B------:R-:W-:-:S04]  /*6470*/  IMAD.WIDE.U32 R8, R4, c[0x0][0x208], R18 ;  /* 0x0000820004087a25 */ /* 0x000fc800078e0012 */
[----:B------:R-:W-:Y:S02]  /*6480*/  IMAD R12, R4, c[0x0][0x20c], R12 ;  /* 0x00008300040c7a24 */ /* 0x000fe400078e020c */
[----:B------:R-:W-:Y:S02]  /*6490*/  IMAD.IADD R3, R3, 0x1, R13 ;  /* 0x0000000103037824 */ /* 0x000fe400078e020d */
[----:B------:R-:W-:Y:S01]  /*64a0*/  IMAD R4, R5, c[0x0][0x1b0], RZ ;  /* 0x00006c0005047a24 */ /* 0x000fe200078e02ff */
[----:B------:R-:W-:Y:S01]  /*64b0*/  SEL R5, RZ, 0xffffffff, P6 ;  /* 0xffffffffff057807 */ /* 0x000fe20003000000 */
[----:B------:R-:W-:Y:S01]  /*64c0*/  IMAD R10, R11, c[0x0][0x2c4], R10 ;  /* 0x0000b1000b0a7a24 */ /* 0x000fe200078e020a */
[----:B------:R-:W-:Y:S01]  /*64d0*/  SEL R11, RZ, 0x1, P0 ;  /* 0x00000001ff0b7807 */ /* 0x000fe20000000000 */
[C---:B------:R-:W-:Y:S01]  /*64e0*/  IMAD R4, R0.reuse, c[0x0][0x1b4], R4 ;  /* 0x00006d0000047a24 */ /* 0x040fe200078e0204 */
[----:B------:R-:W-:Y:S01]  /*64f0*/  ISETP.NE.U32.AND P0, PT, RZ, c[0x0][0x350], PT ;  /* 0x0000d400ff007a0c */ /* 0x000fe20003f05070 */
[----:B------:R-:W-:Y:S01]  /*6500*/  IMAD.WIDE.U32 R2, R0, c[0x0][0x1b0], R2 ;  /* 0x00006c0000027a25 */ /* 0x000fe200078e0002 */
[----:B------:R-:W-:-:S02]  /*6510*/  SHF.L.U32 R0, R5, 0x1, RZ ;  /* 0x0000000105007819 */ /* 0x000fc400000006ff */
[----:B------:R-:W-:Y:S01]  /*6520*/  ISETP.NE.AND.EX P0, PT, RZ, c[0x0][0x354], PT, P0 ;  /* 0x0000d500ff007a0c */ /* 0x000fe20003f05300 */
[----:B------:R-:W-:Y:S01]  /*6530*/  IMAD.IADD R5, R9, 0x1, R12 ;  /* 0x0000000109057824 */ /* 0x000fe200078e020c */
[----:B------:R-:W-:Y:S01]  /*6540*/  SHF.R.S32.HI R9, RZ, 0x1f, R10 ;  /* 0x0000001fff097819 */ /* 0x000fe2000001140a */
[----:B------:R-:W-:Y:S01]  /*6550*/  IMAD.IADD R7, R7, 0x1, R15 ;  /* 0x0000000107077824 */ /* 0x000fe200078e020f */
[----:B------:R-:W-:Y:S01]  /*6560*/  IADD3 R3, R3, R4, RZ ;  /* 0x0000000403037210 */ /* 0x000fe20007ffe0ff */
[----:B------:R-:W-:Y:S01]  /*6570*/  IMAD.MOV.U32 R4, RZ, RZ, R8 ;  /* 0x000000ffff047224 */ /* 0x000fe200078e0008 */
[----:B------:R-:W-:Y:S01]  /*6580*/  LOP3.LUT R15, R0, 0x2, R11, 0xe2, !PT ;  /* 0x00000002000f7812 */ /* 0x000fe200078ee20b */
[----:B------:R-:W-:Y:S01]  /*6590*/  IMAD R0, R9, c[0x0][0x1a8], RZ ;  /* 0x00006a0009007a24 */ /* 0x000fe200078e02ff */
[----:B------:R-:W-:Y:S01]  /*65a0*/  SEL R12, RZ, 0x4, P5 ;  /* 0x00000004ff0c7807 */ /* 0x000fe20002800000 */
[----:B------:R-:W-:Y:S01]  /*65b0*/  IMAD.WIDE.U32 R8, R10, c[0x0][0x1a8], R2 ;  /* 0x00006a000a087a25 */ /* 0x000fe200078e0002 */
[----:B------:R-:W-:-:S03]  /*65c0*/  SEL R11, RZ, 0x8, P4 ;  /* 0x00000008ff0b7807 */ /* 0x000fc60002000000 */
[----:B------:R-:W-:Y:S01]  /*65d0*/  IMAD R13, R10, c[0x0][0x1ac], R0 ;  /* 0x00006b000a0d7a24 */ /* 0x000fe200078e0200 */
[----:B------:R-:W-:Y:S01]  /*65e0*/  LOP3.LUT R123, R11, R15, R12, 0xfe, !PT ;  /* 0x0000000f0b7b7212 */ /* 0x000fe200078efe0c */
[----:B------:R-:W-:Y:S01]  /*65f0*/  IMAD.WIDE.U32 R6, R239, c[0x0][0x1e8], R6 ;  /* 0x00007a00ef067a25 */ /* 0x000fe200078e0006 */
[----:B------:R-:W-:-:S03]  /*6600*/  IADD3 R15, R211, R233, RZ ;  /* 0x000000e9d30f7210 */ /* 0x000fc60007ffe0ff */
[----:B------:R-:W-:-:S04]  /*6610*/  IMAD.WIDE.U32 R2, R239, c[0x0][0x210], R4 ;  /* 0x00008400ef027a25 */ /* 0x000fc800078e0004 */
[----:B------:R-:W-:Y:S02]  /*6620*/  IMAD R5, R239, c[0x0][0x1ec], R7 ;  /* 0x00007b00ef057a24 */ /* 0x000fe400078e0207 */
[----:B------:R-:W-:Y:S02]  /*6630*/  IMAD.IADD R9, R9, 0x1, R13 ;  /* 0x0000000109097824 */ /* 0x000fe400078e020d */
[----:B------:R-:W-:Y:S02]  /*6640*/  IMAD R3, R239, c[0x0][0x214], R3 ;  /* 0x00008500ef037a24 */ /* 0x000fe400078e0203 */
[----:B------:R-:W-:Y:S01]  /*6650*/  IMAD.MOV.U32 R4, RZ, RZ, R6 ;  /* 0x000000ffff047224 */ /* 0x000fe200078e0006 */
[----:B--2---:R-:W-:Y:S01]  /*6660*/  @P1 SHF.R.S32.HI R10, RZ, 0x1f, R14 ;  /* 0x0000001fff0a1819 */ /* 0x004fe2000001140e */
[----:B------:R-:W-:Y:S01]  /*6670*/  @!P1 IMAD.MOV.U32 R14, RZ, RZ, R236 ;  /* 0x000000ffff0e9224 */ /* 0x000fe200078e00ec */
[----:B------:R-:W-:Y:S02]  /*6680*/  @!P1 MOV R10, R241 ;  /* 0x000000f1000a9202 */ /* 0x000fe40000000f00 */
[----:B------:R-:W-:-:S02]  /*6690*/  ISETP.GE.AND P1, PT, R214, c[0x0][0x198], PT ;  /* 0x00006600d6007a0c */ /* 0x000fc40003f26270 */
[----:B------:R-:W-:Y:S02]  /*66a0*/  SEL R0, R14, RZ, !P0 ;  /* 0x000000ff0e007207 */ /* 0x000fe40004000000 */
[----:B------:R-:W-:Y:S02]  /*66b0*/  SEL R7, R10, RZ, !P0 ;  /* 0x000000ff0a077207 */ /* 0x000fe40004000000 */
[----:B------:R-:W-:Y:S01]  /*66c0*/  LEA R17, P0, R8, c[0x0][0x160], 0x1 ;  /* 0x0000580008117a11 */ /* 0x000fe200078008ff */
[----:B------:R-:W-:-:S03]  /*66d0*/  IMAD.WIDE.U32 R220, R0, c[0x0][0x218], R2 ;  /* 0x0000860000dc7a25 */ /* 0x000fc600078e0002 */
[----:B------:R-:W-:Y:S01]  /*66e0*/  LEA.HI.X R14, R8, c[0x0][0x164], R9, 0x1, P0 ;  /* 0x00005900080e7a11 */ /* 0x000fe200000f0c09 */
[C---:B------:R-:W-:Y:S01]  /*66f0*/  IMAD R6, R7.reuse, c[0x0][0x1f0], RZ ;  /* 0x00007c0007067a24 */ /* 0x040fe200078e02ff */
[----:B------:R-:W-:Y:S01]  /*6700*/  ISETP.GE.AND P0, PT, R136, c[0x0][0x198], PT ;  /* 0x0000660088007a0c */ /* 0x000fe20003f06270 */
[----:B------:R-:W-:Y:S02]  /*6710*/  IMAD R7, R7, c[0x0][0x218], RZ ;  /* 0x0000860007077a24 */ /* 0x000fe400078e02ff */
[----:B------:R-:W-:-:S04]  /*6720*/  IMAD.WIDE.U32 R218, R0, c[0x0][0x1f0], R4 ;  /* 0x00007c0000da7a25 */ /* 0x000fc800078e0004 */
[C---:B------:R-:W-:Y:S02]  /*6730*/  IMAD R2, R0.reuse, c[0x0][0x1f4], R6 ;  /* 0x00007d0000027a24 */ /* 0x040fe400078e0206 */
[----:B------:R-:W-:Y:S02]  /*6740*/  IMAD R0, R0, c[0x0][0x21c], R7 ;  /* 0x0000870000007a24 */ /* 0x000fe400078e0207 */
[----:B------:R-:W-:Y:S02]  /*6750*/  IMAD.IADD R222, R219, 0x1, R2 ;  /* 0x00000001dbde7824 */ /* 0x000fe400078e0202 */
[----:B------:R-:W-:Y:S02]  /*6760*/  @P0 LOP3.LUT R216, R216, 0x2, RZ, 0xfc, !PT ;  /* 0x00000002d8d80812 */ /* 0x000fe400078efcff */
[----:B------:R-:W-:Y:S01]  /*6770*/  IADD3 R223, R221, R0, RZ ;  /* 0x00000000dddf7210 */ /* 0x000fe20007ffe0ff */
[----:B------:R-:W-:Y:S05]  /*6780*/  BRA.DIV ~URZ, `(.L_x_1025) ;  /* 0x00015cf27f007947 */ /* 0x000fea000b800000 */
[----:B------:R1:W2:Y:S02]  /*6790*/  SHFL.IDX PT, R12, R14, RZ, 0x181f ;  /* 0x00181fff0e0c7589 */ /* 0x0002a400000e0000 */
.L_x_1174:
[----:B------:R-:W-:Y:S05]  /*67a0*/  BRA.DIV ~URZ, `(.L_x_1026) ;  /* 0x00015d427f007947 */ /* 0x000fea000b800000 */
[----:B------:R3:W4:Y:S02]  /*67b0*/  SHFL.IDX PT, R0, R17, RZ, 0x181f ;  /* 0x00181fff11007589 */ /* 0x00072400000e0000 */
.L_x_1175:
[----:B------:R-:W-:Y:S01]  /*67c0*/  IMAD R68, R238, c[0x0][0x2c4], RZ ;  /* 0x0000b100ee447a24 */ /* 0x000fe200078e02ff */
[----:B------:R-:W-:Y:S01]  /*67d0*/  SHF.R.S32.HI R71, RZ, 0x1f, R138 ;  /* 0x0000001fff477819 */ /* 0x000fe2000001148a */
[----:B------:R-:W-:Y:S01]  /*67e0*/  BSSY B0, `(.L_x_1027) ;  /* 0x000001a000007945 */ /* 0x000fe20003800000 */
[----:B------:R-:W-:-:S02]  /*67f0*/  LOP3.LUT R216, R216, 0xfffffff7, RZ, 0xc0, !PT ;  /* 0xfffffff7d8d87812 */ /* 0x000fc400078ec0ff */
[----:B------:R-:W-:Y:S02]  /*6800*/  ISETP.GE.AND P0, PT, R15, R68, PT ;  /* 0x000000440f00720c */ /* 0x000fe40003f06270 */
[----:B------:R-:W-:Y:S02]  /*6810*/  LEA.HI R69, R71, R138, RZ, 0x3 ;  /* 0x0000008a47457211 */ /* 0x000fe400078f18ff */
[----:B------:R-:W-:Y:S02]  /*6820*/  SHF.R.S32.HI R16, RZ, 0x1f, R214 ;  /* 0x0000001fff107819 */ /* 0x000fe400000114d6 */
        /* <DEDUP_REMOVED lines=21> */
.L_x_1028:
[----:B------:R-:W-:Y:S05]  /*6980*/  BSYNC B0 ;  /* 0x0000000000007941 */ /* 0x000fea0003800000 */
.L_x_1027:
[----:B------:R-:W-:Y:S05]  /*6990*/  BRA.DIV ~URZ, `(.L_x_1029) ;  /* 0x00015bb27f007947 */ /* 0x000fea000b800000 */
[----:B--2---:R2:W1:Y:S04]  /*69a0*/  SHFL.IDX PT, R12, R14, 0x1, 0x181f ;  /* 0x00381f000e0c7f89 */ /* 0x00446800000e0000 */
[----:B----4-:R2:W4:Y:S02]  /*69b0*/  SHFL.IDX PT, R0, R17, 0x1, 0x181f ;  /* 0x00381f0011007f89 */ /* 0x01052400000e0000 */
.L_x_1176:
        /* <DEDUP_REMOVED lines=22> */
.L_x_1031:
[----:B------:R-:W-:Y:S05]  /*6b20*/  BSYNC B0 ;  /* 0x0000000000007941 */ /* 0x000fea0003800000 */
.L_x_1030:
[----:B------:R-:W-:Y:S05]  /*6b30*/  BRA.DIV ~URZ, `(.L_x_1032) ;  /* 0x00015ad27f007947 */ /* 0x000fea000b800000 */
[----:B-1----:R1:W2:Y:S02]  /*6b40*/  SHFL.IDX PT, R12, R14, 0x2, 0x181f ;  /* 0x00581f000e0c7f89 */ /* 0x0022a400000e0000 */
.L_x_1177:
[----:B------:R-:W-:Y:S05]  /*6b50*/  BRA.DIV ~URZ, `(.L_x_1033) ;  /* 0x00015b227f007947 */ /* 0x000fea000b800000 */
[----:B----4-:R4:W1:Y:S02]  /*6b60*/  SHFL.IDX PT, R0, R17, 0x2, 0x181f ;  /* 0x00581f0011007f89 */ /* 0x01086400000e0000 */
.L_x_1178:
        /* <DEDUP_REMOVED lines=22> */
.L_x_1035:
[----:B------:R-:W-:Y:S05]  /*6cd0*/  BSYNC B0 ;  /* 0x0000000000007941 */ /* 0x000fea0003800000 */
.L_x_1034:
[----:B------:R-:W-:Y:S05]  /*6ce0*/  BRA.DIV ~URZ, `(.L_x_1036) ;  /* 0x000159f27f007947 */ /* 0x000fea000b800000 */
[----:B--2---:R2:W3:Y:S04]  /*6cf0*/  SHFL.IDX PT, R12, R14, 0x3, 0x181f ;  /* 0x00781f000e0c7f89 */ /* 0x0044e800000e0000 */
[----:B-1----:R2:W1:Y:S02]  /*6d00*/  SHFL.IDX PT, R0, R17, 0x3, 0x181f ;  /* 0x00781f0011007f89 */ /* 0x00246400000e0000 */
.L_x_1179:
[----:B------:R-:W-:Y:S02]  /*6d10*/  IADD3 R2, R15, 0x60, RZ ;  /* 0x000000600f027810 */ /* 0x000fe40007ffe0ff */
[----:B------:R-:W-:-:S02]  /*6d20*/  P2R R5, PR, RZ, 0x10 ;  /* 0x00000010ff057803 */ /* 0x000fc40000000000 */
        /* <DEDUP_REMOVED lines=9> */
[----:B------:R-:W-:Y:S01]  /*6dc0*/  @!P4 LEA R2, P0, R214, R0, 0x1 ;  /* 0x00000000d602c211 */ /* 0x000fe200078008ff */
[----:B------:R-:W-:-:S03]  /*6dd0*/  IMAD.IADD R0, R237, 0x1, -R211 ;  /* 0x00000001ed007824 */ /* 0x000fc600078e0ad3 */
[----:B------:R-:W-:Y:S01]  /*6de0*/  @!P4 LEA.HI.X R3, R214, R12, R16, 0x1, P0 ;  /* 0x0000000cd603c211 */ /* 0x000fe200000f0c10 */
[----:B------:R-:W-:Y:S01]  /*6df0*/  IMAD R0, R108, -0x20, R0 ;  /* 0xffffffe06c007824 */ /* 0x000fe200078e0200 */
[----:B------:R-:W-:-:S13]  /*6e00*/  LOP3.LUT P0, RZ, R216, 0x2, RZ, 0xc0, !PT ;  /* 0x00000002d8ff7812 */ /* 0x000fda000780c0ff */
[----:B------:R-:W-:Y:S01]  /*6e10*/  @!PT LDS RZ, [RZ] ;  /* 0x00000000fffff984 */ /* 0x000fe20000000800 */
[----:B------:R-:W-:Y:S01]  /*6e20*/  @!PT LDS RZ, [RZ] ;  /* 0x00000000fffff984 */ /* 0x000fe20000000800 */
[----:B------:R-:W-:Y:S01]  /*6e30*/  @!PT LDS RZ, [RZ] ;  /* 0x00000000fffff984 */ /* 0x000fe20000000800 */
[----:B------:R1:W-:Y:S01]  /*6e40*/  @!P4 LDGSTS.E.BYPASS.LTC128B.128 [R215+0x13080], [R10.64], !P0 ;  /* 0x130800000ad7cfae */ /* 0x0003e2000c101d46 */
[----:B------:R-:W-:-:S03]  /*6e50*/  ISETP.GE.AND P0, PT, R0, 0x1, PT ;  /* 0x000000010000780c */ /* 0x000fc60003f06270 */
[----:B------:R1:W-:Y:S04]  /*6e60*/  @!P4 LDGSTS.E.BYPASS.LTC128B.128 [R215+0x17080], [R8.64], !P3 ;  /* 0x1708000008d7cfae */ /* 0x0003e8000d901d46 */
[----:B------:R1:W-:Y:S04]  /*6e70*/  @!P4 LDGSTS.E.BYPASS.LTC128B.128 [R215+0x1b080], [R6.64], !P2 ;  /* 0x1b08000006d7cfae */ /* 0x0003e8000d101d46 */
[----:B------:R1:W-:Y:S01]  /*6e80*/  @!P4 LDGSTS.E.BYPASS.LTC128B.128 [R215+0x1f080], [R2.64], !P1 ;  /* 0x1f08000002d7cfae */ /* 0x0003e2000c901d46 */
[----:B------:R-:W-:-:S03]  /*6e90*/  ISETP.NE.AND P4, PT, R5, RZ, PT ;  /* 0x000000ff0500720c */ /* 0x000fc60003f85270 */
[----:B------:R-:W0:Y:S01]  /*6ea0*/  LDGDEPBAR ;  /* 0x00000000000079af */ /* 0x000e220000000000 */
[----:B------:R-:W-:Y:S01]  /*6eb0*/  WARPSYNC 0xffffffff ;  /* 0xffffffff00007948 */ /* 0x000fe20003800000 */
[----:B------:R-:W-:Y:S02]  /*6ec0*/  BSSY B0, `(.L_x_1037) ;  /* 0x0000013000007945 */ /* 0x000fe40003800000 */
[----:B------:R-:W-:Y:S06]  /*6ed0*/  BAR.SYNC.DEFER_BLOCKING 0x0 ;  /* 0x0000000000007b1d */ /* 0x000fec0000010000 */
[----:B------:R-:W-:Y:S05]  /*6ee0*/  @!P0 BRA `(.L_x_1038) ;  /* 0x0000010000008947 */ /* 0x000fea0003800000 */
[----:B------:R-:W-:Y:S01]  /*6ef0*/  IMAD R0, R129, c[0x0][0x1e0], RZ ;  /* 0x0000780081007a24 */ /* 0x000fe200078e02ff */
[----:B------:R-:W-:Y:S01]  /*6f00*/  LOP3.LUT P3, RZ, R216, 0x1, RZ, 0xc0, !PT ;  /* 0x00000001d8ff7812 */ /* 0x000fe2000786c0ff */
[----:B-1----:R-:W-:-:S04]  /*6f10*/  IMAD.WIDE.U32 R2, R108, c[0x0][0x1e0], RZ ;  /* 0x000078006c027a25 */ /* 0x002fc800078e00ff */
        /* <DEDUP_REMOVED lines=13> */
.L_x_1038:
[----:B------:R-:W-:Y:S05]  /*6ff0*/  BSYNC B0 ;  /* 0x0000000000007941 */ /* 0x000fea0003800000 */
.L_x_1037:
[----:B------:R-:W-:Y:S01]  /*7000*/  ISETP.LT.AND P0, PT, RZ, c[0x0][0x27c], PT ;  /* 0x00009f00ff007a0c */ /* 0x000fe20003f01270 */
[----:B------:R-:W0:Y:S01]  /*7010*/  LDGDEPBAR ;  /* 0x00000000000079af */ /* 0x000e220000000000 */
[----:B------:R-:W-:-:S11]  /*7020*/  MOV R133, c[0x0][0x2c4] ;  /* 0x0000b10000857a02 */ /* 0x000fd60000000f00 */
[----:B------:R-:W-:Y:S05]  /*7030*/  @P0 BRA `(.L_x_1039) ;  /* 0x0000002000000947 */ /* 0x000fea0003800000 */
[----:B------:R-:W-:-:S04]  /*7040*/  DEPBAR.LE SB0, 0x1 ;  /* 0x000080400000791a */ /* 0x000fc80000000000 */
[----:B------:R-:W-:Y:S05]  /*7050*/  BRA `(.L_x_1040) ;  /* 0x0000966000007947 */ /* 0x000fea0003800000 */
.L_x_1039:
[----:B------:R-:W-:Y:S01]  /*7060*/  ULDC.U8 UR4, c[0x0][0x298] ;  /* 0x0000a60000047ab9 */ /* 0x000fe20000000000 */
[----:B-----5:R-:W-:Y:S01]  /*7070*/  SHF.R.S32.HI R0, RZ, 0x1f, R110 ;  /* 0x0000001fff007819 */ /* 0x020fe2000001146e */
[----:B-1----:R-:W-:Y:S01]  /*7080*/  IMAD.WIDE.U32 R6, R110, c[0x0][0x280], RZ ;  /* 0x0000a0006e067a25 */ /* 0x002fe200078e00ff */
[----:B------:R-:W-:Y:S01]  /*7090*/  ISETP.NE.AND P0, PT, RZ, UR4, PT ;  /* 0x00000004ff007c0c */ /* 0x000fe2000bf05270 */
[----:B------:R-:W-:Y:S01]  /*70a0*/  BSSY B2, `(.L_x_1040) ;  /* 0x0000961000027945 */ /* 0x000fe20003800000 */
[C---:B------:R-:W-:Y:S01]  /*70b0*/  IADD3 R128, R211.reuse, 0x20, RZ ;  /* 0x00000020d3807810 */ /* 0x040fe20007ffe0ff */
[C---:B------:R-:W-:Y:S01]  /*70c0*/  IMAD R3, R0.reuse, c[0x0][0x280], RZ ;  /* 0x0000a00000037a24 */ /* 0x040fe200078e02ff */
[----:B------:R-:W-:Y:S01]  /*70d0*/  IADD3 R132, R211, 0x60, RZ ;  /* 0x00000060d3847810 */ /* 0x000fe20007ffe0ff */
[----:B------:R-:W-:Y:S01]  /*70e0*/  IMAD R2, R0, c[0x0][0x290], RZ ;  /* 0x0000a40000027a24 */ /* 0x000fe200078e02ff */
[----:B------:R-:W-:Y:S01]  /*70f0*/  LEA R0, R99, R15, 0x5 ;  /* 0x0000000f63007211 */ /* 0x000fe200078e28ff */
[C---:B------:R-:W-:Y:S01]  /*7100*/  IMAD R5, R110.reuse, c[0x0][0x284], R3 ;  /* 0x0000a1006e057a24 */ /* 0x040fe200078e0203 */
[----:B------:R-:W-:Y:S01]  /*7110*/  IADD3 R131, R211, 0x40, RZ ;  /* 0x00000040d3837810 */ /* 0x000fe20007ffe0ff */
[----:B------:R-:W-:-:S02]  /*7120*/  IMAD R8, R110, c[0x0][0x294], R2 ;  /* 0x0000a5006e087a24 */ /* 0x000fc400078e0202 */
[----:B------:R-:W-:Y:S01]  /*7130*/  IMAD.WIDE.U32 R2, R110, c[0x0][0x290], RZ ;  /* 0x0000a4006e027a25 */ /* 0x000fe200078e00ff */
[----:B------:R-:W-:-:S04]  /*7140*/  IADD3 R5, R5, R7, RZ ;  /* 0x0000000705057210 */ /* 0x000fc80007ffe0ff */
[----:B------:R-:W-:Y:S01]  /*7150*/  IADD3 R8, R8, R3, RZ ;  /* 0x0000000308087210 */ /* 0x000fe20007ffe0ff */
[----:B------:R-:W-:Y:S05]  /*7160*/  @!P0 BRA `(.L_x_1041) ;  /* 0x000049b000008947 */ /* 0x000fea0003800000 */
[----:B------:R-:W-:Y:S01]  /*7170*/  ISETP.NE.AND P1, PT, R133, 0x1, PT ;  /* 0x000000018500780c */ /* 0x000fe20003f25270 */
[----:B------:R-:W-:Y:S01]  /*7180*/  IMAD.MOV.U32 R4, RZ, RZ, R6 ;  /* 0x000000ffff047224 */ /* 0x000fe200078e0006 */
[C---:B------:R-:W-:Y:S01]  /*7190*/  IADD3 R43, R140.reuse, 0x40, RZ ;  /* 0x000000408c2b7810 */ /* 0x040fe20007ffe0ff */
[----:B------:R-:W-:Y:S01]  /*71a0*/  BSSY B0, `(.L_x_1042) ;  /* 0x0000053000007945 */ /* 0x000fe20003800000 */
[----:B------:R-:W-:Y:S01]  /*71b0*/  IADD3 R42, R140, 0x20, RZ ;  /* 0x000000208c2a7810 */ /* 0x000fe20007ffe0ff */
        /* <DEDUP_REMOVED lines=16> */
[----:B------:R-:W-:Y:S01]  /*72c0*/  IMAD.WIDE.U32 R4, R0, c[0x0][0x280], R4 ;  /* 0x0000a00000047a25 */ /* 0x000fe200078e0004 */
[----:B------:R-:W-:-:S03]  /*72d0*/  SHF.R.S32.HI R30, RZ, 0x1f, R42 ;  /* 0x0000001fff1e7819 */ /* 0x000fc6000001142a */
[----:B------:R-:W-:Y:S01]  /*72e0*/  IMAD R7, R3, c[0x0][0x280], RZ ;  /* 0x0000a00003077a24 */ /* 0x000fe200078e02ff */
[----:B------:R-:W-:-:S03]  /*72f0*/  LEA R40, P0, R4, c[0x0][0x270], 0x1 ;  /* 0x00009c0004287a11 */ /* 0x000fc600078008ff */
[----:B------:R-:W-:-:S04]  /*7300*/  IMAD R6, R0, c[0x0][0x284], R7 ;  /* 0x0000a10000067a24 */ /* 0x000fc800078e0207 */
[----:B------:R-:W-:-:S05]  /*7310*/  IMAD.IADD R6, R5, 0x1, R6 ;  /* 0x0000000105067824 */ /* 0x000fca00078e0206 */
[----:B------:R-:W-:Y:S01]  /*7320*/  LEA.HI.X R34, R4, c[0x0][0x274], R6, 0x1, P0 ;  /* 0x00009d0004227a11 */ /* 0x000fe200000f0c06 */
[----:B------:R-:W-:Y:S02]  /*7330*/  IMAD R4, R3, c[0x0][0x290], RZ ;  /* 0x0000a40003047a24 */ /* 0x000fe400078e02ff */
[----:B------:R-:W-:-:S04]  /*7340*/  IMAD.MOV.U32 R3, RZ, RZ, R8 ;  /* 0x000000ffff037224 */ /* 0x000fc800078e0008 */
[----:B------:R-:W-:-:S04]  /*7350*/  IMAD.WIDE.U32 R2, R0, c[0x0][0x290], R2 ;  /* 0x0000a40000027a25 */ /* 0x000fc800078e0002 */
[----:B------:R-:W-:Y:S01]  /*7360*/  IMAD R0, R0, c[0x0][0x294], R4 ;  /* 0x0000a50000007a24 */ /* 0x000fe200078e0204 */
[C---:B------:R-:W-:Y:S01]  /*7370*/  LEA R33, P0, R2.reuse, c[0x0][0x288], 0x1 ;  /* 0x0000a20002217a11 */ /* 0x040fe200078008ff */
[----:B------:R1:W3:Y:S02]  /*7380*/  SHFL.IDX PT, R4, R34, RZ, 0x181f ;  /* 0x00181fff22047589 */ /* 0x0002e400000e0000 */
[----:B------:R-:W-:Y:S02]  /*7390*/  IMAD.IADD R0, R3, 0x1, R0 ;  /* 0x0000000103007824 */ /* 0x000fe400078e0200 */
[----:B------:R1:W2:Y:S03]  /*73a0*/  SHFL.IDX PT, R3, R40, RZ, 0x181f ;  /* 0x00181fff28037589 */ /* 0x0002a600000e0000 */
[----:B------:R-:W-:Y:S02]  /*73b0*/  LEA.HI.X R31, R2, c[0x0][0x28c], R0, 0x1, P0 ;  /* 0x0000a300021f7a11 */ /* 0x000fe400000f0c00 */
[----:B------:R1:W4:Y:S04]  /*73c0*/  SHFL.IDX PT, R0, R33, RZ, 0x181f ;  /* 0x00181fff21007589 */ /* 0x00032800000e0000 */
[----:B------:R1:W1:Y:S01]  /*73d0*/  SHFL.IDX PT, R2, R31, RZ, 0x181f ;  /* 0x00181fff1f027589 */ /* 0x00026200000e0000 */
        /* <DEDUP_REMOVED lines=9> */
[----:B--2---:R-:W-:-:S05]  /*7470*/  @!P3 IADD3 R18, P0, R3, R6, RZ ;  /* 0x000000060312b210 */ /* 0x004fca0007f1e0ff */
[--C-:B---3--:R-:W-:Y:S01]  /*7480*/  @!P3 IMAD.X R19, R4, 0x1, R5.reuse, P0 ;  /* 0x000000010413b824 */ /* 0x108fe200000e0605 */
[----:B----4-:R-:W-:Y:S02]  /*7490*/  @!P3 IADD3 R16, P0, R0, R6, RZ ;  /* 0x000000060010b210 */ /* 0x010fe40007f1e0ff */
[----:B------:R-:W-:Y:S01]  /*74a0*/  @!P2 SHF.L.U64.HI R6, R42, 0x1, R30 ;  /* 0x000000012a06a819 */ /* 0x000fe2000001021e */
        /* <DEDUP_REMOVED lines=34> */
.L_x_1043:
[----:B------:R-:W-:Y:S05]  /*76d0*/  BSYNC B0 ;  /* 0x0000000000007941 */ /* 0x000fea0003800000 */
.L_x_1042:
[----:B-1---5:R-:W-:Y:S01]  /*76e0*/  IMAD.MOV.U32 R2, RZ, RZ, R44 ;  /* 0x000000ffff027224 */ /* 0x022fe200078e002c */
[----:B------:R-:W-:Y:S01]  /*76f0*/  LOP3.LUT P0, RZ, R216, 0x10, RZ, 0xc0, !PT ;  /* 0x00000010d8ff7812 */ /* 0x000fe2000780c0ff */
[----:B----4-:R-:W-:Y:S01]  /*7700*/  IMAD.MOV.U32 R0, RZ, RZ, R45 ;  /* 0x000000ffff007224 */ /* 0x010fe200078e002d */
[----:B--2---:R-:W-:Y:S01]  /*7710*/  MOV R3, R37 ;  /* 0x0000002500037202 */ /* 0x004fe20000000f00 */
[----:B---3--:R-:W-:Y:S01]  /*7720*/  IMAD.MOV.U32 R4, RZ, RZ, R36 ;  /* 0x000000ffff047224 */ /* 0x008fe200078e0024 */
        /* <DEDUP_REMOVED lines=44> */
[----:B------:R-:W-:Y:S01]  /*79f0*/  @!P2 IMAD.SHL.U32 R5, R42, 0x2, RZ ;  /* 0x000000022a05a824 */ /* 0x000fe200078e00ff */
[----:B------:R-:W-:Y:S01]  /*7a00*/  CS2R R52, SRZ ;  /* 0x0000000000347805 */ /* 0x000fe2000001ff00 */
[----:B------:R-:W-:Y:S01]  /*7a10*/  CS2R R54, SRZ ;  /* 0x0000000000367805 */ /* 0x000fe2000001ff00 */
[----:B------:R-:W-:Y:S01]  /*7a20*/  CS2R R56, SRZ ;  /* 0x0000000000387805 */ /* 0x000fe2000001ff00 */
[----:B----4-:R-:W-:Y:S01]  /*7a30*/  @!P3 IMAD.X R17, R2, 0x1, R6, P0 ;  /* 0x000000010211b824 */ /* 0x010fe200000e0606 */
[----:B------:R-:W-:Y:S01]  /*7a40*/  @!P2 SHF.L.U64.HI R6, R42, 0x1, R30 ;  /* 0x000000012a06a819 */ /* 0x000fe2000001021e */
[----:B------:R-:W-:Y:S01]  /*7a50*/  CS2R R58, SRZ ;  /* 0x00000000003a7805 */ /* 0x000fe2000001ff00 */
[-C--:B------:R-:W-:Y:S01]  /*7a60*/  @!P2 IADD3 R14, P0, R3, R5.reuse, RZ ;  /* 0x00000005030ea210 */ /* 0x080fe20007f1e0ff */
[----:B------:R-:W-:Y:S01]  /*7a70*/  CS2R R64, SRZ ;  /* 0x0000000000407805 */ /* 0x000fe2000001ff00 */
[----:B------:R-:W-:Y:S01]  /*7a80*/  CS2R R60, SRZ ;  /* 0x00000000003c7805 */ /* 0x000fe2000001ff00 */
[----:B------:R1:W5:Y:S02]  /*7a90*/  @!P3 LD.E.64 R48, [R18.64] ;  /* 0x000000061230b980 */ /* 0x000364000c101b00 */
[--C-:B------:R-:W-:Y:S01]  /*7aa0*/  @!P2 IMAD.X R15, R4, 0x1, R6.reuse, P0 ;  /* 0x00000001040fa824 */ /* 0x100fe200000e0606 */
[----:B------:R-:W-:Y:S01]  /*7ab0*/  @!P2 IADD3 R12, P0, R0, R5, RZ ;  /* 0x00000005000ca210 */ /* 0x000fe20007f1e0ff */
[C---:B------:R-:W-:Y:S01]  /*7ac0*/  @!P1 IMAD.SHL.U32 R5, R43.reuse, 0x2, RZ ;  /* 0x000000022b059824 */ /* 0x040fe200078e00ff */
        /* <DEDUP_REMOVED lines=21> */
.L_x_1045:
[----:B------:R-:W-:Y:S05]  /*7c20*/  BSYNC B0 ;  /* 0x0000000000007941 */ /* 0x000fea0003800000 */
.L_x_1044:
        /* <DEDUP_REMOVED lines=42> */
[----:B------:R-:W-:Y:S02]  /*7ed0*/  ISETP.GE.AND P2, PT, R42, c[0x0][0x27c], PT ;  /* 0x00009f002a007a0c */ /* 0x000fe40003f46270 */
[----:B------:R-:W-:Y:S02]  /*7ee0*/  ISETP.GE.AND P1, PT, R43, c[0x0][0x27c], PT ;  /* 0x00009f002b007a0c */ /* 0x000fe40003f26270 */
[----:B------:R-:W-:-:S07]  /*7ef0*/  P2R R21, PR, RZ, 0x10 ;  /* 0x00000010ff157803 */ /* 0x000fce0000000000 */
[C---:B------:R-:W-:Y:S01]  /*7f00*/  @!P3 IMAD.SHL.U32 R5, R140.reuse, 0x2, RZ ;  /* 0x000000028c05b824 */ /* 0x040fe200078e00ff */
[----:B------:R-:W-:-:S04]  /*7f10*/  @!P3 SHF.L.U64.HI R6, R140, 0x1, R35 ;  /* 0x000000018c06b819 */ /* 0x000fc80000010223 */
[----:B---3--:R-:W-:-:S05]  /*7f20*/  @!P3 IADD3 R18, P0, R3, R5, RZ ;  /* 0x000000050312b210 */ /* 0x008fca0007f1e0ff */
[----:B--2---:R-:W-:Y:S01]  /*7f30*/  @!P3 IMAD.X R19, R4, 0x1, R6, P0 ;  /* 0x000000010413b824 */ /* 0x004fe200000e0606 */
[----:B-1----:R-:W-:Y:S01]  /*7f40*/  @!P3 IADD3 R16, P0, R0, R5, RZ ;  /* 0x000000050010b210 */ /* 0x002fe20007f1e0ff */
[----:B------:R-:W-:-:S04]  /*7f50*/  @!P2 IMAD.SHL.U32 R5, R42, 0x2, RZ ;  /* 0x000000022a05a824 */ /* 0x000fc800078e00ff */
[----:B----4-:R-:W-:Y:S01]  /*7f60*/  @!P3 IMAD.X R17, R2, 0x1, R6, P0 ;  /* 0x000000010211b824 */ /* 0x010fe200000e0606 */
[----:B------:R-:W-:Y:S02]  /*7f70*/  @!P2 SHF.L.U64.HI R6, R42, 0x1, R30 ;  /* 0x000000012a06a819 */ /* 0x000fe4000001021e */
[-C--:B------:R-:W-:Y:S01]  /*7f80*/  @!P2 IADD3 R14, P0, R3, R5.reuse, RZ ;  /* 0x00000005030ea210 */ /* 0x080fe20007f1e0ff */
[----:B------:R-:W-:Y:S01]  /*7f90*/  CS2R R66, SRZ ;  /* 0x0000000000427805 */ /* 0x000fe2000001ff00 */
[----:B------:R-:W-:Y:S01]  /*7fa0*/  CS2R R70, SRZ ;  /* 0x0000000000467805 */ /* 0x000fe2000001ff00 */
[----:B------:R-:W-:Y:S01]  /*7fb0*/  CS2R R72, SRZ ;  /* 0x0000000000487805 */ /* 0x000fe2000001ff00 */
[----:B------:R-:W-:Y:S01]  /*7fc0*/  CS2R R74, SRZ ;  /* 0x00000000004a7805 */ /* 0x000fe2000001ff00 */
[--C-:B------:R-:W-:Y:S01]  /*7fd0*/  @!P2 IMAD.X R15, R4, 0x1, R6.reuse, P0 ;  /* 0x00000001040fa824 */ /* 0x100fe200000e0606 */
[----:B------:R-:W-:Y:S01]  /*7fe0*/  @!P2 IADD3 R12, P0, R0, R5, RZ ;  /* 0x00000005000ca210 */ /* 0x000fe20007f1e0ff */
[C---:B------:R-:W-:Y:S01]  /*7ff0*/  @!P1 IMAD.SHL.U32 R5, R43.reuse, 0x2, RZ ;  /* 0x000000022b059824 */ /* 0x040fe200078e00ff */
[----:B------:R-:W-:Y:S01]  /*8000*/  CS2R R76, SRZ ;  /* 0x00000000004c7805 */ /* 0x000fe2000001ff00 */
[----:B------:R1:W5:Y:S02]  /*8010*/  @!P3 LD.E.64 R62, [R16.64] ;  /* 0x00000006103eb980 */ /* 0x000364000c101b00 */
[----:B------:R-:W-:Y:S01]  /*8020*/  @!P2 IMAD.X R13, R2, 0x1, R6, P0 ;  /* 0x00000001020da824 */ /* 0x000fe200000e0606 */
[----:B------:R-:W-:-:S02]  /*8030*/  @!P1 SHF.L.U64.HI R6, R43, 0x1, R32 ;  /* 0x000000012b069819 */ /* 0x000fc40000010220 */
        /* <DEDUP_REMOVED lines=15> */
[----:B------:R-:W-:Y:S02]  /*8130*/  ISETP.NE.AND P4, PT, R21, RZ, PT ;  /* 0x000000ff1500720c */ /* 0x000fe40003f85270 */
[----:B------:R-:W-:Y:S02]  /*8140*/  CS2R R20, SRZ ;  /* 0x0000000000147805 */ /* 0x000fe4000001ff00 */
[----:B------:R1:W5:Y:S04]  /*8150*/  @!P0 LD.E.64 R76, [R4.64] ;  /* 0x00000006044c8980 */ /* 0x000368000c101b00 */
[----:B------:R2:W5:Y:S02]  /*8160*/  @!P3 LD.E.64 R20, [R18.64] ;  /* 0x000000061214b980 */ /* 0x000564000c101b00 */
[----:B--2---:R-:W-:-:S06]  /*8170*/  CS2R R18, SRZ ;  /* 0x0000000000127805 */ /* 0x004fcc000001ff00 */
[----:B------:R1:W5:Y:S02]  /*8180*/  @!P2 LD.E.64 R18, [R14.64] ;  /* 0x000000060e12a980 */ /* 0x000364000c101b00 */
.L_x_1047:
[----:B------:R-:W-:Y:S05]  /*8190*/  BSYNC B0 ;  /* 0x0000000000007941 */ /* 0x000fea0003800000 */
.L_x_1046:
[----:B----45:R-:W-:Y:S01]  /*81a0*/  IMAD.MOV.U32 R2, RZ, RZ, R74 ;  /* 0x000000ffff027224 */ /* 0x030fe200078e004a */
[----:B---3--:R-:W-:Y:S01]  /*81b0*/  MOV R3, R71 ;  /* 0x0000004700037202 */ /* 0x008fe20000000f00 */
[----:B-1----:R-:W-:Y:S01]  /*81c0*/  IMAD.MOV.U32 R0, RZ, RZ, R75 ;  /* 0x000000ffff007224 */ /* 0x002fe200078e004b */
[----:B------:R-:W-:Y:S01]  /*81d0*/  ISETP.NE.AND P0, PT, R80, RZ, PT ;  /* 0x000000ff5000720c */ /* 0x000fe20003f05270 */
[----:B--2---:R-:W-:Y:S01]  /*81e0*/  IMAD.MOV.U32 R4, RZ, RZ, R70 ;  /* 0x000000ffff047224 */ /* 0x004fe200078e0046 */
[----:B------:R1:W2:Y:S01]  /*81f0*/  SHFL.IDX PT, R7, R34, 0x3, 0x181f ;  /* 0x00781f0022077f89 */ /* 0x0002a200000e0000 */
[----:B------:R-:W-:Y:S01]  /*8200*/  MOV R5, R66 ;  /* 0x0000004200057202 */ /* 0x000fe20000000f00 */
[----:B------:R-:W-:Y:S01]  /*8210*/  BSSY B0, `(.L_x_1048) ;  /* 0x000004b000007945 */ /* 0x000fe20003800000 */
[----:B------:R-:W-:Y:S01]  /*8220*/  PRMT R115, R0, 0x5410, R2 ;  /* 0x0000541000737816 */ /* 0x000fe20000000002 */
[----:B------:R-:W-:Y:S01]  /*8230*/  IMAD.MOV.U32 R2, RZ, RZ, R18 ;  /* 0x000000ffff027224 */ /* 0x000fe200078e0012 */
[----:B------:R-:W-:Y:S01]  /*8240*/  PRMT R113, R3, 0x5410, R4 ;  /* 0x0000541003717816 */ /* 0x000fe20000000004 */
[----:B------:R-:W-:Y:S01]  /*8250*/  IMAD.MOV.U32 R0, RZ, RZ, R19 ;  /* 0x000000ffff007224 */ /* 0x000fe200078e0013 */
[----:B------:R-:W-:Y:S01]  /*8260*/  MOV R4, R20 ;  /* 0x0000001400047202 */ /* 0x000fe20000000f00 */
[----:B------:R-:W-:Y:S01]  /*8270*/  IMAD.MOV.U32 R3, RZ, RZ, R21 ;  /* 0x000000ffff037224 */ /* 0x000fe200078e0015 */
[----:B------:R3:W4:Y:S01]  /*8280*/  SHFL.IDX PT, R9, R31, 0x3, 0x181f ;  /* 0x00781f001f097f89 */ /* 0x00072200000e0000 */
[----:B------:R-:W-:Y:S01]  /*8290*/  CS2R R86, SRZ ;  /* 0x0000000000567805 */ /* 0x000fe2000001ff00 */
[----:B------:R-:W-:Y:S01]  /*82a0*/  PRMT R112, R0, 0x5410, R2 ;  /* 0x0000541000707816 */ /* 0x000fe20000000002 */
[----:B------:R-:W-:Y:S01]  /*82b0*/  IMAD.MOV.U32 R2, RZ, RZ, R76 ;  /* 0x000000ffff027224 */ /* 0x000fe200078e004c */
[----:B------:R-:W-:Y:S01]  /*82c0*/  MOV R0, R77 ;  /* 0x0000004d00007202 */ /* 0x000fe20000000f00 */
[----:B------:R2:W4:Y:S01]  /*82d0*/  SHFL.IDX PT, R6, R33, 0x3, 0x181f ;  /* 0x00781f0021067f89 */ /* 0x00052200000e0000 */
[----:B------:R-:W-:Y:S01]  /*82e0*/  PRMT R110, R3, 0x5410, R4 ;  /* 0x00005410036e7816 */ /* 0x000fe20000000004 */
[----:B------:R-:W-:Y:S01]  /*82f0*/  IMAD.MOV.U32 R3, RZ, RZ, R72 ;  /* 0x000000ffff037224 */ /* 0x000fe200078e0048 */
[----:B------:R-:W-:Y:S01]  /*8300*/  PRMT R114, R0, 0x5410, R2 ;  /* 0x0000541000727816 */ /* 0x000fe20000000002 */
[----:B------:R-:W-:Y:S01]  /*8310*/  IMAD.MOV.U32 R2, RZ, RZ, R73 ;  /* 0x000000ffff027224 */ /* 0x000fe200078e0049 */
[----:B------:R4:W4:Y:S01]  /*8320*/  SHFL.IDX PT, R0, R40, 0x3, 0x181f ;  /* 0x00781f0028007f89 */ /* 0x00092200000e0000 */
[----:B------:R-:W-:Y:S01]  /*8330*/  IMAD.MOV.U32 R4, RZ, RZ, R67 ;  /* 0x000000ffff047224 */ /* 0x000fe200078e0043 */
[----:B------:R-:W-:Y:S01]  /*8340*/  CS2R R82, SRZ ;  /* 0x0000000000527805 */ /* 0x000fe2000001ff00 */
[----:B------:R-:W-:Y:S01]  /*8350*/  CS2R R78, SRZ ;  /* 0x00000000004e7805 */ /* 0x000fe2000001ff00 */
[----:B-1----:R-:W-:Y:S01]  /*8360*/  PRMT R34, R2, 0x5410, R3 ;  /* 0x0000541002227816 */ /* 0x002fe20000000003 */
[----:B------:R-:W-:Y:S01]  /*8370*/  IMAD.MOV.U32 R3, RZ, RZ, R62 ;  /* 0x000000ffff037224 */ /* 0x000fe200078e003e */
[----:B------:R-:W-:Y:S01]  /*8380*/  MOV R2, R63 ;  /* 0x0000003f00027202 */ /* 0x000fe20000000f00 */
[----:B------:R-:W-:Y:S01]  /*8390*/  CS2R R90, SRZ ;  /* 0x00000000005a7805 */ /* 0x000fe2000001ff00 */
[----:B------:R-:W-:Y:S01]  /*83a0*/  CS2R R88, SRZ ;  /* 0x0000000000587805 */ /* 0x000fe2000001ff00 */
[----:B------:R-:W-:Y:S01]  /*83b0*/  CS2R R84, SRZ ;  /* 0x0000000000547805 */ /* 0x000fe2000001ff00 */
[----:B------:R-:W-:Y:S01]  /*83c0*/  CS2R R80, SRZ ;  /* 0x0000000000507805 */ /* 0x000fe2000001ff00 */
[----:B---3--:R-:W-:-:S02]  /*83d0*/  PRMT R31, R2, 0x5410, R3 ;  /* 0x00005410021f7816 */ /* 0x008fc40000000003 */
[----:B--2---:R-:W-:Y:S01]  /*83e0*/  PRMT R33, R4, 0x5410, R5 ;  /* 0x0000541004217816 */ /* 0x004fe20000000005 */
[----:B------:R-:W-:Y:S05]  /*83f0*/  @P0 BRA `(.L_x_1049) ;  /* 0x000002c000000947 */ /* 0x000fea0003800000 */
[----:B------:R-:W-:Y:S01]  /*8400*/  ISETP.GE.AND P1, PT, R42, c[0x0][0x27c], PT ;  /* 0x00009f002a007a0c */ /* 0x000fe20003f26270 */
[----:B------:R-:W-:Y:S01]  /*8410*/  CS2R R82, SRZ ;  /* 0x0000000000527805 */ /* 0x000fe2000001ff00 */
[----:B------:R-:W-:-:S11]  /*8420*/  CS2R R84, SRZ ;  /* 0x0000000000547805 */ /* 0x000fd6000001ff00 */
[C---:B------:R-:W-:Y:S01]  /*8430*/  @!P1 IMAD.SHL.U32 R2, R42.reuse, 0x2, RZ ;  /* 0x000000022a029824 */ /* 0x040fe200078e00ff */
[----:B------:R-:W-:-:S04]  /*8440*/  @!P1 SHF.L.U64.HI R3, R42, 0x1, R30 ;  /* 0x000000012a039819 */ /* 0x000fc8000001021e */
[----:B----4-:R-:W-:-:S05]  /*8450*/  @!P1 IADD3 R4, P0, R0, R2, RZ ;  /* 0x0000000200049210 */ /* 0x010fca0007f1e0ff */
[----:B------:R-:W-:Y:S01]  /*8460*/  @!P1 IMAD.X R5, R7, 0x1, R3, P0 ;  /* 0x0000000107059824 */ /* 0x000fe200000e0603 */
[----:B------:R-:W-:-:S04]  /*8470*/  @!P1 IADD3 R2, P0, R6, R2, RZ ;  /* 0x0000000206029210 */ /* 0x000fc80007f1e0ff */
[----:B------:R1:W5:Y:S01]  /*8480*/  @!P1 LD.E.64 R82, [R4.64] ;  /* 0x0000000604529980 */ /* 0x000362000c101b00 */
[----:B------:R-:W-:Y:S01]  /*8490*/  @!P1 IMAD.X R3, R9, 0x1, R3, P0 ;  /* 0x0000000109039824 */ /* 0x000fe200000e0603 */
[----:B------:R-:W-:-:S04]  /*84a0*/  ISETP.GE.AND P0, PT, R43, c[0x0][0x27c], PT ;  /* 0x00009f002b007a0c */ /* 0x000fc80003f06270 */
[----:B------:R2:W5:Y:S09]  /*84b0*/  @!P1 LD.E.64 R84, [R2.64] ;  /* 0x0000000602549980 */ /* 0x000572000c101b00 */
[----:B------:R-:W-:-:S05]  /*84c0*/  @!P0 IMAD.SHL.U32 R8, R43, 0x2, RZ ;  /* 0x000000022b088824 */ /* 0x000fca00078e00ff */
[----:B-1----:R-:W-:Y:S02]  /*84d0*/  @!P0 IADD3 R4, P1, R0, R8, RZ ;  /* 0x0000000800048210 */ /* 0x002fe40007f3e0ff */
[----:B--2---:R-:W-:-:S05]  /*84e0*/  @!P0 SHF.L.U64.HI R3, R43, 0x1, R32 ;  /* 0x000000012b038819 */ /* 0x004fca0000010220 */
[----:B------:R-:W-:Y:S01]  /*84f0*/  @!P0 IMAD.X R5, R7, 0x1, R3, P1 ;  /* 0x0000000107058824 */ /* 0x000fe200008e0603 */
[----:B------:R-:W-:-:S05]  /*8500*/  @!P0 IADD3 R2, P1, R6, R8, RZ ;  /* 0x0000000806028210 */ /* 0x000fca0007f3e0ff */
[----:B------:R-:W-:Y:S01]  /*8510*/  @!P0 IMAD.X R3, R9, 0x1, R3, P1 ;  /* 0x0000000109038824 */ /* 0x000fe200008e0603 */
[----:B------:R-:W-:Y:S01]  /*8520*/  ISETP.GE.AND P1, PT, R140, c[0x0][0x27c], PT ;  /* 0x00009f008c007a0c */ /* 0x000fe20003f26270 */
[----:B------:R-:W-:Y:S01]  /*8530*/  CS2R R86, SRZ ;  /* 0x0000000000567805 */ /* 0x000fe2000001ff00 */
[----:B------:R-:W-:-:S05]  /*8540*/  CS2R R88, SRZ ;  /* 0x0000000000587805 */ /* 0x000fca000001ff00 */
[----:B------:R1:W5:Y:S04]  /*8550*/  @!P0 LD.E.64 R86, [R4.64] ;  /* 0x0000000604568980 */ /* 0x000368000c101b00 */
[----:B------:R2:W5:Y:S02]  /*8560*/  @!P0 LD.E.64 R88, [R2.64] ;  /* 0x0000000602588980 */ /* 0x000564000c101b00 */
        /* <DEDUP_REMOVED lines=11> */
[----:B------:R-:W-:Y:S01]  /*8620*/  @!P0 IMAD.SHL.U32 R8, R139, 0x2, RZ ;  /* 0x000000028b088824 */ /* 0x000fe200078e00ff */
[----:B------:R-:W-:Y:S01]  /*8630*/  CS2R R92, SRZ ;  /* 0x00000000005c7805 */ /* 0x000fe2000001ff00 */
[----:B------:R-:W-:-:S03]  /*8640*/  CS2R R90, SRZ ;  /* 0x00000000005a7805 */ /* 0x000fc6000001ff00 */
[----:B-1----:R-:W-:Y:S02]  /*8650*/  @!P0 IADD3 R4, P1, R0, R8, RZ ;  /* 0x0000000800048210 */ /* 0x002fe40007f3e0ff */
[----:B--2---:R-:W-:-:S05]  /*8660*/  @!P0 SHF.L.U64.HI R3, R139, 0x1, R41 ;  /* 0x000000018b038819 */ /* 0x004fca0000010229 */
[----:B------:R-:W-:Y:S01]  /*8670*/  @!P0 IMAD.X R5, R7, 0x1, R3, P1 ;  /* 0x0000000107058824 */ /* 0x000fe200008e0603 */
[----:B------:R-:W-:-:S04]  /*8680*/  @!P0 IADD3 R2, P1, R6, R8, RZ ;  /* 0x0000000806028210 */ /* 0x000fc80007f3e0ff */
[----:B------:R1:W5:Y:S01]  /*8690*/  @!P0 LD.E.64 R92, [R4.64] ;  /* 0x00000006045c8980 */ /* 0x000362000c101b00 */
[----:B------:R-:W-:-:S05]  /*86a0*/  @!P0 IMAD.X R3, R9, 0x1, R3, P1 ;  /* 0x0000000109038824 */ /* 0x000fca00008e0603 */
[----:B------:R1:W5:Y:S03]  /*86b0*/  @!P0 LD.E.64 R90, [R2.64] ;  /* 0x00000006025a8980 */ /* 0x000366000c101b00 */
.L_x_1049:
[----:B------:R-:W-:Y:S05]  /*86c0*/  BSYNC B0 ;  /* 0x0000000000007941 */ /* 0x000fea0003800000 */
.L_x_1048:
[----:B----45:R-:W-:Y:S01]  /*86d0*/  IMAD.MOV.U32 R0, RZ, RZ, R92 ;  /* 0x000000ffff007224 */ /* 0x030fe200078e005c */
        /* <DEDUP_REMOVED lines=81> */
.L_x_1053:
[----:B------:R-:W-:Y:S05]  /*8bf0*/  BSYNC B0 ;  /* 0x0000000000007941 */ /* 0x000fea0003800000 */
.L_x_1052:
        /* <DEDUP_REMOVED lines=49> */
.L_x_1055:
[----:B------:R-:W-:Y:S05]  /*8f10*/  BSYNC B0 ;  /* 0x0000000000007941 */ /* 0x000fea0003800000 */
.L_x_1054:
        /* <DEDUP_REMOVED lines=49> */
.L_x_1057:
[----:B------:R-:W-:Y:S05]  /*9230*/  BSYNC B0 ;  /* 0x0000000000007941 */ /* 0x000fea0003800000 */
.L_x_1056:
        /* <DEDUP_REMOVED lines=48> */
.L_x_1051:
[----:B------:R-:W-:Y:S05]  /*9540*/  BSYNC B1 ;  /* 0x0000000000017941 */ /* 0x000fea0003800000 */
.L_x_1050:
        /* <DEDUP_REMOVED lines=52> */
.L_x_1061:
[----:B------:R-:W-:Y:S05]  /*9890*/  BSYNC B0 ;  /* 0x0000000000007941 */ /* 0x000fea0003800000 */
.L_x_1060:
        /* <DEDUP_REMOVED lines=49> */
.L_x_1063:
[----:B------:R-:W-:Y:S05]  /*9bb0*/  BSYNC B0 ;  /* 0x0000000000007941 */ /* 0x000fea0003800000 */
.L_x_1062:
        /* <DEDUP_REMOVED lines=49> */
.L_x_1065:
[----:B------:R-:W-:Y:S05]  /*9ed0*/  BSYNC B0 ;  /* 0x0000000000007941 */ /* 0x000fea0003800000 */
.L_x_1064:
        /* <DEDUP_REMOVED lines=48> */
.L_x_1059:
[----:B------:R-:W-:Y:S05]  /*a1e0*/  BSYNC B1 ;  /* 0x0000000000017941 */ /* 0x000fea0003800000 */
.L_x_1058:
        /* <DEDUP_REMOVED lines=52> */
.L_x_1069:
[----:B------:R-:W-:Y:S05]  /*a530*/  BSYNC B0 ;  /* 0x0000000000007941 */ /* 0x000fea0003800000 */
.L_x_1068:
        /* <DEDUP_REMOVED lines=49> */
.L_x_1071:
[----:B------:R-:W-:Y:S05]  /*a850*/  BSYNC B0 ;  /* 0x0000000000007941 */ /* 0x000fea0003800000 */
.L_x_1070:
        /* <DEDUP_REMOVED lines=49> */
.L_x_1073:
[----:B------:R-:W-:Y:S05]  /*ab70*/  BSYNC B0 ;  /* 0x0000000000007941 */ /* 0x000fea0003800000 */
.L_x_1072:
        /* <DEDUP_REMOVED lines=48> */
.L_x_1067:
[----:B------:R-:W-:Y:S05]  /*ae80*/  BSYNC B1 ;  /* 0x0000000000017941 */ /* 0x000fea0003800000 */
.L_x_1066:
        /* <DEDUP_REMOVED lines=51> */
.L_x_1076:
[----:B------:R-:W-:Y:S05]  /*b1c0*/  BSYNC B0 ;  /* 0x0000000000007941 */ /* 0x000fea0003800000 */
.L_x_1075:
        /* <DEDUP_REMOVED lines=49> */
.L_x_1078:
[----:B------:R-:W-:Y:S05]  /*b4e0*/  BSYNC B0 ;  /* 0x0000000000007941 */ /* 0x000fea0003800000 */
.L_x_1077:
        /* <DEDUP_REMOVED lines=49> */
.L_x_1080:
[----:B------:R-:W-:Y:S05]  /*b800*/  BSYNC B0 ;  /* 0x0000000000007941 */ /* 0x000fea0003800000 */
.L_x_1079:
        /* <DEDUP_REMOVED lines=49> */
.L_x_1041:
        /* <DEDUP_REMOVED lines=18> */
[----:B--2-4-:R-:W-:-:S03]  /*bc40*/  LEA R17, P0, R6, c[0x0][0x270], 0x1 ;  /* 0x00009c0006117a11 */ /* 0x014fc600078008ff */
[----:B------:R-:W-:-:S04]  /*bc50*/  IMAD R5, R0, c[0x0][0x284], R9 ;  /* 0x0000a10000057a24 */ /* 0x000fc800078e0209 */
[----:B------:R-:W-:-:S05]  /*bc60*/  IMAD.IADD R5, R7, 0x1, R5 ;  /* 0x0000000107057824 */ /* 0x000fca00078e0205 */
[----:B------:R-:W-:Y:S01]  /*bc70*/  LEA.HI.X R16, R6, c[0x0][0x274], R5, 0x1, P0 ;  /* 0x00009d0006107a11 */ /* 0x000fe200000f0c05 */
[----:B------:R-:W-:Y:S01]  /*bc80*/  IMAD R5, R3, c[0x0][0x290], RZ ;  /* 0x0000a40003057a24 */ /* 0x000fe200078e02ff */
[----:B------:R-:W-:-:S03]  /*bc90*/  MOV R3, R8 ;  /* 0x0000000800037202 */ /* 0x000fc60000000f00 */
[----:B------:R1:W2:Y:S02]  /*bca0*/  SHFL.IDX PT, R7, R16, RZ, 0x181f ;  /* 0x00181fff10077589 */ /* 0x0002a400000e0000 */
[----:B------:R-:W-:-:S04]  /*bcb0*/  IMAD.WIDE.U32 R2, R0, c[0x0][0x290], R2 ;  /* 0x0000a40000027a25 */ /* 0x000fc800078e0002 */
[----:B------:R-:W-:Y:S01]  /*bcc0*/  IMAD R0, R0, c[0x0][0x294], R5 ;  /* 0x0000a50000007a24 */ /* 0x000fe200078e0205 */
[----:B------:R-:W-:-:S04]  /*bcd0*/  LEA R15, P0, R2, c[0x0][0x288], 0x1 ;  /* 0x0000a200020f7a11 */ /* 0x000fc800078008ff */
[----:B------:R-:W-:Y:S01]  /*bce0*/  IADD3 R0, R3, R0, RZ ;  /* 0x0000000003007210 */ /* 0x000fe20007ffe0ff */
[----:B------:R1:W3:Y:S03]  /*bcf0*/  SHFL.IDX PT, R5, R15, RZ, 0x181f ;  /* 0x00181fff0f057589 */ /* 0x0002e600000e0000 */
[----:B------:R-:W-:Y:S02]  /*bd00*/  LEA.HI.X R14, R2, c[0x0][0x28c], R0, 0x1, P0 ;  /* 0x0000a300020e7a11 */ /* 0x000fe400000f0c00 */
        /* <DEDUP_REMOVED lines=10> */
[----:B----4-:R-:W-:-:S05]  /*bdb0*/  @!P1 IADD3 R10, P0, R2, R0, RZ ;  /* 0x00000000020a9210 */ /* 0x010fca0007f1e0ff */
[--C-:B--2---:R-:W-:Y:S01]  /*bdc0*/  @!P1 IMAD.X R11, R7, 0x1, R3.reuse, P0 ;  /* 0x00000001070b9824 */ /* 0x104fe200000e0603 */
        /* <DEDUP_REMOVED lines=17> */
.L_x_1082:
[----:B------:R-:W-:Y:S05]  /*bee0*/  BSYNC B0 ;  /* 0x0000000000007941 */ /* 0x000fea0003800000 */
.L_x_1081:
[----:B-1--45:R-:W-:Y:S01]  /*bef0*/  IMAD.MOV.U32 R2, RZ, RZ, R34 ;  /* 0x000000ffff027224 */ /* 0x032fe200078e0022 */
[----:B------:R-:W-:Y:S01]  /*bf00*/  MOV R3, R33 ;  /* 0x0000002100037202 */ /* 0x000fe20000000f00 */
[----:B------:R-:W-:Y:S01]  /*bf10*/  IMAD.MOV.U32 R0, RZ, RZ, R35 ;  /* 0x000000ffff007224 */ /* 0x000fe200078e0023 */
[----:B------:R-:W-:Y:S01]  /*bf20*/  LOP3.LUT P0, RZ, R216, 0x10, RZ, 0xc0, !PT ;  /* 0x00000010d8ff7812 */ /* 0x000fe2000780c0ff */
[----:B---3--:R-:W-:Y:S01]  /*bf30*/  IMAD.MOV.U32 R5, RZ, RZ, R32 ;  /* 0x000000ffff057224 */ /* 0x008fe200078e0020 */
[----:B------:R-:W-:Y:S01]  /*bf40*/  MOV R6, R26 ;  /* 0x0000001a00067202 */ /* 0x000fe20000000f00 */
[----:B--2---:R1:W2:Y:S01]  /*bf50*/  SHFL.IDX PT, R7, R16, 0x1, 0x181f ;  /* 0x00381f0010077f89 */ /* 0x0042a200000e0000 */
[----:B------:R-:W-:Y:S01]  /*bf60*/  PRMT R98, R0, 0x5410, R2 ;  /* 0x0000541000627816 */ /* 0x000fe20000000002 */
[----:B------:R-:W-:Y:S01]  /*bf70*/  IMAD.MOV.U32 R2, RZ, RZ, R22 ;  /* 0x000000ffff027224 */ /* 0x000fe200078e0016 */
[----:B------:R-:W-:Y:S01]  /*bf80*/  PRMT R97, R3, 0x5410, R5 ;  /* 0x0000541003617816 */ /* 0x000fe20000000005 */
[----:B------:R-:W-:Y:S01]  /*bf90*/  IMAD.MOV.U32 R0, RZ, RZ, R23 ;  /* 0x000000ffff007224 */ /* 0x000fe200078e0017 */
[----:B------:R-:W-:Y:S01]  /*bfa0*/  MOV R5, R20 ;  /* 0x0000001400057202 */ /* 0x000fe20000000f00 */
[----:B------:R-:W-:Y:S01]  /*bfb0*/  IMAD.MOV.U32 R3, RZ, RZ, R21 ;  /* 0x000000ffff037224 */ /* 0x000fe200078e0015 */
[----:B------:R1:W3:Y:S01]  /*bfc0*/  SHFL.IDX PT, R13, R14, 0x1, 0x181f ;  /* 0x00381f000e0d7f89 */ /* 0x0002e200000e0000 */
[----:B------:R-:W-:Y:S01]  /*bfd0*/  BSSY B0, `(.L_x_1083) ;  /* 0x0000032000007945 */ /* 0x000fe20003800000 */
        /* <DEDUP_REMOVED lines=23> */
[----:B--23--:R-:W-:Y:S01]  /*c150*/  ISETP.GE.AND P1, PT, R136, c[0x0][0x27c], PT ;  /* 0x00009f0088007a0c */ /* 0x00cfe20003f26270 */
        /* <DEDUP_REMOVED lines=8> */
[----:B----4-:R-:W-:Y:S01]  /*c1e0*/  @!P1 IADD3 R8, P0, R12, R0, RZ ;  /* 0x000000000c089210 */ /* 0x010fe20007f1e0ff */
        /* <DEDUP_REMOVED lines=16> */
.L_x_1084:
[----:B--23--:R-:W-:Y:S05]  /*c2f0*/  BSYNC B0 ;  /* 0x0000000000007941 */ /* 0x00cfea0003800000 */
.L_x_1083:
        /* <DEDUP_REMOVED lines=20> */
[----:B----4-:R1:W3:Y:S01]  /*c440*/  SHFL.IDX PT, R12, R14, 0x2, 0x181f ;  /* 0x00581f000e0c7f89 */ /* 0x0102e200000e0000 */
        /* <DEDUP_REMOVED lines=26> */
[----:B----4-:R-:W-:-:S05]  /*c5f0*/  @!P1 IADD3 R10, P0, R3, R0, RZ ;  /* 0x00000000030a9210 */ /* 0x010fca0007f1e0ff */
[--C-:B------:R-:W-:Y:S01]  /*c600*/  @!P1 IMAD.X R11, R7, 0x1, R2.reuse, P0 ;  /* 0x00000001070b9824 */ /* 0x100fe200000e0602 */
[----:B-1----:R-:W-:Y:S01]  /*c610*/  @!P1 IADD3 R8, P0, R5, R0, RZ ;  /* 0x0000000005089210 */ /* 0x002fe20007f1e0ff */
[----:B------:R-:W-:Y:S01]  /*c620*/  CS2R R74, SRZ ;  /* 0x00000000004a7805 */ /* 0x000fe2000001ff00 */
[----:B------:R-:W-:Y:S01]  /*c630*/  CS2R R72, SRZ ;  /* 0x0000000000487805 */ /* 0x000fe2000001ff00 */
[----:B------:R-:W-:Y:S01]  /*c640*/  CS2R R78, SRZ ;  /* 0x00000000004e7805 */ /* 0x000fe2000001ff00 */
[----:B------:R-:W-:Y:S01]  /*c650*/  CS2R R76, SRZ ;  /* 0x00000000004c7805 */ /* 0x000fe2000001ff00 */
[----:B---3--:R-:W-:Y:S01]  /*c660*/  @!P1 IMAD.X R9, R12, 0x1, R2, P0 ;  /* 0x000000010c099824 */ /* 0x008fe200000e0602 */
        /* <DEDUP_REMOVED lines=11> */
.L_x_1086:
[----:B--2---:R-:W-:Y:S05]  /*c720*/  BSYNC B0 ;  /* 0x0000000000007941 */ /* 0x004fea0003800000 */
.L_x_1085:
[----:B-1---5:R-:W-:Y:S01]  /*c730*/  IMAD.MOV.U32 R2, RZ, RZ, R74 ;  /* 0x000000ffff027224 */ /* 0x022fe200078e004a */
[----:B----4-:R-:W-:Y:S01]  /*c740*/  MOV R3, R73 ;  /* 0x0000004900037202 */ /* 0x010fe20000000f00 */
[----:B------:R-:W-:Y:S01]  /*c750*/  IMAD.MOV.U32 R0, RZ, RZ, R75 ;  /* 0x000000ffff007224 */ /* 0x000fe200078e004b */
[----:B------:R-:W-:Y:S01]  /*c760*/  ISETP.NE.AND P0, PT, R80, RZ, PT ;  /* 0x000000ff5000720c */ /* 0x000fe20003f05270 */
[----:B------:R-:W-:Y:S01]  /*c770*/  IMAD.MOV.U32 R5, RZ, RZ, R72 ;  /* 0x000000ffff057224 */ /* 0x000fe200078e0048 */
        /* <DEDUP_REMOVED lines=8> */
[----:B---3--:R1:W3:Y:S01]  /*c800*/  SHFL.IDX PT, R12, R14, 0x3, 0x181f ;  /* 0x00781f000e0c7f89 */ /* 0x0082e200000e0000 */
        /* <DEDUP_REMOVED lines=26> */
[----:B------:R-:W-:-:S11]  /*c9b0*/  CS2R R80, SRZ ;  /* 0x0000000000507805 */ /* 0x000fd6000001ff00 */
        /* <DEDUP_REMOVED lines=11> */
[----:B------:R-:W-:Y:S01]  /*ca70*/  CS2R R90, SRZ ;  /* 0x00000000005a7805 */ /* 0x000fe2000001ff00 */
[----:B------:R-:W-:Y:S01]  /*ca80*/  CS2R R88, SRZ ;  /* 0x0000000000587805 */ /* 0x000fe2000001ff00 */
[----:B------:R1:W5:Y:S04]  /*ca90*/  @!P1 LD.E.128 R80, [R8.64] ;  /* 0x0000000608509980 */ /* 0x000368000c101d00 */
[----:B------:R1:W5:Y:S06]  /*caa0*/  @!P1 LD.E.128 R84, [R6.64] ;  /* 0x0000000606549980 */ /* 0x00036c000c101d00 */
        /* <DEDUP_REMOVED lines=8> */
.L_x_1088:
[----:B--23--:R-:W-:Y:S05]  /*cb30*/  BSYNC B0 ;  /* 0x0000000000007941 */ /* 0x00cfea0003800000 */
.L_x_1087:
        /* <DEDUP_REMOVED lines=12> */
[----:B------:R-:W-:-:S02]  /*cc00*/  IMAD.MOV.U32 R0, RZ, RZ, R90 ;  /* 0x000000ffff007224 */ /* 0x000fc400078e005a */
[----:B------:R-:W-:Y:S01]  /*cc10*/  IMAD.MOV.U32 R2, RZ, RZ, R81 ;  /* 0x000000ffff027224 */ /* 0x000fe200078e0051 */
        /* <DEDUP_REMOVED lines=16> */
[----:B------:R-:W-:Y:S02]  /*cd20*/  SHF.R.S32.HI R68, RZ, 0x3, R69 ;  /* 0x00000003ff447819 */ /* 0x000fe40000011445 */
[----:B------:R-:W-:Y:S02]  /*cd30*/  PRMT R120, R3, 0x5410, R4 ;  /* 0x0000541003787816 */ /* 0x000fe40000000004 */
[----:B------:R-:W-:Y:S01]  /*cd40*/  PRMT R119, R0, 0x5410, R2 ;  /* 0x0000541000777816 */ /* 0x000fe20000000002 */
[----:B------:R-:W-:Y:S05]  /*cd50*/  @P0 BRA `(.L_x_1090) ;  /* 0x00000db000000947 */ /* 0x000fea0003800000 */
[----:B------:R-:W-:Y:S01]  /*cd60*/  ISETP.GE.AND P0, PT, R136, c[0x0][0x27c], PT ;  /* 0x00009f0088007a0c */ /* 0x000fe20003f06270 */
[----:B------:R-:W-:-:S12]  /*cd70*/  BSSY B0, `(.L_x_1091) ;  /* 0x0000069000007945 */ /* 0x000fd80003800000 */
[----:B------:R-:W-:Y:S05]  /*cd80*/  @P0 BRA `(.L_x_1092) ;  /* 0x0000067000000947 */ /* 0x000fea0003800000 */
[----:B------:R-:W-:Y:S01]  /*cd90*/  IMAD.MOV.U32 R0, RZ, RZ, c[0x0][0x27c] ;  /* 0x00009f00ff007624 */ /* 0x000fe200078e00ff */
[----:B----4-:R-:W1:Y:S01]  /*cda0*/  LDS.128 R8, [R203+0x10080] ;  /* 0x01008000cb087984 */ /* 0x010e620000000c00 */
[----:B------:R-:W-:Y:S02]  /*cdb0*/  SHF.R.U64 R13, R24, 0x10, R25 ;  /* 0x00000010180d7819 */ /* 0x000fe40000001219 */
[--C-:B------:R-:W-:Y:S02]  /*cdc0*/  SHF.R.U64 R15, R26, 0x10, R27.reuse ;  /* 0x000000101a0f7819 */ /* 0x100fe4000000121b */
[----:B------:R-:W-:Y:S02]  /*cdd0*/  LEA.HI R0, R0, R99, RZ, 0x1d ;  /* 0x0000006300007211 */ /* 0x000fe400078fe8ff */
[----:B------:R-:W-:Y:S02]  /*cde0*/  SHF.R.U32.HI R17, RZ, 0x10, R27 ;  /* 0x00000010ff117819 */ /* 0x000fe4000001161b */
[----:B------:R-:W-:Y:S01]  /*cdf0*/  SHF.R.S32.HI R3, RZ, 0x1f, R0 ;  /* 0x0000001fff037819 */ /* 0x000fe20000011400 */
[----:B------:R-:W-:Y:S01]  /*ce00*/  IMAD.SHL.U32 R2, R0, 0x8, RZ ;  /* 0x0000000800027824 */ /* 0x000fe200078e00ff */
[----:B------:R-:W-:-:S02]  /*ce10*/  PRMT R13, R29, 0x5432, R13 ;  /* 0x000054321d0d7816 */ /* 0x000fc4000000000d */
[----:B------:R-:W-:Y:S02]  /*ce20*/  LEA.HI R0, R3, R0, RZ, 0x3 ;  /* 0x0000000003007211 */ /* 0x000fe400078f18ff */
[----:B------:R-:W-:Y:S02]  /*ce30*/  LOP3.LUT R2, R111, 0x38, R2, 0xf8, !PT ;  /* 0x000000386f027812 */ /* 0x000fe400078ef802 */
[--C-:B------:R-:W-:Y:S01]  /*ce40*/  SHF.R.U64 R3, R22, 0x10, R23.reuse ;  /* 0x0000001016037819 */ /* 0x100fe20000001217 */
        /* <DEDUP_REMOVED lines=9> */
[----:B------:R-:W-:Y:S01]  /*cee0*/  SHF.R.U64 R0, R20, 0x10, R21 ;  /* 0x0000001014007819 */ /* 0x000fe20000001215 */
[----:B------:R-:W-:Y:S01]  /*cef0*/  IMAD.U32 R30, R13, 0x10000, RZ ;  /* 0x000100000d1e7824 */ /* 0x000fe200078e00ff */
[----:B------:R-:W-:-:S02]  /*cf00*/  SHF.R.U32.HI R14, RZ, 0x10, R25 ;  /* 0x00000010ff0e7819 */ /* 0x000fc40000011619 */
[----:B------:R-:W2:Y:S01]  /*cf10*/  LDS.128 R4, [R28+0x10080] ;  /* 0x010080001c047984 */ /* 0x000ea20000000c00 */
[----:B------:R-:W-:Y:S02]  /*cf20*/  PRMT R21, R31, 0x5432, R0 ;  /* 0x000054321f157816 */ /* 0x000fe40000000000 */
[C---:B-1----:R-:W-:Y:S01]  /*cf30*/  SHF.L.U32 R15, R9.reuse, 0x10, RZ ;  /* 0x00000010090f7819 */ /* 0x042fe200000006ff */
[----:B------:R-:W-:Y:S01]  /*cf40*/  IMAD.U32 R18, R10, 0x10000, RZ ;  /* 0x000100000a127824 */ /* 0x000fe200078e00ff */
[----:B------:R-:W-:Y:S02]  /*cf50*/  LOP3.LUT R17, R9, 0xffff0000, RZ, 0xc0, !PT ;  /* 0xffff000009117812 */ /* 0x000fe400078ec0ff */
[----:B------:R-:W-:Y:S01]  /*cf60*/  PRMT R20, R31, 0x5410, R2 ;  /* 0x000054101f147816 */ /* 0x000fe20000000002 */
[----:B------:R-:W-:Y:S01]  /*cf70*/  IMAD.U32 R31, R21, 0x10000, RZ ;  /* 0x00010000151f7824 */ /* 0x000fe200078e00ff */
[----:B------:R-:W-:Y:S01]  /*cf80*/  PRMT R24, R40, 0x5410, R12 ;  /* 0x0000541028187816 */ /* 0x000fe2000000000c */
[----:B------:R-:W-:Y:S01]  /*cf90*/  IMAD.U32 R12, R11, 0x10000, RZ ;  /* 0x000100000b0c7824 */ /* 0x000fe200078e00ff */
[----:B------:R-:W-:Y:S01]  /*cfa0*/  PRMT R16, R29, 0x5410, R14 ;  /* 0x000054101d107816 */ /* 0x000fe2000000000e */
[----:B------:R-:W-:Y:S01]  /*cfb0*/  IMAD.U32 R14, R8, 0x10000, RZ ;  /* 0x00010000080e7824 */ /* 0x000fe200078e00ff */
[----:B------:R-:W-:-:S02]  /*cfc0*/  LOP3.LUT R25, R11, 0xffff0000, RZ, 0xc0, !PT ;  /* 0xffff00000b197812 */ /* 0x000fc400078ec0ff */
[----:B------:R-:W-:Y:S01]  /*cfd0*/  PRMT R27, R40, 0x5432, R3 ;  /* 0x00005432281b7816 */ /* 0x000fe20000000003 */
[----:B------:R-:W-:Y:S01]  /*cfe0*/  IMAD.U32 R41, R16, 0x10000, RZ ;  /* 0x0001000010297824 */ /* 0x000fe200078e00ff */
[----:B------:R-:W-:Y:S01]  /*cff0*/  LOP3.LUT R19, R8, 0xffff0000, RZ, 0xc0, !PT ;  /* 0xffff000008137812 */ /* 0x000fe200078ec0ff */
[----:B------:R-:W-:Y:S01]  /*d000*/  IMAD.U32 R40, R22, 0x10000, RZ ;  /* 0x0001000016287824 */ /* 0x000fe200078e00ff */
[----:B------:R-:W-:Y:S02]  /*d010*/  LOP3.LUT R26, R10, 0xffff0000, RZ, 0xc0, !PT ;  /* 0xffff00000a1a7812 */ /* 0x000fe400078ec0ff */
[----:B------:R-:W-:Y:S01]  /*d020*/  LOP3.LUT R42, R13, 0xffff0000, RZ, 0xc0, !PT ;  /* 0xffff00000d2a7812 */ /* 0x000fe200078ec0ff */
[----:B--2---:R-:W-:Y:S01]  /*d030*/  IMAD.U32 R9, R4, 0x10000, RZ ;  /* 0x0001000004097824 */ /* 0x004fe200078e00ff */
[----:B------:R-:W-:Y:S01]  /*d040*/  SHF.L.U32 R8, R5, 0x10, RZ ;  /* 0x0000001005087819 */ /* 0x000fe200000006ff */
[----:B------:R-:W-:Y:S01]  /*d050*/  IMAD.U32 R0, R7, 0x10000, RZ ;  /* 0x0001000007007824 */ /* 0x000fe200078e00ff */
[----:B------:R-:W-:Y:S01]  /*d060*/  LOP3.LUT R3, R5, 0xffff0000, RZ, 0xc0, !PT ;  /* 0xffff000005037812 */ /* 0x000fe200078ec0ff */
[CC--:B------:R-:W-:Y:S01]  /*d070*/  FMUL.FTZ R11, R9.reuse, R30.reuse ;  /* 0x0000001e090b7220 */ /* 0x0c0fe20000410000 */
[C---:B------:R-:W-:Y:S01]  /*d080*/  SHF.L.U32 R2, R6.reuse, 0x10, RZ ;  /* 0x0000001006027819 */ /* 0x040fe200000006ff */
[-C--:B------:R-:W-:Y:S01]  /*d090*/  FMUL.FTZ R5, R9, R31.reuse ;  /* 0x0000001f09057220 */ /* 0x080fe20000410000 */
[----:B------:R-:W-:Y:S01]  /*d0a0*/  LOP3.LUT R10, R6, 0xffff0000, RZ, 0xc0, !PT ;  /* 0xffff0000060a7812 */ /* 0x000fe200078ec0ff */
[----:B------:R-:W-:Y:S01]  /*d0b0*/  FFMA.FTZ R31, R14, R31, -R11 ;  /* 0x0000001f0e1f7223 */ /* 0x000fe2000001080b */
[----:B------:R-:W-:Y:S01]  /*d0c0*/  LOP3.LUT R6, R7, 0xffff0000, RZ, 0xc0, !PT ;  /* 0xffff000007067812 */ /* 0x000fe200078ec0ff */
[----:B------:R-:W-:Y:S01]  /*d0d0*/  IMAD.U32 R11, R20, 0x10000, RZ ;  /* 0x00010000140b7824 */ /* 0x000fe200078e00ff */
[----:B------:R-:W-:Y:S01]  /*d0e0*/  LOP3.LUT R4, R4, 0xffff0000, RZ, 0xc0, !PT ;  /* 0xffff000004047812 */ /* 0x000fe200078ec0ff */
[----:B------:R-:W-:Y:S01]  /*d0f0*/  FFMA.FTZ R30, R14, R30, R5 ;  /* 0x0000001e0e1e7223 */ /* 0x000fe20000010005 */
[----:B------:R-:W-:Y:S01]  /*d100*/  SHF.L.U32 R14, R24, 0x10, RZ ;  /* 0x00000010180e7819 */ /* 0x000fe200000006ff */
[----:B------:R-:W-:-:S02]  /*d110*/  FMUL.FTZ R9, R8, R41 ;  /* 0x0000002908097220 */ /* 0x000fc40000410000 */
[-C--:B------:R-:W-:Y:S02]  /*d120*/  FMUL.FTZ R7, R8, R11.reuse ;  /* 0x0000000b08077220 */ /* 0x080fe40000410000 */
[----:B------:R-:W-:Y:S02]  /*d130*/  FMUL.FTZ R5, R0, R40 ;  /* 0x0000002800057220 */ /* 0x000fe40000410000 */
[C---:B------:R-:W-:Y:S01]  /*d140*/  FFMA.FTZ R29, R15.reuse, R11, -R9 ;  /* 0x0000000b0f1d7223 */ /* 0x040fe20000010809 */
[----:B------:R-:W-:Y:S01]  /*d150*/  LOP3.LUT R11, R16, 0xffff0000, RZ, 0xc0, !PT ;  /* 0xffff0000100b7812 */ /* 0x000fe200078ec0ff */
[----:B------:R-:W-:Y:S01]  /*d160*/  FMUL.FTZ R0, R0, R14 ;  /* 0x0000000e00007220 */ /* 0x000fe20000410000 */
[----:B------:R-:W-:Y:S01]  /*d170*/  LOP3.LUT R9, R20, 0xffff0000, RZ, 0xc0, !PT ;  /* 0xffff000014097812 */ /* 0x000fe200078ec0ff */
[----:B------:R-:W-:Y:S01]  /*d180*/  FFMA.FTZ R15, R15, R41, R7 ;  /* 0x000000290f0f7223 */ /* 0x000fe20000010007 */
[----:B------:R-:W-:Y:S01]  /*d190*/  LOP3.LUT R7, R21, 0xffff0000, RZ, 0xc0, !PT ;  /* 0xffff000015077812 */ /* 0x000fe200078ec0ff */
[----:B------:R-:W-:Y:S01]  /*d1a0*/  FFMA.FTZ R13, R12, R40, R0 ;  /* 0x000000280c0d7223 */ /* 0x000fe20000010000 */
[----:B------:R-:W-:Y:S01]  /*d1b0*/  LOP3.LUT R16, R24, 0xffff0000, RZ, 0xc0, !PT ;  /* 0xffff000018107812 */ /* 0x000fe200078ec0ff */
[----:B------:R-:W-:-:S02]  /*d1c0*/  FMUL.FTZ R0, R4, R42 ;  /* 0x0000002a04007220 */ /* 0x000fc40000410000 */
[----:B------:R-:W-:Y:S02]  /*d1d0*/  FFMA.FTZ R14, R12, R14, -R5 ;  /* 0x0000000e0c0e7223 */ /* 0x000fe40000010805 */
[----:B------:R-:W-:Y:S02]  /*d1e0*/  FMUL.FTZ R5, R4, R7 ;  /* 0x0000000704057220 */ /* 0x000fe40000410000 */
[----:B------:R-:W-:Y:S02]  /*d1f0*/  FMUL.FTZ R4, R3, R11 ;  /* 0x0000000b03047220 */ /* 0x000fe40000410000 */
[----:B------:R-:W-:Y:S02]  /*d200*/  FFMA.FTZ R8, R19, R7, -R0 ;  /* 0x0000000713087223 */ /* 0x000fe40000010800 */
[C---:B------:R-:W-:Y:S01]  /*d210*/  IMAD.U32 R20, R23.reuse, 0x10000, RZ ;  /* 0x0001000017147824 */ /* 0x040fe200078e00ff */
[----:B------:R-:W-:Y:S01]  /*d220*/  LOP3.LUT R23, R23, 0xffff0000, RZ, 0xc0, !PT ;  /* 0xffff000017177812 */ /* 0x000fe200078ec0ff */
[----:B------:R-:W-:Y:S01]  /*d230*/  FMUL.FTZ R3, R3, R9 ;  /* 0x0000000903037220 */ /* 0x000fe20000410000 */
[----:B------:R-:W-:Y:S01]  /*d240*/  F2FP.BF16.PACK_AB R8, R8, R31 ;  /* 0x0000001f0808723e */ /* 0x000fe200000010ff */
[----:B------:R-:W-:-:S02]  /*d250*/  IMAD.U32 R7, R27, 0x10000, RZ ;  /* 0x000100001b077824 */ /* 0x000fc400078e00ff */
[----:B------:R-:W-:Y:S01]  /*d260*/  FFMA.FTZ R12, R19, R42, R5 ;  /* 0x0000002a130c7223 */ /* 0x000fe20000010005 */
[----:B------:R-:W-:Y:S01]  /*d270*/  LOP3.LUT R19, R22, 0xffff0000, RZ, 0xc0, !PT ;  /* 0xffff000016137812 */ /* 0x000fe200078ec0ff */
[CC--:B------:R-:W-:Y:S02]  /*d280*/  FMUL.FTZ R0, R2.reuse, R20.reuse ;  /* 0x0000001402007220 */ /* 0x0c0fe40000410000 */
[C---:B------:R-:W-:Y:S02]  /*d290*/  FFMA.FTZ R9, R17.reuse, R9, -R4 ;  /* 0x0000000911097223 */ /* 0x040fe40000010804 */
[----:B------:R-:W-:Y:S01]  /*d2a0*/  FFMA.FTZ R5, R17, R11, R3 ;  /* 0x0000000b11057223 */ /* 0x000fe20000010003 */
[----:B------:R-:W-:Y:S01]  /*d2b0*/  LOP3.LUT R17, R27, 0xffff0000, RZ, 0xc0, !PT ;  /* 0xffff00001b117812 */ /* 0x000fe200078ec0ff */
[----:B------:R-:W-:Y:S01]  /*d2c0*/  FMUL.FTZ R2, R2, R7 ;  /* 0x0000000702027220 */ /* 0x000fe20000410000 */
[----:B------:R-:W-:Y:S01]  /*d2d0*/  F2FP.BF16.PACK_AB R9, R9, R29 ;  /* 0x0000001d0909723e */ /* 0x000fe200000010ff */
[C---:B------:R-:W-:Y:S01]  /*d2e0*/  FFMA.FTZ R11, R18.reuse, R7, -R0 ;  /* 0x00000007120b7223 */ /* 0x040fe20000010800 */
[----:B------:R-:W-:Y:S01]  /*d2f0*/  F2FP.BF16.PACK_AB R5, R5, R15 ;  /* 0x0000000f0505723e */ /* 0x000fe200000010ff */
[----:B------:R-:W-:-:S02]  /*d300*/  FFMA.FTZ R7, R18, R20, R2 ;  /* 0x0000001412077223 */ /* 0x000fc40000010002 */
[C---:B------:R-:W-:Y:S02]  /*d310*/  FMUL.FTZ R4, R10.reuse, R23 ;  /* 0x000000170a047220 */ /* 0x040fe40000410000 */
[----:B------:R-:W-:Y:S02]  /*d320*/  FMUL.FTZ R3, R10, R17 ;  /* 0x000000110a037220 */ /* 0x000fe40000410000 */
[C---:B------:R-:W-:Y:S02]  /*d330*/  FMUL.FTZ R2, R6.reuse, R19 ;  /* 0x0000001306027220 */ /* 0x040fe40000410000 */
[----:B------:R-:W-:Y:S02]  /*d340*/  FMUL.FTZ R0, R6, R16 ;  /* 0x0000001006007220 */ /* 0x000fe40000410000 */
[----:B------:R-:W-:Y:S01]  /*d350*/  FFMA.FTZ R6, R26, R17, -R4 ;  /* 0x000000111a067223 */ /* 0x000fe20000010804 */
[----:B------:R-:W-:Y:S01]  /*d360*/  F2FP.BF16.PACK_AB R4, R12, R30 ;  /* 0x0000001e0c04723e */ /* 0x000fe200000010ff */
[----:B------:R-:W-:-:S02]  /*d370*/  FFMA.FTZ R3, R26, R23, R3 ;  /* 0x000000171a037223 */ /* 0x000fc40000010003 */
[C---:B------:R-:W-:Y:S01]  /*d380*/  FFMA.FTZ R2, R25.reuse, R16, -R2 ;  /* 0x0000001019027223 */ /* 0x040fe20000010802 */
[----:B------:R-:W-:Y:S01]  /*d390*/  F2FP.BF16.PACK_AB R10, R6, R11 ;  /* 0x0000000b060a723e */ /* 0x000fe200000010ff */
[----:B------:R-:W-:Y:S01]  /*d3a0*/  FFMA.FTZ R0, R25, R19, R0 ;  /* 0x0000001319007223 */ /* 0x000fe20000010000 */
[----:B------:R-:W-:Y:S02]  /*d3b0*/  F2FP.BF16.PACK_AB R6, R3, R7 ;  /* 0x000000070306723e */ /* 0x000fe400000010ff */
[----:B------:R-:W-:Y:S02]  /*d3c0*/  F2FP.BF16.PACK_AB R11, R2, R14 ;  /* 0x0000000e020b723e */ /* 0x000fe400000010ff */
[----:B------:R-:W-:-:S03]  /*d3d0*/  F2FP.BF16.PACK_AB R7, R0, R13 ;  /* 0x0000000d0007723e */ /* 0x000fc600000010ff */
[----:B------:R1:W-:Y:S04]  /*d3e0*/  STS.128 [R203+0x10080], R8 ;  /* 0x01008008cb007388 */ /* 0x0003e80000000c00 */
[----:B------:R1:W-:Y:S02]  /*d3f0*/  STS.128 [R28+0x10080], R4 ;  /* 0x010080041c007388 */ /* 0x0003e40000000c00 */
.L_x_1092:
[----:B------:R-:W-:Y:S05]  /*d400*/  BSYNC B0 ;  /* 0x0000000000007941 */ /* 0x000fea0003800000 */
.L_x_1091:
        /* <DEDUP_REMOVED lines=8> */
[----:B------:R-:W-:Y:S01]  /*d490*/  SHF.R.S32.HI R5, RZ, 0x1f, R0 ;  /* 0x0000001fff057819 */ /* 0x000fe20000011400 */
[----:B------:R-:W-:Y:S01]  /*d4a0*/  IMAD.SHL.U32 R6, R0, 0x8, RZ ;  /* 0x0000000800067824 */ /* 0x000fe200078e00ff */
[----:B------:R-:W-:-:S02]  /*d4b0*/  LOP3.LUT R2, R2, 0xffffe000, RZ, 0xc0, !PT ;  /* 0xffffe00002027812 */ /* 0x000fc400078ec0ff */
[----:B------:R-:W-:Y:S02]  /*d4c0*/  LEA.HI R3, R5, R0, RZ, 0x3 ;  /* 0x0000000005037211 */ /* 0x000fe400078f18ff */
[----:B------:R-:W-:Y:S02]  /*d4d0*/  IADD3 R0, R4, R2, R118 ;  /* 0x0000000204007210 */ /* 0x000fe40007ffe076 */
[----:B------:R-:W-:Y:S01]  /*d4e0*/  LOP3.LUT R5, R111, 0x38, R6, 0xf8, !PT ;  /* 0x000000386f057812 */ /* 0x000fe200078ef806 */
[----:B------:R-:W-:Y:S01]  /*d4f0*/  IMAD.SHL.U32 R2, R3, 0x400, RZ ;  /* 0x0000040003027824 */ /* 0x000fe200078e00ff */
[----:B------:R-:W-:Y:S02]  /*d500*/  LEA R40, R0, 0x10080, 0x1 ;  /* 0x0001008000287811 */ /* 0x000fe400078e08ff */
[----:B------:R-:W-:Y:S02]  /*d510*/  LOP3.LUT R3, R5, R130, RZ, 0x3c, !PT ;  /* 0x0000008205037212 */ /* 0x000fe400078e3cff */
[----:B------:R-:W-:Y:S01]  /*d520*/  LOP3.LUT R0, R2, 0x7fffe000, RZ, 0xc0, !PT ;  /* 0x7fffe00002007812 */ /* 0x000fe200078ec0ff */
[----:B----4-:R-:W1:Y:S01]  /*d530*/  LDS.128 R8, [R40] ;  /* 0x0000000028087984 */ /* 0x010e620000000c00 */
[----:B------:R-:W-:-:S02]  /*d540*/  SHF.R.U32.HI R12, RZ, 0x10, R35 ;  /* 0x00000010ff0c7819 */ /* 0x000fc40000011623 */
[----:B------:R-:W-:Y:S02]  /*d550*/  IADD3 R0, R3, R0, R118 ;  /* 0x0000000003007210 */ /* 0x000fe40007ffe076 */
[----:B------:R-:W-:Y:S02]  /*d560*/  SHF.R.U64 R14, R36, 0x10, R37 ;  /* 0x00000010240e7819 */ /* 0x000fe40000001225 */
[----:B------:R-:W-:Y:S01]  /*d570*/  SHF.R.U64 R16, R38, 0x10, R39 ;  /* 0x0000001026107819 */ /* 0x000fe20000001227 */
[----:B------:R-:W-:Y:S01]  /*d580*/  IMAD.SHL.U32 R30, R0, 0x2, RZ ;  /* 0x00000002001e7824 */ /* 0x000fe200078e00ff */
[----:B------:R-:W-:Y:S02]  /*d590*/  SHF.R.U64 R0, R32, 0x10, R33 ;  /* 0x0000001020007819 */ /* 0x000fe40000001221 */
[----:B------:R-:W-:Y:S02]  /*d5a0*/  PRMT R24, R98, 0x5410, R12 ;  /* 0x0000541062187816 */ /* 0x000fe4000000000c */
[----:B------:R-:W2:Y:S01]  /*d5b0*/  LDS.128 R4, [R30+0x10080] ;  /* 0x010080001e047984 */ /* 0x000ea20000000c00 */
[----:B------:R-:W-:-:S02]  /*d5c0*/  PRMT R12, R70, 0x5432, R14 ;  /* 0x00005432460c7816 */ /* 0x000fc4000000000e */
[----:B------:R-:W-:Y:S02]  /*d5d0*/  PRMT R13, R97, 0x5432, R0 ;  /* 0x00005432610d7816 */ /* 0x000fe40000000000 */
[----:B------:R-:W-:Y:S01]  /*d5e0*/  SHF.R.U32.HI R18, RZ, 0x10, R39 ;  /* 0x00000010ff127819 */ /* 0x000fe20000011627 */
[----:B------:R-:W-:Y:S01]  /*d5f0*/  IMAD.U32 R31, R12, 0x10000, RZ ;  /* 0x000100000c1f7824 */ /* 0x000fe200078e00ff */
[----:B------:R-:W-:Y:S01]  /*d600*/  PRMT R23, R96, 0x5432, R16 ;  /* 0x0000543260177816 */ /* 0x000fe20000000010 */
[----:B------:R-:W-:Y:S01]  /*d610*/  IMAD.U32 R28, R13, 0x10000, RZ ;  /* 0x000100000d1c7824 */ /* 0x000fe200078e00ff */
[----:B------:R-:W-:Y:S02]  /*d620*/  SHF.R.U32.HI R2, RZ, 0x10, R33 ;  /* 0x00000010ff027819 */ /* 0x000fe40000011621 */
[----:B------:R-:W-:Y:S02]  /*d630*/  SHF.R.U64 R3, R34, 0x10, R35 ;  /* 0x0000001022037819 */ /* 0x000fe40000001223 */
[----:B------:R-:W-:-:S02]  /*d640*/  SHF.R.U32.HI R15, RZ, 0x10, R37 ;  /* 0x00000010ff0f7819 */ /* 0x000fc40000011625 */
[----:B------:R-:W-:Y:S02]  /*d650*/  PRMT R22, R96, 0x5410, R18 ;  /* 0x0000541060167816 */ /* 0x000fe40000000012 */
[----:B------:R-:W-:Y:S02]  /*d660*/  PRMT R21, R97, 0x5410, R2 ;  /* 0x0000541061157816 */ /* 0x000fe40000000002 */
[----:B------:R-:W-:Y:S02]  /*d670*/  PRMT R27, R98, 0x5432, R3 ;  /* 0x00005432621b7816 */ /* 0x000fe40000000003 */
[----:B------:R-:W-:Y:S02]  /*d680*/  PRMT R17, R70, 0x5410, R15 ;  /* 0x0000541046117816 */ /* 0x000fe4000000000f */
[----:B------:R-:W-:-:S03]  /*d690*/  LOP3.LUT R33, R12, 0xffff0000, RZ, 0xc0, !PT ;  /* 0xffff00000c217812 */ /* 0x000fc600078ec0ff */
[----:B------:R-:W-:Y:S01]  /*d6a0*/  IMAD.U32 R12, R17, 0x10000, RZ ;  /* 0x00010000110c7824 */ /* 0x000fe200078e00ff */
[C---:B-1----:R-:W-:Y:S01]  /*d6b0*/  LOP3.LUT R16, R8.reuse, 0xffff0000, RZ, 0xc0, !PT ;  /* 0xffff000008107812 */ /* 0x042fe200078ec0ff */
[----:B------:R-:W-:Y:S01]  /*d6c0*/  IMAD.U32 R14, R8, 0x10000, RZ ;  /* 0x00010000080e7824 */ /* 0x000fe200078e00ff */
[C---:B------:R-:W-:Y:S01]  /*d6d0*/  LOP3.LUT R25, R11.reuse, 0xffff0000, RZ, 0xc0, !PT ;  /* 0xffff00000b197812 */ /* 0x040fe200078ec0ff */
[----:B------:R-:W-:Y:S01]  /*d6e0*/  IMAD.U32 R18, R11, 0x10000, RZ ;  /* 0x000100000b127824 */ /* 0x000fe200078e00ff */
[C---:B------:R-:W-:Y:S01]  /*d6f0*/  LOP3.LUT R19, R9.reuse, 0xffff0000, RZ, 0xc0, !PT ;  /* 0xffff000009137812 */ /* 0x040fe200078ec0ff */
[----:B------:R-:W-:Y:S01]  /*d700*/  IMAD.U32 R15, R9, 0x10000, RZ ;  /* 0x00010000090f7824 */ /* 0x000fe200078e00ff */
[C---:B------:R-:W-:Y:S01]  /*d710*/  LOP3.LUT R26, R10.reuse, 0xffff0000, RZ, 0xc0, !PT ;  /* 0xffff00000a1a7812 */ /* 0x040fe200078ec0ff */
[----:B------:R-:W-:Y:S02]  /*d720*/  IMAD.U32 R20, R10, 0x10000, RZ ;  /* 0x000100000a147824 */ /* 0x000fe400078e00ff */
[C---:B--2---:R-:W-:Y:S01]  /*d730*/  IMAD.U32 R8, R4.reuse, 0x10000, RZ ;  /* 0x0001000004087824 */ /* 0x044fe200078e00ff */
[C---:B------:R-:W-:Y:S01]  /*d740*/  LOP3.LUT R2, R5.reuse, 0xffff0000, RZ, 0xc0, !PT ;  /* 0xffff000005027812 */ /* 0x040fe200078ec0ff */
[----:B------:R-:W-:Y:S01]  /*d750*/  IMAD.U32 R3, R5, 0x10000, RZ ;  /* 0x0001000005037824 */ /* 0x000fe200078e00ff */
[----:B------:R-:W-:Y:S01]  /*d760*/  LOP3.LUT R4, R4, 0xffff0000, RZ, 0xc0, !PT ;  /* 0xffff000004047812 */ /* 0x000fe200078ec0ff */
[----:B------:R-:W-:Y:S01]  /*d770*/  FMUL.FTZ R11, R8, R31 ;  /* 0x0000001f080b7220 */ /* 0x000fe20000410000 */
[----:B------:R-:W-:Y:S01]  /*d780*/  LOP3.LUT R10, R6, 0xffff0000, RZ, 0xc0, !PT ;  /* 0xffff0000060a7812 */ /* 0x000fe200078ec0ff */
[-C--:B------:R-:W-:Y:S01]  /*d790*/  FMUL.FTZ R5, R8, R28.reuse ;  /* 0x0000001c08057220 */ /* 0x080fe20000410000 */
[----:B------:R-:W-:Y:S01]  /*d7a0*/  LOP3.LUT R8, R13, 0xffff0000, RZ, 0xc0, !PT ;  /* 0xffff00000d087812 */ /* 0x000fe200078ec0ff */
[----:B------:R-:W-:-:S02]  /*d7b0*/  FFMA.FTZ R32, R14, R28, -R11 ;  /* 0x0000001c0e207223 */ /* 0x000fc4000001080b */
[----:B------:R-:W-:Y:S01]  /*d7c0*/  IMAD.U32 R9, R6, 0x10000, RZ ;  /* 0x0001000006097824 */ /* 0x000fe200078e00ff */
[----:B------:R-:W-:Y:S01]  /*d7d0*/  LOP3.LUT R6, R7, 0xffff0000, RZ, 0xc0, !PT ;  /* 0xffff000007067812 */ /* 0x000fe200078ec0ff */
[----:B------:R-:W-:Y:S02]  /*d7e0*/  IMAD.U32 R11, R21, 0x10000, RZ ;  /* 0x00010000150b7824 */ /* 0x000fe400078e00ff */
[----:B------:R-:W-:Y:S02]  /*d7f0*/  IMAD.U32 R0, R7, 0x10000, RZ ;  /* 0x0001000007007824 */ /* 0x000fe400078e00ff */
[----:B------:R-:W-:Y:S02]  /*d800*/  FFMA.FTZ R31, R14, R31, R5 ;  /* 0x0000001f0e1f7223 */ /* 0x000fe40000010005 */
[C---:B------:R-:W-:Y:S02]  /*d810*/  FMUL.FTZ R7, R4.reuse, R33 ;  /* 0x0000002104077220 */ /* 0x040fe40000410000 */
[----:B------:R-:W-:-:S02]  /*d820*/  FMUL.FTZ R5, R4, R8 ;  /* 0x0000000804057220 */ /* 0x000fc40000410000 */
[C---:B------:R-:W-:Y:S02]  /*d830*/  FMUL.FTZ R4, R3.reuse, R12 ;  /* 0x0000000c03047220 */ /* 0x040fe40000410000 */
[----:B------:R-:W-:Y:S02]  /*d840*/  FMUL.FTZ R3, R3, R11 ;  /* 0x0000000b03037220 */ /* 0x000fe40000410000 */
[----:B------:R-:W-:Y:S02]  /*d850*/  IMAD.U32 R13, R22, 0x10000, RZ ;  /* 0x00010000160d7824 */ /* 0x000fe400078e00ff */
[C---:B------:R-:W-:Y:S01]  /*d860*/  FFMA.FTZ R29, R16.reuse, R8, -R7 ;  /* 0x00000008101d7223 */ /* 0x040fe20000010807 */
[----:B------:R-:W-:Y:S01]  /*d870*/  LOP3.LUT R8, R21, 0xffff0000, RZ, 0xc0, !PT ;  /* 0xffff000015087812 */ /* 0x000fe200078ec0ff */
[----:B------:R-:W-:Y:S01]  /*d880*/  FFMA.FTZ R28, R16, R33, R5 ;  /* 0x00000021101c7223 */ /* 0x000fe20000010005 */
[----:B------:R-:W-:Y:S01]  /*d890*/  LOP3.LUT R5, R17, 0xffff0000, RZ, 0xc0, !PT ;  /* 0xffff000011057812 */ /* 0x000fe200078ec0ff */
[----:B------:R-:W-:Y:S01]  /*d8a0*/  FFMA.FTZ R16, R15, R11, -R4 ;  /* 0x0000000b0f107223 */ /* 0x000fe20000010804 */
[----:B------:R-:W-:Y:S01]  /*d8b0*/  LOP3.LUT R17, R22, 0xffff0000, RZ, 0xc0, !PT ;  /* 0xffff000016117812 */ /* 0x000fe200078ec0ff */
[----:B------:R-:W-:-:S02]  /*d8c0*/  IMAD.U32 R4, R24, 0x10000, RZ ;  /* 0x0001000018047824 */ /* 0x000fc400078e00ff */
[----:B------:R-:W-:Y:S02]  /*d8d0*/  FFMA.FTZ R15, R15, R12, R3 ;  /* 0x0000000c0f0f7223 */ /* 0x000fe40000010003 */
[C---:B------:R-:W-:Y:S02]  /*d8e0*/  FMUL.FTZ R3, R0.reuse, R13 ;  /* 0x0000000d00037220 */ /* 0x040fe40000410000 */
[-C--:B------:R-:W-:Y:S02]  /*d8f0*/  FMUL.FTZ R0, R0, R4.reuse ;  /* 0x0000000400007220 */ /* 0x080fe40000410000 */
[----:B------:R-:W-:Y:S02]  /*d900*/  FFMA.FTZ R14, R18, R4, -R3 ;  /* 0x00000004120e7223 */ /* 0x000fe40000010803 */
[----:B------:R-:W-:Y:S02]  /*d910*/  IMAD.U32 R21, R23, 0x10000, RZ ;  /* 0x0001000017157824 */ /* 0x000fe400078e00ff */
[----:B------:R-:W-:-:S02]  /*d920*/  IMAD.U32 R7, R27, 0x10000, RZ ;  /* 0x000100001b077824 */ /* 0x000fc400078e00ff */
[C---:B------:R-:W-:Y:S02]  /*d930*/  FMUL.FTZ R4, R2.reuse, R5 ;  /* 0x0000000502047220 */ /* 0x040fe40000410000 */
[-C--:B------:R-:W-:Y:S02]  /*d940*/  FMUL.FTZ R3, R2, R8.reuse ;  /* 0x0000000802037220 */ /* 0x080fe40000410000 */
[----:B------:R-:W-:Y:S01]  /*d950*/  FFMA.FTZ R13, R18, R13, R0 ;  /* 0x0000000d120d7223 */ /* 0x000fe20000010000 */
[----:B------:R-:W-:Y:S01]  /*d960*/  LOP3.LUT R18, R23, 0xffff0000, RZ, 0xc0, !PT ;  /* 0xffff000017127812 */ /* 0x000fe200078ec0ff */
[C---:B------:R-:W-:Y:S02]  /*d970*/  FMUL.FTZ R2, R9.reuse, R21 ;  /* 0x0000001509027220 */ /* 0x040fe40000410000 */
[----:B------:R-:W-:Y:S01]  /*d980*/  FMUL.FTZ R0, R9, R7 ;  /* 0x0000000709007220 */ /* 0x000fe20000410000 */
[----:B------:R-:W-:Y:S01]  /*d990*/  LOP3.LUT R9, R27, 0xffff0000, RZ, 0xc0, !PT ;  /* 0xffff00001b097812 */ /* 0x000fe200078ec0ff */
[C---:B------:R-:W-:Y:S01]  /*d9a0*/  FFMA.FTZ R12, R19.reuse, R8, -R4 ;  /* 0x00000008130c7223 */ /* 0x040fe20000010804 */
[----:B------:R-:W-:Y:S01]  /*d9b0*/  LOP3.LUT R8, R24, 0xffff0000, RZ, 0xc0, !PT ;  /* 0xffff000018087812 */ /* 0x000fe200078ec0ff */
[----:B------:R-:W-:-:S02]  /*d9c0*/  FFMA.FTZ R5, R19, R5, R3 ;  /* 0x0000000513057223 */ /* 0x000fc40000010003 */
[----:B------:R-:W-:Y:S02]  /*d9d0*/  FFMA.FTZ R11, R20, R7, -R2 ;  /* 0x00000007140b7223 */ /* 0x000fe40000010802 */
[----:B------:R-:W-:Y:S01]  /*d9e0*/  FMUL.FTZ R4, R10, R18 ;  /* 0x000000120a047220 */ /* 0x000fe20000410000 */
[----:B------:R-:W-:Y:S01]  /*d9f0*/  F2FP.BF16.PACK_AB R5, R5, R15 ;  /* 0x0000000f0505723e */ /* 0x000fe200000010ff */
[----:B------:R-:W-:Y:S02]  /*da00*/  FFMA.FTZ R7, R20, R21, R0 ;  /* 0x0000001514077223 */ /* 0x000fe40000010000 */
[----:B------:R-:W-:Y:S02]  /*da10*/  FMUL.FTZ R3, R10, R9 ;  /* 0x000000090a037220 */ /* 0x000fe40000410000 */
[C---:B------:R-:W-:Y:S02]  /*da20*/  FMUL.FTZ R2, R6.reuse, R17 ;  /* 0x0000001106027220 */ /* 0x040fe40000410000 */
[----:B------:R-:W-:-:S02]  /*da30*/  FMUL.FTZ R0, R6, R8 ;  /* 0x0000000806007220 */ /* 0x000fc40000410000 */
[----:B------:R-:W-:Y:S01]  /*da40*/  FFMA.FTZ R6, R26, R9, -R4 ;  /* 0x000000091a067223 */ /* 0x000fe20000010804 */
[----:B------:R-:W-:Y:S01]  /*da50*/  F2FP.BF16.PACK_AB R9, R12, R16 ;  /* 0x000000100c09723e */ /* 0x000fe200000010ff */
[----:B------:R-:W-:Y:S01]  /*da60*/  FFMA.FTZ R3, R26, R18, R3 ;  /* 0x000000121a037223 */ /* 0x000fe20000010003 */
[----:B------:R-:W-:Y:S01]  /*da70*/  F2FP.BF16.PACK_AB R4, R28, R31 ;  /* 0x0000001f1c04723e */ /* 0x000fe200000010ff */
[C---:B------:R-:W-:Y:S01]  /*da80*/  FFMA.FTZ R2, R25.reuse, R8, -R2 ;  /* 0x0000000819027223 */ /* 0x040fe20000010802 */
[----:B------:R-:W-:Y:S01]  /*da90*/  F2FP.BF16.PACK_AB R10, R6, R11 ;  /* 0x0000000b060a723e */ /* 0x000fe200000010ff */
[----:B------:R-:W-:Y:S01]  /*daa0*/  FFMA.FTZ R0, R25, R17, R0 ;  /* 0x0000001119007223 */ /* 0x000fe20000010000 */
[----:B------:R-:W-:Y:S02]  /*dab0*/  F2FP.BF16.PACK_AB R8, R29, R32 ;  /* 0x000000201d08723e */ /* 0x000fe400000010ff */
[----:B------:R-:W-:Y:S02]  /*dac0*/  F2FP.BF16.PACK_AB R6, R3, R7 ;  /* 0x000000070306723e */ /* 0x000fe400000010ff */
[----:B------:R-:W-:-:S02]  /*dad0*/  F2FP.BF16.PACK_AB R11, R2, R14 ;  /* 0x0000000e020b723e */ /* 0x000fc400000010ff */
[----:B------:R-:W-:-:S03]  /*dae0*/  F2FP.BF16.PACK_AB R7, R0, R13 ;  /* 0x0000000d0007723e */ /* 0x000fc600000010ff */
[----:B------:R1:W-:Y:S04]  /*daf0*/  STS.128 [R40], R8 ;  /* 0x0000000828007388 */ /* 0x0003e80000000c00 */
[----:B------:R1:W-:Y:S02]  /*db00*/  STS.128 [R30+0x10080], R4 ;  /* 0x010080041e007388 */ /* 0x0003e40000000c00 */
.L_x_1090:
[----:B------:R-:W-:Y:S05]  /*db10*/  BSYNC B1 ;  /* 0x0000000000017941 */ /* 0x000fea0003800000 */
.L_x_1089:
[----:B------:R-:W-:Y:S01]  /*db20*/  ISETP.GE.AND P0, PT, R128, R43, PT ;  /* 0x0000002b8000720c */ /* 0x000fe20003f06270 */
[----:B------:R-:W-:-:S12]  /*db30*/  BSSY B1, `(.L_x_1093) ;  /* 0x00000e7000017945 */ /* 0x000fd80003800000 */
        /* <DEDUP_REMOVED lines=21> */
[----:B----4-:R-:W1:Y:S01]  /*dc90*/  LDS.128 R8, [R31] ;  /* 0x000000001f087984 */ /* 0x010e620000000c00 */
        /* <DEDUP_REMOVED lines=52> */
[----:B------:R-:W-:Y:S02]  /*dfe0*/  FMUL.FTZ R5, R2, R36 ;  /* 0x0000002402057220 */ /* 0x000fe40000410000 */
[----:B------:R-:W-:Y:S02]  /*dff0*/  FFMA.FTZ R33, R16, R30, -R10 ;  /* 0x0000001e10217223 */ /* 0x000fe4000001080a */
[----:B------:R-:W-:Y:S02]  /*e000*/  FMUL.FTZ R2, R2, R14 ;  /* 0x0000000e02027220 */ /* 0x000fe40000410000 */
[----:B------:R-:W-:-:S02]  /*e010*/  FFMA.FTZ R30, R16, R32, R6 ;  /* 0x00000020101e7223 */ /* 0x000fc40000010006 */
[C---:B------:R-:W-:Y:S01]  /*e020*/  FFMA.FTZ R32, R12.reuse, R14, -R5 ;  /* 0x0000000e0c207223 */ /* 0x040fe20000010805 */
[----:B------:R-:W-:Y:S01]  /*e030*/  LOP3.LUT R5, R15, 0xffff0000, RZ, 0xc0, !PT ;  /* 0xffff00000f057812 */ /* 0x000fe200078ec0ff */
[----:B------:R-:W-:Y:S01]  /*e040*/  FFMA.FTZ R16, R12, R36, R2 ;  /* 0x000000240c107223 */ /* 0x000fe20000010002 */
[----:B------:R-:W-:Y:S01]  /*e050*/  LOP3.LUT R12, R18, 0xffff0000, RZ, 0xc0, !PT ;  /* 0xffff0000120c7812 */ /* 0x000fe200078ec0ff */
[----:B------:R-:W-:Y:S01]  /*e060*/  FMUL.FTZ R2, R9, R37 ;  /* 0x0000002509027220 */ /* 0x000fe20000410000 */
[C---:B------:R-:W-:Y:S01]  /*e070*/  LOP3.LUT R18, R23.reuse, 0xffff0000, RZ, 0xc0, !PT ;  /* 0xffff000017127812 */ /* 0x040fe200078ec0ff */
[----:B------:R-:W-:Y:S01]  /*e080*/  IMAD.U32 R36, R23, 0x10000, RZ ;  /* 0x0001000017247824 */ /* 0x000fe200078e00ff */
[----:B------:R-:W-:Y:S01]  /*e090*/  LOP3.LUT R15, R24, 0xffff0000, RZ, 0xc0, !PT ;  /* 0xffff0000180f7812 */ /* 0x000fe200078ec0ff */
[----:B------:R-:W-:Y:S02]  /*e0a0*/  FMUL.FTZ R6, R9, R5 ;  /* 0x0000000509067220 */ /* 0x000fe40000410000 */
[----:B------:R-:W-:-:S02]  /*e0b0*/  IMAD.U32 R10, R28, 0x10000, RZ ;  /* 0x000100001c0a7824 */ /* 0x000fc400078e00ff */
[----:B------:R-:W-:Y:S02]  /*e0c0*/  FFMA.FTZ R8, R21, R5, -R2 ;  /* 0x0000000515087223 */ /* 0x000fe40000010802 */
[C---:B------:R-:W-:Y:S02]  /*e0d0*/  FMUL.FTZ R5, R4.reuse, R13 ;  /* 0x0000000d04057220 */ /* 0x040fe40000410000 */
[----:B------:R-:W-:Y:S01]  /*e0e0*/  FMUL.FTZ R2, R4, R12 ;  /* 0x0000000c04027220 */ /* 0x000fe20000410000 */
[----:B------:R-:W-:Y:S01]  /*e0f0*/  F2FP.BF16.PACK_AB R8, R8, R35 ;  /* 0x000000230808723e */ /* 0x000fe200000010ff */
[----:B------:R-:W-:Y:S02]  /*e100*/  FMUL.FTZ R4, R3, R36 ;  /* 0x0000002403047220 */ /* 0x000fe40000410000 */
[----:B------:R-:W-:Y:S01]  /*e110*/  FFMA.FTZ R14, R21, R37, R6 ;  /* 0x00000025150e7223 */ /* 0x000fe20000010006 */
[----:B------:R-:W-:Y:S01]  /*e120*/  LOP3.LUT R6, R28, 0xffff0000, RZ, 0xc0, !PT ;  /* 0xffff00001c067812 */ /* 0x000fe200078ec0ff */
[----:B------:R-:W-:-:S02]  /*e130*/  FMUL.FTZ R3, R3, R10 ;  /* 0x0000000a03037220 */ /* 0x000fc40000410000 */
[C---:B------:R-:W-:Y:S02]  /*e140*/  FFMA.FTZ R9, R19.reuse, R12, -R5 ;  /* 0x0000000c13097223 */ /* 0x040fe40000010805 */
[C---:B------:R-:W-:Y:S02]  /*e150*/  FFMA.FTZ R12, R20.reuse, R36, R3 ;  /* 0x00000024140c7223 */ /* 0x040fe40000010003 */
[----:B------:R-:W-:Y:S01]  /*e160*/  FFMA.FTZ R13, R19, R13, R2 ;  /* 0x0000000d130d7223 */ /* 0x000fe20000010002 */
[----:B------:R-:W-:Y:S01]  /*e170*/  F2FP.BF16.PACK_AB R9, R9, R33 ;  /* 0x000000210909723e */ /* 0x000fe200000010ff */
[----:B------:R-:W-:Y:S02]  /*e180*/  FFMA.FTZ R10, R20, R10, -R4 ;  /* 0x0000000a140a7223 */ /* 0x000fe40000010804 */
[----:B------:R-:W-:Y:S02]  /*e190*/  FMUL.FTZ R5, R11, R18 ;  /* 0x000000120b057220 */ /* 0x000fe40000410000 */
[----:B------:R-:W-:-:S02]  /*e1a0*/  FMUL.FTZ R3, R7, R17 ;  /* 0x0000001107037220 */ /* 0x000fc40000410000 */
[-C--:B------:R-:W-:Y:S02]  /*e1b0*/  FMUL.FTZ R4, R11, R6.reuse ;  /* 0x000000060b047220 */ /* 0x080fe40000410000 */
[-C--:B------:R-:W-:Y:S02]  /*e1c0*/  FMUL.FTZ R2, R7, R15.reuse ;  /* 0x0000000f07027220 */ /* 0x080fe40000410000 */
[----:B------:R-:W-:Y:S01]  /*e1d0*/  FFMA.FTZ R7, R27, R6, -R5 ;  /* 0x000000061b077223 */ /* 0x000fe20000010805 */
[----:B------:R-:W-:Y:S01]  /*e1e0*/  F2FP.BF16.PACK_AB R5, R13, R30 ;  /* 0x0000001e0d05723e */ /* 0x000fe200000010ff */
[----:B------:R-:W-:Y:S02]  /*e1f0*/  FFMA.FTZ R3, R25, R15, -R3 ;  /* 0x0000000f19037223 */ /* 0x000fe40000010803 */
        /* <DEDUP_REMOVED lines=9> */
.L_x_1096:
[----:B------:R-:W-:Y:S05]  /*e290*/  BSYNC B0 ;  /* 0x0000000000007941 */ /* 0x000fea0003800000 */
.L_x_1095:
        /* <DEDUP_REMOVED lines=19> */
[----:B----4-:R-:W1:Y:S01]  /*e3d0*/  LDS.128 R8, [R31] ;  /* 0x000000001f087984 */ /* 0x010e620000000c00 */
[----:B------:R-:W-:Y:S02]  /*e3e0*/  IADD3 R0, R3, R0, R26 ;  /* 0x0000000003007210 */ /* 0x000fe40007ffe01a */
[----:B------:R-:W-:Y:S02]  /*e3f0*/  SHF.R.U64 R14, R52, 0x10, R53 ;  /* 0x00000010340e7819 */ /* 0x000fe40000001235 */
[----:B------:R-:W-:Y:S01]  /*e400*/  SHF.R.U64 R16, R54, 0x10, R55 ;  /* 0x0000001036107819 */ /* 0x000fe20000001237 */
[----:B------:R-:W-:Y:S01]  /*e410*/  IMAD.SHL.U32 R29, R0, 0x2, RZ ;  /* 0x00000002001d7824 */ /* 0x000fe200078e00ff */
[----:B------:R-:W-:Y:S02]  /*e420*/  SHF.R.U64 R0, R56, 0x10, R57 ;  /* 0x0000001038007819 */ /* 0x000fe40000001239 */
[----:B------:R-:W-:-:S02]  /*e430*/  PRMT R24, R107, 0x5410, R12 ;  /* 0x000054106b187816 */ /* 0x000fc4000000000c */
[----:B------:R-:W2:Y:S01]  /*e440*/  LDS.128 R4, [R29+0x10080] ;  /* 0x010080001d047984 */ /* 0x000ea20000000c00 */
[----:B------:R-:W-:Y:S02]  /*e450*/  PRMT R12, R104, 0x5432, R14 ;  /* 0x00005432680c7816 */ /* 0x000fe4000000000e */
[----:B------:R-:W-:Y:S02]  /*e460*/  PRMT R13, R106, 0x5432, R0 ;  /* 0x000054326a0d7816 */ /* 0x000fe40000000000 */
[----:B------:R-:W-:Y:S01]  /*e470*/  SHF.R.U32.HI R18, RZ, 0x10, R55 ;  /* 0x00000010ff127819 */ /* 0x000fe20000011637 */
[----:B------:R-:W-:Y:S01]  /*e480*/  IMAD.U32 R30, R12, 0x10000, RZ ;  /* 0x000100000c1e7824 */ /* 0x000fe200078e00ff */
[----:B------:R-:W-:Y:S01]  /*e490*/  PRMT R23, R105, 0x5432, R16 ;  /* 0x0000543269177816 */ /* 0x000fe20000000010 */
[----:B------:R-:W-:Y:S01]  /*e4a0*/  IMAD.U32 R28, R13, 0x10000, RZ ;  /* 0x000100000d1c7824 */ /* 0x000fe200078e00ff */
        /* <DEDUP_REMOVED lines=34> */
[-C--:B------:R-:W-:Y:S02]  /*e6d0*/  FMUL.FTZ R3, R3, R11.reuse ;  /* 0x0000000b03037220 */ /* 0x080fe40000410000 */
        /* <DEDUP_REMOVED lines=44> */
.L_x_1094:
[----:B------:R-:W-:Y:S05]  /*e9a0*/  BSYNC B1 ;  /* 0x0000000000017941 */ /* 0x000fea0003800000 */
.L_x_1093:
        /* <DEDUP_REMOVED lines=119> */
.L_x_1100:
[----:B------:R-:W-:Y:S05]  /*f120*/  BSYNC B0 ;  /* 0x0000000000007941 */ /* 0x000fea0003800000 */
.L_x_1099:
        /* <DEDUP_REMOVED lines=112> */
.L_x_1098:
[----:B------:R-:W-:Y:S05]  /*f830*/  BSYNC B1 ;  /* 0x0000000000017941 */ /* 0x000fea0003800000 */
.L_x_1097:
        /* <DEDUP_REMOVED lines=118> */
.L_x_1102:
[----:B------:R-:W-:Y:S05]  /*ffa0*/  BSYNC B0 ;  /* 0x0000000000007941 */ /* 0x000fea0003800000 */
.L_x_1101:
        /* <DEDUP_REMOVED lines=19> */
[----:B----4-:R-:W1:Y:S01]  /*100e0*/  LDS.128 R8, [R30] ;  /* 0x000000001e087984 */ /* 0x010e620000000c00 */
        /* <DEDUP_REMOVED lines=10> */
[----:B------:R-:W-:Y:S01]  /*10190*/  PRMT R23, R125, 0x5432, R15 ;  /* 0x000054327d177816 */ /* 0x000fe2000000000f */
[----:B------:R-:W-:Y:S01]  /*101a0*/  IMAD.U32 R29, R21, 0x10000, RZ ;  /* 0x00010000151d7824 */ /* 0x000fe200078e00ff */
[----:B------:R-:W-:Y:S02]  /*101b0*/  PRMT R22, R125, 0x5410, R17 ;  /* 0x000054107d167816 */ /* 0x000fe40000000011 */
[----:B------:R-:W-:Y:S02]  /*101c0*/  SHF.R.U32.HI R14, RZ, 0x10, R89 ;  /* 0x00000010ff0e7819 */ /* 0x000fe40000011659 */
[----:B------:R-:W-:Y:S01]  /*101d0*/  SHF.R.U32.HI R2, RZ, 0x10, R93 ;  /* 0x00000010ff027819 */ /* 0x000fe2000001165d */
[----:B------:R-:W-:Y:S01]  /*101e0*/  IMAD.U32 R35, R22, 0x10000, RZ ;  /* 0x0001000016237824 */ /* 0x000fe200078e00ff */
[----:B------:R-:W-:-:S02]  /*101f0*/  SHF.R.U64 R3, R94, 0x10, R95 ;  /* 0x000000105e037819 */ /* 0x000fc4000000125f */
        /* <DEDUP_REMOVED lines=22> */
[----:B------:R-:W-:Y:S02]  /*10360*/  IMAD.U32 R11, R20, 0x10000, RZ ;  /* 0x00010000140b7824 */ /* 0x000fe400078e00ff */
[C---:B------:R-:W-:Y:S02]  /*10370*/  IMAD.U32 R0, R7.reuse, 0x10000, RZ ;  /* 0x0001000007007824 */ /* 0x040fe400078e00ff */
[----:B------:R-:W-:Y:S02]  /*10380*/  FFMA.FTZ R33, R14, R31, R5 ;  /* 0x0000001f0e217223 */ /* 0x000fe40000010005 */
[----:B------:R-:W-:Y:S01]  /*10390*/  IMAD.U32 R2, R6, 0x10000, RZ ;  /* 0x0001000006027824 */ /* 0x000fe200078e00ff */
[----:B------:R-:W-:Y:S01]  /*103a0*/  LOP3.LUT R6, R7, 0xffff0000, RZ, 0xc0, !PT ;  /* 0xffff000007067812 */ /* 0x000fe200078ec0ff */
[----:B------:R-:W-:-:S02]  /*103b0*/  IMAD.U32 R14, R24, 0x10000, RZ ;  /* 0x00010000180e7824 */ /* 0x000fc400078e00ff */
[----:B------:R-:W-:Y:S02]  /*103c0*/  FMUL.FTZ R7, R8, R11 ;  /* 0x0000000b08077220 */ /* 0x000fe40000410000 */
[CC--:B------:R-:W-:Y:S02]  /*103d0*/  FMUL.FTZ R5, R0.reuse, R35.reuse ;  /* 0x0000002300057220 */ /* 0x0c0fe40000410000 */
[----:B------:R-:W-:Y:S02]  /*103e0*/  FMUL.FTZ R0, R0, R14 ;  /* 0x0000000e00007220 */ /* 0x000fe40000410000 */
[-C--:B------:R-:W-:Y:S02]  /*103f0*/  FMUL.FTZ R9, R8, R36.reuse ;  /* 0x0000002408097220 */ /* 0x080fe40000410000 */
[----:B------:R-:W-:Y:S01]  /*10400*/  FFMA.FTZ R29, R15, R36, R7 ;  /* 0x000000240f1d7223 */ /* 0x000fe20000010007 */
[----:B------:R-:W-:Y:S01]  /*10410*/  LOP3.LUT R7, R21, 0xffff0000, RZ, 0xc0, !PT ;  /* 0xffff000015077812 */ /* 0x000fe200078ec0ff */
[----:B------:R-:W-:-:S02]  /*10420*/  FFMA.FTZ R21, R12, R35, R0 ;  /* 0x000000230c157223 */ /* 0x000fc40000010000 */
[----:B------:R-:W-:Y:S01]  /*10430*/  FFMA.FTZ R32, R15, R11, -R9 ;  /* 0x0000000b0f207223 */ /* 0x000fe20000010809 */
[----:B------:R-:W-:Y:S01]  /*10440*/  LOP3.LUT R11, R16, 0xffff0000, RZ, 0xc0, !PT ;  /* 0xffff0000100b7812 */ /* 0x000fe200078ec0ff */
[----:B------:R-:W-:Y:S01]  /*10450*/  FMUL.FTZ R0, R4, R13 ;  /* 0x0000000d04007220 */ /* 0x000fe20000410000 */
[----:B------:R-:W-:Y:S01]  /*10460*/  LOP3.LUT R9, R20, 0xffff0000, RZ, 0xc0, !PT ;  /* 0xffff000014097812 */ /* 0x000fe200078ec0ff */
[----:B------:R-:W-:Y:S01]  /*10470*/  FFMA.FTZ R31, R12, R14, -R5 ;  /* 0x0000000e0c1f7223 */ /* 0x000fe20000010805 */
[----:B------:R-:W-:Y:S01]  /*10480*/  LOP3.LUT R16, R23, 0xffff0000, RZ, 0xc0, !PT ;  /* 0xffff000017107812 */ /* 0x000fe200078ec0ff */
[-C--:B------:R-:W-:Y:S01]  /*10490*/  FMUL.FTZ R5, R4, R7.reuse ;  /* 0x0000000704057220 */ /* 0x080fe20000410000 */
[----:B------:R-:W-:Y:S01]  /*104a0*/  LOP3.LUT R14, R27, 0xffff0000, RZ, 0xc0, !PT ;  /* 0xffff00001b0e7812 */ /* 0x000fe200078ec0ff */
[----:B------:R-:W-:Y:S01]  /*104b0*/  FFMA.FTZ R8, R19, R7, -R0 ;  /* 0x0000000713087223 */ /* 0x000fe20000010800 */
[----:B------:R-:W-:Y:S01]  /*104c0*/  LOP3.LUT R15, R22, 0xffff0000, RZ, 0xc0, !PT ;  /* 0xffff0000160f7812 */ /* 0x000fe200078ec0ff */
[----:B------:R-:W-:-:S02]  /*104d0*/  IMAD.U32 R20, R23, 0x10000, RZ ;  /* 0x0001000017147824 */ /* 0x000fc400078e00ff */
        /* <DEDUP_REMOVED lines=29> */
.L_x_1074:
[----:B------:R-:W-:Y:S05]  /*106b0*/  BSYNC B2 ;  /* 0x0000000000027941 */ /* 0x000fea0003800000 */
.L_x_1040:
[----:B------:R-:W-:-:S04]  /*106c0*/  DEPBAR.LE SB0, 0x0 ;  /* 0x000080000000791a */ /* 0x000fc80000000000 */
[----:B------:R-:W-:Y:S01]  /*106d0*/  IMAD R0, R129, c[0x0][0x208], RZ ;  /* 0x0000820081007a24 */ /* 0x000fe200078e02ff */
[----:B------:R-:W-:Y:S01]  /*106e0*/  BAR.SYNC.DEFER_BLOCKING 0x0 ;  /* 0x0000000000007b1d */ /* 0x000fe20000010000 */
[----:B-1----:R-:W-:Y:S01]  /*106f0*/  IMAD.WIDE.U32 R4, R108, c[0x0][0x208], RZ ;  /* 0x000082006c047a25 */ /* 0x002fe200078e00ff */
[----:B------:R-:W-:Y:S02]  /*10700*/  IADD3 R195, R186, 0x20, RZ ;  /* 0x00000020bac37810 */ /* 0x000fe40007ffe0ff */
[----:B------:R-:W-:Y:S01]  /*10710*/  IADD3 R204, R204, -0x2, RZ ;  /* 0xfffffffecccc7810 */ /* 0x000fe20007ffe0ff */
[----:B------:R-:W-:Y:S01]  /*10720*/  IMAD R2, R108, c[0x0][0x20c], R0 ;  /* 0x000083006c027a24 */ /* 0x000fe200078e0200 */
[----:B------:R-:W-:Y:S01]  /*10730*/  LEA R0, P1, R4, R220, 0x5 ;  /* 0x000000dc04007211 */ /* 0x000fe200078228ff */
[----:B------:R-:W-:Y:S02]  /*10740*/  IMAD R72, R108, -0x20, R237 ;  /* 0xffffffe06c487824 */ /* 0x000fe400078e02ed */
[----:B------:R-:W-:Y:S01]  /*10750*/  IMAD.IADD R3, R5, 0x1, R2 ;  /* 0x0000000105037824 */ /* 0x000fe200078e0202 */
[----:B------:R-:W-:-:S04]  /*10760*/  LEA R2, P0, R0, c[0x0][0x1f8], 0x1 ;  /* 0x00007e0000027a11 */ /* 0x000fc800078008ff */
[----:B------:R-:W-:Y:S02]  /*10770*/  LEA.HI.X R3, R4, R223, R3, 0x5, P1 ;  /* 0x000000df04037211 */ /* 0x000fe400008f2c03 */
[----:B------:R-:W-:Y:S02]  /*10780*/  R2P PR, R99, 0x6 ;  /* 0x0000000663007804 */ /* 0x000fe40000000000 */
[----:B------:R-:W-:Y:S02]  /*10790*/  LEA.HI.X R3, R0, c[0x0][0x1fc], R3, 0x1, P0 ;  /* 0x00007f0000037a11 */ /* 0x000fe400000f0c03 */
[----:B------:R-:W-:Y:S02]  /*107a0*/  LOP3.LUT R0, R123, 0x1, RZ, 0xc0, !PT ;  /* 0x000000017b007812 */ /* 0x000fe400078ec0ff */
[----:B------:R-:W-:Y:S01]  /*107b0*/  ISETP.GT.AND P0, PT, R72, R211, PT ;  /* 0x000000d34800720c */ /* 0x000fe20003f04270 */
[----:B----4-:R-:W-:Y:S01]  /*107c0*/  LDSM.16.M88.4 R8, [R191] ;  /* 0x00000000bf08783b */ /* 0x010fe20000000200 */
[----:B------:R-:W-:-:S02]  /*107d0*/  ISETP.NE.AND P3, PT, R133, 0x1, PT ;  /* 0x000000018500780c */ /* 0x000fc40003f65270 */
[----:B------:R-:W-:Y:S01]  /*107e0*/  ISETP.NE.U32.OR P0, PT, R0, 0x1, !P0 ;  /* 0x000000010000780c */ /* 0x000fe20004705470 */
[----:B--2---:R-:W1:Y:S02]  /*107f0*/  LDSM.16.M88.4 R12, [R186] ;  /* 0x00000000ba0c783b */ /* 0x004e640000000200 */
[----:B------:R-:W-:Y:S01]  /*10800*/  @P1 IADD3 R195, R186, -0x20, RZ ;  /* 0xffffffe0bac31810 */ /* 0x000fe20007ffe0ff */
[----:B------:R-:W-:Y:S01]  /*10810*/  IMAD.MOV.U32 R0, RZ, RZ, 0x40 ;  /* 0x00000040ff007424 */ /* 0x000fe200078e00ff */
[----:B------:R-:W-:Y:S01]  /*10820*/  LOP3.LUT P1, RZ, R123, 0x4, RZ, 0xc0, !PT ;  /* 0x000000047bff7812 */ /* 0x000fe2000782c0ff */
[----:B------:R-:W2:Y:S03]  /*10830*/  LDSM.16.M88.4 R40, [R186+0x800] ;  /* 0x00080000ba28783b */ /* 0x000ea60000000200 */
[----:B------:R-:W-:Y:S01]  /*10840*/  ISETP.LE.OR P1, PT, R72, R211, !P1 ;  /* 0x000000d34800720c */ /* 0x000fe20004f23670 */
[----:B------:R-:W-:Y:S01]  /*10850*/  LDSM.16.M88.4 R4, [R192] ;  /* 0x00000000c004783b */ /* 0x000fe20000000200 */
[----:B------:R-:W-:-:S03]  /*10860*/  SEL R0, R0, 0xffffffc0, !P2 ;  /* 0xffffffc000007807 */ /* 0x000fc60005000000 */
[----:B------:R-:W3:Y:S02]  /*10870*/  LDSM.16.M88.4 R28, [R195] ;  /* 0x00000000c31c783b */ /* 0x000ee40000000200 */
[----:B------:R-:W-:Y:S02]  /*10880*/  IMAD.IADD R185, R186, 0x1, R0 ;  /* 0x00000001bab97824 */ /* 0x000fe400078e0200 */
[----:B------:R-:W-:Y:S01]  /*10890*/  LDSM.16.M88.4 R56, [R195+0x800] ;  /* 0x00080000c338783b */ /* 0x000fe20000000200 */
[----:B------:R-:W-:-:S03]  /*108a0*/  IMAD.IADD R184, R0, 0x1, R195 ;  /* 0x0000000100b87824 */ /* 0x000fc600078e02c3 */
[----:B------:R-:W-:Y:S01]  /*108b0*/  @!PT LDS RZ, [RZ] ;  /* 0x00000000fffff984 */ /* 0x000fe20000000800 */
[----:B------:R-:W-:Y:S01]  /*108c0*/  @!PT LDS RZ, [RZ] ;  /* 0x00000000fffff984 */ /* 0x000fe20000000800 */
[----:B------:R-:W-:Y:S01]  /*108d0*/  @!PT LDS RZ, [RZ] ;  /* 0x00000000fffff984 */ /* 0x000fe20000000800 */
[----:B------:R4:W-:Y:S01]  /*108e0*/  LDGSTS.E.BYPASS.LTC128B.128 [R203+0x8080], [R2.64], !P0 ;  /* 0x0808000002cb7fae */ /* 0x0009e2000c101d46 */
[----:B------:R-:W-:-:S04]  /*108f0*/  LOP3.LUT P0, RZ, R123, 0x2, RZ, 0xc0, !PT ;  /* 0x000000027bff7812 */ /* 0x000fc8000780c0ff */
[----:B------:R-:W-:-:S13]  /*10900*/  ISETP.LE.OR P0, PT, R72, R211, !P0 ;  /* 0x000000d34800720c */ /* 0x000fda0004703670 */
[----:B------:R4:W-:Y:S01]  /*10910*/  LDGSTS.E.BYPASS.LTC128B.128 [R203+0x9080], [R2.64+0x80], !P0 ;  /* 0x0908008002cb7fae */ /* 0x0009e2000c101d46 */
[----:B------:R-:W-:Y:S01]  /*10920*/  LOP3.LUT P0, RZ, R123, 0x8, RZ, 0xc0, !PT ;  /* 0x000000087bff7812 */ /* 0x000fe2000780c0ff */
[----:B-1----:R-:W-:Y:S02]  /*10930*/  HMMA.16816.F32.BF16 R20, R8, R12, RZ ;  /* 0x0000000c0814723c */ /* 0x002fe400000418ff */
[----:B------:R4:W-:Y:S01]  /*10940*/  LDGSTS.E.BYPASS.LTC128B.128 [R203+0xa080], [R2.64+0x100], !P1 ;  /* 0x0a08010002cb7fae */ /* 0x0009e2000c901d46 */
[----:B------:R-:W-:-:S05]  /*10950*/  ISETP.LE.OR P0, PT, R72, R211, !P0 ;  /* 0x000000d34800720c */ /* 0x000fca0004703670 */
[C---:B------:R-:W-:Y:S08]  /*10960*/  HMMA.16816.F32.BF16 R12, R8.reuse, R14, RZ ;  /* 0x0000000e080c723c */ /* 0x040ff000000418ff */
[----:B------:R4:W-:Y:S01]  /*10970*/  LDGSTS.E.BYPASS.LTC128B.128 [R203+0xb080], [R2.64+0x180], !P0 ;  /* 0x0b08018002cb7fae */ /* 0x0009e2000c101d46 */
[----:B--2---:R-:W-:Y:S03]  /*10980*/  HMMA.16816.F32.BF16 R36, R8, R40, RZ ;  /* 0x000000280824723c */ /* 0x004fe600000418ff */
[----:B------:R-:W-:Y:S04]  /*10990*/  LDSM.16.M88.4 R16, [R194] ;  /* 0x00000000c210783b */ /* 0x000fe80000000200 */
[----:B------:R-:W1:Y:S01]  /*109a0*/  LDSM.16.M88.4 R32, [R185] ;  /* 0x00000000b920783b */ /* 0x000e620000000200 */
[C---:B---3--:R-:W-:Y:S03]  /*109b0*/  HMMA.16816.F32.BF16 R20, R4.reuse, R28, R20 ;  /* 0x0000001c0414723c */ /* 0x048fe60000041814 */
[----:B------:R-:W-:Y:S04]  /*109c0*/  LDSM.16.M88.4 R24, [R193] ;  /* 0x00000000c118783b */ /* 0x000fe80000000200 */
[----:B------:R-:W2:Y:S01]  /*109d0*/  LDSM.16.M88.4 R44, [R184] ;  /* 0x00000000b82c783b */ /* 0x000ea20000000200 */
[----:B------:R-:W-:Y:S03]  /*109e0*/  HMMA.16816.F32.BF16 R12, R4, R30, R12 ;  /* 0x0000001e040c723c */ /* 0x000fe6000004180c */
[----:B------:R-:W-:Y:S04]  /*109f0*/  LDSM.16.M88.4 R28, [R191+0x4000] ;  /* 0x00400000bf1c783b */ /* 0x000fe80000000200 */
[----:B------:R-:W3:Y:S01]  /*10a00*/  LDSM.16.M88.4 R48, [R186+0x1000] ;  /* 0x00100000ba30783b */ /* 0x000ee20000000200 */
[----:B------:R-:W-:Y:S03]  /*10a10*/  HMMA.16816.F32.BF16 R40, R8, R42, RZ ;  /* 0x0000002a0828723c */ /* 0x000fe600000418ff */
[----:B------:R-:W2:Y:S04]  /*10a20*/  LDSM.16.M88.4 R52, [R185+0x800] ;  /* 0x00080000b934783b */ /* 0x000ea80000000200 */
[----:B------:R-:W-:Y:S04]  /*10a30*/  LDSM.16.M88.4 R64, [R195+0x1000] ;  /* 0x00100000c340783b */ /* 0x000fe80000000200 */
[----:B------:R-:W-:Y:S04]  /*10a40*/  LDSM.16.M88.4 R68, [R184+0x800] ;  /* 0x00080000b844783b */ /* 0x000fe80000000200 */
[----:B------:R-:W-:Y:S04]  /*10a50*/  LDSM.16.M88.4 R60, [R186+0x1800] ;  /* 0x00180000ba3c783b */ /* 0x000fe80000000200 */
[----:B------:R-:W0:Y:S01]  /*10a60*/  LDGDEPBAR ;  /* 0x00000000000079af */ /* 0x000e220000000000 */
[C---:B-1----:R-:W-:Y:S08]  /*10a70*/  HMMA.16816.F32.BF16 R20, R16.reuse, R32, R20 ;  /* 0x000000201014723c */ /* 0x042ff00000041814 */
[----:B------:R-:W-:Y:S08]  /*10a80*/  HMMA.16816.F32.BF16 R32, R16, R34, R12 ;  /* 0x000000221020723c */ /* 0x000ff0000004180c */
[----:B------:R-:W-:Y:S01]  /*10a90*/  HMMA.16816.F32.BF16 R12, R4, R56, R36 ;  /* 0x00000038040c723c */ /* 0x000fe20000041824 */
[----:B------:R-:W-:Y:S07]  /*10aa0*/  LDSM.16.M88.4 R36, [R184+0x1000] ;  /* 0x00100000b824783b */ /* 0x000fee0000000200 */
[----:B--2---:R-:W-:Y:S01]  /*10ab0*/  HMMA.16816.F32.BF16 R8, R24, R44, R20 ;  /* 0x0000002c1808723c */ /* 0x004fe20000041814 */
[----:B------:R-:W1:Y:S07]  /*10ac0*/  LDSM.16.M88.4 R20, [R192+0x4000] ;  /* 0x00400000c014783b */ /* 0x000e6e0000000200 */
[----:B------:R-:W-:Y:S01]  /*10ad0*/  HMMA.16816.F32.BF16 R40, R4, R58, R40 ;  /* 0x0000003a0428723c */ /* 0x000fe20000041828 */
[----:B------:R-:W-:Y:S07]  /*10ae0*/  LDSM.16.M88.4 R56, [R185+0x1000] ;  /* 0x00100000b938783b */ /* 0x000fee0000000200 */
[----:B------:R-:W-:Y:S01]  /*10af0*/  HMMA.16816.F32.BF16 R32, R24, R46, R32 ;  /* 0x0000002e1820723c */ /* 0x000fe20000041820 */
[----:B------:R-:W-:Y:S07]  /*10b00*/  LDSM.16.M88.4 R44, [R195+0x1800] ;  /* 0x00180000c32c783b */ /* 0x000fee0000000200 */
[----:B---3--:R-:W-:Y:S08]  /*10b10*/  HMMA.16816.F32.BF16 R4, R28, R48, R8 ;  /* 0x000000301c04723c */ /* 0x008ff00000041808 */
[C---:B------:R-:W-:Y:S01]  /*10b20*/  HMMA.16816.F32.BF16 R8, R16.reuse, R52, R12 ;  /* 0x000000341008723c */ /* 0x040fe2000004180c */
[----:B------:R-:W2:Y:S07]  /*10b30*/  LDSM.16.M88.4 R12, [R194+0x4000] ;  /* 0x00400000c20c783b */ /* 0x000eae0000000200 */
[----:B------:R-:W-:Y:S01]  /*10b40*/  HMMA.16816.F32.BF16 R40, R16, R54, R40 ;  /* 0x000000361028723c */ /* 0x000fe20000041828 */
[----:B------:R-:W-:Y:S07]  /*10b50*/  LDSM.16.M88.4 R52, [R186+0x2800] ;  /* 0x00280000ba34783b */ /* 0x000fee0000000200 */
[----:B-1----:R-:W-:Y:S08]  /*10b60*/  HMMA.16816.F32.BF16 R16, R20, R64, R4 ;  /* 0x000000401410723c */ /* 0x002ff00000041804 */
[----:B------:R-:W-:Y:S01]  /*10b70*/  HMMA.16816.F32.BF16 R32, R28, R50, R32 ;  /* 0x000000321c20723c */ /* 0x000fe20000041820 */
[----:B------:R-:W-:Y:S07]  /*10b80*/  LDSM.16.M88.4 R48, [R195+0x2000] ;  /* 0x00200000c330783b */ /* 0x000fee0000000200 */
[C---:B------:R-:W-:Y:S01]  /*10b90*/  HMMA.16816.F32.BF16 R4, R24.reuse, R68, R8 ;  /* 0x000000441804723c */ /* 0x040fe20000041808 */
[----:B------:R-:W1:Y:S07]  /*10ba0*/  LDSM.16.M88.4 R8, [R193+0x4000] ;  /* 0x00400000c108783b */ /* 0x000e6e0000000200 */
[----:B------:R-:W-:Y:S01]  /*10bb0*/  HMMA.16816.F32.BF16 R40, R24, R70, R40 ;  /* 0x000000461828723c */ /* 0x000fe20000041828 */
[----:B------:R-:W-:Y:S07]  /*10bc0*/  LDSM.16.M88.4 R68, [R185+0x1800] ;  /* 0x00180000b944783b */ /* 0x000fee0000000200 */
[----:B--2---:R-:W-:Y:S08]  /*10bd0*/  HMMA.16816.F32.BF16 R16, R12, R56, R16 ;  /* 0x000000380c10723c */ /* 0x004ff00000041810 */
[----:B------:R-:W-:Y:S01]  /*10be0*/  HMMA.16816.F32.BF16 R32, R20, R66, R32 ;  /* 0x000000421420723c */ /* 0x000fe20000041820 */
[----:B------:R-:W-:Y:S07]  /*10bf0*/  LDSM.16.M88.4 R64, [R186+0x2000] ;  /* 0x00200000ba40783b */ /* 0x000fee0000000200 */
[C---:B------:R-:W-:Y:S01]  /*10c00*/  HMMA.16816.F32.BF16 R24, R28.reuse, R60, R4 ;  /* 0x0000003c1c18723c */ /* 0x040fe20000041804 */
[----:B------:R-:W2:Y:S07]  /*10c10*/  LDSM.16.M88.4 R4, [R191+0x8000] ;  /* 0x00800000bf04783b */ /* 0x000eae0000000200 */
[----:B------:R-:W-:Y:S01]  /*10c20*/  HMMA.16816.F32.BF16 R40, R28, R62, R40 ;  /* 0x0000003e1c28723c */ /* 0x000fe20000041828 */
[----:B------:R-:W3:Y:S04]  /*10c30*/  LDSM.16.M88.4 R28, [R192+0x8000] ;  /* 0x00800000c01c783b */ /* 0x000ee80000000200 */
[----:B------:R-:W-:Y:S03]  /*10c40*/  LDSM.16.M88.4 R60, [R184+0x2000] ;  /* 0x00200000b83c783b */ /* 0x000fe60000000200 */
[----:B-1----:R-:W-:Y:S08]  /*10c50*/  HMMA.16816.F32.BF16 R16, R8, R36, R16 ;  /* 0x000000240810723c */ /* 0x002ff00000041810 */
[----:B------:R-:W-:Y:S01]  /*10c60*/  HMMA.16816.F32.BF16 R32, R12, R58, R32 ;  /* 0x0000003a0c20723c */ /* 0x000fe20000041820 */
[----:B------:R-:W1:Y:S07]  /*10c70*/  LDSM.16.M88.4 R56, [R184+0x1800] ;  /* 0x00180000b838783b */ /* 0x000e6e0000000200 */
[C---:B------:R-:W-:Y:S08]  /*10c80*/  HMMA.16816.F32.BF16 R24, R20.reuse, R44, R24 ;  /* 0x0000002c1418723c */ /* 0x040ff00000041818 */
        /* <DEDUP_REMOVED lines=8> */
[----:B------:R-:W-:Y:S07]  /*10d10*/  LDSM.16.M88.4 R68, [R195+0x2800] ;  /* 0x00280000c344783b */ /* 0x000fee0000000200 */
[----:B---3--:R-:W-:Y:S08]  /*10d20*/  HMMA.16816.F32.BF16 R12, R28, R48, R16 ;  /* 0x000000301c0c723c */ /* 0x008ff00000041810 */
[----:B------:R-:W-:Y:S01]  /*10d30*/  HMMA.16816.F32.BF16 R32, R4, R66, R32 ;  /* 0x000000420420723c */ /* 0x000fe20000041820 */
[----:B------:R-:W-:Y:S07]  /*10d40*/  LDSM.16.M88.4 R64, [R184+0x2800] ;  /* 0x00280000b840783b */ /* 0x000fee0000000200 */
[C---:B-1----:R-:W-:Y:S01]  /*10d50*/  HMMA.16816.F32.BF16 R16, R8.reuse, R56, R20 ;  /* 0x000000380810723c */ /* 0x042fe20000041814 */
        /* <DEDUP_REMOVED lines=10> */
[----:B-1----:R-:W-:Y:S08]  /*10e00*/  HMMA.16816.F32.BF16 R12, R20, R60, R12 ;  /* 0x0000003c140c723c */ /* 0x002ff0000004180c */
[----:B------:R-:W-:Y:S01]  /*10e10*/  HMMA.16816.F32.BF16 R4, R24, R46, R8 ;  /* 0x0000002e1804723c */ /* 0x000fe20000041808 */
[----:B------:R-:W1:Y:S04]  /*10e20*/  LDSM.16.M88.4 R8, [R192+0xc000] ;  /* 0x00c00000c008783b */ /* 0x000e680000000200 */
[----:B------:R-:W-:Y:S03]  /*10e30*/  LDSM.16.M88.4 R44, [R184+0x3000] ;  /* 0x00300000b82c783b */ /* 0x000fe60000000200 */
[C---:B------:R-:W-:Y:S08]  /*10e40*/  HMMA.16816.F32.BF16 R32, R28.reuse, R68, R32 ;  /* 0x000000441c20723c */ /* 0x040ff00000041820 */
[----:B------:R-:W-:Y:S08]  /*10e50*/  HMMA.16816.F32.BF16 R40, R28, R70, R40 ;  /* 0x000000461c28723c */ /* 0x000ff00000041828 */
[----:B--2---:R-:W-:Y:S08]  /*10e60*/  HMMA.16816.F32.BF16 R12, R16, R36, R12 ;  /* 0x00000024100c723c */ /* 0x004ff0000004180c */
[----:B------:R-:W-:Y:S01]  /*10e70*/  HMMA.16816.F32.BF16 R28, R20, R62, R4 ;  /* 0x0000003e141c723c */ /* 0x000fe20000041804 */
[----:B------:R-:W2:Y:S04]  /*10e80*/  LDSM.16.M88.4 R4, [R194+0xc000] ;  /* 0x00c00000c204783b */ /* 0x000ea80000000200 */
[----:B------:R-:W3:Y:S03]  /*10e90*/  LDSM.16.M88.4 R60, [R186+0x3800] ;  /* 0x00380000ba3c783b */ /* 0x000ee60000000200 */
[C---:B------:R-:W-:Y:S08]  /*10ea0*/  HMMA.16816.F32.BF16 R32, R24.reuse, R48, R32 ;  /* 0x000000301820723c */ /* 0x040ff00000041820 */
[----:B------:R-:W-:Y:S01]  /*10eb0*/  HMMA.16816.F32.BF16 R40, R24, R50, R40 ;  /* 0x000000321828723c */ /* 0x000fe20000041828 */
[----:B------:R-:W-:Y:S07]  /*10ec0*/  LDSM.16.M88.4 R48, [R195+0x3800] ;  /* 0x00380000c330783b */ /* 0x000fee0000000200 */
[----:B-1----:R-:W-:Y:S01]  /*10ed0*/  HMMA.16816.F32.BF16 R24, R8, R56, R12 ;  /* 0x000000380818723c */ /* 0x002fe2000004180c */
[----:B------:R-:W1:Y:S07]  /*10ee0*/  LDSM.16.M88.4 R12, [R193+0xc000] ;  /* 0x00c00000c10c783b */ /* 0x000e6e0000000200 */
[----:B------:R-:W-:Y:S08]  /*10ef0*/  HMMA.16816.F32.BF16 R28, R16, R38, R28 ;  /* 0x00000026101c723c */ /* 0x000ff0000004181c */
[C---:B------:R-:W-:Y:S08]  /*10f00*/  HMMA.16816.F32.BF16 R36, R20.reuse, R64, R32 ;  /* 0x000000401424723c */ /* 0x040ff00000041820 */
[----:B------:R-:W-:Y:S01]  /*10f10*/  HMMA.16816.F32.BF16 R32, R20, R66, R40 ;  /* 0x000000421420723c */ /* 0x000fe20000041828 */
[----:B------:R-:W4:Y:S07]  /*10f20*/  LDSM.16.M88.4 R40, [R185+0x3800] ;  /* 0x00380000b928783b */ /* 0x000f2e0000000200 */
[----:B--2---:R-:W-:Y:S08]  /*10f30*/  HMMA.16816.F32.BF16 R24, R4, R52, R24 ;  /* 0x000000340418723c */ /* 0x004ff00000041818 */
[----:B------:R-:W-:Y:S08]  /*10f40*/  HMMA.16816.F32.BF16 R20, R8, R58, R28 ;  /* 0x0000003a0814723c */ /* 0x000ff0000004181c */
[C---:B---3--:R-:W-:Y:S08]  /*10f50*/  HMMA.16816.F32.BF16 R36, R16.reuse, R60, R36 ;  /* 0x0000003c1024723c */ /* 0x048ff00000041824 */
[----:B------:R-:W-:Y:S08]  /*10f60*/  HMMA.16816.F32.BF16 R28, R16, R62, R32 ;  /* 0x0000003e101c723c */ /* 0x000ff00000041820 */
[----:B-1----:R-:W-:Y:S08]  /*10f70*/  HMMA.16816.F32.BF16 R32, R12, R44, R24 ;  /* 0x0000002c0c20723c */ /* 0x002ff00000041818 */
[----:B------:R-:W-:Y:S08]  /*10f80*/  HMMA.16816.F32.BF16 R16, R4, R54, R20 ;  /* 0x000000360410723c */ /* 0x000ff00000041814 */
[----:B------:R-:W-:Y:S01]  /*10f90*/  HMMA.16816.F32.BF16 R20, R8, R48, R36 ;  /* 0x000000300814723c */ /* 0x000fe20000041824 */
[----:B------:R-:W1:Y:S01]  /*10fa0*/  LDSM.16.M88.4 R36, [R184+0x3800] ;  /* 0x00380000b824783b */ /* 0x000e620000000200 */
[----:B------:R-:W-:-:S06]  /*10fb0*/  DEPBAR.LE SB0, 0x0 ;  /* 0x000080000000791a */ /* 0x000fcc0000000000 */
[----:B------:R-:W-:Y:S01]  /*10fc0*/  HMMA.16816.F32.BF16 R8, R8, R50, R28 ;  /* 0x000000320808723c */ /* 0x000fe2000004181c */
[----:B------:R-:W-:Y:S02]  /*10fd0*/  FMUL.FTZ R0, R32, c[0x0][0x320] ;  /* 0x0000c80020007a20 */ /* 0x000fe40000410000 */
[----:B----4-:R-:W-:-:S04]  /*10fe0*/  FMUL.FTZ R2, R35, c[0x0][0x320] ;  /* 0x0000c80023027a20 */ /* 0x010fc80000410000 */
[----:B------:R-:W-:Y:S01]  /*10ff0*/  MUFU.TANH R28, R2 ;  /* 0x00000002001c7308 */ /* 0x000fe20000002400 */
[----:B------:R-:W-:Y:S08]  /*11000*/  HMMA.16816.F32.BF16 R24, R12, R46, R16 ;  /* 0x0000002e0c18723c */ /* 0x000ff00000041810 */
[C---:B------:R-:W-:Y:S01]  /*11010*/  HMMA.16816.F32.BF16 R16, R4.reuse, R40, R20 ;  /* 0x000000280410723c */ /* 0x040fe20000041814 */
[----:B------:R2:W3:Y:S07]  /*11020*/  MUFU.TANH R22, R0 ;  /* 0x0000000000167308 */ /* 0x0004ee0000002400 */
[----:B------:R-:W-:Y:S07]  /*11030*/  HMMA.16816.F32.BF16 R4, R4, R42, R8 ;  /* 0x0000002a0404723c */ /* 0x000fee0000041808 */
[----:B------:R-:W-:-:S02]  /*11040*/  IMAD.MOV.U32 R10, RZ, RZ, -0x20 ;  /* 0xffffffe0ff0a7424 */ /* 0x000fc400078e00ff */
[----:B--2---:R-:W-:Y:S02]  /*11050*/  FMUL.FTZ R0, R33, c[0x0][0x320] ;  /* 0x0000c80021007a20 */ /* 0x004fe40000410000 */
[----:B------:R-:W-:Y:S02]  /*11060*/  FMUL.FTZ R3, R24, c[0x0][0x320] ;  /* 0x0000c80018037a20 */ /* 0x000fe40000410000 */
[----:B------:R2:W4:Y:S03]  /*11070*/  MUFU.TANH R21, R0 ;  /* 0x0000000000157308 */ /* 0x0005260000002400 */
[C---:B-1----:R-:W-:Y:S05]  /*11080*/  HMMA.16816.F32.BF16 R16, R12.reuse, R36, R16 ;  /* 0x000000240c10723c */ /* 0x042fea0000041810 */
[----:B------:R1:W1:Y:S03]  /*11090*/  MUFU.TANH R9, R3 ;  /* 0x0000000300097308 */ /* 0x0002660000002400 */
[----:B------:R-:W-:Y:S01]  /*110a0*/  HMMA.16816.F32.BF16 R12, R12, R38, R4 ;  /* 0x000000260c0c723c */ /* 0x000fe20000041804 */
[----:B--2---:R-:W-:-:S04]  /*110b0*/  FMUL.FTZ R0, R34, c[0x0][0x320] ;  /* 0x0000c80022007a20 */ /* 0x004fc80000410000 */
[----:B------:R2:W-:Y:S01]  /*110c0*/  MUFU.TANH R29, R0 ;  /* 0x00000000001d7308 */ /* 0x0005e20000002400 */
[----:B-1----:R-:W-:-:S10]  /*110d0*/  FMUL.FTZ R3, R26, c[0x0][0x320] ;  /* 0x0000c8001a037a20 */ /* 0x002fd40000410000 */
[----:B------:R-:W-:Y:S01]  /*110e0*/  FMUL.FTZ R4, R17, c[0x0][0x320] ;  /* 0x0000c80011047a20 */ /* 0x000fe20000410000 */
[----:B------:R1:W-:Y:S01]  /*110f0*/  MUFU.TANH R23, R3 ;  /* 0x0000000300177308 */ /* 0x0003e20000002400 */
[----:B--2---:R-:W-:-:S04]  /*11100*/  IMAD.IADD R0, R240, 0x1, R233 ;  /* 0x00000001f0007824 */ /* 0x004fc800078e02e9 */
[----:B------:R-:W-:-:S04]  /*11110*/  @P3 IMAD.HI.U32 R2, R0, c[0x0][0x2c8], RZ ;  /* 0x0000b20000023a27 */ /* 0x000fc800078e00ff */
[----:B-1----:R-:W-:Y:S01]  /*11120*/  FMUL.FTZ R3, R27, c[0x0][0x320] ;  /* 0x0000c8001b037a20 */ /* 0x002fe20000410000 */
[----:B------:R-:W-:Y:S01]  /*11130*/  @P3 SHF.R.U32.HI R0, RZ, c[0x0][0x2cc], R2 ;  /* 0x0000b300ff003a19 */ /* 0x000fe20000011602 */
[----:B------:R-:W-:Y:S02]  /*11140*/  FMUL.FTZ R2, R25, c[0x0][0x320] ;  /* 0x0000c80019027a20 */ /* 0x000fe40000410000 */
[----:B------:R1:W-:Y:S02]  /*11150*/  MUFU.TANH R20, R3 ;  /* 0x0000000300147308 */ /* 0x0003e40000002400 */
[----:B------:R-:W-:Y:S06]  /*11160*/  SHFL.IDX PT, R8, R0, 0x1, 0x1c1f ;  /* 0x003c1f0000087f89 */ /* 0x000fec00000e0000 */
[----:B------:R2:W2:Y:S01]  /*11170*/  MUFU.TANH R11, R2 ;  /* 0x00000002000b7308 */ /* 0x0004a20000002400 */
[----:B-1----:R-:W-:-:S07]  /*11180*/  FMUL.FTZ R3, R16, c[0x0][0x320] ;  /* 0x0000c80010037a20 */ /* 0x002fce0000410000 */
[----:B------:R1:W1:Y:S01]  /*11190*/  MUFU.TANH R16, R3 ;  /* 0x0000000300107308 */ /* 0x0002620000002400 */
[----:B--2---:R2:W3:Y:S01]  /*111a0*/  SHFL.IDX PT, R2, R0, RZ, 0x1c1f ;  /* 0x001c1fff00027589 */ /* 0x0044e200000e0000 */
[----:B-1----:R-:W-:Y:S02]  /*111b0*/  IMAD.IADD R3, R72, 0x1, -R217 ;  /* 0x0000000148037824 */ /* 0x002fe400078e0ad9 */
[----:B--2---:R-:W-:-:S04]  /*111c0*/  IMAD R0, R108, R10, 0x1 ;  /* 0x000000016c007424 */ /* 0x004fc800078e020a */
[----:B------:R1:W2:Y:S01]  /*111d0*/  MUFU.TANH R10, R4 ;  /* 0x00000004000a7308 */ /* 0x0002a20000002400 */
[----:B------:R-:W-:-:S05]  /*111e0*/  IADD3 R0, -R217, R0, R237 ;  /* 0x00000000d9007210 */ /* 0x000fca0007ffe1ed */
[----:B------:R-:W-:-:S04]  /*111f0*/  IMAD.IADD R0, R0, 0x1, -R238 ;  /* 0x0000000100007824 */ /* 0x000fc800078e0aee */
[C---:B---3--:R-:W-:Y:S02]  /*11200*/  IMAD.IADD R2, R0.reuse, 0x1, R2 ;  /* 0x0000000100027824 */ /* 0x048fe400078e0202 */
[----:B------:R-:W-:Y:S02]  /*11210*/  IMAD.IADD R0, R0, 0x1, R8 ;  /* 0x0000000100007824 */ /* 0x000fe400078e0208 */
[----:B-1----:R-:W-:Y:S01]  /*11220*/  FMUL.FTZ R4, R12, c[0x0][0x320] ;  /* 0x0000c8000c047a20 */ /* 0x002fe20000410000 */
[C---:B------:R-:W-:Y:S02]  /*11230*/  IMNMX R2, R3.reuse, R2, PT ;  /* 0x0000000203027217 */ /* 0x040fe40003800200 */
[----:B------:R-:W-:Y:S01]  /*11240*/  IMNMX R0, R3, R0, PT ;  /* 0x0000000003007217 */ /* 0x000fe20003800200 */
[----:B------:R1:W3:Y:S01]  /*11250*/  MUFU.TANH R6, R4 ;  /* 0x0000000400067308 */ /* 0x0002e20000002400 */
[----:B------:R-:W-:Y:S01]  /*11260*/  BAR.SYNC.DEFER_BLOCKING 0x0 ;  /* 0x0000000000007b1d */ /* 0x000fe20000010000 */
[----:B------:R-:W-:-:S02]  /*11270*/  ISETP.GT.AND P0, PT, R2, RZ, PT ;  /* 0x000000ff0200720c */ /* 0x000fc40003f04270 */
[----:B------:R-:W-:Y:S02]  /*11280*/  ISETP.GT.AND P1, PT, R2, 0x1, PT ;  /* 0x000000010200780c */ /* 0x000fe40003f24270 */
[----:B------:R-:W-:Y:S02]  /*11290*/  FSEL R5, R22, -INF , P0 ;  /* 0xff80000016057808 */ /* 0x000fe40000000000 */
[C---:B------:R-:W-:Y:S02]  /*112a0*/  ISETP.GT.AND P0, PT, R2.reuse, 0x8, PT ;  /* 0x000000080200780c */ /* 0x040fe40003f04270 */
[----:B----4-:R-:W-:Y:S02]  /*112b0*/  FSEL R7, R21, -INF , P1 ;  /* 0xff80000015077808 */ /* 0x010fe40000800000 */
[----:B------:R-:W-:Y:S02]  /*112c0*/  ISETP.GT.AND P1, PT, R2, 0x9, PT ;  /* 0x000000090200780c */ /* 0x000fe40003f24270 */
[----:B------:R-:W-:Y:S01]  /*112d0*/  FSEL R9, R9, -INF , P0 ;  /* 0xff80000009097808 */ /* 0x000fe20000000000 */
[----:B-1----:R-:W-:Y:S01]  /*112e0*/  FMUL.FTZ R4, R13, c[0x0][0x320] ;  /* 0x0000c8000d047a20 */ /* 0x002fe20000410000 */
[----:B------:R-:W-:-:S02]  /*112f0*/  FMNMX.FTZ R3, R5, R7, !PT ;  /* 0x0000000705037209 */ /* 0x000fc40007810000 */
[C---:B------:R-:W-:Y:S01]  /*11300*/  ISETP.GT.AND P0, PT, R2.reuse, 0x10, PT ;  /* 0x000000100200780c */ /* 0x040fe20003f04270 */
[----:B------:R1:W4:Y:S01]  /*11310*/  MUFU.TANH R8, R4 ;  /* 0x0000000400087308 */ /* 0x0003220000002400 */
[----:B------:R-:W-:Y:S02]  /*11320*/  FSEL R11, R11, -INF , P1 ;  /* 0xff8000000b0b7808 */ /* 0x000fe40000800000 */
[----:B------:R-:W-:Y:S02]  /*11330*/  FMNMX.FTZ R3, R9, R3, !PT ;  /* 0x0000000309037209 */ /* 0x000fe40007810000 */
[----:B------:R-:W-:Y:S02]  /*11340*/  ISETP.GT.AND P2, PT, R2, 0x11, PT ;  /* 0x000000110200780c */ /* 0x000fe40003f44270 */
[----:B------:R-:W-:Y:S02]  /*11350*/  FSEL R16, R16, -INF , P0 ;  /* 0xff80000010107808 */ /* 0x000fe40000000000 */
[----:B------:R-:W-:-:S02]  /*11360*/  FMNMX.FTZ R3, R11, R3, !PT ;  /* 0x000000030b037209 */ /* 0x000fc40007810000 */
[----:B------:R-:W-:Y:S02]  /*11370*/  ISETP.GT.AND P1, PT, R2, 0x18, PT ;  /* 0x000000180200780c */ /* 0x000fe40003f24270 */
[----:B--2---:R-:W-:Y:S02]  /*11380*/  FSEL R21, R10, -INF , P2 ;  /* 0xff8000000a157808 */ /* 0x004fe40001000000 */
[----:B------:R-:W-:Y:S01]  /*11390*/  FMNMX.FTZ R3, R16, R3, !PT ;  /* 0x0000000310037209 */ /* 0x000fe20007810000 */
[----:B-1----:R-:W-:Y:S01]  /*113a0*/  FMUL.FTZ R4, R18, c[0x0][0x320] ;  /* 0x0000c80012047a20 */ /* 0x002fe20000410000 */
[----:B------:R-:W-:Y:S02]  /*113b0*/  ISETP.GT.AND P0, PT, R2, 0x19, PT ;  /* 0x000000190200780c */ /* 0x000fe40003f04270 */
[----:B---3--:R-:W-:Y:S01]  /*113c0*/  FSEL R22, R6, -INF , P1 ;  /* 0xff80000006167808 */ /* 0x008fe20000800000 */
[----:B------:R1:W2:Y:S01]  /*113d0*/  MUFU.TANH R18, R4 ;  /* 0x0000000400127308 */ /* 0x0002a20000002400 */
[----:B------:R-:W-:Y:S01]  /*113e0*/  FMNMX.FTZ R2, R21, R3, !PT ;  /* 0x0000000315027209 */ /* 0x000fe20007810000 */
[----:B------:R-:W-:Y:S01]  /*113f0*/  FMUL.FTZ R3, R14, c[0x0][0x320] ;  /* 0x0000c8000e037a20 */ /* 0x000fe20000410000 */
[----:B----4-:R-:W-:Y:S01]  /*11400*/  FSEL R24, R8, -INF , P0 ;  /* 0xff80000008187808 */ /* 0x010fe20000000000 */
[----:B------:R-:W-:Y:S01]  /*11410*/  FMUL.FTZ R6, R15, c[0x0][0x320] ;  /* 0x0000c8000f067a20 */ /* 0x000fe20000410000 */
[----:B------:R-:W-:-:S02]  /*11420*/  FMNMX.FTZ R2, R22, R2, !PT ;  /* 0x0000000216027209 */ /* 0x000fc40007810000 */
[C---:B------:R-:W-:Y:S01]  /*11430*/  ISETP.GT.AND P0, PT, R0.reuse, RZ, PT ;  /* 0x000000ff0000720c */ /* 0x040fe20003f04270 */
[----:B------:R3:W-:Y:S01]  /*11440*/  MUFU.TANH R8, R3 ;  /* 0x0000000300087308 */ /* 0x0007e20000002400 */
[----:B------:R-:W-:Y:S02]  /*11450*/  ISETP.GT.AND P1, PT, R0, 0x1, PT ;  /* 0x000000010000780c */ /* 0x000fe40003f24270 */
[----:B------:R-:W-:Y:S02]  /*11460*/  FMNMX.FTZ R2, R24, R2, !PT ;  /* 0x0000000218027209 */ /* 0x000fe40007810000 */
[----:B------:R-:W-:Y:S02]  /*11470*/  FSEL R10, R29, -INF , P0 ;  /* 0xff8000001d0a7808 */ /* 0x000fe40000000000 */
[----:B------:R-:W-:Y:S01]  /*11480*/  ISETP.GT.AND P0, PT, R0, 0x8, PT ;  /* 0x000000080000780c */ /* 0x000fe20003f04270 */
[----:B-1----:R-:W-:Y:S01]  /*11490*/  FMUL.FTZ R4, R19, c[0x0][0x320] ;  /* 0x0000c80013047a20 */ /* 0x002fe20000410000 */
[----:B------:R-:W-:Y:S01]  /*114a0*/  FSEL R12, R28, -INF , P1 ;  /* 0xff8000001c0c7808 */ /* 0x000fe20000800000 */
[----:B------:R-:W-:Y:S01]  /*114b0*/  MUFU.TANH R6, R6 ;  /* 0x0000000600067308 */ /* 0x000fe20000002400 */
[----:B------:R-:W-:-:S02]  /*114c0*/  ISETP.GT.AND P1, PT, R0, 0x9, PT ;  /* 0x000000090000780c */ /* 0x000fc40003f24270 */
[----:B------:R-:W-:Y:S02]  /*114d0*/  FSEL R13, R23, -INF , P0 ;  /* 0xff800000170d7808 */ /* 0x000fe40000000000 */
[----:B------:R-:W-:Y:S02]  /*114e0*/  ISETP.GT.AND P0, PT, R0, 0x10, PT ;  /* 0x000000100000780c */ /* 0x000fe40003f04270 */
[----:B---3--:R-:W-:Y:S01]  /*114f0*/  FMNMX.FTZ R3, R10, R12, !PT ;  /* 0x0000000c0a037209 */ /* 0x008fe20007810000 */
[----:B------:R1:W3:Y:S01]  /*11500*/  MUFU.TANH R17, R4 ;  /* 0x0000000400117308 */ /* 0x0002e20000002400 */
[----:B------:R-:W-:Y:S02]  /*11510*/  FSEL R14, R20, -INF , P1 ;  /* 0xff800000140e7808 */ /* 0x000fe40000800000 */
[----:B------:R-:W-:Y:S02]  /*11520*/  FMNMX.FTZ R3, R13, R3, !PT ;  /* 0x000000030d037209 */ /* 0x000fe40007810000 */
[----:B------:R-:W-:-:S02]  /*11530*/  ISETP.GT.AND P2, PT, R0, 0x11, PT ;  /* 0x000000110000780c */ /* 0x000fc40003f44270 */
[----:B--2---:R-:W-:Y:S02]  /*11540*/  FSEL R20, R18, -INF , P0 ;  /* 0xff80000012147808 */ /* 0x004fe40000000000 */
[----:B------:R-:W-:Y:S02]  /*11550*/  FMNMX.FTZ R3, R14, R3, !PT ;  /* 0x000000030e037209 */ /* 0x000fe40007810000 */
[----:B------:R-:W-:Y:S02]  /*11560*/  ISETP.GT.AND P1, PT, R0, 0x18, PT ;  /* 0x000000180000780c */ /* 0x000fe40003f24270 */
[----:B------:R-:W-:Y:S02]  /*11570*/  FMNMX.FTZ R3, R20, R3, !PT ;  /* 0x0000000314037209 */ /* 0x000fe40007810000 */
[----:B------:R-:W-:Y:S01]  /*11580*/  ISETP.GT.AND P0, PT, R0, 0x19, PT ;  /* 0x000000190000780c */ /* 0x000fe20003f04270 */
[----:B-1----:R-:W1:Y:S01]  /*11590*/  SHFL.BFLY PT, R4, R2, 0x2, 0x1f ;  /* 0x0c401f0002047f89 */ /* 0x002e6200000e0000 */
[----:B---3--:R-:W-:-:S02]  /*115a0*/  FSEL R23, R17, -INF , P2 ;  /* 0xff80000011177808 */ /* 0x008fc40001000000 */
[----:B------:R-:W-:Y:S02]  /*115b0*/  FSEL R25, R8, -INF , P1 ;  /* 0xff80000008197808 */ /* 0x000fe40000800000 */
[----:B------:R-:W-:Y:S02]  /*115c0*/  FMNMX.FTZ R0, R23, R3, !PT ;  /* 0x0000000317007209 */ /* 0x000fe40007810000 */
[----:B------:R-:W-:Y:S02]  /*115d0*/  FSEL R26, R6, -INF , P0 ;  /* 0xff800000061a7808 */ /* 0x000fe40000000000 */
[----:B------:R-:W-:Y:S02]  /*115e0*/  FMNMX.FTZ R3, R25, R0, !PT ;  /* 0x0000000019037209 */ /* 0x000fe40007810000 */
[----:B------:R-:W-:Y:S02]  /*115f0*/  ISETP.GT.AND P0, PT, R108, R212, PT ;  /* 0x000000d46c00720c */ /* 0x000fe40003f04270 */
[----:B------:R-:W-:-:S02]  /*11600*/  LOP3.LUT P2, RZ, R216, 0x1, RZ, 0xc0, !PT ;  /* 0x00000001d8ff7812 */ /* 0x000fc4000784c0ff */
[----:B-1----:R-:W-:Y:S02]  /*11610*/  FMNMX.FTZ R0, R2, R4, !PT ;  /* 0x0000000402007209 */ /* 0x002fe40007810000 */
[----:B------:R-:W-:-:S07]  /*11620*/  FMNMX.FTZ R2, R26, R3, !PT ;  /* 0x000000031a027209 */ /* 0x000fce0007810000 */
[----:B------:R-:W-:Y:S01]  /*11630*/  @P0 SHF.R.S32.HI R6, RZ, 0x1f, R204 ;  /* 0x0000001fff060819 */ /* 0x000fe200000114cc */
[----:B------:R-:W1:Y:S04]  /*11640*/  SHFL.BFLY PT, R3, R0, 0x1, 0x1f ;  /* 0x0c201f0000037f89 */ /* 0x000e6800000e0000 */
[----:B------:R-:W2:Y:S01]  /*11650*/  SHFL.BFLY PT, R4, R2, 0x2, 0x1f ;  /* 0x0c401f0002047f89 */ /* 0x000ea200000e0000 */
[----:B-1----:R-:W-:Y:S02]  /*11660*/  FMNMX.FTZ R133, R0, R3, !PT ;  /* 0x0000000300857209 */ /* 0x002fe40007810000 */
[----:B--2---:R-:W-:-:S03]  /*11670*/  FMNMX.FTZ R0, R2, R4, !PT ;  /* 0x0000000402007209 */ /* 0x004fc60007810000 */
[C---:B------:R-:W-:Y:S01]  /*11680*/  FMUL.FTZ R2, R133.reuse, c[0x0][0x2d0] ;  /* 0x0000b40085027a20 */ /* 0x040fe20000410000 */
[----:B------:R-:W-:Y:S01]  /*11690*/  FSETP.NEU.FTZ.AND P1, PT, R133, -INF , PT ;  /* 0xff8000008500780b */ /* 0x000fe20003f3d000 */
[----:B------:R-:W1:Y:S03]  /*116a0*/  SHFL.BFLY PT, R8, R0, 0x1, 0x1f ;  /* 0x0c201f0000087f89 */ /* 0x000e6600000e0000 */
[----:B------:R-:W-:-:S05]  /*116b0*/  FSEL R2, R2, RZ, P1 ;  /* 0x000000ff02027208 */ /* 0x000fca0000800000 */
[--C-:B------:R-:W-:Y:S02]  /*116c0*/  FFMA.FTZ R3, R5, c[0x0][0x2d0], -R2.reuse ;  /* 0x0000b40005037a23 */ /* 0x100fe40000010802 */
[----:B------:R-:W-:Y:S02]  /*116d0*/  @P0 IMAD.WIDE.U32 R4, R204, c[0x0][0x1e0], RZ ;  /* 0x00007800cc040a25 */ /* 0x000fe400078e00ff */
[----:B------:R2:W-:Y:S02]  /*116e0*/  MUFU.EX2 R209, R3 ;  /* 0x0000000300d17308 */ /* 0x0005e40000000800 */
[----:B------:R-:W-:-:S06]  /*116f0*/  FFMA.FTZ R7, R7, c[0x0][0x2d0], -R2 ;  /* 0x0000b40007077a23 */ /* 0x000fcc0000010802 */
[----:B------:R3:W-:Y:S01]  /*11700*/  MUFU.EX2 R208, R7 ;  /* 0x0000000700d07308 */ /* 0x0007e20000000800 */
[----:B-1----:R-:W-:Y:S01]  /*11710*/  FMNMX.FTZ R132, R0, R8, !PT ;  /* 0x0000000800847209 */ /* 0x002fe20007810000 */
[----:B------:R-:W-:Y:S02]  /*11720*/  FFMA.FTZ R0, R11, c[0x0][0x2d0], -R2 ;  /* 0x0000b4000b007a23 */ /* 0x000fe40000010802 */
[----:B--2---:R-:W-:-:S04]  /*11730*/  @P0 IMAD R3, R6, c[0x0][0x1e0], RZ ;  /* 0x0000780006030a24 */ /* 0x004fc800078e02ff */
[----:B------:R1:W-:Y:S01]  /*11740*/  MUFU.EX2 R206, R0 ;  /* 0x0000000000ce7308 */ /* 0x0003e20000000800 */
[----:B------:R-:W-:Y:S01]  /*11750*/  @P0 IMAD R6, R204, c[0x0][0x1e4], R3 ;  /* 0x00007900cc060a24 */ /* 0x000fe200078e0203 */
[----:B------:R-:W-:Y:S01]  /*11760*/  @P0 LEA R3, P1, R4, R218, 0x5 ;  /* 0x000000da04030211 */ /* 0x000fe200078228ff */
[----:B---3--:R-:W-:Y:S02]  /*11770*/  FFMA.FTZ R7, R9, c[0x0][0x2d0], -R2 ;  /* 0x0000b40009077a23 */ /* 0x008fe40000010802 */
[----:B------:R-:W-:-:S03]  /*11780*/  @P0 IMAD.IADD R6, R5, 0x1, R6 ;  /* 0x0000000105060824 */ /* 0x000fc600078e0206 */
[----:B------:R-:W2:Y:S02]  /*11790*/  MUFU.EX2 R207, R7 ;  /* 0x0000000700cf7308 */ /* 0x000ea40000000800 */
[----:B------:R-:W-:Y:S02]  /*117a0*/  @P0 LEA.HI.X R6, R4, R222, R6, 0x5, P1 ;  /* 0x000000de04060211 */ /* 0x000fe400008f2c06 */
[----:B------:R-:W-:Y:S01]  /*117b0*/  @P0 LEA R4, P1, R3, c[0x0][0x1c8], 0x1 ;  /* 0x0000720003040a11 */ /* 0x000fe200078208ff */
[----:B-1----:R-:W-:-:S03]  /*117c0*/  FMUL.FTZ R0, R132, c[0x0][0x2d0] ;  /* 0x0000b40084007a20 */ /* 0x002fc60000410000 */
[----:B------:R-:W-:Y:S01]  /*117d0*/  @P0 LEA.HI.X R5, R3, c[0x0][0x1cc], R6, 0x1, P1 ;  /* 0x0000730003050a11 */ /* 0x000fe200008f0c06 */
[----:B------:R-:W-:Y:S01]  /*117e0*/  FFMA.FTZ R3, R16, c[0x0][0x2d0], -R2 ;  /* 0x0000b40010037a23 */ /* 0x000fe20000010802 */
[----:B------:R-:W-:-:S03]  /*117f0*/  FSETP.NEU.FTZ.AND P1, PT, R132, -INF , PT ;  /* 0xff8000008400780b */ /* 0x000fc60003f3d000 */
[----:B------:R1:W-:Y:S01]  /*11800*/  MUFU.EX2 R205, R3 ;  /* 0x0000000300cd7308 */ /* 0x0003e20000000800 */
[----:B------:R-:W-:Y:S01]  /*11810*/  FSEL R0, R0, RZ, P1 ;  /* 0x000000ff00007208 */ /* 0x000fe20000800000 */
[----:B------:R3:W-:Y:S01]  /*11820*/  @P0 LDGSTS.E.BYPASS.LTC128B.128 [R203+0xc080], [R4.64], !P2 ;  /* 0x0c08000004cb0fae */ /* 0x0007e2000d101d46 */
[----:B--2---:R-:W-:-:S03]  /*11830*/  F2FP.BF16.PACK_AB R6, R206, R207 ;  /* 0x000000cfce06723e */ /* 0x004fc600000010ff */
[----:B------:R3:W-:Y:S04]  /*11840*/  @P0 LDGSTS.E.BYPASS.LTC128B.128 [R203+0xd080], [R4.64+0x80], !P6 ;  /* 0x0d08008004cb0fae */ /* 0x0007e8000f101d46 */
[----:B------:R3:W-:Y:S04]  /*11850*/  @P0 LDGSTS.E.BYPASS.LTC128B.128 [R203+0xe080], [R4.64+0x100], !P5 ;  /* 0x0e08010004cb0fae */ /* 0x0007e8000e901d46 */
[----:B------:R3:W-:Y:S01]  /*11860*/  @P0 LDGSTS.E.BYPASS.LTC128B.128 [R203+0xf080], [R4.64+0x180], !P4 ;  /* 0x0f08018004cb0fae */ /* 0x0007e2000e101d46 */
[----:B-1----:R-:W-:-:S03]  /*11870*/  FFMA.FTZ R3, R10, c[0x0][0x2d0], -R0 ;  /* 0x0000b4000a037a23 */ /* 0x002fc60000010800 */
[----:B------:R-:W1:Y:S01]  /*11880*/  LDSM.16.MT88.4 R16, [R188] ;  /* 0x00000000bc10783b */ /* 0x000e620000004200 */
[----:B------:R2:W-:Y:S03]  /*11890*/  MUFU.EX2 R198, R3 ;  /* 0x0000000300c67308 */ /* 0x0005e60000000800 */
[----:B------:R-:W-:Y:S04]  /*118a0*/  LDSM.16.MT88.4 R156, [R188+0x800] ;  /* 0x00080000bc9c783b */ /* 0x000fe80000004200 */
[----:B------:R-:W-:Y:S04]  /*118b0*/  LDSM.16.MT88.4 R28, [R190+0x800] ;  /* 0x00080000be1c783b */ /* 0x000fe80000004200 */
[----:B------:R-:W-:Y:S04]  /*118c0*/  LDSM.16.MT88.4 R32, [R189] ;  /* 0x00000000bd20783b */ /* 0x000fe80000004200 */
[----:B------:R-:W4:Y:S01]  /*118d0*/  LDSM.16.MT88.4 R76, [R189+0x1000] ;  /* 0x00100000bd4c783b */ /* 0x000f220000004200 */
[----:B--2---:R-:W-:-:S03]  /*118e0*/  FFMA.FTZ R3, R12, c[0x0][0x2d0], -R0 ;  /* 0x0000b4000c037a23 */ /* 0x004fc60000010800 */
[----:B------:R-:W2:Y:S01]  /*118f0*/  LDSM.16.MT88.4 R92, [R188+0x2000] ;  /* 0x00200000bc5c783b */ /* 0x000ea20000004200 */
[----:B------:R1:W1:Y:S01]  /*11900*/  MUFU.EX2 R196, R3 ;  /* 0x0000000300c47308 */ /* 0x0002620000000800 */
[----:B---3--:R-:W-:Y:S02]  /*11910*/  F2FP.BF16.PACK_AB R4, R208, R209 ;  /* 0x000000d1d004723e */ /* 0x008fe400000010ff */
[----:B------:R-:W3:Y:S04]  /*11920*/  LDSM.16.MT88.4 R60, [R188+0x3000] ;  /* 0x00300000bc3c783b */ /* 0x000ee80000004200 */
[----:B------:R-:W-:Y:S04]  /*11930*/  LDSM.16.MT88.4 R40, [R189+0x800] ;  /* 0x00080000bd28783b */ /* 0x000fe80000004200 */
[----:B-----5:R-:W-:Y:S04]  /*11940*/  LDSM.16.MT88.4 R108, [R189+0x1800] ;  /* 0x00180000bd6c783b */ /* 0x020fe80000004200 */
[----:B------:R-:W2:Y:S01]  /*11950*/  LDSM.16.MT88.4 R44, [R187+0x1000] ;  /* 0x00100000bb2c783b */ /* 0x000ea20000004200 */
[----:B-1----:R-:W-:Y:S01]  /*11960*/  FFMA.FTZ R3, R13, c[0x0][0x2d0], -R0 ;  /* 0x0000b4000d037a23 */ /* 0x002fe20000010800 */
[----:B------:R-:W-:-:S02]  /*11970*/  F2FP.BF16.PACK_AB R5, R196, R198 ;  /* 0x000000c6c405723e */ /* 0x000fc400000010ff */
[----:B------:R-:W-:Y:S01]  /*11980*/  LDSM.16.MT88.4 R8, [R187] ;  /* 0x00000000bb08783b */ /* 0x000fe20000004200 */
[----:B------:R1:W-:Y:S03]  /*11990*/  MUFU.EX2 R197, R3 ;  /* 0x0000000300c57308 */ /* 0x0003e60000000800 */
[----:B------:R-:W-:Y:S04]  /*119a0*/  LDSM.16.MT88.4 R48, [R188+0x1000] ;  /* 0x00100000bc30783b */ /* 0x000fe80000004200 */
[----:B------:R-:W-:Y:S04]  /*119b0*/  LDSM.16.MT88.4 R56, [R190+0x1000] ;  /* 0x00100000be38783b */ /* 0x000fe80000004200 */
[----:B------:R-:W-:Y:S04]  /*119c0*/  LDSM.16.MT88.4 R84, [R187+0x2000] ;  /* 0x00200000bb54783b */ /* 0x000fe80000004200 */
[----:B------:R-:W-:Y:S01]  /*119d0*/  LDSM.16.MT88.4 R100, [R190+0x2000] ;  /* 0x00200000be64783b */ /* 0x000fe20000004200 */
[----:B-1----:R-:W-:-:S03]  /*119e0*/  FFMA.FTZ R3, R14, c[0x0][0x2d0], -R0 ;  /* 0x0000b4000e037a23 */ /* 0x002fc60000010800 */
[----:B------:R-:W1:Y:S01]  /*119f0*/  LDSM.16.MT88.4 R12, [R190] ;  /* 0x00000000be0c783b */ /* 0x000e620000004200 */
[----:B------:R2:W2:Y:S03]  /*11a00*/  MUFU.EX2 R199, R3 ;  /* 0x0000000300c77308 */ /* 0x0004a60000000800 */
[----:B------:R-:W-:Y:S04]  /*11a10*/  LDSM.16.MT88.4 R116, [R188+0x2800] ;  /* 0x00280000bc74783b */ /* 0x000fe80000004200 */
[----:B------:R-:W-:Y:S04]  /*11a20*/  LDSM.16.MT88.4 R96, [R189+0x2000] ;  /* 0x00200000bd60783b */ /* 0x000fe80000004200 */
[----:B------:R-:W-:Y:S04]  /*11a30*/  LDSM.16.MT88.4 R72, [R187+0x3000] ;  /* 0x00300000bb48783b */ /* 0x000fe80000004200 */
[----:B------:R-:W-:Y:S01]  /*11a40*/  LDSM.16.MT88.4 R68, [R188+0x1800] ;  /* 0x00180000bc44783b */ /* 0x000fe20000004200 */
[----:B--2---:R-:W-:Y:S01]  /*11a50*/  FFMA.FTZ R3, R21, c[0x0][0x2d0], -R2 ;  /* 0x0000b40015037a23 */ /* 0x004fe20000010802 */
[----:B------:R-:W-:-:S02]  /*11a60*/  F2FP.BF16.PACK_AB R7, R199, R197 ;  /* 0x000000c5c707723e */ /* 0x000fc400000010ff */
[----:B------:R-:W-:Y:S01]  /*11a70*/  LDSM.16.MT88.4 R148, [R187+0x800] ;  /* 0x00080000bb94783b */ /* 0x000fe20000004200 */
[----:B------:R2:W2:Y:S03]  /*11a80*/  MUFU.EX2 R201, R3 ;  /* 0x0000000300c97308 */ /* 0x0004a60000000800 */
[----:B------:R-:W-:Y:S01]  /*11a90*/  LDSM.16.MT88.4 R104, [R190+0x1800] ;  /* 0x00180000be68783b */ /* 0x000fe20000004200 */
[C---:B------:R-:W-:Y:S03]  /*11aa0*/  HMMA.16816.F32.BF16 R152, R4.reuse, R16, RZ ;  /* 0x000000100498723c */ /* 0x040fe600000418ff */
[----:B------:R-:W-:Y:S04]  /*11ab0*/  LDSM.16.MT88.4 R112, [R187+0x2800] ;  /* 0x00280000bb70783b */ /* 0x000fe80000004200 */
[----:B------:R-:W-:Y:S01]  /*11ac0*/  LDSM.16.MT88.4 R120, [R190+0x3800] ;  /* 0x00380000be78783b */ /* 0x000fe20000004200 */
[----:B------:R-:W-:Y:S03]  /*11ad0*/  HMMA.16816.F32.BF16 R16, R4, R18, RZ ;  /* 0x000000120410723c */ /* 0x000fe600000418ff */
[----:B------:R-:W0:Y:S01]  /*11ae0*/  LDGDEPBAR ;  /* 0x00000000000079af */ /* 0x000e220000000000 */
[--C-:B--2---:R-:W-:Y:S01]  /*11af0*/  FFMA.FTZ R3, R22, c[0x0][0x2d0], -R2.reuse ;  /* 0x0000b40016037a23 */ /* 0x104fe20000010802 */
[----:B------:R-:W-:Y:S01]  /*11b00*/  F2FP.BF16.PACK_AB R128, R201, R205 ;  /* 0x000000cdc980723e */ /* 0x000fe200000010ff */
[----:B------:R-:W-:-:S02]  /*11b10*/  FFMA.FTZ R2, R24, c[0x0][0x2d0], -R2 ;  /* 0x0000b40018027a23 */ /* 0x000fc40000010802 */
[----:B------:R2:W-:Y:S01]  /*11b20*/  MUFU.EX2 R202, R3 ;  /* 0x0000000300ca7308 */ /* 0x0005e20000000800 */
[C---:B----4-:R-:W-:Y:S07]  /*11b30*/  HMMA.16816.F32.BF16 R64, R4.reuse, R76, RZ ;  /* 0x0000004c0440723c */ /* 0x050fee00000418ff */
[----:B------:R4:W1:Y:S01]  /*11b40*/  MUFU.EX2 R200, R2 ;  /* 0x0000000200c87308 */ /* 0x0008620000000800 */
[----:B------:R-:W-:Y:S01]  /*11b50*/  HMMA.16816.F32.BF16 R76, R4, R78, RZ ;  /* 0x0000004e044c723c */ /* 0x000fe200000418ff */
[----:B--2---:R-:W-:-:S07]  /*11b60*/  FADD.FTZ R3, R209, R208 ;  /* 0x000000d0d1037221 */ /* 0x004fce0000010000 */
[----:B------:R-:W-:Y:S01]  /*11b70*/  HMMA.16816.F32.BF16 R88, R4, R92, RZ ;  /* 0x0000005c0458723c */ /* 0x000fe200000418ff */
[----:B------:R-:W-:Y:S02]  /*11b80*/  FADD.FTZ R3, R207, R3 ;  /* 0x00000003cf037221 */ /* 0x000fe40000010000 */
[----:B----4-:R-:W-:Y:S01]  /*11b90*/  FFMA.FTZ R2, R20, c[0x0][0x2d0], -R0 ;  /* 0x0000b40014027a23 */ /* 0x010fe20000010800 */
[----:B-1----:R-:W-:-:S04]  /*11ba0*/  F2FP.BF16.PACK_AB R130, R200, R202 ;  /* 0x000000cac882723e */ /* 0x002fc800000010ff */
[----:B---3--:R-:W-:Y:S01]  /*11bb0*/  HMMA.16816.F32.BF16 R176, R4, R60, RZ ;  /* 0x0000003c04b0723c */ /* 0x008fe200000418ff */
[----:B------:R-:W-:Y:S01]  /*11bc0*/  FADD.FTZ R3, R206, R3 ;  /* 0x00000003ce037221 */ /* 0x000fe20000010000 */
[----:B------:R1:W-:Y:S03]  /*11bd0*/  MUFU.EX2 R135, R2 ;  /* 0x0000000200877308 */ /* 0x0003e60000000800 */
[----:B------:R-:W-:-:S03]  /*11be0*/  FADD.FTZ R3, R205, R3 ;  /* 0x00000003cd037221 */ /* 0x000fc60000010000 */
[C---:B------:R-:W-:Y:S08]  /*11bf0*/  HMMA.16816.F32.BF16 R180, R4.reuse, R62, RZ ;  /* 0x0000003e04b4723c */ /* 0x040ff000000418ff */
[----:B------:R-:W-:Y:S01]  /*11c00*/  HMMA.16816.F32.BF16 R36, R4, R44, RZ ;  /* 0x0000002c0424723c */ /* 0x000fe200000418ff */
[----:B-1----:R-:W-:-:S04]  /*11c10*/  FFMA.FTZ R2, R23, c[0x0][0x2d0], -R0 ;  /* 0x0000b40017027a23 */ /* 0x002fc80000010800 */
[----:B------:R1:W2:Y:S03]  /*11c20*/  MUFU.EX2 R143, R2 ;  /* 0x00000002008f7308 */ /* 0x0002a60000000800 */
[C---:B------:R-:W-:Y:S08]  /*11c30*/  HMMA.16816.F32.BF16 R20, R4.reuse, R12, RZ ;  /* 0x0000000c0414723c */ /* 0x040ff000000418ff */
[----:B------:R-:W-:Y:S01]  /*11c40*/  HMMA.16816.F32.BF16 R12, R4, R14, RZ ;  /* 0x0000000e040c723c */ /* 0x000fe200000418ff */
[--C-:B-1----:R-:W-:Y:S01]  /*11c50*/  FFMA.FTZ R2, R25, c[0x0][0x2d0], -R0.reuse ;  /* 0x0000b40019027a23 */ /* 0x102fe20000010800 */
[----:B--2---:R-:W-:Y:S01]  /*11c60*/  F2FP.BF16.PACK_AB R129, R143, R135 ;  /* 0x000000878f81723e */ /* 0x004fe200000010ff */
[----:B------:R-:W-:-:S05]  /*11c70*/  FFMA.FTZ R0, R26, c[0x0][0x2d0], -R0 ;  /* 0x0000b4001a007a23 */ /* 0x000fca0000010800 */
[C---:B------:R-:W-:Y:S01]  /*11c80*/  HMMA.16816.F32.BF16 R144, R4.reuse, R8, RZ ;  /* 0x000000080490723c */ /* 0x040fe200000418ff */
[----:B------:R1:W-:Y:S07]  /*11c90*/  MUFU.EX2 R142, R2 ;  /* 0x00000002008e7308 */ /* 0x0003ee0000000800 */
[C---:B------:R-:W-:Y:S01]  /*11ca0*/  HMMA.16816.F32.BF16 R52, R4.reuse, R56, RZ ;  /* 0x000000380434723c */ /* 0x040fe200000418ff */
[----:B------:R-:W2:Y:S07]  /*11cb0*/  MUFU.EX2 R134, R0 ;  /* 0x0000000000867308 */ /* 0x000eae0000000800 */
[----:B------:R-:W-:Y:S01]  /*11cc0*/  HMMA.16816.F32.BF16 R80, R4, R84, RZ ;  /* 0x000000540450723c */ /* 0x000fe200000418ff */
[----:B-1----:R-:W-:-:S07]  /*11cd0*/  @P3 IMAD.HI.U32 R2, R233, c[0x0][0x2c8], RZ ;  /* 0x0000b200e9023a27 */ /* 0x002fce00078e00ff */
[----:B------:R-:W-:Y:S01]  /*11ce0*/  HMMA.16816.F32.BF16 R124, R4, R100, RZ ;  /* 0x00000064047c723c */ /* 0x000fe200000418ff */
[----:B--2---:R-:W-:Y:S01]  /*11cf0*/  F2FP.BF16.PACK_AB R131, R134, R142 ;  /* 0x0000008e8683723e */ /* 0x004fe200000010ff */
[----:B------:R-:W-:Y:S01]  /*11d00*/  IMAD.MOV.U32 R0, RZ, RZ, R233 ;  /* 0x000000ffff007224 */ /* 0x000fe200078e00e9 */
[----:B------:R-:W-:Y:S01]  /*11d10*/  @P3 SHF.R.U32.HI R0, RZ, c[0x0][0x2cc], R2 ;  /* 0x0000b300ff003a19 */ /* 0x000fe20000011602 */
[----:B------:R-:W-:Y:S01]  /*11d20*/  FADD.FTZ R2, R198, R196 ;  /* 0x000000c4c6027221 */ /* 0x000fe20000010000 */
[----:B------:R-:W-:Y:S02]  /*11d30*/  IADD3 R198, R195, 0x1000, RZ ;  /* 0x00001000c3c67810 */ /* 0x000fe40007ffe0ff */
[----:B------:R-:W-:Y:S01]  /*11d40*/  IADD3 R0, R0, R237, -R238 ;  /* 0x000000ed00007210 */ /* 0x000fe20007ffe8ee */
[----:B------:R-:W-:Y:S01]  /*11d50*/  HMMA.16816.F32.BF16 R152, R128, R156, R152 ;  /* 0x0000009c8098723c */ /* 0x000fe20000041898 */
[----:B------:R-:W-:Y:S01]  /*11d60*/  FADD.FTZ R2, R197, R2 ;  /* 0x00000002c5027221 */ /* 0x000fe20000010000 */
[----:B------:R-:W-:-:S02]  /*11d70*/  IADD3 R197, R195, 0x1800, RZ ;  /* 0x00001800c3c57810 */ /* 0x000fc40007ffe0ff */
[----:B------:R-:W-:Y:S01]  /*11d80*/  IADD3 R196, R195, 0x800, RZ ;  /* 0x00000800c3c47810 */ /* 0x000fe20007ffe0ff */
[----:B------:R-:W-:Y:S01]  /*11d90*/  FADD.FTZ R2, R199, R2 ;  /* 0x00000002c7027221 */ /* 0x000fe20000010000 */
[----:B------:R-:W-:Y:S02]  /*11da0*/  IADD3 R199, R195, 0x2800, RZ ;  /* 0x00002800c3c77810 */ /* 0x000fe40007ffe0ff */
[C---:B------:R-:W-:Y:S01]  /*11db0*/  HMMA.16816.F32.BF16 R156, R128.reuse, R158, R16 ;  /* 0x0000009e809c723c */ /* 0x040fe20000041810 */
[----:B------:R-:W1:Y:S07]  /*11dc0*/  LDSM.16.MT88.4 R16, [R190+0x3000] ;  /* 0x00300000be10783b */ /* 0x000e6e0000004200 */
[C---:B------:R-:W-:Y:S01]  /*11dd0*/  HMMA.16816.F32.BF16 R24, R128.reuse, R30, R12 ;  /* 0x0000001e8018723c */ /* 0x040fe2000004180c */
[----:B------:R-:W2:Y:S07]  /*11de0*/  LDSM.16.MT88.4 R12, [R189+0x3000] ;  /* 0x00300000bd0c783b */ /* 0x000eae0000004200 */
[----:B------:R-:W-:Y:S08]  /*11df0*/  HMMA.16816.F32.BF16 R20, R128, R28, R20 ;  /* 0x0000001c8014723c */ /* 0x000ff00000041814 */
[C---:B------:R-:W-:Y:S08]  /*11e00*/  HMMA.16816.F32.BF16 R28, R4.reuse, R32, RZ ;  /* 0x00000020041c723c */ /* 0x040ff000000418ff */
[----:B------:R-:W-:Y:S08]  /*11e10*/  HMMA.16816.F32.BF16 R32, R4, R34, RZ ;  /* 0x000000220420723c */ /* 0x000ff000000418ff */
[C---:B------:R-:W-:Y:S08]  /*11e20*/  HMMA.16816.F32.BF16 R60, R128.reuse, R108, R64 ;  /* 0x0000006c803c723c */ /* 0x040ff00000041840 */
[C---:B------:R-:W-:Y:S08]  /*11e30*/  HMMA.16816.F32.BF16 R28, R128.reuse, R40, R28 ;  /* 0x00000028801c723c */ /* 0x040ff0000004181c */
[----:B------:R-:W-:Y:S08]  /*11e40*/  HMMA.16816.F32.BF16 R32, R128, R42, R32 ;  /* 0x0000002a8020723c */ /* 0x000ff00000041820 */
[----:B------:R-:W-:Y:S08]  /*11e50*/  HMMA.16816.F32.BF16 R40, R4, R46, RZ ;  /* 0x0000002e0428723c */ /* 0x000ff000000418ff */
[----:B------:R-:W-:Y:S08]  /*11e60*/  HMMA.16816.F32.BF16 R64, R128, R110, R76 ;  /* 0x0000006e8040723c */ /* 0x000ff0000004184c */
[C---:B------:R-:W-:Y:S08]  /*11e70*/  HMMA.16816.F32.BF16 R44, R4.reuse, R48, RZ ;  /* 0x00000030042c723c */ /* 0x040ff000000418ff */
[C---:B-1----:R-:W-:Y:S08]  /*11e80*/  HMMA.16816.F32.BF16 R224, R4.reuse, R16, RZ ;  /* 0x0000001004e0723c */ /* 0x042ff000000418ff */
[----:B--2---:R-:W-:Y:S08]  /*11e90*/  HMMA.16816.F32.BF16 R228, R4, R12, RZ ;  /* 0x0000000c04e4723c */ /* 0x004ff000000418ff */
[----:B------:R-:W-:Y:S01]  /*11ea0*/  HMMA.16816.F32.BF16 R76, R128, R116, R88 ;  /* 0x00000074804c723c */ /* 0x000fe20000041858 */
[----:B------:R-:W1:Y:S07]  /*11eb0*/  LDSM.16.MT88.4 R88, [R190+0x2800] ;  /* 0x00280000be58783b */ /* 0x000e6e0000004200 */
[C---:B------:R-:W-:Y:S08]  /*11ec0*/  HMMA.16816.F32.BF16 R8, R4.reuse, R10, RZ ;  /* 0x0000000a0408723c */ /* 0x040ff000000418ff */
[C---:B------:R-:W-:Y:S08]  /*11ed0*/  HMMA.16816.F32.BF16 R48, R4.reuse, R50, RZ ;  /* 0x000000320430723c */ /* 0x040ff000000418ff */
        /* <DEDUP_REMOVED lines=13> */
[C---:B------:R-:W-:Y:S08]  /*11fb0*/  HMMA.16816.F32.BF16 R48, R128.reuse, R70, R48 ;  /* 0x000000468030723c */ /* 0x040ff00000041830 */
[C---:B------:R-:W-:Y:S08]  /*11fc0*/  HMMA.16816.F32.BF16 R144, R128.reuse, R148, R144 ;  /* 0x000000948090723c */ /* 0x040ff00000041890 */
[C---:B------:R-:W-:Y:S08]  /*11fd0*/  HMMA.16816.F32.BF16 R52, R128.reuse, R104, R52 ;  /* 0x000000688034723c */ /* 0x040ff00000041834 */
[C---:B------:R-:W-:Y:S01]  /*11fe0*/  HMMA.16816.F32.BF16 R56, R128.reuse, R106, R56 ;  /* 0x0000006a8038723c */ /* 0x040fe20000041838 */
[----:B------:R-:W3:Y:S07]  /*11ff0*/  LDSM.16.MT88.4 R104, [R187+0x3800] ;  /* 0x00380000bb68783b */ /* 0x000eee0000004200 */
[C---:B------:R-:W-:Y:S08]  /*12000*/  HMMA.16816.F32.BF16 R68, R128.reuse, R112, R80 ;  /* 0x000000708044723c */ /* 0x040ff00000041850 */
[C---:B------:R-:W-:Y:S01]  /*12010*/  HMMA.16816.F32.BF16 R72, R128.reuse, R114, R84 ;  /* 0x000000728048723c */ /* 0x040fe20000041854 */
[----:B------:R-:W4:Y:S07]  /*12020*/  LDSM.16.MT88.4 R112, [R188+0x3800] ;  /* 0x00380000bc70783b */ /* 0x000f2e0000004200 */
[C---:B------:R-:W-:Y:S01]  /*12030*/  HMMA.16816.F32.BF16 R148, R128.reuse, R150, R8 ;  /* 0x000000968094723c */ /* 0x040fe20000041808 */
[----:B------:R-:W3:Y:S07]  /*12040*/  LDSM.16.MT88.4 R8, [R187+0x1800] ;  /* 0x00180000bb08783b */ /* 0x000eee0000004200 */
[C---:B-1----:R-:W-:Y:S08]  /*12050*/  HMMA.16816.F32.BF16 R84, R128.reuse, R88, R124 ;  /* 0x000000588054723c */ /* 0x042ff0000004187c */
[C---:B--2---:R-:W-:Y:S07]  /*12060*/  HMMA.16816.F32.BF16 R124, R128.reuse, R4, R228 ;  /* 0x00000004807c723c */ /* 0x044fee00000418e4 */
[----:B------:R-:W-:Y:S01]  /*12070*/  SHF.R.S32.HI R4, RZ, 0x1f, R0 ;  /* 0x0000001fff047819 */ /* 0x000fe20000011400 */
[----:B------:R-:W-:Y:S03]  /*12080*/  HMMA.16816.F32.BF16 R80, R128, R118, R92 ;  /* 0x000000768050723c */ /* 0x000fe6000004185c */
[----:B------:R-:W-:Y:S01]  /*12090*/  LEA.HI R4, R4, R0, RZ, 0x5 ;  /* 0x0000000004047211 */ /* 0x000fe200078f28ff */
[----:B------:R-:W-:-:S02]  /*120a0*/  FADD.FTZ R0, R135, R2 ;  /* 0x0000000287007221 */ /* 0x000fc40000010000 */
[----:B------:R-:W-:Y:S01]  /*120b0*/  FADD.FTZ R2, R201, R3 ;  /* 0x00000003c9027221 */ /* 0x000fe20000010000 */
[----:B------:R-:W-:Y:S01]  /*120c0*/  SHF.R.S32.HI R3, RZ, 0x5, R4 ;  /* 0x00000005ff037819 */ /* 0x000fe20000011404 */
[----:B------:R-:W-:Y:S01]  /*120d0*/  FADD.FTZ R0, R143, R0 ;  /* 0x000000008f007221 */ /* 0x000fe20000010000 */
[C---:B------:R-:W-:Y:S01]  /*120e0*/  HMMA.16816.F32.BF16 R88, R128.reuse, R90, R100 ;  /* 0x0000005a8058723c */ /* 0x040fe20000041864 */
[----:B------:R-:W-:Y:S01]  /*120f0*/  FADD.FTZ R2, R202, R2 ;  /* 0x00000002ca027221 */ /* 0x000fe20000010000 */
[----:B------:R-:W-:Y:S01]  /*12100*/  IMNMX R210, R212, R3, !PT ;  /* 0x00000003d4d27217 */ /* 0x000fe20007800200 */
[----:B------:R-:W-:Y:S01]  /*12110*/  FADD.FTZ R0, R142, R0 ;  /* 0x000000008e007221 */ /* 0x000fe20000010000 */
[C---:B------:R-:W-:Y:S01]  /*12120*/  IADD3 R202, R195.reuse, 0x3000, RZ ;  /* 0x00003000c3ca7810 */ /* 0x040fe20007ffe0ff */
[----:B------:R-:W-:Y:S01]  /*12130*/  FADD.FTZ R209, R200, R2 ;  /* 0x00000002c8d17221 */ /* 0x000fe20000010000 */
[----:B------:R-:W-:Y:S01]  /*12140*/  ISETP.GE.AND P0, PT, R204, R210, PT ;  /* 0x000000d2cc00720c */ /* 0x000fe20003f06270 */
[----:B------:R-:W-:Y:S01]  /*12150*/  FADD.FTZ R208, R134, R0 ;  /* 0x0000000086d07221 */ /* 0x000fe20000010000 */
[----:B------:R-:W-:Y:S01]  /*12160*/  HMMA.16816.F32.BF16 R92, R128, R96, R160 ;  /* 0x00000060805c723c */ /* 0x000fe200000418a0 */
[----:B------:R-:W-:-:S02]  /*12170*/  IADD3 R201, R195, 0x3800, RZ ;  /* 0x00003800c3c97810 */ /* 0x000fc40007ffe0ff */
[----:B------:R-:W-:-:S05]  /*12180*/  IADD3 R200, R195, 0x2000, RZ ;  /* 0x00002000c3c87810 */ /* 0x000fca0007ffe0ff */
[C---:B---3--:R-:W-:Y:S08]  /*12190*/  HMMA.16816.F32.BF16 R100, R128.reuse, R104, R168 ;  /* 0x000000688064723c */ /* 0x048ff000000418a8 */
[C---:B----4-:R-:W-:Y:S08]  /*121a0*/  HMMA.16816.F32.BF16 R108, R128.reuse, R112, R176 ;  /* 0x00000070806c723c */ /* 0x050ff000000418b0 */
[C---:B------:R-:W-:Y:S08]  /*121b0*/  HMMA.16816.F32.BF16 R116, R128.reuse, R120, R224 ;  /* 0x000000788074723c */ /* 0x040ff000000418e0 */
[C---:B------:R-:W-:Y:S08]  /*121c0*/  HMMA.16816.F32.BF16 R36, R128.reuse, R8, R36 ;  /* 0x000000088024723c */ /* 0x040ff00000041824 */
        /* <DEDUP_REMOVED lines=8> */
[----:B------:R-:W-:Y:S02]  /*12250*/  MOV R134, R132 ;  /* 0x0000008400867202 */ /* 0x000fe40000000f00 */
[----:B------:R-:W-:-:S02]  /*12260*/  MOV R3, R133 ;  /* 0x0000008500037202 */ /* 0x000fc40000000f00 */
[----:B------:R-:W-:-:S07]  /*12270*/  MOV R180, R204 ;  /* 0x000000cc00b47202 */ /* 0x000fce0000000f00 */
.L_x_1104:
[----:B------:R-:W-:Y:S04]  /*12280*/  DEPBAR.LE SB0, 0x0 ;  /* 0x000080000000791a */ /* 0x000fe80000000000 */
[----:B------:R-:W-:Y:S01]  /*12290*/  WARPSYNC 0xffffffff ;  /* 0xffffffff00007948 */ /* 0x000fe20003800000 */
[----:B------:R-:W-:Y:S01]  /*122a0*/  BAR.SYNC.DEFER_BLOCKING 0x0 ;  /* 0x0000000000007b1d */ /* 0x000fe20000010000 */
[----:B------:R-:W-:Y:S02]  /*122b0*/  ISETP.GT.AND P0, PT, R212, R180, PT ;  /* 0x000000b4d400720c */ /* 0x000fe40003f04270 */
[----:B------:R-:W-:Y:S02]  /*122c0*/  LOP3.LUT P3, RZ, R216, 0x1, RZ, 0xc0, !PT ;  /* 0x00000001d8ff7812 */ /* 0x000fe4000786c0ff */
[C---:B------:R-:W-:Y:S02]  /*122d0*/  IADD3 R204, R180.reuse, -0x1, RZ ;  /* 0xffffffffb4cc7810 */ /* 0x040fe40007ffe0ff */
[----:B------:R-:W-:Y:S04]  /*122e0*/  MOV R181, c[0x0][0x2c4] ;  /* 0x0000b10000b57a02 */ /* 0x000fe80000000f00 */
[----:B------:R-:W-:Y:S03]  /*122f0*/  ISETP.NE.AND P2, PT, R181, 0x1, PT ;  /* 0x00000001b500780c */ /* 0x000fe60003f45270 */
[----:B------:R-:W-:Y:S01]  /*12300*/  @!P0 SHF.R.S32.HI R0, RZ, 0x1f, R180 ;  /* 0x0000001fff008819 */ /* 0x000fe200000114b4 */
[----:B------:R-:W-:Y:S04]  /*12310*/  @!P0 IMAD.WIDE.U32 R132, R180, c[0x0][0x208], RZ ;  /* 0x00008200b4848a25 */ /* 0x000fe800078e00ff */
[----:B------:R-:W-:Y:S04]  /*12320*/  @!P0 IMAD R0, R0, c[0x0][0x208], RZ ;  /* 0x0000820000008a24 */ /* 0x000fe800078e02ff */
[----:B------:R-:W-:Y:S01]  /*12330*/  @!P0 IMAD R2, R180, c[0x0][0x20c], R0 ;  /* 0x00008300b4028a24 */ /* 0x000fe200078e0200 */
[----:B------:R-:W-:Y:S01]  /*12340*/  LDSM.16.M88.4 R16, [R191] ;  /* 0x00000000bf10783b */ /* 0x000fe20000000200 */
[C---:B------:R-:W-:Y:S03]  /*12350*/  @!P0 LEA R0, P1, R132.reuse, R220, 0x5 ;  /* 0x000000dc84008211 */ /* 0x040fe600078228ff */
[----:B------:R-:W-:Y:S04]  /*12360*/  @!P0 IADD3 R2, R133, R2, RZ ;  /* 0x0000000285028210 */ /* 0x000fe80007ffe0ff */
[----:B------:R-:W1:Y:S01]  /*12370*/  LDSM.16.M88.4 R8, [R186] ;  /* 0x00000000ba08783b */ /* 0x000e620000000200 */
[----:B------:R-:W-:Y:S02]  /*12380*/  @!P0 LEA.HI.X R2, R132, R223, R2, 0x5, P1 ;  /* 0x000000df84028211 */ /* 0x000fe400008f2c02 */
[C---:B------:R-:W-:Y:S04]  /*12390*/  @!P0 LEA R132, P1, R0.reuse, c[0x0][0x1f8], 0x1 ;  /* 0x00007e0000848a11 */ /* 0x040fe800078208ff */
[----:B------:R-:W-:Y:S01]  /*123a0*/  @!P0 LEA.HI.X R133, R0, c[0x0][0x1fc], R2, 0x1, P1 ;  /* 0x00007f0000858a11 */ /* 0x000fe200008f0c02 */
[----:B------:R-:W2:Y:S08]  /*123b0*/  LDSM.16.M88.4 R160, [R186+0x800] ;  /* 0x00080000baa0783b */ /* 0x000eb00000000200 */
[----:B------:R-:W-:Y:S08]  /*123c0*/  LDSM.16.M88.4 R164, [R192] ;  /* 0x00000000c0a4783b */ /* 0x000ff00000000200 */
[----:B------:R-:W3:Y:S08]  /*123d0*/  LDSM.16.M88.4 R168, [R195] ;  /* 0x00000000c3a8783b */ /* 0x000ef00000000200 */
[----:B------:R-:W4:Y:S01]  /*123e0*/  LDSM.16.M88.4 R172, [R196] ;  /* 0x00000000c4ac783b */ /* 0x000f220000000200 */
[C---:B-1----:R-:W-:Y:S07]  /*123f0*/  HMMA.16816.F32.BF16 R4, R16.reuse, R8, RZ ;  /* 0x000000081004723c */ /* 0x042fee00000418ff */
[----:B------:R-:W-:Y:S01]  /*12400*/  @!PT LDS RZ, [RZ] ;  /* 0x00000000fffff984 */ /* 0x000fe20000000800 */
[----:B------:R-:W-:Y:S01]  /*12410*/  @!PT LDS RZ, [RZ] ;  /* 0x00000000fffff984 */ /* 0x000fe20000000800 */
[----:B------:R-:W-:Y:S01]  /*12420*/  @!PT LDS RZ, [RZ] ;  /* 0x00000000fffff984 */ /* 0x000fe20000000800 */
[----:B------:R1:W-:Y:S01]  /*12430*/  @!P0 LDGSTS.E.BYPASS.LTC128B.128 [R203+0x8080], [R132.64], !P3 ;  /* 0x0808000084cb8fae */ /* 0x0003e2000d901d46 */
[C---:B------:R-:W-:Y:S07]  /*12440*/  HMMA.16816.F32.BF16 R8, R16.reuse, R10, RZ ;  /* 0x0000000a1008723c */ /* 0x040fee00000418ff */
[----:B------:R1:W-:Y:S01]  /*12450*/  @!P0 LDGSTS.E.BYPASS.LTC128B.128 [R203+0x9080], [R132.64+0x80], !P6 ;  /* 0x0908008084cb8fae */ /* 0x0003e2000f101d46 */
[C---:B--2---:R-:W-:Y:S07]  /*12460*/  HMMA.16816.F32.BF16 R12, R16.reuse, R160, RZ ;  /* 0x000000a0100c723c */ /* 0x044fee00000418ff */
[----:B------:R1:W-:Y:S01]  /*12470*/  @!P0 LDGSTS.E.BYPASS.LTC128B.128 [R203+0xa080], [R132.64+0x100], !P5 ;  /* 0x0a08010084cb8fae */ /* 0x0003e2000e901d46 */
[----:B------:R-:W-:Y:S07]  /*12480*/  HMMA.16816.F32.BF16 R16, R16, R162, RZ ;  /* 0x000000a21010723c */ /* 0x000fee00000418ff */
[----:B------:R1:W-:Y:S01]  /*12490*/  @!P0 LDGSTS.E.BYPASS.LTC128B.128 [R203+0xb080], [R132.64+0x180], !P4 ;  /* 0x0b08018084cb8fae */ /* 0x0003e2000e101d46 */
[C---:B---3--:R-:W-:Y:S07]  /*124a0*/  HMMA.16816.F32.BF16 R4, R164.reuse, R168, R4 ;  /* 0x000000a8a404723c */ /* 0x048fee0000041804 */
[----:B------:R-:W-:Y:S01]  /*124b0*/  LDSM.16.M88.4 R160, [R194] ;  /* 0x00000000c2a0783b */ /* 0x000fe20000000200 */
[C---:B------:R-:W-:Y:S07]  /*124c0*/  HMMA.16816.F32.BF16 R8, R164.reuse, R170, R8 ;  /* 0x000000aaa408723c */ /* 0x040fee0000041808 */
[----:B------:R-:W2:Y:S01]  /*124d0*/  LDSM.16.M88.4 R176, [R185] ;  /* 0x00000000b9b0783b */ /* 0x000ea20000000200 */
[C---:B----4-:R-:W-:Y:S07]  /*124e0*/  HMMA.16816.F32.BF16 R12, R164.reuse, R172, R12 ;  /* 0x000000aca40c723c */ /* 0x050fee000004180c */
[----:B------:R-:W3:Y:S01]  /*124f0*/  LDSM.16.M88.4 R168, [R185+0x800] ;  /* 0x00080000b9a8783b */ /* 0x000ee20000000200 */
[----:B------:R-:W-:Y:S07]  /*12500*/  HMMA.16816.F32.BF16 R16, R164, R174, R16 ;  /* 0x000000aea410723c */ /* 0x000fee0000041810 */
[----:B------:R-:W-:Y:S08]  /*12510*/  LDSM.16.M88.4 R164, [R193] ;  /* 0x00000000c1a4783b */ /* 0x000ff00000000200 */
[----:B------:R-:W4:Y:S08]  /*12520*/  LDSM.16.M88.4 R172, [R184] ;  /* 0x00000000b8ac783b */ /* 0x000f300000000200 */
[----:B------:R-:W0:Y:S01]  /*12530*/  LDGDEPBAR ;  /* 0x00000000000079af */ /* 0x000e220000000000 */
[C---:B--2---:R-:W-:Y:S08]  /*12540*/  HMMA.16816.F32.BF16 R4, R160.reuse, R176, R4 ;  /* 0x000000b0a004723c */ /* 0x044ff00000041804 */
[C---:B------:R-:W-:Y:S01]  /*12550*/  HMMA.16816.F32.BF16 R8, R160.reuse, R178, R8 ;  /* 0x000000b2a008723c */ /* 0x040fe20000041808 */
[----:B------:R-:W2:Y:S07]  /*12560*/  LDSM.16.M88.4 R176, [R184+0x800] ;  /* 0x00080000b8b0783b */ /* 0x000eae0000000200 */
[C---:B---3--:R-:W-:Y:S08]  /*12570*/  HMMA.16816.F32.BF16 R12, R160.reuse, R168, R12 ;  /* 0x000000a8a00c723c */ /* 0x048ff0000004180c */
[----:B------:R-:W-:Y:S01]  /*12580*/  HMMA.16816.F32.BF16 R16, R160, R170, R16 ;  /* 0x000000aaa010723c */ /* 0x000fe20000041810 */
[----:B------:R-:W-:Y:S07]  /*12590*/  LDSM.16.M88.4 R160, [R191+0x4000] ;  /* 0x00400000bfa0783b */ /* 0x000fee0000000200 */
[C---:B----4-:R-:W-:Y:S01]  /*125a0*/  HMMA.16816.F32.BF16 R4, R164.reuse, R172, R4 ;  /* 0x000000aca404723c */ /* 0x050fe20000041804 */
[----:B------:R-:W3:Y:S07]  /*125b0*/  LDSM.16.M88.4 R168, [R186+0x1000] ;  /* 0x00100000baa8783b */ /* 0x000eee0000000200 */
[C---:B------:R-:W-:Y:S01]  /*125c0*/  HMMA.16816.F32.BF16 R8, R164.reuse, R174, R8 ;  /* 0x000000aea408723c */ /* 0x040fe20000041808 */
[----:B------:R-:W4:Y:S07]  /*125d0*/  LDSM.16.M88.4 R172, [R186+0x1800] ;  /* 0x00180000baac783b */ /* 0x000f2e0000000200 */
[C---:B--2---:R-:W-:Y:S08]  /*125e0*/  HMMA.16816.F32.BF16 R12, R164.reuse, R176, R12 ;  /* 0x000000b0a40c723c */ /* 0x044ff0000004180c */
[----:B------:R-:W-:Y:S01]  /*125f0*/  HMMA.16816.F32.BF16 R16, R164, R178, R16 ;  /* 0x000000b2a410723c */ /* 0x000fe20000041810 */
[----:B------:R-:W-:Y:S08]  /*12600*/  LDSM.16.M88.4 R164, [R192+0x4000] ;  /* 0x00400000c0a4783b */ /* 0x000ff00000000200 */
[----:B------:R-:W2:Y:S01]  /*12610*/  LDSM.16.M88.4 R176, [R198] ;  /* 0x00000000c6b0783b */ /* 0x000ea20000000200 */
[C---:B---3--:R-:W-:Y:S08]  /*12620*/  HMMA.16816.F32.BF16 R4, R160.reuse, R168, R4 ;  /* 0x000000a8a004723c */ /* 0x048ff00000041804 */
[C---:B------:R-:W-:Y:S01]  /*12630*/  HMMA.16816.F32.BF16 R8, R160.reuse, R170, R8 ;  /* 0x000000aaa008723c */ /* 0x040fe20000041808 */
[----:B------:R-:W3:Y:S07]  /*12640*/  LDSM.16.M88.4 R168, [R197] ;  /* 0x00000000c5a8783b */ /* 0x000eee0000000200 */
[C---:B----4-:R-:W-:Y:S08]  /*12650*/  HMMA.16816.F32.BF16 R12, R160.reuse, R172, R12 ;  /* 0x000000aca00c723c */ /* 0x050ff0000004180c */
[----:B------:R-:W-:Y:S01]  /*12660*/  HMMA.16816.F32.BF16 R16, R160, R174, R16 ;  /* 0x000000aea010723c */ /* 0x000fe20000041810 */
[----:B------:R-:W-:Y:S07]  /*12670*/  LDSM.16.M88.4 R160, [R194+0x4000] ;  /* 0x00400000c2a0783b */ /* 0x000fee0000000200 */
[C---:B--2---:R-:W-:Y:S01]  /*12680*/  HMMA.16816.F32.BF16 R4, R164.reuse, R176, R4 ;  /* 0x000000b0a404723c */ /* 0x044fe20000041804 */
[----:B------:R-:W2:Y:S07]  /*12690*/  LDSM.16.M88.4 R172, [R185+0x1000] ;  /* 0x00100000b9ac783b */ /* 0x000eae0000000200 */
[C---:B------:R-:W-:Y:S01]  /*126a0*/  HMMA.16816.F32.BF16 R8, R164.reuse, R178, R8 ;  /* 0x000000b2a408723c */ /* 0x040fe20000041808 */
[----:B------:R-:W4:Y:S07]  /*126b0*/  LDSM.16.M88.4 R176, [R185+0x1800] ;  /* 0x00180000b9b0783b */ /* 0x000f2e0000000200 */
[C---:B---3--:R-:W-:Y:S08]  /*126c0*/  HMMA.16816.F32.BF16 R12, R164.reuse, R168, R12 ;  /* 0x000000a8a40c723c */ /* 0x048ff0000004180c */
[----:B------:R-:W-:Y:S01]  /*126d0*/  HMMA.16816.F32.BF16 R16, R164, R170, R16 ;  /* 0x000000aaa410723c */ /* 0x000fe20000041810 */
[----:B------:R-:W-:Y:S08]  /*126e0*/  LDSM.16.M88.4 R164, [R193+0x4000] ;  /* 0x00400000c1a4783b */ /* 0x000ff00000000200 */
[----:B------:R-:W3:Y:S01]  /*126f0*/  LDSM.16.M88.4 R168, [R184+0x1000] ;  /* 0x00100000b8a8783b */ /* 0x000ee20000000200 */
[C---:B--2---:R-:W-:Y:S08]  /*12700*/  HMMA.16816.F32.BF16 R4, R160.reuse, R172, R4 ;  /* 0x000000aca004723c */ /* 0x044ff00000041804 */
[C---:B------:R-:W-:Y:S01]  /*12710*/  HMMA.16816.F32.BF16 R8, R160.reuse, R174, R8 ;  /* 0x000000aea008723c */ /* 0x040fe20000041808 */
[----:B------:R-:W2:Y:S07]  /*12720*/  LDSM.16.M88.4 R172, [R184+0x1800] ;  /* 0x00180000b8ac783b */ /* 0x000eae0000000200 */
[C---:B----4-:R-:W-:Y:S08]  /*12730*/  HMMA.16816.F32.BF16 R12, R160.reuse, R176, R12 ;  /* 0x000000b0a00c723c */ /* 0x050ff0000004180c */
[----:B------:R-:W-:Y:S01]  /*12740*/  HMMA.16816.F32.BF16 R16, R160, R178, R16 ;  /* 0x000000b2a010723c */ /* 0x000fe20000041810 */
[----:B------:R-:W-:Y:S07]  /*12750*/  LDSM.16.M88.4 R160, [R191+0x8000] ;  /* 0x00800000bfa0783b */ /* 0x000fee0000000200 */
[C---:B---3--:R-:W-:Y:S01]  /*12760*/  HMMA.16816.F32.BF16 R4, R164.reuse, R168, R4 ;  /* 0x000000a8a404723c */ /* 0x048fe20000041804 */
        /* <DEDUP_REMOVED lines=20> */
[----:B------:R-:W-:Y:S01]  /*128b0*/  LDSM.16.M88.4 R176, [R184+0x2800] ;  /* 0x00280000b8b0783b */ /* 0x000fe20000000200 */
[C---:B--2---:R-:W-:Y:S08]  /*128c0*/  HMMA.16816.F32.BF16 R4, R160.reuse, R168, R4 ;  /* 0x000000a8a004723c */ /* 0x044ff00000041804 */
[C---:B------:R-:W-:Y:S01]  /*128d0*/  HMMA.16816.F32.BF16 R8, R160.reuse, R170, R8 ;  /* 0x000000aaa008723c */ /* 0x040fe20000041808 */
[----:B------:R-:W2:Y:S07]  /*128e0*/  LDSM.16.M88.4 R168, [R184+0x2000] ;  /* 0x00200000b8a8783b */ /* 0x000eae0000000200 */
[C---:B----4-:R-:W-:Y:S08]  /*128f0*/  HMMA.16816.F32.BF16 R12, R160.reuse, R172, R12 ;  /* 0x000000aca00c723c */ /* 0x050ff0000004180c */
[----:B------:R-:W-:Y:S01]  /*12900*/  HMMA.16816.F32.BF16 R16, R160, R174, R16 ;  /* 0x000000aea010723c */ /* 0x000fe20000041810 */
[----:B------:R-:W-:Y:S08]  /*12910*/  LDSM.16.M88.4 R160, [R191+0xc000] ;  /* 0x00c00000bfa0783b */ /* 0x000ff00000000200 */
[----:B------:R-:W-:Y:S01]  /*12920*/  LDSM.16.M88.4 R172, [R186+0x3800] ;  /* 0x00380000baac783b */ /* 0x000fe20000000200 */
[C---:B--2---:R-:W-:Y:S08]  /*12930*/  HMMA.16816.F32.BF16 R4, R164.reuse, R168, R4 ;  /* 0x000000a8a404723c */ /* 0x044ff00000041804 */
[C---:B------:R-:W-:Y:S01]  /*12940*/  HMMA.16816.F32.BF16 R8, R164.reuse, R170, R8 ;  /* 0x000000aaa408723c */ /* 0x040fe20000041808 */
[----:B------:R-:W2:Y:S07]  /*12950*/  LDSM.16.M88.4 R168, [R186+0x3000] ;  /* 0x00300000baa8783b */ /* 0x000eae0000000200 */
[C---:B------:R-:W-:Y:S08]  /*12960*/  HMMA.16816.F32.BF16 R12, R164.reuse, R176, R12 ;  /* 0x000000b0a40c723c */ /* 0x040ff0000004180c */
[----:B------:R-:W-:Y:S01]  /*12970*/  HMMA.16816.F32.BF16 R16, R164, R178, R16 ;  /* 0x000000b2a410723c */ /* 0x000fe20000041810 */
[----:B------:R-:W-:Y:S08]  /*12980*/  LDSM.16.M88.4 R164, [R192+0xc000] ;  /* 0x00c00000c0a4783b */ /* 0x000ff00000000200 */
[----:B------:R-:W-:Y:S01]  /*12990*/  LDSM.16.M88.4 R176, [R201] ;  /* 0x00000000c9b0783b */ /* 0x000fe20000000200 */
[C---:B--2---:R-:W-:Y:S08]  /*129a0*/  HMMA.16816.F32.BF16 R4, R160.reuse, R168, R4 ;  /* 0x000000a8a004723c */ /* 0x044ff00000041804 */
[C---:B------:R-:W-:Y:S01]  /*129b0*/  HMMA.16816.F32.BF16 R8, R160.reuse, R170, R8 ;  /* 0x000000aaa008723c */ /* 0x040fe20000041808 */
[----:B------:R-:W2:Y:S07]  /*129c0*/  LDSM.16.M88.4 R168, [R202] ;  /* 0x00000000caa8783b */ /* 0x000eae0000000200 */
[C---:B------:R-:W-:Y:S08]  /*129d0*/  HMMA.16816.F32.BF16 R12, R160.reuse, R172, R12 ;  /* 0x000000aca00c723c */ /* 0x040ff0000004180c */
[----:B------:R-:W-:Y:S01]  /*129e0*/  HMMA.16816.F32.BF16 R16, R160, R174, R16 ;  /* 0x000000aea010723c */ /* 0x000fe20000041810 */
[----:B------:R-:W-:Y:S08]  /*129f0*/  LDSM.16.M88.4 R160, [R194+0xc000] ;  /* 0x00c00000c2a0783b */ /* 0x000ff00000000200 */
[----:B------:R-:W3:Y:S01]  /*12a00*/  LDSM.16.M88.4 R172, [R185+0x3000] ;  /* 0x00300000b9ac783b */ /* 0x000ee20000000200 */
[C---:B--2---:R-:W-:Y:S08]  /*12a10*/  HMMA.16816.F32.BF16 R4, R164.reuse, R168, R4 ;  /* 0x000000a8a404723c */ /* 0x044ff00000041804 */
[C---:B------:R-:W-:Y:S01]  /*12a20*/  HMMA.16816.F32.BF16 R8, R164.reuse, R170, R8 ;  /* 0x000000aaa408723c */ /* 0x040fe20000041808 */
[----:B------:R-:W-:Y:S07]  /*12a30*/  LDSM.16.M88.4 R168, [R193+0xc000] ;  /* 0x00c00000c1a8783b */ /* 0x000fee0000000200 */
[C---:B------:R-:W-:Y:S08]  /*12a40*/  HMMA.16816.F32.BF16 R12, R164.reuse, R176, R12 ;  /* 0x000000b0a40c723c */ /* 0x040ff0000004180c */
[----:B------:R-:W-:Y:S01]  /*12a50*/  HMMA.16816.F32.BF16 R16, R164, R178, R16 ;  /* 0x000000b2a410723c */ /* 0x000fe20000041810 */
[----:B------:R-:W2:Y:S07]  /*12a60*/  LDSM.16.M88.4 R164, [R185+0x3800] ;  /* 0x00380000b9a4783b */ /* 0x000eae0000000200 */
[C---:B---3--:R-:W-:Y:S01]  /*12a70*/  HMMA.16816.F32.BF16 R4, R160.reuse, R172, R4 ;  /* 0x000000aca004723c */ /* 0x048fe20000041804 */
[----:B------:R-:W3:Y:S07]  /*12a80*/  LDSM.16.M88.4 R176, [R184+0x3000] ;  /* 0x00300000b8b0783b */ /* 0x000eee0000000200 */
[C---:B------:R-:W-:Y:S08]  /*12a90*/  HMMA.16816.F32.BF16 R8, R160.reuse, R174, R8 ;  /* 0x000000aea008723c */ /* 0x040ff00000041808 */
[C---:B--2---:R-:W-:Y:S08]  /*12aa0*/  HMMA.16816.F32.BF16 R12, R160.reuse, R164, R12 ;  /* 0x000000a4a00c723c */ /* 0x044ff0000004180c */
[----:B------:R-:W-:Y:S01]  /*12ab0*/  HMMA.16816.F32.BF16 R16, R160, R166, R16 ;  /* 0x000000a6a010723c */ /* 0x000fe20000041810 */
[----:B------:R-:W2:Y:S01]  /*12ac0*/  LDSM.16.M88.4 R160, [R184+0x3800] ;  /* 0x00380000b8a0783b */ /* 0x000ea20000000200 */
[----:B------:R-:W-:Y:S06]  /*12ad0*/  DEPBAR.LE SB0, 0x0 ;  /* 0x000080000000791a */ /* 0x000fec0000000000 */
[C---:B---3--:R-:W-:Y:S01]  /*12ae0*/  HMMA.16816.F32.BF16 R4, R168.reuse, R176, R4 ;  /* 0x000000b0a804723c */ /* 0x048fe20000041804 */
[----:B------:R-:W-:Y:S07]  /*12af0*/  BAR.SYNC.DEFER_BLOCKING 0x0 ;  /* 0x0000000000007b1d */ /* 0x000fee0000010000 */
[C---:B------:R-:W-:Y:S11]  /*12b00*/  HMMA.16816.F32.BF16 R8, R168.reuse, R178, R8 ;  /* 0x000000b2a808723c */ /* 0x040ff60000041808 */
[----:B------:R-:W-:Y:S05]  /*12b10*/  @!UPT UIADD3 URZ, URZ, URZ, URZ ;  /* 0x0000003f3f3ff290 */ /* 0x000fea000fffe03f */
[----:B------:R-:W-:Y:S04]  /*12b20*/  FMUL.FTZ R0, R4, c[0x0][0x320] ;  /* 0x0000c80004007a20 */ /* 0x000fe80000410000 */
[----:B------:R3:W-:Y:S04]  /*12b30*/  MUFU.TANH R164, R0 ;  /* 0x0000000000a47308 */ /* 0x0007e80000002400 */
[----:B------:R-:W-:Y:S01]  /*12b40*/  FMUL.FTZ R4, R11, c[0x0][0x320] ;  /* 0x0000c8000b047a20 */ /* 0x000fe20000410000 */
[C---:B--2---:R-:W-:Y:S05]  /*12b50*/  HMMA.16816.F32.BF16 R12, R168.reuse, R160, R12 ;  /* 0x000000a0a80c723c */ /* 0x044fea000004180c */
[----:B------:R2:W-:Y:S03]  /*12b60*/  MUFU.TANH R160, R4 ;  /* 0x0000000400a07308 */ /* 0x0005e60000002400 */
[----:B------:R-:W-:Y:S04]  /*12b70*/  HMMA.16816.F32.BF16 R16, R168, R162, R16 ;  /* 0x000000a2a810723c */ /* 0x000fe80000041810 */
[----:B---3--:R-:W-:Y:S01]  /*12b80*/  FMUL.FTZ R0, R5, c[0x0][0x320] ;  /* 0x0000c80005007a20 */ /* 0x008fe20000410000 */
[----:B------:R-:W-:Y:S03]  /*12b90*/  MOV R5, 0xffffffe0 ;  /* 0xffffffe000057802 */ /* 0x000fe60000000f00 */
[----:B------:R3:W4:Y:S08]  /*12ba0*/  MUFU.TANH R165, R0 ;  /* 0x0000000000a57308 */ /* 0x0007300000002400 */
[----:B--2---:R-:W-:Y:S04]  /*12bb0*/  FMUL.FTZ R4, R12, c[0x0][0x320] ;  /* 0x0000c8000c047a20 */ /* 0x004fe80000410000 */
[----:B-1----:R-:W-:Y:S01]  /*12bc0*/  MUFU.TANH R132, R4 ;  /* 0x0000000400847308 */ /* 0x002fe20000002400 */
[----:B---3--:R-:W-:Y:S09]  /*12bd0*/  FMUL.FTZ R0, R6, c[0x0][0x320] ;  /* 0x0000c80006007a20 */ /* 0x008ff20000410000 */
[----:B------:R1:W-:Y:S02]  /*12be0*/  MUFU.TANH R143, R0 ;  /* 0x00000000008f7308 */ /* 0x0003e40000002400 */
[----:B-1----:R-:W-:Y:S02]  /*12bf0*/  FMUL.FTZ R0, R7, c[0x0][0x320] ;  /* 0x0000c80007007a20 */ /* 0x002fe40000410000 */
[----:B------:R-:W-:Y:S06]  /*12c00*/  FMUL.FTZ R7, R15, c[0x0][0x320] ;  /* 0x0000c8000f077a20 */ /* 0x000fec0000410000 */
[----:B------:R1:W-:Y:S02]  /*12c10*/  MUFU.TANH R166, R0 ;  /* 0x0000000000a67308 */ /* 0x0003e40000002400 */
[----:B-1----:R-:W-:Y:S08]  /*12c20*/  FMUL.FTZ R0, R8, c[0x0][0x320] ;  /* 0x0000c80008007a20 */ /* 0x002ff00000410000 */
[----:B------:R1:W2:Y:S02]  /*12c30*/  MUFU.TANH R135, R0 ;  /* 0x0000000000877308 */ /* 0x0002a40000002400 */
[----:B-1----:R-:W-:Y:S08]  /*12c40*/  FMUL.FTZ R0, R9, c[0x0][0x320] ;  /* 0x0000c80009007a20 */ /* 0x002ff00000410000 */
[----:B------:R1:W3:Y:S02]  /*12c50*/  MUFU.TANH R142, R0 ;  /* 0x00000000008e7308 */ /* 0x0002e40000002400 */
[----:B-1----:R-:W-:Y:S08]  /*12c60*/  FMUL.FTZ R0, R10, c[0x0][0x320] ;  /* 0x0000c8000a007a20 */ /* 0x002ff00000410000 */
[----:B------:R1:W-:Y:S02]  /*12c70*/  MUFU.TANH R161, R0 ;  /* 0x0000000000a17308 */ /* 0x0003e40000002400 */
[----:B-1----:R-:W-:Y:S05]  /*12c80*/  IADD3 R0, R240, R233, RZ ;  /* 0x000000e9f0007210 */ /* 0x002fea0007ffe0ff */
[----:B------:R-:W-:Y:S05]  /*12c90*/  @P2 IMAD.HI.U32 R2, R0, c[0x0][0x2c8], RZ ;  /* 0x0000b20000022a27 */ /* 0x000fea00078e00ff */
[----:B------:R-:W-:Y:S05]  /*12ca0*/  @P2 SHF.R.U32.HI R0, RZ, c[0x0][0x2cc], R2 ;  /* 0x0000b300ff002a19 */ /* 0x000fea0000011602 */
[----:B------:R-:W1:Y:S08]  /*12cb0*/  SHFL.IDX PT, R2, R0, RZ, 0x1c1f ;  /* 0x001c1fff00027589 */ /* 0x000e7000000e0000 */
[----:B------:R5:W1:Y:S02]  /*12cc0*/  SHFL.IDX PT, R4, R0, 0x1, 0x1c1f ;  /* 0x003c1f0000047f89 */ /* 0x000a6400000e0000 */
[----:B-----5:R-:W-:Y:S04]  /*12cd0*/  FMUL.FTZ R0, R13, c[0x0][0x320] ;  /* 0x0000c8000d007a20 */ /* 0x020fe80000410000 */
[----:B------:R5:W1:Y:S02]  /*12ce0*/  MUFU.TANH R8, R0 ;  /* 0x0000000000087308 */ /* 0x000a640000002400 */
[----:B-----5:R-:W-:Y:S02]  /*12cf0*/  IMAD R0, R180, R5, 0x1 ;  /* 0x00000001b4007424 */ /* 0x020fe400078e0205 */
[----:B------:R-:W-:Y:S03]  /*12d00*/  FMUL.FTZ R5, R14, c[0x0][0x320] ;  /* 0x0000c8000e057a20 */ /* 0x000fe60000410000 */
[----:B------:R-:W-:Y:S03]  /*12d10*/  IADD3 R0, R237, R0, -R217 ;  /* 0x00000000ed007210 */ /* 0x000fe60007ffe8d9 */
[----:B------:R5:W-:Y:S01]  /*12d20*/  MUFU.TANH R133, R5 ;  /* 0x0000000500857308 */ /* 0x000be20000002400 */
[----:B------:R-:W-:Y:S04]  /*12d30*/  IADD3 R0, R0, -R238, RZ ;  /* 0x800000ee00007210 */ /* 0x000fe80007ffe0ff */
[C---:B-1----:R-:W-:Y:S02]  /*12d40*/  IADD3 R2, R0.reuse, R2, RZ ;  /* 0x0000000200027210 */ /* 0x042fe40007ffe0ff */
[----:B------:R-:W-:Y:S01]  /*12d50*/  IADD3 R0, R0, R4, RZ ;  /* 0x0000000400007210 */ /* 0x000fe20007ffe0ff */
[----:B------:R-:W-:Y:S01]  /*12d60*/  FMUL.FTZ R4, R17, c[0x0][0x320] ;  /* 0x0000c80011047a20 */ /* 0x000fe20000410000 */
[C---:B------:R-:W-:Y:S02]  /*12d70*/  ISETP.GT.AND P1, PT, R2.reuse, 0x1, PT ;  /* 0x000000010200780c */ /* 0x040fe40003f24270 */
[C---:B------:R-:W-:Y:S02]  /*12d80*/  ISETP.GT.AND P0, PT, R2.reuse, RZ, PT ;  /* 0x000000ff0200720c */ /* 0x040fe40003f04270 */
[----:B----4-:R-:W-:Y:S02]  /*12d90*/  FSEL R9, R165, -INF , P1 ;  /* 0xff800000a5097808 */ /* 0x010fe40000800000 */
[----:B------:R-:W-:Y:S02]  /*12da0*/  ISETP.GT.AND P1, PT, R2, 0x8, PT ;  /* 0x000000080200780c */ /* 0x000fe40003f24270 */
[----:B------:R-:W-:Y:S02]  /*12db0*/  FSEL R11, R164, -INF , P0 ;  /* 0xff800000a40b7808 */ /* 0x000fe40000000000 */
[----:B--2---:R-:W-:Y:S02]  /*12dc0*/  FSEL R10, R135, -INF , P1 ;  /* 0xff800000870a7808 */ /* 0x004fe40000800000 */
[----:B------:R-:W-:Y:S01]  /*12dd0*/  ISETP.GT.AND P1, PT, R2, 0x10, PT ;  /* 0x000000100200780c */ /* 0x000fe20003f24270 */
[----:B-----5:R-:W-:Y:S01]  /*12de0*/  FMUL.FTZ R5, R16, c[0x0][0x320] ;  /* 0x0000c80010057a20 */ /* 0x020fe20000410000 */
[----:B------:R-:W-:Y:S01]  /*12df0*/  ISETP.GT.AND P0, PT, R0, RZ, PT ;  /* 0x000000ff0000720c */ /* 0x000fe20003f04270 */
[----:B------:R1:W2:Y:S01]  /*12e00*/  MUFU.TANH R16, R7 ;  /* 0x0000000700107308 */ /* 0x0002a20000002400 */
[----:B------:R-:W-:Y:S02]  /*12e10*/  FSEL R168, R132, -INF , P1 ;  /* 0xff80000084a87808 */ /* 0x000fe40000800000 */
[C---:B------:R-:W-:Y:S02]  /*12e20*/  ISETP.GT.AND P1, PT, R2.reuse, 0x18, PT ;  /* 0x000000180200780c */ /* 0x040fe40003f24270 */
[----:B------:R-:W-:Y:S02]  /*12e30*/  FSEL R13, R143, -INF , P0 ;  /* 0xff8000008f0d7808 */ /* 0x000fe40000000000 */
[----:B------:R-:W-:Y:S02]  /*12e40*/  ISETP.GT.AND P0, PT, R2, 0x9, PT ;  /* 0x000000090200780c */ /* 0x000fe40003f04270 */
[----:B------:R-:W-:Y:S01]  /*12e50*/  ISETP.GT.AND P2, PT, R0, 0x11, PT ;  /* 0x000000110000780c */ /* 0x000fe20003f44270 */
[----:B------:R-:W4:Y:S01]  /*12e60*/  MUFU.TANH R6, R5 ;  /* 0x0000000500067308 */ /* 0x000f220000002400 */
[----:B---3--:R-:W-:Y:S02]  /*12e70*/  FSEL R12, R142, -INF , P0 ;  /* 0xff8000008e0c7808 */ /* 0x008fe40000000000 */
[----:B------:R-:W-:Y:S04]  /*12e80*/  ISETP.GT.AND P0, PT, R2, 0x11, PT ;  /* 0x000000110200780c */ /* 0x000fe80003f04270 */
[----:B------:R-:W-:Y:S02]  /*12e90*/  FSEL R169, R8, -INF , P0 ;  /* 0xff80000008a97808 */ /* 0x000fe40000000000 */
[----:B------:R-:W-:Y:S01]  /*12ea0*/  ISETP.GT.AND P0, PT, R0, 0x1, PT ;  /* 0x000000010000780c */ /* 0x000fe20003f04270 */
[----:B------:R3:W5:Y:S03]  /*12eb0*/  MUFU.TANH R5, R4 ;  /* 0x0000000400057308 */ /* 0x0007660000002400 */
[----:B------:R-:W-:Y:S01]  /*12ec0*/  FSEL R8, R166, -INF , P0 ;  /* 0xff800000a6087808 */ /* 0x000fe20000000000 */
[----:B-1----:R-:W-:Y:S01]  /*12ed0*/  FMUL.FTZ R7, R18, c[0x0][0x320] ;  /* 0x0000c80012077a20 */ /* 0x002fe20000410000 */
[----:B------:R-:W-:Y:S02]  /*12ee0*/  ISETP.GT.AND P0, PT, R0, 0x8, PT ;  /* 0x000000080000780c */ /* 0x000fe40003f04270 */
[----:B--2---:R-:W-:Y:S03]  /*12ef0*/  FSEL R176, R16, -INF , P2 ;  /* 0xff80000010b07808 */ /* 0x004fe60001000000 */
[----:B------:R1:W2:Y:S01]  /*12f00*/  MUFU.TANH R15, R7 ;  /* 0x00000007000f7308 */ /* 0x0002a20000002400 */
[----:B----4-:R-:W-:Y:S01]  /*12f10*/  FSEL R170, R6, -INF , P1 ;  /* 0xff80000006aa7808 */ /* 0x010fe20000800000 */
[----:B------:R-:W-:Y:S01]  /*12f20*/  FMUL.FTZ R6, R19, c[0x0][0x320] ;  /* 0x0000c80013067a20 */ /* 0x000fe20000410000 */
[----:B------:R-:W-:Y:S07]  /*12f30*/  ISETP.GT.AND P1, PT, R2, 0x19, PT ;  /* 0x000000190200780c */ /* 0x000fee0003f24270 */
[----:B------:R4:W2:Y:S01]  /*12f40*/  MUFU.TANH R14, R6 ;  /* 0x00000006000e7308 */ /* 0x0008a20000002400 */
[----:B---3--:R-:W-:Y:S02]  /*12f50*/  FMNMX.FTZ R4, R11, R3, !PT ;  /* 0x000000030b047209 */ /* 0x008fe40007810000 */
[----:B-----5:R-:W-:Y:S02]  /*12f60*/  FSEL R174, R5, -INF , P1 ;  /* 0xff80000005ae7808 */ /* 0x020fe40000800000 */
[----:B------:R-:W-:Y:S02]  /*12f70*/  FMNMX.FTZ R4, R9, R4, !PT ;  /* 0x0000000409047209 */ /* 0x000fe40007810000 */
[----:B------:R-:W-:Y:S02]  /*12f80*/  ISETP.GT.AND P1, PT, R0, 0x9, PT ;  /* 0x000000090000780c */ /* 0x000fe40003f24270 */
[----:B------:R-:W-:Y:S02]  /*12f90*/  FMNMX.FTZ R4, R10, R4, !PT ;  /* 0x000000040a047209 */ /* 0x000fe40007810000 */
[----:B-1----:R-:W-:Y:S02]  /*12fa0*/  FSEL R7, R161, -INF , P0 ;  /* 0xff800000a1077808 */ /* 0x002fe40000000000 */
[----:B------:R-:W-:Y:S02]  /*12fb0*/  FMNMX.FTZ R4, R12, R4, !PT ;  /* 0x000000040c047209 */ /* 0x000fe40007810000 */
[----:B------:R-:W-:Y:S02]  /*12fc0*/  ISETP.GT.AND P0, PT, R0, 0x10, PT ;  /* 0x000000100000780c */ /* 0x000fe40003f04270 */
[----:B------:R-:W-:Y:S02]  /*12fd0*/  FMNMX.FTZ R4, R168, R4, !PT ;  /* 0x00000004a8047209 */ /* 0x000fe40007810000 */
[----:B------:R-:W-:Y:S02]  /*12fe0*/  FSEL R175, R133, -INF , P0 ;  /* 0xff80000085af7808 */ /* 0x000fe40000000000 */
[----:B------:R-:W-:Y:S02]  /*12ff0*/  FMNMX.FTZ R2, R169, R4, !PT ;  /* 0x00000004a9027209 */ /* 0x000fe40007810000 */
[----:B------:R-:W-:Y:S02]  /*13000*/  FMNMX.FTZ R4, R13, R134, !PT ;  /* 0x000000860d047209 */ /* 0x000fe40007810000 */
[----:B------:R-:W-:Y:S02]  /*13010*/  FMNMX.FTZ R2, R170, R2, !PT ;  /* 0x00000002aa027209 */ /* 0x000fe40007810000 */
[----:B------:R-:W-:Y:S02]  /*13020*/  FMNMX.FTZ R4, R8, R4, !PT ;  /* 0x0000000408047209 */ /* 0x000fe40007810000 */
[----:B------:R-:W-:Y:S02]  /*13030*/  FMNMX.FTZ R2, R174, R2, !PT ;  /* 0x00000002ae027209 */ /* 0x000fe40007810000 */
[----:B----4-:R-:W-:Y:S02]  /*13040*/  FSEL R6, R160, -INF , P1 ;  /* 0xff800000a0067808 */ /* 0x010fe40000800000 */
[----:B------:R-:W-:Y:S01]  /*13050*/  FMNMX.FTZ R4, R7, R4, !PT ;  /* 0x0000000407047209 */ /* 0x000fe20007810000 */
[----:B------:R-:W1:Y:S01]  /*13060*/  SHFL.BFLY PT, R5, R2, 0x2, 0x1f ;  /* 0x0c401f0002057f89 */ /* 0x000e6200000e0000 */
[----:B------:R-:W-:Y:S02]  /*13070*/  ISETP.GT.AND P1, PT, R0, 0x18, PT ;  /* 0x000000180000780c */ /* 0x000fe40003f24270 */
[----:B------:R-:W-:Y:S02]  /*13080*/  FMNMX.FTZ R4, R6, R4, !PT ;  /* 0x0000000406047209 */ /* 0x000fe40007810000 */
[----:B--2---:R-:W-:Y:S02]  /*13090*/  FSEL R177, R15, -INF , P1 ;  /* 0xff8000000fb17808 */ /* 0x004fe40000800000 */
[----:B------:R-:W-:Y:S02]  /*130a0*/  FMNMX.FTZ R4, R175, R4, !PT ;  /* 0x00000004af047209 */ /* 0x000fe40007810000 */
[----:B------:R-:W-:Y:S02]  /*130b0*/  ISETP.GT.AND P0, PT, R0, 0x19, PT ;  /* 0x000000190000780c */ /* 0x000fe40003f04270 */
[----:B------:R-:W-:Y:S02]  /*130c0*/  FMNMX.FTZ R0, R176, R4, !PT ;  /* 0x00000004b0007209 */ /* 0x000fe40007810000 */
[----:B------:R-:W-:Y:S02]  /*130d0*/  FSEL R135, R14, -INF , P0 ;  /* 0xff8000000e877808 */ /* 0x000fe40000000000 */
[----:B------:R-:W-:Y:S02]  /*130e0*/  FMNMX.FTZ R0, R177, R0, !PT ;  /* 0x00000000b1007209 */ /* 0x000fe40007810000 */
[----:B------:R-:W-:Y:S02]  /*130f0*/  ISETP.GT.AND P1, PT, R180, R212, PT ;  /* 0x000000d4b400720c */ /* 0x000fe40003f24270 */
[----:B------:R-:W-:Y:S02]  /*13100*/  FMNMX.FTZ R0, R135, R0, !PT ;  /* 0x0000000087007209 */ /* 0x000fe40007810000 */
[----:B-1----:R-:W-:Y:S03]  /*13110*/  FMNMX.FTZ R4, R2, R5, !PT ;  /* 0x0000000502047209 */ /* 0x002fe60007810000 */
[----:B------:R-:W1:Y:S06]  /*13120*/  SHFL.BFLY PT, R2, R0, 0x2, 0x1f ;  /* 0x0c401f0000027f89 */ /* 0x000e6c00000e0000 */
[----:B------:R-:W-:Y:S01]  /*13130*/  @P1 SHF.R.S32.HI R5, RZ, 0x1f, R204 ;  /* 0x0000001fff051819 */ /* 0x000fe200000114cc */
[----:B------:R-:W-:Y:S01]  /*13140*/  @P1 IMAD.WIDE.U32 R14, R204, c[0x0][0x1e0], RZ ;  /* 0x00007800cc0e1a25 */ /* 0x000fe200078e00ff */
[----:B------:R-:W2:Y:S03]  /*13150*/  SHFL.BFLY PT, R17, R4, 0x1, 0x1f ;  /* 0x0c201f0004117f89 */ /* 0x000ea600000e0000 */
[----:B------:R-:W-:Y:S01]  /*13160*/  @P1 IMAD R16, R5, c[0x0][0x1e0], RZ ;  /* 0x0000780005101a24 */ /* 0x000fe200078e02ff */
[----:B------:R-:W-:Y:S03]  /*13170*/  @P1 LEA R5, P0, R14, R218, 0x5 ;  /* 0x000000da0e051211 */ /* 0x000fe600078028ff */
[----:B------:R-:W-:Y:S05]  /*13180*/  @P1 IMAD R16, R204, c[0x0][0x1e4], R16 ;  /* 0x00007900cc101a24 */ /* 0x000fea00078e0210 */
[----:B------:R-:W-:Y:S04]  /*13190*/  @P1 IADD3 R15, R15, R16, RZ ;  /* 0x000000100f0f1210 */ /* 0x000fe80007ffe0ff */
[----:B------:R-:W-:Y:S02]  /*131a0*/  @P1 LEA.HI.X R15, R14, R222, R15, 0x5, P0 ;  /* 0x000000de0e0f1211 */ /* 0x000fe400000f2c0f */
[----:B-1----:R-:W-:Y:S05]  /*131b0*/  FMNMX.FTZ R0, R0, R2, !PT ;  /* 0x0000000200007209 */ /* 0x002fea0007810000 */
[----:B------:R-:W1:Y:S01]  /*131c0*/  SHFL.BFLY PT, R2, R0, 0x1, 0x1f ;  /* 0x0c201f0000027f89 */ /* 0x000e6200000e0000 */
[----:B--2---:R-:W-:Y:S02]  /*131d0*/  FMNMX.FTZ R133, R4, R17, !PT ;  /* 0x0000001104857209 */ /* 0x004fe40007810000 */
[----:B------:R-:W-:Y:S03]  /*131e0*/  @P1 LEA R4, P0, R5, c[0x0][0x1c8], 0x1 ;  /* 0x0000720005041a11 */ /* 0x000fe600078008ff */
[----:B------:R-:W-:Y:S01]  /*131f0*/  FMUL.FTZ R14, R133, c[0x0][0x2d0] ;  /* 0x0000b400850e7a20 */ /* 0x000fe20000410000 */
[----:B------:R-:W-:Y:S02]  /*13200*/  @P1 LEA.HI.X R5, R5, c[0x0][0x1cc], R15, 0x1, P0 ;  /* 0x0000730005051a11 */ /* 0x000fe400000f0c0f */
[----:B------:R-:W-:Y:S03]  /*13210*/  FSETP.NEU.FTZ.AND P0, PT, R133, -INF , PT ;  /* 0xff8000008500780b */ /* 0x000fe60003f1d000 */
[----:B------:R2:W-:Y:S01]  /*13220*/  @P1 LDGSTS.E.BYPASS.LTC128B.128 [R203+0xc080], [R4.64], !P3 ;  /* 0x0c08000004cb1fae */ /* 0x0005e2000d901d46 */
[----:B------:R-:W-:Y:S05]  /*13230*/  FSEL R142, R14, RZ, P0 ;  /* 0x000000ff0e8e7208 */ /* 0x000fea0000000000 */
[--C-:B------:R-:W-:Y:S02]  /*13240*/  FFMA.FTZ R9, R9, c[0x0][0x2d0], -R142.reuse ;  /* 0x0000b40009097a23 */ /* 0x100fe4000001088e */
[----:B------:R2:W-:Y:S01]  /*13250*/  @P1 LDGSTS.E.BYPASS.LTC128B.128 [R203+0xd080], [R4.64+0x80], !P6 ;  /* 0x0d08008004cb1fae */ /* 0x0005e2000f101d46 */
[--C-:B------:R-:W-:Y:S01]  /*13260*/  FFMA.FTZ R11, R11, c[0x0][0x2d0], -R142.reuse ;  /* 0x0000b4000b0b7a23 */ /* 0x100fe2000001088e */
[----:B-1----:R-:W-:Y:S01]  /*13270*/  FMNMX.FTZ R132, R0, R2, !PT ;  /* 0x0000000200847209 */ /* 0x002fe20007810000 */
[--C-:B------:R-:W-:Y:S01]  /*13280*/  FFMA.FTZ R0, R10, c[0x0][0x2d0], -R142.reuse ;  /* 0x0000b4000a007a23 */ /* 0x100fe2000001088e */
[----:B------:R1:W-:Y:S01]  /*13290*/  MUFU.EX2 R206, R9 ;  /* 0x0000000900ce7308 */ /* 0x0003e20000000800 */
[----:B------:R-:W-:Y:S03]  /*132a0*/  FFMA.FTZ R2, R12, c[0x0][0x2d0], -R142 ;  /* 0x0000b4000c027a23 */ /* 0x000fe6000001088e */
[----:B------:R2:W-:Y:S06]  /*132b0*/  @P1 LDGSTS.E.BYPASS.LTC128B.128 [R203+0xe080], [R4.64+0x100], !P5 ;  /* 0x0e08010004cb1fae */ /* 0x0005ec000e901d46 */
[----:B------:R3:W-:Y:S02]  /*132c0*/  MUFU.EX2 R205, R0 ;  /* 0x0000000000cd7308 */ /* 0x0007e40000000800 */
[----:B------:R2:W-:Y:S08]  /*132d0*/  @P1 LDGSTS.E.BYPASS.LTC128B.128 [R203+0xf080], [R4.64+0x180], !P4 ;  /* 0x0f08018004cb1fae */ /* 0x0005f0000e101d46 */
[----:B------:R-:W4:Y:S01]  /*132e0*/  MUFU.EX2 R183, R2 ;  /* 0x0000000200b77308 */ /* 0x000f220000000800 */
[----:B------:R-:W-:Y:S01]  /*132f0*/  LDSM.16.MT88.4 R164, [R188] ;  /* 0x00000000bca4783b */ /* 0x000fe20000004200 */
[C---:B-1----:R-:W-:Y:S07]  /*13300*/  FMUL.FTZ R9, R132.reuse, c[0x0][0x2d0] ;  /* 0x0000b40084097a20 */ /* 0x042fee0000410000 */
[----:B------:R-:W0:Y:S01]  /*13310*/  LDGDEPBAR ;  /* 0x00000000000079af */ /* 0x000e220000000000 */
[----:B------:R-:W1:Y:S01]  /*13320*/  MUFU.EX2 R207, R11 ;  /* 0x0000000b00cf7308 */ /* 0x000e620000000800 */
[----:B---3--:R-:W-:Y:S02]  /*13330*/  FSEL R0, R133, RZ, P0 ;  /* 0x000000ff85007208 */ /* 0x008fe40000000000 */
[----:B------:R-:W-:Y:S03]  /*13340*/  FSETP.NEU.FTZ.AND P0, PT, R132, -INF , PT ;  /* 0xff8000008400780b */ /* 0x000fe60003f1d000 */
[----:B------:R-:W-:Y:S01]  /*13350*/  FADD.FTZ R0, -R0, R3 ;  /* 0x0000000300007221 */ /* 0x000fe20000010100 */
[----:B------:R-:W-:Y:S03]  /*13360*/  FSEL R143, R9, RZ, P0 ;  /* 0x000000ff098f7208 */ /* 0x000fe60000000000 */
[----:B------:R-:W-:Y:S01]  /*13370*/  FMUL.FTZ R0, R0, c[0x0][0x2d0] ;  /* 0x0000b40000007a20 */ /* 0x000fe20000410000 */
[----:B----4-:R-:W-:Y:S01]  /*13380*/  F2FP.BF16.PACK_AB R162, R183, R205 ;  /* 0x000000cdb7a2723e */ /* 0x010fe200000010ff */
[--C-:B------:R-:W-:Y:S02]  /*13390*/  FFMA.FTZ R2, R13, c[0x0][0x2d0], -R143.reuse ;  /* 0x0000b4000d027a23 */ /* 0x100fe4000001088f */
[----:B------:R-:W2:Y:S01]  /*133a0*/  MUFU.EX2 R3, R0 ;  /* 0x0000000000037308 */ /* 0x000ea20000000800 */
[----:B------:R-:W3:Y:S01]  /*133b0*/  LDSM.16.MT88.4 R12, [R187] ;  /* 0x00000000bb0c783b */ /* 0x000ee20000004200 */
[----:B-1----:R-:W-:Y:S08]  /*133c0*/  F2FP.BF16.PACK_AB R160, R206, R207 ;  /* 0x000000cfcea0723e */ /* 0x002ff000000010ff */
[----:B------:R1:W-:Y:S01]  /*133d0*/  MUFU.EX2 R182, R2 ;  /* 0x0000000200b67308 */ /* 0x0003e20000000800 */
[C---:B--2---:R-:W-:Y:S02]  /*133e0*/  FMUL.FTZ R4, R3.reuse, R144 ;  /* 0x0000009003047220 */ /* 0x044fe40000410000 */
[C---:B------:R-:W-:Y:S02]  /*133f0*/  FMUL.FTZ R5, R3.reuse, R145 ;  /* 0x0000009103057220 */ /* 0x040fe40000410000 */
[C---:B------:R-:W-:Y:S02]  /*13400*/  FMUL.FTZ R9, R3.reuse, R149 ;  /* 0x0000009503097220 */ /* 0x040fe40000410000 */
[C---:B------:R-:W-:Y:S02]  /*13410*/  FMUL.FTZ R16, R3.reuse, R156 ;  /* 0x0000009c03107220 */ /* 0x040fe40000410000 */
[C---:B------:R-:W-:Y:S02]  /*13420*/  FMUL.FTZ R17, R3.reuse, R157 ;  /* 0x0000009d03117220 */ /* 0x040fe40000410000 */
[--C-:B-1----:R-:W-:Y:S02]  /*13430*/  FFMA.FTZ R2, R8, c[0x0][0x2d0], -R143.reuse ;  /* 0x0000b40008027a23 */ /* 0x102fe4000001088f */
        /* <DEDUP_REMOVED lines=30> */
[--C-:B-1----:R-:W-:Y:S02]  /*13620*/  FFMA.FTZ R2, R6, c[0x0][0x2d0], -R143.reuse ;  /* 0x0000b40006027a23 */ /* 0x102fe4000001088f */
        /* <DEDUP_REMOVED lines=17> */
[C---:B------:R-:W-:Y:S01]  /*13740*/  FMUL.FTZ R97, R3.reuse, R97 ;  /* 0x0000006103617220 */ /* 0x040fe20000410000 */
[----:B------:R-:W-:Y:S01]  /*13750*/  ISETP.GT.AND P0, PT, R180, R210, PT ;  /* 0x000000d2b400720c */ /* 0x000fe20003f04270 */
[----:B------:R-:W-:Y:S01]  /*13760*/  FADD.FTZ R0, -R2, R134 ;  /* 0x0000008602007221 */ /* 0x000fe20000010100 */
[----:B------:R-:W-:Y:S01]  /*13770*/  MOV R180, R204 ;  /* 0x000000cc00b47202 */ /* 0x000fe20000000f00 */
[C---:B------:R-:W-:Y:S02]  /*13780*/  FMUL.FTZ R100, R3.reuse, R100 ;  /* 0x0000006403647220 */ /* 0x040fe40000410000 */
        /* <DEDUP_REMOVED lines=16> */
[C---:B-1----:R-:W-:Y:S02]  /*13890*/  FMUL.FTZ R6, R0.reuse, R146 ;  /* 0x0000009200067220 */ /* 0x042fe40000410000 */
[C---:B------:R-:W-:Y:S02]  /*138a0*/  FMUL.FTZ R7, R0.reuse, R147 ;  /* 0x0000009300077220 */ /* 0x040fe40000410000 */
[----:B------:R-:W1:Y:S01]  /*138b0*/  LDSM.16.MT88.4 R144, [R190] ;  /* 0x00000000be90783b */ /* 0x000e620000004200 */
[C---:B------:R-:W-:Y:S02]  /*138c0*/  FMUL.FTZ R10, R0.reuse, R150 ;  /* 0x00000096000a7220 */ /* 0x040fe40000410000 */
[C---:B------:R-:W-:Y:S02]  /*138d0*/  FMUL.FTZ R11, R0.reuse, R151 ;  /* 0x00000097000b7220 */ /* 0x040fe40000410000 */
[C---:B---3--:R-:W-:Y:S03]  /*138e0*/  HMMA.16816.F32.BF16 R4, R160.reuse, R12, R4 ;  /* 0x0000000ca004723c */ /* 0x048fe60000041804 */
[----:B------:R-:W2:Y:S02]  /*138f0*/  LDSM.16.MT88.4 R148, [R189] ;  /* 0x00000000bd94783b */ /* 0x000ea40000004200 */
[C---:B------:R-:W-:Y:S02]  /*13900*/  FMUL.FTZ R18, R0.reuse, R158 ;  /* 0x0000009e00127220 */ /* 0x040fe40000410000 */
        /* <DEDUP_REMOVED lines=75> */
[--C-:B---3--:R-:W-:Y:S02]  /*13dc0*/  FFMA.FTZ R2, R170, c[0x0][0x2d0], -R142.reuse ;  /* 0x0000b400aa027a23 */ /* 0x108fe4000001088e */
[C---:B------:R-:W-:Y:S02]  /*13dd0*/  FMUL.FTZ R98, R0.reuse, R98 ;  /* 0x0000006200627220 */ /* 0x040fe40000410000 */
[C---:B------:R-:W-:Y:S01]  /*13de0*/  HMMA.16816.F32.BF16 R80, R160.reuse, R150, R80 ;  /* 0x00000096a050723c */ /* 0x040fe20000041850 */
[----:B------:R2:W-:Y:S01]  /*13df0*/  MUFU.EX2 R171, R2 ;  /* 0x0000000200ab7308 */ /* 0x0005e20000000800 */
[----:B------:R-:W3:Y:S02]  /*13e00*/  LDSM.16.MT88.4 R148, [R187+0x3000] ;  /* 0x00300000bb94783b */ /* 0x000ee40000004200 */
[C---:B------:R-:W-:Y:S02]  /*13e10*/  FMUL.FTZ R99, R0.reuse, R99 ;  /* 0x0000006300637220 */ /* 0x040fe40000410000 */
[C---:B------:R-:W-:Y:S02]  /*13e20*/  FMUL.FTZ R102, R0.reuse, R102 ;  /* 0x0000006600667220 */ /* 0x040fe40000410000 */
[C---:B------:R-:W-:Y:S01]  /*13e30*/  FMUL.FTZ R103, R0.reuse, R103 ;  /* 0x0000006700677220 */ /* 0x040fe20000410000 */
[C---:B-----5:R-:W-:Y:S03]  /*13e40*/  HMMA.16816.F32.BF16 R84, R160.reuse, R152, R84 ;  /* 0x00000098a054723c */ /* 0x060fe60000041854 */
[C---:B------:R-:W-:Y:S02]  /*13e50*/  FMUL.FTZ R106, R0.reuse, R106 ;  /* 0x0000006a006a7220 */ /* 0x040fe40000410000 */
[C---:B------:R-:W-:Y:S02]  /*13e60*/  FMUL.FTZ R107, R0.reuse, R107 ;  /* 0x0000006b006b7220 */ /* 0x040fe40000410000 */
[C---:B------:R-:W-:Y:S01]  /*13e70*/  FMUL.FTZ R110, R0.reuse, R110 ;  /* 0x0000006e006e7220 */ /* 0x040fe20000410000 */
[C---:B------:R-:W-:Y:S01]  /*13e80*/  HMMA.16816.F32.BF16 R88, R160.reuse, R154, R88 ;  /* 0x0000009aa058723c */ /* 0x040fe20000041858 */
[----:B------:R-:W5:Y:S03]  /*13e90*/  LDSM.16.MT88.4 R152, [R188+0x3000] ;  /* 0x00300000bc98783b */ /* 0x000f660000004200 */
[C---:B------:R-:W-:Y:S02]  /*13ea0*/  FMUL.FTZ R111, R0.reuse, R111 ;  /* 0x0000006f006f7220 */ /* 0x040fe40000410000 */
[C---:B------:R-:W-:Y:S02]  /*13eb0*/  FMUL.FTZ R114, R0.reuse, R114 ;  /* 0x0000007200727220 */ /* 0x040fe40000410000 */
[C---:B-1----:R-:W-:Y:S04]  /*13ec0*/  HMMA.16816.F32.BF16 R92, R160.reuse, R144, R92 ;  /* 0x00000090a05c723c */ /* 0x042fe8000004185c */
[--C-:B--2---:R-:W-:Y:S02]  /*13ed0*/  FFMA.FTZ R2, R175, c[0x0][0x2d0], -R143.reuse ;  /* 0x0000b400af027a23 */ /* 0x104fe4000001088f */
[C---:B------:R-:W-:Y:S02]  /*13ee0*/  FMUL.FTZ R115, R0.reuse, R115 ;  /* 0x0000007300737220 */ /* 0x040fe40000410000 */
[C---:B------:R-:W-:Y:S01]  /*13ef0*/  HMMA.16816.F32.BF16 R96, R160.reuse, R146, R96 ;  /* 0x00000092a060723c */ /* 0x040fe20000041860 */
[----:B------:R1:W-:Y:S01]  /*13f00*/  MUFU.EX2 R168, R2 ;  /* 0x0000000200a87308 */ /* 0x0003e20000000800 */
[----:B------:R-:W2:Y:S02]  /*13f10*/  LDSM.16.MT88.4 R144, [R190+0x3000] ;  /* 0x00300000be90783b */ /* 0x000ea40000004200 */
[C---:B------:R-:W-:Y:S02]  /*13f20*/  FMUL.FTZ R118, R0.reuse, R118 ;  /* 0x0000007600767220 */ /* 0x040fe40000410000 */
[C---:B------:R-:W-:Y:S02]  /*13f30*/  FMUL.FTZ R119, R0.reuse, R119 ;  /* 0x0000007700777220 */ /* 0x040fe40000410000 */
[C---:B------:R-:W-:Y:S01]  /*13f40*/  FMUL.FTZ R122, R0.reuse, R122 ;  /* 0x0000007a007a7220 */ /* 0x040fe20000410000 */
[C---:B---3--:R-:W-:Y:S03]  /*13f50*/  HMMA.16816.F32.BF16 R100, R160.reuse, R148, R100 ;  /* 0x00000094a064723c */ /* 0x048fe60000041864 */
[C---:B------:R-:W-:Y:S02]  /*13f60*/  FMUL.FTZ R123, R0.reuse, R123 ;  /* 0x0000007b007b7220 */ /* 0x040fe40000410000 */
[C---:B------:R-:W-:Y:S02]  /*13f70*/  FMUL.FTZ R126, R0.reuse, R126 ;  /* 0x0000007e007e7220 */ /* 0x040fe40000410000 */
[C---:B------:R-:W-:Y:S01]  /*13f80*/  FMUL.FTZ R127, R0.reuse, R127 ;  /* 0x0000007f007f7220 */ /* 0x040fe20000410000 */
[C---:B------:R-:W-:Y:S01]  /*13f90*/  HMMA.16816.F32.BF16 R104, R160.reuse, R150, R104 ;  /* 0x00000096a068723c */ /* 0x040fe20000041868 */
[----:B------:R-:W3:Y:S03]  /*13fa0*/  LDSM.16.MT88.4 R148, [R189+0x3000] ;  /* 0x00300000bd94783b */ /* 0x000ee60000004200 */
[----:B------:R-:W-:Y:S02]  /*13fb0*/  FMUL.FTZ R129, R3, R129 ;  /* 0x0000008103817220 */ /* 0x000fe40000410000 */
[----:B------:R-:W-:Y:S02]  /*13fc0*/  FMUL.FTZ R130, R0, R130 ;  /* 0x0000008200827220 */ /* 0x000fe40000410000 */
[C---:B-----5:R-:W-:Y:S04]  /*13fd0*/  HMMA.16816.F32.BF16 R108, R160.reuse, R152, R108 ;  /* 0x00000098a06c723c */ /* 0x060fe8000004186c */
[--C-:B-1----:R-:W-:Y:S02]  /*13fe0*/  FFMA.FTZ R2, R176, c[0x0][0x2d0], -R143.reuse ;  /* 0x0000b400b0027a23 */ /* 0x102fe4000001088f */
[----:B------:R-:W-:Y:S02]  /*13ff0*/  FMUL.FTZ R131, R0, R131 ;  /* 0x0000008300837220 */ /* 0x000fe40000410000 */
[C---:B------:R-:W-:Y:S01]  /*14000*/  HMMA.16816.F32.BF16 R112, R160.reuse, R154, R112 ;  /* 0x0000009aa070723c */ /* 0x040fe20000041870 */
[----:B------:R1:W-:Y:S01]  /*14010*/  MUFU.EX2 R169, R2 ;  /* 0x0000000200a97308 */ /* 0x0003e20000000800 */
[----:B------:R-:W5:Y:S02]  /*14020*/  LDSM.16.MT88.4 R152, [R187+0x800] ;  /* 0x00080000bb98783b */ /* 0x000f640000004200 */
[----:B------:R-:W-:Y:S02]  /*14030*/  FFMA.FTZ R142, R174, c[0x0][0x2d0], -R142 ;  /* 0x0000b400ae8e7a23 */ /* 0x000fe4000001088e */
[----:B------:R-:W-:Y:S02]  /*14040*/  FFMA.FTZ R0, R0, R208, R182 ;  /* 0x000000d000007223 */ /* 0x000fe400000100b6 */
[C---:B--2---:R-:W-:Y:S03]  /*14050*/  HMMA.16816.F32.BF16 R116, R160.reuse, R144, R116 ;  /* 0x00000090a074723c */ /* 0x044fe60000041874 */
[----:B------:R-:W2:Y:S01]  /*14060*/  MUFU.EX2 R170, R142 ;  /* 0x0000008e00aa7308 */ /* 0x000ea20000000800 */
[----:B------:R-:W-:Y:S04]  /*14070*/  FADD.FTZ R0, R181, R0 ;  /* 0x00000000b5007221 */ /* 0x000fe80000010000 */
[----:B------:R-:W-:Y:S01]  /*14080*/  FADD.FTZ R0, R179, R0 ;  /* 0x00000000b3007221 */ /* 0x000fe20000010000 */
[C---:B------:R-:W-:Y:S03]  /*14090*/  HMMA.16816.F32.BF16 R120, R160.reuse, R146, R120 ;  /* 0x00000092a078723c */ /* 0x040fe60000041878 */
[----:B------:R-:W-:Y:S05]  /*140a0*/  FADD.FTZ R0, R178, R0 ;  /* 0x00000000b2007221 */ /* 0x000fea0000010000 */
[C---:B---3--:R-:W-:Y:S04]  /*140b0*/  HMMA.16816.F32.BF16 R124, R160.reuse, R148, R124 ;  /* 0x00000094a07c723c */ /* 0x048fe8000004187c */
[--C-:B-1----:R-:W-:Y:S02]  /*140c0*/  FFMA.FTZ R2, R177, c[0x0][0x2d0], -R143.reuse ;  /* 0x0000b400b1027a23 */ /* 0x102fe4000001088f */
[----:B------:R-:W-:Y:S02]  /*140d0*/  FFMA.FTZ R143, R135, c[0x0][0x2d0], -R143 ;  /* 0x0000b400878f7a23 */ /* 0x000fe4000001088f */
[----:B------:R-:W-:Y:S01]  /*140e0*/  HMMA.16816.F32.BF16 R128, R160, R150, R128 ;  /* 0x00000096a080723c */ /* 0x000fe20000041880 */
[----:B------:R1:W-:Y:S06]  /*140f0*/  MUFU.EX2 R142, R2 ;  /* 0x00000002008e7308 */ /* 0x0003ec0000000800 */
[----:B----4-:R-:W-:Y:S02]  /*14100*/  F2FP.BF16.PACK_AB R160, R172, R173 ;  /* 0x000000adaca0723e */ /* 0x010fe400000010ff */
[----:B--2---:R-:W-:Y:S02]  /*14110*/  F2FP.BF16.PACK_AB R162, R170, R171 ;  /* 0x000000abaaa2723e */ /* 0x004fe400000010ff */
[----:B------:R-:W2:Y:S01]  /*14120*/  MUFU.EX2 R134, R143 ;  /* 0x0000008f00867308 */ /* 0x000ea20000000800 */
[----:B------:R-:W-:Y:S01]  /*14130*/  F2FP.BF16.PACK_AB R161, R169, R168 ;  /* 0x000000a8a9a1723e */ /* 0x000fe200000010ff */
[----:B-1----:R-:W-:Y:S02]  /*14140*/  FFMA.FTZ R2, R3, R209, R207 ;  /* 0x000000d103027223 */ /* 0x002fe400000100cf */
[----:B------:R-:W-:Y:S02]  /*14150*/  FADD.FTZ R3, R168, R0 ;  /* 0x00000000a8037221 */ /* 0x000fe40000010000 */
[----:B------:R-:W-:Y:S02]  /*14160*/  FADD.FTZ R2, R206, R2 ;  /* 0x00000002ce027221 */ /* 0x000fe40000010000 */
[----:B------:R-:W-:Y:S02]  /*14170*/  FADD.FTZ R3, R169, R3 ;  /* 0x00000003a9037221 */ /* 0x000fe40000010000 */
[----:B------:R-:W-:Y:S01]  /*14180*/  FADD.FTZ R2, R205, R2 ;  /* 0x00000002cd027221 */ /* 0x000fe20000010000 */
[----:B--2---:R-:W-:Y:S03]  /*14190*/  F2FP.BF16.PACK_AB R163, R134, R142 ;  /* 0x0000008e86a3723e */ /* 0x004fe600000010ff */
[----:B------:R-:W-:Y:S04]  /*141a0*/  FADD.FTZ R2, R183, R2 ;  /* 0x00000002b7027221 */ /* 0x000fe80000010000 */
[----:B------:R-:W-:Y:S01]  /*141b0*/  FADD.FTZ R2, R173, R2 ;  /* 0x00000002ad027221 */ /* 0x000fe20000010000 */
[C---:B-----5:R-:W-:Y:S01]  /*141c0*/  HMMA.16816.F32.BF16 R144, R160.reuse, R152, R4 ;  /* 0x00000098a090723c */ /* 0x060fe20000041804 */
[----:B------:R-:W1:Y:S02]  /*141d0*/  LDSM.16.MT88.4 R4, [R189+0x800] ;  /* 0x00080000bd04783b */ /* 0x000e640000004200 */
[----:B------:R-:W-:Y:S04]  /*141e0*/  FADD.FTZ R0, R172, R2 ;  /* 0x00000002ac007221 */ /* 0x000fe80000010000 */
[----:B------:R-:W-:Y:S01]  /*141f0*/  FADD.FTZ R2, R171, R0 ;  /* 0x00000000ab027221 */ /* 0x000fe20000010000 */
[C---:B------:R-:W-:Y:S01]  /*14200*/  HMMA.16816.F32.BF16 R148, R160.reuse, R154, R8 ;  /* 0x0000009aa094723c */ /* 0x040fe20000041808 */
[----:B------:R-:W2:Y:S03]  /*14210*/  LDSM.16.MT88.4 R8, [R187+0x1800] ;  /* 0x00180000bb08783b */ /* 0x000ea60000004200 */
[----:B------:R-:W-:Y:S01]  /*14220*/  FADD.FTZ R0, R142, R3 ;  /* 0x000000038e007221 */ /* 0x000fe20000010000 */
[----:B------:R-:W-:Y:S01]  /*14230*/  MOV R3, R133 ;  /* 0x0000008500037202 */ /* 0x000fe20000000f00 */
[----:B------:R-:W-:Y:S02]  /*14240*/  FADD.FTZ R209, R170, R2 ;  /* 0x00000002aad17221 */ /* 0x000fe40000010000 */
[C---:B------:R-:W-:Y:S01]  /*14250*/  HMMA.16816.F32.BF16 R152, R160.reuse, R156, R12 ;  /* 0x0000009ca098723c */ /* 0x040fe2000004180c */
[----:B------:R-:W3:Y:S03]  /*14260*/  LDSM.16.MT88.4 R12, [R188+0x1800] ;  /* 0x00180000bc0c783b */ /* 0x000ee60000004200 */
[----:B------:R-:W-:Y:S01]  /*14270*/  FADD.FTZ R208, R134, R0 ;  /* 0x0000000086d07221 */ /* 0x000fe20000010000 */
[----:B------:R-:W-:Y:S03]  /*14280*/  MOV R134, R132 ;  /* 0x0000008400867202 */ /* 0x000fe60000000f00 */
        /* <DEDUP_REMOVED lines=34> */
[C---:B------:R-:W-:Y:S08]  /*144b0*/  HMMA.16816.F32.BF16 R112, R160.reuse, R10, R112 ;  /* 0x0000000aa070723c */ /* 0x040ff00000041870 */
[C---:B---3--:R-:W-:Y:S08]  /*144c0*/  HMMA.16816.F32.BF16 R116, R160.reuse, R12, R116 ;  /* 0x0000000ca074723c */ /* 0x048ff00000041874 */
[C---:B------:R-:W-:Y:S08]  /*144d0*/  HMMA.16816.F32.BF16 R120, R160.reuse, R14, R120 ;  /* 0x0000000ea078723c */ /* 0x040ff00000041878 */
[C---:B-1----:R-:W-:Y:S08]  /*144e0*/  HMMA.16816.F32.BF16 R124, R160.reuse, R4, R124 ;  /* 0x00000004a07c723c */ /* 0x042ff0000004187c */
[----:B------:R-:W-:Y:S01]  /*144f0*/  HMMA.16816.F32.BF16 R128, R160, R6, R128 ;  /* 0x00000006a080723c */ /* 0x000fe20000041880 */
[----:B------:R-:W-:-:S07]  /*14500*/  @P0 BRA `(.L_x_1104) ;  /* 0xffffdd7000000947 */ /* 0x000fce000383ffff */
.L_x_1103:
[----:B------:R-:W-:-:S13]  /*14510*/  ISETP.GE.AND P0, PT, R204, R212, PT ;  /* 0x000000d4cc00720c */ /* 0x000fda0003f06270 */
[----:B------:R-:W-:Y:S05]  /*14520*/  @!P0 BRA `(.L_x_1105) ;  /* 0x00001f6000008947 */ /* 0x000fea0003800000 */
[----:B------:R-:W-:Y:S02]  /*14530*/  MOV R135, R132 ;  /* 0x0000008400877202 */ /* 0x000fe40000000f00 */
[----:B------:R-:W-:Y:S02]  /*14540*/  MOV R134, R133 ;  /* 0x0000008500867202 */ /* 0x000fe40000000f00 */
.L_x_1106:
[----:B------:R-:W-:Y:S04]  /*14550*/  DEPBAR.LE SB0, 0x0 ;  /* 0x000080000000791a */ /* 0x000fe80000000000 */
[----:B------:R-:W-:Y:S01]  /*14560*/  WARPSYNC 0xffffffff ;  /* 0xffffffff00007948 */ /* 0x000fe20003800000 */
[----:B------:R-:W-:Y:S01]  /*14570*/  BAR.SYNC.DEFER_BLOCKING 0x0 ;  /* 0x0000000000007b1d */ /* 0x000fe20000010000 */
[----:B------:R-:W-:Y:S01]  /*14580*/  SHF.R.S32.HI R0, RZ, 0x1f, R204 ;  /* 0x0000001fff007819 */ /* 0x000fe200000114cc */
[----:B------:R-:W-:Y:S01]  /*14590*/  IMAD.WIDE.U32 R2, R204, c[0x0][0x208], RZ ;  /* 0x00008200cc027a25 */ /* 0x000fe200078e00ff */
[----:B------:R-:W-:Y:S03]  /*145a0*/  LOP3.LUT P2, RZ, R216, 0x1, RZ, 0xc0, !PT ;  /* 0x00000001d8ff7812 */ /* 0x000fe6000784c0ff */
[----:B------:R-:W-:Y:S01]  /*145b0*/  IMAD R12, R0, c[0x0][0x208], RZ ;  /* 0x00008200000c7a24 */ /* 0x000fe200078e02ff */
[----:B------:R-:W-:Y:S03]  /*145c0*/  LEA R0, P0, R2, R220, 0x5 ;  /* 0x000000dc02007211 */ /* 0x000fe600078028ff */
[----:B------:R-:W-:Y:S05]  /*145d0*/  IMAD R12, R204, c[0x0][0x20c], R12 ;  /* 0x00008300cc0c7a24 */ /* 0x000fea00078e020c */
[----:B------:R-:W-:Y:S04]  /*145e0*/  IADD3 R3, R3, R12, RZ ;  /* 0x0000000c03037210 */ /* 0x000fe80007ffe0ff */
[----:B------:R-:W-:Y:S02]  /*145f0*/  LEA.HI.X R3, R2, R223, R3, 0x5, P0 ;  /* 0x000000df02037211 */ /* 0x000fe400000f2c03 */
[C---:B------:R-:W-:Y:S01]  /*14600*/  LEA R2, P0, R0.reuse, c[0x0][0x1f8], 0x1 ;  /* 0x00007e0000027a11 */ /* 0x040fe200078008ff */
[----:B------:R-:W-:Y:S03]  /*14610*/  LDSM.16.M88.4 R16, [R191] ;  /* 0x00000000bf10783b */ /* 0x000fe60000000200 */
[----:B------:R-:W-:Y:S02]  /*14620*/  LEA.HI.X R3, R0, c[0x0][0x1fc], R3, 0x1, P0 ;  /* 0x00007f0000037a11 */ /* 0x000fe400000f0c03 */
[C---:B------:R-:W-:Y:S02]  /*14630*/  ISETP.GT.AND P0, PT, R204.reuse, R212, PT ;  /* 0x000000d4cc00720c */ /* 0x040fe40003f04270 */
[----:B------:R-:W-:Y:S01]  /*14640*/  IADD3 R204, R204, -0x1, RZ ;  /* 0xffffffffcccc7810 */ /* 0x000fe20007ffe0ff */
[----:B------:R-:W1:Y:S08]  /*14650*/  LDSM.16.M88.4 R8, [R186] ;  /* 0x00000000ba08783b */ /* 0x000e700000000200 */
        /* <DEDUP_REMOVED lines=8> */
[----:B------:R1:W-:Y:S01]  /*146e0*/  LDGSTS.E.BYPASS.LTC128B.128 [R215+0x8080], [R2.64], !P2 ;  /* 0x0808000002d77fae */ /* 0x0003e2000d101d46 */
[C---:B------:R-:W-:Y:S07]  /*146f0*/  HMMA.16816.F32.BF16 R8, R16.reuse, R10, RZ ;  /* 0x0000000a1008723c */ /* 0x040fee00000418ff */
[----:B------:R1:W-:Y:S01]  /*14700*/  LDGSTS.E.BYPASS.LTC128B.128 [R215+0x9080], [R2.64+0x80], !P6 ;  /* 0x0908008002d77fae */ /* 0x0003e2000f101d46 */
[C---:B--2---:R-:W-:Y:S07]  /*14710*/  HMMA.16816.F32.BF16 R12, R16.reuse, R160, RZ ;  /* 0x000000a0100c723c */ /* 0x044fee00000418ff */
[----:B------:R1:W-:Y:S01]  /*14720*/  LDGSTS.E.BYPASS.LTC128B.128 [R215+0xa080], [R2.64+0x100], !P5 ;  /* 0x0a08010002d77fae */ /* 0x0003e2000e901d46 */
[----:B------:R-:W-:Y:S07]  /*14730*/  HMMA.16816.F32.BF16 R16, R16, R162, RZ ;  /* 0x000000a21010723c */ /* 0x000fee00000418ff */
[----:B------:R1:W-:Y:S01]  /*14740*/  LDGSTS.E.BYPASS.LTC128B.128 [R215+0xb080], [R2.64+0x180], !P4 ;  /* 0x0b08018002d77fae */ /* 0x0003e2000e101d46 */
        /* <DEDUP_REMOVED lines=10> */
[C---:B--2---:R-:W-:Y:S07]  /*147f0*/  HMMA.16816.F32.BF16 R4, R160.reuse, R176, R4 ;  /* 0x000000b0a004723c */ /* 0x044fee0000041804 */
[----:B------:R-:W2:Y:S01]  /*14800*/  LDSM.16.M88.4 R172, [R184+0x800] ;  /* 0x00080000b8ac783b */ /* 0x000ea20000000200 */
[C---:B------:R-:W-:Y:S07]  /*14810*/  HMMA.16816.F32.BF16 R8, R160.reuse, R178, R8 ;  /* 0x000000b2a008723c */ /* 0x040fee0000041808 */
[----:B------:R-:W-:Y:S01]  /*14820*/  LDSM.16.M88.4 R176, [R186+0x1000] ;  /* 0x00100000bab0783b */ /* 0x000fe20000000200 */
[C---:B---3--:R-:W-:Y:S08]  /*14830*/  HMMA.16816.F32.BF16 R12, R160.reuse, R180, R12 ;  /* 0x000000b4a00c723c */ /* 0x048ff0000004180c */
[----:B------:R-:W-:Y:S01]  /*14840*/  HMMA.16816.F32.BF16 R16, R160, R182, R16 ;  /* 0x000000b6a010723c */ /* 0x000fe20000041810 */
[----:B------:R-:W3:Y:S07]  /*14850*/  LDSM.16.M88.4 R160, [R191+0x4000] ;  /* 0x00400000bfa0783b */ /* 0x000eee0000000200 */
[C---:B----4-:R-:W-:Y:S01]  /*14860*/  HMMA.16816.F32.BF16 R4, R164.reuse, R168, R4 ;  /* 0x000000a8a404723c */ /* 0x050fe20000041804 */
[----:B------:R-:W4:Y:S07]  /*14870*/  LDSM.16.M88.4 R180, [R186+0x1800] ;  /* 0x00180000bab4783b */ /* 0x000f2e0000000200 */
[C---:B------:R-:W-:Y:S01]  /*14880*/  HMMA.16816.F32.BF16 R8, R164.reuse, R170, R8 ;  /* 0x000000aaa408723c */ /* 0x040fe20000041808 */
[----:B------:R-:W-:Y:S07]  /*14890*/  LDSM.16.M88.4 R168, [R198] ;  /* 0x00000000c6a8783b */ /* 0x000fee0000000200 */
[C---:B--2---:R-:W-:Y:S08]  /*148a0*/  HMMA.16816.F32.BF16 R12, R164.reuse, R172, R12 ;  /* 0x000000aca40c723c */ /* 0x044ff0000004180c */
[----:B------:R-:W-:Y:S01]  /*148b0*/  HMMA.16816.F32.BF16 R16, R164, R174, R16 ;  /* 0x000000aea410723c */ /* 0x000fe20000041810 */
[----:B------:R-:W2:Y:S07]  /*148c0*/  LDSM.16.M88.4 R164, [R192+0x4000] ;  /* 0x00400000c0a4783b */ /* 0x000eae0000000200 */
[C---:B---3--:R-:W-:Y:S01]  /*148d0*/  HMMA.16816.F32.BF16 R4, R160.reuse, R176, R4 ;  /* 0x000000b0a004723c */ /* 0x048fe20000041804 */
[----:B------:R-:W3:Y:S07]  /*148e0*/  LDSM.16.M88.4 R172, [R197] ;  /* 0x00000000c5ac783b */ /* 0x000eee0000000200 */
[C---:B------:R-:W-:Y:S01]  /*148f0*/  HMMA.16816.F32.BF16 R8, R160.reuse, R178, R8 ;  /* 0x000000b2a008723c */ /* 0x040fe20000041808 */
[----:B------:R-:W-:Y:S07]  /*14900*/  LDSM.16.M88.4 R176, [R185+0x1000] ;  /* 0x00100000b9b0783b */ /* 0x000fee0000000200 */
[C---:B----4-:R-:W-:Y:S08]  /*14910*/  HMMA.16816.F32.BF16 R12, R160.reuse, R180, R12 ;  /* 0x000000b4a00c723c */ /* 0x050ff0000004180c */
[----:B------:R-:W-:Y:S01]  /*14920*/  HMMA.16816.F32.BF16 R16, R160, R182, R16 ;  /* 0x000000b6a010723c */ /* 0x000fe20000041810 */
[----:B------:R-:W4:Y:S07]  /*14930*/  LDSM.16.M88.4 R160, [R194+0x4000] ;  /* 0x00400000c2a0783b */ /* 0x000f2e0000000200 */
[C---:B--2---:R-:W-:Y:S01]  /*14940*/  HMMA.16816.F32.BF16 R4, R164.reuse, R168, R4 ;  /* 0x000000a8a404723c */ /* 0x044fe20000041804 */
[----:B------:R-:W2:Y:S07]  /*14950*/  LDSM.16.M88.4 R180, [R185+0x1800] ;  /* 0x00180000b9b4783b */ /* 0x000eae0000000200 */
[C---:B------:R-:W-:Y:S01]  /*14960*/  HMMA.16816.F32.BF16 R8, R164.reuse, R170, R8 ;  /* 0x000000aaa408723c */ /* 0x040fe20000041808 */
[----:B------:R-:W-:Y:S07]  /*14970*/  LDSM.16.M88.4 R168, [R184+0x1000] ;  /* 0x00100000b8a8783b */ /* 0x000fee0000000200 */
[C---:B---3--:R-:W-:Y:S08]  /*14980*/  HMMA.16816.F32.BF16 R12, R164.reuse, R172, R12 ;  /* 0x000000aca40c723c */ /* 0x048ff0000004180c */
[----:B------:R-:W-:Y:S01]  /*14990*/  HMMA.16816.F32.BF16 R16, R164, R174, R16 ;  /* 0x000000aea410723c */ /* 0x000fe20000041810 */
[----:B------:R-:W3:Y:S07]  /*149a0*/  LDSM.16.M88.4 R164, [R193+0x4000] ;  /* 0x00400000c1a4783b */ /* 0x000eee0000000200 */
[C---:B----4-:R-:W-:Y:S01]  /*149b0*/  HMMA.16816.F32.BF16 R4, R160.reuse, R176, R4 ;  /* 0x000000b0a004723c */ /* 0x050fe20000041804 */
[----:B------:R-:W4:Y:S07]  /*149c0*/  LDSM.16.M88.4 R172, [R184+0x1800] ;  /* 0x00180000b8ac783b */ /* 0x000f2e0000000200 */
[C---:B------:R-:W-:Y:S01]  /*149d0*/  HMMA.16816.F32.BF16 R8, R160.reuse, R178, R8 ;  /* 0x000000b2a008723c */ /* 0x040fe20000041808 */
[----:B------:R-:W-:Y:S07]  /*149e0*/  LDSM.16.M88.4 R176, [R186+0x2000] ;  /* 0x00200000bab0783b */ /* 0x000fee0000000200 */
[C---:B--2---:R-:W-:Y:S08]  /*149f0*/  HMMA.16816.F32.BF16 R12, R160.reuse, R180, R12 ;  /* 0x000000b4a00c723c */ /* 0x044ff0000004180c */
[----:B------:R-:W-:Y:S01]  /*14a00*/  HMMA.16816.F32.BF16 R16, R160, R182, R16 ;  /* 0x000000b6a010723c */ /* 0x000fe20000041810 */
[----:B------:R-:W2:Y:S07]  /*14a10*/  LDSM.16.M88.4 R160, [R191+0x8000] ;  /* 0x00800000bfa0783b */ /* 0x000eae0000000200 */
[C---:B---3--:R-:W-:Y:S01]  /*14a20*/  HMMA.16816.F32.BF16 R4, R164.reuse, R168, R4 ;  /* 0x000000a8a404723c */ /* 0x048fe20000041804 */
[----:B------:R-:W3:Y:S07]  /*14a30*/  LDSM.16.M88.4 R180, [R186+0x2800] ;  /* 0x00280000bab4783b */ /* 0x000eee0000000200 */
[C---:B------:R-:W-:Y:S01]  /*14a40*/  HMMA.16816.F32.BF16 R8, R164.reuse, R170, R8 ;  /* 0x000000aaa408723c */ /* 0x040fe20000041808 */
[----:B------:R-:W-:Y:S07]  /*14a50*/  LDSM.16.M88.4 R168, [R200] ;  /* 0x00000000c8a8783b */ /* 0x000fee0000000200 */
[C---:B----4-:R-:W-:Y:S08]  /*14a60*/  HMMA.16816.F32.BF16 R12, R164.reuse, R172, R12 ;  /* 0x000000aca40c723c */ /* 0x050ff0000004180c */
[----:B------:R-:W-:Y:S01]  /*14a70*/  HMMA.16816.F32.BF16 R16, R164, R174, R16 ;  /* 0x000000aea410723c */ /* 0x000fe20000041810 */
[----:B------:R-:W4:Y:S07]  /*14a80*/  LDSM.16.M88.4 R164, [R192+0x8000] ;  /* 0x00800000c0a4783b */ /* 0x000f2e0000000200 */
[C---:B--2---:R-:W-:Y:S01]  /*14a90*/  HMMA.16816.F32.BF16 R4, R160.reuse, R176, R4 ;  /* 0x000000b0a004723c */ /* 0x044fe20000041804 */
[----:B------:R-:W2:Y:S07]  /*14aa0*/  LDSM.16.M88.4 R172, [R199] ;  /* 0x00000000c7ac783b */ /* 0x000eae0000000200 */
        /* <DEDUP_REMOVED lines=22> */
[----:B------:R-:W-:Y:S07]  /*14c10*/  LDSM.16.M88.4 R168, [R202] ;  /* 0x00000000caa8783b */ /* 0x000fee0000000200 */
[C---:B---3--:R-:W-:Y:S08]  /*14c20*/  HMMA.16816.F32.BF16 R12, R164.reuse, R172, R12 ;  /* 0x000000aca40c723c */ /* 0x048ff0000004180c */
[----:B------:R-:W-:Y:S01]  /*14c30*/  HMMA.16816.F32.BF16 R16, R164, R174, R16 ;  /* 0x000000aea410723c */ /* 0x000fe20000041810 */
[----:B------:R-:W3:Y:S07]  /*14c40*/  LDSM.16.M88.4 R164, [R192+0xc000] ;  /* 0x00c00000c0a4783b */ /* 0x000eee0000000200 */
[C---:B----4-:R-:W-:Y:S01]  /*14c50*/  HMMA.16816.F32.BF16 R4, R160.reuse, R176, R4 ;  /* 0x000000b0a004723c */ /* 0x050fe20000041804 */
[----:B------:R-:W4:Y:S07]  /*14c60*/  LDSM.16.M88.4 R172, [R201] ;  /* 0x00000000c9ac783b */ /* 0x000f2e0000000200 */
[C---:B------:R-:W-:Y:S01]  /*14c70*/  HMMA.16816.F32.BF16 R8, R160.reuse, R178, R8 ;  /* 0x000000b2a008723c */ /* 0x040fe20000041808 */
[----:B------:R-:W-:Y:S07]  /*14c80*/  LDSM.16.M88.4 R176, [R185+0x3000] ;  /* 0x00300000b9b0783b */ /* 0x000fee0000000200 */
[C---:B--2---:R-:W-:Y:S08]  /*14c90*/  HMMA.16816.F32.BF16 R12, R160.reuse, R180, R12 ;  /* 0x000000b4a00c723c */ /* 0x044ff0000004180c */
[----:B------:R-:W-:Y:S01]  /*14ca0*/  HMMA.16816.F32.BF16 R16, R160, R182, R16 ;  /* 0x000000b6a010723c */ /* 0x000fe20000041810 */
[----:B------:R-:W2:Y:S07]  /*14cb0*/  LDSM.16.M88.4 R160, [R194+0xc000] ;  /* 0x00c00000c2a0783b */ /* 0x000eae0000000200 */
[C---:B---3--:R-:W-:Y:S08]  /*14cc0*/  HMMA.16816.F32.BF16 R4, R164.reuse, R168, R4 ;  /* 0x000000a8a404723c */ /* 0x048ff00000041804 */
[C---:B------:R-:W-:Y:S01]  /*14cd0*/  HMMA.16816.F32.BF16 R8, R164.reuse, R170, R8 ;  /* 0x000000aaa408723c */ /* 0x040fe20000041808 */
[----:B------:R-:W-:Y:S07]  /*14ce0*/  LDSM.16.M88.4 R168, [R193+0xc000] ;  /* 0x00c00000c1a8783b */ /* 0x000fee0000000200 */
[C---:B----4-:R-:W-:Y:S08]  /*14cf0*/  HMMA.16816.F32.BF16 R12, R164.reuse, R172, R12 ;  /* 0x000000aca40c723c */ /* 0x050ff0000004180c */
[----:B------:R-:W-:Y:S01]  /*14d00*/  HMMA.16816.F32.BF16 R16, R164, R174, R16 ;  /* 0x000000aea410723c */ /* 0x000fe20000041810 */
[----:B------:R-:W3:Y:S07]  /*14d10*/  LDSM.16.M88.4 R164, [R185+0x3800] ;  /* 0x00380000b9a4783b */ /* 0x000eee0000000200 */
[C---:B--2---:R-:W-:Y:S01]  /*14d20*/  HMMA.16816.F32.BF16 R4, R160.reuse, R176, R4 ;  /* 0x000000b0a004723c */ /* 0x044fe20000041804 */
[----:B------:R-:W2:Y:S07]  /*14d30*/  LDSM.16.M88.4 R172, [R184+0x3000] ;  /* 0x00300000b8ac783b */ /* 0x000eae0000000200 */
[C---:B------:R-:W-:Y:S08]  /*14d40*/  HMMA.16816.F32.BF16 R8, R160.reuse, R178, R8 ;  /* 0x000000b2a008723c */ /* 0x040ff00000041808 */
[C---:B---3--:R-:W-:Y:S08]  /*14d50*/  HMMA.16816.F32.BF16 R12, R160.reuse, R164, R12 ;  /* 0x000000a4a00c723c */ /* 0x048ff0000004180c */
[----:B------:R-:W-:Y:S01]  /*14d60*/  HMMA.16816.F32.BF16 R16, R160, R166, R16 ;  /* 0x000000a6a010723c */ /* 0x000fe20000041810 */
[----:B------:R-:W3:Y:S01]  /*14d70*/  LDSM.16.M88.4 R160, [R184+0x3800] ;  /* 0x00380000b8a0783b */ /* 0x000ee20000000200 */
[----:B------:R-:W-:Y:S06]  /*14d80*/  DEPBAR.LE SB0, 0x0 ;  /* 0x000080000000791a */ /* 0x000fec0000000000 */
[C---:B--2---:R-:W-:Y:S01]  /*14d90*/  HMMA.16816.F32.BF16 R4, R168.reuse, R172, R4 ;  /* 0x000000aca804723c */ /* 0x044fe20000041804 */
[----:B------:R-:W-:Y:S07]  /*14da0*/  BAR.SYNC.DEFER_BLOCKING 0x0 ;  /* 0x0000000000007b1d */ /* 0x000fee0000010000 */
[C---:B------:R-:W-:Y:S11]  /*14db0*/  HMMA.16816.F32.BF16 R8, R168.reuse, R174, R8 ;  /* 0x000000aea808723c */ /* 0x040ff60000041808 */
[----:B------:R-:W-:Y:S05]  /*14dc0*/  @!UPT UIADD3 URZ, URZ, URZ, URZ ;  /* 0x0000003f3f3ff290 */ /* 0x000fea000fffe03f */
[----:B------:R-:W-:Y:S04]  /*14dd0*/  FMUL.FTZ R0, R4, c[0x0][0x320] ;  /* 0x0000c80004007a20 */ /* 0x000fe80000410000 */
[----:B------:R2:W-:Y:S01]  /*14de0*/  MUFU.TANH R165, R0 ;  /* 0x0000000000a57308 */ /* 0x0005e20000002400 */
[C---:B---3--:R-:W-:Y:S08]  /*14df0*/  HMMA.16816.F32.BF16 R12, R168.reuse, R160, R12 ;  /* 0x000000a0a80c723c */ /* 0x048ff0000004180c */
[----:B------:R-:W-:Y:S04]  /*14e00*/  HMMA.16816.F32.BF16 R16, R168, R162, R16 ;  /* 0x000000a2a810723c */ /* 0x000fe80000041810 */
[----:B--2---:R-:W-:Y:S04]  /*14e10*/  FMUL.FTZ R0, R5, c[0x0][0x320] ;  /* 0x0000c80005007a20 */ /* 0x004fe80000410000 */
[----:B------:R2:W-:Y:S11]  /*14e20*/  MUFU.TANH R164, R0 ;  /* 0x0000000000a47308 */ /* 0x0005f60000002400 */
[----:B------:R-:W-:Y:S05]  /*14e30*/  @!UPT UIADD3 URZ, URZ, URZ, URZ ;  /* 0x0000003f3f3ff290 */ /* 0x000fea000fffe03f */
[----:B-1----:R-:W-:Y:S04]  /*14e40*/  FMUL.FTZ R2, R18, c[0x0][0x320] ;  /* 0x0000c80012027a20 */ /* 0x002fe80000410000 */
[----:B------:R-:W-:Y:S01]  /*14e50*/  MUFU.TANH R142, R2 ;  /* 0x00000002008e7308 */ /* 0x000fe20000002400 */
[----:B--2---:R-:W-:Y:S09]  /*14e60*/  FMUL.FTZ R0, R6, c[0x0][0x320] ;  /* 0x0000c80006007a20 */ /* 0x004ff20000410000 */
[----:B------:R1:W2:Y:S02]  /*14e70*/  MUFU.TANH R166, R0 ;  /* 0x0000000000a67308 */ /* 0x0002a40000002400 */
[----:B-1----:R-:W-:Y:S01]  /*14e80*/  FMUL.FTZ R0, R7, c[0x0][0x320] ;  /* 0x0000c80007007a20 */ /* 0x002fe20000410000 */
[----:B--2---:R-:W-:Y:S07]  /*14e90*/  FMNMX.FTZ R3, R166, R135, !PT ;  /* 0x00000087a6037209 */ /* 0x004fee0007810000 */
[----:B------:R1:W2:Y:S02]  /*14ea0*/  MUFU.TANH R167, R0 ;  /* 0x0000000000a77308 */ /* 0x0002a40000002400 */
[----:B-1----:R-:W-:Y:S01]  /*14eb0*/  FMUL.FTZ R0, R8, c[0x0][0x320] ;  /* 0x0000c80008007a20 */ /* 0x002fe20000410000 */
[----:B--2---:R-:W-:Y:S07]  /*14ec0*/  FMNMX.FTZ R3, R167, R3, !PT ;  /* 0x00000003a7037209 */ /* 0x004fee0007810000 */
[----:B------:R1:W2:Y:S02]  /*14ed0*/  MUFU.TANH R6, R0 ;  /* 0x0000000000067308 */ /* 0x0002a40000002400 */
[----:B-1----:R-:W-:Y:S08]  /*14ee0*/  FMUL.FTZ R0, R9, c[0x0][0x320] ;  /* 0x0000c80009007a20 */ /* 0x002ff00000410000 */
[----:B------:R1:W3:Y:S02]  /*14ef0*/  MUFU.TANH R7, R0 ;  /* 0x0000000000077308 */ /* 0x0002e40000002400 */
[----:B-1----:R-:W-:Y:S08]  /*14f00*/  FMUL.FTZ R0, R10, c[0x0][0x320] ;  /* 0x0000c8000a007a20 */ /* 0x002ff00000410000 */
[----:B------:R1:W4:Y:S02]  /*14f10*/  MUFU.TANH R8, R0 ;  /* 0x0000000000087308 */ /* 0x0003240000002400 */
[----:B-1----:R-:W-:Y:S08]  /*14f20*/  FMUL.FTZ R0, R11, c[0x0][0x320] ;  /* 0x0000c8000b007a20 */ /* 0x002ff00000410000 */
[----:B------:R1:W-:Y:S02]  /*14f30*/  MUFU.TANH R9, R0 ;  /* 0x0000000000097308 */ /* 0x0003e40000002400 */
[----:B-1----:R-:W-:Y:S08]  /*14f40*/  FMUL.FTZ R0, R12, c[0x0][0x320] ;  /* 0x0000c8000c007a20 */ /* 0x002ff00000410000 */
[----:B------:R1:W5:Y:S02]  /*14f50*/  MUFU.TANH R168, R0 ;  /* 0x0000000000a87308 */ /* 0x0003640000002400 */
[----:B-1----:R-:W-:Y:S08]  /*14f60*/  FMUL.FTZ R0, R13, c[0x0][0x320] ;  /* 0x0000c8000d007a20 */ /* 0x002ff00000410000 */
[----:B------:R1:W1:Y:S02]  /*14f70*/  MUFU.TANH R169, R0 ;  /* 0x0000000000a97308 */ /* 0x0002640000002400 */
[----:B-1----:R-:W-:Y:S08]  /*14f80*/  FMUL.FTZ R0, R14, c[0x0][0x320] ;  /* 0x0000c8000e007a20 */ /* 0x002ff00000410000 */
[----:B------:R1:W1:Y:S02]  /*14f90*/  MUFU.TANH R170, R0 ;  /* 0x0000000000aa7308 */ /* 0x0002640000002400 */
[----:B-1----:R-:W-:Y:S08]  /*14fa0*/  FMUL.FTZ R0, R15, c[0x0][0x320] ;  /* 0x0000c8000f007a20 */ /* 0x002ff00000410000 */
[----:B------:R1:W-:Y:S02]  /*14fb0*/  MUFU.TANH R171, R0 ;  /* 0x0000000000ab7308 */ /* 0x0003e40000002400 */
[----:B-1----:R-:W-:Y:S08]  /*14fc0*/  FMUL.FTZ R0, R16, c[0x0][0x320] ;  /* 0x0000c80010007a20 */ /* 0x002ff00000410000 */
[----:B------:R1:W1:Y:S02]  /*14fd0*/  MUFU.TANH R174, R0 ;  /* 0x0000000000ae7308 */ /* 0x0002640000002400 */
[----:B-1----:R-:W-:Y:S08]  /*14fe0*/  FMUL.FTZ R0, R17, c[0x0][0x320] ;  /* 0x0000c80011007a20 */ /* 0x002ff00000410000 */
[----:B------:R1:W1:Y:S02]  /*14ff0*/  MUFU.TANH R177, R0 ;  /* 0x0000000000b17308 */ /* 0x0002640000002400 */
[----:B-1----:R-:W-:Y:S04]  /*15000*/  FMNMX.FTZ R0, R165, R134, !PT ;  /* 0x00000086a5007209 */ /* 0x002fe80007810000 */
[----:B------:R-:W-:Y:S01]  /*15010*/  FMNMX.FTZ R2, R164, R0, !PT ;  /* 0x00000000a4027209 */ /* 0x000fe20007810000 */
[----:B------:R-:W-:Y:S03]  /*15020*/  FMUL.FTZ R0, R19, c[0x0][0x320] ;  /* 0x0000c80013007a20 */ /* 0x000fe60000410000 */
[----:B--2---:R-:W-:Y:S01]  /*15030*/  FMNMX.FTZ R2, R6, R2, !PT ;  /* 0x0000000206027209 */ /* 0x004fe20007810000 */
[----:B------:R3:W1:Y:S03]  /*15040*/  MUFU.TANH R143, R0 ;  /* 0x00000000008f7308 */ /* 0x0006660000002400 */
[----:B---3--:R-:W-:Y:S02]  /*15050*/  FMNMX.FTZ R0, R7, R2, !PT ;  /* 0x0000000207007209 */ /* 0x008fe40007810000 */
[----:B----4-:R-:W-:Y:S02]  /*15060*/  FMNMX.FTZ R2, R8, R3, !PT ;  /* 0x0000000308027209 */ /* 0x010fe40007810000 */
[----:B-----5:R-:W-:Y:S02]  /*15070*/  FMNMX.FTZ R0, R168, R0, !PT ;  /* 0x00000000a8007209 */ /* 0x020fe40007810000 */
[----:B------:R-:W-:Y:S02]  /*15080*/  FMNMX.FTZ R2, R9, R2, !PT ;  /* 0x0000000209027209 */ /* 0x000fe40007810000 */
[----:B------:R-:W-:Y:S02]  /*15090*/  FMNMX.FTZ R0, R169, R0, !PT ;  /* 0x00000000a9007209 */ /* 0x000fe40007810000 */
[----:B------:R-:W-:Y:S02]  /*150a0*/  FMNMX.FTZ R2, R170, R2, !PT ;  /* 0x00000002aa027209 */ /* 0x000fe40007810000 */
[----:B------:R-:W-:Y:S02]  /*150b0*/  FMNMX.FTZ R3, R174, R0, !PT ;  /* 0x00000000ae037209 */ /* 0x000fe40007810000 */
[----:B------:R-:W-:Y:S02]  /*150c0*/  FMNMX.FTZ R0, R171, R2, !PT ;  /* 0x00000002ab007209 */ /* 0x000fe40007810000 */
[----:B------:R-:W-:Y:S02]  /*150d0*/  FMNMX.FTZ R3, R177, R3, !PT ;  /* 0x00000003b1037209 */ /* 0x000fe40007810000 */
[----:B------:R-:W-:Y:S03]  /*150e0*/  FMNMX.FTZ R0, R142, R0, !PT ;  /* 0x000000008e007209 */ /* 0x000fe60007810000 */
[----:B------:R-:W2:Y:S01]  /*150f0*/  SHFL.BFLY PT, R4, R3, 0x2, 0x1f ;  /* 0x0c401f0003047f89 */ /* 0x000ea200000e0000 */
[----:B-1----:R-:W-:Y:S07]  /*15100*/  FMNMX.FTZ R0, R143, R0, !PT ;  /* 0x000000008f007209 */ /* 0x002fee0007810000 */
[----:B------:R-:W1:Y:S01]  /*15110*/  SHFL.BFLY PT, R2, R0, 0x2, 0x1f ;  /* 0x0c401f0000027f89 */ /* 0x000e6200000e0000 */
[----:B--2---:R-:W-:Y:S07]  /*15120*/  FMNMX.FTZ R4, R3, R4, !PT ;  /* 0x0000000403047209 */ /* 0x004fee0007810000 */
[----:B------:R-:W2:Y:S01]  /*15130*/  SHFL.BFLY PT, R5, R4, 0x1, 0x1f ;  /* 0x0c201f0004057f89 */ /* 0x000ea200000e0000 */
[----:B-1----:R-:W-:Y:S07]  /*15140*/  FMNMX.FTZ R0, R0, R2, !PT ;  /* 0x0000000200007209 */ /* 0x002fee0007810000 */
[----:B------:R-:W1:Y:S01]  /*15150*/  SHFL.BFLY PT, R3, R0, 0x1, 0x1f ;  /* 0x0c201f0000037f89 */ /* 0x000e6200000e0000 */
[----:B--2---:R-:W-:Y:S05]  /*15160*/  FMNMX.FTZ R133, R4, R5, !PT ;  /* 0x0000000504857209 */ /* 0x004fea0007810000 */
[C---:B------:R-:W-:Y:S01]  /*15170*/  FADD.FTZ R2, -R133.reuse, R134 ;  /* 0x0000008685027221 */ /* 0x040fe20000010100 */
[----:B-1----:R-:W-:Y:S03]  /*15180*/  FMNMX.FTZ R132, R0, R3, !PT ;  /* 0x0000000300847209 */ /* 0x002fe60007810000 */
[----:B------:R-:W-:Y:S04]  /*15190*/  FMUL.FTZ R0, R2, c[0x0][0x2d0] ;  /* 0x0000b40002007a20 */ /* 0x000fe80000410000 */
[----:B------:R1:W2:Y:S02]  /*151a0*/  MUFU.EX2 R2, R0 ;  /* 0x0000000000027308 */ /* 0x0002a40000000800 */
[----:B-1----:R-:W-:Y:S02]  /*151b0*/  FADD.FTZ R0, -R132, R135 ;  /* 0x0000008784007221 */ /* 0x002fe40000010100 */
[----:B------:R-:W-:Y:S02]  /*151c0*/  FMUL.FTZ R135, R133, c[0x0][0x2d0] ;  /* 0x0000b40085877a20 */ /* 0x000fe40000410000 */
[----:B------:R-:W-:Y:S02]  /*151d0*/  FMUL.FTZ R0, R0, c[0x0][0x2d0] ;  /* 0x0000b40000007a20 */ /* 0x000fe40000410000 */
[--C-:B------:R-:W-:Y:S02]  /*151e0*/  FFMA.FTZ R3, R165, c[0x0][0x2d0], -R135.reuse ;  /* 0x0000b400a5037a23 */ /* 0x100fe40000010887 */
[--C-:B------:R-:W-:Y:S02]  /*151f0*/  FFMA.FTZ R4, R6, c[0x0][0x2d0], -R135.reuse ;  /* 0x0000b40006047a23 */ /* 0x100fe40000010887 */
[----:B------:R1:W-:Y:S01]  /*15200*/  MUFU.EX2 R206, R3 ;  /* 0x0000000300ce7308 */ /* 0x0003e20000000800 */
[--C-:B------:R-:W-:Y:S02]  /*15210*/  FFMA.FTZ R7, R7, c[0x0][0x2d0], -R135.reuse ;  /* 0x0000b40007077a23 */ /* 0x100fe40000010887 */
[C---:B--2---:R-:W-:Y:S02]  /*15220*/  FMUL.FTZ R16, R2.reuse, R156 ;  /* 0x0000009c02107220 */ /* 0x044fe40000410000 */
[----:B------:R-:W-:Y:S02]  /*15230*/  FMUL.FTZ R17, R2, R157 ;  /* 0x0000009d02117220 */ /* 0x000fe40000410000 */
[--C-:B------:R-:W-:Y:S02]  /*15240*/  FFMA.FTZ R134, R168, c[0x0][0x2d0], -R135.reuse ;  /* 0x0000b400a8867a23 */ /* 0x100fe40000010887 */
[C---:B------:R-:W-:Y:S01]  /*15250*/  FMUL.FTZ R20, R2.reuse, R20 ;  /* 0x0000001402147220 */ /* 0x040fe20000410000 */
[----:B------:R2:W-:Y:S01]  /*15260*/  MUFU.EX2 R183, R4 ;  /* 0x0000000400b77308 */ /* 0x0005e20000000800 */
[C---:B------:R-:W-:Y:S02]  /*15270*/  FMUL.FTZ R21, R2.reuse, R21 ;  /* 0x0000001502157220 */ /* 0x040fe40000410000 */
[C---:B------:R-:W-:Y:S02]  /*15280*/  FMUL.FTZ R24, R2.reuse, R24 ;  /* 0x0000001802187220 */ /* 0x040fe40000410000 */
[C---:B------:R-:W-:Y:S02]  /*15290*/  FMUL.FTZ R25, R2.reuse, R25 ;  /* 0x0000001902197220 */ /* 0x040fe40000410000 */
[C---:B------:R-:W-:Y:S02]  /*152a0*/  FMUL.FTZ R28, R2.reuse, R28 ;  /* 0x0000001c021c7220 */ /* 0x040fe40000410000 */
[C---:B------:R-:W-:Y:S01]  /*152b0*/  FMUL.FTZ R29, R2.reuse, R29 ;  /* 0x0000001d021d7220 */ /* 0x040fe20000410000 */
[----:B------:R-:W-:Y:S01]  /*152c0*/  MUFU.EX2 R182, R7 ;  /* 0x0000000700b67308 */ /* 0x000fe20000000800 */
[C---:B------:R-:W-:Y:S02]  /*152d0*/  FMUL.FTZ R32, R2.reuse, R32 ;  /* 0x0000002002207220 */ /* 0x040fe40000410000 */
[----:B------:R-:W-:Y:S02]  /*152e0*/  FMUL.FTZ R33, R2, R33 ;  /* 0x0000002102217220 */ /* 0x000fe40000410000 */
[----:B-1----:R-:W-:Y:S02]  /*152f0*/  FFMA.FTZ R3, R164, c[0x0][0x2d0], -R135 ;  /* 0x0000b400a4037a23 */ /* 0x002fe40000010887 */
[C---:B------:R-:W-:Y:S02]  /*15300*/  FMUL.FTZ R36, R2.reuse, R36 ;  /* 0x0000002402247220 */ /* 0x040fe40000410000 */
[C---:B------:R-:W-:Y:S01]  /*15310*/  FMUL.FTZ R37, R2.reuse, R37 ;  /* 0x0000002502257220 */ /* 0x040fe20000410000 */
[----:B------:R1:W-:Y:S01]  /*15320*/  MUFU.EX2 R205, R3 ;  /* 0x0000000300cd7308 */ /* 0x0003e20000000800 */
[C---:B------:R-:W-:Y:S02]  /*15330*/  FMUL.FTZ R40, R2.reuse, R40 ;  /* 0x0000002802287220 */ /* 0x040fe40000410000 */
[----:B------:R-:W-:Y:S02]  /*15340*/  FMUL.FTZ R41, R2, R41 ;  /* 0x0000002902297220 */ /* 0x000fe40000410000 */
[----:B--2---:R-:W-:Y:S04]  /*15350*/  @P0 IMAD.WIDE.U32 R4, R204, c[0x0][0x1e0], RZ ;  /* 0x00007800cc040a25 */ /* 0x004fe800078e00ff */
[----:B------:R-:W-:Y:S01]  /*15360*/  FMUL.FTZ R44, R2, R44 ;  /* 0x0000002c022c7220 */ /* 0x000fe20000410000 */
[----:B------:R-:W-:Y:S01]  /*15370*/  @P0 LEA R6, P1, R4, R218, 0x5 ;  /* 0x000000da04060211 */ /* 0x000fe200078228ff */
[----:B------:R-:W2:Y:S01]  /*15380*/  MUFU.EX2 R0, R0 ;  /* 0x0000000000007308 */ /* 0x000ea20000000800 */
[C---:B------:R-:W-:Y:S02]  /*15390*/  FMUL.FTZ R45, R2.reuse, R45 ;  /* 0x0000002d022d7220 */ /* 0x040fe40000410000 */
[C---:B------:R-:W-:Y:S02]  /*153a0*/  FMUL.FTZ R48, R2.reuse, R48 ;  /* 0x0000003002307220 */ /* 0x040fe40000410000 */
[C---:B------:R-:W-:Y:S02]  /*153b0*/  FMUL.FTZ R49, R2.reuse, R49 ;  /* 0x0000003102317220 */ /* 0x040fe40000410000 */
[C---:B------:R-:W-:Y:S02]  /*153c0*/  FMUL.FTZ R52, R2.reuse, R52 ;  /* 0x0000003402347220 */ /* 0x040fe40000410000 */
[C---:B------:R-:W-:Y:S01]  /*153d0*/  FMUL.FTZ R53, R2.reuse, R53 ;  /* 0x0000003502357220 */ /* 0x040fe20000410000 */
[----:B------:R3:W-:Y:S01]  /*153e0*/  MUFU.EX2 R181, R134 ;  /* 0x0000008600b57308 */ /* 0x0007e20000000800 */
[C---:B------:R-:W-:Y:S01]  /*153f0*/  FMUL.FTZ R56, R2.reuse, R56 ;  /* 0x0000003802387220 */ /* 0x040fe20000410000 */
[----:B-1----:R-:W-:Y:S01]  /*15400*/  @P0 SHF.R.S32.HI R3, RZ, 0x1f, R204 ;  /* 0x0000001fff030819 */ /* 0x002fe200000114cc */
[C---:B------:R-:W-:Y:S02]  /*15410*/  FMUL.FTZ R57, R2.reuse, R57 ;  /* 0x0000003902397220 */ /* 0x040fe40000410000 */
[C---:B------:R-:W-:Y:S02]  /*15420*/  FMUL.FTZ R60, R2.reuse, R60 ;  /* 0x0000003c023c7220 */ /* 0x040fe40000410000 */
[----:B------:R-:W-:Y:S02]  /*15430*/  @P0 IMAD R3, R3, c[0x0][0x1e0], RZ ;  /* 0x0000780003030a24 */ /* 0x000fe400078e02ff */
[----:B------:R-:W-:Y:S02]  /*15440*/  FMUL.FTZ R61, R2, R61 ;  /* 0x0000003d023d7220 */ /* 0x000fe40000410000 */
[----:B------:R-:W-:Y:S02]  /*15450*/  @P0 IMAD R3, R204, c[0x0][0x1e4], R3 ;  /* 0x00007900cc030a24 */ /* 0x000fe400078e0203 */
[C---:B--2---:R-:W-:Y:S02]  /*15460*/  FMUL.FTZ R10, R0.reuse, R150 ;  /* 0x00000096000a7220 */ /* 0x044fe40000410000 */
[----:B------:R-:W-:Y:S01]  /*15470*/  FMUL.FTZ R11, R0, R151 ;  /* 0x00000097000b7220 */ /* 0x000fe20000410000 */
[----:B------:R-:W-:Y:S01]  /*15480*/  @P0 IADD3 R5, R5, R3, RZ ;  /* 0x0000000305050210 */ /* 0x000fe20007ffe0ff */
[----:B------:R-:W-:Y:S02]  /*15490*/  FMUL.FTZ R3, R132, c[0x0][0x2d0] ;  /* 0x0000b40084037a20 */ /* 0x000fe40000410000 */
[----:B------:R-:W-:Y:S01]  /*154a0*/  FMUL.FTZ R18, R0, R158 ;  /* 0x0000009e00127220 */ /* 0x000fe20000410000 */
[----:B------:R-:W-:Y:S01]  /*154b0*/  @P0 LEA.HI.X R5, R4, R222, R5, 0x5, P1 ;  /* 0x000000de04050211 */ /* 0x000fe200008f2c05 */
[----:B------:R-:W-:Y:S01]  /*154c0*/  FFMA.FTZ R7, R166, c[0x0][0x2d0], -R3 ;  /* 0x0000b400a6077a23 */ /* 0x000fe20000010803 */
[----:B------:R-:W-:Y:S01]  /*154d0*/  @P0 LEA R4, P1, R6, c[0x0][0x1c8], 0x1 ;  /* 0x0000720006040a11 */ /* 0x000fe200078208ff */
[----:B------:R-:W-:Y:S02]  /*154e0*/  FMUL.FTZ R19, R0, R159 ;  /* 0x0000009f00137220 */ /* 0x000fe40000410000 */
[----:B------:R1:W-:Y:S01]  /*154f0*/  MUFU.EX2 R179, R7 ;  /* 0x0000000700b37308 */ /* 0x0003e20000000800 */
[----:B------:R-:W-:Y:S01]  /*15500*/  @P0 LEA.HI.X R5, R6, c[0x0][0x1cc], R5, 0x1, P1 ;  /* 0x0000730006050a11 */ /* 0x000fe200008f0c05 */
[----:B------:R-:W-:Y:S02]  /*15510*/  FFMA.FTZ R6, R167, c[0x0][0x2d0], -R3 ;  /* 0x0000b400a7067a23 */ /* 0x000fe40000010803 */
[----:B---3--:R-:W-:Y:S02]  /*15520*/  FFMA.FTZ R134, R169, c[0x0][0x2d0], -R135 ;  /* 0x0000b400a9867a23 */ /* 0x008fe40000010887 */
[----:B------:R2:W-:Y:S01]  /*15530*/  @P0 LDGSTS.E.BYPASS.LTC128B.128 [R203+0xc080], [R4.64], !P2 ;  /* 0x0c08000004cb0fae */ /* 0x0005e2000d101d46 */
[C---:B------:R-:W-:Y:S02]  /*15540*/  FMUL.FTZ R22, R0.reuse, R22 ;  /* 0x0000001600167220 */ /* 0x040fe40000410000 */
[C---:B------:R-:W-:Y:S01]  /*15550*/  FMUL.FTZ R23, R0.reuse, R23 ;  /* 0x0000001700177220 */ /* 0x040fe20000410000 */
[----:B------:R3:W4:Y:S01]  /*15560*/  MUFU.EX2 R178, R6 ;  /* 0x0000000600b27308 */ /* 0x0007220000000800 */
[C---:B------:R-:W-:Y:S02]  /*15570*/  FMUL.FTZ R26, R0.reuse, R26 ;  /* 0x0000001a001a7220 */ /* 0x040fe40000410000 */
[C---:B------:R-:W-:Y:S01]  /*15580*/  FMUL.FTZ R27, R0.reuse, R27 ;  /* 0x0000001b001b7220 */ /* 0x040fe20000410000 */
[----:B------:R2:W-:Y:S01]  /*15590*/  @P0 LDGSTS.E.BYPASS.LTC128B.128 [R203+0xd080], [R4.64+0x80], !P6 ;  /* 0x0d08008004cb0fae */ /* 0x0005e2000f101d46 */
[C---:B------:R-:W-:Y:S02]  /*155a0*/  FMUL.FTZ R30, R0.reuse, R30 ;  /* 0x0000001e001e7220 */ /* 0x040fe40000410000 */
[C---:B------:R-:W-:Y:S02]  /*155b0*/  FMUL.FTZ R31, R0.reuse, R31 ;  /* 0x0000001f001f7220 */ /* 0x040fe40000410000 */
[C---:B------:R-:W-:Y:S01]  /*155c0*/  FMUL.FTZ R34, R0.reuse, R34 ;  /* 0x0000002200227220 */ /* 0x040fe20000410000 */
[----:B------:R5:W-:Y:S01]  /*155d0*/  MUFU.EX2 R180, R134 ;  /* 0x0000008600b47308 */ /* 0x000be20000000800 */
[C---:B------:R-:W-:Y:S01]  /*155e0*/  FMUL.FTZ R35, R0.reuse, R35 ;  /* 0x0000002300237220 */ /* 0x040fe20000410000 */
[----:B------:R2:W-:Y:S01]  /*155f0*/  @P0 LDGSTS.E.BYPASS.LTC128B.128 [R203+0xe080], [R4.64+0x100], !P5 ;  /* 0x0e08010004cb0fae */ /* 0x0005e2000e901d46 */
[C---:B------:R-:W-:Y:S02]  /*15600*/  FMUL.FTZ R38, R0.reuse, R38 ;  /* 0x0000002600267220 */ /* 0x040fe40000410000 */
[C---:B-1----:R-:W-:Y:S02]  /*15610*/  FMUL.FTZ R7, R0.reuse, R147 ;  /* 0x0000009300077220 */ /* 0x042fe40000410000 */
[C---:B------:R-:W-:Y:S02]  /*15620*/  FMUL.FTZ R39, R0.reuse, R39 ;  /* 0x0000002700277220 */ /* 0x040fe40000410000 */
[C---:B------:R-:W-:Y:S01]  /*15630*/  FMUL.FTZ R42, R0.reuse, R42 ;  /* 0x0000002a002a7220 */ /* 0x040fe20000410000 */
[----:B------:R2:W-:Y:S01]  /*15640*/  @P0 LDGSTS.E.BYPASS.LTC128B.128 [R203+0xf080], [R4.64+0x180], !P4 ;  /* 0x0f08018004cb0fae */ /* 0x0005e2000e101d46 */
[C---:B------:R-:W-:Y:S02]  /*15650*/  FMUL.FTZ R43, R0.reuse, R43 ;  /* 0x0000002b002b7220 */ /* 0x040fe40000410000 */
[----:B------:R-:W-:Y:S02]  /*15660*/  FMUL.FTZ R46, R0, R46 ;  /* 0x0000002e002e7220 */ /* 0x000fe40000410000 */
[--C-:B---3--:R-:W-:Y:S02]  /*15670*/  FFMA.FTZ R6, R8, c[0x0][0x2d0], -R3.reuse ;  /* 0x0000b40008067a23 */ /* 0x108fe40000010803 */
[----:B------:R-:W-:Y:S01]  /*15680*/  FMUL.FTZ R8, R2, R148 ;  /* 0x0000009402087220 */ /* 0x000fe20000410000 */
[----:B------:R-:W1:Y:S01]  /*15690*/  LDSM.16.MT88.4 R12, [R187] ;  /* 0x00000000bb0c783b */ /* 0x000e620000004200 */
[----:B------:R3:W-:Y:S01]  /*156a0*/  MUFU.EX2 R176, R6 ;  /* 0x0000000600b07308 */ /* 0x0007e20000000800 */
[C---:B------:R-:W-:Y:S02]  /*156b0*/  FMUL.FTZ R47, R0.reuse, R47 ;  /* 0x0000002f002f7220 */ /* 0x040fe40000410000 */
[----:B------:R-:W-:Y:S02]  /*156c0*/  FMUL.FTZ R50, R0, R50 ;  /* 0x0000003200327220 */ /* 0x000fe40000410000 */
[--C-:B-----5:R-:W-:Y:S02]  /*156d0*/  FFMA.FTZ R134, R170, c[0x0][0x2d0], -R3.reuse ;  /* 0x0000b400aa867a23 */ /* 0x120fe40000010803 */
[----:B------:R-:W5:Y:S01]  /*156e0*/  LDSM.16.MT88.4 R160, [R188] ;  /* 0x00000000bca0783b */ /* 0x000f620000004200 */
[C---:B------:R-:W-:Y:S02]  /*156f0*/  FMUL.FTZ R51, R0.reuse, R51 ;  /* 0x0000003300337220 */ /* 0x040fe40000410000 */
[C---:B------:R-:W-:Y:S01]  /*15700*/  FMUL.FTZ R54, R0.reuse, R54 ;  /* 0x0000003600367220 */ /* 0x040fe20000410000 */
[----:B------:R1:W-:Y:S01]  /*15710*/  MUFU.EX2 R173, R134 ;  /* 0x0000008600ad7308 */ /* 0x0003e20000000800 */
[C---:B------:R-:W-:Y:S02]  /*15720*/  FMUL.FTZ R55, R0.reuse, R55 ;  /* 0x0000003700377220 */ /* 0x040fe40000410000 */
[C---:B------:R-:W-:Y:S01]  /*15730*/  FMUL.FTZ R58, R0.reuse, R58 ;  /* 0x0000003a003a7220 */ /* 0x040fe20000410000 */
[----:B------:R-:W5:Y:S01]  /*15740*/  LDSM.16.MT88.4 R164, [R190] ;  /* 0x00000000bea4783b */ /* 0x000f620000004200 */
[----:B------:R-:W-:Y:S02]  /*15750*/  FMUL.FTZ R59, R0, R59 ;  /* 0x0000003b003b7220 */ /* 0x000fe40000410000 */
[--C-:B--2---:R-:W-:Y:S02]  /*15760*/  FFMA.FTZ R4, R9, c[0x0][0x2d0], -R3.reuse ;  /* 0x0000b40009047a23 */ /* 0x104fe40000010803 */
[----:B------:R-:W-:Y:S01]  /*15770*/  FMUL.FTZ R5, R2, R145 ;  /* 0x0000009102057220 */ /* 0x000fe20000410000 */
[----:B----4-:R-:W-:Y:S01]  /*15780*/  F2FP.BF16.PACK_AB R145, R178, R179 ;  /* 0x000000b3b291723e */ /* 0x010fe200000010ff */
[----:B------:R-:W2:Y:S01]  /*15790*/  MUFU.EX2 R175, R4 ;  /* 0x0000000400af7308 */ /* 0x000ea20000000800 */
[----:B------:R-:W-:Y:S01]  /*157a0*/  FMUL.FTZ R9, R2, R149 ;  /* 0x0000009502097220 */ /* 0x000fe20000410000 */
[----:B------:R-:W-:Y:S01]  /*157b0*/  LDSM.16.MT88.4 R156, [R188+0x1000] ;  /* 0x00100000bc9c783b */ /* 0x000fe20000004200 */
[----:B---3--:R-:W-:Y:S01]  /*157c0*/  FMUL.FTZ R6, R0, R146 ;  /* 0x0000009200067220 */ /* 0x008fe20000410000 */
[----:B------:R-:W-:Y:S01]  /*157d0*/  F2FP.BF16.PACK_AB R146, R182, R183 ;  /* 0x000000b7b692723e */ /* 0x000fe200000010ff */
[C---:B------:R-:W-:Y:S02]  /*157e0*/  FMUL.FTZ R62, R0.reuse, R62 ;  /* 0x0000003e003e7220 */ /* 0x040fe40000410000 */
[----:B------:R-:W-:Y:S02]  /*157f0*/  FMUL.FTZ R63, R0, R63 ;  /* 0x0000003f003f7220 */ /* 0x000fe40000410000 */
[C---:B------:R-:W-:Y:S01]  /*15800*/  FMUL.FTZ R64, R2.reuse, R64 ;  /* 0x0000004002407220 */ /* 0x040fe20000410000 */
[----:B------:R-:W3:Y:S01]  /*15810*/  LDSM.16.MT88.4 R148, [R189] ;  /* 0x00000000bd94783b */ /* 0x000ee20000004200 */
[----:B------:R-:W-:Y:S02]  /*15820*/  FMUL.FTZ R65, R2, R65 ;  /* 0x0000004102417220 */ /* 0x000fe40000410000 */
[----:B-1----:R-:W-:Y:S02]  /*15830*/  FFMA.FTZ R134, R171, c[0x0][0x2d0], -R3 ;  /* 0x0000b400ab867a23 */ /* 0x002fe40000010803 */
[C---:B------:R-:W-:Y:S02]  /*15840*/  FMUL.FTZ R66, R0.reuse, R66 ;  /* 0x0000004200427220 */ /* 0x040fe40000410000 */
[----:B------:R-:W-:Y:S01]  /*15850*/  FMUL.FTZ R67, R0, R67 ;  /* 0x0000004300437220 */ /* 0x000fe20000410000 */
[----:B------:R-:W-:Y:S01]  /*15860*/  LDSM.16.MT88.4 R168, [R189+0x800] ;  /* 0x00080000bda8783b */ /* 0x000fe20000004200 */
[C---:B------:R-:W-:Y:S01]  /*15870*/  FMUL.FTZ R68, R2.reuse, R68 ;  /* 0x0000004402447220 */ /* 0x040fe20000410000 */
[----:B------:R-:W1:Y:S01]  /*15880*/  MUFU.EX2 R172, R134 ;  /* 0x0000008600ac7308 */ /* 0x000e620000000800 */
[----:B------:R-:W-:Y:S02]  /*15890*/  FMUL.FTZ R69, R2, R69 ;  /* 0x0000004502457220 */ /* 0x000fe40000410000 */
[----:B------:R-:W-:Y:S01]  /*158a0*/  FMUL.FTZ R70, R0, R70 ;  /* 0x0000004600467220 */ /* 0x000fe20000410000 */
[----:B--2---:R-:W-:Y:S01]  /*158b0*/  F2FP.BF16.PACK_AB R147, R175, R176 ;  /* 0x000000b0af93723e */ /* 0x004fe200000010ff */
[----:B------:R-:W-:Y:S01]  /*158c0*/  FMUL.FTZ R4, R2, R144 ;  /* 0x0000009002047220 */ /* 0x000fe20000410000 */
[----:B------:R-:W-:Y:S01]  /*158d0*/  F2FP.BF16.PACK_AB R144, R205, R206 ;  /* 0x000000cecd90723e */ /* 0x000fe200000010ff */
[----:B------:R-:W0:Y:S01]  /*158e0*/  LDGDEPBAR ;  /* 0x00000000000079af */ /* 0x000e220000000000 */
[----:B------:R-:W-:Y:S02]  /*158f0*/  FMUL.FTZ R71, R0, R71 ;  /* 0x0000004700477220 */ /* 0x000fe40000410000 */
[C---:B------:R-:W-:Y:S02]  /*15900*/  FMUL.FTZ R72, R2.reuse, R72 ;  /* 0x0000004802487220 */ /* 0x040fe40000410000 */
[----:B------:R-:W-:Y:S01]  /*15910*/  FMUL.FTZ R73, R2, R73 ;  /* 0x0000004902497220 */ /* 0x000fe20000410000 */
        /* <DEDUP_REMOVED lines=8> */
[----:B------:R-:W2:Y:S01]  /*159a0*/  LDSM.16.MT88.4 R152, [R187+0x1000] ;  /* 0x00100000bb98783b */ /* 0x000ea20000004200 */
[C---:B------:R-:W-:Y:S02]  /*159b0*/  FMUL.FTZ R76, R2.reuse, R76 ;  /* 0x0000004c024c7220 */ /* 0x040fe40000410000 */
[----:B------:R-:W-:Y:S02]  /*159c0*/  FMUL.FTZ R77, R2, R77 ;  /* 0x0000004d024d7220 */ /* 0x000fe40000410000 */
[C---:B-----5:R-:W-:Y:S03]  /*159d0*/  HMMA.16816.F32.BF16 R12, R144.reuse, R160, R12 ;  /* 0x000000a0900c723c */ /* 0x060fe6000004180c */
[C---:B------:R-:W-:Y:S02]  /*159e0*/  FMUL.FTZ R78, R0.reuse, R78 ;  /* 0x0000004e004e7220 */ /* 0x040fe40000410000 */
[----:B------:R-:W-:Y:S02]  /*159f0*/  FMUL.FTZ R79, R0, R79 ;  /* 0x0000004f004f7220 */ /* 0x000fe40000410000 */
[C---:B------:R-:W-:Y:S01]  /*15a00*/  FMUL.FTZ R80, R2.reuse, R80 ;  /* 0x0000005002507220 */ /* 0x040fe20000410000 */
[C---:B------:R-:W-:Y:S04]  /*15a10*/  HMMA.16816.F32.BF16 R16, R144.reuse, R162, R16 ;  /* 0x000000a29010723c */ /* 0x040fe80000041810 */
[----:B------:R-:W-:Y:S01]  /*15a20*/  FMUL.FTZ R81, R2, R81 ;  /* 0x0000005102517220 */ /* 0x000fe20000410000 */
[----:B------:R-:W-:Y:S01]  /*15a30*/  F2FP.BF16.PACK_AB R160, R180, R181 ;  /* 0x000000b5b4a0723e */ /* 0x000fe200000010ff */
[----:B------:R-:W-:Y:S01]  /*15a40*/  FMUL.FTZ R82, R0, R82 ;  /* 0x0000005200527220 */ /* 0x000fe20000410000 */
[----:B-1----:R-:W-:Y:S01]  /*15a50*/  F2FP.BF16.PACK_AB R161, R172, R173 ;  /* 0x000000adaca1723e */ /* 0x002fe200000010ff */
[C---:B------:R-:W-:Y:S04]  /*15a60*/  HMMA.16816.F32.BF16 R20, R144.reuse, R164, R20 ;  /* 0x000000a49014723c */ /* 0x040fe80000041814 */
[----:B------:R-:W-:Y:S02]  /*15a70*/  FMUL.FTZ R83, R0, R83 ;  /* 0x0000005300537220 */ /* 0x000fe40000410000 */
[C---:B------:R-:W-:Y:S02]  /*15a80*/  FMUL.FTZ R84, R2.reuse, R84 ;  /* 0x0000005402547220 */ /* 0x040fe40000410000 */
[C---:B------:R-:W-:Y:S01]  /*15a90*/  HMMA.16816.F32.BF16 R24, R144.reuse, R166, R24 ;  /* 0x000000a69018723c */ /* 0x040fe20000041818 */
[----:B------:R-:W-:Y:S03]  /*15aa0*/  LDSM.16.MT88.4 R164, [R190+0x800] ;  /* 0x00080000bea4783b */ /* 0x000fe60000004200 */
[----:B------:R-:W-:Y:S02]  /*15ab0*/  FMUL.FTZ R85, R2, R85 ;  /* 0x0000005502557220 */ /* 0x000fe40000410000 */
[C---:B------:R-:W-:Y:S02]  /*15ac0*/  FMUL.FTZ R86, R0.reuse, R86 ;  /* 0x0000005600567220 */ /* 0x040fe40000410000 */
[C---:B---3--:R-:W-:Y:S04]  /*15ad0*/  HMMA.16816.F32.BF16 R28, R144.reuse, R148, R28 ;  /* 0x00000094901c723c */ /* 0x048fe8000004181c */
[----:B------:R-:W-:Y:S02]  /*15ae0*/  FMUL.FTZ R87, R0, R87 ;  /* 0x0000005700577220 */ /* 0x000fe40000410000 */
[C---:B------:R-:W-:Y:S02]  /*15af0*/  FMUL.FTZ R88, R2.reuse, R88 ;  /* 0x0000005802587220 */ /* 0x040fe40000410000 */
[C---:B------:R-:W-:Y:S01]  /*15b00*/  HMMA.16816.F32.BF16 R32, R144.reuse, R150, R32 ;  /* 0x000000969020723c */ /* 0x040fe20000041820 */
[----:B------:R-:W1:Y:S03]  /*15b10*/  LDSM.16.MT88.4 R148, [R190+0x1000] ;  /* 0x00100000be94783b */ /* 0x000e660000004200 */
[----:B------:R-:W-:Y:S02]  /*15b20*/  FMUL.FTZ R89, R2, R89 ;  /* 0x0000005902597220 */ /* 0x000fe40000410000 */
[C---:B------:R-:W-:Y:S02]  /*15b30*/  FMUL.FTZ R90, R0.reuse, R90 ;  /* 0x0000005a005a7220 */ /* 0x040fe40000410000 */
[C---:B--2---:R-:W-:Y:S04]  /*15b40*/  HMMA.16816.F32.BF16 R36, R144.reuse, R152, R36 ;  /* 0x000000989024723c */ /* 0x044fe80000041824 */
[----:B------:R-:W-:Y:S02]  /*15b50*/  FMUL.FTZ R91, R0, R91 ;  /* 0x0000005b005b7220 */ /* 0x000fe40000410000 */
[C---:B------:R-:W-:Y:S02]  /*15b60*/  FMUL.FTZ R92, R2.reuse, R92 ;  /* 0x0000005c025c7220 */ /* 0x040fe40000410000 */
[C---:B------:R-:W-:Y:S01]  /*15b70*/  HMMA.16816.F32.BF16 R40, R144.reuse, R154, R40 ;  /* 0x0000009a9028723c */ /* 0x040fe20000041828 */
[----:B------:R-:W2:Y:S03]  /*15b80*/  LDSM.16.MT88.4 R152, [R189+0x1000] ;  /* 0x00100000bd98783b */ /* 0x000ea60000004200 */
[----:B------:R-:W-:Y:S02]  /*15b90*/  FMUL.FTZ R93, R2, R93 ;  /* 0x0000005d025d7220 */ /* 0x000fe40000410000 */
[C---:B------:R-:W-:Y:S02]  /*15ba0*/  FMUL.FTZ R94, R0.reuse, R94 ;  /* 0x0000005e005e7220 */ /* 0x040fe40000410000 */
[C---:B------:R-:W-:Y:S04]  /*15bb0*/  HMMA.16816.F32.BF16 R44, R144.reuse, R156, R44 ;  /* 0x0000009c902c723c */ /* 0x040fe8000004182c */
[----:B------:R-:W-:Y:S02]  /*15bc0*/  FMUL.FTZ R95, R0, R95 ;  /* 0x0000005f005f7220 */ /* 0x000fe40000410000 */
[C---:B------:R-:W-:Y:S02]  /*15bd0*/  FMUL.FTZ R96, R2.reuse, R96 ;  /* 0x0000006002607220 */ /* 0x040fe40000410000 */
[C---:B------:R-:W-:Y:S01]  /*15be0*/  HMMA.16816.F32.BF16 R48, R144.reuse, R158, R48 ;  /* 0x0000009e9030723c */ /* 0x040fe20000041830 */
[----:B------:R-:W3:Y:S03]  /*15bf0*/  LDSM.16.MT88.4 R156, [R187+0x2000] ;  /* 0x00200000bb9c783b */ /* 0x000ee60000004200 */
        /* <DEDUP_REMOVED lines=18> */
[C---:B---3--:R-:W-:Y:S04]  /*15d20*/  HMMA.16816.F32.BF16 R68, R144.reuse, R156, R68 ;  /* 0x0000009c9044723c */ /* 0x048fe80000041844 */
        /* <DEDUP_REMOVED lines=14> */
[----:B------:R-:W-:Y:S02]  /*15e10*/  FMUL.FTZ R118, R0, R118 ;  /* 0x0000007600767220 */ /* 0x000fe40000410000 */
[C---:B--2---:R-:W-:Y:S04]  /*15e20*/  HMMA.16816.F32.BF16 R84, R144.reuse, R152, R84 ;  /* 0x000000989054723c */ /* 0x044fe80000041854 */
[--C-:B------:R-:W-:Y:S02]  /*15e30*/  FFMA.FTZ R134, R174, c[0x0][0x2d0], -R135.reuse ;  /* 0x0000b400ae867a23 */ /* 0x100fe40000010887 */
[----:B------:R-:W-:Y:S02]  /*15e40*/  FMUL.FTZ R119, R0, R119 ;  /* 0x0000007700777220 */ /* 0x000fe40000410000 */
[C---:B------:R-:W-:Y:S01]  /*15e50*/  HMMA.16816.F32.BF16 R88, R144.reuse, R154, R88 ;  /* 0x0000009a9058723c */ /* 0x040fe20000041858 */
[----:B------:R2:W-:Y:S01]  /*15e60*/  MUFU.EX2 R174, R134 ;  /* 0x0000008600ae7308 */ /* 0x0005e20000000800 */
[----:B------:R-:W4:Y:S02]  /*15e70*/  LDSM.16.MT88.4 R152, [R188+0x3000] ;  /* 0x00300000bc98783b */ /* 0x000f240000004200 */
[C---:B------:R-:W-:Y:S02]  /*15e80*/  FMUL.FTZ R120, R2.reuse, R120 ;  /* 0x0000007802787220 */ /* 0x040fe40000410000 */
[----:B------:R-:W-:Y:S02]  /*15e90*/  FMUL.FTZ R121, R2, R121 ;  /* 0x0000007902797220 */ /* 0x000fe40000410000 */
[C---:B---3--:R-:W-:Y:S04]  /*15ea0*/  HMMA.16816.F32.BF16 R92, R144.reuse, R156, R92 ;  /* 0x0000009c905c723c */ /* 0x048fe8000004185c */
[C---:B------:R-:W-:Y:S02]  /*15eb0*/  FMUL.FTZ R122, R0.reuse, R122 ;  /* 0x0000007a007a7220 */ /* 0x040fe40000410000 */
[----:B------:R-:W-:Y:S02]  /*15ec0*/  FMUL.FTZ R123, R0, R123 ;  /* 0x0000007b007b7220 */ /* 0x000fe40000410000 */
[C---:B------:R-:W-:Y:S01]  /*15ed0*/  HMMA.16816.F32.BF16 R96, R144.reuse, R158, R96 ;  /* 0x0000009e9060723c */ /* 0x040fe20000041860 */
[----:B------:R-:W3:Y:S03]  /*15ee0*/  LDSM.16.MT88.4 R156, [R190+0x3000] ;  /* 0x00300000be9c783b */ /* 0x000ee60000004200 */
[C---:B------:R-:W-:Y:S02]  /*15ef0*/  FMUL.FTZ R124, R2.reuse, R124 ;  /* 0x0000007c027c7220 */ /* 0x040fe40000410000 */
[----:B------:R-:W-:Y:S02]  /*15f00*/  FMUL.FTZ R125, R2, R125 ;  /* 0x0000007d027d7220 */ /* 0x000fe40000410000 */
[C---:B------:R-:W-:Y:S01]  /*15f10*/  FMUL.FTZ R126, R0.reuse, R126 ;  /* 0x0000007e007e7220 */ /* 0x040fe20000410000 */
[C---:B-1----:R-:W-:Y:S03]  /*15f20*/  HMMA.16816.F32.BF16 R100, R144.reuse, R148, R100 ;  /* 0x000000949064723c */ /* 0x042fe60000041864 */
[----:B--2---:R-:W-:Y:S02]  /*15f30*/  FFMA.FTZ R134, R177, c[0x0][0x2d0], -R135 ;  /* 0x0000b400b1867a23 */ /* 0x004fe40000010887 */
[----:B------:R-:W-:Y:S02]  /*15f40*/  FMUL.FTZ R127, R0, R127 ;  /* 0x0000007f007f7220 */ /* 0x000fe40000410000 */
[----:B------:R1:W2:Y:S01]  /*15f50*/  MUFU.EX2 R177, R134 ;  /* 0x0000008600b17308 */ /* 0x0002a20000000800 */
[C---:B------:R-:W-:Y:S01]  /*15f60*/  HMMA.16816.F32.BF16 R104, R144.reuse, R150, R104 ;  /* 0x000000969068723c */ /* 0x040fe20000041868 */
[----:B------:R-:W5:Y:S03]  /*15f70*/  LDSM.16.MT88.4 R148, [R189+0x3000] ;  /* 0x00300000bd94783b */ /* 0x000f660000004200 */
[C---:B------:R-:W-:Y:S02]  /*15f80*/  FMUL.FTZ R128, R2.reuse, R128 ;  /* 0x0000008002807220 */ /* 0x040fe40000410000 */
[----:B------:R-:W-:Y:S02]  /*15f90*/  FMUL.FTZ R129, R2, R129 ;  /* 0x0000008102817220 */ /* 0x000fe40000410000 */
[C---:B------:R-:W-:Y:S01]  /*15fa0*/  FMUL.FTZ R130, R0.reuse, R130 ;  /* 0x0000008200827220 */ /* 0x040fe20000410000 */
[C---:B----4-:R-:W-:Y:S03]  /*15fb0*/  HMMA.16816.F32.BF16 R108, R144.reuse, R152, R108 ;  /* 0x00000098906c723c */ /* 0x050fe6000004186c */
[----:B------:R-:W-:Y:S02]  /*15fc0*/  FMUL.FTZ R131, R0, R131 ;  /* 0x0000008300837220 */ /* 0x000fe40000410000 */
[----:B------:R-:W-:Y:S02]  /*15fd0*/  FFMA.FTZ R2, R2, R209, R206 ;  /* 0x000000d102027223 */ /* 0x000fe400000100ce */
[----:B------:R-:W-:Y:S01]  /*15fe0*/  FFMA.FTZ R0, R0, R208, R179 ;  /* 0x000000d000007223 */ /* 0x000fe200000100b3 */
[C---:B------:R-:W-:Y:S01]  /*15ff0*/  HMMA.16816.F32.BF16 R112, R144.reuse, R154, R112 ;  /* 0x0000009a9070723c */ /* 0x040fe20000041870 */
[----:B------:R-:W4:Y:S03]  /*16000*/  LDSM.16.MT88.4 R152, [R187+0x800] ;  /* 0x00080000bb98783b */ /* 0x000f260000004200 */
[----:B------:R-:W-:Y:S02]  /*16010*/  FADD.FTZ R2, R205, R2 ;  /* 0x00000002cd027221 */ /* 0x000fe40000010000 */
[--C-:B-1----:R-:W-:Y:S01]  /*16020*/  FFMA.FTZ R134, R142, c[0x0][0x2d0], -R3.reuse ;  /* 0x0000b4008e867a23 */ /* 0x102fe20000010803 */
[----:B--2---:R-:W-:Y:S01]  /*16030*/  F2FP.BF16.PACK_AB R162, R177, R174 ;  /* 0x000000aeb1a2723e */ /* 0x004fe200000010ff */
[C---:B---3--:R-:W-:Y:S02]  /*16040*/  HMMA.16816.F32.BF16 R116, R144.reuse, R156, R116 ;  /* 0x0000009c9074723c */ /* 0x048fe40000041874 */
[----:B------:R-:W-:Y:S02]  /*16050*/  MUFU.EX2 R135, R134 ;  /* 0x0000008600877308 */ /* 0x000fe40000000800 */
[----:B------:R-:W-:Y:S02]  /*16060*/  FFMA.FTZ R3, R143, c[0x0][0x2d0], -R3 ;  /* 0x0000b4008f037a23 */ /* 0x000fe40000010803 */
[----:B------:R-:W-:Y:S02]  /*16070*/  FADD.FTZ R0, R178, R0 ;  /* 0x00000000b2007221 */ /* 0x000fe40000010000 */
[C---:B------:R-:W-:Y:S01]  /*16080*/  HMMA.16816.F32.BF16 R120, R144.reuse, R158, R120 ;  /* 0x0000009e9078723c */ /* 0x040fe20000041878 */
[----:B------:R-:W1:Y:S03]  /*16090*/  LDSM.16.MT88.4 R156, [R188+0x800] ;  /* 0x00080000bc9c783b */ /* 0x000e660000004200 */
[----:B------:R-:W2:Y:S01]  /*160a0*/  MUFU.EX2 R134, R3 ;  /* 0x0000000300867308 */ /* 0x000ea20000000800 */
[----:B------:R-:W-:Y:S02]  /*160b0*/  FADD.FTZ R2, R183, R2 ;  /* 0x00000002b7027221 */ /* 0x000fe40000010000 */
[----:B------:R-:W-:Y:S01]  /*160c0*/  FADD.FTZ R0, R176, R0 ;  /* 0x00000000b0007221 */ /* 0x000fe20000010000 */
[C---:B-----5:R-:W-:Y:S04]  /*160d0*/  HMMA.16816.F32.BF16 R124, R144.reuse, R148, R124 ;  /* 0x00000094907c723c */ /* 0x060fe8000004187c */
[----:B------:R-:W-:Y:S04]  /*160e0*/  FADD.FTZ R2, R182, R2 ;  /* 0x00000002b6027221 */ /* 0x000fe80000010000 */
[----:B------:R-:W-:Y:S04]  /*160f0*/  HMMA.16816.F32.BF16 R128, R144, R150, R128 ;  /* 0x000000969080723c */ /* 0x000fe80000041880 */
[----:B--2---:R-:W-:Y:S01]  /*16100*/  F2FP.BF16.PACK_AB R163, R134, R135 ;  /* 0x0000008786a3723e */ /* 0x004fe200000010ff */
[----:B------:R-:W-:Y:S02]  /*16110*/  FADD.FTZ R3, R175, R0 ;  /* 0x00000000af037221 */ /* 0x000fe40000010000 */
[----:B------:R-:W-:Y:S02]  /*16120*/  FADD.FTZ R0, R181, R2 ;  /* 0x00000002b5007221 */ /* 0x000fe40000010000 */
[----:B------:R-:W-:Y:S02]  /*16130*/  FADD.FTZ R3, R173, R3 ;  /* 0x00000003ad037221 */ /* 0x000fe40000010000 */
[C---:B----4-:R-:W-:Y:S01]  /*16140*/  HMMA.16816.F32.BF16 R144, R160.reuse, R152, R4 ;  /* 0x00000098a090723c */ /* 0x050fe20000041804 */
[----:B------:R-:W2:Y:S04]  /*16150*/  LDSM.16.MT88.4 R4, [R187+0x1800] ;  /* 0x00180000bb04783b */ /* 0x000ea80000004200 */
[----:B------:R-:W-:Y:S02]  /*16160*/  FADD.FTZ R0, R180, R0 ;  /* 0x00000000b4007221 */ /* 0x000fe40000010000 */
[----:B------:R-:W-:Y:S01]  /*16170*/  FADD.FTZ R3, R172, R3 ;  /* 0x00000003ac037221 */ /* 0x000fe20000010000 */
[C---:B------:R-:W-:Y:S01]  /*16180*/  HMMA.16816.F32.BF16 R148, R160.reuse, R154, R8 ;  /* 0x0000009aa094723c */ /* 0x040fe20000041808 */
[----:B------:R-:W3:Y:S03]  /*16190*/  LDSM.16.MT88.4 R8, [R188+0x1800] ;  /* 0x00180000bc08783b */ /* 0x000ee60000004200 */
[----:B------:R-:W-:Y:S02]  /*161a0*/  FADD.FTZ R2, R174, R0 ;  /* 0x00000000ae027221 */ /* 0x000fe40000010000 */
[----:B------:R-:W-:Y:S01]  /*161b0*/  FADD.FTZ R0, R135, R3 ;  /* 0x0000000387007221 */ /* 0x000fe20000010000 */
[----:B------:R-:W-:Y:S01]  /*161c0*/  MOV R135, R132 ;  /* 0x0000008400877202 */ /* 0x000fe20000000f00 */
[C---:B-1----:R-:W-:Y:S01]  /*161d0*/  HMMA.16816.F32.BF16 R152, R160.reuse, R156, R12 ;  /* 0x0000009ca098723c */ /* 0x042fe2000004180c */
[----:B------:R-:W1:Y:S03]  /*161e0*/  LDSM.16.MT88.4 R12, [R190+0x1800] ;  /* 0x00180000be0c783b */ /* 0x000e660000004200 */
[----:B------:R-:W-:Y:S02]  /*161f0*/  FADD.FTZ R209, R177, R2 ;  /* 0x00000002b1d17221 */ /* 0x000fe40000010000 */
[----:B------:R-:W-:Y:S01]  /*16200*/  FADD.FTZ R208, R134, R0 ;  /* 0x0000000086d07221 */ /* 0x000fe20000010000 */
[----:B------:R-:W-:Y:S01]  /*16210*/  MOV R134, R133 ;  /* 0x0000008500867202 */ /* 0x000fe20000000f00 */
[C---:B------:R-:W-:Y:S01]  /*16220*/  HMMA.16816.F32.BF16 R156, R160.reuse, R158, R16 ;  /* 0x0000009ea09c723c */ /* 0x040fe20000041810 */
[----:B------:R-:W4:Y:S07]  /*16230*/  LDSM.16.MT88.4 R16, [R189+0x1800] ;  /* 0x00180000bd10783b */ /* 0x000f2e0000004200 */
[C---:B------:R-:W-:Y:S08]  /*16240*/  HMMA.16816.F32.BF16 R20, R160.reuse, R164, R20 ;  /* 0x000000a4a014723c */ /* 0x040ff00000041814 */
[C---:B------:R-:W-:Y:S08]  /*16250*/  HMMA.16816.F32.BF16 R24, R160.reuse, R166, R24 ;  /* 0x000000a6a018723c */ /* 0x040ff00000041818 */
[C---:B------:R-:W-:Y:S08]  /*16260*/  HMMA.16816.F32.BF16 R28, R160.reuse, R168, R28 ;  /* 0x000000a8a01c723c */ /* 0x040ff0000004181c */
[C---:B------:R-:W-:Y:S08]  /*16270*/  HMMA.16816.F32.BF16 R32, R160.reuse, R170, R32 ;  /* 0x000000aaa020723c */ /* 0x040ff00000041820 */
        /* <DEDUP_REMOVED lines=9> */
[C---:B----4-:R-:W-:Y:S08]  /*16310*/  HMMA.16816.F32.BF16 R60, R160.reuse, R16, R60 ;  /* 0x00000010a03c723c */ /* 0x050ff0000004183c */
[C---:B------:R-:W-:Y:S01]  /*16320*/  HMMA.16816.F32.BF16 R64, R160.reuse, R18, R64 ;  /* 0x00000012a040723c */ /* 0x040fe20000041840 */
[----:B------:R-:W4:Y:S07]  /*16330*/  LDSM.16.MT88.4 R16, [R189+0x2800] ;  /* 0x00280000bd10783b */ /* 0x000f2e0000004200 */
        /* <DEDUP_REMOVED lines=13> */
[C---:B------:R-:W-:Y:S08]  /*16410*/  HMMA.16816.F32.BF16 R104, R160.reuse, R6, R104 ;  /* 0x00000006a068723c */ /* 0x040ff00000041868 */
[C---:B---3--:R-:W-:Y:S08]  /*16420*/  HMMA.16816.F32.BF16 R108, R160.reuse, R8, R108 ;  /* 0x00000008a06c723c */ /* 0x048ff0000004186c */
[C---:B------:R-:W-:Y:S08]  /*16430*/  HMMA.16816.F32.BF16 R112, R160.reuse, R10, R112 ;  /* 0x0000000aa070723c */ /* 0x040ff00000041870 */
[C---:B-1----:R-:W-:Y:S08]  /*16440*/  HMMA.16816.F32.BF16 R116, R160.reuse, R12, R116 ;  /* 0x0000000ca074723c */ /* 0x042ff00000041874 */
[C---:B------:R-:W-:Y:S08]  /*16450*/  HMMA.16816.F32.BF16 R120, R160.reuse, R14, R120 ;  /* 0x0000000ea078723c */ /* 0x040ff00000041878 */
[C---:B----4-:R-:W-:Y:S08]  /*16460*/  HMMA.16816.F32.BF16 R124, R160.reuse, R16, R124 ;  /* 0x00000010a07c723c */ /* 0x050ff0000004187c */
[----:B------:R-:W-:Y:S01]  /*16470*/  HMMA.16816.F32.BF16 R128, R160, R18, R128 ;  /* 0x00000012a080723c */ /* 0x000fe20000041880 */
[----:B------:R-:W-:-:S07]  /*16480*/  @P0 BRA `(.L_x_1106) ;  /* 0xffffe0c000000947 */ /* 0x000fce000383ffff */
.L_x_1105:
[----:B------:R-:W-:Y:S07]  /*16490*/  @!UPT UIADD3 URZ, URZ, URZ, URZ ;  /* 0x0000003f3f3ff290 */ /* 0x000fee000fffe03f */
[----:B------:R-:W-:Y:S02]  /*164a0*/  MOV R7, 0x1f ;  /* 0x0000001f00077802 */ /* 0x000fe40000000f00 */
[----:B------:R-:W-:Y:S01]  /*164b0*/  MOV R6, 0xffffffff ;  /* 0xffffffff00067802 */ /* 0x000fe20000000f00 */
[----:B------:R-:W-:Y:S06]  /*164c0*/  BRA.DIV ~URZ, `(.L_x_1107) ;  /* 0x000062d27f007947 */ /* 0x000fec000b800000 */
[----:B------:R1:W2:Y:S02]  /*164d0*/  SHFL.BFLY PT, R0, R209, 0x2, 0x1f ;  /* 0x0c401f00d1007f89 */ /* 0x0002a400000e0000 */
.L_x_1180:
[----:B--2---:R-:W-:Y:S01]  /*164e0*/  FADD.FTZ R0, R0, R209 ;  /* 0x000000d100007221 */ /* 0x004fe20000010000 */
[----:B------:R-:W-:Y:S05]  /*164f0*/  BRA.DIV ~URZ, `(.L_x_1108) ;  /* 0x000063027f007947 */ /* 0x000fea000b800000 */
[----:B------:R-:W2:Y:S04]  /*16500*/  SHFL.BFLY PT, R2, R208, 0x2, 0x1f ;  /* 0x0c401f00d0027f89 */ /* 0x000ea800000e0000 */
[----:B------:R-:W3:Y:S01]  /*16510*/  SHFL.BFLY PT, R5, R0, 0x1, 0x1f ;  /* 0x0c201f0000057f89 */ /* 0x000ee200000e0000 */
[----:B--2---:R-:W-:-:S02]  /*16520*/  FADD.FTZ R4, R2, R208 ;  /* 0x000000d002047221 */ /* 0x004fc40000010000 */
[----:B---3--:R-:W-:-:S03]  /*16530*/  FADD.FTZ R0, R0, R5 ;  /* 0x0000000500007221 */ /* 0x008fc60000010000 */
[----:B------:R2:W3:Y:S04]  /*16540*/  SHFL.BFLY PT, R3, R4, 0x1, 0x1f ;  /* 0x0c201f0004037f89 */ /* 0x0004e800000e0000 */
.L_x_1181:
        /* <DEDUP_REMOVED lines=81> */
[C---:B------:R-:W-:Y:S02]  /*16a60*/  FMUL.FTZ R30, R0.reuse, R34 ;  /* 0x00000022001e7220 */ /* 0x040fe40000410000 */
[----:B------:R-:W-:Y:S02]  /*16a70*/  FMUL.FTZ R31, R0, R35 ;  /* 0x00000023001f7220 */ /* 0x000fe40000410000 */
[----:B------:R-:W-:-:S02]  /*16a80*/  @P1 FMUL.FTZ R5, R5, 0.69314718246459960938 ;  /* 0x3f31721805051820 */ /* 0x000fc40000410000 */
[C---:B------:R-:W-:Y:S01]  /*16a90*/  FMUL.FTZ R34, R0.reuse, R42 ;  /* 0x0000002a00227220 */ /* 0x040fe20000410000 */
[----:B---3--:R-:W-:Y:S01]  /*16aa0*/  @P0 MOV R3, 0x3f317218 ;  /* 0x3f31721800030802 */ /* 0x008fe20000000f00 */
        /* <DEDUP_REMOVED lines=14> */
[----:B------:R-:W-:Y:S02]  /*16b90*/  FMUL.FTZ R75, R0, R83 ;  /* 0x00000053004b7220 */ /* 0x000fe40000410000 */
[----:B----4-:R-:W-:Y:S02]  /*16ba0*/  @P0 FMUL.FTZ R2, R2, 0.69314718246459960938 ;  /* 0x3f31721802020820 */ /* 0x010fe40000410000 */
[----:B------:R-:W-:Y:S02]  /*16bb0*/  @P0 FMUL.FTZ R3, R3, c[0x0][0x2d0] ;  /* 0x0000b40003030a20 */ /* 0x000fe40000410000 */
        /* <DEDUP_REMOVED lines=46> */
.L_x_1024:
[----:B-----5:R-:W2:Y:S01]  /*16ea0*/  S2R R110, SR_TID.X ;  /* 0x00000000006e7919 */ /* 0x020ea20000002100 */
        /* <DEDUP_REMOVED lines=16> */
.L_x_1110:
[----:B------:R-:W-:Y:S05]  /*16fb0*/  BSYNC B0 ;  /* 0x0000000000007941 */ /* 0x000fea0003800000 */
.L_x_1109:
        /* <DEDUP_REMOVED lines=127> */
[----:B----4-:R-:W-:-:S03]  /*177b0*/  @P1 LEA R4, P0, R236, c[0x0][0x508], 0x2 ;  /* 0x00014200ec041a11 */ /* 0x010fc600078010ff */
[----:B------:R3:W-:Y:S01]  /*177c0*/  STS [R249+0xc080], R3 ;  /* 0x00c08003f9007388 */ /* 0x0007e20000000800 */
[----:B-1----:R-:W-:Y:S02]  /*177d0*/  F2FP.BF16.PACK_AB R2, R107, R106 ;  /* 0x0000006a6b02723e */ /* 0x002fe400000010ff */
[----:B------:R-:W-:-:S03]  /*177e0*/  @P1 LEA.HI.X R5, R236, c[0x0][0x50c], R241, 0x2, P0 ;  /* 0x00014300ec051a11 */ /* 0x000fc600000f14f1 */
[----:B------:R1:W-:Y:S01]  /*177f0*/  STS [R249+0xc480], R2 ;  /* 0x00c48002f9007388 */ /* 0x0003e20000000800 */
[----:B--2---:R-:W-:Y:S02]  /*17800*/  F2FP.BF16.PACK_AB R0, R121, R120 ;  /* 0x000000787900723e */ /* 0x004fe400000010ff */
[----:B---3--:R-:W-:-:S03]  /*17810*/  F2FP.BF16.PACK_AB R3, R103, R102 ;  /* 0x000000666703723e */ /* 0x008fc600000010ff */
[----:B------:R2:W-:Y:S04]  /*17820*/  STS [R247+0xc000], R0 ;  /* 0x00c00000f7007388 */ /* 0x0005e80000000800 */
[----:B------:R3:W-:Y:S01]  /*17830*/  STS [R247+0xc400], R3 ;  /* 0x00c40003f7007388 */ /* 0x0007e20000000800 */
[----:B-1----:R-:W-:-:S05]  /*17840*/  F2FP.BF16.PACK_AB R2, R113, R112 ;  /* 0x000000707102723e */ /* 0x002fca00000010ff */
[----:B------:R1:W-:Y:S01]  /*17850*/  STS [R248+0xc080], R2 ;  /* 0x00c08002f8007388 */ /* 0x0003e20000000800 */
[----:B--2---:R-:W-:Y:S02]  /*17860*/  F2FP.BF16.PACK_AB R0, R99, R98 ;  /* 0x000000626300723e */ /* 0x004fe400000010ff */
[----:B---3--:R-:W-:-:S03]  /*17870*/  F2FP.BF16.PACK_AB R3, R105, R104 ;  /* 0x000000686903723e */ /* 0x008fc600000010ff */
[----:B------:R2:W-:Y:S04]  /*17880*/  STS [R248+0xc480], R0 ;  /* 0x00c48000f8007388 */ /* 0x0005e80000000800 */
[----:B------:R3:W-:Y:S01]  /*17890*/  STS [R246+0xc000], R3 ;  /* 0x00c00003f6007388 */ /* 0x0007e20000000800 */
[----:B-1----:R-:W-:Y:S01]  /*178a0*/  IMAD.MOV.U32 R2, RZ, RZ, RZ ;  /* 0x000000ffff027224 */ /* 0x002fe200078e00ff */
[----:B--2---:R-:W-:-:S05]  /*178b0*/  F2FP.BF16.PACK_AB R0, R95, R94 ;  /* 0x0000005e5f00723e */ /* 0x004fca00000010ff */
[----:B------:R1:W-:Y:S04]  /*178c0*/  STS [R246+0xc400], R0 ;  /* 0x00c40000f6007388 */ /* 0x0003e80000000800 */
[----:B------:R-:W-:Y:S06]  /*178d0*/  BAR.SYNC.DEFER_BLOCKING 0x1, 0x100 ;  /* 0x0044000000007b1d */ /* 0x000fec0000010000 */
[----:B------:R1:W5:Y:S04]  /*178e0*/  @P1 LDG.E R13, [R4.64] ;  /* 0x00000006040d1981 */ /* 0x000368000c1e1900 */
[----:B------:R1:W5:Y:S01]  /*178f0*/  @P2 LDG.E R2, [R6.64] ;  /* 0x0000000606022981 */ /* 0x000362000c1e1900 */
[----:B------:R-:W-:-:S04]  /*17900*/  ISETP.NE.AND P0, PT, R234, RZ, PT ;  /* 0x000000ffea00720c */ /* 0x000fc80003f05270 */
[----:B---3--:R-:W-:Y:S01]  /*17910*/  SEL R3, R234, c[0x0][0x3d4], P0 ;  /* 0x0000f500ea037a07 */ /* 0x008fe20000000000 */
[----:B------:R-:W-:Y:S05]  /*17920*/  @P1 BRA `(.L_x_1113) ;  /* 0x0000004000001947 */ /* 0x000fea0003800000 */
[----:B------:R-:W-:Y:S05]  /*17930*/  @!P2 BRA `(.L_x_1113) ;  /* 0x000000300000a947 */ /* 0x000fea0003800000 */
[----:B-1----:R1:W2:Y:S04]  /*17940*/  LDG.E R0, [R6.64] ;  /* 0x0000000606007981 */ /* 0x0022a8000c1e1900 */
[----:B-1----:R-:W2:Y:S02]  /*17950*/  LDG.E R6, [R6.64+0x4] ;  /* 0x0000040606067981 */ /* 0x002ea4000c1e1900 */
[----:B--2--5:R-:W-:Y:S02]  /*17960*/  IADD3 R13, -R0, R6, RZ ;  /* 0x00000006000d7210 */ /* 0x024fe40007ffe1ff */
.L_x_1113:
[----:B------:R-:W2:Y:S01]  /*17970*/  LDL R118, [R1+0x4] ;  /* 0x0000040001767983 */ /* 0x000ea20000100800 */
[----:B------:R-:W-:Y:S01]  /*17980*/  IMAD.MOV.U32 R11, RZ, RZ, 0x368 ;  /* 0x00000368ff0b7424 */ /* 0x000fe200078e00ff */
[----:B------:R-:W-:Y:S01]  /*17990*/  ISETP.GT.AND P2, PT, R3, 0x1, PT ;  /* 0x000000010300780c */ /* 0x000fe20003f44270 */
[----:B-1----:R-:W-:Y:S01]  /*179a0*/  IMAD.MOV.U32 R0, RZ, RZ, c[0x0][0x4e8] ;  /* 0x00013a00ff007624 */ /* 0x002fe200078e00ff */
[----:B------:R-:W-:Y:S01]  /*179b0*/  ISETP.NE.U32.AND P0, PT, RZ, c[0x0][0x500], PT ;  /* 0x00014000ff007a0c */ /* 0x000fe20003f05070 */
[----:B------:R-:W-:Y:S01]  /*179c0*/  IMAD.IADD R8, R240, 0x1, R233 ;  /* 0x00000001f0087824 */ /* 0x000fe200078e02e9 */
[----:B------:R-:W-:Y:S01]  /*179d0*/  SEL R11, R11, 0x328, P2 ;  /* 0x000003280b0b7807 */ /* 0x000fe20001000000 */
[----:B------:R-:W1:Y:S01]  /*179e0*/  S2R R119, SR_TID.X ;  /* 0x0000000000777919 */ /* 0x000e620000002100 */
[----:B------:R-:W-:Y:S01]  /*179f0*/  ISETP.NE.AND P3, PT, R0, 0x1, PT ;  /* 0x000000010000780c */ /* 0x000fe20003f65270 */
[----:B-----5:R-:W-:Y:S01]  /*17a00*/  IMAD R13, R13, c[0x0][0x4e8], RZ ;  /* 0x00013a000d0d7a24 */ /* 0x020fe200078e02ff */
[----:B------:R-:W3:Y:S01]  /*17a10*/  LDC.64 R6, c[0x0][R11+0x170] ;  /* 0x00005c000b067b82 */ /* 0x000ee20000000a00 */
[----:B------:R-:W-:-:S02]  /*17a20*/  ISETP.NE.AND.EX P0, PT, RZ, c[0x0][0x504], PT, P0 ;  /* 0x00014100ff007a0c */ /* 0x000fc40003f05300 */
[----:B------:R-:W-:Y:S02]  /*17a30*/  LOP3.LUT R216, R216, 0xfffffffd, RZ, 0xc0, !PT ;  /* 0xfffffffdd8d87812 */ /* 0x000fe400078ec0ff */
[----:B------:R-:W-:Y:S02]  /*17a40*/  SEL R0, R236, RZ, !P0 ;  /* 0x000000ffec007207 */ /* 0x000fe40004000000 */
[----:B------:R-:W-:Y:S01]  /*17a50*/  SEL R4, R241, RZ, !P0 ;  /* 0x000000fff1047207 */ /* 0x000fe20004000000 */
[----:B------:R4:W4:Y:S03]  /*17a60*/  LDC.64 R14, c[0x0][R11+0x168] ;  /* 0x00005a000b0e7b82 */ /* 0x0009260000000a00 */
[----:B------:R-:W-:-:S05]  /*17a70*/  @P3 IMAD.HI.U32 R9, R8, c[0x0][0x4ec], RZ ;  /* 0x00013b0008093a27 */ /* 0x000fca00078e00ff */
[----:B------:R4:W4:Y:S01]  /*17a80*/  LDC.64 R16, c[0x0][R11+0x178] ;  /* 0x00005e000b107b82 */ /* 0x0009220000000a00 */
[----:B-1----:R-:W-:-:S07]  /*17a90*/  SHF.R.S32.HI R111, RZ, 0x1f, R119 ;  /* 0x0000001fff6f7819 */ /* 0x002fce0000011477 */
[----:B------:R4:W1:Y:S01]  /*17aa0*/  LDC.64 R18, c[0x0][R11+0x160] ;  /* 0x000058000b127b82 */ /* 0x0008620000000a00 */
[----:B------:R-:W-:-:S04]  /*17ab0*/  LEA.HI R111, R111, R119, RZ, 0x5 ;  /* 0x000000776f6f7211 */ /* 0x000fc800078f28ff */
[----:B------:R-:W-:-:S05]  /*17ac0*/  LOP3.LUT R111, R111, 0xffffffe0, RZ, 0xc0, !PT ;  /* 0xffffffe06f6f7812 */ /* 0x000fca00078ec0ff */
[----:B------:R-:W-:Y:S02]  /*17ad0*/  IMAD.IADD R111, R119, 0x1, -R111 ;  /* 0x00000001776f7824 */ /* 0x000fe400078e0a6f */
[----:B---3--:R-:W-:-:S04]  /*17ae0*/  IMAD R3, R7, R0, RZ ;  /* 0x0000000007037224 */ /* 0x008fc800078e02ff */
[C---:B----4-:R-:W-:Y:S02]  /*17af0*/  IMAD R11, R6.reuse, R4, R3 ;  /* 0x00000004060b7224 */ /* 0x050fe400078e0203 */
[----:B------:R-:W-:-:S04]  /*17b00*/  IMAD.WIDE.U32 R4, R6, R0, RZ ;  /* 0x0000000006047225 */ /* 0x000fc800078e00ff */
[----:B------:R-:W-:-:S04]  /*17b10*/  IMAD.WIDE.U32 R6, R14, R239, RZ ;  /* 0x000000ef0e067225 */ /* 0x000fc800078e00ff */
[----:B------:R-:W-:Y:S01]  /*17b20*/  IMAD.MOV.U32 R3, RZ, RZ, R8 ;  /* 0x000000ffff037224 */ /* 0x000fe200078e0008 */
[----:B------:R-:W-:Y:S01]  /*17b30*/  @P3 SHF.R.U32.HI R3, RZ, c[0x0][0x4f0], R9 ;  /* 0x00013c00ff033a19 */ /* 0x000fe20000011609 */
[----:B------:R-:W-:Y:S01]  /*17b40*/  IMAD R10, R15, R239, RZ ;  /* 0x000000ef0f0a7224 */ /* 0x000fe200078e02ff */
[----:B------:R-:W-:Y:S01]  /*17b50*/  SEL R9, R251, RZ, P2 ;  /* 0x000000fffb097207 */ /* 0x000fe20001000000 */
[----:B------:R-:W-:Y:S01]  /*17b60*/  IMAD.IADD R12, R5, 0x1, R11 ;  /* 0x00000001050c7824 */ /* 0x000fe200078e020b */
[----:B------:R-:W-:Y:S01]  /*17b70*/  IADD3 R14, P1, P0, R4, R6, R2 ;  /* 0x00000006040e7210 */ /* 0x000fe2000783e002 */
        /* <DEDUP_REMOVED lines=10> */
[----:B-1----:R-:W-:Y:S01]  /*17c20*/  IMAD R3, R19, R4, RZ ;  /* 0x0000000413037224 */ /* 0x002fe200078e02ff */
        /* <DEDUP_REMOVED lines=26> */
[----:B-1----:R-:W-:Y:S01]  /*17dd0*/  SHF.R.S32.HI R6, RZ, 0x1f, R110 ;  /* 0x0000001fff067819 */ /* 0x002fe2000001146e */
[----:B------:R-:W-:Y:S01]  /*17de0*/  IMAD R10, R10, c[0x0][0x3a0], RZ ;  /* 0x0000e8000a0a7a24 */ /* 0x000fe200078e02ff */
[----:B------:R1:W2:Y:S01]  /*17df0*/  LDS.128 R36, [R203+0x80] ;  /* 0x00008000cb247984 */ /* 0x0002a20000000c00 */
[----:B------:R-:W-:Y:S01]  /*17e00*/  IMAD.WIDE.U32 R4, R2, c[0x0][0x3a0], RZ ;  /* 0x0000e80002047a25 */ /* 0x000fe200078e00ff */
[----:B------:R-:W-:Y:S02]  /*17e10*/  LEA.HI R6, R6, R110, RZ, 0x3 ;  /* 0x0000006e06067211 */ /* 0x000fe400078f18ff */
[----:B------:R1:W3:Y:S01]  /*17e20*/  LDS.128 R52, [R203+0x1080] ;  /* 0x00108000cb347984 */ /* 0x0002e20000000c00 */
[----:B------:R-:W-:Y:S01]  /*17e30*/  IMAD R2, R2, c[0x0][0x3a4], R10 ;  /* 0x0000e90002027a24 */ /* 0x000fe200078e020a */
[----:B------:R-:W-:Y:S02]  /*17e40*/  LOP3.LUT R6, R6, 0xfffffff8, RZ, 0xc0, !PT ;  /* 0xfffffff806067812 */ /* 0x000fe400078ec0ff */
[----:B------:R1:W4:Y:S01]  /*17e50*/  LDS.128 R68, [R203+0x2080] ;  /* 0x00208000cb447984 */ /* 0x0003220000000c00 */
[----:B------:R-:W-:-:S02]  /*17e60*/  IADD3 R14, R211, R233, RZ ;  /* 0x000000e9d30e7210 */ /* 0x000fc40007ffe0ff */
[----:B------:R-:W-:Y:S01]  /*17e70*/  IADD3 R3, R5, R2, RZ ;  /* 0x0000000205037210 */ /* 0x000fe20007ffe0ff */
[----:B------:R1:W1:Y:S01]  /*17e80*/  LDS.128 R84, [R203+0x3080] ;  /* 0x00308000cb547984 */ /* 0x0002620000000c00 */
[----:B------:R-:W-:-:S03]  /*17e90*/  IADD3 R2, -R6, R110, RZ ;  /* 0x0000006e06027210 */ /* 0x000fc60007ffe1ff */
[----:B------:R1:W1:Y:S01]  /*17ea0*/  LDS.128 R32, [R203+0x4080] ;  /* 0x00408000cb207984 */ /* 0x0002620000000c00 */
[----:B------:R-:W-:Y:S02]  /*17eb0*/  LEA R6, R2, R211, 0x5 ;  /* 0x000000d302067211 */ /* 0x000fe400078e28ff */
[----:B------:R-:W-:Y:S01]  /*17ec0*/  MOV R2, R4 ;  /* 0x0000000400027202 */ /* 0x000fe20000000f00 */
[----:B------:R1:W1:Y:S04]  /*17ed0*/  LDS.128 R48, [R203+0x5080] ;  /* 0x00508000cb307984 */ /* 0x0002680000000c00 */
[----:B------:R-:W-:Y:S01]  /*17ee0*/  IMAD.WIDE.U32 R4, R239, c[0x0][0x3e8], R2 ;  /* 0x0000fa00ef047a25 */ /* 0x000fe200078e0002 */
[----:B------:R-:W-:Y:S01]  /*17ef0*/  IADD3 R3, R233, R6, RZ ;  /* 0x00000006e9037210 */ /* 0x000fe20007ffe0ff */
[----:B------:R1:W1:Y:S01]  /*17f00*/  LDS.128 R64, [R203+0x6080] ;  /* 0x00608000cb407984 */ /* 0x0002620000000c00 */
[----:B------:R-:W-:Y:S01]  /*17f10*/  SHF.R.S32.HI R2, RZ, 0x1f, R0 ;  /* 0x0000001fff027819 */ /* 0x000fe20000011400 */
[----:B------:R-:W-:-:S02]  /*17f20*/  IMAD R5, R239, c[0x0][0x3ec], R5 ;  /* 0x0000fb00ef057a24 */ /* 0x000fc400078e0205 */
[----:B------:R-:W-:Y:S01]  /*17f30*/  @P3 IMAD.HI.U32 R8, R3, c[0x0][0x4ec], RZ ;  /* 0x00013b0003083a27 */ /* 0x000fe200078e00ff */
[----:B------:R1:W1:Y:S03]  /*17f40*/  LDS.128 R80, [R203+0x7080] ;  /* 0x00708000cb507984 */ /* 0x0002660000000c00 */
[----:B------:R-:W-:Y:S01]  /*17f50*/  IMAD R6, R2, c[0x0][0x3f0], RZ ;  /* 0x0000fc0002067a24 */ /* 0x000fe200078e02ff */
[----:B------:R1:W1:Y:S01]  /*17f60*/  LDS.128 R28, [R203+0x8080] ;  /* 0x00808000cb1c7984 */ /* 0x0002620000000c00 */
[----:B------:R-:W-:Y:S01]  /*17f70*/  IMAD.MOV.U32 R2, RZ, RZ, R3 ;  /* 0x000000ffff027224 */ /* 0x000fe200078e0003 */
[----:B------:R-:W-:Y:S01]  /*17f80*/  @P3 SHF.R.U32.HI R2, RZ, c[0x0][0x4f0], R8 ;  /* 0x00013c00ff023a19 */ /* 0x000fe20000011608 */
[C---:B------:R-:W-:Y:S01]  /*17f90*/  IMAD R7, R0.reuse, c[0x0][0x3f4], R6 ;  /* 0x0000fd0000077a24 */ /* 0x040fe200078e0206 */
[----:B------:R1:W1:Y:S01]  /*17fa0*/  LDS.128 R44, [R203+0x9080] ;  /* 0x00908000cb2c7984 */ /* 0x0002620000000c00 */
[----:B------:R-:W-:Y:S01]  /*17fb0*/  IMAD.WIDE.U32 R4, R0, c[0x0][0x3f0], R4 ;  /* 0x0000fc0000047a25 */ /* 0x000fe200078e0004 */
[----:B------:R-:W-:-:S02]  /*17fc0*/  SHF.R.S32.HI R6, RZ, 0x1f, R2 ;  /* 0x0000001fff067819 */ /* 0x000fc40000011402 */
[----:B------:R1:W1:Y:S01]  /*17fd0*/  LDS.128 R60, [R203+0xa080] ;  /* 0x00a08000cb3c7984 */ /* 0x0002620000000c00 */
[----:B------:R-:W-:Y:S02]  /*17fe0*/  IADD3 R0, -R2, RZ, RZ ;  /* 0x000000ff02007210 */ /* 0x000fe40007ffe1ff */
[----:B------:R-:W-:Y:S01]  /*17ff0*/  IADD3 R5, R5, R7, RZ ;  /* 0x0000000705057210 */ /* 0x000fe20007ffe0ff */
[----:B------:R1:W1:Y:S01]  /*18000*/  LDS.128 R76, [R203+0xb080] ;  /* 0x00b08000cb4c7984 */ /* 0x0002620000000c00 */
[----:B------:R-:W-:Y:S02]  /*18010*/  IMAD R6, R6, c[0x0][0x3e0], RZ ;  /* 0x0000f80006067a24 */ /* 0x000fe400078e02ff */
[----:B------:R-:W-:Y:S01]  /*18020*/  IMAD R0, R0, c[0x0][0x4e8], R3 ;  /* 0x00013a0000007a24 */ /* 0x000fe200078e0203 */
[----:B------:R1:W1:Y:S01]  /*18030*/  LDS.128 R24, [R203+0xc080] ;  /* 0x00c08000cb187984 */ /* 0x0002620000000c00 */
[----:B------:R-:W-:-:S03]  /*18040*/  IMAD.WIDE.U32 R4, R2, c[0x0][0x3e0], R4 ;  /* 0x0000f80002047a25 */ /* 0x000fc600078e0004 */
[----:B------:R1:W1:Y:S01]  /*18050*/  LDS.128 R40, [R203+0xd080] ;  /* 0x00d08000cb287984 */ /* 0x0002620000000c00 */
[----:B------:R-:W-:Y:S01]  /*18060*/  IMAD R2, R2, c[0x0][0x3e4], R6 ;  /* 0x0000f90002027a24 */ /* 0x000fe200078e0206 */
[----:B------:R-:W-:Y:S02]  /*18070*/  SHF.R.S32.HI R6, RZ, 0x1f, R0 ;  /* 0x0000001fff067819 */ /* 0x000fe40000011400 */
[----:B------:R1:W1:Y:S01]  /*18080*/  LDS.128 R56, [R203+0xe080] ;  /* 0x00e08000cb387984 */ /* 0x0002620000000c00 */
[----:B------:R-:W-:Y:S01]  /*18090*/  IMAD.IADD R3, R5, 0x1, R2 ;  /* 0x0000000105037824 */ /* 0x000fe200078e0202 */
[----:B------:R-:W-:Y:S01]  /*180a0*/  MOV R2, R4 ;  /* 0x0000000400027202 */ /* 0x000fe20000000f00 */
[----:B------:R-:W-:Y:S01]  /*180b0*/  IMAD R6, R6, c[0x0][0x3d8], RZ ;  /* 0x0000f60006067a24 */ /* 0x000fe200078e02ff */
[----:B------:R1:W1:Y:S03]  /*180c0*/  LDS.128 R72, [R203+0xf080] ;  /* 0x00f08000cb487984 */ /* 0x0002660000000c00 */
[----:B------:R-:W-:-:S04]  /*180d0*/  IMAD.WIDE.U32 R2, R0, c[0x0][0x3d8], R2 ;  /* 0x0000f60000027a25 */ /* 0x000fc800078e0002 */
[----:B------:R-:W-:Y:S01]  /*180e0*/  IMAD R0, R0, c[0x0][0x3dc], R6 ;  /* 0x0000f70000007a24 */ /* 0x000fe200078e0206 */
[----:B------:R-:W-:-:S04]  /*180f0*/  LEA R16, P0, R2, c[0x0][0x380], 0x1 ;  /* 0x0000e00002107a11 */ /* 0x000fc800078008ff */
[----:B------:R-:W-:-:S04]  /*18100*/  IADD3 R0, R3, R0, RZ ;  /* 0x0000000003007210 */ /* 0x000fc80007ffe0ff */
[----:B------:R-:W-:Y:S01]  /*18110*/  LEA.HI.X R15, R2, c[0x0][0x384], R0, 0x1, P0 ;  /* 0x0000e100020f7a11 */ /* 0x000fe200000f0c00 */
[----:B------:R-:W-:Y:S05]  /*18120*/  BRA.DIV ~URZ, `(.L_x_1115) ;  /* 0x000047d27f007947 */ /* 0x000fea000b800000 */
[----:B--234-:R2:W3:Y:S02]  /*18130*/  SHFL.IDX PT, R12, R15, RZ, 0x181f ;  /* 0x00181fff0f0c7589 */ /* 0x01c4e400000e0000 */
.L_x_1182:
[----:B------:R-:W-:Y:S05]  /*18140*/  BRA.DIV ~URZ, `(.L_x_1116) ;  /* 0x000048227f007947 */ /* 0x000fea000b800000 */
[----:B------:R4:W2:Y:S02]  /*18150*/  SHFL.IDX PT, R0, R16, RZ, 0x181f ;  /* 0x00181fff10007589 */ /* 0x0008a400000e0000 */
.L_x_1183:
        /* <DEDUP_REMOVED lines=16> */
[C---:B------:R-:W-:Y:S02]  /*18260*/  @!P1 LEA R6, P5, R213.reuse, R0, 0x1 ;  /* 0x00000000d5069211 */ /* 0x040fe400078a08ff */
        /* <DEDUP_REMOVED lines=9> */
.L_x_1118:
[----:B------:R-:W-:Y:S05]  /*18300*/  BSYNC B0 ;  /* 0x0000000000007941 */ /* 0x000fea0003800000 */
.L_x_1117:
[----:B------:R-:W-:Y:S05]  /*18310*/  BRA.DIV ~URZ, `(.L_x_1119) ;  /* 0x000046b27f007947 */ /* 0x000fea000b800000 */
[----:B---3--:R3:W4:Y:S04]  /*18320*/  SHFL.IDX PT, R12, R15, 0x1, 0x181f ;  /* 0x00381f000f0c7f89 */ /* 0x00872800000e0000 */
[----:B--2---:R3:W2:Y:S02]  /*18330*/  SHFL.IDX PT, R0, R16, 0x1, 0x181f ;  /* 0x00381f0010007f89 */ /* 0x0046a400000e0000 */
.L_x_1184:
        /* <DEDUP_REMOVED lines=20> */
.L_x_1121:
[----:B------:R-:W-:Y:S05]  /*18480*/  BSYNC B0 ;  /* 0x0000000000007941 */ /* 0x000fea0003800000 */
.L_x_1120:
[----:B------:R-:W-:Y:S05]  /*18490*/  BRA.DIV ~URZ, `(.L_x_1122) ;  /* 0x000045f27f007947 */ /* 0x000fea000b800000 */
[----:B----4-:R4:W3:Y:S02]  /*184a0*/  SHFL.IDX PT, R12, R15, 0x2, 0x181f ;  /* 0x00581f000f0c7f89 */ /* 0x0108e400000e0000 */
.L_x_1185:
[----:B------:R-:W-:Y:S05]  /*184b0*/  BRA.DIV ~URZ, `(.L_x_1123) ;  /* 0x000046427f007947 */ /* 0x000fea000b800000 */
[----:B--2---:R2:W4:Y:S02]  /*184c0*/  SHFL.IDX PT, R0, R16, 0x2, 0x181f ;  /* 0x00581f0010007f89 */ /* 0x00452400000e0000 */
.L_x_1186:
        /* <DEDUP_REMOVED lines=20> */
.L_x_1125:
[----:B------:R-:W-:Y:S05]  /*18610*/  BSYNC B0 ;  /* 0x0000000000007941 */ /* 0x000fea0003800000 */
.L_x_1124:
[----:B------:R-:W-:Y:S05]  /*18620*/  BRA.DIV ~URZ, `(.L_x_1126) ;  /* 0x000045327f007947 */ /* 0x000fea000b800000 */
[----:B---3--:R3:W2:Y:S04]  /*18630*/  SHFL.IDX PT, R10, R15, 0x3, 0x181f ;  /* 0x00781f000f0a7f89 */ /* 0x0086a800000e0000 */
[----:B----4-:R3:W4:Y:S02]  /*18640*/  SHFL.IDX PT, R0, R16, 0x3, 0x181f ;  /* 0x00781f0010007f89 */ /* 0x01072400000e0000 */
.L_x_1187:
        /* <DEDUP_REMOVED lines=8> */
[C---:B------:R-:W-:Y:S02]  /*186d0*/  @!P0 LEA R2, P3, R213.reuse, R0, 0x1 ;  /* 0x00000000d5028211 */ /* 0x040fe400078608ff */
        /* <DEDUP_REMOVED lines=12> */
.L_x_1114:
        /* <DEDUP_REMOVED lines=33> */
.L_x_1188:
[----:B------:R-:W-:Y:S05]  /*189b0*/  BRA.DIV ~URZ, `(.L_x_1129) ;  /* 0x000042d27f007947 */ /* 0x000fea000b800000 */
[----:B------:R3:W4:Y:S02]  /*189c0*/  SHFL.IDX PT, R0, R17, RZ, 0x1c1f ;  /* 0x001c1fff11007589 */ /* 0x00072400000e0000 */
.L_x_1189:
[----:B------:R-:W-:Y:S01]  /*189d0*/  BSSY B0, `(.L_x_1130) ;  /* 0x00000c6000007945 */ /* 0x000fe20003800000 */
[----:B------:R-:W-:Y:S05]  /*189e0*/  @P0 BRA `(.L_x_1131) ;  /* 0x00000c4000000947 */ /* 0x000fea0003800000 */
[C---:B------:R-:W-:Y:S02]  /*189f0*/  ISETP.GE.AND P2, PT, R217.reuse, c[0x0][0x3c8], PT ;  /* 0x0000f200d9007a0c */ /* 0x040fe40003f46270 */
[C---:B------:R-:W-:Y:S02]  /*18a00*/  IADD3 R13, R217.reuse, 0x8, RZ ;  /* 0x00000008d90d7810 */ /* 0x040fe40007ffe0ff */
[----:B------:R-:W-:Y:S02]  /*18a10*/  IADD3 R5, R217, 0x10, RZ ;  /* 0x00000010d9057810 */ /* 0x000fe40007ffe0ff */
[----:B------:R-:W-:Y:S02]  /*18a20*/  ISETP.GE.AND P1, PT, R13, c[0x0][0x3c8], PT ;  /* 0x0000f2000d007a0c */ /* 0x000fe40003f26270 */
[----:B------:R-:W-:-:S02]  /*18a30*/  ISETP.GE.AND P0, PT, R5, c[0x0][0x3c8], PT ;  /* 0x0000f20005007a0c */ /* 0x000fc40003f06270 */
[C---:B------:R-:W-:Y:S02]  /*18a40*/  IADD3 R12, R217.reuse, 0x20, RZ ;  /* 0x00000020d90c7810 */ /* 0x040fe40007ffe0ff */
[C---:B------:R-:W-:Y:S01]  /*18a50*/  IADD3 R15, R217.reuse, 0x8, RZ ;  /* 0x00000008d90f7810 */ /* 0x040fe20007ffe0ff */
[----:B----4-:R-:W-:Y:S01]  /*18a60*/  @!P2 IMAD.MOV.U32 R2, RZ, RZ, R0 ;  /* 0x000000ffff02a224 */ /* 0x010fe200078e0000 */
[C---:B------:R-:W-:Y:S01]  /*18a70*/  IADD3 R10, R217.reuse, 0x10, RZ ;  /* 0x00000010d90a7810 */ /* 0x040fe20007ffe0ff */
[----:B--2---:R-:W-:Y:S01]  /*18a80*/  @!P2 IMAD.MOV.U32 R3, RZ, RZ, R4 ;  /* 0x000000ffff03a224 */ /* 0x004fe200078e0004 */
[C---:B------:R-:W-:Y:S02]  /*18a90*/  IADD3 R14, R217.reuse, 0x18, RZ ;  /* 0x00000018d90e7810 */ /* 0x040fe40007ffe0ff */
[----:B------:R-:W-:Y:S01]  /*18aa0*/  ISETP.GE.AND P4, PT, R12, c[0x0][0x3c8], PT ;  /* 0x0000f2000c007a0c */ /* 0x000fe20003f86270 */
[----:B------:R-:W-:Y:S01]  /*18ab0*/  @!P2 IMAD.WIDE R6, R217, 0x4, R2 ;  /* 0x00000004d906a825 */ /* 0x000fe200078e0202 */
[----:B------:R-:W-:-:S02]  /*18ac0*/  @!P1 LEA R2, P3, R13, R0, 0x2 ;  /* 0x000000000d029211 */ /* 0x000fc400078610ff */
[----:B------:R-:W-:Y:S02]  /*18ad0*/  SHF.R.S32.HI R15, RZ, 0x1f, R15 ;  /* 0x0000001fff0f7819 */ /* 0x000fe4000001140f */
[----:B------:R2:W-:Y:S01]  /*18ae0*/  @!P2 ST.E.64 [R6.64], R160 ;  /* 0x000000a00600a985 */ /* 0x0005e2000c101b06 */
[----:B------:R-:W-:Y:S02]  /*18af0*/  SHF.R.S32.HI R10, RZ, 0x1f, R10 ;  /* 0x0000001fff0a7819 */ /* 0x000fe4000001140a */
[----:B------:R-:W-:Y:S02]  /*18b00*/  @!P0 LEA R8, P2, R5, R0, 0x2 ;  /* 0x0000000005088211 */ /* 0x000fe400078410ff */
[----:B------:R-:W-:Y:S02]  /*18b10*/  ISETP.GE.AND P5, PT, R14, c[0x0][0x3c8], PT ;  /* 0x0000f2000e007a0c */ /* 0x000fe40003fa6270 */
[----:B------:R-:W-:Y:S02]  /*18b20*/  IADD3 R11, R217, 0x28, RZ ;  /* 0x00000028d90b7810 */ /* 0x000fe40007ffe0ff */
[----:B------:R-:W-:-:S02]  /*18b30*/  @!P1 LEA.HI.X R3, R13, R4, R15, 0x2, P3 ;  /* 0x000000040d039211 */ /* 0x000fc400018f140f */
[----:B------:R-:W-:Y:S02]  /*18b40*/  @!P0 LEA.HI.X R9, R5, R4, R10, 0x2, P2 ;  /* 0x0000000405098211 */ /* 0x000fe400010f140a */
[----:B------:R-:W-:Y:S01]  /*18b50*/  ISETP.GE.AND P6, PT, R11, c[0x0][0x3c8], PT ;  /* 0x0000f2000b007a0c */ /* 0x000fe20003fc6270 */
[----:B------:R4:W-:Y:S01]  /*18b60*/  @!P1 ST.E.64 [R2.64], R142 ;  /* 0x0000008e02009985 */ /* 0x0009e2000c101b06 */
[C---:B------:R-:W-:Y:S02]  /*18b70*/  IADD3 R13, R217.reuse, 0x20, RZ ;  /* 0x00000020d90d7810 */ /* 0x040fe40007ffe0ff */
[C---:B------:R-:W-:Y:S01]  /*18b80*/  IADD3 R15, R217.reuse, 0x18, RZ ;  /* 0x00000018d90f7810 */ /* 0x040fe20007ffe0ff */
[----:B------:R5:W-:Y:S01]  /*18b90*/  @!P0 ST.E.64 [R8.64], R144 ;  /* 0x0000009008008985 */ /* 0x000be2000c101b06 */
[----:B------:R-:W-:Y:S02]  /*18ba0*/  SHF.R.S32.HI R13, RZ, 0x1f, R13 ;  /* 0x0000001fff0d7819 */ /* 0x000fe4000001140d */
[----:B------:R-:W-:-:S02]  /*18bb0*/  IADD3 R5, R217, 0x30, RZ ;  /* 0x00000030d9057810 */ /* 0x000fc40007ffe0ff */
[----:B------:R-:W-:Y:S02]  /*18bc0*/  SHF.R.S32.HI R15, RZ, 0x1f, R15 ;  /* 0x0000001fff0f7819 */ /* 0x000fe4000001140f */
[----:B------:R-:W-:Y:S02]  /*18bd0*/  ISETP.GE.AND P3, PT, R5, c[0x0][0x3c8], PT ;  /* 0x0000f20005007a0c */ /* 0x000fe40003f66270 */
[----:B------:R-:W-:Y:S02]  /*18be0*/  IADD3 R10, R217, 0x38, RZ ;  /* 0x00000038d90a7810 */ /* 0x000fe40007ffe0ff */
[----:B--2---:R-:W-:Y:S02]  /*18bf0*/  @!P5 LEA R6, P1, R14, R0, 0x2 ;  /* 0x000000000e06d211 */ /* 0x004fe400078210ff */
[----:B------:R-:W-:Y:S02]  /*18c00*/  ISETP.GE.AND P2, PT, R10, c[0x0][0x3c8], PT ;  /* 0x0000f2000a007a0c */ /* 0x000fe40003f46270 */
[----:B------:R-:W-:-:S05]  /*18c10*/  @!P5 LEA.HI.X R7, R14, R4, R15, 0x2, P1 ;  /* 0x000000040e07d211 */ /* 0x000fca00008f140f */
[----:B------:R2:W-:Y:S01]  /*18c20*/  @!P5 ST.E.64 [R6.64], R148 ;  /* 0x000000940600d985 */ /* 0x0005e2000c101b06 */
[----:B----4-:R-:W-:-:S04]  /*18c30*/  @!P4 LEA R2, P0, R12, R0, 0x2 ;  /* 0x000000000c02c211 */ /* 0x010fc800078010ff */
[----:B------:R-:W-:Y:S02]  /*18c40*/  @!P4 LEA.HI.X R3, R12, R4, R13, 0x2, P0 ;  /* 0x000000040c03c211 */ /* 0x000fe400000f140d */
[----:B------:R-:W-:Y:S02]  /*18c50*/  IADD3 R12, R217, 0x28, RZ ;  /* 0x00000028d90c7810 */ /* 0x000fe40007ffe0ff */
[----:B-----5:R-:W-:Y:S01]  /*18c60*/  @!P6 LEA R8, P1, R11, R0, 0x2 ;  /* 0x000000000b08e211 */ /* 0x020fe200078210ff */
[----:B------:R4:W-:Y:S01]  /*18c70*/  @!P4 ST.E.64 [R2.64], R152 ;  /* 0x000000980200c985 */ /* 0x0009e2000c101b06 */
[----:B------:R-:W-:-:S04]  /*18c80*/  SHF.R.S32.HI R12, RZ, 0x1f, R12 ;  /* 0x0000001fff0c7819 */ /* 0x000fc8000001140c */
[----:B------:R-:W-:Y:S02]  /*18c90*/  @!P6 LEA.HI.X R9, R11, R4, R12, 0x2, P1 ;  /* 0x000000040b09e211 */ /* 0x000fe400008f140c */
[C---:B------:R-:W-:Y:S02]  /*18ca0*/  IADD3 R12, R217.reuse, 0x30, RZ ;  /* 0x00000030d90c7810 */ /* 0x040fe40007ffe0ff */
[----:B------:R-:W-:Y:S01]  /*18cb0*/  IADD3 R11, R217, 0x38, RZ ;  /* 0x00000038d90b7810 */ /* 0x000fe20007ffe0ff */
[----:B------:R5:W-:Y:S01]  /*18cc0*/  @!P6 ST.E.64 [R8.64], R156 ;  /* 0x0000009c0800e985 */ /* 0x000be2000c101b06 */
[----:B------:R-:W-:Y:S02]  /*18cd0*/  SHF.R.S32.HI R12, RZ, 0x1f, R12 ;  /* 0x0000001fff0c7819 */ /* 0x000fe4000001140c */
[----:B------:R-:W-:Y:S02]  /*18ce0*/  ISETP.GE.AND P6, PT, R252, c[0x0][0x3c8], PT ;  /* 0x0000f200fc007a0c */ /* 0x000fe40003fc6270 */
[----:B--2---:R-:W-:-:S02]  /*18cf0*/  @!P3 LEA R6, P0, R5, R0, 0x2 ;  /* 0x000000000506b211 */ /* 0x004fc400078010ff */
[----:B------:R-:W-:Y:S02]  /*18d00*/  ISETP.GE.AND P1, PT, R250, c[0x0][0x3c8], PT ;  /* 0x0000f200fa007a0c */ /* 0x000fe40003f26270 */
[----:B------:R-:W-:Y:S02]  /*18d10*/  @!P3 LEA.HI.X R7, R5, R4, R12, 0x2, P0 ;  /* 0x000000040507b211 */ /* 0x000fe400000f140c */
[----:B------:R-:W-:Y:S02]  /*18d20*/  SHF.R.S32.HI R11, RZ, 0x1f, R11 ;  /* 0x0000001fff0b7819 */ /* 0x000fe4000001140b */
[----:B------:R-:W-:Y:S01]  /*18d30*/  IADD3 R5, R217, 0x50, RZ ;  /* 0x00000050d9057810 */ /* 0x000fe20007ffe0ff */
[----:B------:R2:W-:Y:S03]  /*18d40*/  @!P3 ST.E.64 [R6.64], R28 ;  /* 0x0000001c0600b985 */ /* 0x0005e6000c101b06 */
[----:B------:R-:W-:-:S02]  /*18d50*/  ISETP.GE.AND P5, PT, R5, c[0x0][0x3c8], PT ;  /* 0x0000f20005007a0c */ /* 0x000fc40003fa6270 */
[----:B----4-:R-:W-:-:S04]  /*18d60*/  @!P2 LEA R2, P4, R10, R0, 0x2 ;  /* 0x000000000a02a211 */ /* 0x010fc800078810ff */
[----:B------:R-:W-:Y:S02]  /*18d70*/  @!P2 LEA.HI.X R3, R10, R4, R11, 0x2, P4 ;  /* 0x000000040a03a211 */ /* 0x000fe400020f140b */
[----:B------:R-:W-:Y:S02]  /*18d80*/  SHF.R.S32.HI R10, RZ, 0x1f, R252 ;  /* 0x0000001fff0a7819 */ /* 0x000fe400000114fc */
[----:B------:R-:W-:Y:S01]  /*18d90*/  SHF.R.S32.HI R11, RZ, 0x1f, R5 ;  /* 0x0000001fff0b7819 */ /* 0x000fe20000011405 */
[----:B------:R4:W-:Y:S01]  /*18da0*/  @!P2 ST.E.64 [R2.64], R24 ;  /* 0x000000180200a985 */ /* 0x0009e2000c101b06 */
[----:B-----5:R-:W-:-:S04]  /*18db0*/  @!P6 LEA R8, P0, R252, R0, 0x2 ;  /* 0x00000000fc08e211 */ /* 0x020fc800078010ff */
[----:B------:R-:W-:Y:S02]  /*18dc0*/  @!P6 LEA.HI.X R9, R252, R4, R10, 0x2, P0 ;  /* 0x00000004fc09e211 */ /* 0x000fe400000f140a */
[----:B------:R-:W-:-:S03]  /*18dd0*/  @!P5 LEA R10, P0, R5, R0, 0x2 ;  /* 0x00000000050ad211 */ /* 0x000fc600078010ff */
[----:B------:R5:W-:Y:S01]  /*18de0*/  @!P6 ST.E.64 [R8.64], R36 ;  /* 0x000000240800e985 */ /* 0x000be2000c101b06 */
[----:B------:R-:W-:Y:S02]  /*18df0*/  @!P5 LEA.HI.X R11, R5, R4, R11, 0x2, P0 ;  /* 0x00000004050bd211 */ /* 0x000fe400000f140b */
[----:B------:R-:W-:Y:S02]  /*18e00*/  IADD3 R5, R217, 0x70, RZ ;  /* 0x00000070d9057810 */ /* 0x000fe40007ffe0ff */
[----:B--2---:R-:W-:Y:S02]  /*18e10*/  SHF.R.S32.HI R7, RZ, 0x1f, R250 ;  /* 0x0000001fff077819 */ /* 0x004fe400000114fa */
[C---:B------:R-:W-:Y:S02]  /*18e20*/  @!P1 LEA R6, P2, R250.reuse, R0, 0x2 ;  /* 0x00000000fa069211 */ /* 0x040fe400078410ff */
[----:B------:R-:W-:Y:S02]  /*18e30*/  ISETP.GE.AND P6, PT, R5, c[0x0][0x3c8], PT ;  /* 0x0000f20005007a0c */ /* 0x000fe40003fc6270 */
[----:B------:R-:W-:-:S05]  /*18e40*/  @!P1 LEA.HI.X R7, R250, R4, R7, 0x2, P2 ;  /* 0x00000004fa079211 */ /* 0x000fca00010f1407 */
[----:B------:R2:W-:Y:S01]  /*18e50*/  @!P1 ST.E.64 [R6.64], R32 ;  /* 0x0000002006009985 */ /* 0x0005e2000c101b06 */
[----:B----4-:R-:W-:-:S03]  /*18e60*/  IADD3 R3, R217, 0x58, RZ ;  /* 0x00000058d9037810 */ /* 0x010fc60007ffe0ff */
[----:B------:R4:W-:Y:S01]  /*18e70*/  @!P5 ST.E.64 [R10.64], R44 ;  /* 0x0000002c0a00d985 */ /* 0x0009e2000c101b06 */
[----:B------:R-:W-:Y:S02]  /*18e80*/  IADD3 R2, R217, 0x60, RZ ;  /* 0x00000060d9027810 */ /* 0x000fe40007ffe0ff */
[----:B------:R-:W-:Y:S02]  /*18e90*/  ISETP.GE.AND P3, PT, R3, c[0x0][0x3c8], PT ;  /* 0x0000f20003007a0c */ /* 0x000fe40003f66270 */
[----:B------:R-:W-:Y:S02]  /*18ea0*/  ISETP.GE.AND P4, PT, R2, c[0x0][0x3c8], PT ;  /* 0x0000f20002007a0c */ /* 0x000fe40003f86270 */
[----:B-----5:R-:W-:-:S09]  /*18eb0*/  SHF.R.S32.HI R9, RZ, 0x1f, R3 ;  /* 0x0000001fff097819 */ /* 0x020fd20000011403 */
[CC--:B------:R-:W-:Y:S02]  /*18ec0*/  @!P3 LEA R8, P1, R3.reuse, R0.reuse, 0x2 ;  /* 0x000000000308b211 */ /* 0x0c0fe400078210ff */
[----:B------:R-:W-:Y:S02]  /*18ed0*/  @!P4 LEA R12, P0, R2, R0, 0x2 ;  /* 0x00000000020cc211 */ /* 0x000fe400078010ff */
[----:B------:R-:W-:Y:S02]  /*18ee0*/  @!P3 LEA.HI.X R9, R3, R4, R9, 0x2, P1 ;  /* 0x000000040309b211 */ /* 0x000fe400008f1409 */
[C---:B------:R-:W-:Y:S02]  /*18ef0*/  IADD3 R3, R217.reuse, 0x78, RZ ;  /* 0x00000078d9037810 */ /* 0x040fe40007ffe0ff */
[----:B--2---:R-:W-:Y:S01]  /*18f00*/  IADD3 R6, R217, 0x68, RZ ;  /* 0x00000068d9067810 */ /* 0x004fe20007ffe0ff */
[----:B------:R2:W-:Y:S01]  /*18f10*/  @!P3 ST.E.64 [R8.64], R40 ;  /* 0x000000280800b985 */ /* 0x0005e2000c101b06 */
[----:B------:R-:W-:-:S02]  /*18f20*/  SHF.R.S32.HI R7, RZ, 0x1f, R2 ;  /* 0x0000001fff077819 */ /* 0x000fc40000011402 */
[----:B------:R-:W-:Y:S02]  /*18f30*/  ISETP.GE.AND P2, PT, R6, c[0x0][0x3c8], PT ;  /* 0x0000f20006007a0c */ /* 0x000fe40003f46270 */
[----:B------:R-:W-:Y:S02]  /*18f40*/  @!P4 LEA.HI.X R13, R2, R4, R7, 0x2, P0 ;  /* 0x00000004020dc211 */ /* 0x000fe400000f1407 */
[----:B------:R-:W-:Y:S02]  /*18f50*/  IADD3 R2, R217, 0x80, RZ ;  /* 0x00000080d9027810 */ /* 0x000fe40007ffe0ff */
[----:B------:R-:W-:Y:S01]  /*18f60*/  ISETP.GE.AND P3, PT, R3, c[0x0][0x3c8], PT ;  /* 0x0000f20003007a0c */ /* 0x000fe20003f66270 */
[----:B------:R5:W-:Y:S01]  /*18f70*/  @!P4 ST.E.64 [R12.64], R52 ;  /* 0x000000340c00c985 */ /* 0x000be2000c101b06 */
[----:B------:R-:W-:Y:S02]  /*18f80*/  ISETP.GE.AND P5, PT, R2, c[0x0][0x3c8], PT ;  /* 0x0000f20002007a0c */ /* 0x000fe40003fa6270 */
[----:B------:R-:W-:-:S02]  /*18f90*/  SHF.R.S32.HI R7, RZ, 0x1f, R5 ;  /* 0x0000001fff077819 */ /* 0x000fc40000011405 */
[----:B----4-:R-:W-:-:S04]  /*18fa0*/  @!P6 LEA R10, P0, R5, R0, 0x2 ;  /* 0x00000000050ae211 */ /* 0x010fc800078010ff */
[----:B------:R-:W-:Y:S02]  /*18fb0*/  @!P6 LEA.HI.X R11, R5, R4, R7, 0x2, P0 ;  /* 0x00000004050be211 */ /* 0x000fe400000f1407 */
[----:B------:R-:W-:Y:S02]  /*18fc0*/  IADD3 R5, R217, 0x90, RZ ;  /* 0x00000090d9057810 */ /* 0x000fe40007ffe0ff */
[----:B------:R-:W-:Y:S02]  /*18fd0*/  SHF.R.S32.HI R7, RZ, 0x1f, R2 ;  /* 0x0000001fff077819 */ /* 0x000fe40000011402 */
[----:B------:R-:W-:Y:S02]  /*18fe0*/  ISETP.GE.AND P4, PT, R5, c[0x0][0x3c8], PT ;  /* 0x0000f20005007a0c */ /* 0x000fe40003f86270 */
[----:B--2---:R-:W-:Y:S02]  /*18ff0*/  SHF.R.S32.HI R9, RZ, 0x1f, R6 ;  /* 0x0000001fff097819 */ /* 0x004fe40000011406 */
[----:B------:R-:W-:-:S04]  /*19000*/  @!P2 LEA R8, P1, R6, R0, 0x2 ;  /* 0x000000000608a211 */ /* 0x000fc800078210ff */
[----:B------:R-:W-:Y:S02]  /*19010*/  @!P2 LEA.HI.X R9, R6, R4, R9, 0x2, P1 ;  /* 0x000000040609a211 */ /* 0x000fe400008f1409 */
[C---:B------:R-:W-:Y:S02]  /*19020*/  IADD3 R6, R217.reuse, 0x88, RZ ;  /* 0x00000088d9067810 */ /* 0x040fe40007ffe0ff */
[----:B-----5:R-:W-:Y:S01]  /*19030*/  @!P5 LEA R12, P0, R2, R0, 0x2 ;  /* 0x00000000020cd211 */ /* 0x020fe200078010ff */
[----:B------:R2:W-:Y:S01]  /*19040*/  @!P2 ST.E.64 [R8.64], R48 ;  /* 0x000000300800a985 */ /* 0x0005e2000c101b06 */
[----:B------:R-:W-:Y:S02]  /*19050*/  ISETP.GE.AND P2, PT, R6, c[0x0][0x3c8], PT ;  /* 0x0000f20006007a0c */ /* 0x000fe40003f46270 */
[----:B------:R-:W-:Y:S01]  /*19060*/  @!P5 LEA.HI.X R13, R2, R4, R7, 0x2, P0 ;  /* 0x00000004020dd211 */ /* 0x000fe200000f1407 */
[----:B------:R4:W-:Y:S01]  /*19070*/  @!P6 ST.E.64 [R10.64], R60 ;  /* 0x0000003c0a00e985 */ /* 0x0009e2000c101b06 */
[----:B------:R-:W-:-:S02]  /*19080*/  IADD3 R2, R217, 0x98, RZ ;  /* 0x00000098d9027810 */ /* 0x000fc40007ffe0ff */
[----:B------:R-:W-:Y:S02]  /*19090*/  IADD3 R7, R217, 0xa0, RZ ;  /* 0x000000a0d9077810 */ /* 0x000fe40007ffe0ff */
[----:B--2---:R-:W-:Y:S02]  /*190a0*/  SHF.R.S32.HI R9, RZ, 0x1f, R3 ;  /* 0x0000001fff097819 */ /* 0x004fe40000011403 */
[-C--:B------:R-:W-:Y:S02]  /*190b0*/  @!P3 LEA R8, P1, R3, R0.reuse, 0x2 ;  /* 0x000000000308b211 */ /* 0x080fe400078210ff */
[----:B----4-:R-:W-:Y:S02]  /*190c0*/  @!P4 LEA R10, P0, R5, R0, 0x2 ;  /* 0x00000000050ac211 */ /* 0x010fe400078010ff */
[----:B------:R-:W-:Y:S02]  /*190d0*/  @!P3 LEA.HI.X R9, R3, R4, R9, 0x2, P1 ;  /* 0x000000040309b211 */ /* 0x000fe400008f1409 */
[----:B------:R-:W-:-:S03]  /*190e0*/  SHF.R.S32.HI R3, RZ, 0x1f, R5 ;  /* 0x0000001fff037819 */ /* 0x000fc60000011405 */
[----:B------:R2:W-:Y:S01]  /*190f0*/  @!P3 ST.E.64 [R8.64], R56 ;  /* 0x000000380800b985 */ /* 0x0005e2000c101b06 */
[----:B------:R-:W-:Y:S02]  /*19100*/  ISETP.GE.AND P3, PT, R2, c[0x0][0x3c8], PT ;  /* 0x0000f20002007a0c */ /* 0x000fe40003f66270 */
[----:B------:R-:W-:Y:S01]  /*19110*/  @!P4 LEA.HI.X R11, R5, R4, R3, 0x2, P0 ;  /* 0x00000004050bc211 */ /* 0x000fe200000f1403 */
[----:B------:R4:W-:Y:S01]  /*19120*/  @!P5 ST.E.64 [R12.64], R68 ;  /* 0x000000440c00d985 */ /* 0x0009e2000c101b06 */
[----:B------:R-:W-:Y:S02]  /*19130*/  ISETP.GE.AND P5, PT, R7, c[0x0][0x3c8], PT ;  /* 0x0000f20007007a0c */ /* 0x000fe40003fa6270 */
[C---:B------:R-:W-:Y:S02]  /*19140*/  IADD3 R3, R217.reuse, 0xa8, RZ ;  /* 0x000000a8d9037810 */ /* 0x040fe40007ffe0ff */
[----:B------:R-:W-:-:S04]  /*19150*/  IADD3 R5, R217, 0xb0, RZ ;  /* 0x000000b0d9057810 */ /* 0x000fc80007ffe0ff */
[----:B------:R-:W-:Y:S02]  /*19160*/  ISETP.GE.AND P6, PT, R5, c[0x0][0x3c8], PT ;  /* 0x0000f20005007a0c */ /* 0x000fe40003fc6270 */
[----:B--2---:R-:W-:Y:S02]  /*19170*/  SHF.R.S32.HI R9, RZ, 0x1f, R6 ;  /* 0x0000001fff097819 */ /* 0x004fe40000011406 */
[C---:B------:R-:W-:Y:S02]  /*19180*/  @!P2 LEA R8, P1, R6.reuse, R0, 0x2 ;  /* 0x000000000608a211 */ /* 0x040fe400078210ff */
[----:B----4-:R-:W-:Y:S02]  /*19190*/  SHF.R.S32.HI R13, RZ, 0x1f, R7 ;  /* 0x0000001fff0d7819 */ /* 0x010fe40000011407 */
[----:B------:R-:W-:Y:S02]  /*191a0*/  @!P2 LEA.HI.X R9, R6, R4, R9, 0x2, P1 ;  /* 0x000000040609a211 */ /* 0x000fe400008f1409 */
[----:B------:R-:W-:-:S02]  /*191b0*/  SHF.R.S32.HI R6, RZ, 0x1f, R2 ;  /* 0x0000001fff067819 */ /* 0x000fc40000011402 */
[----:B------:R-:W-:Y:S01]  /*191c0*/  @!P5 LEA R12, P0, R7, R0, 0x2 ;  /* 0x00000000070cd211 */ /* 0x000fe200078010ff */
[----:B------:R2:W-:Y:S01]  /*191d0*/  @!P2 ST.E.64 [R8.64], R64 ;  /* 0x000000400800a985 */ /* 0x0005e2000c101b06 */
[----:B------:R-:W-:Y:S02]  /*191e0*/  ISETP.GE.AND P2, PT, R3, c[0x0][0x3c8], PT ;  /* 0x0000f20003007a0c */ /* 0x000fe40003f46270 */
[----:B------:R-:W-:Y:S01]  /*191f0*/  @!P5 LEA.HI.X R13, R7, R4, R13, 0x2, P0 ;  /* 0x00000004070dd211 */ /* 0x000fe200000f140d */
[----:B------:R4:W-:Y:S01]  /*19200*/  @!P4 ST.E.64 [R10.64], R76 ;  /* 0x0000004c0a00c985 */ /* 0x0009e2000c101b06 */
[----:B------:R-:W-:Y:S02]  /*19210*/  IADD3 R7, R217, 0xb8, RZ ;  /* 0x000000b8d9077810 */ /* 0x000fe40007ffe0ff */
[----:B--2---:R-:W-:-:S04]  /*19220*/  @!P3 LEA R8, P1, R2, R0, 0x2 ;  /* 0x000000000208b211 */ /* 0x004fc800078210ff */
[----:B------:R-:W-:Y:S02]  /*19230*/  @!P3 LEA.HI.X R9, R2, R4, R6, 0x2, P1 ;  /* 0x000000040209b211 */ /* 0x000fe400008f1406 */
[----:B------:R-:W-:Y:S02]  /*19240*/  IADD3 R6, R217, 0xc0, RZ ;  /* 0x000000c0d9067810 */ /* 0x000fe40007ffe0ff */
[-C--:B------:R-:W-:Y:S01]  /*19250*/  @!P2 LEA R2, P1, R3, R0.reuse, 0x2 ;  /* 0x000000000302a211 */ /* 0x080fe200078210ff */
[----:B------:R2:W-:Y:S01]  /*19260*/  @!P3 ST.E.64 [R8.64], R72 ;  /* 0x000000480800b985 */ /* 0x0005e2000c101b06 */
[----:B------:R-:W-:Y:S02]  /*19270*/  ISETP.GE.AND P3, PT, R7, c[0x0][0x3c8], PT ;  /* 0x0000f20007007a0c */ /* 0x000fe40003f66270 */
[----:B------:R-:W-:Y:S01]  /*19280*/  ISETP.GE.AND P4, PT, R6, c[0x0][0x3c8], PT ;  /* 0x0000f20006007a0c */ /* 0x000fe20003f86270 */
[----:B------:R5:W-:Y:S01]  /*19290*/  @!P5 ST.E.64 [R12.64], R84 ;  /* 0x000000540c00d985 */ /* 0x000be2000c101b06 */
[----:B----4-:R-:W-:-:S02]  /*192a0*/  @!P6 LEA R10, P0, R5, R0, 0x2 ;  /* 0x00000000050ae211 */ /* 0x010fc400078010ff */
[----:B--2---:R-:W-:Y:S02]  /*192b0*/  SHF.R.S32.HI R8, RZ, 0x1f, R3 ;  /* 0x0000001fff087819 */ /* 0x004fe40000011403 */
[----:B------:R-:W-:Y:S02]  /*192c0*/  SHF.R.S32.HI R9, RZ, 0x1f, R5 ;  /* 0x0000001fff097819 */ /* 0x000fe40000011405 */
[-C--:B------:R-:W-:Y:S02]  /*192d0*/  @!P2 LEA.HI.X R3, R3, R4.reuse, R8, 0x2, P1 ;  /* 0x000000040303a211 */ /* 0x080fe400008f1408 */
[----:B------:R-:W-:Y:S02]  /*192e0*/  @!P6 LEA.HI.X R11, R5, R4, R9, 0x2, P0 ;  /* 0x00000004050be211 */ /* 0x000fe400000f1409 */
[----:B------:R-:W-:Y:S01]  /*192f0*/  SHF.R.S32.HI R9, RZ, 0x1f, R7 ;  /* 0x0000001fff097819 */ /* 0x000fe20000011407 */
[----:B------:R2:W-:Y:S01]  /*19300*/  @!P2 ST.E.64 [R2.64], R80 ;  /* 0x000000500200a985 */ /* 0x0005e2000c101b06 */
[----:B------:R-:W-:-:S02]  /*19310*/  @!P3 LEA R8, P1, R7, R0, 0x2 ;  /* 0x000000000708b211 */ /* 0x000fc400078210ff */
[----:B------:R-:W-:Y:S01]  /*19320*/  SHF.R.S32.HI R5, RZ, 0x1f, R6 ;  /* 0x0000001fff057819 */ /* 0x000fe20000011406 */
[----:B------:R-:W-:Y:S01]  /*19330*/  @!P6 ST.E.64 [R10.64], R92 ;  /* 0x0000005c0a00e985 */ /* 0x000fe2000c101b06 */
[C---:B-----5:R-:W-:Y:S02]  /*19340*/  @!P4 LEA R12, P0, R6.reuse, R0, 0x2 ;  /* 0x00000000060cc211 */ /* 0x060fe400078010ff */
[-C--:B------:R-:W-:Y:S02]  /*19350*/  @!P3 LEA.HI.X R9, R7, R4.reuse, R9, 0x2, P1 ;  /* 0x000000040709b211 */ /* 0x080fe400008f1409 */
[----:B------:R-:W-:Y:S02]  /*19360*/  @!P4 LEA.HI.X R13, R6, R4, R5, 0x2, P0 ;  /* 0x00000004060dc211 */ /* 0x000fe400000f1405 */
[C---:B------:R-:W-:Y:S01]  /*19370*/  IADD3 R6, R217.reuse, 0xd8, RZ ;  /* 0x000000d8d9067810 */ /* 0x040fe20007ffe0ff */
[----:B------:R4:W-:Y:S01]  /*19380*/  @!P3 ST.E.64 [R8.64], R88 ;  /* 0x000000580800b985 */ /* 0x0009e2000c101b06 */
[----:B------:R-:W-:-:S03]  /*19390*/  IADD3 R7, R217, 0xe0, RZ ;  /* 0x000000e0d9077810 */ /* 0x000fc60007ffe0ff */
[----:B------:R5:W-:Y:S01]  /*193a0*/  @!P4 ST.E.64 [R12.64], R100 ;  /* 0x000000640c00c985 */ /* 0x000be2000c101b06 */
[----:B------:R-:W-:Y:S02]  /*193b0*/  ISETP.GE.AND P4, PT, R6, c[0x0][0x3c8], PT ;  /* 0x0000f20006007a0c */ /* 0x000fe40003f86270 */
[----:B------:R-:W-:Y:S02]  /*193c0*/  ISETP.GE.AND P6, PT, R7, c[0x0][0x3c8], PT ;  /* 0x0000f20007007a0c */ /* 0x000fe40003fc6270 */
[C---:B--2---:R-:W-:Y:S02]  /*193d0*/  IADD3 R2, R217.reuse, 0xd0, RZ ;  /* 0x000000d0d9027810 */ /* 0x044fe40007ffe0ff */
[----:B------:R-:W-:Y:S02]  /*193e0*/  IADD3 R3, R217, 0xc8, RZ ;  /* 0x000000c8d9037810 */ /* 0x000fe40007ffe0ff */
[----:B------:R-:W-:Y:S02]  /*193f0*/  ISETP.GE.AND P5, PT, R2, c[0x0][0x3c8], PT ;  /* 0x0000f20002007a0c */ /* 0x000fe40003fa6270 */
[----:B------:R-:W-:-:S02]  /*19400*/  ISETP.GE.AND P2, PT, R3, c[0x0][0x3c8], PT ;  /* 0x0000f20003007a0c */ /* 0x000fc40003f46270 */
[----:B------:R-:W-:Y:S02]  /*19410*/  SHF.R.S32.HI R5, RZ, 0x1f, R2 ;  /* 0x0000001fff057819 */ /* 0x000fe40000011402 */
[----:B----4-:R-:W-:-:S07]  /*19420*/  SHF.R.S32.HI R9, RZ, 0x1f, R3 ;  /* 0x0000001fff097819 */ /* 0x010fce0000011403 */
[CC--:B------:R-:W-:Y:S02]  /*19430*/  @!P5 LEA R10, P0, R2.reuse, R0.reuse, 0x2 ;  /* 0x00000000020ad211 */ /* 0x0c0fe400078010ff */
[----:B------:R-:W-:Y:S02]  /*19440*/  @!P2 LEA R8, P1, R3, R0, 0x2 ;  /* 0x000000000308a211 */ /* 0x000fe400078210ff */
[-C--:B------:R-:W-:Y:S02]  /*19450*/  @!P5 LEA.HI.X R11, R2, R4.reuse, R5, 0x2, P0 ;  /* 0x00000004020bd211 */ /* 0x080fe400000f1405 */
[----:B------:R-:W-:Y:S02]  /*19460*/  IADD3 R5, R217, 0xe8, RZ ;  /* 0x000000e8d9057810 */ /* 0x000fe40007ffe0ff */
[----:B------:R-:W-:Y:S02]  /*19470*/  @!P2 LEA.HI.X R9, R3, R4, R9, 0x2, P1 ;  /* 0x000000040309a211 */ /* 0x000fe400008f1409 */
[----:B------:R-:W-:-:S02]  /*19480*/  ISETP.GE.AND P3, PT, R5, c[0x0][0x3c8], PT ;  /* 0x0000f20005007a0c */ /* 0x000fc40003f66270 */
[----:B------:R-:W-:Y:S01]  /*19490*/  SHF.R.S32.HI R2, RZ, 0x1f, R6 ;  /* 0x0000001fff027819 */ /* 0x000fe20000011406 */
[----:B------:R2:W-:Y:S01]  /*194a0*/  @!P2 ST.E.64 [R8.64], R96 ;  /* 0x000000600800a985 */ /* 0x0005e2000c101b06 */
[C---:B------:R-:W-:Y:S02]  /*194b0*/  @!P4 LEA R14, P1, R6.reuse, R0, 0x2 ;  /* 0x00000000060ec211 */ /* 0x040fe400078210ff */
[----:B------:R-:W-:Y:S01]  /*194c0*/  IADD3 R3, R217, 0xf0, RZ ;  /* 0x000000f0d9037810 */ /* 0x000fe20007ffe0ff */
[----:B------:R4:W-:Y:S01]  /*194d0*/  @!P5 ST.E.64 [R10.64], R108 ;  /* 0x0000006c0a00d985 */ /* 0x0009e2000c101b06 */
[----:B------:R-:W-:Y:S02]  /*194e0*/  @!P4 LEA.HI.X R15, R6, R4, R2, 0x2, P1 ;  /* 0x00000004060fc211 */ /* 0x000fe400008f1402 */
[----:B------:R-:W-:Y:S02]  /*194f0*/  ISETP.GE.AND P2, PT, R3, c[0x0][0x3c8], PT ;  /* 0x0000f20003007a0c */ /* 0x000fe40003f46270 */
[----:B------:R-:W-:Y:S01]  /*19500*/  IADD3 R2, R217, 0xf8, RZ ;  /* 0x000000f8d9027810 */ /* 0x000fe20007ffe0ff */
[----:B------:R1:W-:Y:S01]  /*19510*/  @!P4 ST.E.64 [R14.64], R164 ;  /* 0x000000a40e00c985 */ /* 0x0003e2000c101b06 */
[----:B-----5:R-:W-:-:S02]  /*19520*/  @!P6 LEA R12, P0, R7, R0, 0x2 ;  /* 0x00000000070ce211 */ /* 0x020fc400078010ff */
[----:B------:R-:W-:Y:S02]  /*19530*/  ISETP.GE.AND P1, PT, R2, c[0x0][0x3c8], PT ;  /* 0x0000f20002007a0c */ /* 0x000fe40003f26270 */
[----:B------:R-:W-:Y:S02]  /*19540*/  SHF.R.S32.HI R6, RZ, 0x1f, R5 ;  /* 0x0000001fff067819 */ /* 0x000fe40000011405 */
[----:B--2---:R-:W-:-:S04]  /*19550*/  SHF.R.S32.HI R8, RZ, 0x1f, R7 ;  /* 0x0000001fff087819 */ /* 0x004fc80000011407 */
[----:B------:R-:W-:Y:S02]  /*19560*/  @!P6 LEA.HI.X R13, R7, R4, R8, 0x2, P0 ;  /* 0x00000004070de211 */ /* 0x000fe400000f1408 */
[----:B----4-:R-:W-:-:S03]  /*19570*/  @!P3 LEA R10, P0, R5, R0, 0x2 ;  /* 0x00000000050ab211 */ /* 0x010fc600078010ff */
        /* <DEDUP_REMOVED lines=11> */
.L_x_1131:
[----:B------:R-:W-:Y:S05]  /*19630*/  BSYNC B0 ;  /* 0x0000000000007941 */ /* 0x000fea0003800000 */
.L_x_1130:
[----:B------:R-:W-:Y:S05]  /*19640*/  BRA.DIV ~URZ, `(.L_x_1132) ;  /* 0x000036a27f007947 */ /* 0x000fea000b800000 */
[----:B--2---:R2:W1:Y:S04]  /*19650*/  SHFL.IDX PT, R4, R16, 0x1, 0x1c1f ;  /* 0x003c1f0010047f89 */ /* 0x00446800000e0000 */
[----:B----4-:R2:W4:Y:S02]  /*19660*/  SHFL.IDX PT, R0, R17, 0x1, 0x1c1f ;  /* 0x003c1f0011007f89 */ /* 0x01052400000e0000 */
.L_x_1190:
[----:B------:R-:W-:-:S13]  /*19670*/  LOP3.LUT P0, RZ, R216, 0x2, RZ, 0xc0, !PT ;  /* 0x00000002d8ff7812 */ /* 0x000fda000780c0ff */
[----:B------:R-:W-:Y:S05]  /*19680*/  @P0 BRA `(.L_x_1127) ;  /* 0x00001a1000000947 */ /* 0x000fea0003800000 */
[C---:B------:R-:W-:Y:S02]  /*19690*/  ISETP.GE.AND P1, PT, R217.reuse, c[0x0][0x3c8], PT ;  /* 0x0000f200d9007a0c */ /* 0x040fe40003f26270 */
[C---:B-1----:R-:W-:Y:S02]  /*196a0*/  IADD3 R10, R217.reuse, 0x8, RZ ;  /* 0x00000008d90a7810 */ /* 0x042fe40007ffe0ff */
[C---:B------:R-:W-:Y:S02]  /*196b0*/  IADD3 R8, R217.reuse, 0x10, RZ ;  /* 0x00000010d9087810 */ /* 0x040fe40007ffe0ff */
[----:B------:R-:W-:Y:S02]  /*196c0*/  ISETP.GE.AND P0, PT, R10, c[0x0][0x3c8], PT ;  /* 0x0000f2000a007a0c */ /* 0x000fe40003f06270 */
[----:B------:R-:W-:Y:S02]  /*196d0*/  ISETP.GE.AND P5, PT, R8, c[0x0][0x3c8], PT ;  /* 0x0000f20008007a0c */ /* 0x000fe40003fa6270 */
[----:B------:R-:W-:-:S02]  /*196e0*/  IADD3 R15, R217, 0x18, RZ ;  /* 0x00000018d90f7810 */ /* 0x000fc40007ffe0ff */
[----:B------:R-:W-:Y:S01]  /*196f0*/  IADD3 R11, R217, 0x8, RZ ;  /* 0x00000008d90b7810 */ /* 0x000fe20007ffe0ff */
[----:B----4-:R-:W-:Y:S01]  /*19700*/  @!P1 IMAD.MOV.U32 R2, RZ, RZ, R0 ;  /* 0x000000ffff029224 */ /* 0x010fe200078e0000 */
[----:B------:R-:W-:Y:S01]  /*19710*/  ISETP.GE.AND P4, PT, R15, c[0x0][0x3c8], PT ;  /* 0x0000f2000f007a0c */ /* 0x000fe20003f86270 */
[----:B------:R-:W-:Y:S01]  /*19720*/  @!P1 IMAD.MOV.U32 R3, RZ, RZ, R4 ;  /* 0x000000ffff039224 */ /* 0x000fe200078e0004 */
[C---:B------:R-:W-:Y:S02]  /*19730*/  IADD3 R13, R217.reuse, 0x20, RZ ;  /* 0x00000020d90d7810 */ /* 0x040fe40007ffe0ff */
[----:B------:R-:W-:Y:S01]  /*19740*/  SHF.R.S32.HI R11, RZ, 0x1f, R11 ;  /* 0x0000001fff0b7819 */ /* 0x000fe2000001140b */
[C---:B------:R-:W-:Y:S01]  /*19750*/  @!P1 IMAD.WIDE R2, R217.reuse, 0x4, R2 ;  /* 0x00000004d9029825 */ /* 0x040fe200078e0202 */
[----:B------:R-:W-:Y:S02]  /*19760*/  @!P0 LEA R6, P6, R10, R0, 0x2 ;  /* 0x000000000a068211 */ /* 0x000fe400078c10ff */
[----:B------:R-:W-:-:S02]  /*19770*/  IADD3 R5, R217, 0x28, RZ ;  /* 0x00000028d9057810 */ /* 0x000fc40007ffe0ff */
[----:B------:R-:W-:Y:S01]  /*19780*/  IADD3 R9, R217, 0x10, RZ ;  /* 0x00000010d9097810 */ /* 0x000fe20007ffe0ff */
[----:B------:R1:W-:Y:S01]  /*19790*/  @!P1 ST.E.64 [R2.64], R116 ;  /* 0x0000007402009985 */ /* 0x0003e2000c101b06 */
[----:B------:R-:W-:Y:S02]  /*197a0*/  ISETP.GE.AND P3, PT, R13, c[0x0][0x3c8], PT ;  /* 0x0000f2000d007a0c */ /* 0x000fe40003f66270 */
[----:B------:R-:W-:Y:S02]  /*197b0*/  @!P0 LEA.HI.X R7, R10, R4, R11, 0x2, P6 ;  /* 0x000000040a078211 */ /* 0x000fe400030f140b */
[----:B------:R-:W-:Y:S02]  /*197c0*/  ISETP.GE.AND P2, PT, R5, c[0x0][0x3c8], PT ;  /* 0x0000f20005007a0c */ /* 0x000fe40003f46270 */
[----:B------:R-:W-:Y:S01]  /*197d0*/  SHF.R.S32.HI R9, RZ, 0x1f, R9 ;  /* 0x0000001fff097819 */ /* 0x000fe20000011409 */
[----:B------:R4:W-:Y:S01]  /*197e0*/  @!P0 ST.E.64 [R6.64], R124 ;  /* 0x0000007c06008985 */ /* 0x0009e2000c101b06 */
[----:B--2---:R-:W-:-:S02]  /*197f0*/  IADD3 R16, R217, 0x18, RZ ;  /* 0x00000018d9107810 */ /* 0x004fc40007ffe0ff */
[C---:B------:R-:W-:Y:S02]  /*19800*/  IADD3 R12, R217.reuse, 0x30, RZ ;  /* 0x00000030d90c7810 */ /* 0x040fe40007ffe0ff */
[----:B------:R-:W-:Y:S02]  /*19810*/  SHF.R.S32.HI R16, RZ, 0x1f, R16 ;  /* 0x0000001fff107819 */ /* 0x000fe40000011410 */
[C---:B------:R-:W-:Y:S02]  /*19820*/  IADD3 R10, R217.reuse, 0x38, RZ ;  /* 0x00000038d90a7810 */ /* 0x040fe40007ffe0ff */
[C---:B------:R-:W-:Y:S02]  /*19830*/  IADD3 R14, R217.reuse, 0x20, RZ ;  /* 0x00000020d90e7810 */ /* 0x040fe40007ffe0ff */
[----:B------:R-:W-:Y:S02]  /*19840*/  IADD3 R11, R217, 0x28, RZ ;  /* 0x00000028d90b7810 */ /* 0x000fe40007ffe0ff */
[----:B------:R-:W-:-:S02]  /*19850*/  SHF.R.S32.HI R14, RZ, 0x1f, R14 ;  /* 0x0000001fff0e7819 */ /* 0x000fc4000001140e */
[----:B------:R-:W-:Y:S02]  /*19860*/  SHF.R.S32.HI R11, RZ, 0x1f, R11 ;  /* 0x0000001fff0b7819 */ /* 0x000fe4000001140b */
[----:B-1----:R-:W-:-:S04]  /*19870*/  @!P5 LEA R2, P1, R8, R0, 0x2 ;  /* 0x000000000802d211 */ /* 0x002fc800078210ff */
[----:B------:R-:W-:Y:S02]  /*19880*/  @!P5 LEA.HI.X R3, R8, R4, R9, 0x2, P1 ;  /* 0x000000040803d211 */ /* 0x000fe400008f1409 */
[C---:B------:R-:W-:Y:S02]  /*19890*/  @!P4 LEA R8, P0, R15.reuse, R0, 0x2 ;  /* 0x000000000f08c211 */ /* 0x040fe400078010ff */
[----:B------:R-:W-:Y:S01]  /*198a0*/  ISETP.GE.AND P1, PT, R12, c[0x0][0x3c8], PT ;  /* 0x0000f2000c007a0c */ /* 0x000fe20003f26270 */
[----:B------:R1:W-:Y:S01]  /*198b0*/  @!P5 ST.E.64 [R2.64], R128 ;  /* 0x000000800200d985 */ /* 0x0003e2000c101b06 */
[----:B------:R-:W-:Y:S02]  /*198c0*/  @!P4 LEA.HI.X R9, R15, R4, R16, 0x2, P0 ;  /* 0x000000040f09c211 */ /* 0x000fe400000f1410 */
[C---:B----4-:R-:W-:Y:S02]  /*198d0*/  @!P3 LEA R6, P6, R13.reuse, R0, 0x2 ;  /* 0x000000000d06b211 */ /* 0x050fe400078c10ff */
[----:B------:R-:W-:Y:S01]  /*198e0*/  ISETP.GE.AND P0, PT, R10, c[0x0][0x3c8], PT ;  /* 0x0000f2000a007a0c */ /* 0x000fe20003f06270 */
[----:B------:R2:W-:Y:S01]  /*198f0*/  @!P4 ST.E.64 [R8.64], R146 ;  /* 0x000000920800c985 */ /* 0x0005e2000c101b06 */
[----:B------:R-:W-:-:S02]  /*19900*/  @!P3 LEA.HI.X R7, R13, R4, R14, 0x2, P6 ;  /* 0x000000040d07b211 */ /* 0x000fc400030f140e */
[----:B------:R-:W-:Y:S02]  /*19910*/  IADD3 R13, R217, 0x30, RZ ;  /* 0x00000030d90d7810 */ /* 0x000fe40007ffe0ff */
[----:B------:R-:W-:Y:S01]  /*19920*/  ISETP.GE.AND P4, PT, R252, c[0x0][0x3c8], PT ;  /* 0x0000f200fc007a0c */ /* 0x000fe20003f86270 */
[----:B------:R4:W-:Y:S01]  /*19930*/  @!P3 ST.E.64 [R6.64], R22 ;  /* 0x000000160600b985 */ /* 0x0009e2000c101b06 */
[----:B------:R-:W-:Y:S02]  /*19940*/  SHF.R.S32.HI R13, RZ, 0x1f, R13 ;  /* 0x0000001fff0d7819 */ /* 0x000fe4000001140d */
[----:B-1----:R-:W-:-:S04]  /*19950*/  @!P2 LEA R2, P5, R5, R0, 0x2 ;  /* 0x000000000502a211 */ /* 0x002fc800078a10ff */
[----:B------:R-:W-:Y:S02]  /*19960*/  @!P2 LEA.HI.X R3, R5, R4, R11, 0x2, P5 ;  /* 0x000000040503a211 */ /* 0x000fe400028f140b */
[C---:B------:R-:W-:Y:S02]  /*19970*/  IADD3 R11, R217.reuse, 0x38, RZ ;  /* 0x00000038d90b7810 */ /* 0x040fe40007ffe0ff */
[-C--:B--2---:R-:W-:Y:S01]  /*19980*/  @!P1 LEA R8, P3, R12, R0.reuse, 0x2 ;  /* 0x000000000c089211 */ /* 0x084fe200078610ff */
[----:B------:R1:W-:Y:S01]  /*19990*/  @!P2 ST.E.64 [R2.64], R26 ;  /* 0x0000001a0200a985 */ /* 0x0003e2000c101b06 */
[----:B------:R-:W-:Y:S02]  /*199a0*/  IADD3 R5, R217, 0x50, RZ ;  /* 0x00000050d9057810 */ /* 0x000fe40007ffe0ff */
[----:B----4-:R-:W-:Y:S02]  /*199b0*/  @!P0 LEA R6, P2, R10, R0, 0x2 ;  /* 0x000000000a068211 */ /* 0x010fe400078410ff */
[----:B------:R-:W-:-:S02]  /*199c0*/  SHF.R.S32.HI R11, RZ, 0x1f, R11 ;  /* 0x0000001fff0b7819 */ /* 0x000fc4000001140b */
[-C--:B------:R-:W-:Y:S02]  /*199d0*/  @!P1 LEA.HI.X R9, R12, R4.reuse, R13, 0x2, P3 ;  /* 0x000000040c099211 */ /* 0x080fe400018f140d */
[----:B------:R-:W-:Y:S02]  /*199e0*/  ISETP.GE.AND P3, PT, R250, c[0x0][0x3c8], PT ;  /* 0x0000f200fa007a0c */ /* 0x000fe40003f66270 */
[----:B------:R-:W-:Y:S01]  /*199f0*/  ISETP.GE.AND P6, PT, R5, c[0x0][0x3c8], PT ;  /* 0x0000f20005007a0c */ /* 0x000fe20003fc6270 */
[----:B------:R2:W-:Y:S01]  /*19a00*/  @!P1 ST.E.64 [R8.64], R150 ;  /* 0x0000009608009985 */ /* 0x0005e2000c101b06 */
[----:B------:R-:W-:Y:S02]  /*19a10*/  @!P0 LEA.HI.X R7, R10, R4, R11, 0x2, P2 ;  /* 0x000000040a078211 */ /* 0x000fe400010f140b */
[----:B------:R-:W-:Y:S02]  /*19a20*/  SHF.R.S32.HI R12, RZ, 0x1f, R252 ;  /* 0x0000001fff0c7819 */ /* 0x000fe400000114fc */
[----:B------:R-:W-:Y:S01]  /*19a30*/  SHF.R.S32.HI R13, RZ, 0x1f, R5 ;  /* 0x0000001fff0d7819 */ /* 0x000fe20000011405 */
[----:B------:R4:W-:Y:S01]  /*19a40*/  @!P0 ST.E.64 [R6.64], R30 ;  /* 0x0000001e06008985 */ /* 0x0009e2000c101b06 */
[----:B------:R-:W-:-:S04]  /*19a50*/  @!P4 LEA R10, P0, R252, R0, 0x2 ;  /* 0x00000000fc0ac211 */ /* 0x000fc800078010ff */
[----:B------:R-:W-:Y:S02]  /*19a60*/  @!P4 LEA.HI.X R11, R252, R4, R12, 0x2, P0 ;  /* 0x00000004fc0bc211 */ /* 0x000fe400000f140c */
[----:B------:R-:W-:-:S03]  /*19a70*/  @!P6 LEA R16, P0, R5, R0, 0x2 ;  /* 0x000000000510e211 */ /* 0x000fc600078010ff */
[----:B------:R5:W-:Y:S01]  /*19a80*/  @!P4 ST.E.64 [R10.64], R38 ;  /* 0x000000260a00c985 */ /* 0x000be2000c101b06 */
[C---:B-1----:R-:W-:Y:S02]  /*19a90*/  IADD3 R3, R217.reuse, 0x58, RZ ;  /* 0x00000058d9037810 */ /* 0x042fe40007ffe0ff */
[----:B------:R-:W-:Y:S02]  /*19aa0*/  IADD3 R2, R217, 0x60, RZ ;  /* 0x00000060d9027810 */ /* 0x000fe40007ffe0ff */
[----:B------:R-:W-:Y:S02]  /*19ab0*/  ISETP.GE.AND P5, PT, R3, c[0x0][0x3c8], PT ;  /* 0x0000f20003007a0c */ /* 0x000fe40003fa6270 */
[----:B------:R-:W-:Y:S02]  /*19ac0*/  SHF.R.S32.HI R12, RZ, 0x1f, R3 ;  /* 0x0000001fff0c7819 */ /* 0x000fe40000011403 */
[----:B---3--:R-:W-:Y:S02]  /*19ad0*/  @!P6 LEA.HI.X R17, R5, R4, R13, 0x2, P0 ;  /* 0x000000040511e211 */ /* 0x008fe400000f140d */
[----:B------:R-:W-:-:S02]  /*19ae0*/  ISETP.GE.AND P4, PT, R2, c[0x0][0x3c8], PT ;  /* 0x0000f20002007a0c */ /* 0x000fc40003f86270 */
[C---:B--2---:R-:W-:Y:S02]  /*19af0*/  @!P3 LEA R8, P1, R250.reuse, R0, 0x2 ;  /* 0x00000000fa08b211 */ /* 0x044fe400078210ff */
[C---:B------:R-:W-:Y:S02]  /*19b00*/  IADD3 R5, R217.reuse, 0x70, RZ ;  /* 0x00000070d9057810 */ /* 0x040fe40007ffe0ff */
[----:B----4-:R-:W-:Y:S02]  /*19b10*/  SHF.R.S32.HI R7, RZ, 0x1f, R250 ;  /* 0x0000001fff077819 */ /* 0x010fe400000114fa */
[----:B------:R-:W-:Y:S02]  /*19b20*/  IADD3 R6, R217, 0x68, RZ ;  /* 0x00000068d9067810 */ /* 0x000fe40007ffe0ff */
[----:B------:R-:W-:Y:S02]  /*19b30*/  @!P3 LEA.HI.X R9, R250, R4, R7, 0x2, P1 ;  /* 0x00000004fa09b211 */ /* 0x000fe400008f1407 */
[----:B------:R-:W-:-:S02]  /*19b40*/  @!P5 LEA R14, P1, R3, R0, 0x2 ;  /* 0x00000000030ed211 */ /* 0x000fc400078210ff */
[----:B------:R-:W-:Y:S01]  /*19b50*/  ISETP.GE.AND P2, PT, R6, c[0x0][0x3c8], PT ;  /* 0x0000f20006007a0c */ /* 0x000fe20003f46270 */
[----:B------:R1:W-:Y:S01]  /*19b60*/  @!P3 ST.E.64 [R8.64], R34 ;  /* 0x000000220800b985 */ /* 0x0003e2000c101b06 */
[----:B------:R-:W-:Y:S02]  /*19b70*/  @!P5 LEA.HI.X R15, R3, R4, R12, 0x2, P1 ;  /* 0x00000004030fd211 */ /* 0x000fe400008f140c */
[----:B------:R-:W-:Y:S01]  /*19b80*/  ISETP.GE.AND P1, PT, R5, c[0x0][0x3c8], PT ;  /* 0x0000f20005007a0c */ /* 0x000fe20003f26270 */
[----:B------:R2:W-:Y:S01]  /*19b90*/  @!P6 ST.E.64 [R16.64], R46 ;  /* 0x0000002e1000e985 */ /* 0x0005e2000c101b06 */
[----:B------:R-:W-:Y:S02]  /*19ba0*/  @!P4 LEA R12, P0, R2, R0, 0x2 ;  /* 0x00000000020cc211 */ /* 0x000fe400078010ff */
[----:B------:R-:W-:Y:S01]  /*19bb0*/  IADD3 R3, R217, 0x78, RZ ;  /* 0x00000078d9037810 */ /* 0x000fe20007ffe0ff */
[----:B------:R3:W-:Y:S01]  /*19bc0*/  @!P5 ST.E.64 [R14.64], R42 ;  /* 0x0000002a0e00d985 */ /* 0x0007e2000c101b06 */
[----:B------:R-:W-:-:S03]  /*19bd0*/  SHF.R.S32.HI R7, RZ, 0x1f, R6 ;  /* 0x0000001fff077819 */ /* 0x000fc60000011406 */
[----:B-----5:R-:W-:-:S04]  /*19be0*/  @!P2 LEA R10, P3, R6, R0, 0x2 ;  /* 0x00000000060aa211 */ /* 0x020fc800078610ff */
[----:B------:R-:W-:Y:S02]  /*19bf0*/  @!P2 LEA.HI.X R11, R6, R4, R7, 0x2, P3 ;  /* 0x00000004060ba211 */ /* 0x000fe400018f1407 */
[----:B------:R-:W-:Y:S02]  /*19c00*/  IADD3 R7, R217, 0x88, RZ ;  /* 0x00000088d9077810 */ /* 0x000fe40007ffe0ff */
[----:B------:R-:W-:Y:S02]  /*19c10*/  SHF.R.S32.HI R6, RZ, 0x1f, R3 ;  /* 0x0000001fff067819 */ /* 0x000fe40000011403 */
[----:B------:R-:W-:Y:S02]  /*19c20*/  ISETP.GE.AND P5, PT, R7, c[0x0][0x3c8], PT ;  /* 0x0000f20007007a0c */ /* 0x000fe40003fa6270 */
[----:B-1----:R-:W-:Y:S02]  /*19c30*/  SHF.R.S32.HI R8, RZ, 0x1f, R2 ;  /* 0x0000001fff087819 */ /* 0x002fe40000011402 */
[----:B------:R-:W-:-:S02]  /*19c40*/  SHF.R.S32.HI R9, RZ, 0x1f, R5 ;  /* 0x0000001fff097819 */ /* 0x000fc40000011405 */
[C---:B------:R-:W-:Y:S02]  /*19c50*/  @!P4 LEA.HI.X R13, R2.reuse, R4, R8, 0x2, P0 ;  /* 0x00000004020dc211 */ /* 0x040fe400000f1408 */
[----:B------:R-:W-:Y:S02]  /*19c60*/  @!P1 LEA R18, P4, R5, R0, 0x2 ;  /* 0x0000000005129211 */ /* 0x000fe400078810ff */
[----:B------:R-:W-:Y:S02]  /*19c70*/  ISETP.GE.AND P0, PT, R3, c[0x0][0x3c8], PT ;  /* 0x0000f20003007a0c */ /* 0x000fe40003f06270 */
[----:B------:R-:W-:Y:S02]  /*19c80*/  @!P1 LEA.HI.X R19, R5, R4, R9, 0x2, P4 ;  /* 0x0000000405139211 */ /* 0x000fe400020f1409 */
[----:B------:R-:W-:Y:S02]  /*19c90*/  ISETP.GE.AND P4, PT, R2, c[0x0][0x3c8], PT ;  /* 0x0000f20002007a0c */ /* 0x000fe40003f86270 */
[----:B------:R-:W-:-:S02]  /*19ca0*/  IADD3 R8, R217, 0x80, RZ ;  /* 0x00000080d9087810 */ /* 0x000fc40007ffe0ff */
[----:B------:R-:W-:Y:S02]  /*19cb0*/  IADD3 R2, R217, 0x90, RZ ;  /* 0x00000090d9027810 */ /* 0x000fe40007ffe0ff */
[----:B------:R-:W-:Y:S02]  /*19cc0*/  ISETP.GE.AND P6, PT, R8, c[0x0][0x3c8], PT ;  /* 0x0000f20008007a0c */ /* 0x000fe40003fc6270 */
[----:B------:R-:W-:Y:S02]  /*19cd0*/  SHF.R.S32.HI R5, RZ, 0x1f, R8 ;  /* 0x0000001fff057819 */ /* 0x000fe40000011408 */
[----:B--2---:R-:W-:-:S03]  /*19ce0*/  @!P0 LEA R16, P3, R3, R0, 0x2 ;  /* 0x0000000003108211 */ /* 0x004fc600078610ff */
[----:B------:R1:W-:Y:S01]  /*19cf0*/  @!P4 ST.E.64 [R12.64], R54 ;  /* 0x000000360c00c985 */ /* 0x0003e2000c101b06 */
[----:B------:R-:W-:Y:S02]  /*19d00*/  @!P0 LEA.HI.X R17, R3, R4, R6, 0x2, P3 ;  /* 0x0000000403118211 */ /* 0x000fe400018f1406 */
[----:B------:R-:W-:Y:S01]  /*19d10*/  SHF.R.S32.HI R3, RZ, 0x1f, R7 ;  /* 0x0000001fff037819 */ /* 0x000fe20000011407 */
[----:B------:R2:W-:Y:S01]  /*19d20*/  @!P2 ST.E.64 [R10.64], R50 ;  /* 0x000000320a00a985 */ /* 0x0005e2000c101b06 */
[----:B------:R-:W-:Y:S02]  /*19d30*/  IADD3 R6, R217, 0x98, RZ ;  /* 0x00000098d9067810 */ /* 0x000fe40007ffe0ff */
[----:B---3--:R-:W-:Y:S01]  /*19d40*/  @!P6 LEA R14, P3, R8, R0, 0x2 ;  /* 0x00000000080ee211 */ /* 0x008fe200078610ff */
[----:B------:R-:W-:Y:S01]  /*19d50*/  @!P1 ST.E.64 [R18.64], R62 ;  /* 0x0000003e12009985 */ /* 0x000fe2000c101b06 */
[----:B------:R-:W-:Y:S02]  /*19d60*/  ISETP.GE.AND P4, PT, R6, c[0x0][0x3c8], PT ;  /* 0x0000f20006007a0c */ /* 0x000fe40003f86270 */
[----:B------:R-:W-:Y:S01]  /*19d70*/  @!P6 LEA.HI.X R15, R8, R4, R5, 0x2, P3 ;  /* 0x00000004080fe211 */ /* 0x000fe200018f1405 */
[----:B------:R3:W-:Y:S01]  /*19d80*/  @!P0 ST.E.64 [R16.64], R58 ;  /* 0x0000003a10008985 */ /* 0x0007e2000c101b06 */
[----:B------:R-:W-:-:S02]  /*19d90*/  SHF.R.S32.HI R9, RZ, 0x1f, R6 ;  /* 0x0000001fff097819 */ /* 0x000fc40000011406 */
[----:B------:R-:W-:Y:S01]  /*19da0*/  IADD3 R5, R217, 0xa8, RZ ;  /* 0x000000a8d9057810 */ /* 0x000fe20007ffe0ff */
[----:B------:R-:W-:Y:S01]  /*19db0*/  @!P6 ST.E.64 [R14.64], R70 ;  /* 0x000000460e00e985 */ /* 0x000fe2000c101b06 */
[----:B------:R-:W-:-:S05]  /*19dc0*/  ISETP.GE.AND P6, PT, R2, c[0x0][0x3c8], PT ;  /* 0x0000f20002007a0c */ /* 0x000fca0003fc6270 */
[----:B------:R-:W-:-:S04]  /*19dd0*/  @!P4 LEA R8, P1, R6, R0, 0x2 ;  /* 0x000000000608c211 */ /* 0x000fc800078210ff */
[----:B------:R-:W-:Y:S02]  /*19de0*/  @!P4 LEA.HI.X R9, R6, R4, R9, 0x2, P1 ;  /* 0x000000040609c211 */ /* 0x000fe400008f1409 */
[----:B------:R-:W-:Y:S02]  /*19df0*/  IADD3 R6, R217, 0xb8, RZ ;  /* 0x000000b8d9067810 */ /* 0x000fe40007ffe0ff */
[----:B-1----:R-:W-:-:S04]  /*19e00*/  @!P5 LEA R12, P2, R7, R0, 0x2 ;  /* 0x00000000070cd211 */ /* 0x002fc800078410ff */
[----:B------:R-:W-:Y:S02]  /*19e10*/  @!P5 LEA.HI.X R13, R7, R4, R3, 0x2, P2 ;  /* 0x00000004070dd211 */ /* 0x000fe400010f1403 */
[----:B------:R-:W-:Y:S02]  /*19e20*/  ISETP.GE.AND P2, PT, R2, c[0x0][0x3c8], PT ;  /* 0x0000f20002007a0c */ /* 0x000fe40003f46270 */
[----:B------:R-:W-:Y:S01]  /*19e30*/  IADD3 R3, R217, 0xa0, RZ ;  /* 0x000000a0d9037810 */ /* 0x000fe20007ffe0ff */
[----:B------:R1:W-:Y:S01]  /*19e40*/  @!P5 ST.E.64 [R12.64], R66 ;  /* 0x000000420c00d985 */ /* 0x0003e2000c101b06 */
[----:B------:R-:W-:Y:S02]  /*19e50*/  SHF.R.S32.HI R7, RZ, 0x1f, R2 ;  /* 0x0000001fff077819 */ /* 0x000fe40000011402 */
[----:B------:R-:W-:-:S07]  /*19e60*/  ISETP.GE.AND P3, PT, R3, c[0x0][0x3c8], PT ;  /* 0x0000f20003007a0c */ /* 0x000fce0003f66270 */
[----:B--2---:R-:W-:-:S04]  /*19e70*/  @!P2 LEA R10, P0, R2, R0, 0x2 ;  /* 0x00000000020aa211 */ /* 0x004fc800078010ff */
[----:B------:R-:W-:Y:S02]  /*19e80*/  @!P2 LEA.HI.X R11, R2, R4, R7, 0x2, P0 ;  /* 0x00000004020ba211 */ /* 0x000fe400000f1407 */
[----:B---3--:R-:W-:Y:S02]  /*19e90*/  @!P3 LEA R16, P0, R3, R0, 0x2 ;  /* 0x000000000310b211 */ /* 0x008fe400078010ff */
[----:B------:R-:W-:Y:S01]  /*19ea0*/  ISETP.GE.AND P2, PT, R5, c[0x0][0x3c8], PT ;  /* 0x0000f20005007a0c */ /* 0x000fe20003f46270 */
[----:B------:R2:W-:Y:S01]  /*19eb0*/  @!P6 ST.E.64 [R10.64], R78 ;  /* 0x0000004e0a00e985 */ /* 0x0005e2000c101b06 */
[C---:B------:R-:W-:Y:S02]  /*19ec0*/  IADD3 R7, R217.reuse, 0xb0, RZ ;  /* 0x000000b0d9077810 */ /* 0x040fe40007ffe0ff */
[----:B------:R-:W-:Y:S01]  /*19ed0*/  IADD3 R2, R217, 0xc8, RZ ;  /* 0x000000c8d9027810 */ /* 0x000fe20007ffe0ff */
[----:B------:R3:W-:Y:S01]  /*19ee0*/  @!P4 ST.E.64 [R8.64], R74 ;  /* 0x0000004a0800c985 */ /* 0x0007e2000c101b06 */
[----:B------:R-:W-:-:S02]  /*19ef0*/  ISETP.GE.AND P1, PT, R7, c[0x0][0x3c8], PT ;  /* 0x0000f20007007a0c */ /* 0x000fc40003f26270 */
[----:B-1----:R-:W-:Y:S02]  /*19f00*/  SHF.R.S32.HI R12, RZ, 0x1f, R3 ;  /* 0x0000001fff0c7819 */ /* 0x002fe40000011403 */
[----:B------:R-:W-:Y:S02]  /*19f10*/  SHF.R.S32.HI R13, RZ, 0x1f, R5 ;  /* 0x0000001fff0d7819 */ /* 0x000fe40000011405 */
[----:B------:R-:W-:Y:S02]  /*19f20*/  @!P3 LEA.HI.X R17, R3, R4, R12, 0x2, P0 ;  /* 0x000000040311b211 */ /* 0x000fe400000f140c */
[----:B------:R-:W-:Y:S02]  /*19f30*/  ISETP.GE.AND P0, PT, R6, c[0x0][0x3c8], PT ;  /* 0x0000f20006007a0c */ /* 0x000fe40003f06270 */
[----:B------:R-:W-:Y:S01]  /*19f40*/  IADD3 R3, R217, 0xc0, RZ ;  /* 0x000000c0d9037810 */ /* 0x000fe20007ffe0ff */
[----:B------:R1:W-:Y:S01]  /*19f50*/  @!P3 ST.E.64 [R16.64], R86 ;  /* 0x000000561000b985 */ /* 0x0003e2000c101b06 */
[----:B------:R-:W-:-:S02]  /*19f60*/  @!P2 LEA R14, P5, R5, R0, 0x2 ;  /* 0x00000000050ea211 */ /* 0x000fc400078a10ff */
[----:B------:R-:W-:Y:S02]  /*19f70*/  ISETP.GE.AND P6, PT, R3, c[0x0][0x3c8], PT ;  /* 0x0000f20003007a0c */ /* 0x000fe40003fc6270 */
[----:B------:R-:W-:Y:S02]  /*19f80*/  @!P2 LEA.HI.X R15, R5, R4, R13, 0x2, P5 ;  /* 0x00000004050fa211 */ /* 0x000fe400028f140d */
[----:B------:R-:W-:Y:S02]  /*19f90*/  SHF.R.S32.HI R5, RZ, 0x1f, R7 ;  /* 0x0000001fff057819 */ /* 0x000fe40000011407 */
[CC--:B------:R-:W-:Y:S01]  /*19fa0*/  @!P1 LEA R12, P5, R7.reuse, R0.reuse, 0x2 ;  /* 0x00000000070c9211 */ /* 0x0c0fe200078a10ff */
[----:B------:R4:W-:Y:S01]  /*19fb0*/  @!P2 ST.E.64 [R14.64], R82 ;  /* 0x000000520e00a985 */ /* 0x0009e2000c101b06 */
[----:B--2---:R-:W-:Y:S02]  /*19fc0*/  @!P0 LEA R10, P4, R6, R0, 0x2 ;  /* 0x00000000060a8211 */ /* 0x004fe400078810ff */
[----:B------:R-:W-:-:S02]  /*19fd0*/  @!P1 LEA.HI.X R13, R7, R4, R5, 0x2, P5 ;  /* 0x00000004070d9211 */ /* 0x000fc400028f1405 */
[----:B---3--:R-:W-:Y:S02]  /*19fe0*/  SHF.R.S32.HI R8, RZ, 0x1f, R6 ;  /* 0x0000001fff087819 */ /* 0x008fe40000011406 */
[----:B------:R-:W-:Y:S01]  /*19ff0*/  IADD3 R7, R217, 0xd0, RZ ;  /* 0x000000d0d9077810 */ /* 0x000fe20007ffe0ff */
[----:B------:R2:W-:Y:S01]  /*1a000*/  @!P1 ST.E.64 [R12.64], R154 ;  /* 0x0000009a0c009985 */ /* 0x0005e2000c101b06 */
[----:B------:R-:W-:Y:S02]  /*1a010*/  @!P0 LEA.HI.X R11, R6, R4, R8, 0x2, P4 ;  /* 0x00000004060b8211 */ /* 0x000fe400020f1408 */
[----:B------:R-:W-:Y:S02]  /*1a020*/  ISETP.GE.AND P4, PT, R2, c[0x0][0x3c8], PT ;  /* 0x0000f20002007a0c */ /* 0x000fe40003f86270 */
[----:B------:R-:W-:Y:S01]  /*1a030*/  SHF.R.S32.HI R6, RZ, 0x1f, R3 ;  /* 0x0000001fff067819 */ /* 0x000fe20000011403 */
[----:B------:R3:W-:Y:S01]  /*1a040*/  @!P0 ST.E.64 [R10.64], R90 ;  /* 0x0000005a0a008985 */ /* 0x0007e2000c101b06 */
[----:B------:R-:W-:-:S02]  /*1a050*/  ISETP.GE.AND P5, PT, R7, c[0x0][0x3c8], PT ;  /* 0x0000f20007007a0c */ /* 0x000fc40003fa6270 */
[----:B------:R-:W-:Y:S02]  /*1a060*/  IADD3 R8, R217, 0xd8, RZ ;  /* 0x000000d8d9087810 */ /* 0x000fe40007ffe0ff */
[----:B------:R-:W-:Y:S02]  /*1a070*/  SHF.R.S32.HI R5, RZ, 0x1f, R2 ;  /* 0x0000001fff057819 */ /* 0x000fe40000011402 */
[----:B------:R-:W-:-:S03]  /*1a080*/  SHF.R.S32.HI R9, RZ, 0x1f, R8 ;  /* 0x0000001fff097819 */ /* 0x000fc60000011408 */
[-C--:B-1----:R-:W-:Y:S02]  /*1a090*/  @!P4 LEA R16, P2, R2, R0.reuse, 0x2 ;  /* 0x000000000210c211 */ /* 0x082fe400078410ff */
[----:B------:R-:W-:Y:S02]  /*1a0a0*/  ISETP.GE.AND P4, PT, R8, c[0x0][0x3c8], PT ;  /* 0x0000f20008007a0c */ /* 0x000fe40003f86270 */
[----:B----4-:R-:W-:-:S04]  /*1a0b0*/  @!P6 LEA R14, P3, R3, R0, 0x2 ;  /* 0x00000000030ee211 */ /* 0x010fc800078610ff */
[----:B------:R-:W-:Y:S02]  /*1a0c0*/  @!P6 LEA.HI.X R15, R3, R4, R6, 0x2, P3 ;  /* 0x00000004030fe211 */ /* 0x000fe400018f1406 */
[----:B------:R-:W-:Y:S02]  /*1a0d0*/  ISETP.GE.AND P3, PT, R2, c[0x0][0x3c8], PT ;  /* 0x0000f20002007a0c */ /* 0x000fe40003f66270 */
[----:B------:R-:W-:Y:S01]  /*1a0e0*/  IADD3 R6, R217, 0xe0, RZ ;  /* 0x000000e0d9067810 */ /* 0x000fe20007ffe0ff */
[----:B------:R-:W-:Y:S01]  /*1a0f0*/  @!P6 ST.E.64 [R14.64], R158 ;  /* 0x0000009e0e00e985 */ /* 0x000fe2000c101b06 */
[----:B------:R-:W-:Y:S02]  /*1a100*/  SHF.R.S32.HI R3, RZ, 0x1f, R7 ;  /* 0x0000001fff037819 */ /* 0x000fe40000011407 */
[-C--:B--2---:R-:W-:Y:S02]  /*1a110*/  @!P5 LEA R12, P1, R7, R0.reuse, 0x2 ;  /* 0x00000000070cd211 */ /* 0x084fe400078210ff */
[----:B---3--:R-:W-:-:S02]  /*1a120*/  @!P4 LEA R10, P0, R8, R0, 0x2 ;  /* 0x00000000080ac211 */ /* 0x008fc400078010ff */
[-C--:B------:R-:W-:Y:S02]  /*1a130*/  @!P5 LEA.HI.X R13, R7, R4.reuse, R3, 0x2, P1 ;  /* 0x00000004070dd211 */ /* 0x080fe400008f1403 */
[C---:B------:R-:W-:Y:S02]  /*1a140*/  IADD3 R3, R217.reuse, 0xf0, RZ ;  /* 0x000000f0d9037810 */ /* 0x040fe40007ffe0ff */
[----:B------:R-:W-:Y:S02]  /*1a150*/  @!P3 LEA.HI.X R17, R2, R4, R5, 0x2, P2 ;  /* 0x000000040211b211 */ /* 0x000fe400010f1405 */
[----:B------:R-:W-:Y:S02]  /*1a160*/  ISETP.GE.AND P3, PT, R6, c[0x0][0x3c8], PT ;  /* 0x0000f20006007a0c */ /* 0x000fe40003f66270 */
[----:B------:R-:W-:Y:S02]  /*1a170*/  IADD3 R5, R217, 0xe8, RZ ;  /* 0x000000e8d9057810 */ /* 0x000fe40007ffe0ff */
[----:B------:R-:W-:-:S02]  /*1a180*/  ISETP.GE.AND P1, PT, R3, c[0x0][0x3c8], PT ;  /* 0x0000f20003007a0c */ /* 0x000fc40003f26270 */
[----:B------:R-:W-:Y:S02]  /*1a190*/  ISETP.GE.AND P2, PT, R5, c[0x0][0x3c8], PT ;  /* 0x0000f20005007a0c */ /* 0x000fe40003f46270 */
[----:B------:R-:W-:Y:S02]  /*1a1a0*/  @!P4 LEA.HI.X R11, R8, R4, R9, 0x2, P0 ;  /* 0x00000004080bc211 */ /* 0x000fe400000f1409 */
[----:B------:R-:W-:Y:S02]  /*1a1b0*/  SHF.R.S32.HI R7, RZ, 0x1f, R6 ;  /* 0x0000001fff077819 */ /* 0x000fe40000011406 */
[----:B------:R-:W-:Y:S02]  /*1a1c0*/  ISETP.GE.AND P6, PT, R2, c[0x0][0x3c8], PT ;  /* 0x0000f20002007a0c */ /* 0x000fe40003fc6270 */
[----:B------:R-:W-:-:S04]  /*1a1d0*/  @!P3 LEA R8, P0, R6, R0, 0x2 ;  /* 0x000000000608b211 */ /* 0x000fc800078010ff */
[----:B------:R-:W-:Y:S02]  /*1a1e0*/  @!P3 LEA.HI.X R9, R6, R4, R7, 0x2, P0 ;  /* 0x000000040609b211 */ /* 0x000fe400000f1407 */
[----:B------:R-:W-:Y:S02]  /*1a1f0*/  SHF.R.S32.HI R7, RZ, 0x1f, R5 ;  /* 0x0000001fff077819 */ /* 0x000fe40000011405 */
[----:B------:R-:W-:-:S03]  /*1a200*/  @!P2 LEA R6, P0, R5, R0, 0x2 ;  /* 0x000000000506a211 */ /* 0x000fc600078010ff */
[----:B------:R-:W-:Y:S01]  /*1a210*/  @!P6 ST.E.64 [R16.64], R168 ;  /* 0x000000a81000e985 */ /* 0x000fe2000c101b06 */
[----:B------:R-:W-:Y:S02]  /*1a220*/  @!P2 LEA.HI.X R7, R5, R4, R7, 0x2, P0 ;  /* 0x000000040507a211 */ /* 0x000fe400000f1407 */
[----:B------:R-:W-:Y:S01]  /*1a230*/  SHF.R.S32.HI R5, RZ, 0x1f, R3 ;  /* 0x0000001fff057819 */ /* 0x000fe20000011403 */
[----:B------:R-:W-:Y:S01]  /*1a240*/  @!P5 ST.E.64 [R12.64], R166 ;  /* 0x000000a60c00d985 */ /* 0x000fe2000c101b06 */
[----:B------:R-:W-:-:S03]  /*1a250*/  @!P1 LEA R2, P0, R3, R0, 0x2 ;  /* 0x0000000003029211 */ /* 0x000fc600078010ff */
[----:B------:R-:W-:Y:S01]  /*1a260*/  @!P4 ST.E.64 [R10.64], R114 ;  /* 0x000000720a00c985 */ /* 0x000fe2000c101b06 */
[----:B------:R-:W-:-:S03]  /*1a270*/  @!P1 LEA.HI.X R3, R3, R4, R5, 0x2, P0 ;  /* 0x0000000403039211 */ /* 0x000fc600000f1405 */
[----:B------:R-:W-:Y:S04]  /*1a280*/  @!P3 ST.E.64 [R8.64], R106 ;  /* 0x0000006a0800b985 */ /* 0x000fe8000c101b06 */
[----:B------:R-:W-:Y:S04]  /*1a290*/  @!P2 ST.E.64 [R6.64], R102 ;  /* 0x000000660600a985 */ /* 0x000fe8000c101b06 */
        /* <DEDUP_REMOVED lines=9> */
.L_x_1112:
        /* <DEDUP_REMOVED lines=19> */
.L_x_1133:
[----:B------:R-:W3:Y:S01]  /*1a460*/  S2R R22, SR_TID.X ;  /* 0x0000000000167919 */ /* 0x000ee20000002100 */
[----:B------:R-:W-:Y:S01]  /*1a470*/  BSSY B0, `(.L_x_1134) ;  /* 0x0000035000007945 */ /* 0x000fe20003800000 */
[----:B------:R-:W-:Y:S02]  /*1a480*/  SEL R15, R236, RZ, !P2 ;  /* 0x000000ffec0f7207 */ /* 0x000fe40005000000 */
[----:B------:R-:W-:-:S02]  /*1a490*/  SEL R20, R241, RZ, !P2 ;  /* 0x000000fff1147207 */ /* 0x000fc40005000000 */
[----:B-----5:R-:W-:Y:S02]  /*1a4a0*/  SHF.R.S32.HI R17, RZ, 0x1f, R6 ;  /* 0x0000001fff117819 */ /* 0x020fe40000011406 */
[----:B---3--:R-:W-:-:S13]  /*1a4b0*/  ISETP.GT.AND P0, PT, R22, 0x7f, PT ;  /* 0x0000007f1600780c */ /* 0x008fda0003f04270 */
        /* <DEDUP_REMOVED lines=8> */
[----:B------:R3:W4:Y:S08]  /*1a540*/  LDC.64 R8, c[0x0][R0+0x170] ;  /* 0x00005c0000087b82 */ /* 0x0007300000000a00 */
[----:B--2---:R3:W2:Y:S08]  /*1a550*/  LDC.64 R4, c[0x0][R0+0x168] ;  /* 0x00005a0000047b82 */ /* 0x0046b00000000a00 */
[----:B------:R3:W5:Y:S08]  /*1a560*/  LDC.64 R12, c[0x0][R0+0x178] ;  /* 0x00005e00000c7b82 */ /* 0x0007700000000a00 */
[----:B------:R3:W1:Y:S02]  /*1a570*/  LDC.64 R10, c[0x0][R0+0x160] ;  /* 0x00005800000a7b82 */ /* 0x0006640000000a00 */
[----:B---3--:R-:W-:-:S02]  /*1a580*/  IMAD.MOV.U32 R0, RZ, RZ, c[0x0][0x4e8] ;  /* 0x00013a00ff007624 */ /* 0x008fc400078e00ff */
[-C--:B----4-:R-:W-:Y:S02]  /*1a590*/  IMAD R7, R9, R15.reuse, RZ ;  /* 0x0000000f09077224 */ /* 0x090fe400078e02ff */
[----:B------:R-:W-:Y:S01]  /*1a5a0*/  IMAD.WIDE.U32 R2, R8, R15, RZ ;  /* 0x0000000f08027225 */ /* 0x000fe200078e00ff */
[----:B------:R-:W-:Y:S02]  /*1a5b0*/  ISETP.NE.AND P0, PT, R0, 0x1, PT ;  /* 0x000000010000780c */ /* 0x000fe40003f05270 */
[----:B------:R-:W-:Y:S01]  /*1a5c0*/  MOV R0, R14 ;  /* 0x0000000e00007202 */ /* 0x000fe20000000f00 */
[----:B------:R-:W-:Y:S01]  /*1a5d0*/  IMAD R8, R8, R20, R7 ;  /* 0x0000001408087224 */ /* 0x000fe200078e0207 */
[----:B------:R-:W-:Y:S01]  /*1a5e0*/  SEL R7, R251, RZ, P2 ;  /* 0x000000fffb077207 */ /* 0x000fe20001000000 */
[-C--:B--2---:R-:W-:Y:S02]  /*1a5f0*/  IMAD R9, R5, R239.reuse, RZ ;  /* 0x000000ef05097224 */ /* 0x084fe400078e02ff */
        /* <DEDUP_REMOVED lines=28> */
.L_x_1135:
[----:B------:R-:W-:Y:S05]  /*1a7c0*/  BSYNC B0 ;  /* 0x0000000000007941 */ /* 0x000fea0003800000 */
.L_x_1134:
[----:B------:R-:W-:-:S13]  /*1a7d0*/  ISETP.GT.AND P0, PT, R18, 0x1, PT ;  /* 0x000000011200780c */ /* 0x000fda0003f04270 */
[----:B------:R-:W-:Y:S05]  /*1a7e0*/  @P0 BRA `(.L_x_1127) ;  /* 0x000008b000000947 */ /* 0x000fea0003800000 */
[----:B-12---:R-:W-:Y:S01]  /*1a7f0*/  SHF.R.S32.HI R4, RZ, 0x1f, R22 ;  /* 0x0000001fff047819 */ /* 0x006fe20000011416 */
[----:B------:R-:W-:Y:S01]  /*1a800*/  IMAD R0, R17, c[0x0][0x3a0], RZ ;  /* 0x0000e80011007a24 */ /* 0x000fe200078e02ff */
[----:B------:R-:W-:Y:S01]  /*1a810*/  MOV R5, c[0x0][0x4e8] ;  /* 0x00013a0000057a02 */ /* 0x000fe20000000f00 */
[----:B------:R-:W-:Y:S01]  /*1a820*/  IMAD.WIDE.U32 R2, R6, c[0x0][0x3a0], RZ ;  /* 0x0000e80006027a25 */ /* 0x000fe200078e00ff */
[----:B------:R-:W-:Y:S02]  /*1a830*/  LEA.HI R4, R4, R22, RZ, 0x3 ;  /* 0x0000001604047211 */ /* 0x000fe400078f18ff */
[----:B------:R-:W-:Y:S01]  /*1a840*/  ISETP.NE.AND P0, PT, R5, 0x1, PT ;  /* 0x000000010500780c */ /* 0x000fe20003f05270 */
[----:B------:R-:W-:Y:S01]  /*1a850*/  IMAD R6, R6, c[0x0][0x3a4], R0 ;  /* 0x0000e90006067a24 */ /* 0x000fe200078e0200 */
[----:B------:R-:W-:Y:S01]  /*1a860*/  LOP3.LUT R0, R4, 0xfffffff8, RZ, 0xc0, !PT ;  /* 0xfffffff804007812 */ /* 0x000fe200078ec0ff */
[----:B------:R-:W-:-:S03]  /*1a870*/  IMAD R5, R20, c[0x0][0x3f0], RZ ;  /* 0x0000fc0014057a24 */ /* 0x000fc600078e02ff */
[----:B------:R-:W-:Y:S01]  /*1a880*/  IADD3 R0, -R0, R22, RZ ;  /* 0x0000001600007210 */ /* 0x000fe20007ffe1ff */
[----:B------:R-:W-:Y:S01]  /*1a890*/  IMAD R5, R15, c[0x0][0x3f4], R5 ;  /* 0x0000fd000f057a24 */ /* 0x000fe200078e0205 */
[----:B------:R-:W-:Y:S02]  /*1a8a0*/  IADD3 R3, R3, R6, RZ ;  /* 0x0000000603037210 */ /* 0x000fe40007ffe0ff */
[----:B------:R-:W-:-:S03]  /*1a8b0*/  LEA R0, R0, R211, 0x5 ;  /* 0x000000d300007211 */ /* 0x000fc600078e28ff */
[----:B------:R-:W-:-:S04]  /*1a8c0*/  IMAD.WIDE.U32 R2, R239, c[0x0][0x3e8], R2 ;  /* 0x0000fa00ef027a25 */ /* 0x000fc800078e0002 */
[----:B------:R-:W-:Y:S02]  /*1a8d0*/  IMAD.IADD R4, R233, 0x1, R0 ;  /* 0x00000001e9047824 */ /* 0x000fe400078e0200 */
[----:B------:R-:W-:Y:S02]  /*1a8e0*/  IMAD R3, R239, c[0x0][0x3ec], R3 ;  /* 0x0000fb00ef037a24 */ /* 0x000fe400078e0203 */
[----:B------:R-:W-:Y:S01]  /*1a8f0*/  @P0 IMAD.HI.U32 R6, R4, c[0x0][0x4ec], RZ ;  /* 0x00013b0004060a27 */ /* 0x000fe200078e00ff */
[----:B------:R-:W-:-:S03]  /*1a900*/  MOV R0, R4 ;  /* 0x0000000400007202 */ /* 0x000fc60000000f00 */
[----:B------:R-:W-:Y:S01]  /*1a910*/  IMAD.WIDE.U32 R2, R15, c[0x0][0x3f0], R2 ;  /* 0x0000fc000f027a25 */ /* 0x000fe200078e0002 */
[----:B------:R-:W-:Y:S02]  /*1a920*/  @P0 SHF.R.U32.HI R0, RZ, c[0x0][0x4f0], R6 ;  /* 0x00013c00ff000a19 */ /* 0x000fe40000011606 */
[----:B------:R-:W-:Y:S02]  /*1a930*/  IADD3 R15, R211, R233, RZ ;  /* 0x000000e9d30f7210 */ /* 0x000fe40007ffe0ff */
[--C-:B------:R-:W-:Y:S02]  /*1a940*/  SHF.R.S32.HI R6, RZ, 0x1f, R0.reuse ;  /* 0x0000001fff067819 */ /* 0x100fe40000011400 */
[----:B------:R-:W-:Y:S01]  /*1a950*/  IADD3 R3, R3, R5, RZ ;  /* 0x0000000503037210 */ /* 0x000fe20007ffe0ff */
[----:B------:R-:W-:Y:S02]  /*1a960*/  IMAD.MOV R5, RZ, RZ, -R0 ;  /* 0x000000ffff057224 */ /* 0x000fe400078e0a00 */
[----:B------:R-:W-:-:S02]  /*1a970*/  IMAD R6, R6, c[0x0][0x3e0], RZ ;  /* 0x0000f80006067a24 */ /* 0x000fc400078e02ff */
[----:B------:R-:W-:Y:S02]  /*1a980*/  IMAD R4, R5, c[0x0][0x4e8], R4 ;  /* 0x00013a0005047a24 */ /* 0x000fe400078e0204 */
[----:B------:R-:W-:-:S03]  /*1a990*/  IMAD.WIDE.U32 R2, R0, c[0x0][0x3e0], R2 ;  /* 0x0000f80000027a25 */ /* 0x000fc600078e0002 */
[----:B------:R-:W-:Y:S01]  /*1a9a0*/  SHF.R.S32.HI R5, RZ, 0x1f, R4 ;  /* 0x0000001fff057819 */ /* 0x000fe20000011404 */
[----:B------:R-:W-:-:S04]  /*1a9b0*/  IMAD R0, R0, c[0x0][0x3e4], R6 ;  /* 0x0000f90000007a24 */ /* 0x000fc800078e0206 */
[----:B------:R-:W-:Y:S01]  /*1a9c0*/  IMAD R5, R5, c[0x0][0x3d8], RZ ;  /* 0x0000f60005057a24 */ /* 0x000fe200078e02ff */
[----:B------:R-:W-:-:S05]  /*1a9d0*/  IADD3 R3, R3, R0, RZ ;  /* 0x0000000003037210 */ /* 0x000fca0007ffe0ff */
[----:B------:R-:W-:-:S04]  /*1a9e0*/  IMAD.WIDE.U32 R2, R4, c[0x0][0x3d8], R2 ;  /* 0x0000f60004027a25 */ /* 0x000fc800078e0002 */
[----:B------:R-:W-:Y:S01]  /*1a9f0*/  IMAD R4, R4, c[0x0][0x3dc], R5 ;  /* 0x0000f70004047a24 */ /* 0x000fe200078e0205 */
[----:B------:R-:W-:-:S04]  /*1aa00*/  LEA R16, P0, R2, c[0x0][0x380], 0x1 ;  /* 0x0000e00002107a11 */ /* 0x000fc800078008ff */
[----:B------:R-:W-:-:S04]  /*1aa10*/  IADD3 R4, R3, R4, RZ ;  /* 0x0000000403047210 */ /* 0x000fc80007ffe0ff */
[----:B------:R-:W-:Y:S01]  /*1aa20*/  LEA.HI.X R13, R2, c[0x0][0x384], R4, 0x1, P0 ;  /* 0x0000e100020d7a11 */ /* 0x000fe200000f0c04 */
[----:B------:R-:W-:Y:S05]  /*1aa30*/  BRA.DIV ~URZ, `(.L_x_1136) ;  /* 0x000023727f007947 */ /* 0x000fea000b800000 */
[----:B------:R1:W2:Y:S02]  /*1aa40*/  SHFL.IDX PT, R12, R13, RZ, 0x181f ;  /* 0x00181fff0d0c7589 */ /* 0x0002a400000e0000 */
.L_x_1191:
[----:B------:R-:W-:Y:S05]  /*1aa50*/  BRA.DIV ~URZ, `(.L_x_1137) ;  /* 0x000023c27f007947 */ /* 0x000fea000b800000 */
[----:B------:R3:W4:Y:S02]  /*1aa60*/  SHFL.IDX PT, R0, R16, RZ, 0x181f ;  /* 0x00181fff10007589 */ /* 0x00072400000e0000 */
.L_x_1192:
        /* <DEDUP_REMOVED lines=27> */
.L_x_1139:
[----:B------:R-:W-:Y:S05]  /*1ac20*/  BSYNC B0 ;  /* 0x0000000000007941 */ /* 0x000fea0003800000 */
.L_x_1138:
[----:B------:R-:W-:Y:S05]  /*1ac30*/  BRA.DIV ~URZ, `(.L_x_1140) ;  /* 0x000022427f007947 */ /* 0x000fea000b800000 */
[----:B--2---:R2:W1:Y:S04]  /*1ac40*/  SHFL.IDX PT, R12, R13, 0x1, 0x181f ;  /* 0x00381f000d0c7f89 */ /* 0x00446800000e0000 */
[----:B----4-:R2:W4:Y:S02]  /*1ac50*/  SHFL.IDX PT, R0, R16, 0x1, 0x181f ;  /* 0x00381f0010007f89 */ /* 0x01052400000e0000 */
.L_x_1193:
        /* <DEDUP_REMOVED lines=20> */
.L_x_1142:
[----:B------:R-:W-:Y:S05]  /*1ada0*/  BSYNC B0 ;  /* 0x0000000000007941 */ /* 0x000fea0003800000 */
.L_x_1141:
[----:B------:R-:W-:Y:S05]  /*1adb0*/  BRA.DIV ~URZ, `(.L_x_1143) ;  /* 0x000021827f007947 */ /* 0x000fea000b800000 */
[----:B-1----:R1:W2:Y:S02]  /*1adc0*/  SHFL.IDX PT, R12, R13, 0x2, 0x181f ;  /* 0x00581f000d0c7f89 */ /* 0x0022a400000e0000 */
.L_x_1194:
[----:B------:R-:W-:Y:S05]  /*1add0*/  BRA.DIV ~URZ, `(.L_x_1144) ;  /* 0x000021d27f007947 */ /* 0x000fea000b800000 */
[----:B----4-:R4:W1:Y:S02]  /*1ade0*/  SHFL.IDX PT, R0, R16, 0x2, 0x181f ;  /* 0x00581f0010007f89 */ /* 0x01086400000e0000 */
.L_x_1195:
        /* <DEDUP_REMOVED lines=20> */
.L_x_1146:
[----:B------:R-:W-:Y:S05]  /*1af30*/  BSYNC B0 ;  /* 0x0000000000007941 */ /* 0x000fea0003800000 */
.L_x_1145:
[----:B------:R-:W-:Y:S05]  /*1af40*/  BRA.DIV ~URZ, `(.L_x_1147) ;  /* 0x000020c27f007947 */ /* 0x000fea000b800000 */
[----:B--2---:R2:W3:Y:S04]  /*1af50*/  SHFL.IDX PT, R12, R13, 0x3, 0x181f ;  /* 0x00781f000d0c7f89 */ /* 0x0044e800000e0000 */
[----:B-1----:R2:W1:Y:S02]  /*1af60*/  SHFL.IDX PT, R0, R16, 0x3, 0x181f ;  /* 0x00781f0010007f89 */ /* 0x00246400000e0000 */
.L_x_1196:
        /* <DEDUP_REMOVED lines=19> */
.L_x_1127:
[----:B------:R-:W-:Y:S05]  /*1b0a0*/  BSYNC B1 ;  /* 0x0000000000017941 */ /* 0x000fea0003800000 */
.L_x_1111:
        /* <DEDUP_REMOVED lines=9> */
[----:B----4-:R-:W-:-:S04]  /*1b140*/  LOP3.LUT R14, R0, 0x1f, RZ, 0xc0, !PT ;  /* 0x0000001f000e7812 */ /* 0x010fc800078ec0ff */
[----:B------:R-:W-:Y:S01]  /*1b150*/  ISETP.NE.AND P6, PT, R14, 0x1f, PT ;  /* 0x0000001f0e00780c */ /* 0x000fe20003fc5270 */
[----:B------:R-:W-:Y:S10]  /*1b160*/  BRA.DIV ~URZ, `(.L_x_1149) ;  /* 0x00001f627f007947 */ /* 0x000ff4000b800000 */
[----:B------:R4:W3:Y:S02]  /*1b170*/  SHFL.IDX PT, R9, R21, RZ, 0x1f ;  /* 0x00001fff15097589 */ /* 0x0008e400000e0000 */
.L_x_1197:
[----:B------:R-:W-:Y:S05]  /*1b180*/  BRA.DIV ~URZ, `(.L_x_1150) ;  /* 0x00001fb27f007947 */ /* 0x000fea000b800000 */
[----:B------:R4:W3:Y:S02]  /*1b190*/  SHFL.IDX PT, R8, R21, 0x1, 0x1f ;  /* 0x00201f0015087f89 */ /* 0x0008e400000e0000 */
.L_x_1198:
[----:B-1----:R-:W-:Y:S02]  /*1b1a0*/  IMAD.IADD R0, R235, 0x1, R14 ;  /* 0x00000001eb007824 */ /* 0x002fe400078e020e */
[----:B------:R-:W-:-:S03]  /*1b1b0*/  IMAD.MOV.U32 R6, RZ, RZ, RZ ;  /* 0x000000ffff067224 */ /* 0x000fc600078e00ff */
[----:B------:R-:W-:-:S13]  /*1b1c0*/  ISETP.GE.OR P0, PT, R0, c[0x0][0x53c], !P6 ;  /* 0x00014f0000007a0c */ /* 0x000fda0007706670 */
[----:B--2---:R-:W-:Y:S01]  /*1b1d0*/  @!P0 MOV R2, 0x4 ;  /* 0x0000000400028802 */ /* 0x004fe20000000f00 */
[----:B------:R-:W-:-:S04]  /*1b1e0*/  @!P0 IMAD.MOV.U32 R4, RZ, RZ, 0x4 ;  /* 0x00000004ff048424 */ /* 0x000fc800078e00ff */
[----:B------:R-:W-:-:S04]  /*1b1f0*/  @!P0 IMAD.WIDE R4, R0, R4, c[0x0][0x580] ;  /* 0x0001600000048625 */ /* 0x000fc800078e0204 */
[----:B------:R-:W-:Y:S01]  /*1b200*/  @!P0 IMAD.WIDE R2, R0, R2, c[0x0][0x578] ;  /* 0x00015e0000028625 */ /* 0x000fe200078e0202 */
[----:B------:R-:W2:Y:S04]  /*1b210*/  @!P0 LDG.E R6, [R4.64] ;  /* 0x0000000604068981 */ /* 0x000ea8000c1e1900 */
[----:B------:R-:W2:Y:S01]  /*1b220*/  @!P0 LDG.E R7, [R2.64] ;  /* 0x0000000602078981 */ /* 0x000ea2000c1e1900 */
[C---:B------:R-:W-:Y:S02]  /*1b230*/  ISETP.GE.U32.AND P4, PT, R14.reuse, 0x10, PT ;  /* 0x000000100e00780c */ /* 0x040fe40003f86070 */
[C---:B------:R-:W-:Y:S02]  /*1b240*/  ISETP.GE.U32.AND P3, PT, R14.reuse, 0x8, PT ;  /* 0x000000080e00780c */ /* 0x040fe40003f66070 */
[----:B------:R-:W-:-:S02]  /*1b250*/  ISETP.GE.U32.AND P2, PT, R14, 0x4, PT ;  /* 0x000000040e00780c */ /* 0x000fc40003f46070 */
[C---:B------:R-:W-:Y:S02]  /*1b260*/  ISETP.GE.U32.AND P1, PT, R14.reuse, 0x2, PT ;  /* 0x000000020e00780c */ /* 0x040fe40003f26070 */
[----:B------:R-:W-:Y:S02]  /*1b270*/  ISETP.NE.AND P5, PT, R14, RZ, PT ;  /* 0x000000ff0e00720c */ /* 0x000fe40003fa5270 */
[----:B------:R-:W-:Y:S01]  /*1b280*/  MOV R13, RZ ;  /* 0x000000ff000d7202 */ /* 0x000fe20000000f00 */
[----:B--2---:R-:W-:Y:S01]  /*1b290*/  IMAD R0, R7, R6, RZ ;  /* 0x0000000607007224 */ /* 0x004fe200078e02ff */
[----:B------:R-:W-:Y:S07]  /*1b2a0*/  BRA.DIV ~URZ, `(.L_x_1151) ;  /* 0x00001f027f007947 */ /* 0x000fee000b800000 */
[----:B------:R1:W2:Y:S02]  /*1b2b0*/  SHFL.UP PT, R4, R0, 0x1, RZ ;  /* 0x0420000000047989 */ /* 0x0002a400000e00ff */
.L_x_1199:
        /* <DEDUP_REMOVED lines=16> */
.L_x_1200:
[----:B--2---:R-:W-:Y:S01]  /*1b3c0*/  IMAD R0, R0, c[0x0][0x538], RZ ;  /* 0x00014e0000007a24 */ /* 0x004fe200078e02ff */
[----:B------:R-:W-:Y:S04]  /*1b3d0*/  BSSY B1, `(.L_x_1153) ;  /* 0x00000c7000017945 */ /* 0x000fe80003800000 */
[----:B---3--:R-:W-:-:S04]  /*1b3e0*/  IADD3 R8, R0, R8, RZ ;  /* 0x0000000800087210 */ /* 0x008fc80007ffe0ff */
[----:B------:R-:W-:-:S13]  /*1b3f0*/  ISETP.GT.AND P0, PT, R8, R9, PT ;  /* 0x000000090800720c */ /* 0x000fda0003f04270 */
[----:B------:R-:W-:Y:S05]  /*1b400*/  @P0 BRA `(.L_x_1154) ;  /* 0x0000024000000947 */ /* 0x000fea0003800000 */
.L_x_1158:
        /* <DEDUP_REMOVED lines=16> */
.L_x_1201:
        /* <DEDUP_REMOVED lines=16> */
.L_x_1202:
[----:B--2---:R-:W-:-:S05]  /*1b610*/  IMAD R0, R0, c[0x0][0x538], RZ ;  /* 0x00014e0000007a24 */ /* 0x004fca00078e02ff */
[----:B------:R-:W-:-:S04]  /*1b620*/  IADD3 R8, R0, R8, RZ ;  /* 0x0000000800087210 */ /* 0x000fc80007ffe0ff */
[----:B------:R-:W-:-:S13]  /*1b630*/  ISETP.GT.AND P0, PT, R8, R9, PT ;  /* 0x000000090800720c */ /* 0x000fda0003f04270 */
[----:B-1--4-:R-:W-:Y:S05]  /*1b640*/  @!P0 BRA `(.L_x_1158) ;  /* 0xfffffdc000008947 */ /* 0x012fea000383ffff */
.L_x_1154:
[----:B------:R-:W-:-:S05]  /*1b650*/  IADD3 R12, -R0, R8, RZ ;  /* 0x00000008000c7210 */ /* 0x000fca0007ffe1ff */
[----:B------:R-:W-:-:S05]  /*1b660*/  IMAD R0, R4, c[0x0][0x538], R12 ;  /* 0x00014e0004007a24 */ /* 0x000fca00078e020c */
[----:B------:R-:W-:Y:S01]  /*1b670*/  ISETP.GT.AND P0, PT, R0, R9, PT ;  /* 0x000000090000720c */ /* 0x000fe20003f04270 */
[----:B------:R-:W-:-:S12]  /*1b680*/  BRA.DIV ~URZ, `(.L_x_1159) ;  /* 0x00001ef27f007947 */ /* 0x000fd8000b800000 */
[----:B------:R-:W-:-:S04]  /*1b690*/  VOTE.ANY R10, PT, !P0 ;  /* 0x00000000000a7806 */ /* 0x000fc800040e0100 */
.L_x_1203:
[----:B------:R-:W2:Y:S02]  /*1b6a0*/  POPC R8, R10 ;  /* 0x0000000a00087309 */ /* 0x000ea40000000000 */
[----:B--2---:R-:W-:Y:S01]  /*1b6b0*/  IADD3 R235, R8, R235, RZ ;  /* 0x000000eb08eb7210 */ /* 0x004fe20007ffe0ff */
[----:B------:R-:W-:Y:S05]  /*1b6c0*/  BRA.DIV ~URZ, `(.L_x_1160) ;  /* 0x00001f027f007947 */ /* 0x000fea000b800000 */
[----:B------:R2:W3:Y:S04]  /*1b6d0*/  SHFL.IDX PT, R11, R6, R8, 0x1f ;  /* 0x00001f08060b7589 */ /* 0x0004e800000e0000 */
[----:B------:R2:W1:Y:S02]  /*1b6e0*/  SHFL.IDX PT, R7, R7, R8, 0x1f ;  /* 0x00001f0807077589 */ /* 0x00046400000e0000 */
.L_x_1204:
[----:B------:R-:W-:Y:S01]  /*1b6f0*/  ISETP.NE.AND P0, PT, R10, RZ, PT ;  /* 0x000000ff0a00720c */ /* 0x000fe20003f05270 */
[----:B------:R-:W-:-:S12]  /*1b700*/  BSSY B0, `(.L_x_1161) ;  /* 0x0000005000007945 */ /* 0x000fd80003800000 */
[----:B------:R-:W-:Y:S05]  /*1b710*/  @!P0 BRA `(.L_x_1162) ;  /* 0x0000003000008947 */ /* 0x000fea0003800000 */
[----:B------:R-:W-:Y:S01]  /*1b720*/  IADD3 R3, R8, -0x1, RZ ;  /* 0xffffffff08037810 */ /* 0x000fe20007ffe0ff */
[----:B------:R-:W-:Y:S05]  /*1b730*/  BRA.DIV ~URZ, `(.L_x_1163) ;  /* 0x00001f627f007947 */ /* 0x000fea000b800000 */
[----:B------:R2:W4:Y:S02]  /*1b740*/  SHFL.IDX PT, R13, R4, R3, 0x1f ;  /* 0x00001f03040d7589 */ /* 0x00052400000e0000 */
.L_x_1162:
[----:B------:R-:W-:Y:S05]  /*1b750*/  BSYNC B0 ;  /* 0x0000000000007941 */ /* 0x000fea0003800000 */
.L_x_1161:
[----:B-1----:R-:W-:Y:S01]  /*1b760*/  ISETP.NE.AND P0, PT, R7, 0x1, PT ;  /* 0x000000010700780c */ /* 0x002fe20003f05270 */
[----:B----4-:R-:W-:Y:S01]  /*1b770*/  IMAD R232, R13, c[0x0][0x538], R12 ;  /* 0x00014e000de87a24 */ /* 0x010fe200078e020c */
        /* <DEDUP_REMOVED lines=65> */
.L_x_1165:
        /* <DEDUP_REMOVED lines=67> */
.L_x_1166:
[----:B------:R-:W-:Y:S05]  /*1bfc0*/  BSYNC B0 ;  /* 0x0000000000007941 */ /* 0x000fea0003800000 */
.L_x_1164:
[----:B------:R-:W-:-:S04]  /*1bfd0*/  LOP3.LUT R2, RZ, R2, RZ, 0x33, !PT ;  /* 0x00000002ff027212 */ /* 0x000fc800078e33ff */
[----:B------:R-:W-:Y:S01]  /*1bfe0*/  IADD3 R233, R2, R11, RZ ;  /* 0x0000000b02e97210 */ /* 0x000fe20007ffe0ff */
[----:B------:R-:W-:Y:S05]  /*1bff0*/  BRA `(.L_x_1167) ;  /* 0x0000004000007947 */ /* 0x000fea0003800000 */
.L_x_1155:
[----:B------:R-:W-:Y:S01]  /*1c000*/  IMAD.MOV.U32 R232, RZ, RZ, R9 ;  /* 0x000000ffffe87224 */ /* 0x000fe200078e0009 */
[----:B------:R-:W-:Y:S01]  /*1c010*/  MOV R234, RZ ;  /* 0x000000ff00ea7202 */ /* 0x000fe20000000f00 */
[----:B------:R-:W-:Y:S01]  /*1c020*/  IMAD.MOV.U32 R233, RZ, RZ, RZ ;  /* 0x000000ffffe97224 */ /* 0x000fe200078e00ff */
[----:B------:R-:W-:Y:S02]  /*1c030*/  MOV R235, c[0x0][0x53c] ;  /* 0x00014f0000eb7a02 */ /* 0x000fe40000000f00 */
.L_x_1167:
[----:B------:R-:W-:Y:S05]  /*1c040*/  BSYNC B1 ;  /* 0x0000000000017941 */ /* 0x000fea0003800000 */
.L_x_1153:
[----:B------:R-:W-:Y:S01]  /*1c050*/  WARPSYNC 0xffffffff ;  /* 0xffffffff00007948 */ /* 0x000fe20003800000 */
[----:B------:R-:W-:Y:S01]  /*1c060*/  BAR.SYNC.DEFER_BLOCKING 0x4, 0x100 ;  /* 0x0104000000007b1d */ /* 0x000fe20000010000 */
[----:B------:R-:W-:-:S13]  /*1c070*/  ISETP.NE.AND P0, PT, R14, RZ, PT ;  /* 0x000000ff0e00720c */ /* 0x000fda0003f05270 */
[----:B------:R2:W-:Y:S04]  /*1c080*/  @!P0 STS.128 [0x20080], R232 ;  /* 0x020080e8ff008388 */ /* 0x0005e80000000c00 */
[----:B------:R-:W-:Y:S06]  /*1c090*/  BAR.ARV 0x5, 0x100 ;  /* 0x0144000000007b1d */ /* 0x000fec0000002000 */
.L_x_1148:
[----:B-1----:R-:W-:-:S13]  /*1c0a0*/  ISETP.GE.AND P0, PT, R235, c[0x0][0x53c], PT ;  /* 0x00014f00eb007a0c */ /* 0x002fda0003f06270 */
[----:B--234-:R-:W-:Y:S01]  /*1c0b0*/  @P0 CALL.REL.NOINC `(.L_x_1168) ;  /* 0x0000001000000944 */ /* 0x01cfe20003c00000 */
[----:B------:R-:W-:Y:S05]  /*1c0c0*/  BRA `(.L_x_1169) ;  /* 0xfffe575000007947 */ /* 0x000fea000383ffff */
.L_x_1168:
[----:B------:R-:W-:Y:S05]  /*1c0d0*/  EXIT ;  /* 0x000000000000794d */ /* 0x000fea0003800000 */
.L_x_985:
[----:B------:R-:W-:Y:S01]  /*1c0e0*/  IMAD.MOV.U32 R0, RZ, RZ, R5 ;  /* 0x000000ffff007224 */ /* 0x000fe200078e0005 */
[----:B------:R-:W-:Y:S02]  /*1c0f0*/  MOV R2, 0x1 ;  /* 0x0000000100027802 */ /* 0x000fe40000000f00 */
[----:B------:R-:W-:Y:S02]  /*1c100*/  MOV R3, 0x1c120 ;  /* 0x0001c12000037802 */ /* 0x000fe40000000f00 */
[----:B--2---:R-:W-:Y:S05]  /*1c110*/  CALL.REL.NOINC `($__internal_24_$__cuda_sm70_shflsync_up_p) ;  /* 0x0000168000007944 */ /* 0x004fea0003c00000 */
[----:B------:R-:W-:Y:S01]  /*1c120*/  MOV R0, R4 ;  /* 0x0000000400007202 */ /* 0x000fe20000000f00 */
[----:B------:R-:W-:Y:S05]  /*1c130*/  BRA `(.L_x_1170) ;  /* 0xfffe430000007947 */ /* 0x000fea000383ffff */
.L_x_986:
[----:B------:R-:W-:Y:S01]  /*1c140*/  IMAD.MOV.U32 R0, RZ, RZ, R5 ;  /* 0x000000ffff007224 */ /* 0x000fe200078e0005 */
[----:B------:R-:W-:Y:S02]  /*1c150*/  MOV R2, 0x2 ;  /* 0x0000000200027802 */ /* 0x000fe40000000f00 */
[----:B------:R-:W-:Y:S02]  /*1c160*/  MOV R3, 0x1c180 ;  /* 0x0001c18000037802 */ /* 0x000fe40000000f00 */
[----:B--2---:R-:W-:Y:S05]  /*1c170*/  CALL.REL.NOINC `($__internal_24_$__cuda_sm70_shflsync_up_p) ;  /* 0x0000162000007944 */ /* 0x004fea0003c00000 */
[----:B------:R-:W-:Y:S01]  /*1c180*/  SEL R0, R4, RZ, P4 ;  /* 0x000000ff04007207 */ /* 0x000fe20002000000 */
[----:B------:R-:W-:Y:S01]  /*1c190*/  IMAD.MOV.U32 R2, RZ, RZ, 0x4 ;  /* 0x00000004ff027424 */ /* 0x000fe200078e00ff */
[----:B------:R-:W-:-:S03]  /*1c1a0*/  MOV R3, 0x1c1d0 ;  /* 0x0001c1d000037802 */ /* 0x000fc60000000f00 */
[----:B------:R-:W-:Y:S02]  /*1c1b0*/  IMAD.IADD R0, R5, 0x1, R0 ;  /* 0x0000000105007824 */ /* 0x000fe400078e0200 */
[----:B------:R-:W-:Y:S05]  /*1c1c0*/  CALL.REL.NOINC `($__internal_24_$__cuda_sm70_shflsync_up_p) ;  /* 0x000015d000007944 */ /* 0x000fea0003c00000 */
        /* <DEDUP_REMOVED lines=13> */
[----:B------:R-:W-:Y:S01]  /*1c2a0*/  IMAD.IADD R4, R0, 0x1, R4 ;  /* 0x0000000100047824 */ /* 0x000fe200078e0204 */
[----:B------:R-:W-:-:S03]  /*1c2b0*/  MOV R0, 0x1f ;  /* 0x0000001f00007802 */ /* 0x000fc60000000f00 */
[----:B------:R-:W-:Y:S02]  /*1c2c0*/  IMAD.MOV.U32 R5, RZ, RZ, R4 ;  /* 0x000000ffff057224 */ /* 0x000fe400078e0004 */
[----:B------:R-:W-:Y:S05]  /*1c2d0*/  CALL.REL.NOINC `($__internal_23_$__cuda_sm70_shflsync_idx_p) ;  /* 0x0000147000007944 */ /* 0x000fea0003c00000 */
[----:B------:R-:W-:Y:S05]  /*1c2e0*/  BRA `(.L_x_1171) ;  /* 0xfffe425000007947 */ /* 0x000fea000383ffff */
.L_x_988:
[----:B------:R-:W-:Y:S02]  /*1c2f0*/  SEL R0, RZ, 0x1, P0 ;  /* 0x00000001ff007807 */ /* 0x000fe40000000000 */
[----:B------:R-:W-:Y:S02]  /*1c300*/  MOV R2, 0x1c320 ;  /* 0x0001c32000027802 */ /* 0x000fe40000000f00 */
[----:B--2---:R-:W-:Y:S05]  /*1c310*/  CALL.REL.NOINC `($__internal_25_$__cuda_sm70_votesync_ballot) ;  /* 0x000014f000007944 */ /* 0x004fea0003c00000 */
[----:B------:R-:W-:Y:S01]  /*1c320*/  MOV R10, R0 ;  /* 0x00000000000a7202 */ /* 0x000fe20000000f00 */
[----:B------:R-:W-:Y:S05]  /*1c330*/  BRA `(.L_x_1172) ;  /* 0xfffe429000007947 */ /* 0x000fea000383ffff */
.L_x_989:
[----:B------:R-:W-:Y:S01]  /*1c340*/  IMAD.MOV.U32 R5, RZ, RZ, R9 ;  /* 0x000000ffff057224 */ /* 0x000fe200078e0009 */
[----:B------:R-:W-:Y:S01]  /*1c350*/  MOV R3, R6 ;  /* 0x0000000600037202 */ /* 0x000fe20000000f00 */
[----:B------:R-:W-:Y:S01]  /*1c360*/  IMAD.MOV.U32 R0, RZ, RZ, 0x1f ;  /* 0x0000001fff007424 */ /* 0x000fe200078e00ff */
[----:B------:R-:W-:Y:S02]  /*1c370*/  MOV R2, 0x1c390 ;  /* 0x0001c39000027802 */ /* 0x000fe40000000f00 */
[----:B------:R-:W-:Y:S05]  /*1c380*/  CALL.REL.NOINC `($__internal_23_$__cuda_sm70_shflsync_idx_p) ;  /* 0x000013c000007944 */ /* 0x000fea0003c00000 */
[----:B------:R-:W-:Y:S01]  /*1c390*/  IMAD.MOV.U32 R233, RZ, RZ, R0 ;  /* 0x000000ffffe97224 */ /* 0x000fe200078e0000 */
[----:B------:R-:W-:Y:S01]  /*1c3a0*/  MOV R5, R8 ;  /* 0x0000000800057202 */ /* 0x000fe20000000f00 */
[----:B------:R-:W-:Y:S01]  /*1c3b0*/  IMAD.MOV.U32 R7, RZ, RZ, RZ ;  /* 0x000000ffff077224 */ /* 0x000fe200078e00ff */
[----:B------:R-:W-:Y:S01]  /*1c3c0*/  MOV R3, R6 ;  /* 0x0000000600037202 */ /* 0x000fe20000000f00 */
[----:B------:R-:W-:Y:S01]  /*1c3d0*/  IMAD.MOV.U32 R0, RZ, RZ, 0x1f ;  /* 0x0000001fff007424 */ /* 0x000fe200078e00ff */
[----:B------:R-:W-:-:S02]  /*1c3e0*/  MOV R2, 0x1c400 ;  /* 0x0001c40000027802 */ /* 0x000fc40000000f00 */
[----:B------:R-:W-:Y:S05]  /*1c3f0*/  CALL.REL.NOINC `($__internal_23_$__cuda_sm70_shflsync_idx_p) ;  /* 0x0000135000007944 */ /* 0x000fea0003c00000 */
[----:B------:R-:W-:Y:S01]  /*1c400*/  MOV R9, R0 ;  /* 0x0000000000097202 */ /* 0x000fe20000000f00 */
[----:B------:R-:W-:Y:S05]  /*1c410*/  BRA `(.L_x_1173) ;  /* 0xfffe421000007947 */ /* 0x000fea000383ffff */
.L_x_992:
[----:B------:R-:W-:Y:S01]  /*1c420*/  IMAD.MOV.U32 R5, RZ, RZ, R4 ;  /* 0x000000ffff057224 */ /* 0x000fe200078e0004 */
[----:B------:R-:W-:-:S02]  /*1c430*/  MOV R0, 0x1f ;  /* 0x0000001f00007802 */ /* 0x000fc40000000f00 */
[----:B------:R-:W-:Y:S02]  /*1c440*/  MOV R2, 0x1c460 ;  /* 0x0001c46000027802 */ /* 0x000fe40000000f00 */
[----:B-123--:R-:W-:Y:S05]  /*1c450*/  CALL.REL.NOINC `($__internal_23_$__cuda_sm70_shflsync_idx_p) ;  /* 0x000012f000007944 */ /* 0x00efea0003c00000 */
[----:B------:R-:W-:Y:S01]  /*1c460*/  MOV R7, R0 ;  /* 0x0000000000077202 */ /* 0x000fe20000000f00 */
[----:B------:R-:W-:Y:S05]  /*1c470*/  BRA `(.L_x_991) ;  /* 0xfffe421000007947 */ /* 0x000fea000383ffff */
.L_x_1025:
[----:B------:R-:W-:Y:S01]  /*1c480*/  IMAD.MOV.U32 R5, RZ, RZ, R14 ;  /* 0x000000ffff057224 */ /* 0x000fe200078e000e */
[----:B------:R-:W-:Y:S01]  /*1c490*/  MOV R3, RZ ;  /* 0x000000ff00037202 */ /* 0x000fe20000000f00 */
[----:B------:R-:W-:Y:S01]  /*1c4a0*/  IMAD.MOV.U32 R0, RZ, RZ, 0x181f ;  /* 0x0000181fff007424 */ /* 0x000fe200078e00ff */
[----:B------:R-:W-:Y:S02]  /*1c4b0*/  MOV R2, 0x1c4d0 ;  /* 0x0001c4d000027802 */ /* 0x000fe40000000f00 */
[----:B-----5:R-:W-:Y:S05]  /*1c4c0*/  CALL.REL.NOINC `($__internal_23_$__cuda_sm70_shflsync_idx_p) ;  /* 0x0000128000007944 */ /* 0x020fea0003c00000 */
[----:B------:R-:W-:Y:S01]  /*1c4d0*/  MOV R12, R0 ;  /* 0x00000000000c7202 */ /* 0x000fe20000000f00 */
[----:B------:R-:W-:Y:S05]  /*1c4e0*/  BRA `(.L_x_1174) ;  /* 0xfffea2b000007947 */ /* 0x000fea000383ffff */
.L_x_1026:
[----:B------:R-:W-:Y:S01]  /*1c4f0*/  IMAD.MOV.U32 R5, RZ, RZ, R17 ;  /* 0x000000ffff057224 */ /* 0x000fe200078e0011 */
[----:B------:R-:W-:Y:S01]  /*1c500*/  MOV R3, RZ ;  /* 0x000000ff00037202 */ /* 0x000fe20000000f00 */
[----:B------:R-:W-:Y:S01]  /*1c510*/  IMAD.MOV.U32 R0, RZ, RZ, 0x181f ;  /* 0x0000181fff007424 */ /* 0x000fe200078e00ff */
[----:B------:R-:W-:Y:S02]  /*1c520*/  MOV R2, 0x1c540 ;  /* 0x0001c54000027802 */ /* 0x000fe40000000f00 */
[----:B-12--5:R-:W-:Y:S05]  /*1c530*/  CALL.REL.NOINC `($__internal_23_$__cuda_sm70_shflsync_idx_p) ;  /* 0x0000121000007944 */ /* 0x026fea0003c00000 */
[----:B------:R-:W-:Y:S05]  /*1c540*/  BRA `(.L_x_1175) ;  /* 0xfffea27000007947 */ /* 0x000fea000383ffff */
.L_x_1029:
[----:B------:R-:W-:Y:S01]  /*1c550*/  IMAD.MOV.U32 R5, RZ, RZ, R14 ;  /* 0x000000ffff057224 */ /* 0x000fe200078e000e */
[----:B--2---:R-:W-:Y:S01]  /*1c560*/  MOV R3, 0x1 ;  /* 0x0000000100037802 */ /* 0x004fe20000000f00 */
[----:B----4-:R-:W-:Y:S01]  /*1c570*/  IMAD.MOV.U32 R0, RZ, RZ, 0x181f ;  /* 0x0000181fff007424 */ /* 0x010fe200078e00ff */
[----:B------:R-:W-:-:S02]  /*1c580*/  MOV R2, 0x1c5a0 ;  /* 0x0001c5a000027802 */ /* 0x000fc40000000f00 */
[----:B-1-3-5:R-:W-:Y:S05]  /*1c590*/  CALL.REL.NOINC `($__internal_23_$__cuda_sm70_shflsync_idx_p) ;  /* 0x000011b000007944 */ /* 0x02afea0003c00000 */
[----:B------:R-:W-:Y:S01]  /*1c5a0*/  IMAD.MOV.U32 R12, RZ, RZ, R0 ;  /* 0x000000ffff0c7224 */ /* 0x000fe200078e0000 */
[----:B------:R-:W-:Y:S01]  /*1c5b0*/  MOV R3, 0x1 ;  /* 0x0000000100037802 */ /* 0x000fe20000000f00 */
[----:B------:R-:W-:Y:S01]  /*1c5c0*/  IMAD.MOV.U32 R5, RZ, RZ, R17 ;  /* 0x000000ffff057224 */ /* 0x000fe200078e0011 */
[----:B------:R-:W-:-:S02]  /*1c5d0*/  MOV R0, 0x181f ;  /* 0x0000181f00007802 */ /* 0x000fc40000000f00 */
[----:B------:R-:W-:Y:S02]  /*1c5e0*/  MOV R2, 0x1c600 ;  /* 0x0001c60000027802 */ /* 0x000fe40000000f00 */
[----:B------:R-:W-:Y:S05]  /*1c5f0*/  CALL.REL.NOINC `($__internal_23_$__cuda_sm70_shflsync_idx_p) ;  /* 0x0000115000007944 */ /* 0x000fea0003c00000 */
[----:B------:R-:W-:Y:S05]  /*1c600*/  BRA `(.L_x_1176) ;  /* 0xfffea3b000007947 */ /* 0x000fea000383ffff */
.L_x_1032:
[----:B------:R-:W-:Y:S01]  /*1c610*/  IMAD.MOV.U32 R5, RZ, RZ, R14 ;  /* 0x000000ffff057224 */ /* 0x000fe200078e000e */
[----:B-1----:R-:W-:Y:S01]  /*1c620*/  MOV R3, 0x2 ;  /* 0x0000000200037802 */ /* 0x002fe20000000f00 */
[----:B----4-:R-:W-:Y:S01]  /*1c630*/  IMAD.MOV.U32 R0, RZ, RZ, 0x181f ;  /* 0x0000181fff007424 */ /* 0x010fe200078e00ff */
[----:B------:R-:W-:Y:S02]  /*1c640*/  MOV R2, 0x1c660 ;  /* 0x0001c66000027802 */ /* 0x000fe40000000f00 */
[----:B--23-5:R-:W-:Y:S05]  /*1c650*/  CALL.REL.NOINC `($__internal_23_$__cuda_sm70_shflsync_idx_p) ;  /* 0x000010f000007944 */ /* 0x02cfea0003c00000 */
[----:B------:R-:W-:Y:S01]  /*1c660*/  MOV R12, R0 ;  /* 0x00000000000c7202 */ /* 0x000fe20000000f00 */
[----:B------:R-:W-:Y:S05]  /*1c670*/  BRA `(.L_x_1177) ;  /* 0xfffea4d000007947 */ /* 0x000fea000383ffff */
.L_x_1033:
[----:B------:R-:W-:Y:S01]  /*1c680*/  IMAD.MOV.U32 R5, RZ, RZ, R17 ;  /* 0x000000ffff057224 */ /* 0x000fe200078e0011 */
[----:B------:R-:W-:Y:S01]  /*1c690*/  MOV R3, 0x2 ;  /* 0x0000000200037802 */ /* 0x000fe20000000f00 */
[----:B----4-:R-:W-:Y:S01]  /*1c6a0*/  IMAD.MOV.U32 R0, RZ, RZ, 0x181f ;  /* 0x0000181fff007424 */ /* 0x010fe200078e00ff */
[----:B------:R-:W-:Y:S02]  /*1c6b0*/  MOV R2, 0x1c6d0 ;  /* 0x0001c6d000027802 */ /* 0x000fe40000000f00 */
[----:B-123-5:R-:W-:Y:S05]  /*1c6c0*/  CALL.REL.NOINC `($__internal_23_$__cuda_sm70_shflsync_idx_p) ;  /* 0x0000108000007944 */ /* 0x02efea0003c00000 */
[----:B------:R-:W-:Y:S05]  /*1c6d0*/  BRA `(.L_x_1178) ;  /* 0xfffea49000007947 */ /* 0x000fea000383ffff */
.L_x_1036:
[----:B------:R-:W-:Y:S01]  /*1c6e0*/  IMAD.MOV.U32 R5, RZ, RZ, R14 ;  /* 0x000000ffff057224 */ /* 0x000fe200078e000e */
[----:B-1----:R-:W-:Y:S01]  /*1c6f0*/  MOV R3, 0x3 ;  /* 0x0000000300037802 */ /* 0x002fe20000000f00 */
[----:B------:R-:W-:Y:S01]  /*1c700*/  IMAD.MOV.U32 R0, RZ, RZ, 0x181f ;  /* 0x0000181fff007424 */ /* 0x000fe200078e00ff */
[----:B------:R-:W-:-:S02]  /*1c710*/  MOV R2, 0x1c730 ;  /* 0x0001c73000027802 */ /* 0x000fc40000000f00 */
[----:B--2345:R-:W-:Y:S05]  /*1c720*/  CALL.REL.NOINC `($__internal_23_$__cuda_sm70_shflsync_idx_p) ;  /* 0x0000102000007944 */ /* 0x03cfea0003c00000 */
[----:B------:R-:W-:Y:S01]  /*1c730*/  IMAD.MOV.U32 R12, RZ, RZ, R0 ;  /* 0x000000ffff0c7224 */ /* 0x000fe200078e0000 */
[----:B------:R-:W-:Y:S01]  /*1c740*/  MOV R3, 0x3 ;  /* 0x0000000300037802 */ /* 0x000fe20000000f00 */
[----:B------:R-:W-:Y:S01]  /*1c750*/  IMAD.MOV.U32 R5, RZ, RZ, R17 ;  /* 0x000000ffff057224 */ /* 0x000fe200078e0011 */
[----:B------:R-:W-:-:S02]  /*1c760*/  MOV R0, 0x181f ;  /* 0x0000181f00007802 */ /* 0x000fc40000000f00 */
[----:B------:R-:W-:Y:S02]  /*1c770*/  MOV R2, 0x1c790 ;  /* 0x0001c79000027802 */ /* 0x000fe40000000f00 */
[----:B------:R-:W-:Y:S05]  /*1c780*/  CALL.REL.NOINC `($__internal_23_$__cuda_sm70_shflsync_idx_p) ;  /* 0x00000fc000007944 */ /* 0x000fea0003c00000 */
[----:B------:R-:W-:Y:S05]  /*1c790*/  BRA `(.L_x_1179) ;  /* 0xfffea57000007947 */ /* 0x000fea000383ffff */
.L_x_1107:
[----:B------:R-:W-:Y:S01]  /*1c7a0*/  IMAD.MOV.U32 R2, RZ, RZ, R209 ;  /* 0x000000ffff027224 */ /* 0x000fe200078e00d1 */
[----:B------:R-:W-:Y:S02]  /*1c7b0*/  MOV R5, 0x2 ;  /* 0x0000000200057802 */ /* 0x000fe40000000f00 */
[----:B------:R-:W-:Y:S02]  /*1c7c0*/  MOV R3, 0x1c7e0 ;  /* 0x0001c7e000037802 */ /* 0x000fe40000000f00 */
[----:B------:R-:W-:Y:S05]  /*1c7d0*/  CALL.REL.NOINC `($__internal_22_$__cuda_sm70_shflsync_bfly_p) ;  /* 0x00000f2000007944 */ /* 0x000fea0003c00000 */
[----:B------:R-:W-:Y:S01]  /*1c7e0*/  MOV R0, R5 ;  /* 0x0000000500007202 */ /* 0x000fe20000000f00 */
[----:B------:R-:W-:Y:S05]  /*1c7f0*/  BRA `(.L_x_1180) ;  /* 0xffff9ce000007947 */ /* 0x000fea000383ffff */
.L_x_1108:
[----:B------:R-:W-:Y:S01]  /*1c800*/  IMAD.MOV.U32 R2, RZ, RZ, R0 ;  /* 0x000000ffff027224 */ /* 0x000fe200078e0000 */
[----:B------:R-:W-:Y:S02]  /*1c810*/  MOV R5, 0x1 ;  /* 0x0000000100057802 */ /* 0x000fe40000000f00 */
[----:B------:R-:W-:Y:S02]  /*1c820*/  MOV R3, 0x1c840 ;  /* 0x0001c84000037802 */ /* 0x000fe40000000f00 */
[----:B-1----:R-:W-:Y:S05]  /*1c830*/  CALL.REL.NOINC `($__internal_22_$__cuda_sm70_shflsync_bfly_p) ;  /* 0x00000ec000007944 */ /* 0x002fea0003c00000 */
[----:B------:R-:W-:Y:S01]  /*1c840*/  FADD.FTZ R0, R0, R5 ;  /* 0x0000000500007221 */ /* 0x000fe20000010000 */
[----:B------:R-:W-:Y:S02]  /*1c850*/  MOV R2, R208 ;  /* 0x000000d000027202 */ /* 0x000fe40000000f00 */
[----:B------:R-:W-:-:S02]  /*1c860*/  MOV R5, 0x2 ;  /* 0x0000000200057802 */ /* 0x000fc40000000f00 */
[----:B------:R-:W-:Y:S02]  /*1c870*/  MOV R3, 0x1c890 ;  /* 0x0001c89000037802 */ /* 0x000fe40000000f00 */
[----:B------:R-:W-:Y:S05]  /*1c880*/  CALL.REL.NOINC `($__internal_22_$__cuda_sm70_shflsync_bfly_p) ;  /* 0x00000e7000007944 */ /* 0x000fea0003c00000 */
[----:B------:R-:W-:Y:S01]  /*1c890*/  FADD.FTZ R4, R208, R5 ;  /* 0x00000005d0047221 */ /* 0x000fe20000010000 */
[----:B------:R-:W-:Y:S02]  /*1c8a0*/  MOV R5, 0x1 ;  /* 0x0000000100057802 */ /* 0x000fe40000000f00 */
[----:B------:R-:W-:Y:S02]  /*1c8b0*/  MOV R3, 0x1c8e0 ;  /* 0x0001c8e000037802 */ /* 0x000fe40000000f00 */
[----:B------:R-:W-:Y:S02]  /*1c8c0*/  MOV R2, R4 ;  /* 0x0000000400027202 */ /* 0x000fe40000000f00 */
[----:B------:R-:W-:Y:S05]  /*1c8d0*/  CALL.REL.NOINC `($__internal_22_$__cuda_sm70_shflsync_bfly_p) ;  /* 0x00000e2000007944 */ /* 0x000fea0003c00000 */
[----:B------:R-:W-:Y:S01]  /*1c8e0*/  MOV R3, R5 ;  /* 0x0000000500037202 */ /* 0x000fe20000000f00 */
[----:B------:R-:W-:Y:S05]  /*1c8f0*/  BRA `(.L_x_1181) ;  /* 0xffff9c5000007947 */ /* 0x000fea000383ffff */
.L_x_1115:
[----:B--234-:R-:W-:Y:S01]  /*1c900*/  IMAD.MOV.U32 R5, RZ, RZ, R15 ;  /* 0x000000ffff057224 */ /* 0x01cfe200078e000f */
[----:B------:R-:W-:Y:S01]  /*1c910*/  MOV R3, RZ ;  /* 0x000000ff00037202 */ /* 0x000fe20000000f00 */
[----:B------:R-:W-:Y:S01]  /*1c920*/  IMAD.MOV.U32 R0, RZ, RZ, 0x181f ;  /* 0x0000181fff007424 */ /* 0x000fe200078e00ff */
[----:B------:R-:W-:Y:S02]  /*1c930*/  MOV R2, 0x1c950 ;  /* 0x0001c95000027802 */ /* 0x000fe40000000f00 */
[----:B-1----:R-:W-:Y:S05]  /*1c940*/  CALL.REL.NOINC `($__internal_23_$__cuda_sm70_shflsync_idx_p) ;  /* 0x00000e0000007944 */ /* 0x002fea0003c00000 */
[----:B------:R-:W-:Y:S01]  /*1c950*/  MOV R12, R0 ;  /* 0x00000000000c7202 */ /* 0x000fe20000000f00 */
[----:B------:R-:W-:Y:S05]  /*1c960*/  BRA `(.L_x_1182) ;  /* 0xffffb7d000007947 */ /* 0x000fea000383ffff */
.L_x_1116:
[----:B------:R-:W-:Y:S01]  /*1c970*/  IMAD.MOV.U32 R5, RZ, RZ, R16 ;  /* 0x000000ffff057224 */ /* 0x000fe200078e0010 */
[----:B------:R-:W-:Y:S01]  /*1c980*/  MOV R3, RZ ;  /* 0x000000ff00037202 */ /* 0x000fe20000000f00 */
[----:B------:R-:W-:Y:S01]  /*1c990*/  IMAD.MOV.U32 R0, RZ, RZ, 0x181f ;  /* 0x0000181fff007424 */ /* 0x000fe200078e00ff */
[----:B------:R-:W-:-:S02]  /*1c9a0*/  MOV R2, 0x1c9c0 ;  /* 0x0001c9c000027802 */ /* 0x000fc40000000f00 */
[----:B-123--:R-:W-:Y:S05]  /*1c9b0*/  CALL.REL.NOINC `($__internal_23_$__cuda_sm70_shflsync_idx_p) ;  /* 0x00000d9000007944 */ /* 0x00efea0003c00000 */
[----:B------:R-:W-:Y:S05]  /*1c9c0*/  BRA `(.L_x_1183) ;  /* 0xffffb79000007947 */ /* 0x000fea000383ffff */
.L_x_1119:
[----:B------:R-:W-:Y:S01]  /*1c9d0*/  IMAD.MOV.U32 R5, RZ, RZ, R15 ;  /* 0x000000ffff057224 */ /* 0x000fe200078e000f */
[----:B--2---:R-:W-:Y:S01]  /*1c9e0*/  MOV R3, 0x1 ;  /* 0x0000000100037802 */ /* 0x004fe20000000f00 */
[----:B------:R-:W-:Y:S01]  /*1c9f0*/  IMAD.MOV.U32 R0, RZ, RZ, 0x181f ;  /* 0x0000181fff007424 */ /* 0x000fe200078e00ff */
[----:B------:R-:W-:-:S02]  /*1ca00*/  MOV R2, 0x1ca20 ;  /* 0x0001ca2000027802 */ /* 0x000fc40000000f00 */
[----:B-1-34-:R-:W-:Y:S05]  /*1ca10*/  CALL.REL.NOINC `($__internal_23_$__cuda_sm70_shflsync_idx_p) ;  /* 0x00000d3000007944 */ /* 0x01afea0003c00000 */
[----:B------:R-:W-:Y:S01]  /*1ca20*/  IMAD.MOV.U32 R12, RZ, RZ, R0 ;  /* 0x000000ffff0c7224 */ /* 0x000fe200078e0000 */
[----:B------:R-:W-:Y:S01]  /*1ca30*/  MOV R3, 0x1 ;  /* 0x0000000100037802 */ /* 0x000fe20000000f00 */
[----:B------:R-:W-:Y:S01]  /*1ca40*/  IMAD.MOV.U32 R5, RZ, RZ, R16 ;  /* 0x000000ffff057224 */ /* 0x000fe200078e0010 */
[----:B------:R-:W-:-:S02]  /*1ca50*/  MOV R0, 0x181f ;  /* 0x0000181f00007802 */ /* 0x000fc40000000f00 */
[----:B------:R-:W-:Y:S02]  /*1ca60*/  MOV R2, 0x1ca80 ;  /* 0x0001ca8000027802 */ /* 0x000fe40000000f00 */
[----:B------:R-:W-:Y:S05]  /*1ca70*/  CALL.REL.NOINC `($__internal_23_$__cuda_sm70_shflsync_idx_p) ;  /* 0x00000cd000007944 */ /* 0x000fea0003c00000 */
[----:B------:R-:W-:Y:S05]  /*1ca80*/  BRA `(.L_x_1184) ;  /* 0xffffb8b000007947 */ /* 0x000fea000383ffff */
.L_x_1122:
[----:B------:R-:W-:Y:S01]  /*1ca90*/  IMAD.MOV.U32 R5, RZ, RZ, R15 ;  /* 0x000000ffff057224 */ /* 0x000fe200078e000f */
[----:B--2---:R-:W-:Y:S01]  /*1caa0*/  MOV R3, 0x2 ;  /* 0x0000000200037802 */ /* 0x004fe20000000f00 */
[----:B------:R-:W-:Y:S01]  /*1cab0*/  IMAD.MOV.U32 R0, RZ, RZ, 0x181f ;  /* 0x0000181fff007424 */ /* 0x000fe200078e00ff */
[----:B------:R-:W-:Y:S02]  /*1cac0*/  MOV R2, 0x1cae0 ;  /* 0x0001cae000027802 */ /* 0x000fe40000000f00 */
[----:B-1-34-:R-:W-:Y:S05]  /*1cad0*/  CALL.REL.NOINC `($__internal_23_$__cuda_sm70_shflsync_idx_p) ;  /* 0x00000c7000007944 */ /* 0x01afea0003c00000 */
[----:B------:R-:W-:Y:S01]  /*1cae0*/  MOV R12, R0 ;  /* 0x00000000000c7202 */ /* 0x000fe20000000f00 */
[----:B------:R-:W-:Y:S05]  /*1caf0*/  BRA `(.L_x_1185) ;  /* 0xffffb9b000007947 */ /* 0x000fea000383ffff */
.L_x_1123:
[----:B------:R-:W-:Y:S01]  /*1cb00*/  IMAD.MOV.U32 R5, RZ, RZ, R16 ;  /* 0x000000ffff057224 */ /* 0x000fe200078e0010 */
[----:B--2---:R-:W-:Y:S01]  /*1cb10*/  MOV R3, 0x2 ;  /* 0x0000000200037802 */ /* 0x004fe20000000f00 */
[----:B------:R-:W-:Y:S01]  /*1cb20*/  IMAD.MOV.U32 R0, RZ, RZ, 0x181f ;  /* 0x0000181fff007424 */ /* 0x000fe200078e00ff */
[----:B------:R-:W-:Y:S02]  /*1cb30*/  MOV R2, 0x1cb50 ;  /* 0x0001cb5000027802 */ /* 0x000fe40000000f00 */
[----:B-1-34-:R-:W-:Y:S05]  /*1cb40*/  CALL.REL.NOINC `($__internal_23_$__cuda_sm70_shflsync_idx_p) ;  /* 0x00000c0000007944 */ /* 0x01afea0003c00000 */
[----:B------:R-:W-:Y:S05]  /*1cb50*/  BRA `(.L_x_1186) ;  /* 0xffffb97000007947 */ /* 0x000fea000383ffff */
.L_x_1126:
[----:B------:R-:W-:Y:S01]  /*1cb60*/  IMAD.MOV.U32 R5, RZ, RZ, R15 ;  /* 0x000000ffff057224 */ /* 0x000fe200078e000f */
[----:B---3--:R-:W-:Y:S01]  /*1cb70*/  MOV R3, 0x3 ;  /* 0x0000000300037802 */ /* 0x008fe20000000f00 */
[----:B----4-:R-:W-:Y:S01]  /*1cb80*/  IMAD.MOV.U32 R0, RZ, RZ, 0x181f ;  /* 0x0000181fff007424 */ /* 0x010fe200078e00ff */
[----:B------:R-:W-:-:S02]  /*1cb90*/  MOV R2, 0x1cbb0 ;  /* 0x0001cbb000027802 */ /* 0x000fc40000000f00 */
[----:B-12---:R-:W-:Y:S05]  /*1cba0*/  CALL.REL.NOINC `($__internal_23_$__cuda_sm70_shflsync_idx_p) ;  /* 0x00000ba000007944 */ /* 0x006fea0003c00000 */
[----:B------:R-:W-:Y:S01]  /*1cbb0*/  IMAD.MOV.U32 R10, RZ, RZ, R0 ;  /* 0x000000ffff0a7224 */ /* 0x000fe200078e0000 */
[----:B------:R-:W-:Y:S01]  /*1cbc0*/  MOV R3, 0x3 ;  /* 0x0000000300037802 */ /* 0x000fe20000000f00 */
[----:B------:R-:W-:Y:S01]  /*1cbd0*/  IMAD.MOV.U32 R5, RZ, RZ, R16 ;  /* 0x000000ffff057224 */ /* 0x000fe200078e0010 */
[----:B------:R-:W-:-:S02]  /*1cbe0*/  MOV R0, 0x181f ;  /* 0x0000181f00007802 */ /* 0x000fc40000000f00 */
[----:B------:R-:W-:Y:S02]  /*1cbf0*/  MOV R2, 0x1cc10 ;  /* 0x0001cc1000027802 */ /* 0x000fe40000000f00 */
[----:B------:R-:W-:Y:S05]  /*1cc00*/  CALL.REL.NOINC `($__internal_23_$__cuda_sm70_shflsync_idx_p) ;  /* 0x00000b4000007944 */ /* 0x000fea0003c00000 */
[----:B------:R-:W-:Y:S05]  /*1cc10*/  BRA `(.L_x_1187) ;  /* 0xffffba3000007947 */ /* 0x000fea000383ffff */
.L_x_1128:
[----:B------:R-:W-:Y:S01]  /*1cc20*/  IMAD.MOV.U32 R5, RZ, RZ, R16 ;  /* 0x000000ffff057224 */ /* 0x000fe200078e0010 */
[----:B------:R-:W-:Y:S01]  /*1cc30*/  MOV R3, RZ ;  /* 0x000000ff00037202 */ /* 0x000fe20000000f00 */
[----:B------:R-:W-:Y:S01]  /*1cc40*/  IMAD.MOV.U32 R0, RZ, RZ, 0x1c1f ;  /* 0x00001c1fff007424 */ /* 0x000fe200078e00ff */
[----:B------:R-:W-:Y:S02]  /*1cc50*/  MOV R2, 0x1cc70 ;  /* 0x0001cc7000027802 */ /* 0x000fe40000000f00 */
[----:B------:R-:W-:Y:S05]  /*1cc60*/  CALL.REL.NOINC `($__internal_23_$__cuda_sm70_shflsync_idx_p) ;  /* 0x00000ae000007944 */ /* 0x000fea0003c00000 */
[----:B------:R-:W-:Y:S01]  /*1cc70*/  MOV R4, R0 ;  /* 0x0000000000047202 */ /* 0x000fe20000000f00 */
[----:B------:R-:W-:Y:S05]  /*1cc80*/  BRA `(.L_x_1188) ;  /* 0xffffbd2000007947 */ /* 0x000fea000383ffff */
.L_x_1129:
[----:B------:R-:W-:Y:S01]  /*1cc90*/  IMAD.MOV.U32 R5, RZ, RZ, R17 ;  /* 0x000000ffff057224 */ /* 0x000fe200078e0011 */
[----:B------:R-:W-:Y:S01]  /*1cca0*/  MOV R3, RZ ;  /* 0x000000ff00037202 */ /* 0x000fe20000000f00 */
[----:B------:R-:W-:Y:S01]  /*1ccb0*/  IMAD.MOV.U32 R0, RZ, RZ, 0x1c1f ;  /* 0x00001c1fff007424 */ /* 0x000fe200078e00ff */
[----:B------:R-:W-:Y:S02]  /*1ccc0*/  MOV R2, 0x1cce0 ;  /* 0x0001cce000027802 */ /* 0x000fe40000000f00 */
[----:B-12---:R-:W-:Y:S05]  /*1ccd0*/  CALL.REL.NOINC `($__internal_23_$__cuda_sm70_shflsync_idx_p) ;  /* 0x00000a7000007944 */ /* 0x006fea0003c00000 */
[----:B------:R-:W-:Y:S05]  /*1cce0*/  BRA `(.L_x_1189) ;  /* 0xffffbce000007947 */ /* 0x000fea000383ffff */
.L_x_1132:
[----:B------:R-:W-:Y:S01]  /*1ccf0*/  IMAD.MOV.U32 R5, RZ, RZ, R16 ;  /* 0x000000ffff057224 */ /* 0x000fe200078e0010 */
[----:B------:R-:W-:Y:S01]  /*1cd00*/  MOV R3, 0x1 ;  /* 0x0000000100037802 */ /* 0x000fe20000000f00 */
[----:B----4-:R-:W-:Y:S01]  /*1cd10*/  IMAD.MOV.U32 R0, RZ, RZ, 0x1c1f ;  /* 0x00001c1fff007424 */ /* 0x010fe200078e00ff */
[----:B------:R-:W-:-:S02]  /*1cd20*/  MOV R2, 0x1cd40 ;  /* 0x0001cd4000027802 */ /* 0x000fc40000000f00 */
[----:B-123--:R-:W-:Y:S05]  /*1cd30*/  CALL.REL.NOINC `($__internal_23_$__cuda_sm70_shflsync_idx_p) ;  /* 0x00000a1000007944 */ /* 0x00efea0003c00000 */
[----:B------:R-:W-:Y:S01]  /*1cd40*/  IMAD.MOV.U32 R4, RZ, RZ, R0 ;  /* 0x000000ffff047224 */ /* 0x000fe200078e0000 */
[----:B------:R-:W-:Y:S01]  /*1cd50*/  MOV R3, 0x1 ;  /* 0x0000000100037802 */ /* 0x000fe20000000f00 */
[----:B------:R-:W-:Y:S01]  /*1cd60*/  IMAD.MOV.U32 R5, RZ, RZ, R17 ;  /* 0x000000ffff057224 */ /* 0x000fe200078e0011 */
[----:B------:R-:W-:-:S02]  /*1cd70*/  MOV R0, 0x1c1f ;  /* 0x00001c1f00007802 */ /* 0x000fc40000000f00 */
[----:B------:R-:W-:Y:S02]  /*1cd80*/  MOV R2, 0x1cda0 ;  /* 0x0001cda000027802 */ /* 0x000fe40000000f00 */
[----:B------:R-:W-:Y:S05]  /*1cd90*/  CALL.REL.NOINC `($__internal_23_$__cuda_sm70_shflsync_idx_p) ;  /* 0x000009b000007944 */ /* 0x000fea0003c00000 */
[----:B------:R-:W-:Y:S05]  /*1cda0*/  BRA `(.L_x_1190) ;  /* 0xffffc8c000007947 */ /* 0x000fea000383ffff */
.L_x_1136:
[----:B------:R-:W-:Y:S01]  /*1cdb0*/  IMAD.MOV.U32 R5, RZ, RZ, R13 ;  /* 0x000000ffff057224 */ /* 0x000fe200078e000d */
[----:B------:R-:W-:Y:S01]  /*1cdc0*/  MOV R3, RZ ;  /* 0x000000ff00037202 */ /* 0x000fe20000000f00 */
[----:B------:R-:W-:Y:S01]  /*1cdd0*/  IMAD.MOV.U32 R0, RZ, RZ, 0x181f ;  /* 0x0000181fff007424 */ /* 0x000fe200078e00ff */
[----:B------:R-:W-:Y:S02]  /*1cde0*/  MOV R2, 0x1ce00 ;  /* 0x0001ce0000027802 */ /* 0x000fe40000000f00 */
[----:B------:R-:W-:Y:S05]  /*1cdf0*/  CALL.REL.NOINC `($__internal_23_$__cuda_sm70_shflsync_idx_p) ;  /* 0x0000095000007944 */ /* 0x000fea0003c00000 */
[----:B------:R-:W-:Y:S01]  /*1ce00*/  MOV R12, R0 ;  /* 0x00000000000c7202 */ /* 0x000fe20000000f00 */
[----:B------:R-:W-:Y:S05]  /*1ce10*/  BRA `(.L_x_1191) ;  /* 0xffffdc3000007947 */ /* 0x000fea000383ffff */
.L_x_1137:
[----:B------:R-:W-:Y:S01]  /*1ce20*/  IMAD.MOV.U32 R5, RZ, RZ, R16 ;  /* 0x000000ffff057224 */ /* 0x000fe200078e0010 */
[----:B------:R-:W-:Y:S01]  /*1ce30*/  MOV R3, RZ ;  /* 0x000000ff00037202 */ /* 0x000fe20000000f00 */
[----:B------:R-:W-:Y:S01]  /*1ce40*/  IMAD.MOV.U32 R0, RZ, RZ, 0x181f ;  /* 0x0000181fff007424 */ /* 0x000fe200078e00ff */
[----:B------:R-:W-:Y:S02]  /*1ce50*/  MOV R2, 0x1ce70 ;  /* 0x0001ce7000027802 */ /* 0x000fe40000000f00 */
[----:B-12---:R-:W-:Y:S05]  /*1ce60*/  CALL.REL.NOINC `($__internal_23_$__cuda_sm70_shflsync_idx_p) ;  /* 0x000008e000007944 */ /* 0x006fea0003c00000 */
[----:B------:R-:W-:Y:S05]  /*1ce70*/  BRA `(.L_x_1192) ;  /* 0xffffdbf000007947 */ /* 0x000fea000383ffff */
.L_x_1140:
[----:B------:R-:W-:Y:S01]  /*1ce80*/  IMAD.MOV.U32 R5, RZ, RZ, R13 ;  /* 0x000000ffff057224 */ /* 0x000fe200078e000d */
[----:B--2---:R-:W-:Y:S01]  /*1ce90*/  MOV R3, 0x1 ;  /* 0x0000000100037802 */ /* 0x004fe20000000f00 */
[----:B----4-:R-:W-:Y:S01]  /*1cea0*/  IMAD.MOV.U32 R0, RZ, RZ, 0x181f ;  /* 0x0000181fff007424 */ /* 0x010fe200078e00ff */
[----:B------:R-:W-:-:S02]  /*1ceb0*/  MOV R2, 0x1ced0 ;  /* 0x0001ced000027802 */ /* 0x000fc40000000f00 */
[----:B-1-3--:R-:W-:Y:S05]  /*1cec0*/  CALL.REL.NOINC `($__internal_23_$__cuda_sm70_shflsync_idx_p) ;  /* 0x0000088000007944 */ /* 0x00afea0003c00000 */
[----:B------:R-:W-:Y:S01]  /*1ced0*/  IMAD.MOV.U32 R12, RZ, RZ, R0 ;  /* 0x000000ffff0c7224 */ /* 0x000fe200078e0000 */
[----:B------:R-:W-:Y:S01]  /*1cee0*/  MOV R3, 0x1 ;  /* 0x0000000100037802 */ /* 0x000fe20000000f00 */
[----:B------:R-:W-:Y:S01]  /*1cef0*/  IMAD.MOV.U32 R5, RZ, RZ, R16 ;  /* 0x000000ffff057224 */ /* 0x000fe200078e0010 */
[----:B------:R-:W-:-:S02]  /*1cf00*/  MOV R0, 0x181f ;  /* 0x0000181f00007802 */ /* 0x000fc40000000f00 */
[----:B------:R-:W-:Y:S02]  /*1cf10*/  MOV R2, 0x1cf30 ;  /* 0x0001cf3000027802 */ /* 0x000fe40000000f00 */
[----:B------:R-:W-:Y:S05]  /*1cf20*/  CALL.REL.NOINC `($__internal_23_$__cuda_sm70_shflsync_idx_p) ;  /* 0x0000082000007944 */ /* 0x000fea0003c00000 */
[----:B------:R-:W-:Y:S05]  /*1cf30*/  BRA `(.L_x_1193) ;  /* 0xffffdd2000007947 */ /* 0x000fea000383ffff */
.L_x_1143:
[----:B------:R-:W-:Y:S01]  /*1cf40*/  IMAD.MOV.U32 R5, RZ, RZ, R13 ;  /* 0x000000ffff057224 */ /* 0x000fe200078e000d */
[----:B-1----:R-:W-:Y:S01]  /*1cf50*/  MOV R3, 0x2 ;  /* 0x0000000200037802 */ /* 0x002fe20000000f00 */
[----:B----4-:R-:W-:Y:S01]  /*1cf60*/  IMAD.MOV.U32 R0, RZ, RZ, 0x181f ;  /* 0x0000181fff007424 */ /* 0x010fe200078e00ff */
[----:B------:R-:W-:Y:S02]  /*1cf70*/  MOV R2, 0x1cf90 ;  /* 0x0001cf9000027802 */ /* 0x000fe40000000f00 */
[----:B--23--:R-:W-:Y:S05]  /*1cf80*/  CALL.REL.NOINC `($__internal_23_$__cuda_sm70_shflsync_idx_p) ;  /* 0x000007c000007944 */ /* 0x00cfea0003c00000 */
[----:B------:R-:W-:Y:S01]  /*1cf90*/  MOV R12, R0 ;  /* 0x00000000000c7202 */ /* 0x000fe20000000f00 */
[----:B------:R-:W-:Y:S05]  /*1cfa0*/  BRA `(.L_x_1194) ;  /* 0xffffde2000007947 */ /* 0x000fea000383ffff */
.L_x_1144:
[----:B------:R-:W-:Y:S01]  /*1cfb0*/  IMAD.MOV.U32 R5, RZ, RZ, R16 ;  /* 0x000000ffff057224 */ /* 0x000fe200078e0010 */
[----:B------:R-:W-:Y:S01]  /*1cfc0*/  MOV R3, 0x2 ;  /* 0x0000000200037802 */ /* 0x000fe20000000f00 */
[----:B----4-:R-:W-:Y:S01]  /*1cfd0*/  IMAD.MOV.U32 R0, RZ, RZ, 0x181f ;  /* 0x0000181fff007424 */ /* 0x010fe200078e00ff */
[----:B------:R-:W-:Y:S02]  /*1cfe0*/  MOV R2, 0x1d000 ;  /* 0x0001d00000027802 */ /* 0x000fe40000000f00 */
[----:B-123--:R-:W-:Y:S05]  /*1cff0*/  CALL.REL.NOINC `($__internal_23_$__cuda_sm70_shflsync_idx_p) ;  /* 0x0000075000007944 */ /* 0x00efea0003c00000 */
[----:B------:R-:W-:Y:S05]  /*1d000*/  BRA `(.L_x_1195) ;  /* 0xffffdde000007947 */ /* 0x000fea000383ffff */
.L_x_1147:
[----:B------:R-:W-:Y:S01]  /*1d010*/  IMAD.MOV.U32 R5, RZ, RZ, R13 ;  /* 0x000000ffff057224 */ /* 0x000fe200078e000d */
[----:B-1----:R-:W-:Y:S01]  /*1d020*/  MOV R3, 0x3 ;  /* 0x0000000300037802 */ /* 0x002fe20000000f00 */
[----:B------:R-:W-:Y:S01]  /*1d030*/  IMAD.MOV.U32 R0, RZ, RZ, 0x181f ;  /* 0x0000181fff007424 */ /* 0x000fe200078e00ff */
[----:B------:R-:W-:-:S02]  /*1d040*/  MOV R2, 0x1d060 ;  /* 0x0001d06000027802 */ /* 0x000fc40000000f00 */
[----:B--234-:R-:W-:Y:S05]  /*1d050*/  CALL.REL.NOINC `($__internal_23_$__cuda_sm70_shflsync_idx_p) ;  /* 0x000006f000007944 */ /* 0x01cfea0003c00000 */
[----:B------:R-:W-:Y:S01]  /*1d060*/  IMAD.MOV.U32 R12, RZ, RZ, R0 ;  /* 0x000000ffff0c7224 */ /* 0x000fe200078e0000 */
[----:B------:R-:W-:Y:S01]  /*1d070*/  MOV R3, 0x3 ;  /* 0x0000000300037802 */ /* 0x000fe20000000f00 */
[----:B------:R-:W-:Y:S01]  /*1d080*/  IMAD.MOV.U32 R5, RZ, RZ, R16 ;  /* 0x000000ffff057224 */ /* 0x000fe200078e0010 */
[----:B------:R-:W-:-:S02]  /*1d090*/  MOV R0, 0x181f ;  /* 0x0000181f00007802 */ /* 0x000fc40000000f00 */
[----:B------:R-:W-:Y:S02]  /*1d0a0*/  MOV R2, 0x1d0c0 ;  /* 0x0001d0c000027802 */ /* 0x000fe40000000f00 */
[----:B------:R-:W-:Y:S05]  /*1d0b0*/  CALL.REL.NOINC `($__internal_23_$__cuda_sm70_shflsync_idx_p) ;  /* 0x0000069000007944 */ /* 0x000fea0003c00000 */
[----:B------:R-:W-:Y:S05]  /*1d0c0*/  BRA `(.L_x_1196) ;  /* 0xffffdea000007947 */ /* 0x000fea000383ffff */
.L_x_1149:
[----:B--2---:R-:W-:Y:S01]  /*1d0d0*/  IMAD.MOV.U32 R5, RZ, RZ, R21 ;  /* 0x000000ffff057224 */ /* 0x004fe200078e0015 */
[----:B------:R-:W-:Y:S01]  /*1d0e0*/  MOV R3, RZ ;  /* 0x000000ff00037202 */ /* 0x000fe20000000f00 */
[----:B------:R-:W-:Y:S01]  /*1d0f0*/  IMAD.MOV.U32 R0, RZ, RZ, 0x1f ;  /* 0x0000001fff007424 */ /* 0x000fe200078e00ff */
[----:B------:R-:W-:Y:S02]  /*1d100*/  MOV R2, 0x1d120 ;  /* 0x0001d12000027802 */ /* 0x000fe40000000f00 */
[----:B-1-3--:R-:W-:Y:S05]  /*1d110*/  CALL.REL.NOINC `($__internal_23_$__cuda_sm70_shflsync_idx_p) ;  /* 0x0000063000007944 */ /* 0x00afea0003c00000 */
[----:B------:R-:W-:Y:S01]  /*1d120*/  MOV R9, R0 ;  /* 0x0000000000097202 */ /* 0x000fe20000000f00 */
[----:B------:R-:W-:Y:S05]  /*1d130*/  BRA `(.L_x_1197) ;  /* 0xffffe04000007947 */ /* 0x000fea000383ffff */
.L_x_1150:
[----:B--2---:R-:W-:Y:S01]  /*1d140*/  IMAD.MOV.U32 R5, RZ, RZ, R21 ;  /* 0x000000ffff057224 */ /* 0x004fe200078e0015 */
[----:B------:R-:W-:Y:S01]  /*1d150*/  MOV R3, 0x1 ;  /* 0x0000000100037802 */ /* 0x000fe20000000f00 */
[----:B------:R-:W-:Y:S01]  /*1d160*/  IMAD.MOV.U32 R0, RZ, RZ, 0x1f ;  /* 0x0000001fff007424 */ /* 0x000fe200078e00ff */
[----:B------:R-:W-:Y:S02]  /*1d170*/  MOV R2, 0x1d190 ;  /* 0x0001d19000027802 */ /* 0x000fe40000000f00 */
[----:B-1-34-:R-:W-:Y:S05]  /*1d180*/  CALL.REL.NOINC `($__internal_23_$__cuda_sm70_shflsync_idx_p) ;  /* 0x000005c000007944 */ /* 0x01afea0003c00000 */
[----:B------:R-:W-:Y:S01]  /*1d190*/  MOV R8, R0 ;  /* 0x0000000000087202 */ /* 0x000fe20000000f00 */
[----:B------:R-:W-:Y:S05]  /*1d1a0*/  BRA `(.L_x_1198) ;  /* 0xffffdff000007947 */ /* 0x000fea000383ffff */
.L_x_1151:
[----:B------:R-:W-:Y:S02]  /*1d1b0*/  MOV R2, 0x1 ;  /* 0x0000000100027802 */ /* 0x000fe40000000f00 */
[----:B------:R-:W-:-:S02]  /*1d1c0*/  MOV R3, 0x1d1e0 ;  /* 0x0001d1e000037802 */ /* 0x000fc40000000f00 */
[----:B---34-:R-:W-:Y:S05]  /*1d1d0*/  CALL.REL.NOINC `($__internal_24_$__cuda_sm70_shflsync_up_p) ;  /* 0x000005c000007944 */ /* 0x018fea0003c00000 */
[----:B------:R-:W-:Y:S05]  /*1d1e0*/  BRA `(.L_x_1199) ;  /* 0xffffe0d000007947 */ /* 0x000fea000383ffff */
.L_x_1152:
[----:B------:R-:W-:Y:S02]  /*1d1f0*/  MOV R2, 0x2 ;  /* 0x0000000200027802 */ /* 0x000fe40000000f00 */
[----:B------:R-:W-:-:S02]  /*1d200*/  MOV R3, 0x1d220 ;  /* 0x0001d22000037802 */ /* 0x000fc40000000f00 */
[----:B---34-:R-:W-:Y:S05]  /*1d210*/  CALL.REL.NOINC `($__internal_24_$__cuda_sm70_shflsync_up_p) ;  /* 0x0000058000007944 */ /* 0x018fea0003c00000 */
[----:B------:R-:W-:Y:S01]  /*1d220*/  SEL R3, R4, RZ, P1 ;  /* 0x000000ff04037207 */ /* 0x000fe20000800000 */
[----:B------:R-:W-:-:S04]  /*1d230*/  IMAD.MOV.U32 R2, RZ, RZ, 0x4 ;  /* 0x00000004ff027424 */ /* 0x000fc800078e00ff */
[----:B------:R-:W-:Y:S01]  /*1d240*/  IMAD.IADD R0, R0, 0x1, R3 ;  /* 0x0000000100007824 */ /* 0x000fe200078e0203 */
[----:B------:R-:W-:Y:S02]  /*1d250*/  MOV R3, 0x1d270 ;  /* 0x0001d27000037802 */ /* 0x000fe40000000f00 */
        /* <DEDUP_REMOVED lines=19> */
.L_x_1156:
[----:B------:R-:W-:Y:S02]  /*1d390*/  MOV R2, 0x1 ;  /* 0x0000000100027802 */ /* 0x000fe40000000f00 */
[----:B------:R-:W-:Y:S02]  /*1d3a0*/  MOV R3, 0x1d3c0 ;  /* 0x0001d3c000037802 */ /* 0x000fe40000000f00 */
[----:B----4-:R-:W-:Y:S05]  /*1d3b0*/  CALL.REL.NOINC `($__internal_24_$__cuda_sm70_shflsync_up_p) ;  /* 0x000003e000007944 */ /* 0x010fea0003c00000 */
[----:B------:R-:W-:Y:S01]  /*1d3c0*/  MOV R2, R4 ;  /* 0x0000000400027202 */ /* 0x000fe20000000f00 */
[----:B------:R-:W-:Y:S05]  /*1d3d0*/  BRA `(.L_x_1201) ;  /* 0xffffe13000007947 */ /* 0x000fea000383ffff */
.L_x_1157:
[----:B------:R-:W-:Y:S02]  /*1d3e0*/  MOV R2, 0x2 ;  /* 0x0000000200027802 */ /* 0x000fe40000000f00 */
[----:B------:R-:W-:Y:S02]  /*1d3f0*/  MOV R3, 0x1d410 ;  /* 0x0001d41000037802 */ /* 0x000fe40000000f00 */
[----:B----4-:R-:W-:Y:S05]  /*1d400*/  CALL.REL.NOINC `($__internal_24_$__cuda_sm70_shflsync_up_p) ;  /* 0x0000039000007944 */ /* 0x010fea0003c00000 */
        /* <DEDUP_REMOVED lines=23> */
.L_x_1159:
[----:B------:R-:W-:Y:S02]  /*1d580*/  SEL R0, RZ, 0x1, P0 ;  /* 0x00000001ff007807 */ /* 0x000fe40000000000 */
[----:B------:R-:W-:Y:S02]  /*1d590*/  MOV R2, 0x1d5b0 ;  /* 0x0001d5b000027802 */ /* 0x000fe40000000f00 */
[----:B-1--4-:R-:W-:Y:S05]  /*1d5a0*/  CALL.REL.NOINC `($__internal_25_$__cuda_sm70_votesync_ballot) ;  /* 0x0000026000007944 */ /* 0x012fea0003c00000 */
[----:B------:R-:W-:Y:S01]  /*1d5b0*/  MOV R10, R0 ;  /* 0x00000000000a7202 */ /* 0x000fe20000000f00 */
[----:B------:R-:W-:Y:S05]  /*1d5c0*/  BRA `(.L_x_1203) ;  /* 0xffffe0d000007947 */ /* 0x000fea000383ffff */
.L_x_1160:
[----:B------:R-:W-:Y:S01]  /*1d5d0*/  IMAD.MOV.U32 R5, RZ, RZ, R6 ;  /* 0x000000ffff057224 */ /* 0x000fe200078e0006 */
[----:B------:R-:W-:Y:S01]  /*1d5e0*/  MOV R3, R8 ;  /* 0x0000000800037202 */ /* 0x000fe20000000f00 */
[----:B------:R-:W-:Y:S01]  /*1d5f0*/  IMAD.MOV.U32 R0, RZ, RZ, 0x1f ;  /* 0x0000001fff007424 */ /* 0x000fe200078e00ff */
[----:B------:R-:W-:Y:S02]  /*1d600*/  MOV R2, 0x1d620 ;  /* 0x0001d62000027802 */ /* 0x000fe40000000f00 */
[----:B-1--4-:R-:W-:Y:S05]  /*1d610*/  CALL.REL.NOINC `($__internal_23_$__cuda_sm70_shflsync_idx_p) ;  /* 0x0000013000007944 */ /* 0x012fea0003c00000 */
[----:B------:R-:W-:Y:S01]  /*1d620*/  IMAD.MOV.U32 R11, RZ, RZ, R0 ;  /* 0x000000ffff0b7224 */ /* 0x000fe200078e0000 */
[----:B------:R-:W-:Y:S01]  /*1d630*/  MOV R3, R8 ;  /* 0x0000000800037202 */ /* 0x000fe20000000f00 */
[----:B------:R-:W-:Y:S01]  /*1d640*/  IMAD.MOV.U32 R5, RZ, RZ, R7 ;  /* 0x000000ffff057224 */ /* 0x000fe200078e0007 */
[----:B------:R-:W-:Y:S02]  /*1d650*/  MOV R0, 0x1f ;  /* 0x0000001f00007802 */ /* 0x000fe40000000f00 */
[----:B------:R-:W-:-:S02]  /*1d660*/  MOV R2, 0x1d680 ;  /* 0x0001d68000027802 */ /* 0x000fc40000000f00 */
[----:B------:R-:W-:Y:S05]  /*1d670*/  CALL.REL.NOINC `($__internal_23_$__cuda_sm70_shflsync_idx_p) ;  /* 0x000000d000007944 */ /* 0x000fea0003c00000 */
[----:B------:R-:W-:Y:S01]  /*1d680*/  MOV R7, R0 ;  /* 0x0000000000077202 */ /* 0x000fe20000000f00 */
[----:B------:R-:W-:Y:S05]  /*1d690*/  BRA `(.L_x_1204) ;  /* 0xffffe05000007947 */ /* 0x000fea000383ffff */
.L_x_1163:
[----:B------:R-:W-:Y:S01]  /*1d6a0*/  IMAD.MOV.U32 R5, RZ, RZ, R4 ;  /* 0x000000ffff057224 */ /* 0x000fe200078e0004 */
[----:B------:R-:W-:-:S02]  /*1d6b0*/  MOV R0, 0x1f ;  /* 0x0000001f00007802 */ /* 0x000fc40000000f00 */
[----:B------:R-:W-:Y:S02]  /*1d6c0*/  MOV R2, 0x1d6e0 ;  /* 0x0001d6e000027802 */ /* 0x000fe40000000f00 */
[----:B-1234-:R-:W-:Y:S05]  /*1d6d0*/  CALL.REL.NOINC `($__internal_23_$__cuda_sm70_shflsync_idx_p) ;  /* 0x0000007000007944 */ /* 0x01efea0003c00000 */
[----:B------:R-:W-:Y:S01]  /*1d6e0*/  MOV R13, R0 ;  /* 0x00000000000d7202 */ /* 0x000fe20000000f00 */
[----:B------:R-:W-:Y:S05]  /*1d6f0*/  BRA `(.L_x_1162) ;  /* 0xffffe05000007947 */ /* 0x000fea000383ffff */
        .weak           $__internal_22_$__cuda_sm70_shflsync_bfly_p
        .type           $__internal_22_$__cuda_sm70_shflsync_bfly_p,@function
        .size           $__internal_22_$__cuda_sm70_shflsync_bfly_p,($__internal_23_$__cuda_sm70_shflsync_idx_p - $__internal_22_$__cuda_sm70_shflsync_bfly_p)
$__internal_22_$__cuda_sm70_shflsync_bfly_p:
[----:B------:R-:W-:Y:S04]  /*1d700*/  WARPSYNC R6 ;  /* 0x0000000600007348 */ /* 0x000fe80003800000 */
[----:B------:R1:W2:Y:S02]  /*1d710*/  SHFL.BFLY PT, R5, R2, R5, R7 ;  /* 0x0c00000502057389 */ /* 0x0002a400000e0007 */
[----:B-1----:R-:W-:Y:S02]  /*1d720*/  MOV R2, R3 ;  /* 0x0000000300027202 */ /* 0x002fe40000000f00 */
[----:B------:R-:W-:-:S04]  /*1d730*/  MOV R3, 0x0 ;  /* 0x0000000000037802 */ /* 0x000fc80000000f00 */
[----:B--2---:R-:W-:Y:S05]  /*1d740*/  RET.REL.NODEC R2 `(_ZN7cutlass13device_kernelIN5flash19enable_sm80_to_sm89INS1_16FlashAttnFwdSm80INS1_25CollectiveMainloopFwdSm80ILi8ELi1ELb0EN4cute5tupleIJNS5_1CILi128EEENS7_ILi32EEENS7_ILi256EEEEEELi256ENS_10bfloat16_tEfNS_4arch4Sm80ELb1ELb0ELb1ELb1ELb0ELb1ELb1ELb1EEENS1_21CollectiveEpilogueFwdINS6_IJS8_SA_S9_EEENS6_IJNS7_ILi1EEESI_SI_EEESC_SE_Li256ELb1ELb1ELb1ELb0EEENS1_36VarlenDynamicPersistentTileSchedulerILi128ELi32ELi256ELi256ELb1ELb1ELb0ELb1ELb1ELb1EEEEEEEEEvNT_6ParamsE) ;  /* 0xfffe28b002007950 */ /* 0x004fea0003c3ffff */
        .weak           $__internal_23_$__cuda_sm70_shflsync_idx_p
        .type           $__internal_23_$__cuda_sm70_shflsync_idx_p,@function
        .size           $__internal_23_$__cuda_sm70_shflsync_idx_p,($__internal_24_$__cuda_sm70_shflsync_up_p - $__internal_23_$__cuda_sm70_shflsync_idx_p)
$__internal_23_$__cuda_sm70_shflsync_idx_p:
[----:B------:R-:W-:-:S04]  /*1d750*/  MOV R119, 0xffffffff ;  /* 0xffffffff00777802 */ /* 0x000fc80000000f00 */
[----:B------:R-:W-:Y:S04]  /*1d760*/  WARPSYNC R119 ;  /* 0x0000007700007348 */ /* 0x000fe80003800000 */
[----:B------:R1:W2:Y:S02]  /*1d770*/  SHFL.IDX PT, R0, R5, R3, R0 ;  /* 0x0000000305007389 */ /* 0x0002a400000e0000 */
[----:B-1----:R-:W-:-:S04]  /*1d780*/  MOV R3, 0x0 ;  /* 0x0000000000037802 */ /* 0x002fc80000000f00 */
[----:B--2---:R-:W-:Y:S05]  /*1d790*/  RET.REL.NODEC R2 `(_ZN7cutlass13device_kernelIN5flash19enable_sm80_to_sm89INS1_16FlashAttnFwdSm80INS1_25CollectiveMainloopFwdSm80ILi8ELi1ELb0EN4cute5tupleIJNS5_1CILi128EEENS7_ILi32EEENS7_ILi256EEEEEELi256ENS_10bfloat16_tEfNS_4arch4Sm80ELb1ELb0ELb1ELb1ELb0ELb1ELb1ELb1EEENS1_21CollectiveEpilogueFwdINS6_IJS8_SA_S9_EEENS6_IJNS7_ILi1EEESI_SI_EEESC_SE_Li256ELb1ELb1ELb1ELb0EEENS1_36VarlenDynamicPersistentTileSchedulerILi128ELi32ELi256ELi256ELb1ELb1ELb0ELb1ELb1ELb1EEEEEEEEEvNT_6ParamsE) ;  /* 0xfffe286002007950 */ /* 0x004fea0003c3ffff */
        .weak           $__internal_24_$__cuda_sm70_shflsync_up_p
        .type           $__internal_24_$__cuda_sm70_shflsync_up_p,@function
        .size           $__internal_24_$__cuda_sm70_shflsync_up_p,($__internal_25_$__cuda_sm70_votesync_ballot - $__internal_24_$__cuda_sm70_shflsync_up_p)
$__internal_24_$__cuda_sm70_shflsync_up_p:
[----:B------:R-:W-:Y:S02]  /*1d7a0*/  IMAD.MOV.U32 R4, RZ, RZ, RZ ;  /* 0x000000ffff047224 */ /* 0x000fe400078e00ff */
[----:B------:R-:W-:-:S04]  /*1d7b0*/  IMAD.MOV.U32 R10, RZ, RZ, -0x1 ;  /* 0xffffffffff0a7424 */ /* 0x000fc800078e00ff */
[----:B------:R-:W-:Y:S04]  /*1d7c0*/  WARPSYNC R10 ;  /* 0x0000000a00007348 */ /* 0x000fe80003800000 */
[----:B------:R1:W2:Y:S02]  /*1d7d0*/  SHFL.UP PT, R4, R0, R2, R4 ;  /* 0x0400000200047389 */ /* 0x0002a400000e0004 */
[----:B-1----:R-:W-:Y:S02]  /*1d7e0*/  MOV R2, R3 ;  /* 0x0000000300027202 */ /* 0x002fe40000000f00 */
[----:B------:R-:W-:-:S04]  /*1d7f0*/  MOV R3, 0x0 ;  /* 0x0000000000037802 */ /* 0x000fc80000000f00 */
[----:B--2---:R-:W-:Y:S05]  /*1d800*/  RET.REL.NODEC R2 `(_ZN7cutlass13device_kernelIN5flash19enable_sm80_to_sm89INS1_16FlashAttnFwdSm80INS1_25CollectiveMainloopFwdSm80ILi8ELi1ELb0EN4cute5tupleIJNS5_1CILi128EEENS7_ILi32EEENS7_ILi256EEEEEELi256ENS_10bfloat16_tEfNS_4arch4Sm80ELb1ELb0ELb1ELb1ELb0ELb1ELb1ELb1EEENS1_21CollectiveEpilogueFwdINS6_IJS8_SA_S9_EEENS6_IJNS7_ILi1EEESI_SI_EEESC_SE_Li256ELb1ELb1ELb1ELb0EEENS1_36VarlenDynamicPersistentTileSchedulerILi128ELi32ELi256ELi256ELb1ELb1ELb0ELb1ELb1ELb1EEEEEEEEEvNT_6ParamsE) ;  /* 0xfffe27f002007950 */ /* 0x004fea0003c3ffff */
        .weak           $__internal_25_$__cuda_sm70_votesync_ballot
        .type           $__internal_25_$__cuda_sm70_votesync_ballot,@function
        .size           $__internal_25_$__cuda_sm70_votesync_ballot,(.L_x_2614 - $__internal_25_$__cuda_sm70_votesync_ballot)
$__internal_25_$__cuda_sm70_votesync_ballot:
[----:B------:R-:W-:Y:S01]  /*1d810*/  ISETP.NE.U32.AND P0, PT, R0, 0x1, PT ;  /* 0x000000010000780c */ /* 0x000fe20003f05070 */
[----:B------:R-:W-:-:S04]  /*1d820*/  IMAD.MOV.U32 R3, RZ, RZ, -0x1 ;  /* 0xffffffffff037424 */ /* 0x000fc800078e00ff */
[----:B------:R-:W-:Y:S08]  /*1d830*/  WARPSYNC R3 ;  /* 0x0000000300007348 */ /* 0x000ff00003800000 */
[----:B------:R-:W-:-:S04]  /*1d840*/  VOTE.ANY R0, PT, !P0 ;  /* 0x0000000000007806 */ /* 0x000fc800040e0100 */
[----:B------:R-:W-:Y:S01]  /*1d850*/  LOP3.LUT R0, R0, R3, RZ, 0xc0, !PT ;  /* 0x0000000300007212 */ /* 0x000fe200078ec0ff */
[----:B------:R-:W-:-:S04]  /*1d860*/  IMAD.MOV.U32 R3, RZ, RZ, 0x0 ;  /* 0x00000000ff037424 */ /* 0x000fc800078e00ff */
[----:B------:R-:W-:Y:S05]  /*1d870*/  RET.REL.NODEC R2 `(_ZN7cutlass13device_kernelIN5flash19enable_sm80_to_sm89INS1_16FlashAttnFwdSm80INS1_25CollectiveMainloopFwdSm80ILi8ELi1ELb0EN4cute5tupleIJNS5_1CILi128EEENS7_ILi32EEENS7_ILi256EEEEEELi256ENS_10bfloat16_tEfNS_4arch4Sm80ELb1ELb0ELb1ELb1ELb0ELb1ELb1ELb1EEENS1_21CollectiveEpilogueFwdINS6_IJS8_SA_S9_EEENS6_IJNS7_ILi1EEESI_SI_EEESC_SE_Li256ELb1ELb1ELb1ELb0EEENS1_36VarlenDynamicPersistentTileSchedulerILi128ELi32ELi256ELi256ELb1ELb1ELb0ELb1ELb1ELb1EEEEEEEEEvNT_6ParamsE) ;  /* 0xfffe278002007950 */ /* 0x000fea0003c3ffff */
.L_x_1205:
        /* <DEDUP_REMOVED lines=16> */
.L_x_2614:


//--------------------- .text._ZN7cutlass13device_kernelIN5flash19enable_sm80_to_sm89INS1_16FlashAttnFwdSm80INS1_25CollectiveMainloopFwdSm80ILi8ELi1ELb0EN4cute5tupleIJNS5_1CILi128EEENS7_ILi96EEENS7_ILi256EEEEEELi256ENS_10bfloat16_tEfNS_4arch4Sm80ELb0ELb0ELb1ELb0ELb0ELb0ELb1ELb1EEENS1_21CollectiveEpilogueFwdINS6_IJS8_SA_S9_EEENS6_IJNS7_ILi1EEESI_SI_EEESC_SE_Li256ELb0ELb1ELb1ELb0EEENS1_19SingleTileSchedulerILb0ELb1ELb1ELi128EEEEEEEEEvNT_6ParamsE --------------------------
	.section	.text._ZN7cutlass13device_kernelIN5flash19enable_sm80_to_sm89INS1_16FlashAttnFwdSm80INS1_25CollectiveMainloopFwdSm80ILi8ELi1ELb0EN4cute5tupleIJNS5_1CILi128EEENS7_ILi96EEENS7_ILi256EEEEEELi256ENS_10bfloat16_tEfNS_4arch4Sm80ELb0ELb0ELb1ELb0ELb0ELb0ELb1ELb1EEENS1_21CollectiveEpilogueFwdINS6_IJS8_SA_S9_EEENS6_IJNS7_ILi1EEESI_SI_EEESC_SE_Li256ELb0ELb1ELb1ELb0EEENS1_19SingleTileSchedulerILb0ELb1ELb1ELi128EEEEEEEEEvNT_6ParamsE,"ax",@progbits
	.sectioninfo	@"SHI_REGISTERS=255"
	.align	128
.text._ZN7cutlass13device_kernelIN5flash19enable_sm80_to_sm89INS1_16FlashAttnFwdSm80INS1_25CollectiveMainloopFwdSm80ILi8ELi1ELb0EN4cute5tupleIJNS5_1CILi128EEENS7_ILi96EEENS7_ILi256EEEEEELi256ENS_10bfloat16_tEfNS_4arch4Sm80ELb0ELb0ELb1ELb0ELb0ELb0ELb1ELb1EEENS1_21CollectiveEpilogueFwdINS6_IJS8_SA_S9_EEENS6_IJNS7_ILi1EEESI_SI_EEESC_SE_Li256ELb0ELb1ELb1ELb0EEENS1_19SingleTileSchedulerILb0ELb1ELb1ELi128EEEEEEEEEvNT_6ParamsE:
        .type           _ZN7cutlass13device_kernelIN5flash19enable_sm80_to_sm89INS1_16FlashAttnFwdSm80INS1_25CollectiveMainloopFwdSm80ILi8ELi1ELb0EN4cute5tupleIJNS5_1CILi128EEENS7_ILi96EEENS7_ILi256EEEEEELi256ENS_10bfloat16_tEfNS_4arch4Sm80ELb0ELb0ELb1ELb0ELb0ELb0ELb1ELb1EEENS1_21CollectiveEpilogueFwdINS6_IJS8_SA_S9_EEENS6_IJNS7_ILi1EEESI_SI_EEESC_SE_Li256ELb0ELb1ELb1ELb0EEENS1_19SingleTileSchedulerILb0ELb1ELb1ELi128EEEEEEEEEvNT_6ParamsE,@function
        .size           _ZN7cutlass13device_kernelIN5flash19enable_sm80_to_sm89INS1_16FlashAttnFwdSm80INS1_25CollectiveMainloopFwdSm80ILi8ELi1ELb0EN4cute5tupleIJNS5_1CILi128EEENS7_ILi96EEENS7_ILi256EEEEEELi256ENS_10bfloat16_tEfNS_4arch4Sm80ELb0ELb0ELb1ELb0ELb0ELb0ELb1ELb1EEENS1_21CollectiveEpilogueFwdINS6_IJS8_SA_S9_EEENS6_IJNS7_ILi1EEESI_SI_EEESC_SE_Li256ELb0ELb1ELb1ELb0EEENS1_19SingleTileSchedulerILb0ELb1ELb1ELi128EEEEEEEEEvNT_6ParamsE,(.L_x_2619 - _ZN7cutlass13device_kernelIN5flash19enable_sm80_to_sm89INS1_16FlashAttnFwdSm80INS1_25CollectiveMainloopFwdSm80ILi8ELi1ELb0EN4cute5tupleIJNS5_1CILi128EEENS7_ILi96EEENS7_ILi256EEEEEELi256ENS_10bfloat16_tEfNS_4arch4Sm80ELb0ELb0ELb1ELb0ELb0ELb0ELb1ELb1EEENS1_21CollectiveEpilogueFwdINS6_IJS8_SA_S9_EEENS6_IJNS7_ILi1EEESI_SI_EEESC_SE_Li256ELb0ELb1ELb1ELb0EEENS1_19SingleTileSchedulerILb0ELb1ELb1ELi128EEEEEEEEEvNT_6ParamsE)
        .other          _ZN7cutlass13device_kernelIN5flash19enable_sm80_to_sm89INS1_16FlashAttnFwdSm80INS1_25CollectiveMainloopFwdSm80ILi8ELi1ELb0EN4cute5tupleIJNS5_1CILi128EEENS7_ILi96EEENS7_ILi256EEEEEELi256ENS_10bfloat16_tEfNS_4arch4Sm80ELb0ELb0ELb1ELb0ELb0ELb0ELb1ELb1EEENS1_21CollectiveEpilogueFwdINS6_IJS8_SA_S9_EEENS6_IJNS7_ILi1EEESI_SI_EEESC_SE_Li256ELb0ELb1ELb1ELb0EEENS1_19SingleTileSchedulerILb0ELb1ELb1ELi128EEEEEEEEEvNT_6ParamsE,@"STO_CUDA_ENTRY STV_DEFAULT"
_ZN7cutlass13device_kernelIN5flash19enable_sm80_to_sm89INS1_16FlashAttnFwdSm80INS1_25CollectiveMainloopFwdSm80ILi8ELi1ELb0EN4cute5tupleIJNS5_1CILi128EEENS7_ILi96EEENS7_ILi256EEEEEELi256ENS_10bfloat16_tEfNS_4arch4Sm80ELb0ELb0ELb1ELb0ELb0ELb0ELb1ELb1EEENS1_21CollectiveEpilogueFwdINS6_IJS8_SA_S9_EEENS6_IJNS7_ILi1EEESI_SI_EEESC_SE_Li256ELb0ELb1ELb1ELb0EEENS1_19SingleTileSchedulerILb0ELb1ELb1ELi128EEEEEEEEEvNT_6ParamsE:
        /* <DEDUP_REMOVED lines=18> */
.L_x_1206:
[----:B---3--:R-:W-:Y:S02]  /*0120*/  ULDC.64 UR4, c[0x0][0x550] ;  /* 0x0001540000047ab9 */ /* 0x008fe40000000a00 */
[----:B------:R-:W-:Y:S02]  /*0130*/  UISETP.NE.AND UP0, UPT, UR4, 0x1, UPT ;  /* 0x000000010400788c */ /* 0x000fe4000bf05270 */
[----:B------:R-:W-:-:S02]  /*0140*/  UIMAD.WIDE.U32 UR10, UR6, UR5, URZ ;  /* 0x00000005060a72a5 */ /* 0x000fc4000f8e003f */
[----:B------:R-:W-:Y:S02]  /*0150*/  ULDC UR4, c[0x0][0x558] ;  /* 0x0001560000047ab9 */ /* 0x000fe40000000800 */
[----:B------:R-:W-:-:S05]  /*0160*/  UMOV UR9, UR6 ;  /* 0x0000000600097c82 */ /* 0x000fca0008000000 */
[----:B------:R-:W-:-:S03]  /*0170*/  @UP0 USHF.R.U32.HI UR9, URZ, UR4, UR11 ;  /* 0x000000043f090299 */ /* 0x000fc6000801160b */
.L_x_1207:
        /* <DEDUP_REMOVED lines=10> */
[----:B------:R-:W-:-:S04]  /*0220*/  UIMAD.WIDE UR10, UR10, 0x2aaaaaab, URZ ;  /* 0x2aaaaaab0a0a78a5 */ /* 0x000fc8000f8e023f */
[----:B------:R-:W-:-:S04]  /*0230*/  USHF.R.U32.HI UR6, URZ, 0x1f, UR11 ;  /* 0x0000001f3f067899 */ /* 0x000fc8000801160b */
[----:B------:R-:W-:-:S04]  /*0240*/  ULEA.HI.SX32 UR6, UR11, UR6, 0x1c ;  /* 0x000000060b067291 */ /* 0x000fc8000f8fe23f */
        /* <DEDUP_REMOVED lines=8> */
[-C--:B------:R-:W-:Y:S02]  /*02d0*/  IABS R0, R2.reuse ;  /* 0x0000000200007213 */ /* 0x080fe40000000000 */
[----:B------:R-:W-:Y:S02]  /*02e0*/  IABS R2, R2 ;  /* 0x0000000200027213 */ /* 0x000fe40000000000 */
        /* <DEDUP_REMOVED lines=10> */
[----:B------:R-:W-:-:S04]  /*0390*/  UIMAD UR4, UR4, UR11, URZ ;  /* 0x0000000b040472a4 */ /* 0x000fc8000f8e023f */
[----:B------:R-:W-:Y:S01]  /*03a0*/  IMAD.MOV.U32 R3, RZ, RZ, R0 ;  /* 0x000000ffff037224 */ /* 0x000fe200078e0000 */
[----:B------:R-:W-:Y:S01]  /*03b0*/  UIMAD.WIDE.U32 UR14, UR15, UR4, UR14 ;  /* 0x000000040f0e72a5 */ /* 0x000fe2000f8e000e */
[----:B------:R-:W-:Y:S02]  /*03c0*/  IMAD.MOV R0, RZ, RZ, -R2 ;  /* 0x000000ffff007224 */ /* 0x000fe400078e0a02 */
[----:B------:R-:W1:Y:S08]  /*03d0*/  R2UR UR10, R3 ;  /* 0x00000000030a73c2 */ /* 0x000e7000000e0000 */
        /* <DEDUP_REMOVED lines=12> */
.L_x_1208:
[----:B------:R-:W-:Y:S01]  /*04a0*/  ULOP3.LUT UR8, UR7, 0xffff, URZ, 0xc0, !UPT ;  /* 0x0000ffff07087892 */ /* 0x000fe2000f8ec03f */
[----:B------:R-:W-:Y:S01]  /*04b0*/  PLOP3.LUT P2, PT, PT, PT, PT, 0x80, 0x0 ;  /* 0x000000000000781c */ /* 0x000fe20003f4f070 */
[----:B------:R-:W-:Y:S01]  /*04c0*/  ULDC.64 UR10, c[0x0][0x118] ;  /* 0x00004600000a7ab9 */ /* 0x000fe20000000a00 */
        /* <DEDUP_REMOVED lines=72> */
[----:B------:R-:W2:Y:S01]  /*0950*/  LDL.LU R185, [R1+0x8] ;  /* 0x0000080001b97983 */ /* 0x000ea20000300800 */
[----:B------:R-:W-:Y:S01]  /*0960*/  ISETP.NE.U32.AND P0, PT, RZ, c[0x0][0x340], PT ;  /* 0x0000d000ff007a0c */ /* 0x000fe20003f05070 */
[----:B------:R-:W-:-:S02]  /*0970*/  USHF.R.S32.HI UR12, URZ, 0x1f, UR9 ;  /* 0x0000001f3f0c7899 */ /* 0x000fc40008011409 */
[----:B------:R-:W1:Y:S01]  /*0980*/  S2R R29, SR_CTAID.X ;  /* 0x00000000001d7919 */ /* 0x000e620000002500 */
[----:B------:R-:W-:Y:S01]  /*0990*/  ISETP.NE.AND.EX P2, PT, RZ, c[0x0][0x344], PT, P0 ;  /* 0x0000d100ff007a0c */ /* 0x000fe20003f45300 */
[----:B------:R-:W-:-:S12]  /*09a0*/  ULDC.64 UR4, c[0x0][0x1b8] ;  /* 0x00006e0000047ab9 */ /* 0x000fd80000000a00 */
[----:B------:R-:W-:-:S04]  /*09b0*/  @P2 IMAD.MOV.U32 R2, RZ, RZ, 0x4 ;  /* 0x00000004ff022424 */ /* 0x000fc800078e00ff */
[----:B------:R-:W-:-:S05]  /*09c0*/  @P2 IMAD.WIDE R2, R33, R2, c[0x0][0x340] ;  /* 0x0000d00021022625 */ /* 0x000fca00078e0202 */
[----:B------:R3:W4:Y:S01]  /*09d0*/  @P2 LDG.E R16, [R2.64] ;  /* 0x0000000a02102981 */ /* 0x000722000c1e1900 */
[----:B------:R-:W-:Y:S01]  /*09e0*/  SHF.R.S32.HI R31, RZ, 0x1f, R184 ;  /* 0x0000001fff1f7819 */ /* 0x000fe200000114b8 */
[----:B------:R-:W-:Y:S01]  /*09f0*/  UIMAD UR7, UR12, UR4, URZ ;  /* 0x000000040c0772a4 */ /* 0x000fe2000f8e023f */
[----:B------:R-:W-:Y:S01]  /*0a00*/  SHF.R.S32.HI R32, RZ, 0x1f, R33 ;  /* 0x0000001fff207819 */ /* 0x000fe20000011421 */
[----:B------:R-:W-:Y:S01]  /*0a10*/  UIMAD.WIDE.U32 UR14, UR9, UR4, URZ ;  /* 0x00000004090e72a5 */ /* 0x000fe2000f8e003f */
[CC--:B------:R-:W-:Y:S01]  /*0a20*/  LEA.HI R0, R31.reuse, R184.reuse, RZ, 0x3 ;  /* 0x000000b81f007211 */ /* 0x0c0fe200078f18ff */
[----:B------:R-:W-:Y:S01]  /*0a30*/  UIMAD UR5, UR9, UR5, UR7 ;  /* 0x00000005090572a4 */ /* 0x000fe2000f8e0207 */
[----:B------:R-:W-:Y:S01]  /*0a40*/  LEA.HI R11, R31, R184, RZ, 0x4 ;  /* 0x000000b81f0b7211 */ /* 0x000fe200078f20ff */
[----:B------:R-:W-:Y:S01]  /*0a50*/  ULDC UR4, c[0x0][0x2c4] ;  /* 0x0000b10000047ab9 */ /* 0x000fe20000000800 */
[----:B------:R-:W-:Y:S01]  /*0a60*/  LOP3.LUT R4, R0, 0xfffffff8, RZ, 0xc0, !PT ;  /* 0xfffffff800047812 */ /* 0x000fe200078ec0ff */
[----:B------:R-:W-:Y:S01]  /*0a70*/  UIADD3 UR5, UR15, UR5, URZ ;  /* 0x000000050f057290 */ /* 0x000fe2000fffe03f */
[----:B------:R-:W-:Y:S01]  /*0a80*/  SHF.R.S32.HI R22, RZ, 0x3, R0 ;  /* 0x00000003ff167819 */ /* 0x000fe20000011400 */
[----:B------:R-:W-:Y:S01]  /*0a90*/  ULDC UR7, c[0x0][0x168] ;  /* 0x00005a0000077ab9 */ /* 0x000fe20000000800 */
[----:B------:R-:W-:Y:S01]  /*0aa0*/  SHF.R.S32.HI R8, RZ, 0x4, R11 ;  /* 0x00000004ff087819 */ /* 0x000fe2000001140b */
[----:B------:R-:W-:Y:S01]  /*0ab0*/  IMAD.IADD R25, R184, 0x1, -R4 ;  /* 0x00000001b8197824 */ /* 0x000fe200078e0a04 */
[----:B------:R-:W-:Y:S01]  /*0ac0*/  UIMAD UR7, UR4, UR7, URZ ;  /* 0x00000007040772a4 */ /* 0x000fe2000f8e023f */
[----:B------:R-:W-:Y:S01]  /*0ad0*/  IMAD R4, R32, c[0x0][0x1c0], RZ ;  /* 0x0000700020047a24 */ /* 0x000fe200078e02ff */
[----:B------:R-:W-:Y:S01]  /*0ae0*/  LEA.HI R7, R11, R8, RZ, 0x1 ;  /* 0x000000080b077211 */ /* 0x000fe200078f08ff */
[----:B------:R-:W-:Y:S01]  /*0af0*/  IMAD R6, R25, 0x20, R22 ;  /* 0x0000002019067824 */ /* 0x000fe200078e0216 */
[----:B------:R-:W-:Y:S01]  /*0b00*/  BSSY B0, `(.L_x_1210) ;  /* 0x00000a8000007945 */ /* 0x000fe20003800000 */
[----:B------:R-:W-:Y:S01]  /*0b10*/  IMAD R4, R33, c[0x0][0x1c4], R4 ;  /* 0x0000710021047a24 */ /* 0x000fe200078e0204 */
[----:B------:R-:W-:Y:S01]  /*0b20*/  LOP3.LUT R7, R7, 0xfffffffe, RZ, 0xc0, !PT ;  /* 0xfffffffe07077812 */ /* 0x000fe200078ec0ff */
[----:B-1----:R-:W-:-:S02]  /*0b30*/  IMAD R6, R29, 0x80, R6 ;  /* 0x000000801d067824 */ /* 0x002fc400078e0206 */
[----:B------:R-:W-:Y:S02]  /*0b40*/  IMAD.SHL.U32 R10, R25, 0x8, RZ ;  /* 0x00000008190a7824 */ /* 0x000fe400078e00ff */
[----:B---3--:R-:W-:Y:S02]  /*0b50*/  IMAD.MOV.U32 R2, RZ, RZ, c[0x0][0x2c4] ;  /* 0x0000b100ff027624 */ /* 0x008fe400078e00ff */
[----:B------:R-:W-:Y:S01]  /*0b60*/  IMAD.U32 R3, RZ, RZ, UR15 ;  /* 0x0000000fff037e24 */ /* 0x000fe2000f8e00ff */
[----:B------:R-:W-:Y:S01]  /*0b70*/  IADD3 R18, R10, 0x40, RZ ;  /* 0x000000400a127810 */ /* 0x000fe20007ffe0ff */
[----:B------:R-:W-:Y:S01]  /*0b80*/  IMAD.U32 R3, RZ, RZ, UR5 ;  /* 0x00000005ff037e24 */ /* 0x000fe2000f8e00ff */
[----:B------:R-:W-:Y:S01]  /*0b90*/  ISETP.NE.AND P0, PT, R2, 0x1, PT ;  /* 0x000000010200780c */ /* 0x000fe20003f05270 */
[----:B------:R-:W-:Y:S01]  /*0ba0*/  IMAD.U32 R2, RZ, RZ, UR14 ;  /* 0x0000000eff027e24 */ /* 0x000fe2000f8e00ff */
[----:B------:R-:W-:Y:S01]  /*0bb0*/  ULDC.64 UR4, c[0x0][0x1e8] ;  /* 0x00007a0000047ab9 */ /* 0x000fe20000000a00 */
[----:B------:R-:W-:Y:S01]  /*0bc0*/  IMAD.MOV.U32 R0, RZ, RZ, R6 ;  /* 0x000000ffff007224 */ /* 0x000fe200078e0006 */
[----:B------:R-:W-:Y:S01]  /*0bd0*/  UIMAD UR4, UR12, UR4, URZ ;  /* 0x000000040c0472a4 */ /* 0x000fe2000f8e023f */
[----:B------:R-:W-:Y:S01]  /*0be0*/  IMAD.WIDE.U32 R2, R33, c[0x0][0x1c0], R2 ;  /* 0x0000700021027a25 */ /* 0x000fe200078e0002 */
[----:B------:R-:W-:-:S02]  /*0bf0*/  ISETP.GE.AND P6, PT, R18, c[0x0][0x1d4], PT ;  /* 0x0000750012007a0c */ /* 0x000fc40003fc6270 */
[----:B------:R-:W-:Y:S01]  /*0c00*/  UIMAD UR13, UR9, UR5, UR4 ;  /* 0x00000005090d72a4 */ /* 0x000fe2000f8e0204 */
[----:B------:R-:W-:Y:S02]  /*0c10*/  IMAD.IADD R3, R3, 0x1, R4 ;  /* 0x0000000103037824 */ /* 0x000fe400078e0204 */
[----:B------:R-:W-:Y:S01]  /*0c20*/  IMAD.SHL.U32 R4, R22, 0x40, RZ ;  /* 0x0000004016047824 */ /* 0x000fe200078e00ff */
[----:B------:R-:W-:Y:S01]  /*0c30*/  ULDC.64 UR4, c[0x0][0x210] ;  /* 0x0000840000047ab9 */ /* 0x000fe20000000a00 */
[----:B------:R-:W-:Y:S01]  /*0c40*/  @P0 IMAD.HI.U32 R5, R6, c[0x0][0x2c8], RZ ;  /* 0x0000b20006050a27 */ /* 0x000fe200078e00ff */
[----:B------:R-:W-:Y:S02]  /*0c50*/  UIMAD UR4, UR12, UR4, URZ ;  /* 0x000000040c0472a4 */ /* 0x000fe4000f8e023f */
[----:B------:R-:W-:Y:S01]  /*0c60*/  LOP3.LUT R4, R4, 0x1c0, RZ, 0xc0, !PT ;  /* 0x000001c004047812 */ /* 0x000fe200078ec0ff */
[----:B------:R-:W-:Y:S01]  /*0c70*/  IMAD.IADD R28, R8, 0x1, -R7 ;  /* 0x00000001081c7824 */ /* 0x000fe200078e0a07 */
[----:B------:R-:W-:Y:S01]  /*0c80*/  @P0 SHF.R.U32.HI R0, RZ, c[0x0][0x2cc], R5 ;  /* 0x0000b300ff000a19 */ /* 0x000fe20000011605 */
[----:B------:R-:W-:Y:S01]  /*0c90*/  IMAD R29, R29, 0x80, R22 ;  /* 0x000000801d1d7824 */ /* 0x000fe200078e0216 */
[----:B------:R-:W-:Y:S01]  /*0ca0*/  LOP3.LUT R9, R4, 0x38, R10, 0xf8, !PT ;  /* 0x0000003804097812 */ /* 0x000fe200078ef80a */
[----:B------:R-:W-:Y:S01]  /*0cb0*/  IMAD.SHL.U32 R19, R25, 0x8, RZ ;  /* 0x0000000819137824 */ /* 0x000fe200078e00ff */
[--C-:B------:R-:W-:Y:S01]  /*0cc0*/  SHF.R.S32.HI R5, RZ, 0x1f, R0.reuse ;  /* 0x0000001fff057819 */ /* 0x100fe20000011400 */
[----:B------:R-:W-:Y:S01]  /*0cd0*/  IMAD.MOV R8, RZ, RZ, -R0 ;  /* 0x000000ffff087224 */ /* 0x000fe200078e0a00 */
[----:B------:R-:W-:Y:S01]  /*0ce0*/  SHF.R.U32.HI R7, RZ, 0x3, R4 ;  /* 0x00000003ff077819 */ /* 0x000fe20000011604 */
[----:B------:R-:W-:Y:S01]  /*0cf0*/  IMAD.WIDE.U32 R2, R0, c[0x0][0x1b0], R2 ;  /* 0x00006c0000027a25 */ /* 0x000fe200078e0002 */
[----:B------:R-:W-:Y:S01]  /*0d00*/  ISETP.GE.AND P0, PT, R29, UR7, PT ;  /* 0x000000071d007c0c */ /* 0x000fe2000bf06270 */
[----:B------:R-:W-:Y:S01]  /*0d10*/  UIMAD UR4, UR9, UR5, UR4 ;  /* 0x00000005090472a4 */ /* 0x000fe2000f8e0204 */
[----:B------:R-:W-:Y:S01]  /*0d20*/  LOP3.LUT R7, R9, R7, RZ, 0x3c, !PT ;  /* 0x0000000709077212 */ /* 0x000fe200078e3cff */
[----:B------:R-:W-:Y:S01]  /*0d30*/  IMAD R5, R5, c[0x0][0x1b0], RZ ;  /* 0x00006c0005057a24 */ /* 0x000fe200078e02ff */
[----:B------:R-:W-:-:S02]  /*0d40*/  IADD3 R30, R19, 0x80, RZ ;  /* 0x00000080131e7810 */ /* 0x000fc40007ffe0ff */
[----:B------:R-:W-:Y:S01]  /*0d50*/  IADD3 R14, R19, 0xc0, RZ ;  /* 0x000000c0130e7810 */ /* 0x000fe20007ffe0ff */
[----:B------:R-:W-:Y:S01]  /*0d60*/  IMAD R4, R0, c[0x0][0x1b4], R5 ;  /* 0x00006d0000047a24 */ /* 0x000fe200078e0205 */
[----:B------:R-:W-:Y:S01]  /*0d70*/  IADD3 R5, R10, 0x80, RZ ;  /* 0x000000800a057810 */ /* 0x000fe20007ffe0ff */
[----:B------:R-:W-:Y:S01]  /*0d80*/  IMAD R0, R8, c[0x0][0x2c4], R6 ;  /* 0x0000b10008007a24 */ /* 0x000fe200078e0206 */
[----:B------:R-:W-:Y:S01]  /*0d90*/  LEA.HI R6, R31, R184, RZ, 0x6 ;  /* 0x000000b81f067211 */ /* 0x000fe200078f30ff */
[----:B------:R-:W-:Y:S01]  /*0da0*/  IMAD.IADD R3, R3, 0x1, R4 ;  /* 0x0000000103037824 */ /* 0x000fe200078e0204 */
[----:B------:R-:W-:Y:S02]  /*0db0*/  ISETP.GE.AND P1, PT, R5, c[0x0][0x1d4], PT ;  /* 0x0000750005007a0c */ /* 0x000fe40003f26270 */
[----:B------:R-:W-:Y:S01]  /*0dc0*/  SHF.R.S32.HI R4, RZ, 0x1f, R0 ;  /* 0x0000001fff047819 */ /* 0x000fe20000011400 */
[----:B------:R-:W-:Y:S01]  /*0dd0*/  IMAD.SHL.U32 R5, R6, 0x8, RZ ;  /* 0x0000000806057824 */ /* 0x000fe200078e00ff */
[----:B------:R-:W-:Y:S01]  /*0de0*/  LOP3.LUT R8, R11, 0xfffffff0, RZ, 0xc0, !PT ;  /* 0xfffffff00b087812 */ /* 0x000fe200078ec0ff */
[----:B------:R-:W-:Y:S01]  /*0df0*/  IMAD.WIDE.U32 R2, R0, c[0x0][0x1a8], R2 ;  /* 0x00006a0000027a25 */ /* 0x000fe200078e0002 */
[----:B------:R-:W-:-:S02]  /*0e00*/  SHF.R.S32.HI R11, RZ, 0x1f, R10 ;  /* 0x0000001fff0b7819 */ /* 0x000fc4000001140a */
[----:B------:R-:W-:Y:S01]  /*0e10*/  LOP3.LUT R247, R7, 0xfffffe00, R5, 0xf8, !PT ;  /* 0xfffffe0007f77812 */ /* 0x000fe200078ef805 */
[----:B------:R-:W-:Y:S01]  /*0e20*/  IMAD R4, R4, c[0x0][0x1a8], RZ ;  /* 0x00006a0004047a24 */ /* 0x000fe200078e02ff */
[----:B------:R-:W-:Y:S01]  /*0e30*/  SHF.R.S32.HI R5, RZ, 0x1f, R22 ;  /* 0x0000001fff057819 */ /* 0x000fe20000011416 */
[----:B------:R-:W-:Y:S01]  /*0e40*/  IMAD.IADD R8, R184, 0x1, -R8 ;  /* 0x00000001b8087824 */ /* 0x000fe200078e0a08 */
[----:B------:R-:W-:Y:S01]  /*0e50*/  ISETP.GE.AND P3, PT, R14, c[0x0][0x198], PT ;  /* 0x000066000e007a0c */ /* 0x000fe20003f66270 */
[----:B------:R-:W-:Y:S01]  /*0e60*/  IMAD R4, R0, c[0x0][0x1ac], R4 ;  /* 0x00006b0000047a24 */ /* 0x000fe200078e0204 */
[----:B------:R-:W-:Y:S01]  /*0e70*/  @!P0 SHF.R.S32.HI R0, RZ, 0x1f, R30 ;  /* 0x0000001fff008819 */ /* 0x000fe2000001141e */
[----:B------:R-:W-:Y:S01]  /*0e80*/  IMAD.WIDE.U32 R6, R22, c[0x0][0x208], R10 ;  /* 0x0000820016067a25 */ /* 0x000fe200078e000a */
[----:B------:R-:W-:Y:S02]  /*0e90*/  ISETP.GE.AND P4, PT, R30, c[0x0][0x198], PT ;  /* 0x000066001e007a0c */ /* 0x000fe40003f86270 */
[----:B------:R-:W-:Y:S01]  /*0ea0*/  @!P0 LEA.HI R17, R0, R30, RZ, 0x3 ;  /* 0x0000001e00118211 */ /* 0x000fe200078f18ff */
[----:B------:R-:W-:Y:S01]  /*0eb0*/  IMAD.IADD R4, R3, 0x1, R4 ;  /* 0x0000000103047824 */ /* 0x000fe200078e0204 */
[----:B------:R-:W-:Y:S01]  /*0ec0*/  IADD3 R27, R29, 0x20, RZ ;  /* 0x000000201d1b7810 */ /* 0x000fe20007ffe0ff */
[----:B------:R-:W-:-:S02]  /*0ed0*/  IMAD R3, R5, c[0x0][0x1e0], RZ ;  /* 0x0000780005037a24 */ /* 0x000fc400078e02ff */
[----:B------:R-:W-:Y:S02]  /*0ee0*/  IMAD R0, R5, c[0x0][0x208], RZ ;  /* 0x0000820005007a24 */ /* 0x000fe400078e02ff */
[C---:B------:R-:W-:Y:S02]  /*0ef0*/  IMAD R12, R22.reuse, c[0x0][0x1e4], R3 ;  /* 0x00007900160c7a24 */ /* 0x040fe400078e0203 */
[----:B------:R-:W-:Y:S01]  /*0f00*/  IMAD R13, R22, c[0x0][0x20c], R0 ;  /* 0x00008300160d7a24 */ /* 0x000fe200078e0200 */
[----:B------:R-:W-:-:S04]  /*0f10*/  @!P0 SHF.R.S32.HI R0, RZ, 0x1f, R14 ;  /* 0x0000001fff008819 */ /* 0x000fc8000001140e */
[----:B------:R-:W-:Y:S01]  /*0f20*/  @!P0 LEA.HI R20, R0, R14, RZ, 0x3 ;  /* 0x0000000e00148211 */ /* 0x000fe200078f18ff */
[----:B------:R-:W-:Y:S01]  /*0f30*/  IMAD.U32 R14, RZ, RZ, UR9 ;  /* 0x00000009ff0e7e24 */ /* 0x000fe2000f8e00ff */
[----:B------:R-:W-:Y:S02]  /*0f40*/  @!P0 SHF.R.S32.HI R0, RZ, 0x1f, R18 ;  /* 0x0000001fff008819 */ /* 0x000fe40000011412 */
[----:B------:R-:W-:Y:S02]  /*0f50*/  @!P0 LOP3.LUT R20, R20, 0xfffffff8, RZ, 0xc0, !PT ;  /* 0xfffffff814148812 */ /* 0x000fe400078ec0ff */
[----:B------:R-:W-:Y:S02]  /*0f60*/  @!P0 LEA.HI R0, R0, R18, RZ, 0x3 ;  /* 0x0000001200008211 */ /* 0x000fe400078f18ff */
[----:B--2---:R-:W-:-:S04]  /*0f70*/  LOP3.LUT R185, R185, 0xfffffffe, RZ, 0xc0, !PT ;  /* 0xfffffffeb9b97812 */ /* 0x004fc800078ec0ff */
[----:B------:R-:W-:Y:S02]  /*0f80*/  @P1 LOP3.LUT R185, R185, 0x1, RZ, 0xfc, !PT ;  /* 0x00000001b9b91812 */ /* 0x000fe400078efcff */
[----:B------:R-:W-:-:S03]  /*0f90*/  LEA R26, P1, R2, c[0x0][0x160], 0x1 ;  /* 0x00005800021a7a11 */ /* 0x000fc600078208ff */
[----:B------:R-:W-:Y:S01]  /*0fa0*/  STL [R1+0x8], R185 ;  /* 0x000008b901007387 */ /* 0x000fe20000100800 */
[----:B------:R-:W-:Y:S02]  /*0fb0*/  LEA.HI.X R24, R2, c[0x0][0x164], R4, 0x1, P1 ;  /* 0x0000590002187a11 */ /* 0x000fe400008f0c04 */
[----:B------:R-:W-:Y:S01]  /*0fc0*/  SHF.R.S32.HI R4, RZ, 0x1f, R8 ;  /* 0x0000001fff047819 */ /* 0x000fe20000011408 */
[----:B------:R-:W1:Y:S03]  /*0fd0*/  SHFL.IDX PT, R2, R26, RZ, 0x181f ;  /* 0x00181fff1a027589 */ /* 0x000e6600000e0000 */
[----:B------:R-:W-:Y:S01]  /*0fe0*/  LEA.HI R23, R4, R8, RZ, 0x3 ;  /* 0x0000000804177211 */ /* 0x000fe200078f18ff */
[----:B------:R-:W2:Y:S01]  /*0ff0*/  SHFL.IDX PT, R3, R24, RZ, 0x181f ;  /* 0x00181fff18037589 */ /* 0x000ea200000e0000 */
[----:B------:R-:W-:Y:S02]  /*1000*/  IMAD.WIDE.U32 R4, R22, c[0x0][0x1e0], R10 ;  /* 0x0000780016047a25 */ /* 0x000fe400078e000a */
[----:B------:R-:W-:-:S05]  /*1010*/  LOP3.LUT R9, R23, 0xfffffff8, RZ, 0xc0, !PT ;  /* 0xfffffff817097812 */ /* 0x000fca00078ec0ff */
[----:B------:R-:W-:Y:S02]  /*1020*/  IMAD.IADD R21, R8, 0x1, -R9 ;  /* 0x0000000108157824 */ /* 0x000fe400078e0a09 */
[----:B------:R-:W-:Y:S01]  /*1030*/  IMAD.IADD R9, R5, 0x1, R12 ;  /* 0x0000000105097824 */ /* 0x000fe200078e020c */
[----:B------:R-:W-:Y:S01]  /*1040*/  @!P0 LOP3.LUT R12, R17, 0xfffffff8, RZ, 0xc0, !PT ;  /* 0xfffffff8110c8812 */ /* 0x000fe200078ec0ff */
[----:B------:R-:W-:Y:S02]  /*1050*/  IMAD.MOV.U32 R8, RZ, RZ, R4 ;  /* 0x000000ffff087224 */ /* 0x000fe400078e0004 */
[----:B------:R-:W-:Y:S01]  /*1060*/  IMAD.IADD R5, R7, 0x1, R13 ;  /* 0x0000000107057824 */ /* 0x000fe200078e020d */
[----:B----4-:R-:W-:Y:S01]  /*1070*/  @P2 SHF.R.S32.HI R7, RZ, 0x1f, R16 ;  /* 0x0000001fff072819 */ /* 0x010fe20000011410 */
[----:B------:R-:W-:Y:S01]  /*1080*/  IMAD.WIDE.U32 R14, R14, c[0x0][0x1e8], R8 ;  /* 0x00007a000e0e7a25 */ /* 0x000fe200078e0008 */
[----:B-1----:R-:W-:-:S03]  /*1090*/  @!P0 LEA R8, P1, R19, R2, 0x1 ;  /* 0x0000000213088211 */ /* 0x002fc600078208ff */
[----:B------:R-:W-:Y:S01]  /*10a0*/  IMAD.MOV.U32 R4, RZ, RZ, R6 ;  /* 0x000000ffff047224 */ /* 0x000fe200078e0006 */
[----:B------:R-:W-:Y:S01]  /*10b0*/  IADD3 R15, R15, UR13, RZ ;  /* 0x0000000d0f0f7c10 */ /* 0x000fe2000fffe0ff */
[----:B------:R-:W-:Y:S01]  /*10c0*/  @P2 IMAD.MOV.U32 R6, RZ, RZ, R16 ;  /* 0x000000ffff062224 */ /* 0x000fe200078e0010 */
[C---:B--2---:R-:W-:Y:S01]  /*10d0*/  @!P0 LEA.HI.X R9, R19.reuse, R3, R11, 0x1, P1 ;  /* 0x0000000313098211 */ /* 0x044fe200008f0c0b */
[----:B------:R-:W-:Y:S01]  /*10e0*/  @!P2 IMAD.MOV.U32 R6, RZ, RZ, R33 ;  /* 0x000000ffff06a224 */ /* 0x000fe200078e0021 */
[----:B------:R-:W-:Y:S01]  /*10f0*/  ISETP.GE.AND P1, PT, R18, c[0x0][0x198], PT ;  /* 0x0000660012007a0c */ /* 0x000fe20003f26270 */
[----:B------:R-:W-:Y:S01]  /*1100*/  @!P2 IMAD.MOV.U32 R7, RZ, RZ, R32 ;  /* 0x000000ffff07a224 */ /* 0x000fe200078e0020 */
[----:B------:R-:W-:Y:S01]  /*1110*/  ISETP.GE.AND P2, PT, R19, c[0x0][0x198], PT ;  /* 0x0000660013007a0c */ /* 0x000fe20003f46270 */
[----:B------:R-:W-:Y:S01]  /*1120*/  @!P0 IMAD.WIDE R12, R12, 0x2, R2 ;  /* 0x000000020c0c8825 */ /* 0x000fe200078e0202 */
[----:B------:R-:W-:-:S03]  /*1130*/  @!P0 LOP3.LUT R16, R0, 0xfffffff8, RZ, 0xc0, !PT ;  /* 0xfffffff800108812 */ /* 0x000fc600078ec0ff */
[----:B------:R-:W-:Y:S02]  /*1140*/  @!P0 IMAD.SHL.U32 R0, R247, 0x2, RZ ;  /* 0x00000002f7008824 */ /* 0x000fe400078e00ff */
[----:B------:R-:W-:-:S04]  /*1150*/  @!P0 IMAD.WIDE R16, R16, 0x2, R2 ;  /* 0x0000000210108825 */ /* 0x000fc800078e0202 */
[----:B------:R-:W-:Y:S02]  /*1160*/  @!P0 IMAD.WIDE R2, R20, 0x2, R2 ;  /* 0x0000000214028825 */ /* 0x000fe400078e0202 */
[----:B------:R-:W-:Y:S01]  /*1170*/  @!PT LDS RZ, [RZ] ;  /* 0x00000000fffff984 */ /* 0x000fe20000000800 */
[----:B------:R1:W-:Y:S02]  /*1180*/  @!P0 LDGSTS.E.BYPASS.LTC128B.128 [R0+0x18100], [R8.64], !P2 ;  /* 0x1810000008008fae */ /* 0x0003e4000d101d4a */
[----:B------:R-:W-:Y:S02]  /*1190*/  IMAD.WIDE.U32 R36, R6, c[0x0][0x1f0], R14 ;  /* 0x00007c0006247a25 */ /* 0x000fe400078e000e */
[----:B------:R2:W-:Y:S04]  /*11a0*/  @!P0 LDGSTS.E.BYPASS.LTC128B.128 [R0+0x1c100], [R16.64], !P1 ;  /* 0x1c10000010008fae */ /* 0x0005e8000c901d4a */
[----:B------:R3:W-:Y:S01]  /*11b0*/  @!P0 LDGSTS.E.BYPASS.LTC128B.128 [R0+0x20100], [R12.64], !P4 ;  /* 0x201000000c008fae */ /* 0x0007e2000e101d4a */
[----:B------:R-:W-:-:S03]  /*11c0*/  ISETP.GE.AND P4, PT, R10, c[0x0][0x1d4], PT ;  /* 0x000075000a007a0c */ /* 0x000fc60003f86270 */
[----:B------:R4:W-:Y:S01]  /*11d0*/  @!P0 LDGSTS.E.BYPASS.LTC128B.128 [R0+0x24100], [R2.64], !P3 ;  /* 0x2410000002008fae */ /* 0x0009e2000d901d4a */
[----:B------:R-:W-:-:S03]  /*11e0*/  LOP3.LUT P0, RZ, R21, 0x2, RZ, 0xc0, !PT ;  /* 0x0000000215ff7812 */ /* 0x000fc6000780c0ff */
[----:B------:R3:W-:Y:S01]  /*11f0*/  STL.64 [R1+0x20], R36 ;  /* 0x0000202401007387 */ /* 0x0007e20000100a00 */
[----:B-1----:R-:W-:Y:S02]  /*1200*/  IMAD.MOV.U32 R9, RZ, RZ, 0x10 ;  /* 0x00000010ff097424 */ /* 0x002fe400078e00ff */
[----:B------:R-:W-:Y:S01]  /*1210*/  IMAD.SHL.U32 R8, R28, 0x8, RZ ;  /* 0x000000081c087824 */ /* 0x000fe200078e00ff */
[----:B--2---:R-:W-:Y:S01]  /*1220*/  SEL R17, RZ, 0x1, P4 ;  /* 0x00000001ff117807 */ /* 0x004fe20002000000 */
[----:B----4-:R-:W-:Y:S02]  /*1230*/  IMAD.U32 R2, RZ, RZ, UR9 ;  /* 0x00000009ff027e24 */ /* 0x010fe4000f8e00ff */
[----:B---3--:R-:W-:Y:S02]  /*1240*/  IMAD.SHL.U32 R0, R21, 0x40, RZ ;  /* 0x0000004015007824 */ /* 0x008fe400078e00ff */
[----:B------:R-:W-:Y:S01]  /*1250*/  IMAD.WIDE.U32 R2, R2, c[0x0][0x210], R4 ;  /* 0x0000840002027a25 */ /* 0x000fe200078e0004 */
[----:B------:R-:W-:-:S02]  /*1260*/  SEL R4, R9, 0xfffffff0, !P0 ;  /* 0xfffffff009047807 */ /* 0x000fc40004000000 */
[----:B------:R-:W-:Y:S01]  /*1270*/  LOP3.LUT R0, R0, 0x1c0, RZ, 0xc0, !PT ;  /* 0x000001c000007812 */ /* 0x000fe200078ec0ff */
[----:B------:R-:W-:Y:S01]  /*1280*/  IMAD.MOV.U32 R12, RZ, RZ, R2 ;  /* 0x000000ffff0c7224 */ /* 0x000fe200078e0002 */
[----:B------:R-:W-:Y:S01]  /*1290*/  IADD3 R13, R3, UR4, RZ ;  /* 0x00000004030d7c10 */ /* 0x000fe2000fffe0ff */
[----:B------:R-:W-:Y:S01]  /*12a0*/  IMAD.MOV.U32 R3, RZ, RZ, 0x20 ;  /* 0x00000020ff037424 */ /* 0x000fe200078e00ff */
[----:B------:R-:W-:Y:S01]  /*12b0*/  LOP3.LUT R8, R0, 0x8, R8, 0xf8, !PT ;  /* 0x0000000800087812 */ /* 0x000fe200078ef808 */
[----:B------:R-:W-:Y:S01]  /*12c0*/  IMAD.SHL.U32 R5, R23, 0x40, RZ ;  /* 0x0000004017057824 */ /* 0x000fe200078e00ff */
[----:B------:R-:W-:Y:S01]  /*12d0*/  LOP3.LUT P0, RZ, R21, 0x4, RZ, 0xc0, !PT ;  /* 0x0000000415ff7812 */ /* 0x000fe2000780c0ff */
[----:B------:R-:W-:Y:S01]  /*12e0*/  IMAD.WIDE.U32 R34, R6, c[0x0][0x218], R12 ;  /* 0x0000860006227a25 */ /* 0x000fe200078e000c */
[----:B------:R-:W-:Y:S01]  /*12f0*/  SHF.R.U32.HI R0, RZ, 0x3, R0 ;  /* 0x00000003ff007819 */ /* 0x000fe20000011600 */
[----:B------:R1:W2:Y:S01]  /*1300*/  SHFL.IDX PT, R9, R24, 0x1, 0x181f ;  /* 0x00381f0018097f89 */ /* 0x0002a200000e0000 */
[----:B------:R-:W-:Y:S01]  /*1310*/  SEL R2, R3, 0xffffffe0, !P0 ;  /* 0xffffffe003027807 */ /* 0x000fe20004000000 */
[C---:B------:R-:W-:Y:S01]  /*1320*/  IMAD R3, R7.reuse, c[0x0][0x1f0], RZ ;  /* 0x00007c0007037a24 */ /* 0x040fe200078e02ff */
[----:B------:R-:W-:Y:S01]  /*1330*/  LOP3.LUT R16, R8, R0, RZ, 0x3c, !PT ;  /* 0x0000000008107212 */ /* 0x000fe200078e3cff */
[----:B------:R-:W-:Y:S01]  /*1340*/  IMAD R0, R7, c[0x0][0x218], RZ ;  /* 0x0000860007007a24 */ /* 0x000fe200078e02ff */
[----:B------:R1:W-:Y:S01]  /*1350*/  STL.64 [R1+0x28], R34 ;  /* 0x0000282201007387 */ /* 0x0003e20000100a00 */
[C---:B------:R-:W-:Y:S01]  /*1360*/  IMAD R7, R6.reuse, c[0x0][0x1f4], R3 ;  /* 0x00007d0006077a24 */ /* 0x040fe200078e0203 */
[----:B------:R-:W-:Y:S01]  /*1370*/  ISETP.GE.AND P0, PT, R27, UR7, PT ;  /* 0x000000071b007c0c */ /* 0x000fe2000bf06270 */
[----:B------:R-:W-:Y:S01]  /*1380*/  IMAD R3, R6, c[0x0][0x21c], R0 ;  /* 0x0000870006037a24 */ /* 0x000fe200078e0200 */
[----:B------:R-:W-:Y:S01]  /*1390*/  IADD3 R0, R10, 0xc0, RZ ;  /* 0x000000c00a007810 */ /* 0x000fe20007ffe0ff */
[----:B------:R-:W-:Y:S01]  /*13a0*/  IMAD.IADD R41, R37, 0x1, R7 ;  /* 0x0000000125297824 */ /* 0x000fe200078e0207 */
[----:B------:R1:W3:Y:S01]  /*13b0*/  SHFL.IDX PT, R8, R26, 0x1, 0x181f ;  /* 0x00381f001a087f89 */ /* 0x0002e200000e0000 */
[----:B------:R-:W-:Y:S01]  /*13c0*/  IMAD.IADD R39, R35, 0x1, R3 ;  /* 0x0000000123277824 */ /* 0x000fe200078e0203 */
[----:B------:R-:W-:-:S02]  /*13d0*/  LOP3.LUT R5, R16, 0xfffffe00, R5, 0xf8, !PT ;  /* 0xfffffe0010057812 */ /* 0x000fc400078ef805 */
[----:B------:R1:W-:Y:S01]  /*13e0*/  STL [R1+0x1c], R41 ;  /* 0x00001c2901007387 */ /* 0x0003e20000100800 */
[----:B------:R-:W-:-:S03]  /*13f0*/  ISETP.GE.AND P5, PT, R0, c[0x0][0x1d4], PT ;  /* 0x0000750000007a0c */ /* 0x000fc60003fa6270 */
[----:B------:R1:W-:Y:S01]  /*1400*/  STL [R1+0x14], R39 ;  /* 0x0000142701007387 */ /* 0x0003e20000100800 */
[----:B------:R-:W-:Y:S05]  /*1410*/  @P0 BRA `(.L_x_1211) ;  /* 0x0000016000000947 */ /* 0x000fea0003800000 */
[C---:B------:R-:W-:Y:S02]  /*1420*/  IADD3 R3, R19.reuse, 0x80, RZ ;  /* 0x0000008013037810 */ /* 0x040fe40007ffe0ff */
[C---:B------:R-:W-:Y:S02]  /*1430*/  IADD3 R13, R19.reuse, 0xc0, RZ ;  /* 0x000000c0130d7810 */ /* 0x040fe40007ffe0ff */
[----:B------:R-:W-:Y:S02]  /*1440*/  SHF.R.S32.HI R0, RZ, 0x1f, R18 ;  /* 0x0000001fff007819 */ /* 0x000fe40000011412 */
[----:B---3--:R-:W-:Y:S02]  /*1450*/  LEA R6, P0, R19, R8, 0x1 ;  /* 0x0000000813067211 */ /* 0x008fe400078008ff */
[----:B------:R-:W-:Y:S02]  /*1460*/  SHF.R.S32.HI R14, RZ, 0x1f, R3 ;  /* 0x0000001fff0e7819 */ /* 0x000fe40000011403 */
[----:B------:R-:W-:-:S02]  /*1470*/  SHF.R.S32.HI R15, RZ, 0x1f, R13 ;  /* 0x0000001fff0f7819 */ /* 0x000fc4000001140d */
[----:B------:R-:W-:Y:S02]  /*1480*/  LEA.HI R12, R0, R18, RZ, 0x3 ;  /* 0x00000012000c7211 */ /* 0x000fe400078f18ff */
[----:B--2---:R-:W-:Y:S02]  /*1490*/  LEA.HI.X R7, R19, R9, R11, 0x1, P0 ;  /* 0x0000000913077211 */ /* 0x004fe400000f0c0b */
[----:B------:R-:W-:Y:S02]  /*14a0*/  LEA.HI R3, R14, R3, RZ, 0x3 ;  /* 0x000000030e037211 */ /* 0x000fe400078f18ff */
[----:B------:R-:W-:Y:S02]  /*14b0*/  LEA.HI R0, R15, R13, RZ, 0x3 ;  /* 0x0000000d0f007211 */ /* 0x000fe400078f18ff */
[----:B------:R-:W-:Y:S02]  /*14c0*/  ISETP.GE.AND P0, PT, R30, c[0x0][0x198], PT ;  /* 0x000066001e007a0c */ /* 0x000fe40003f06270 */
[----:B------:R-:W-:-:S02]  /*14d0*/  LOP3.LUT R12, R12, 0xfffffff8, RZ, 0xc0, !PT ;  /* 0xfffffff80c0c7812 */ /* 0x000fc400078ec0ff */
[----:B------:R-:W-:Y:S02]  /*14e0*/  LOP3.LUT R3, R3, 0xfffffff8, RZ, 0xc0, !PT ;  /* 0xfffffff803037812 */ /* 0x000fe400078ec0ff */
[----:B------:R-:W-:Y:S01]  /*14f0*/  LOP3.LUT R16, R0, 0xfffffff8, RZ, 0xc0, !PT ;  /* 0xfffffff800107812 */ /* 0x000fe200078ec0ff */
[----:B------:R-:W-:Y:S02]  /*1500*/  IMAD.SHL.U32 R0, R247, 0x2, RZ ;  /* 0x00000002f7007824 */ /* 0x000fe400078e00ff */
[----:B------:R-:W-:-:S03]  /*1510*/  IMAD.WIDE R14, R12, 0x2, R8 ;  /* 0x000000020c0e7825 */ /* 0x000fc600078e0208 */
[----:B------:R2:W-:Y:S01]  /*1520*/  LDGSTS.E.BYPASS.LTC128B.128 [R0+0x19100], [R6.64], !P2 ;  /* 0x1910000006007fae */ /* 0x0005e2000d101d4a */
[----:B------:R-:W-:-:S03]  /*1530*/  IMAD.WIDE R12, R3, 0x2, R8 ;  /* 0x00000002030c7825 */ /* 0x000fc600078e0208 */
[----:B------:R2:W-:Y:S01]  /*1540*/  LDGSTS.E.BYPASS.LTC128B.128 [R0+0x1d100], [R14.64], !P1 ;  /* 0x1d1000000e007fae */ /* 0x0005e2000c901d4a */
[----:B------:R-:W-:-:S03]  /*1550*/  IMAD.WIDE R8, R16, 0x2, R8 ;  /* 0x0000000210087825 */ /* 0x000fc600078e0208 */
[----:B------:R2:W-:Y:S04]  /*1560*/  LDGSTS.E.BYPASS.LTC128B.128 [R0+0x21100], [R12.64], !P0 ;  /* 0x211000000c007fae */ /* 0x0005e8000c101d4a */
[----:B------:R2:W-:Y:S02]  /*1570*/  LDGSTS.E.BYPASS.LTC128B.128 [R0+0x25100], [R8.64], !P3 ;  /* 0x2510000008007fae */ /* 0x0005e4000d901d4a */
.L_x_1211:
[----:B------:R-:W-:Y:S05]  /*1580*/  BSYNC B0 ;  /* 0x0000000000007941 */ /* 0x000fea0003800000 */
.L_x_1210:
[----:B--2---:R-:W-:Y:S01]  /*1590*/  IADD3 R0, R29, 0x40, RZ ;  /* 0x000000401d007810 */ /* 0x004fe20007ffe0ff */
[----:B------:R2:W4:Y:S01]  /*15a0*/  SHFL.IDX PT, R7, R24, 0x2, 0x181f ;  /* 0x00581f0018077f89 */ /* 0x00052200000e0000 */
[----:B------:R-:W-:Y:S02]  /*15b0*/  BSSY B0, `(.L_x_1212) ;  /* 0x000001b000007945 */ /* 0x000fe40003800000 */
[----:B------:R-:W-:Y:S01]  /*15c0*/  ISETP.GE.AND P0, PT, R0, UR7, PT ;  /* 0x0000000700007c0c */ /* 0x000fe2000bf06270 */
[----:B------:R2:W1:-:S12]  /*15d0*/  SHFL.IDX PT, R6, R26, 0x2, 0x181f ;  /* 0x00581f001a067f89 */ /* 0x00045800000e0000 */
[----:B------:R-:W-:Y:S05]  /*15e0*/  @P0 BRA `(.L_x_1213) ;  /* 0x0000017000000947 */ /* 0x000fea0003800000 */
[C---:B------:R-:W-:Y:S02]  /*15f0*/  IADD3 R3, R19.reuse, 0x80, RZ ;  /* 0x0000008013037810 */ /* 0x040fe40007ffe0ff */
[C---:B------:R-:W-:Y:S02]  /*1600*/  IADD3 R13, R19.reuse, 0xc0, RZ ;  /* 0x000000c0130d7810 */ /* 0x040fe40007ffe0ff */
[----:B------:R-:W-:Y:S02]  /*1610*/  SHF.R.S32.HI R0, RZ, 0x1f, R18 ;  /* 0x0000001fff007819 */ /* 0x000fe40000011412 */
[----:B-1-3--:R-:W-:Y:S02]  /*1620*/  LEA R8, P0, R19, R6, 0x1 ;  /* 0x0000000613087211 */ /* 0x00afe400078008ff */
[----:B------:R-:W-:Y:S02]  /*1630*/  SHF.R.S32.HI R14, RZ, 0x1f, R3 ;  /* 0x0000001fff0e7819 */ /* 0x000fe40000011403 */
[----:B------:R-:W-:-:S02]  /*1640*/  SHF.R.S32.HI R15, RZ, 0x1f, R13 ;  /* 0x0000001fff0f7819 */ /* 0x000fc4000001140d */
[----:B------:R-:W-:Y:S02]  /*1650*/  LEA.HI R12, R0, R18, RZ, 0x3 ;  /* 0x00000012000c7211 */ /* 0x000fe400078f18ff */
[----:B----4-:R-:W-:Y:S02]  /*1660*/  LEA.HI.X R9, R19, R7, R11, 0x1, P0 ;  /* 0x0000000713097211 */ /* 0x010fe400000f0c0b */
        /* <DEDUP_REMOVED lines=8> */
[----:B------:R-:W-:Y:S01]  /*16f0*/  @!PT LDS RZ, [RZ] ;  /* 0x00000000fffff984 */ /* 0x000fe20000000800 */
[----:B------:R1:W-:Y:S01]  /*1700*/  LDGSTS.E.BYPASS.LTC128B.128 [R0+0x1a100], [R8.64], !P2 ;  /* 0x1a10000008007fae */ /* 0x0003e2000d101d4a */
[----:B------:R-:W-:-:S03]  /*1710*/  IMAD.WIDE R12, R3, 0x2, R6 ;  /* 0x00000002030c7825 */ /* 0x000fc600078e0206 */
[----:B------:R1:W-:Y:S01]  /*1720*/  LDGSTS.E.BYPASS.LTC128B.128 [R0+0x1e100], [R14.64], !P1 ;  /* 0x1e1000000e007fae */ /* 0x0003e2000c901d4a */
[----:B------:R-:W-:-:S03]  /*1730*/  IMAD.WIDE R6, R16, 0x2, R6 ;  /* 0x0000000210067825 */ /* 0x000fc600078e0206 */
[----:B------:R1:W-:Y:S04]  /*1740*/  LDGSTS.E.BYPASS.LTC128B.128 [R0+0x22100], [R12.64], !P0 ;  /* 0x221000000c007fae */ /* 0x0003e8000c101d4a */
[----:B------:R1:W-:Y:S02]  /*1750*/  LDGSTS.E.BYPASS.LTC128B.128 [R0+0x26100], [R6.64], !P3 ;  /* 0x2610000006007fae */ /* 0x0003e4000d901d4a */
.L_x_1213:
[----:B------:R-:W-:Y:S05]  /*1760*/  BSYNC B0 ;  /* 0x0000000000007941 */ /* 0x000fea0003800000 */
.L_x_1212:
[----:B-1----:R-:W-:Y:S01]  /*1770*/  IADD3 R0, R29, 0x60, RZ ;  /* 0x000000601d007810 */ /* 0x002fe20007ffe0ff */
[----:B------:R-:W-:Y:S01]  /*1780*/  UMOV UR12, 0x60 ;  /* 0x00000060000c7882 */ /* 0x000fe20000000000 */
[----:B----4-:R1:W4:Y:S01]  /*1790*/  SHFL.IDX PT, R7, R24, 0x3, 0x181f ;  /* 0x00781f0018077f89 */ /* 0x01032200000e0000 */
[----:B------:R-:W-:Y:S01]  /*17a0*/  ULDC.64 UR4, c[0x0][0x1e0] ;  /* 0x0000780000047ab9 */ /* 0x000fe20000000a00 */
[----:B------:R-:W-:Y:S01]  /*17b0*/  ISETP.GE.AND P0, PT, R0, UR7, PT ;  /* 0x0000000700007c0c */ /* 0x000fe2000bf06270 */
[----:B------:R-:W-:Y:S01]  /*17c0*/  UIMAD.WIDE.U32 UR16, UR12, UR4, URZ ;  /* 0x000000040c1072a5 */ /* 0x000fe2000f8e003f */
[----:B------:R1:W2:Y:S01]  /*17d0*/  SHFL.IDX PT, R6, R26, 0x3, 0x181f ;  /* 0x00781f001a067f89 */ /* 0x0002a200000e0000 */
[----:B------:R-:W-:Y:S01]  /*17e0*/  UIMAD UR5, UR12, UR5, URZ ;  /* 0x000000050c0572a4 */ /* 0x000fe2000f8e023f */
[----:B------:R-:W-:Y:S01]  /*17f0*/  BSSY B0, `(.L_x_1214) ;  /* 0x000001b000007945 */ /* 0x000fe20003800000 */
[----:B------:R-:W-:-:S02]  /*1800*/  UIADD3 UR14, UR6, -0x1, URZ ;  /* 0xffffffff060e7890 */ /* 0x000fc4000fffe03f */
[----:B------:R-:W-:-:S06]  /*1810*/  UIADD3 UR15, UR17, UR5, URZ ;  /* 0x00000005110f7290 */ /* 0x000fcc000fffe03f */
[----:B------:R-:W-:Y:S05]  /*1820*/  @P0 BRA `(.L_x_1215) ;  /* 0x0000017000000947 */ /* 0x000fea0003800000 */
[----:B--23--:R-:W-:Y:S01]  /*1830*/  LEA R8, P0, R19, R6, 0x1 ;  /* 0x0000000613087211 */ /* 0x00cfe200078008ff */
[----:B------:R-:W-:Y:S01]  /*1840*/  IMAD.SHL.U32 R12, R247, 0x2, RZ ;  /* 0x00000002f70c7824 */ /* 0x000fe200078e00ff */
[C---:B------:R-:W-:Y:S02]  /*1850*/  IADD3 R3, R19.reuse, 0xc0, RZ ;  /* 0x000000c013037810 */ /* 0x040fe40007ffe0ff */
[----:B----4-:R-:W-:Y:S02]  /*1860*/  LEA.HI.X R9, R19, R7, R11, 0x1, P0 ;  /* 0x0000000713097211 */ /* 0x010fe400000f0c0b */
[----:B------:R-:W-:Y:S02]  /*1870*/  SHF.R.S32.HI R0, RZ, 0x1f, R18 ;  /* 0x0000001fff007819 */ /* 0x000fe40000011412 */
[----:B------:R-:W-:Y:S01]  /*1880*/  SHF.R.S32.HI R10, RZ, 0x1f, R3 ;  /* 0x0000001fff0a7819 */ /* 0x000fe20000011403 */
[----:B------:R-:W-:Y:S01]  /*1890*/  @!PT LDS RZ, [RZ] ;  /* 0x00000000fffff984 */ /* 0x000fe20000000800 */
[----:B------:R2:W-:Y:S01]  /*18a0*/  LDGSTS.E.BYPASS.LTC128B.128 [R12+0x1b100], [R8.64], !P2 ;  /* 0x1b100000080c7fae */ /* 0x0005e2000d101d4a */
[----:B------:R-:W-:-:S02]  /*18b0*/  LEA.HI R0, R0, R18, RZ, 0x3 ;  /* 0x0000001200007211 */ /* 0x000fc400078f18ff */
[----:B------:R-:W-:Y:S02]  /*18c0*/  LEA.HI R3, R10, R3, RZ, 0x3 ;  /* 0x000000030a037211 */ /* 0x000fe400078f18ff */
[----:B------:R-:W-:Y:S02]  /*18d0*/  ISETP.GE.AND P0, PT, R30, c[0x0][0x198], PT ;  /* 0x000066001e007a0c */ /* 0x000fe40003f06270 */
[----:B------:R-:W-:Y:S02]  /*18e0*/  LOP3.LUT R0, R0, 0xfffffff8, RZ, 0xc0, !PT ;  /* 0xfffffff800007812 */ /* 0x000fe400078ec0ff */
[----:B------:R-:W-:-:S03]  /*18f0*/  LOP3.LUT R3, R3, 0xfffffff8, RZ, 0xc0, !PT ;  /* 0xfffffff803037812 */ /* 0x000fc600078ec0ff */
[----:B------:R-:W-:-:S05]  /*1900*/  IMAD.WIDE R10, R0, 0x2, R6 ;  /* 0x00000002000a7825 */ /* 0x000fca00078e0206 */
[----:B------:R3:W-:Y:S01]  /*1910*/  LDGSTS.E.BYPASS.LTC128B.128 [R12+0x1f100], [R10.64], !P1 ;  /* 0x1f1000000a0c7fae */ /* 0x0007e2000c901d4a */
[----:B--2---:R-:W-:-:S04]  /*1920*/  IADD3 R8, R19, 0x80, RZ ;  /* 0x0000008013087810 */ /* 0x004fc80007ffe0ff */
[----:B------:R-:W-:-:S04]  /*1930*/  SHF.R.S32.HI R9, RZ, 0x1f, R8 ;  /* 0x0000001fff097819 */ /* 0x000fc80000011408 */
[----:B------:R-:W-:-:S04]  /*1940*/  LEA.HI R8, R9, R8, RZ, 0x3 ;  /* 0x0000000809087211 */ /* 0x000fc800078f18ff */
[----:B------:R-:W-:-:S05]  /*1950*/  LOP3.LUT R8, R8, 0xfffffff8, RZ, 0xc0, !PT ;  /* 0xfffffff808087812 */ /* 0x000fca00078ec0ff */
[----:B------:R-:W-:-:S04]  /*1960*/  IMAD.WIDE R8, R8, 0x2, R6 ;  /* 0x0000000208087825 */ /* 0x000fc800078e0206 */
[----:B------:R-:W-:Y:S01]  /*1970*/  IMAD.WIDE R6, R3, 0x2, R6 ;  /* 0x0000000203067825 */ /* 0x000fe200078e0206 */
[----:B------:R3:W-:Y:S04]  /*1980*/  LDGSTS.E.BYPASS.LTC128B.128 [R12+0x23100], [R8.64], !P0 ;  /* 0x23100000080c7fae */ /* 0x0007e8000c101d4a */
[----:B------:R3:W-:Y:S02]  /*1990*/  LDGSTS.E.BYPASS.LTC128B.128 [R12+0x27100], [R6.64], !P3 ;  /* 0x27100000060c7fae */ /* 0x0007e4000d901d4a */
.L_x_1215:
[----:B------:R-:W-:Y:S05]  /*19a0*/  BSYNC B0 ;  /* 0x0000000000007941 */ /* 0x000fea0003800000 */
.L_x_1214:
[----:B------:R-:W-:Y:S01]  /*19b0*/  UIMAD UR7, UR6, -0x60, UR12 ;  /* 0xffffffa0060778a4 */ /* 0x000fe2000f8e020c */
[----:B--23--:R-:W-:Y:S01]  /*19c0*/  IMAD.U32 R6, RZ, RZ, UR16 ;  /* 0x00000010ff067e24 */ /* 0x00cfe2000f8e00ff */
[----:B------:R-:W-:Y:S01]  /*19d0*/  USHF.R.S32.HI UR12, URZ, 0x1f, UR14 ;  /* 0x0000001f3f0c7899 */ /* 0x000fe2000801140e */
[----:B------:R-:W-:Y:S01]  /*19e0*/  IMAD.MOV.U32 R144, RZ, RZ, R40 ;  /* 0x000000ffff907224 */ /* 0x000fe200078e0028 */
[----:B------:R-:W-:Y:S01]  /*19f0*/  UIMAD UR4, UR15, UR14, URZ ;  /* 0x0000000e0f0472a4 */ /* 0x000fe2000f8e023f */
[----:B------:R-:W-:Y:S01]  /*1a00*/  IMAD.MOV.U32 R145, RZ, RZ, R41 ;  /* 0x000000ffff917224 */ /* 0x000fe200078e0029 */
[----:B------:R-:W0:Y:S01]  /*1a10*/  LDGDEPBAR ;  /* 0x00000000000079af */ /* 0x000e220000000000 */
[----:B------:R-:W-:Y:S01]  /*1a20*/  IMAD.U32 R3, RZ, RZ, UR7 ;  /* 0x00000007ff037e24 */ /* 0x000fe2000f8e00ff */
[----:B------:R-:W-:Y:S01]  /*1a30*/  UIMAD UR4, UR12, UR16, UR4 ;  /* 0x000000100c0472a4 */ /* 0x000fe2000f8e0204 */
[----:B------:R-:W-:Y:S01]  /*1a40*/  IMAD.MOV.U32 R140, RZ, RZ, R6 ;  /* 0x000000ffff8c7224 */ /* 0x000fe200078e0006 */
[----:B------:R-:W-:Y:S01]  /*1a50*/  UMOV UR13, 0x6 ;  /* 0x00000006000d7882 */ /* 0x000fe20000000000 */
[----:B------:R-:W-:Y:S01]  /*1a60*/  IMAD.MOV.U32 R144, RZ, RZ, R36 ;  /* 0x000000ffff907224 */ /* 0x000fe200078e0024 */
[----:B------:R-:W-:Y:S01]  /*1a70*/  IADD3 R3, R3, c[0x0][0x1d0], -R22 ;  /* 0x0000740003037a10 */ /* 0x000fe20007ffe816 */
[----:B------:R-:W-:Y:S01]  /*1a80*/  IMAD.MOV.U32 R142, RZ, RZ, c[0x0][0x1e0] ;  /* 0x00007800ff8e7624 */ /* 0x000fe200078e00ff */
[----:B------:R-:W-:Y:S01]  /*1a90*/  LEA.HI R141, R31, R184, RZ, 0x5 ;  /* 0x000000b81f8d7211 */ /* 0x000fe200078f28ff */
[----:B------:R-:W-:Y:S01]  /*1aa0*/  IMAD.WIDE.U32 R8, R140, UR14, R144 ;  /* 0x0000000e8c087c25 */ /* 0x000fe2000f8e0090 */
[C---:B------:R-:W-:Y:S01]  /*1ab0*/  ISETP.GE.AND P2, PT, R3.reuse, 0x1, PT ;  /* 0x000000010300780c */ /* 0x040fe20003f46270 */
[----:B------:R-:W-:Y:S01]  /*1ac0*/  STL.64 [R1+0x18], R144 ;  /* 0x0000189001007387 */ /* 0x000fe20000100a00 */
[----:B------:R-:W-:Y:S01]  /*1ad0*/  ISETP.GE.AND P0, PT, R3, 0x41, PT ;  /* 0x000000410300780c */ /* 0x000fe20003f06270 */
[----:B------:R-:W-:Y:S01]  /*1ae0*/  IMAD.MOV.U32 R143, RZ, RZ, c[0x0][0x1e4] ;  /* 0x00007900ff8f7624 */ /* 0x000fe200078e00ff */
[----:B------:R-:W-:Y:S01]  /*1af0*/  IADD3 R0, R9, UR4, RZ ;  /* 0x0000000409007c10 */ /* 0x000fe2000fffe0ff */
[----:B------:R-:W-:Y:S01]  /*1b00*/  IMAD.WIDE.U32 R10, R142, 0x40, RZ ;  /* 0x000000408e0a7825 */ /* 0x000fe200078e00ff */
[----:B------:R-:W-:Y:S01]  /*1b10*/  SEL R9, RZ, 0x2, P6 ;  /* 0x00000002ff097807 */ /* 0x000fe20003000000 */
[----:B------:R-:W-:-:S02]  /*1b20*/  ULDC.64 UR4, c[0x0][0x208] ;  /* 0x0000820000047ab9 */ /* 0x000fc40000000a00 */
[----:B----4-:R-:W-:Y:S01]  /*1b30*/  IMAD.U32 R7, RZ, RZ, UR17 ;  /* 0x00000011ff077e24 */ /* 0x010fe2000f8e00ff */
[----:B------:R-:W-:Y:S01]  /*1b40*/  UIMAD UR12, UR12, UR4, URZ ;  /* 0x000000040c0c72a4 */ /* 0x000fe2000f8e023f */
[----:B------:R-:W-:Y:S01]  /*1b50*/  IMAD.SHL.U32 R16, R143, 0x40, RZ ;  /* 0x000000408f107824 */ /* 0x000fe200078e00ff */
[----:B------:R-:W-:Y:S01]  /*1b60*/  UIMAD.WIDE.U32 UR18, UR14, UR4, URZ ;  /* 0x000000040e1272a5 */ /* 0x000fe2000f8e003f */
[C---:B------:R-:W-:Y:S01]  /*1b70*/  @P2 LEA R6, P1, R8.reuse, c[0x0][0x1c8], 0x1 ;  /* 0x0000720008062a11 */ /* 0x040fe200078208ff */
[----:B------:R-:W-:Y:S01]  /*1b80*/  IMAD.SHL.U32 R247, R247, 0x2, RZ ;  /* 0x00000002f7f77824 */ /* 0x000fe200078e00ff */
[----:B------:R-:W-:Y:S01]  /*1b90*/  UIMAD UR12, UR14, UR5, UR12 ;  /* 0x000000050e0c72a4 */ /* 0x000fe2000f8e020c */
[----:B------:R-:W-:Y:S01]  /*1ba0*/  IMAD.MOV.U32 R18, RZ, RZ, R38 ;  /* 0x000000ffff127224 */ /* 0x000fe200078e0026 */
[C---:B------:R-:W-:Y:S01]  /*1bb0*/  @P2 LEA.HI.X R7, R8.reuse, c[0x0][0x1cc], R0, 0x1, P1 ;  /* 0x0000730008072a11 */ /* 0x040fe200008f0c00 */
[----:B------:R-:W-:Y:S01]  /*1bc0*/  BAR.SYNC.DEFER_BLOCKING 0x0 ;  /* 0x0000000000007b1d */ /* 0x000fe20000010000 */
[----:B------:R-:W-:Y:S01]  /*1bd0*/  @P0 IADD3 R14, P1, R8, R10, RZ ;  /* 0x0000000a080e0210 */ /* 0x000fe20007f3e0ff */
[----:B------:R-:W-:Y:S01]  /*1be0*/  UIADD3 UR12, UR19, UR12, URZ ;  /* 0x0000000c130c7290 */ /* 0x000fe2000fffe03f */
[----:B------:R-:W-:Y:S01]  /*1bf0*/  IMAD.MOV.U32 R19, RZ, RZ, R39 ;  /* 0x000000ffff137224 */ /* 0x000fe200078e0027 */
[----:B------:R-:W-:Y:S01]  /*1c00*/  USHF.L.U64.HI UR13, UR4, UR13, UR5 ;  /* 0x0000000d040d7299 */ /* 0x000fe20008010205 */
[----:B------:R-:W-:Y:S01]  /*1c10*/  @P0 IADD3.X R16, R0, R11, R16, P1, !PT ;  /* 0x0000000b00100210 */ /* 0x000fe20000ffe410 */
[----:B------:R-:W-:Y:S01]  /*1c20*/  IMAD.U32 R12, RZ, RZ, UR18 ;  /* 0x00000012ff0c7e24 */ /* 0x000fe2000f8e00ff */
[----:B------:R-:W-:Y:S01]  /*1c30*/  ISETP.GE.AND P1, PT, R3, 0x21, PT ;  /* 0x000000210300780c */ /* 0x000fe20003f26270 */
[----:B------:R-:W-:Y:S01]  /*1c40*/  IMAD.MOV.U32 R18, RZ, RZ, R34 ;  /* 0x000000ffff127224 */ /* 0x000fe200078e0022 */
[----:B------:R-:W-:Y:S01]  /*1c50*/  UIMAD UR12, UR12, 0x60, URZ ;  /* 0x000000600c0c78a4 */ /* 0x000fe2000f8e023f */
[----:B------:R-:W-:Y:S01]  /*1c60*/  IMAD.U32 R13, RZ, RZ, UR19 ;  /* 0x00000013ff0d7e24 */ /* 0x000fe2000f8e00ff */
[----:B------:R-:W-:Y:S01]  /*1c70*/  UISETP.GT.AND UP0, UPT, UR14, UR8, UPT ;  /* 0x000000080e00728c */ /* 0x000fe2000bf04270 */
[----:B------:R-:W-:Y:S01]  /*1c80*/  IMAD.WIDE.U32 R12, R12, 0x60, R18 ;  /* 0x000000600c0c7825 */ /* 0x000fe200078e0012 */
[----:B------:R2:W-:Y:S04]  /*1c90*/  STL.64 [R1+0x10], R18 ;  /* 0x0000101201007387 */ /* 0x0005e80000100a00 */
[----:B------:R-:W-:Y:S01]  /*1ca0*/  IADD3 R13, R13, UR12, RZ ;  /* 0x0000000c0d0d7c10 */ /* 0x000fe2000fffe0ff */
[----:B------:R-:W-:-:S02]  /*1cb0*/  USHF.L.U32 UR12, UR4, 0x6, URZ ;  /* 0x00000006040c7899 */ /* 0x000fc4000800063f */
[----:B------:R-:W-:-:S04]  /*1cc0*/  @P1 LEA R8, P3, R142, R8, 0x5 ;  /* 0x000000088e081211 */ /* 0x000fc800078628ff */
[----:B------:R-:W-:Y:S01]  /*1cd0*/  @P1 LEA.HI.X R0, R142, R0, R143, 0x5, P3 ;  /* 0x000000008e001211 */ /* 0x000fe200018f2c8f */
[----:B------:R-:W-:Y:S01]  /*1ce0*/  @!PT LDS RZ, [RZ] ;  /* 0x00000000fffff984 */ /* 0x000fe20000000800 */
[----:B------:R-:W-:Y:S01]  /*1cf0*/  @!PT LDS RZ, [RZ] ;  /* 0x00000000fffff984 */ /* 0x000fe20000000800 */
[----:B------:R-:W-:Y:S01]  /*1d00*/  @!PT LDS RZ, [RZ] ;  /* 0x00000000fffff984 */ /* 0x000fe20000000800 */
[----:B------:R3:W-:Y:S01]  /*1d10*/  @P2 LDGSTS.E.BYPASS.LTC128B.128 [R247+0xc100], [R6.64], !P4 ;  /* 0x0c10000006f72fae */ /* 0x0007e2000e101d4a */
[----:B------:R-:W-:Y:S01]  /*1d20*/  LOP3.LUT P3, RZ, R185, 0x1, RZ, 0xc0, !PT ;  /* 0x00000001b9ff7812 */ /* 0x000fe2000786c0ff */
[----:B------:R-:W-:Y:S02]  /*1d30*/  IMAD.U32 R20, RZ, RZ, UR12 ;  /* 0x0000000cff147e24 */ /* 0x000fe4000f8e00ff */
[----:B------:R3:W-:Y:S10]  /*1d40*/  @P2 LDGSTS.E.BYPASS.LTC128B.128 [R247+0xf100], [R6.64+0x80], !P6 ;  /* 0x0f10008006f72fae */ /* 0x0007f4000f101d4a */
[----:B------:R3:W-:Y:S01]  /*1d50*/  @P2 LDGSTS.E.BYPASS.LTC128B.128 [R247+0x12100], [R6.64+0x100], !P3 ;  /* 0x1210010006f72fae */ /* 0x0007e2000d901d4a */
[----:B--2---:R-:W-:-:S03]  /*1d60*/  IMAD.U32 R18, RZ, RZ, UR12 ;  /* 0x0000000cff127e24 */ /* 0x004fc6000f8e00ff */
[----:B------:R3:W-:Y:S01]  /*1d70*/  @P2 LDGSTS.E.BYPASS.LTC128B.128 [R247+0x15100], [R6.64+0x180], !P5 ;  /* 0x1510018006f72fae */ /* 0x0007e2000e901d4a */
[----:B------:R-:W-:-:S04]  /*1d80*/  @P1 LEA R10, P2, R8, c[0x0][0x1c8], 0x1 ;  /* 0x00007200080a1a11 */ /* 0x000fc800078408ff */
[----:B------:R-:W-:Y:S01]  /*1d90*/  @P1 LEA.HI.X R11, R8, c[0x0][0x1cc], R0, 0x1, P2 ;  /* 0x00007300080b1a11 */ /* 0x000fe200010f0c00 */
[----:B------:R-:W-:Y:S02]  /*1da0*/  IMAD.SHL.U32 R8, R22, 0x8, RZ ;  /* 0x0000000816087824 */ /* 0x000fe400078e00ff */
[----:B------:R-:W-:Y:S02]  /*1db0*/  IMAD.U32 R22, RZ, RZ, UR12 ;  /* 0x0000000cff167e24 */ /* 0x000fe4000f8e00ff */
[----:B------:R2:W-:Y:S04]  /*1dc0*/  @P1 LDGSTS.E.BYPASS.LTC128B.128 [R247+0xd100], [R10.64], !P4 ;  /* 0x0d1000000af71fae */ /* 0x0005e8000e101d4a */
[----:B------:R2:W-:Y:S04]  /*1dd0*/  @P1 LDGSTS.E.BYPASS.LTC128B.128 [R247+0x10100], [R10.64+0x80], !P6 ;  /* 0x101000800af71fae */ /* 0x0005e8000f101d4a */
[----:B------:R2:W-:Y:S04]  /*1de0*/  @P1 LDGSTS.E.BYPASS.LTC128B.128 [R247+0x13100], [R10.64+0x100], !P3 ;  /* 0x131001000af71fae */ /* 0x0005e8000d901d4a */
[----:B------:R2:W-:Y:S01]  /*1df0*/  @P1 LDGSTS.E.BYPASS.LTC128B.128 [R247+0x16100], [R10.64+0x180], !P5 ;  /* 0x161001800af71fae */ /* 0x0005e2000e901d4a */
[----:B---3--:R-:W-:Y:S01]  /*1e00*/  IMAD.SHL.U32 R6, R25, 0x40, RZ ;  /* 0x0000004019067824 */ /* 0x008fe200078e00ff */
[----:B------:R-:W-:-:S04]  /*1e10*/  SEL R7, RZ, 0x4, P3 ;  /* 0x00000004ff077807 */ /* 0x000fc80001800000 */
[----:B------:R-:W-:Y:S02]  /*1e20*/  LOP3.LUT R0, R6, 0x1c0, RZ, 0xc0, !PT ;  /* 0x000001c006007812 */ /* 0x000fe400078ec0ff */
[----:B------:R-:W-:Y:S02]  /*1e30*/  IADD3 R15, R7, R9, R17 ;  /* 0x00000009070f7210 */ /* 0x000fe40007ffe011 */
[----:B------:R-:W-:Y:S02]  /*1e40*/  LOP3.LUT R6, R0, 0x8, R8, 0xf8, !PT ;  /* 0x0000000800067812 */ /* 0x000fe400078ef808 */
[C---:B------:R-:W-:Y:S02]  /*1e50*/  @P0 LEA R8, P2, R14.reuse, c[0x0][0x1c8], 0x1 ;  /* 0x000072000e080a11 */ /* 0x040fe400078408ff */
[----:B------:R-:W-:Y:S02]  /*1e60*/  SHF.R.U32.HI R0, RZ, 0x3, R0 ;  /* 0x00000003ff007819 */ /* 0x000fe40000011600 */
[----:B------:R-:W-:-:S02]  /*1e70*/  @P0 LEA.HI.X R9, R14, c[0x0][0x1cc], R16, 0x1, P2 ;  /* 0x000073000e090a11 */ /* 0x000fc400010f0c10 */
[----:B------:R-:W-:Y:S02]  /*1e80*/  SEL R7, RZ, 0x8, P5 ;  /* 0x00000008ff077807 */ /* 0x000fe40002800000 */
[----:B------:R-:W-:Y:S01]  /*1e90*/  LOP3.LUT R0, R6, R0, RZ, 0x3c, !PT ;  /* 0x0000000006007212 */ /* 0x000fe200078e3cff */
[----:B------:R3:W-:Y:S01]  /*1ea0*/  @P0 LDGSTS.E.BYPASS.LTC128B.128 [R247+0xe100], [R8.64], !P4 ;  /* 0x0e10000008f70fae */ /* 0x0007e2000e101d4a */
[C---:B------:R-:W-:Y:S01]  /*1eb0*/  LEA R6, P2, R12.reuse, c[0x0][0x1f8], 0x1 ;  /* 0x00007e000c067a11 */ /* 0x040fe200078408ff */
[----:B-1----:R-:W-:Y:S02]  /*1ec0*/  IMAD.IADD R24, R15, 0x1, R7 ;  /* 0x000000010f187824 */ /* 0x002fe400078e0207 */
[----:B------:R3:W-:Y:S01]  /*1ed0*/  @P0 LDGSTS.E.BYPASS.LTC128B.128 [R247+0x11100], [R8.64+0x80], !P6 ;  /* 0x1110008008f70fae */ /* 0x0007e2000f101d4a */
[----:B------:R-:W-:Y:S01]  /*1ee0*/  LEA.HI.X R7, R12, c[0x0][0x1fc], R13, 0x1, P2 ;  /* 0x00007f000c077a11 */ /* 0x000fe200010f0c0d */
[----:B------:R-:W-:Y:S01]  /*1ef0*/  IMAD R0, R28, 0x200, R0 ;  /* 0x000002001c007824 */ /* 0x000fe200078e0200 */
[----:B------:R-:W-:Y:S01]  /*1f00*/  LOP3.LUT P2, RZ, R25, 0x2, RZ, 0xc0, !PT ;  /* 0x0000000219ff7812 */ /* 0x000fe2000784c0ff */
[----:B------:R3:W-:Y:S01]  /*1f10*/  @P0 LDGSTS.E.BYPASS.LTC128B.128 [R247+0x14100], [R8.64+0x100], !P3 ;  /* 0x1410010008f70fae */ /* 0x0007e2000d901d4a */
[----:B------:R-:W-:Y:S01]  /*1f20*/  LOP3.LUT P3, RZ, R24, 0x2, RZ, 0xc0, !PT ;  /* 0x0000000218ff7812 */ /* 0x000fe2000786c0ff */
[----:B------:R-:W-:-:S02]  /*1f30*/  IMAD.SHL.U32 R212, R0, 0x2, RZ ;  /* 0x0000000200d47824 */ /* 0x000fc400078e00ff */
[----:B------:R3:W-:Y:S01]  /*1f40*/  @P0 LDGSTS.E.BYPASS.LTC128B.128 [R247+0x17100], [R8.64+0x180], !P5 ;  /* 0x1710018008f70fae */ /* 0x0007e2000e901d4a */
[--C-:B------:R-:W-:Y:S02]  /*1f50*/  IADD3 R22, P1, P0, R22, 0x80, R6.reuse ;  /* 0x0000008016167810 */ /* 0x100fe4000783e006 */
[----:B------:R-:W-:Y:S01]  /*1f60*/  IADD3 R223, R212, 0xc120, RZ ;  /* 0x0000c120d4df7810 */ /* 0x000fe20007ffe0ff */
[----:B------:R-:W0:Y:S01]  /*1f70*/  LDGDEPBAR ;  /* 0x00000000000079af */ /* 0x000e220000000000 */
[----:B------:R-:W-:Y:S02]  /*1f80*/  IADD3.X R23, RZ, UR13, R7, P1, P0 ;  /* 0x0000000dff177c10 */ /* 0x000fe40008fe0407 */
[----:B------:R-:W-:-:S04]  /*1f90*/  IADD3 R20, P1, P0, R20, 0x100, R6 ;  /* 0x0000010014147810 */ /* 0x000fc8000783e006 */
[----:B------:R-:W-:Y:S02]  /*1fa0*/  IADD3.X R21, RZ, UR13, R7, P1, P0 ;  /* 0x0000000dff157c10 */ /* 0x000fe40008fe0407 */
[----:B------:R-:W-:-:S04]  /*1fb0*/  IADD3 R18, P1, P0, R18, 0x180, R6 ;  /* 0x0000018012127810 */ /* 0x000fc8000783e006 */
[----:B------:R-:W-:Y:S02]  /*1fc0*/  IADD3.X R19, RZ, UR13, R7, P1, P0 ;  /* 0x0000000dff137c10 */ /* 0x000fe40008fe0407 */
[C---:B------:R-:W-:Y:S02]  /*1fd0*/  ISETP.LT.OR P1, PT, R3.reuse, 0x1, P4 ;  /* 0x000000010300780c */ /* 0x040fe40002721670 */
[----:B------:R-:W-:Y:S01]  /*1fe0*/  ISETP.LT.OR P0, PT, R3, 0x1, !P3 ;  /* 0x000000010300780c */ /* 0x000fe20005f01670 */
[----:B---3--:R-:W-:Y:S01]  /*1ff0*/  IMAD.SHL.U32 R8, R141, 0x20, RZ ;  /* 0x000000208d087824 */ /* 0x008fe200078e00ff */
[----:B------:R-:W-:-:S04]  /*2000*/  DEPBAR.LE SB0, 0x1 ;  /* 0x000080400000791a */ /* 0x000fc80000000000 */
[----:B------:R-:W-:-:S04]  /*2010*/  DEPBAR.LE SB0, 0x0 ;  /* 0x000080000000791a */ /* 0x000fc80000000000 */
[----:B------:R-:W-:Y:S01]  /*2020*/  BAR.SYNC.DEFER_BLOCKING 0x0 ;  /* 0x0000000000007b1d */ /* 0x000fe20000010000 */
[----:B------:R-:W-:Y:S02]  /*2030*/  LOP3.LUT R0, R8, 0x7ffffc00, RZ, 0xc0, !PT ;  /* 0x7ffffc0008007812 */ /* 0x000fe400078ec0ff */
[----:B------:R-:W-:-:S03]  /*2040*/  IADD3 R9, R212, 0xc100, RZ ;  /* 0x0000c100d4097810 */ /* 0x000fc60007ffe0ff */
[----:B------:R-:W-:Y:S01]  /*2050*/  IMAD.IADD R0, R5, 0x1, R0 ;  /* 0x0000000105007824 */ /* 0x000fe200078e0200 */
[----:B------:R-:W-:Y:S02]  /*2060*/  @P2 IADD3 R223, R9, -0x20, RZ ;  /* 0xffffffe009df2810 */ /* 0x000fe40007ffe0ff */
[----:B------:R-:W-:Y:S01]  /*2070*/  IADD3 R16, P2, R6, UR12, RZ ;  /* 0x0000000c06107c10 */ /* 0x000fe2000ff5e0ff */
[----:B------:R-:W-:Y:S01]  /*2080*/  IMAD.SHL.U32 R219, R0, 0x2, RZ ;  /* 0x0000000200db7824 */ /* 0x000fe200078e00ff */
[----:B------:R-:W-:Y:S01]  /*2090*/  IADD3 R246, R223, 0x800, RZ ;  /* 0x00000800dff67810 */ /* 0x000fe20007ffe0ff */
[----:B------:R-:W-:Y:S01]  /*20a0*/  IMAD.MOV.U32 R0, RZ, RZ, 0x40 ;  /* 0x00000040ff007424 */ /* 0x000fe200078e00ff */
[----:B------:R-:W-:Y:S01]  /*20b0*/  IADD3.X R17, R7, UR13, RZ, P2, !PT ;  /* 0x0000000d07117c10 */ /* 0x000fe200097fe4ff */
[--C-:B------:R-:W-:Y:S01]  /*20c0*/  IMAD R220, R4, 0x2, R219.reuse ;  /* 0x0000000204dc7824 */ /* 0x100fe200078e02db */
[----:B------:R-:W-:Y:S01]  /*20d0*/  LOP3.LUT P2, RZ, R24, 0x8, RZ, 0xc0, !PT ;  /* 0x0000000818ff7812 */ /* 0x000fe2000784c0ff */
[C---:B------:R-:W-:Y:S01]  /*20e0*/  IMAD R222, R2.reuse, 0x2, R219 ;  /* 0x0000000202de7824 */ /* 0x040fe200078e02db */
[C---:B------:R-:W-:Y:S01]  /*20f0*/  IADD3 R245, R223.reuse, 0x1000, RZ ;  /* 0x00001000dff57810 */ /* 0x040fe20007ffe0ff */
[----:B------:R-:W-:Y:S01]  /*2100*/  IMAD R221, R2, 0x2, R220 ;  /* 0x0000000202dd7824 */ /* 0x000fe200078e02dc */
[----:B------:R-:W-:-:S02]  /*2110*/  IADD3 R244, R223, 0x1800, RZ ;  /* 0x00001800dff47810 */ /* 0x000fc40007ffe0ff */
[C---:B------:R-:W-:Y:S02]  /*2120*/  IADD3 R243, R223.reuse, 0x2000, RZ ;  /* 0x00002000dff37810 */ /* 0x040fe40007ffe0ff */
[C---:B------:R-:W-:Y:S01]  /*2130*/  IADD3 R242, R223.reuse, 0x2800, RZ ;  /* 0x00002800dff27810 */ /* 0x040fe20007ffe0ff */
[----:B------:R-:W-:Y:S01]  /*2140*/  LDSM.16.M88.4 R12, [R219+0x18100] ;  /* 0x01810000db0c783b */ /* 0x000fe20000000200 */
[C---:B------:R-:W-:Y:S02]  /*2150*/  IADD3 R241, R223.reuse, 0x3000, RZ ;  /* 0x00003000dff17810 */ /* 0x040fe40007ffe0ff */
[C---:B------:R-:W-:Y:S01]  /*2160*/  IADD3 R240, R223.reuse, 0x3800, RZ ;  /* 0x00003800dff07810 */ /* 0x040fe20007ffe0ff */
[----:B--2---:R-:W-:Y:S01]  /*2170*/  LDSM.16.M88.4 R8, [R220+0x18100] ;  /* 0x01810000dc08783b */ /* 0x004fe20000000200 */
[C---:B------:R-:W-:Y:S02]  /*2180*/  IADD3 R239, R223.reuse, 0x4000, RZ ;  /* 0x00004000dfef7810 */ /* 0x040fe40007ffe0ff */
[C---:B------:R-:W-:Y:S01]  /*2190*/  IADD3 R238, R223.reuse, 0x4800, RZ ;  /* 0x00004800dfee7810 */ /* 0x040fe20007ffe0ff */
[----:B------:R-:W1:Y:S01]  /*21a0*/  LDSM.16.M88.4 R32, [R212+0xc100] ;  /* 0x00c10000d420783b */ /* 0x000e620000000200 */
[----:B------:R-:W-:-:S02]  /*21b0*/  IADD3 R237, R223, 0x5000, RZ ;  /* 0x00005000dfed7810 */ /* 0x000fc40007ffe0ff */
[C---:B------:R-:W-:Y:S01]  /*21c0*/  IADD3 R236, R223.reuse, 0x5800, RZ ;  /* 0x00005800dfec7810 */ /* 0x040fe20007ffe0ff */
[----:B------:R-:W2:Y:S01]  /*21d0*/  LDSM.16.M88.4 R28, [R212+0xc900] ;  /* 0x00c90000d41c783b */ /* 0x000ea20000000200 */
[C---:B------:R-:W-:Y:S02]  /*21e0*/  IADD3 R235, R223.reuse, 0x6000, RZ ;  /* 0x00006000dfeb7810 */ /* 0x040fe40007ffe0ff */
[C---:B------:R-:W-:Y:S01]  /*21f0*/  IADD3 R234, R223.reuse, 0x6800, RZ ;  /* 0x00006800dfea7810 */ /* 0x040fe20007ffe0ff */
[----:B------:R-:W3:Y:S01]  /*2200*/  LDSM.16.M88.4 R44, [R212+0xd100] ;  /* 0x00d10000d42c783b */ /* 0x000ee20000000200 */
[C---:B------:R-:W-:Y:S02]  /*2210*/  IADD3 R233, R223.reuse, 0x7000, RZ ;  /* 0x00007000dfe97810 */ /* 0x040fe40007ffe0ff */
[C---:B------:R-:W-:Y:S01]  /*2220*/  IADD3 R232, R223.reuse, 0x7800, RZ ;  /* 0x00007800dfe87810 */ /* 0x040fe20007ffe0ff */
[----:B------:R-:W-:Y:S01]  /*2230*/  LDSM.16.M88.4 R52, [R212+0xd900] ;  /* 0x00d90000d434783b */ /* 0x000fe20000000200 */
[----:B------:R-:W-:-:S02]  /*2240*/  IADD3 R231, R223, 0x8000, RZ ;  /* 0x00008000dfe77810 */ /* 0x000fc40007ffe0ff */
[C---:B------:R-:W-:Y:S01]  /*2250*/  IADD3 R230, R223.reuse, 0x8800, RZ ;  /* 0x00008800dfe67810 */ /* 0x040fe20007ffe0ff */
[----:B------:R-:W4:Y:S01]  /*2260*/  LDSM.16.M88.4 R56, [R212+0xe100] ;  /* 0x00e10000d438783b */ /* 0x000f220000000200 */
[C---:B------:R-:W-:Y:S02]  /*2270*/  IADD3 R229, R223.reuse, 0x9000, RZ ;  /* 0x00009000dfe57810 */ /* 0x040fe40007ffe0ff */
[C---:B------:R-:W-:Y:S01]  /*2280*/  IADD3 R228, R223.reuse, 0x9800, RZ ;  /* 0x00009800dfe47810 */ /* 0x040fe20007ffe0ff */
[----:B------:R-:W5:Y:S01]  /*2290*/  LDSM.16.M88.4 R60, [R212+0xe900] ;  /* 0x00e90000d43c783b */ /* 0x000f620000000200 */
[C---:B------:R-:W-:Y:S02]  /*22a0*/  IADD3 R227, R223.reuse, 0xa000, RZ ;  /* 0x0000a000dfe37810 */ /* 0x040fe40007ffe0ff */
[C---:B------:R-:W-:Y:S01]  /*22b0*/  IADD3 R226, R223.reuse, 0xa800, RZ ;  /* 0x0000a800dfe27810 */ /* 0x040fe20007ffe0ff */
[----:B------:R-:W-:Y:S01]  /*22c0*/  LDSM.16.M88.4 R64, [R223] ;  /* 0x00000000df40783b */ /* 0x000fe20000000200 */
[----:B------:R-:W-:-:S02]  /*22d0*/  IADD3 R225, R223, 0xb000, RZ ;  /* 0x0000b000dfe17810 */ /* 0x000fc40007ffe0ff */
[----:B------:R-:W-:Y:S01]  /*22e0*/  IADD3 R224, R223, 0xb800, RZ ;  /* 0x0000b800dfe07810 */ /* 0x000fe20007ffe0ff */
[----:B------:R-:W3:Y:S04]  /*22f0*/  LDSM.16.M88.4 R72, [R223+0x800] ;  /* 0x00080000df48783b */ /* 0x000ee80000000200 */
[----:B------:R-:W3:Y:S04]  /*2300*/  LDSM.16.M88.4 R92, [R223+0x1000] ;  /* 0x00100000df5c783b */ /* 0x000ee80000000200 */
[----:B------:R-:W-:Y:S04]  /*2310*/  LDSM.16.M88.4 R96, [R223+0x1800] ;  /* 0x00180000df60783b */ /* 0x000fe80000000200 */
[----:B------:R-:W-:Y:S01]  /*2320*/  LDSM.16.M88.4 R108, [R223+0x2000] ;  /* 0x00200000df6c783b */ /* 0x000fe20000000200 */
[C---:B-1----:R-:W-:Y:S03]  /*2330*/  HMMA.16816.F32.BF16 R40, R12.reuse, R34, RZ ;  /* 0x000000220c28723c */ /* 0x042fe600000418ff */
[----:B------:R-:W1:Y:S04]  /*2340*/  LDSM.16.M88.4 R104, [R223+0x2800] ;  /* 0x00280000df68783b */ /* 0x000e680000000200 */
[----:B------:R-:W-:Y:S01]  /*2350*/  @!PT LDS RZ, [RZ] ;  /* 0x00000000fffff984 */ /* 0x000fe20000000800 */
[----:B------:R-:W-:Y:S01]  /*2360*/  @!PT LDS RZ, [RZ] ;  /* 0x00000000fffff984 */ /* 0x000fe20000000800 */
[----:B------:R-:W-:Y:S01]  /*2370*/  @!PT LDS RZ, [RZ] ;  /* 0x00000000fffff984 */ /* 0x000fe20000000800 */
[----:B------:R1:W-:Y:S01]  /*2380*/  LDGSTS.E.BYPASS.LTC128B.128 [R247+0x100], [R6.64], !P1 ;  /* 0x0010000006f77fae */ /* 0x0003e2000c901d4a */
[----:B------:R-:W-:Y:S01]  /*2390*/  LOP3.LUT P1, RZ, R24, 0x4, RZ, 0xc0, !PT ;  /* 0x0000000418ff7812 */ /* 0x000fe2000782c0ff */
[----:B--2---:R-:W-:Y:S02]  /*23a0*/  HMMA.16816.F32.BF16 R36, R12, R28, RZ ;  /* 0x0000001c0c24723c */ /* 0x004fe400000418ff */
[----:B------:R1:W-:Y:S01]  /*23b0*/  LDGSTS.E.BYPASS.LTC128B.128 [R247+0x3100], [R6.64+0x80], !P0 ;  /* 0x0310008006f77fae */ /* 0x0003e2000c101d4a */
[----:B------:R-:W-:-:S05]  /*23c0*/  ISETP.LT.OR P0, PT, R3, 0x1, !P1 ;  /* 0x000000010300780c */ /* 0x000fca0004f01670 */
[C---:B------:R-:W-:Y:S08]  /*23d0*/  HMMA.16816.F32.BF16 R48, R12.reuse, R32, RZ ;  /* 0x000000200c30723c */ /* 0x040ff000000418ff */
[----:B------:R1:W-:Y:S01]  /*23e0*/  LDGSTS.E.BYPASS.LTC128B.128 [R247+0x6100], [R6.64+0x100], !P0 ;  /* 0x0610010006f77fae */ /* 0x0003e2000c101d4a */
[C---:B------:R-:W-:Y:S01]  /*23f0*/  ISETP.LT.OR P0, PT, R3.reuse, 0x1, !P2 ;  /* 0x000000010300780c */ /* 0x040fe20005701670 */
[C---:B------:R-:W-:Y:S08]  /*2400*/  HMMA.16816.F32.BF16 R32, R12.reuse, R30, RZ ;  /* 0x0000001e0c20723c */ /* 0x040ff000000418ff */
[----:B---3--:R-:W-:Y:S04]  /*2410*/  HMMA.16816.F32.BF16 R28, R12, R44, RZ ;  /* 0x0000002c0c1c723c */ /* 0x008fe800000418ff */
[----:B------:R1:W-:Y:S01]  /*2420*/  LDGSTS.E.BYPASS.LTC128B.128 [R247+0x9100], [R6.64+0x180], !P0 ;  /* 0x0910018006f77fae */ /* 0x0003e2000c101d4a */
[----:B------:R-:W-:-:S03]  /*2430*/  ISETP.LT.OR P0, PT, R3, 0x21, P4 ;  /* 0x000000210300780c */ /* 0x000fc60002701670 */
[C---:B----4-:R-:W-:Y:S08]  /*2440*/  HMMA.16816.F32.BF16 R84, R12.reuse, R56, RZ ;  /* 0x000000380c54723c */ /* 0x050ff000000418ff */
[----:B------:R-:W-:Y:S02]  /*2450*/  HMMA.16816.F32.BF16 R80, R12, R54, RZ ;  /* 0x000000360c50723c */ /* 0x000fe400000418ff */
[----:B------:R2:W-:Y:S01]  /*2460*/  LDGSTS.E.BYPASS.LTC128B.128 [R247+0x1100], [R16.64], !P0 ;  /* 0x0110000010f77fae */ /* 0x0005e2000c101d4a */
[----:B------:R-:W-:-:S02]  /*2470*/  ISETP.LT.OR P0, PT, R3, 0x21, !P3 ;  /* 0x000000210300780c */ /* 0x000fc40005f01670 */
[----:B------:R-:W-:-:S03]  /*2480*/  ISETP.LT.OR P3, PT, R3, 0x41, !P3 ;  /* 0x000000410300780c */ /* 0x000fc60005f61670 */
[C---:B------:R-:W-:Y:S08]  /*2490*/  HMMA.16816.F32.BF16 R88, R12.reuse, R58, RZ ;  /* 0x0000003a0c58723c */ /* 0x040ff000000418ff */
[----:B------:R3:W-:Y:S01]  /*24a0*/  LDGSTS.E.BYPASS.LTC128B.128 [R247+0x4100], [R22.64], !P0 ;  /* 0x0410000016f77fae */ /* 0x0007e2000c101d4a */
[----:B------:R-:W-:Y:S01]  /*24b0*/  LOP3.LUT P0, RZ, R25, 0x4, RZ, 0xc0, !PT ;  /* 0x0000000419ff7812 */ /* 0x000fe2000780c0ff */
[----:B-----5:R-:W-:Y:S03]  /*24c0*/  HMMA.16816.F32.BF16 R76, R12, R60, RZ ;  /* 0x0000003c0c4c723c */ /* 0x020fe600000418ff */
[----:B------:R-:W-:-:S02]  /*24d0*/  SEL R0, R0, 0xffffffc0, !P0 ;  /* 0xffffffc000007807 */ /* 0x000fc40004000000 */
[C---:B------:R-:W-:Y:S02]  /*24e0*/  ISETP.LT.OR P0, PT, R3.reuse, 0x21, !P1 ;  /* 0x000000210300780c */ /* 0x040fe40004f01670 */
[----:B------:R-:W-:Y:S01]  /*24f0*/  ISETP.LT.OR P1, PT, R3, 0x41, !P1 ;  /* 0x000000410300780c */ /* 0x000fe20004f21670 */
[----:B------:R-:W-:Y:S01]  /*2500*/  IMAD.IADD R218, R212, 0x1, R0 ;  /* 0x00000001d4da7824 */ /* 0x000fe200078e0200 */
[----:B------:R-:W-:Y:S01]  /*2510*/  HMMA.16816.F32.BF16 R24, R12, R46, RZ ;  /* 0x0000002e0c18723c */ /* 0x000fe200000418ff */
[----:B------:R-:W-:-:S07]  /*2520*/  IMAD.IADD R217, R0, 0x1, R223 ;  /* 0x0000000100d97824 */ /* 0x000fce00078e02df */
[----:B------:R-:W-:Y:S01]  /*2530*/  HMMA.16816.F32.BF16 R68, R12, R62, RZ ;  /* 0x0000003e0c44723c */ /* 0x000fe200000418ff */
[----:B------:R3:W-:Y:S01]  /*2540*/  LDGSTS.E.BYPASS.LTC128B.128 [R247+0x7100], [R20.64], !P0 ;  /* 0x0710000014f77fae */ /* 0x0007e2000c101d4a */
[----:B-1----:R-:W-:-:S04]  /*2550*/  IADD3 R6, P0, R16, UR12, RZ ;  /* 0x0000000c10067c10 */ /* 0x002fc8000ff1e0ff */
[----:B------:R-:W-:Y:S02]  /*2560*/  IADD3.X R7, R17, UR13, RZ, P0, !PT ;  /* 0x0000000d11077c10 */ /* 0x000fe400087fe4ff */
[C---:B------:R-:W-:Y:S01]  /*2570*/  ISETP.LT.OR P0, PT, R3.reuse, 0x21, !P2 ;  /* 0x000000210300780c */ /* 0x040fe20005701670 */
[C---:B------:R-:W-:Y:S08]  /*2580*/  HMMA.16816.F32.BF16 R60, R8.reuse, R72, R36 ;  /* 0x00000048083c723c */ /* 0x040ff00000041824 */
[----:B------:R-:W-:Y:S04]  /*2590*/  HMMA.16816.F32.BF16 R56, R8, R64, R48 ;  /* 0x000000400838723c */ /* 0x000fe80000041830 */
[----:B------:R2:W-:Y:S01]  /*25a0*/  LDGSTS.E.BYPASS.LTC128B.128 [R247+0xa100], [R18.64], !P0 ;  /* 0x0a10000012f77fae */ /* 0x0005e2000c101d4a */
[----:B------:R-:W-:-:S03]  /*25b0*/  ISETP.LT.OR P0, PT, R3, 0x41, P4 ;  /* 0x000000410300780c */ /* 0x000fc60002701670 */
[C---:B------:R-:W-:Y:S08]  /*25c0*/  HMMA.16816.F32.BF16 R44, R8.reuse, R92, R28 ;  /* 0x0000005c082c723c */ /* 0x040ff0000004181c */
[----:B------:R-:W-:Y:S02]  /*25d0*/  HMMA.16816.F32.BF16 R76, R8, R104, R76 ;  /* 0x00000068084c723c */ /* 0x000fe4000004184c */
[----:B------:R1:W-:Y:S01]  /*25e0*/  LDGSTS.E.BYPASS.LTC128B.128 [R247+0x2100], [R6.64], !P0 ;  /* 0x0210000006f77fae */ /* 0x0003e2000c101d4a */
[----:B------:R-:W-:-:S03]  /*25f0*/  ISETP.LT.OR P0, PT, R3, 0x41, !P2 ;  /* 0x000000410300780c */ /* 0x000fc60005701670 */
[----:B------:R1:W-:Y:S04]  /*2600*/  LDGSTS.E.BYPASS.LTC128B.128 [R247+0x5100], [R6.64+0x80], !P3 ;  /* 0x0510008006f77fae */ /* 0x0003e8000d901d4a */
[----:B------:R1:W-:Y:S01]  /*2610*/  LDGSTS.E.BYPASS.LTC128B.128 [R247+0x8100], [R6.64+0x100], !P1 ;  /* 0x0810010006f77fae */ /* 0x0003e2000c901d4a */
[----:B--2---:R-:W-:Y:S05]  /*2620*/  HMMA.16816.F32.BF16 R16, R12, R52, RZ ;  /* 0x000000340c10723c */ /* 0x004fea00000418ff */
[----:B------:R1:W-:Y:S01]  /*2630*/  LDGSTS.E.BYPASS.LTC128B.128 [R247+0xb100], [R6.64+0x180], !P0 ;  /* 0x0b10018006f77fae */ /* 0x0003e2000c101d4a */
[----:B------:R-:W-:-:S03]  /*2640*/  PLOP3.LUT P0, PT, PT, PT, UP0, 0x80, 0x0 ;  /* 0x000000000000781c */ /* 0x000fc60003f0f008 */
[----:B---3--:R-:W-:Y:S01]  /*2650*/  LDSM.16.M88.4 R20, [R222+0x18100] ;  /* 0x01810000de14783b */ /* 0x008fe20000000200 */
[C---:B------:R-:W-:Y:S03]  /*2660*/  HMMA.16816.F32.BF16 R12, R8.reuse, R66, R40 ;  /* 0x00000042080c723c */ /* 0x040fe60000041828 */
[----:B------:R-:W2:Y:S04]  /*2670*/  LDSM.16.M88.4 R100, [R218+0xc100] ;  /* 0x00c10000da64783b */ /* 0x000ea80000000200 */
[----:B------:R-:W3:Y:S01]  /*2680*/  LDSM.16.M88.4 R36, [R218+0xd100] ;  /* 0x00d10000da24783b */ /* 0x000ee20000000200 */
[C---:B------:R-:W-:Y:S03]  /*2690*/  HMMA.16816.F32.BF16 R52, R8.reuse, R74, R32 ;  /* 0x0000004a0834723c */ /* 0x040fe60000041820 */
[----:B------:R-:W4:Y:S04]  /*26a0*/  LDSM.16.M88.4 R48, [R218+0xc900] ;  /* 0x00c90000da30783b */ /* 0x000f280000000200 */
[----:B------:R-:W5:Y:S01]  /*26b0*/  LDSM.16.M88.4 R32, [R218+0xd900] ;  /* 0x00d90000da20783b */ /* 0x000f620000000200 */
[C---:B------:R-:W-:Y:S03]  /*26c0*/  HMMA.16816.F32.BF16 R40, R8.reuse, R94, R24 ;  /* 0x0000005e0828723c */ /* 0x040fe60000041818 */
[----:B------:R-:W1:Y:S04]  /*26d0*/  LDSM.16.M88.4 R112, [R218+0xe100] ;  /* 0x00e10000da70783b */ /* 0x000e680000000200 */
[----:B------:R-:W-:Y:S01]  /*26e0*/  LDSM.16.M88.4 R120, [R217+0x1000] ;  /* 0x00100000d978783b */ /* 0x000fe20000000200 */
[C---:B------:R-:W-:Y:S03]  /*26f0*/  HMMA.16816.F32.BF16 R28, R8.reuse, R96, R16 ;  /* 0x00000060081c723c */ /* 0x040fe60000041810 */
[----:B------:R-:W-:Y:S04]  /*2700*/  LDSM.16.M88.4 R128, [R217+0x1800] ;  /* 0x00180000d980783b */ /* 0x000fe80000000200 */
[----:B------:R-:W-:Y:S01]  /*2710*/  LDSM.16.M88.4 R132, [R217+0x2000] ;  /* 0x00200000d984783b */ /* 0x000fe20000000200 */
[C---:B------:R-:W-:Y:S03]  /*2720*/  HMMA.16816.F32.BF16 R16, R8.reuse, R108, R84 ;  /* 0x0000006c0810723c */ /* 0x040fe60000041854 */
[----:B------:R-:W-:Y:S04]  /*2730*/  LDSM.16.M88.4 R84, [R217] ;  /* 0x00000000d954783b */ /* 0x000fe80000000200 */
[----:B------:R-:W-:Y:S01]  /*2740*/  LDSM.16.M88.4 R124, [R212+0xf900] ;  /* 0x00f90000d47c783b */ /* 0x000fe20000000200 */
[C---:B------:R-:W-:Y:S03]  /*2750*/  HMMA.16816.F32.BF16 R108, R8.reuse, R110, R88 ;  /* 0x0000006e086c723c */ /* 0x040fe60000041858 */
[----:B------:R-:W-:Y:S04]  /*2760*/  LDSM.16.M88.4 R116, [R212+0xf100] ;  /* 0x00f10000d474783b */ /* 0x000fe80000000200 */
[----:B------:R-:W-:Y:S01]  /*2770*/  LDSM.16.M88.4 R136, [R212+0x10100] ;  /* 0x01010000d488783b */ /* 0x000fe20000000200 */
[----:B------:R-:W-:Y:S03]  /*2780*/  HMMA.16816.F32.BF16 R24, R8, R98, R80 ;  /* 0x000000620818723c */ /* 0x000fe60000041850 */
[----:B------:R-:W0:Y:S05]  /*2790*/  LDGDEPBAR ;  /* 0x00000000000079af */ /* 0x000e2a0000000000 */
[----:B--2---:R-:W-:Y:S01]  /*27a0*/  HMMA.16816.F32.BF16 R88, R20, R102, R12 ;  /* 0x000000661458723c */ /* 0x004fe2000004180c */
[----:B------:R-:W2:Y:S07]  /*27b0*/  LDSM.16.M88.4 R12, [R218+0xe900] ;  /* 0x00e90000da0c783b */ /* 0x000eae0000000200 */
[----:B------:R-:W-:Y:S01]  /*27c0*/  HMMA.16816.F32.BF16 R96, R8, R106, R68 ;  /* 0x0000006a0860723c */ /* 0x000fe20000041844 */
[----:B------:R-:W1:Y:S04]  /*27d0*/  LDSM.16.M88.4 R8, [R221+0x18100] ;  /* 0x01810000dd08783b */ /* 0x000e680000000200 */
[----:B------:R-:W1:Y:S03]  /*27e0*/  LDSM.16.M88.4 R104, [R217+0x800] ;  /* 0x00080000d968783b */ /* 0x000e660000000200 */
[C---:B---3--:R-:W-:Y:S08]  /*27f0*/  HMMA.16816.F32.BF16 R64, R20.reuse, R38, R40 ;  /* 0x000000261440723c */ /* 0x048ff00000041828 */
[C---:B----4-:R-:W-:Y:S08]  /*2800*/  HMMA.16816.F32.BF16 R80, R20.reuse, R48, R60 ;  /* 0x000000301450723c */ /* 0x050ff0000004183c */
[C---:B------:R-:W-:Y:S08]  /*2810*/  HMMA.16816.F32.BF16 R72, R20.reuse, R50, R52 ;  /* 0x000000321448723c */ /* 0x040ff00000041834 */
[C---:B-----5:R-:W-:Y:S08]  /*2820*/  HMMA.16816.F32.BF16 R60, R20.reuse, R32, R28 ;  /* 0x00000020143c723c */ /* 0x060ff0000004181c */
[C---:B------:R-:W-:Y:S01]  /*2830*/  HMMA.16816.F32.BF16 R92, R20.reuse, R100, R56 ;  /* 0x00000064145c723c */ /* 0x040fe20000041838 */
[----:B------:R-:W3:Y:S07]  /*2840*/  LDSM.16.M88.4 R100, [R217+0x2800] ;  /* 0x00280000d964783b */ /* 0x000eee0000000200 */
[C---:B------:R-:W-:Y:S08]  /*2850*/  HMMA.16816.F32.BF16 R68, R20.reuse, R36, R44 ;  /* 0x000000241444723c */ /* 0x040ff0000004182c */
[C---:B------:R-:W-:Y:S08]  /*2860*/  HMMA.16816.F32.BF16 R56, R20.reuse, R34, R24 ;  /* 0x000000221438723c */ /* 0x040ff00000041818 */
[C---:B-1----:R-:W-:Y:S01]  /*2870*/  HMMA.16816.F32.BF16 R52, R20.reuse, R112, R16 ;  /* 0x000000701434723c */ /* 0x042fe20000041810 */
[----:B------:R-:W1:Y:S07]  /*2880*/  LDSM.16.M88.4 R16, [R219+0x1c100] ;  /* 0x01c10000db10783b */ /* 0x000e6e0000000200 */
[C---:B------:R-:W-:Y:S01]  /*2890*/  HMMA.16816.F32.BF16 R48, R20.reuse, R114, R108 ;  /* 0x000000721430723c */ /* 0x040fe2000004186c */
[----:B------:R-:W4:Y:S04]  /*28a0*/  LDSM.16.M88.4 R108, [R212+0x10900] ;  /* 0x01090000d46c783b */ /* 0x000f280000000200 */
[----:B------:R-:W-:Y:S03]  /*28b0*/  LDSM.16.M88.4 R112, [R218+0x11100] ;  /* 0x01110000da70783b */ /* 0x000fe60000000200 */
[C---:B--2---:R-:W-:Y:S08]  /*28c0*/  HMMA.16816.F32.BF16 R76, R20.reuse, R12, R76 ;  /* 0x0000000c144c723c */ /* 0x044ff0000004184c */
[----:B------:R-:W-:Y:S01]  /*28d0*/  HMMA.16816.F32.BF16 R44, R20, R14, R96 ;  /* 0x0000000e142c723c */ /* 0x000fe20000041860 */
[----:B------:R-:W-:Y:S07]  /*28e0*/  LDSM.16.M88.4 R96, [R218+0xf900] ;  /* 0x00f90000da60783b */ /* 0x000fee0000000200 */
[C---:B------:R-:W-:Y:S01]  /*28f0*/  HMMA.16816.F32.BF16 R20, R8.reuse, R122, R64 ;  /* 0x0000007a0814723c */ /* 0x040fe20000041840 */
[----:B------:R-:W2:Y:S07]  /*2900*/  LDSM.16.M88.4 R64, [R212+0x11100] ;  /* 0x01110000d440783b */ /* 0x000eae0000000200 */
[C---:B------:R-:W-:Y:S08]  /*2910*/  HMMA.16816.F32.BF16 R28, R8.reuse, R106, R72 ;  /* 0x0000006a081c723c */ /* 0x040ff00000041848 */
[C---:B------:R-:W-:Y:S08]  /*2920*/  HMMA.16816.F32.BF16 R12, R8.reuse, R128, R60 ;  /* 0x00000080080c723c */ /* 0x040ff0000004183c */
[C---:B------:R-:W-:Y:S01]  /*2930*/  HMMA.16816.F32.BF16 R40, R8.reuse, R84, R92 ;  /* 0x000000540828723c */ /* 0x040fe2000004185c */
[----:B------:R-:W5:Y:S07]  /*2940*/  LDSM.16.M88.4 R92, [R212+0x11900] ;  /* 0x01190000d45c783b */ /* 0x000f6e0000000200 */
[C---:B------:R-:W-:Y:S01]  /*2950*/  HMMA.16816.F32.BF16 R24, R8.reuse, R120, R68 ;  /* 0x000000780818723c */ /* 0x040fe20000041844 */
[----:B------:R-:W-:Y:S07]  /*2960*/  LDSM.16.M88.4 R120, [R223+0x6000] ;  /* 0x00600000df78783b */ /* 0x000fee0000000200 */
[C---:B------:R-:W-:Y:S01]  /*2970*/  HMMA.16816.F32.BF16 R56, R8.reuse, R130, R56 ;  /* 0x000000820838723c */ /* 0x040fe20000041838 */
[----:B------:R-:W-:Y:S07]  /*2980*/  LDSM.16.M88.4 R128, [R223+0x6800] ;  /* 0x00680000df80783b */ /* 0x000fee0000000200 */
[C---:B------:R-:W-:Y:S08]  /*2990*/  HMMA.16816.F32.BF16 R60, R8.reuse, R132, R52 ;  /* 0x00000084083c723c */ /* 0x040ff00000041834 */
[C---:B------:R-:W-:Y:S01]  /*29a0*/  HMMA.16816.F32.BF16 R32, R8.reuse, R104, R80 ;  /* 0x000000680820723c */ /* 0x040fe20000041850 */
[----:B------:R-:W-:Y:S07]  /*29b0*/  LDSM.16.M88.4 R104, [R218+0x10900] ;  /* 0x01090000da68783b */ /* 0x000fee0000000200 */
[C---:B------:R-:W-:Y:S08]  /*29c0*/  HMMA.16816.F32.BF16 R52, R8.reuse, R134, R48 ;  /* 0x000000860834723c */ /* 0x040ff00000041830 */
[C---:B------:R-:W-:Y:S08]  /*29d0*/  HMMA.16816.F32.BF16 R36, R8.reuse, R86, R88 ;  /* 0x000000560824723c */ /* 0x040ff00000041858 */
[----:B---3--:R-:W-:Y:S08]  /*29e0*/  HMMA.16816.F32.BF16 R80, R8, R100, R76 ;  /* 0x000000640850723c */ /* 0x008ff0000004184c */
[----:B-1----:R-:W-:Y:S08]  /*29f0*/  HMMA.16816.F32.BF16 R72, R16, R126, R28 ;  /* 0x0000007e1048723c */ /* 0x002ff0000004181c */
[----:B------:R-:W-:Y:S01]  /*2a00*/  HMMA.16816.F32.BF16 R8, R8, R102, R44 ;  /* 0x000000660808723c */ /* 0x000fe2000004182c */
[----:B------:R-:W-:Y:S04]  /*2a10*/  LDSM.16.M88.4 R44, [R223+0x3000] ;  /* 0x00300000df2c783b */ /* 0x000fe80000000200 */
[----:B------:R-:W-:Y:S03]  /*2a20*/  LDSM.16.M88.4 R100, [R218+0x10100] ;  /* 0x01010000da64783b */ /* 0x000fe60000000200 */
[C---:B----4-:R-:W-:Y:S01]  /*2a30*/  HMMA.16816.F32.BF16 R28, R16.reuse, R108, R12 ;  /* 0x0000006c101c723c */ /* 0x050fe2000004180c */
[----:B------:R-:W1:Y:S07]  /*2a40*/  LDSM.16.M88.4 R12, [R220+0x1c100] ;  /* 0x01c10000dc0c783b */ /* 0x000e6e0000000200 */
[C---:B------:R-:W-:Y:S01]  /*2a50*/  HMMA.16816.F32.BF16 R88, R16.reuse, R116, R40 ;  /* 0x000000741058723c */ /* 0x040fe20000041828 */
[----:B------:R-:W3:Y:S07]  /*2a60*/  LDSM.16.M88.4 R40, [R223+0x3800] ;  /* 0x00380000df28783b */ /* 0x000eee0000000200 */
[C---:B------:R-:W-:Y:S08]  /*2a70*/  HMMA.16816.F32.BF16 R68, R16.reuse, R136, R24 ;  /* 0x000000881044723c */ /* 0x040ff00000041818 */
[C---:B------:R-:W-:Y:S01]  /*2a80*/  HMMA.16816.F32.BF16 R24, R16.reuse, R110, R56 ;  /* 0x0000006e1018723c */ /* 0x040fe20000041838 */
[----:B------:R-:W-:Y:S07]  /*2a90*/  LDSM.16.M88.4 R108, [R217+0x3800] ;  /* 0x00380000d96c783b */ /* 0x000fee0000000200 */
[C---:B------:R-:W-:Y:S01]  /*2aa0*/  HMMA.16816.F32.BF16 R76, R16.reuse, R124, R32 ;  /* 0x0000007c104c723c */ /* 0x040fe20000041820 */
[----:B------:R-:W4:Y:S04]  /*2ab0*/  LDSM.16.M88.4 R32, [R223+0x4800] ;  /* 0x00480000df20783b */ /* 0x000f280000000200 */
[----:B------:R-:W-:Y:S03]  /*2ac0*/  LDSM.16.M88.4 R124, [R218+0x12100] ;  /* 0x01210000da7c783b */ /* 0x000fe60000000200 */
[C---:B--2---:R-:W-:Y:S01]  /*2ad0*/  HMMA.16816.F32.BF16 R56, R16.reuse, R66, R52 ;  /* 0x000000421038723c */ /* 0x044fe20000041834 */
[----:B------:R-:W2:Y:S07]  /*2ae0*/  LDSM.16.M88.4 R52, [R223+0x5000] ;  /* 0x00500000df34783b */ /* 0x000eae0000000200 */
[C---:B------:R-:W-:Y:S01]  /*2af0*/  HMMA.16816.F32.BF16 R84, R16.reuse, R118, R36 ;  /* 0x000000761054723c */ /* 0x040fe20000041824 */
[----:B------:R-:W2:Y:S04]  /*2b00*/  LDSM.16.M88.4 R36, [R223+0x4000] ;  /* 0x00400000df24783b */ /* 0x000ea80000000200 */
[----:B------:R-:W-:Y:S03]  /*2b10*/  LDSM.16.M88.4 R116, [R218+0x11900] ;  /* 0x01190000da74783b */ /* 0x000fe60000000200 */
[C---:B------:R-:W-:Y:S08]  /*2b20*/  HMMA.16816.F32.BF16 R48, R16.reuse, R138, R20 ;  /* 0x0000008a1030723c */ /* 0x040ff00000041814 */
[C---:B------:R-:W-:Y:S01]  /*2b30*/  HMMA.16816.F32.BF16 R20, R16.reuse, R64, R60 ;  /* 0x000000401014723c */ /* 0x040fe2000004183c */
[----:B------:R-:W2:Y:S07]  /*2b40*/  LDSM.16.M88.4 R64, [R223+0x5800] ;  /* 0x00580000df40783b */ /* 0x000eae0000000200 */
[C---:B-----5:R-:W-:Y:S08]  /*2b50*/  HMMA.16816.F32.BF16 R60, R16.reuse, R92, R80 ;  /* 0x0000005c103c723c */ /* 0x060ff00000041850 */
[----:B------:R-:W-:Y:S01]  /*2b60*/  HMMA.16816.F32.BF16 R16, R16, R94, R8 ;  /* 0x0000005e1010723c */ /* 0x000fe20000041808 */
[----:B------:R-:W-:Y:S04]  /*2b70*/  LDSM.16.M88.4 R8, [R222+0x1c100] ;  /* 0x01c10000de08783b */ /* 0x000fe80000000200 */
[----:B------:R-:W5:Y:S03]  /*2b80*/  LDSM.16.M88.4 R92, [R218+0xf100] ;  /* 0x00f10000da5c783b */ /* 0x000f660000000200 */
[C---:B-1----:R-:W-:Y:S08]  /*2b90*/  HMMA.16816.F32.BF16 R88, R12.reuse, R44, R88 ;  /* 0x0000002c0c58723c */ /* 0x042ff00000041858 */
[C---:B---3--:R-:W-:Y:S08]  /*2ba0*/  HMMA.16816.F32.BF16 R80, R12.reuse, R40, R76 ;  /* 0x000000280c50723c */ /* 0x048ff0000004184c */
[C---:B------:R-:W-:Y:S08]  /*2bb0*/  HMMA.16816.F32.BF16 R84, R12.reuse, R46, R84 ;  /* 0x0000002e0c54723c */ /* 0x040ff00000041854 */
[C---:B------:R-:W-:Y:S08]  /*2bc0*/  HMMA.16816.F32.BF16 R76, R12.reuse, R42, R72 ;  /* 0x0000002a0c4c723c */ /* 0x040ff00000041848 */
[C---:B----4-:R-:W-:Y:S01]  /*2bd0*/  HMMA.16816.F32.BF16 R44, R12.reuse, R34, R24 ;  /* 0x000000220c2c723c */ /* 0x050fe20000041818 */
[----:B------:R-:W-:Y:S07]  /*2be0*/  LDSM.16.M88.4 R24, [R217+0x3000] ;  /* 0x00300000d918783b */ /* 0x000fee0000000200 */
[C---:B--2---:R-:W-:Y:S01]  /*2bf0*/  HMMA.16816.F32.BF16 R40, R12.reuse, R52, R20 ;  /* 0x000000340c28723c */ /* 0x044fe20000041814 */
[----:B------:R-:W1:Y:S07]  /*2c00*/  LDSM.16.M88.4 R20, [R221+0x1c100] ;  /* 0x01c10000dd14783b */ /* 0x000e6e0000000200 */
[C---:B------:R-:W-:Y:S08]  /*2c10*/  HMMA.16816.F32.BF16 R72, R12.reuse, R36, R68 ;  /* 0x000000240c48723c */ /* 0x040ff00000041844 */
[C---:B------:R-:W-:Y:S08]  /*2c20*/  HMMA.16816.F32.BF16 R68, R12.reuse, R38, R48 ;  /* 0x000000260c44723c */ /* 0x040ff00000041830 */
[C---:B------:R-:W-:Y:S08]  /*2c30*/  HMMA.16816.F32.BF16 R48, R12.reuse, R32, R28 ;  /* 0x000000200c30723c */ /* 0x040ff0000004181c */
[----:B------:R-:W-:Y:S08]  /*2c40*/  HMMA.16816.F32.BF16 R28, R12, R66, R16 ;  /* 0x000000420c1c723c */ /* 0x000ff00000041810 */
[----:B-----5:R-:W-:Y:S08]  /*2c50*/  HMMA.16816.F32.BF16 R16, R8, R92, R88 ;  /* 0x0000005c0810723c */ /* 0x020ff00000041858 */
[C---:B------:R-:W-:Y:S01]  /*2c60*/  HMMA.16816.F32.BF16 R36, R12.reuse, R54, R56 ;  /* 0x000000360c24723c */ /* 0x040fe20000041838 */
[----:B------:R-:W2:Y:S07]  /*2c70*/  LDSM.16.M88.4 R52, [R217+0x4000] ;  /* 0x00400000d934783b */ /* 0x000eae0000000200 */
[----:B------:R-:W-:Y:S01]  /*2c80*/  HMMA.16816.F32.BF16 R32, R12, R64, R60 ;  /* 0x000000400c20723c */ /* 0x000fe2000004183c */
[----:B------:R-:W-:Y:S07]  /*2c90*/  LDSM.16.M88.4 R60, [R217+0x5000] ;  /* 0x00500000d93c783b */ /* 0x000fee0000000200 */
[C---:B------:R-:W-:Y:S08]  /*2ca0*/  HMMA.16816.F32.BF16 R12, R8.reuse, R94, R84 ;  /* 0x0000005e080c723c */ /* 0x040ff00000041854 */
[C---:B------:R-:W-:Y:S08]  /*2cb0*/  HMMA.16816.F32.BF16 R64, R8.reuse, R96, R80 ;  /* 0x000000600840723c */ /* 0x040ff00000041850 */
[C---:B------:R-:W-:Y:S01]  /*2cc0*/  HMMA.16816.F32.BF16 R88, R8.reuse, R102, R68 ;  /* 0x000000660858723c */ /* 0x040fe20000041844 */
[----:B------:R-:W3:Y:S07]  /*2cd0*/  LDSM.16.M88.4 R68, [R217+0x4800] ;  /* 0x00480000d944783b */ /* 0x000eee0000000200 */
[C---:B------:R-:W-:Y:S08]  /*2ce0*/  HMMA.16816.F32.BF16 R96, R8.reuse, R98, R76 ;  /* 0x000000620860723c */ /* 0x040ff0000004184c */
[C---:B------:R-:W-:Y:S01]  /*2cf0*/  HMMA.16816.F32.BF16 R80, R8.reuse, R106, R44 ;  /* 0x0000006a0850723c */ /* 0x040fe2000004182c */
[----:B------:R-:W4:Y:S07]  /*2d00*/  LDSM.16.M88.4 R44, [R217+0x5800] ;  /* 0x00580000d92c783b */ /* 0x000f2e0000000200 */
[C---:B------:R-:W-:Y:S08]  /*2d10*/  HMMA.16816.F32.BF16 R92, R8.reuse, R100, R72 ;  /* 0x00000064085c723c */ /* 0x040ff00000041848 */
[C---:B------:R-:W-:Y:S01]  /*2d20*/  HMMA.16816.F32.BF16 R84, R8.reuse, R104, R48 ;  /* 0x000000680854723c */ /* 0x040fe20000041830 */
[----:B------:R-:W-:Y:S07]  /*2d30*/  LDSM.16.M88.4 R104, [R212+0x13100] ;  /* 0x01310000d468783b */ /* 0x000fee0000000200 */
[----:B------:R-:W-:Y:S01]  /*2d40*/  HMMA.16816.F32.BF16 R100, R8, R112, R40 ;  /* 0x000000700864723c */ /* 0x000fe20000041828 */
[----:B------:R-:W-:Y:S07]  /*2d50*/  LDSM.16.M88.4 R40, [R212+0x12100] ;  /* 0x01210000d428783b */ /* 0x000fee0000000200 */
[----:B-1----:R-:W-:Y:S01]  /*2d60*/  HMMA.16816.F32.BF16 R48, R20, R24, R16 ;  /* 0x000000181430723c */ /* 0x002fe20000041810 */
[----:B------:R-:W1:Y:S07]  /*2d70*/  LDSM.16.M88.4 R16, [R219+0x20100] ;  /* 0x02010000db10783b */ /* 0x000e6e0000000200 */
[C---:B------:R-:W-:Y:S01]  /*2d80*/  HMMA.16816.F32.BF16 R76, R8.reuse, R114, R36 ;  /* 0x00000072084c723c */ /* 0x040fe20000041824 */
[----:B------:R-:W5:Y:S04]  /*2d90*/  LDSM.16.M88.4 R36, [R212+0x12900] ;  /* 0x01290000d424783b */ /* 0x000f680000000200 */
[----:B------:R-:W-:Y:S03]  /*2da0*/  LDSM.16.M88.4 R112, [R212+0x14900] ;  /* 0x01490000d470783b */ /* 0x000fe60000000200 */
[C---:B------:R-:W-:Y:S08]  /*2db0*/  HMMA.16816.F32.BF16 R72, R8.reuse, R116, R32 ;  /* 0x000000740848723c */ /* 0x040ff00000041820 */
[----:B------:R-:W-:Y:S01]  /*2dc0*/  HMMA.16816.F32.BF16 R56, R8, R118, R28 ;  /* 0x000000760838723c */ /* 0x000fe2000004181c */
[----:B------:R-:W-:Y:S07]  /*2dd0*/  LDSM.16.M88.4 R116, [R212+0x13900] ;  /* 0x01390000d474783b */ /* 0x000fee0000000200 */
[C---:B------:R-:W-:Y:S01]  /*2de0*/  HMMA.16816.F32.BF16 R32, R20.reuse, R26, R12 ;  /* 0x0000001a1420723c */ /* 0x040fe2000004180c */
[----:B------:R-:W-:Y:S07]  /*2df0*/  LDSM.16.M88.4 R12, [R220+0x20100] ;  /* 0x02010000dc0c783b */ /* 0x000fee0000000200 */
[C---:B------:R-:W-:Y:S08]  /*2e00*/  HMMA.16816.F32.BF16 R28, R20.reuse, R108, R64 ;  /* 0x0000006c141c723c */ /* 0x040ff00000041840 */
[C---:B------:R-:W-:Y:S01]  /*2e10*/  HMMA.16816.F32.BF16 R24, R20.reuse, R110, R96 ;  /* 0x0000006e1418723c */ /* 0x040fe20000041860 */
[----:B------:R-:W1:Y:S07]  /*2e20*/  LDSM.16.M88.4 R108, [R212+0x14100] ;  /* 0x01410000d46c783b */ /* 0x000e6e0000000200 */
[C---:B--2---:R-:W-:Y:S01]  /*2e30*/  HMMA.16816.F32.BF16 R8, R20.reuse, R52, R92 ;  /* 0x000000341408723c */ /* 0x044fe2000004185c */
[----:B------:R-:W-:Y:S07]  /*2e40*/  LDSM.16.M88.4 R92, [R223+0x8000] ;  /* 0x00800000df5c783b */ /* 0x000fee0000000200 */
[C---:B------:R-:W-:Y:S08]  /*2e50*/  HMMA.16816.F32.BF16 R52, R20.reuse, R54, R88 ;  /* 0x000000361434723c */ /* 0x040ff00000041858 */
[C---:B---3--:R-:W-:Y:S08]  /*2e60*/  HMMA.16816.F32.BF16 R88, R20.reuse, R70, R80 ;  /* 0x000000461458723c */ /* 0x048ff00000041850 */
[C---:B------:R-:W-:Y:S01]  /*2e70*/  HMMA.16816.F32.BF16 R96, R20.reuse, R60, R100 ;  /* 0x0000003c1460723c */ /* 0x040fe20000041864 */
[----:B------:R-:W-:Y:S07]  /*2e80*/  LDSM.16.M88.4 R100, [R223+0x8800] ;  /* 0x00880000df64783b */ /* 0x000fee0000000200 */
[C---:B------:R-:W-:Y:S08]  /*2e90*/  HMMA.16816.F32.BF16 R80, R20.reuse, R62, R76 ;  /* 0x0000003e1450723c */ /* 0x040ff0000004184c */
[C---:B------:R-:W-:Y:S08]  /*2ea0*/  HMMA.16816.F32.BF16 R84, R20.reuse, R68, R84 ;  /* 0x000000441454723c */ /* 0x040ff00000041854 */
[C---:B----4-:R-:W-:Y:S08]  /*2eb0*/  HMMA.16816.F32.BF16 R76, R20.reuse, R44, R72 ;  /* 0x0000002c144c723c */ /* 0x050ff00000041848 */
[----:B------:R-:W-:Y:S01]  /*2ec0*/  HMMA.16816.F32.BF16 R72, R20, R46, R56 ;  /* 0x0000002e1448723c */ /* 0x000fe20000041838 */
[----:B------:R-:W2:Y:S07]  /*2ed0*/  LDSM.16.M88.4 R44, [R223+0x7000] ;  /* 0x00700000df2c783b */ /* 0x000eae0000000200 */
[C---:B-1----:R-:W-:Y:S08]  /*2ee0*/  HMMA.16816.F32.BF16 R64, R16.reuse, R40, R48 ;  /* 0x000000281040723c */ /* 0x042ff00000041830 */
[C---:B------:R-:W-:Y:S01]  /*2ef0*/  HMMA.16816.F32.BF16 R68, R16.reuse, R42, R32 ;  /* 0x0000002a1044723c */ /* 0x040fe20000041820 */
[----:B------:R-:W1:Y:S07]  /*2f00*/  LDSM.16.M88.4 R40, [R223+0x7800] ;  /* 0x00780000df28783b */ /* 0x000e6e0000000200 */
[C---:B-----5:R-:W-:Y:S08]  /*2f10*/  HMMA.16816.F32.BF16 R60, R16.reuse, R36, R28 ;  /* 0x00000024103c723c */ /* 0x060ff0000004181c */
[C---:B------:R-:W-:Y:S08]  /*2f20*/  HMMA.16816.F32.BF16 R48, R16.reuse, R38, R24 ;  /* 0x000000261030723c */ /* 0x040ff00000041818 */
[C---:B------:R-:W-:Y:S08]  /*2f30*/  HMMA.16816.F32.BF16 R32, R16.reuse, R106, R52 ;  /* 0x0000006a1020723c */ /* 0x040ff00000041834 */
[C---:B------:R-:W-:Y:S01]  /*2f40*/  HMMA.16816.F32.BF16 R36, R16.reuse, R104, R8 ;  /* 0x000000681024723c */ /* 0x040fe20000041808 */
[----:B------:R-:W3:Y:S04]  /*2f50*/  LDSM.16.M88.4 R8, [R222+0x20100] ;  /* 0x02010000de08783b */ /* 0x000ee80000000200 */
[----:B------:R-:W-:Y:S03]  /*2f60*/  LDSM.16.M88.4 R104, [R218+0x13900] ;  /* 0x01390000da68783b */ /* 0x000fe60000000200 */
[C---:B------:R-:W-:Y:S01]  /*2f70*/  HMMA.16816.F32.BF16 R20, R16.reuse, R108, R96 ;  /* 0x0000006c1014723c */ /* 0x040fe20000041860 */
[----:B------:R-:W4:Y:S07]  /*2f80*/  LDSM.16.M88.4 R96, [R218+0x13100] ;  /* 0x01310000da60783b */ /* 0x000f2e0000000200 */
[C---:B------:R-:W-:Y:S08]  /*2f90*/  HMMA.16816.F32.BF16 R28, R16.reuse, R116, R84 ;  /* 0x00000074101c723c */ /* 0x040ff00000041854 */
[C---:B------:R-:W-:Y:S01]  /*2fa0*/  HMMA.16816.F32.BF16 R24, R16.reuse, R118, R88 ;  /* 0x000000761018723c */ /* 0x040fe20000041858 */
[----:B------:R-:W-:Y:S07]  /*2fb0*/  LDSM.16.M88.4 R88, [R218+0x12900] ;  /* 0x01290000da58783b */ /* 0x000fee0000000200 */
[C---:B------:R-:W-:Y:S08]  /*2fc0*/  HMMA.16816.F32.BF16 R56, R16.reuse, R112, R76 ;  /* 0x000000701038723c */ /* 0x040ff0000004184c */
[C---:B------:R-:W-:Y:S01]  /*2fd0*/  HMMA.16816.F32.BF16 R52, R16.reuse, R110, R80 ;  /* 0x0000006e1034723c */ /* 0x040fe20000041850 */
[----:B------:R-:W-:Y:S07]  /*2fe0*/  LDSM.16.M88.4 R108, [R218+0x14100] ;  /* 0x01410000da6c783b */ /* 0x000fee0000000200 */
[----:B------:R-:W-:Y:S01]  /*2ff0*/  HMMA.16816.F32.BF16 R16, R16, R114, R72 ;  /* 0x000000721010723c */ /* 0x000fe20000041848 */
[----:B------:R-:W5:Y:S07]  /*3000*/  LDSM.16.M88.4 R112, [R218+0x14900] ;  /* 0x01490000da70783b */ /* 0x000f6e0000000200 */
[C---:B------:R-:W-:Y:S08]  /*3010*/  HMMA.16816.F32.BF16 R64, R12.reuse, R120, R64 ;  /* 0x000000780c40723c */ /* 0x040ff00000041840 */
[C---:B------:R-:W-:Y:S08]  /*3020*/  HMMA.16816.F32.BF16 R72, R12.reuse, R122, R68 ;  /* 0x0000007a0c48723c */ /* 0x040ff00000041844 */
[C---:B--2---:R-:W-:Y:S08]  /*3030*/  HMMA.16816.F32.BF16 R68, R12.reuse, R46, R32 ;  /* 0x0000002e0c44723c */ /* 0x044ff00000041820 */
[C---:B------:R-:W-:Y:S08]  /*3040*/  HMMA.16816.F32.BF16 R84, R12.reuse, R128, R60 ;  /* 0x000000800c54723c */ /* 0x040ff0000004183c */
[C---:B------:R-:W-:Y:S01]  /*3050*/  HMMA.16816.F32.BF16 R76, R12.reuse, R44, R36 ;  /* 0x0000002c0c4c723c */ /* 0x040fe20000041824 */
[----:B------:R-:W-:Y:S07]  /*3060*/  LDSM.16.M88.4 R36, [R217+0x6000] ;  /* 0x00600000d924783b */ /* 0x000fee0000000200 */
[C---:B------:R-:W-:Y:S08]  /*3070*/  HMMA.16816.F32.BF16 R32, R12.reuse, R92, R20 ;  /* 0x0000005c0c20723c */ /* 0x040ff00000041814 */
[C---:B-1----:R-:W-:Y:S08]  /*3080*/  HMMA.16816.F32.BF16 R60, R12.reuse, R40, R28 ;  /* 0x000000280c3c723c */ /* 0x042ff0000004181c */
[C---:B------:R-:W-:Y:S01]  /*3090*/  HMMA.16816.F32.BF16 R44, R12.reuse, R42, R24 ;  /* 0x0000002a0c2c723c */ /* 0x040fe20000041818 */
[----:B------:R-:W1:Y:S07]  /*30a0*/  LDSM.16.M88.4 R24, [R221+0x20100] ;  /* 0x02010000dd18783b */ /* 0x000e6e0000000200 */
[C---:B------:R-:W-:Y:S08]  /*30b0*/  HMMA.16816.F32.BF16 R20, R12.reuse, R100, R56 ;  /* 0x000000640c14723c */ /* 0x040ff00000041838 */
[C---:B------:R-:W-:Y:S08]  /*30c0*/  HMMA.16816.F32.BF16 R80, R12.reuse, R130, R48 ;  /* 0x000000820c50723c */ /* 0x040ff00000041830 */
[C---:B------:R-:W-:Y:S01]  /*30d0*/  HMMA.16816.F32.BF16 R28, R12.reuse, R94, R52 ;  /* 0x0000005e0c1c723c */ /* 0x040fe20000041834 */
[----:B------:R-:W2:Y:S07]  /*30e0*/  LDSM.16.M88.4 R52, [R217+0x6800] ;  /* 0x00680000d934783b */ /* 0x000eae0000000200 */
[----:B------:R-:W-:Y:S08]  /*30f0*/  HMMA.16816.F32.BF16 R16, R12, R102, R16 ;  /* 0x000000660c10723c */ /* 0x000ff00000041810 */
[C---:B---3--:R-:W-:Y:S08]  /*3100*/  HMMA.16816.F32.BF16 R12, R8.reuse, R124, R64 ;  /* 0x0000007c080c723c */ /* 0x048ff00000041840 */
[C---:B------:R-:W-:Y:S08]  /*3110*/  HMMA.16816.F32.BF16 R40, R8.reuse, R126, R72 ;  /* 0x0000007e0828723c */ /* 0x040ff00000041848 */
[C---:B----4-:R-:W-:Y:S08]  /*3120*/  HMMA.16816.F32.BF16 R64, R8.reuse, R96, R76 ;  /* 0x000000600840723c */ /* 0x050ff0000004184c */
[C---:B------:R-:W-:Y:S08]  /*3130*/  HMMA.16816.F32.BF16 R68, R8.reuse, R98, R68 ;  /* 0x000000620844723c */ /* 0x040ff00000041844 */
[C---:B------:R-:W-:Y:S01]  /*3140*/  HMMA.16816.F32.BF16 R72, R8.reuse, R104, R60 ;  /* 0x000000680848723c */ /* 0x040fe2000004183c */
[----:B------:R-:W-:Y:S07]  /*3150*/  LDSM.16.M88.4 R60, [R212+0x15100] ;  /* 0x01510000d43c783b */ /* 0x000fee0000000200 */
[C---:B-----5:R-:W-:Y:S01]  /*3160*/  HMMA.16816.F32.BF16 R96, R8.reuse, R112, R20 ;  /* 0x000000700860723c */ /* 0x060fe20000041814 */
[----:B------:R-:W3:Y:S07]  /*3170*/  LDSM.16.M88.4 R20, [R219+0x24100] ;  /* 0x02410000db14783b */ /* 0x000eee0000000200 */
[C---:B------:R-:W-:Y:S08]  /*3180*/  HMMA.16816.F32.BF16 R48, R8.reuse, R88, R84 ;  /* 0x000000580830723c */ /* 0x040ff00000041854 */
[C---:B------:R-:W-:Y:S01]  /*3190*/  HMMA.16816.F32.BF16 R56, R8.reuse, R90, R80 ;  /* 0x0000005a0838723c */ /* 0x040fe20000041850 */
[----:B------:R-:W-:Y:S07]  /*31a0*/  LDSM.16.M88.4 R80, [R217+0x9000] ;  /* 0x00900000d950783b */ /* 0x000fee0000000200 */
[C---:B------:R-:W-:Y:S08]  /*31b0*/  HMMA.16816.F32.BF16 R88, R8.reuse, R106, R44 ;  /* 0x0000006a0858723c */ /* 0x040ff0000004182c */
[C---:B------:R-:W-:Y:S01]  /*31c0*/  HMMA.16816.F32.BF16 R104, R8.reuse, R108, R32 ;  /* 0x0000006c0868723c */ /* 0x040fe20000041820 */
[----:B------:R-:W4:Y:S07]  /*31d0*/  LDSM.16.M88.4 R32, [R217+0x7000] ;  /* 0x00700000d920783b */ /* 0x000f2e0000000200 */
[C---:B------:R-:W-:Y:S08]  /*31e0*/  HMMA.16816.F32.BF16 R108, R8.reuse, R110, R28 ;  /* 0x0000006e086c723c */ /* 0x040ff0000004181c */
[----:B------:R-:W-:Y:S01]  /*31f0*/  HMMA.16816.F32.BF16 R112, R8, R114, R16 ;  /* 0x000000720870723c */ /* 0x000fe20000041810 */
[----:B------:R-:W-:Y:S07]  /*3200*/  LDSM.16.M88.4 R16, [R220+0x24100] ;  /* 0x02410000dc10783b */ /* 0x000fee0000000200 */
[C---:B-1----:R-:W-:Y:S01]  /*3210*/  HMMA.16816.F32.BF16 R8, R24.reuse, R36, R12 ;  /* 0x000000241808723c */ /* 0x042fe2000004180c */
[----:B------:R-:W-:Y:S07]  /*3220*/  LDSM.16.M88.4 R12, [R222+0x24100] ;  /* 0x02410000de0c783b */ /* 0x000fee0000000200 */
[C---:B------:R-:W-:Y:S01]  /*3230*/  HMMA.16816.F32.BF16 R28, R24.reuse, R38, R40 ;  /* 0x00000026181c723c */ /* 0x040fe20000041828 */
[----:B------:R-:W1:Y:S04]  /*3240*/  LDSM.16.M88.4 R40, [R223+0x9000] ;  /* 0x00900000df28783b */ /* 0x000e680000000200 */
[----:B------:R-:W5:Y:S03]  /*3250*/  LDSM.16.M88.4 R36, [R217+0x7800] ;  /* 0x00780000d924783b */ /* 0x000f660000000200 */
[----:B--2---:R-:W-:Y:S01]  /*3260*/  HMMA.16816.F32.BF16 R44, R24, R52, R48 ;  /* 0x00000034182c723c */ /* 0x004fe20000041830 */
[----:B------:R-:W2:Y:S07]  /*3270*/  LDSM.16.M88.4 R48, [R212+0x15900] ;  /* 0x01590000d430783b */ /* 0x000eae0000000200 */
[----:B---3--:R-:W-:Y:S08]  /*3280*/  HMMA.16816.F32.BF16 R8, R20, R60, R8 ;  /* 0x0000003c1408723c */ /* 0x008ff00000041808 */
[C---:B----4-:R-:W-:Y:S01]  /*3290*/  HMMA.16816.F32.BF16 R84, R24.reuse, R32, R64 ;  /* 0x000000201854723c */ /* 0x050fe20000041840 */
[----:B------:R-:W3:Y:S07]  /*32a0*/  LDSM.16.M88.4 R64, [R218+0x15100] ;  /* 0x01510000da40783b */ /* 0x000eee0000000200 */
[----:B------:R-:W-:Y:S01]  /*32b0*/  HMMA.16816.F32.BF16 R92, R24, R34, R68 ;  /* 0x00000022185c723c */ /* 0x000fe20000041844 */
[----:B------:R-:W-:Y:S07]  /*32c0*/  LDSM.16.M88.4 R68, [R218+0x15900] ;  /* 0x01590000da44783b */ /* 0x000fee0000000200 */
[----:B------:R-:W-:Y:S01]  /*32d0*/  HMMA.16816.F32.BF16 R32, R20, R62, R28 ;  /* 0x0000003e1420723c */ /* 0x000fe2000004181c */
[----:B------:R-:W4:Y:S07]  /*32e0*/  LDSM.16.M88.4 R60, [R223+0x9800] ;  /* 0x00980000df3c783b */ /* 0x000f2e0000000200 */
[----:B-1----:R-:W-:Y:S01]  /*32f0*/  HMMA.16816.F32.BF16 R28, R16, R40, R8 ;  /* 0x00000028101c723c */ /* 0x002fe20000041808 */
[----:B------:R-:W-:Y:S07]  /*3300*/  LDSM.16.M88.4 R8, [R221+0x24100] ;  /* 0x02410000dd08783b */ /* 0x000fee0000000200 */
[C---:B------:R-:W-:Y:S01]  /*3310*/  HMMA.16816.F32.BF16 R76, R24.reuse, R54, R56 ;  /* 0x00000036184c723c */ /* 0x040fe20000041838 */
[----:B------:R-:W1:Y:S04]  /*3320*/  LDSM.16.M88.4 R56, [R217+0x8000] ;  /* 0x00800000d938783b */ /* 0x000e680000000200 */
[----:B------:R-:W1:Y:S03]  /*3330*/  LDSM.16.M88.4 R52, [R217+0x8800] ;  /* 0x00880000d934783b */ /* 0x000e660000000200 */
[----:B-----5:R-:W-:Y:S01]  /*3340*/  HMMA.16816.F32.BF16 R100, R24, R36, R72 ;  /* 0x000000241864723c */ /* 0x020fe20000041848 */
[----:B------:R-:W5:Y:S07]  /*3350*/  LDSM.16.M88.4 R72, [R212+0x16100] ;  /* 0x01610000d448783b */ /* 0x000f6e0000000200 */
[----:B------:R-:W-:Y:S08]  /*3360*/  HMMA.16816.F32.BF16 R32, R16, R42, R32 ;  /* 0x0000002a1020723c */ /* 0x000ff00000041820 */
[----:B------:R-:W-:Y:S08]  /*3370*/  HMMA.16816.F32.BF16 R88, R24, R38, R88 ;  /* 0x000000261858723c */ /* 0x000ff00000041858 */
[----:B--2---:R-:W-:Y:S08]  /*3380*/  HMMA.16816.F32.BF16 R36, R20, R48, R44 ;  /* 0x000000301424723c */ /* 0x004ff0000004182c */
[----:B---3--:R-:W-:Y:S08]  /*3390*/  HMMA.16816.F32.BF16 R28, R12, R64, R28 ;  /* 0x000000400c1c723c */ /* 0x008ff0000004181c */
[----:B------:R-:W-:Y:S01]  /*33a0*/  HMMA.16816.F32.BF16 R44, R20, R50, R76 ;  /* 0x00000032142c723c */ /* 0x000fe2000004184c */
[----:B------:R-:W-:Y:S07]  /*33b0*/  LDSM.16.M88.4 R76, [R212+0x17100] ;  /* 0x01710000d44c783b */ /* 0x000fee0000000200 */
[----:B------:R-:W-:Y:S01]  /*33c0*/  HMMA.16816.F32.BF16 R32, R12, R66, R32 ;  /* 0x000000420c20723c */ /* 0x000fe20000041820 */
[----:B------:R-:W2:Y:S07]  /*33d0*/  LDSM.16.M88.4 R64, [R223+0xa000] ;  /* 0x00a00000df40783b */ /* 0x000eae0000000200 */
[----:B----4-:R-:W-:Y:S08]  /*33e0*/  HMMA.16816.F32.BF16 R36, R16, R60, R36 ;  /* 0x0000003c1024723c */ /* 0x010ff00000041824 */
[C---:B-1----:R-:W-:Y:S08]  /*33f0*/  HMMA.16816.F32.BF16 R104, R24.reuse, R56, R104 ;  /* 0x000000381868723c */ /* 0x042ff00000041868 */
[C---:B------:R-:W-:Y:S01]  /*3400*/  HMMA.16816.F32.BF16 R108, R24.reuse, R58, R108 ;  /* 0x0000003a186c723c */ /* 0x040fe2000004186c */
[----:B------:R-:W1:Y:S07]  /*3410*/  LDSM.16.M88.4 R56, [R217+0x9800] ;  /* 0x00980000d938783b */ /* 0x000e6e0000000200 */
[----:B------:R-:W-:Y:S08]  /*3420*/  HMMA.16816.F32.BF16 R96, R24, R52, R96 ;  /* 0x000000341860723c */ /* 0x000ff00000041860 */
[----:B------:R-:W-:Y:S08]  /*3430*/  HMMA.16816.F32.BF16 R48, R8, R80, R28 ;  /* 0x000000500830723c */ /* 0x000ff0000004181c */
[----:B------:R-:W-:Y:S08]  /*3440*/  HMMA.16816.F32.BF16 R112, R24, R54, R112 ;  /* 0x000000361870723c */ /* 0x000ff00000041870 */
[----:B-----5:R-:W-:Y:S01]  /*3450*/  HMMA.16816.F32.BF16 R24, R20, R72, R84 ;  /* 0x000000481418723c */ /* 0x020fe20000041854 */
[----:B------:R-:W3:Y:S07]  /*3460*/  LDSM.16.M88.4 R84, [R212+0x16900] ;  /* 0x01690000d454783b */ /* 0x000eee0000000200 */
[----:B------:R-:W-:Y:S01]  /*3470*/  HMMA.16816.F32.BF16 R44, R16, R62, R44 ;  /* 0x0000003e102c723c */ /* 0x000fe2000004182c */
[----:B------:R-:W4:Y:S01]  /*3480*/  LDSM.16.M88.4 R60, [R218+0x16100] ;  /* 0x01610000da3c783b */ /* 0x000f220000000200 */
[----:B------:R-:W-:-:S04]  /*3490*/  FMUL.FTZ R0, R48, c[0x0][0x320] ;  /* 0x0000c80030007a20 */ /* 0x000fc80000410000 */
[----:B------:R5:W1:Y:S02]  /*34a0*/  MUFU.TANH R120, R0 ;  /* 0x0000000000787308 */ /* 0x000a640000002400 */
[----:B------:R-:W-:Y:S08]  /*34b0*/  HMMA.16816.F32.BF16 R40, R12, R68, R36 ;  /* 0x000000440c28723c */ /* 0x000ff00000041824 */
[----:B------:R-:W-:Y:S01]  /*34c0*/  HMMA.16816.F32.BF16 R32, R8, R82, R32 ;  /* 0x000000520820723c */ /* 0x000fe20000041820 */
[----:B------:R-:W-:Y:S01]  /*34d0*/  LDSM.16.M88.4 R80, [R217+0xa000] ;  /* 0x00a00000d950783b */ /* 0x000fe20000000200 */
[----:B-----5:R-:W-:-:S06]  /*34e0*/  FMUL.FTZ R0, R49, c[0x0][0x320] ;  /* 0x0000c80031007a20 */ /* 0x020fcc0000410000 */
[----:B------:R-:W-:Y:S01]  /*34f0*/  HMMA.16816.F32.BF16 R36, R20, R74, R92 ;  /* 0x0000004a1424723c */ /* 0x000fe2000004185c */
[----:B------:R-:W-:Y:S01]  /*3500*/  LDSM.16.M88.4 R72, [R217+0xa800] ;  /* 0x00a80000d948783b */ /* 0x000fe20000000200 */
[----:B------:R5:W1:Y:S06]  /*3510*/  MUFU.TANH R119, R0 ;  /* 0x0000000000777308 */ /* 0x000a6c0000002400 */
[----:B--2---:R-:W-:Y:S08]  /*3520*/  HMMA.16816.F32.BF16 R28, R16, R64, R24 ;  /* 0x00000040101c723c */ /* 0x004ff00000041818 */
[----:B------:R-:W-:Y:S01]  /*3530*/  HMMA.16816.F32.BF16 R24, R12, R70, R44 ;  /* 0x000000460c18723c */ /* 0x000fe2000004182c */
[----:B------:R-:W2:Y:S01]  /*3540*/  LDSM.16.M88.4 R68, [R223+0xa800] ;  /* 0x00a80000df44783b */ /* 0x000ea20000000200 */
[----:B-----5:R-:W-:-:S04]  /*3550*/  FMUL.FTZ R0, R50, c[0x0][0x320] ;  /* 0x0000c80032007a20 */ /* 0x020fc80000410000 */
[----:B------:R5:W2:Y:S02]  /*3560*/  MUFU.TANH R118, R0 ;  /* 0x0000000000767308 */ /* 0x000aa40000002400 */
[----:B-1----:R-:W-:Y:S08]  /*3570*/  HMMA.16816.F32.BF16 R52, R8, R56, R40 ;  /* 0x000000380834723c */ /* 0x002ff00000041828 */
[----:B------:R-:W-:Y:S01]  /*3580*/  HMMA.16816.F32.BF16 R44, R16, R66, R36 ;  /* 0x00000042102c723c */ /* 0x000fe20000041824 */
[----:B------:R-:W-:Y:S01]  /*3590*/  LDSM.16.M88.4 R64, [R212+0x17900] ;  /* 0x01790000d440783b */ /* 0x000fe20000000200 */
[----:B-----5:R-:W-:-:S06]  /*35a0*/  FMUL.FTZ R0, R51, c[0x0][0x320] ;  /* 0x0000c80033007a20 */ /* 0x020fcc0000410000 */
[----:B---3--:R-:W-:Y:S01]  /*35b0*/  HMMA.16816.F32.BF16 R48, R20, R84, R100 ;  /* 0x000000541430723c */ /* 0x008fe20000041864 */
[----:B------:R1:W3:Y:S07]  /*35c0*/  MUFU.TANH R117, R0 ;  /* 0x0000000000757308 */ /* 0x0002ee0000002400 */
[----:B----4-:R-:W-:Y:S08]  /*35d0*/  HMMA.16816.F32.BF16 R40, R12, R60, R28 ;  /* 0x0000003c0c28723c */ /* 0x010ff0000004181c */
[----:B------:R-:W-:Y:S01]  /*35e0*/  HMMA.16816.F32.BF16 R24, R8, R58, R24 ;  /* 0x0000003a0818723c */ /* 0x000fe20000041818 */
[----:B------:R-:W4:Y:S01]  /*35f0*/  LDSM.16.M88.4 R56, [R218+0x16900] ;  /* 0x01690000da38783b */ /* 0x000f220000000200 */
[----:B-1----:R-:W-:-:S04]  /*3600*/  FMUL.FTZ R0, R32, c[0x0][0x320] ;  /* 0x0000c80020007a20 */ /* 0x002fc80000410000 */
[----:B------:R1:W1:Y:S02]  /*3610*/  MUFU.TANH R116, R0 ;  /* 0x0000000000747308 */ /* 0x0002640000002400 */
[----:B------:R-:W-:Y:S08]  /*3620*/  HMMA.16816.F32.BF16 R36, R20, R86, R88 ;  /* 0x000000561424723c */ /* 0x000ff00000041858 */
[----:B------:R-:W-:Y:S01]  /*3630*/  HMMA.16816.F32.BF16 R28, R12, R62, R44 ;  /* 0x0000003e0c1c723c */ /* 0x000fe2000004182c */
[----:B------:R-:W5:Y:S01]  /*3640*/  LDSM.16.M88.4 R60, [R223+0xb000] ;  /* 0x00b00000df3c783b */ /* 0x000f620000000200 */
[----:B-1----:R-:W-:-:S06]  /*3650*/  FMUL.FTZ R0, R33, c[0x0][0x320] ;  /* 0x0000c80021007a20 */ /* 0x002fcc0000410000 */
[----:B------:R-:W-:Y:S01]  /*3660*/  HMMA.16816.F32.BF16 R44, R20, R76, R104 ;  /* 0x0000004c142c723c */ /* 0x000fe20000041868 */
[----:B------:R1:W1:Y:S02]  /*3670*/  MUFU.TANH R95, R0 ;  /* 0x00000000005f7308 */ /* 0x0002640000002400 */
[----:B-1----:R-:W-:-:S06]  /*3680*/  FMUL.FTZ R0, R34, c[0x0][0x320] ;  /* 0x0000c80022007a20 */ /* 0x002fcc0000410000 */
[----:B------:R1:W1:Y:S02]  /*3690*/  MUFU.TANH R94, R0 ;  /* 0x00000000005e7308 */ /* 0x0002640000002400 */
[----:B-1----:R-:W-:Y:S02]  /*36a0*/  FMUL.FTZ R0, R35, c[0x0][0x320] ;  /* 0x0000c80023007a20 */ /* 0x002fe40000410000 */
[----:B--2---:R-:W-:Y:S04]  /*36b0*/  HMMA.16816.F32.BF16 R32, R16, R68, R48 ;  /* 0x000000441020723c */ /* 0x004fe80000041830 */
[----:B------:R1:W2:Y:S04]  /*36c0*/  MUFU.TANH R93, R0 ;  /* 0x00000000005d7308 */ /* 0x0002a80000002400 */
[----:B------:R-:W-:Y:S08]  /*36d0*/  HMMA.16816.F32.BF16 R48, R8, R80, R40 ;  /* 0x000000500830723c */ /* 0x000ff00000041828 */
[----:B------:R-:W-:Y:S01]  /*36e0*/  HMMA.16816.F32.BF16 R40, R16, R70, R36 ;  /* 0x000000461028723c */ /* 0x000fe20000041824 */
[----:B------:R-:W-:Y:S01]  /*36f0*/  LDSM.16.M88.4 R68, [R217+0xb000] ;  /* 0x00b00000d944783b */ /* 0x000fe20000000200 */
[----:B-1----:R-:W-:-:S04]  /*3700*/  FMUL.FTZ R0, R52, c[0x0][0x320] ;  /* 0x0000c80034007a20 */ /* 0x002fc80000410000 */
[----:B------:R1:W1:Y:S02]  /*3710*/  MUFU.TANH R92, R0 ;  /* 0x00000000005c7308 */ /* 0x0002640000002400 */
[----:B----4-:R-:W-:Y:S08]  /*3720*/  HMMA.16816.F32.BF16 R36, R12, R56, R32 ;  /* 0x000000380c24723c */ /* 0x010ff00000041820 */
[----:B------:R-:W-:Y:S01]  /*3730*/  HMMA.16816.F32.BF16 R32, R20, R78, R108 ;  /* 0x0000004e1420723c */ /* 0x000fe2000004186c */
[----:B-1----:R-:W-:-:S07]  /*3740*/  FMUL.FTZ R0, R53, c[0x0][0x320] ;  /* 0x0000c80035007a20 */ /* 0x002fce0000410000 */
[----:B------:R-:W-:Y:S01]  /*3750*/  HMMA.16816.F32.BF16 R40, R12, R58, R40 ;  /* 0x0000003a0c28723c */ /* 0x000fe20000041828 */
[----:B------:R-:W-:Y:S01]  /*3760*/  LDSM.16.M88.4 R56, [R223+0xb800] ;  /* 0x00b80000df38783b */ /* 0x000fe20000000200 */
[----:B------:R1:W4:Y:S11]  /*3770*/  MUFU.TANH R89, R0 ;  /* 0x0000000000597308 */ /* 0x0003360000002400 */
[----:B------:R-:W-:Y:S03]  /*3780*/  @!UPT UIADD3 URZ, URZ, URZ, URZ ;  /* 0x0000003f3f3ff290 */ /* 0x000fe6000fffe03f */
[----:B-----5:R-:W-:Y:S01]  /*3790*/  HMMA.16816.F32.BF16 R32, R16, R62, R32 ;  /* 0x0000003e1020723c */ /* 0x020fe20000041820 */
[----:B-1----:R-:W-:-:S04]  /*37a0*/  FMUL.FTZ R0, R54, c[0x0][0x320] ;  /* 0x0000c80036007a20 */ /* 0x002fc80000410000 */
[----:B------:R1:W1:Y:S03]  /*37b0*/  MUFU.TANH R88, R0 ;  /* 0x0000000000587308 */ /* 0x0002660000002400 */
[----:B------:R-:W-:Y:S01]  /*37c0*/  HMMA.16816.F32.BF16 R40, R8, R74, R40 ;  /* 0x0000004a0828723c */ /* 0x000fe20000041828 */
[----:B-1----:R-:W-:Y:S02]  /*37d0*/  FMUL.FTZ R0, R55, c[0x0][0x320] ;  /* 0x0000c80037007a20 */ /* 0x002fe40000410000 */
[----:B------:R-:W1:Y:S02]  /*37e0*/  LDSM.16.M88.4 R52, [R218+0x17100] ;  /* 0x01710000da34783b */ /* 0x000e640000000200 */
[----:B------:R5:W1:Y:S11]  /*37f0*/  MUFU.TANH R87, R0 ;  /* 0x0000000000577308 */ /* 0x000a760000002400 */
[----:B------:R-:W-:Y:S08]  /*3800*/  @!UPT UIADD3 URZ, URZ, URZ, URZ ;  /* 0x0000003f3f3ff290 */ /* 0x000ff0000fffe03f */
[----:B------:R-:W-:Y:S02]  /*3810*/  FMUL.FTZ R43, R43, c[0x0][0x320] ;  /* 0x0000c8002b2b7a20 */ /* 0x000fe40000410000 */
[----:B------:R-:W-:Y:S02]  /*3820*/  FMUL.FTZ R41, R41, c[0x0][0x320] ;  /* 0x0000c80029297a20 */ /* 0x000fe40000410000 */
[----:B------:R-:W-:Y:S02]  /*3830*/  FMUL.FTZ R40, R40, c[0x0][0x320] ;  /* 0x0000c80028287a20 */ /* 0x000fe40000410000 */
[----:B-----5:R-:W-:-:S04]  /*3840*/  FMUL.FTZ R0, R24, c[0x0][0x320] ;  /* 0x0000c80018007a20 */ /* 0x020fc80000410000 */
[----:B------:R5:W1:Y:S02]  /*3850*/  MUFU.TANH R86, R0 ;  /* 0x0000000000567308 */ /* 0x000a640000002400 */
[----:B-----5:R-:W-:Y:S01]  /*3860*/  FMUL.FTZ R0, R25, c[0x0][0x320] ;  /* 0x0000c80019007a20 */ /* 0x020fe20000410000 */
[----:B-1----:R-:W-:Y:S05]  /*3870*/  HMMA.16816.F32.BF16 R32, R12, R54, R32 ;  /* 0x000000360c20723c */ /* 0x002fea0000041820 */
[----:B------:R1:W1:Y:S02]  /*3880*/  MUFU.TANH R85, R0 ;  /* 0x0000000000557308 */ /* 0x0002640000002400 */
[----:B-1----:R-:W-:-:S06]  /*3890*/  FMUL.FTZ R0, R26, c[0x0][0x320] ;  /* 0x0000c8001a007a20 */ /* 0x002fcc0000410000 */
[----:B------:R1:W1:Y:S02]  /*38a0*/  MUFU.TANH R84, R0 ;  /* 0x0000000000547308 */ /* 0x0002640000002400 */
[----:B-1----:R-:W-:Y:S02]  /*38b0*/  FMUL.FTZ R0, R27, c[0x0][0x320] ;  /* 0x0000c8001b007a20 */ /* 0x002fe40000410000 */
[----:B------:R-:W-:Y:S04]  /*38c0*/  HMMA.16816.F32.BF16 R24, R8, R82, R28 ;  /* 0x000000520818723c */ /* 0x000fe8000004181c */
[----:B------:R1:W1:Y:S04]  /*38d0*/  MUFU.TANH R81, R0 ;  /* 0x0000000000517308 */ /* 0x0002680000002400 */
[----:B------:R-:W-:Y:S08]  /*38e0*/  HMMA.16816.F32.BF16 R28, R16, R60, R44 ;  /* 0x0000003c101c723c */ /* 0x000ff0000004182c */
[----:B------:R-:W-:Y:S01]  /*38f0*/  HMMA.16816.F32.BF16 R44, R8, R72, R36 ;  /* 0x00000048082c723c */ /* 0x000fe20000041824 */
[----:B-1----:R-:W-:-:S04]  /*3900*/  FMUL.FTZ R0, R48, c[0x0][0x320] ;  /* 0x0000c80030007a20 */ /* 0x002fc80000410000 */
[----:B------:R1:W1:Y:S03]  /*3910*/  MUFU.TANH R80, R0 ;  /* 0x0000000000507308 */ /* 0x0002660000002400 */
[C---:B------:R-:W-:Y:S08]  /*3920*/  HMMA.16816.F32.BF16 R36, R20.reuse, R64, R96 ;  /* 0x000000401424723c */ /* 0x040ff00000041860 */
[----:B------:R-:W-:Y:S01]  /*3930*/  HMMA.16816.F32.BF16 R20, R20, R66, R112 ;  /* 0x000000421414723c */ /* 0x000fe20000041870 */
[----:B-1----:R-:W-:-:S07]  /*3940*/  FMUL.FTZ R0, R49, c[0x0][0x320] ;  /* 0x0000c80031007a20 */ /* 0x002fce0000410000 */
[----:B------:R-:W-:Y:S01]  /*3950*/  HMMA.16816.F32.BF16 R28, R12, R52, R28 ;  /* 0x000000340c1c723c */ /* 0x000fe2000004181c */
[----:B------:R1:W1:Y:S02]  /*3960*/  MUFU.TANH R78, R0 ;  /* 0x00000000004e7308 */ /* 0x0002640000002400 */
[----:B-1----:R-:W-:-:S06]  /*3970*/  FMUL.FTZ R0, R50, c[0x0][0x320] ;  /* 0x0000c80032007a20 */ /* 0x002fcc0000410000 */
[----:B------:R1:W1:Y:S11]  /*3980*/  MUFU.TANH R77, R0 ;  /* 0x00000000004d7308 */ /* 0x0002760000002400 */
[----:B------:R-:W-:Y:S04]  /*3990*/  @!UPT UIADD3 URZ, URZ, URZ, URZ ;  /* 0x0000003f3f3ff290 */ /* 0x000fe8000fffe03f */
[----:B------:R-:W-:Y:S01]  /*39a0*/  HMMA.16816.F32.BF16 R28, R8, R68, R28 ;  /* 0x00000044081c723c */ /* 0x000fe2000004181c */
[----:B-1----:R-:W-:Y:S02]  /*39b0*/  FMUL.FTZ R0, R51, c[0x0][0x320] ;  /* 0x0000c80033007a20 */ /* 0x002fe40000410000 */
[----:B------:R-:W1:Y:S02]  /*39c0*/  LDSM.16.M88.4 R48, [R218+0x17900] ;  /* 0x01790000da30783b */ /* 0x000e640000000200 */
[----:B------:R5:W1:Y:S02]  /*39d0*/  MUFU.TANH R76, R0 ;  /* 0x00000000004c7308 */ /* 0x000a640000002400 */
[----:B-----5:R-:W-:-:S06]  /*39e0*/  FMUL.FTZ R0, R24, c[0x0][0x320] ;  /* 0x0000c80018007a20 */ /* 0x020fcc0000410000 */
[----:B------:R5:W1:Y:S02]  /*39f0*/  MUFU.TANH R72, R0 ;  /* 0x0000000000487308 */ /* 0x000a640000002400 */
[----:B-----5:R-:W-:-:S06]  /*3a00*/  FMUL.FTZ R0, R25, c[0x0][0x320] ;  /* 0x0000c80019007a20 */ /* 0x020fcc0000410000 */
[----:B------:R5:W1:Y:S02]  /*3a10*/  MUFU.TANH R64, R0 ;  /* 0x0000000000407308 */ /* 0x000a640000002400 */
[----:B-----5:R-:W-:-:S06]  /*3a20*/  FMUL.FTZ R0, R26, c[0x0][0x320] ;  /* 0x0000c8001a007a20 */ /* 0x020fcc0000410000 */
[----:B------:R5:W1:Y:S02]  /*3a30*/  MUFU.TANH R63, R0 ;  /* 0x00000000003f7308 */ /* 0x000a640000002400 */
[----:B-----5:R-:W-:Y:S02]  /*3a40*/  FMUL.FTZ R0, R27, c[0x0][0x320] ;  /* 0x0000c8001b007a20 */ /* 0x020fe40000410000 */
[----:B------:R-:W-:Y:S01]  /*3a50*/  HMMA.16816.F32.BF16 R24, R16, R56, R36 ;  /* 0x000000381018723c */ /* 0x000fe20000041824 */
[----:B------:R-:W5:Y:S03]  /*3a60*/  LDSM.16.M88.4 R36, [R217+0xb800] ;  /* 0x00b80000d924783b */ /* 0x000f660000000200 */
[----:B------:R1:W1:Y:S01]  /*3a70*/  MUFU.TANH R62, R0 ;  /* 0x00000000003e7308 */ /* 0x0002620000002400 */
[----:B------:R-:W-:-:S04]  /*3a80*/  DEPBAR.LE SB0, 0x0 ;  /* 0x000080000000791a */ /* 0x000fc80000000000 */
[----:B------:R-:W-:Y:S01]  /*3a90*/  HMMA.16816.F32.BF16 R16, R16, R58, R20 ;  /* 0x0000003a1010723c */ /* 0x000fe20000041814 */
[----:B-1----:R-:W-:Y:S02]  /*3aa0*/  FMUL.FTZ R0, R44, c[0x0][0x320] ;  /* 0x0000c8002c007a20 */ /* 0x002fe40000410000 */
[----:B------:R-:W1:Y:S11]  /*3ab0*/  MUFU.TANH R44, R43 ;  /* 0x0000002b002c7308 */ /* 0x000e760000002400 */
[----:B------:R-:W-:Y:S01]  /*3ac0*/  @!UPT UIADD3 URZ, URZ, URZ, URZ ;  /* 0x0000003f3f3ff290 */ /* 0x000fe2000fffe03f */
[C---:B------:R-:W-:Y:S01]  /*3ad0*/  HMMA.16816.F32.BF16 R20, R12.reuse, R48, R24 ;  /* 0x000000300c14723c */ /* 0x040fe20000041818 */
[----:B------:R1:W1:Y:S08]  /*3ae0*/  MUFU.TANH R61, R0 ;  /* 0x00000000003d7308 */ /* 0x0002700000002400 */
[----:B------:R-:W-:Y:S08]  /*3af0*/  HMMA.16816.F32.BF16 R12, R12, R50, R16 ;  /* 0x000000320c0c723c */ /* 0x000ff00000041810 */
[----:B------:R-:W-:Y:S01]  /*3b00*/  HMMA.16816.F32.BF16 R24, R8, R70, R32 ;  /* 0x000000460818723c */ /* 0x000fe20000041820 */
[----:B-1----:R-:W-:-:S04]  /*3b10*/  FMUL.FTZ R0, R45, c[0x0][0x320] ;  /* 0x0000c8002d007a20 */ /* 0x002fc80000410000 */
[----:B------:R1:W1:Y:S03]  /*3b20*/  MUFU.TANH R60, R0 ;  /* 0x00000000003c7308 */ /* 0x0002660000002400 */
[C---:B-----5:R-:W-:Y:S08]  /*3b30*/  HMMA.16816.F32.BF16 R16, R8.reuse, R36, R20 ;  /* 0x000000240810723c */ /* 0x060ff00000041814 */
[----:B------:R-:W-:Y:S01]  /*3b40*/  HMMA.16816.F32.BF16 R8, R8, R38, R12 ;  /* 0x000000260808723c */ /* 0x000fe2000004180c */
[----:B-1----:R-:W-:-:S02]  /*3b50*/  FMUL.FTZ R0, R46, c[0x0][0x320] ;  /* 0x0000c8002e007a20 */ /* 0x002fc40000410000 */
[----:B------:R-:W1:Y:S05]  /*3b60*/  MUFU.TANH R46, R41 ;  /* 0x00000029002e7308 */ /* 0x000e6a0000002400 */
[----:B------:R-:W-:Y:S02]  /*3b70*/  FMUL.FTZ R27, R27, c[0x0][0x320] ;  /* 0x0000c8001b1b7a20 */ /* 0x000fe40000410000 */
[----:B------:R-:W-:Y:S02]  /*3b80*/  FMUL.FTZ R24, R24, c[0x0][0x320] ;  /* 0x0000c80018187a20 */ /* 0x000fe40000410000 */
[----:B------:R-:W-:Y:S02]  /*3b90*/  FMUL.FTZ R25, R25, c[0x0][0x320] ;  /* 0x0000c80019197a20 */ /* 0x000fe40000410000 */
[----:B------:R-:W-:Y:S01]  /*3ba0*/  FMUL.FTZ R26, R26, c[0x0][0x320] ;  /* 0x0000c8001a1a7a20 */ /* 0x000fe20000410000 */
[----:B------:R5:W1:Y:S01]  /*3bb0*/  MUFU.TANH R53, R0 ;  /* 0x0000000000357308 */ /* 0x000a620000002400 */
[----:B------:R-:W-:-:S02]  /*3bc0*/  FMUL.FTZ R16, R16, c[0x0][0x320] ;  /* 0x0000c80010107a20 */ /* 0x000fc40000410000 */
[----:B------:R-:W-:Y:S02]  /*3bd0*/  FMUL.FTZ R17, R17, c[0x0][0x320] ;  /* 0x0000c80011117a20 */ /* 0x000fe40000410000 */
[----:B------:R-:W-:Y:S02]  /*3be0*/  FMUL.FTZ R18, R18, c[0x0][0x320] ;  /* 0x0000c80012127a20 */ /* 0x000fe40000410000 */
[----:B------:R-:W-:Y:S01]  /*3bf0*/  FMUL.FTZ R19, R19, c[0x0][0x320] ;  /* 0x0000c80013137a20 */ /* 0x000fe20000410000 */
[----:B------:R-:W1:Y:S01]  /*3c00*/  MUFU.TANH R32, R27 ;  /* 0x0000001b00207308 */ /* 0x000e620000002400 */
[----:B------:R-:W-:Y:S02]  /*3c10*/  FMUL.FTZ R8, R8, c[0x0][0x320] ;  /* 0x0000c80008087a20 */ /* 0x000fe40000410000 */
[----:B------:R-:W-:Y:S02]  /*3c20*/  FMUL.FTZ R9, R9, c[0x0][0x320] ;  /* 0x0000c80009097a20 */ /* 0x000fe40000410000 */
[----:B------:R-:W-:-:S02]  /*3c30*/  FMUL.FTZ R10, R10, c[0x0][0x320] ;  /* 0x0000c8000a0a7a20 */ /* 0x000fc40000410000 */
[----:B------:R-:W-:Y:S01]  /*3c40*/  FMUL.FTZ R11, R11, c[0x0][0x320] ;  /* 0x0000c8000b0b7a20 */ /* 0x000fe20000410000 */
[----:B------:R-:W1:Y:S01]  /*3c50*/  MUFU.TANH R35, R24 ;  /* 0x0000001800237308 */ /* 0x000e620000002400 */
[----:B-----5:R-:W-:-:S07]  /*3c60*/  FMUL.FTZ R0, R47, c[0x0][0x320] ;  /* 0x0000c8002f007a20 */ /* 0x020fce0000410000 */
[----:B------:R5:W1:Y:S08]  /*3c70*/  MUFU.TANH R52, R0 ;  /* 0x0000000000347308 */ /* 0x000a700000002400 */
[----:B------:R-:W1:Y:S01]  /*3c80*/  MUFU.TANH R47, R40 ;  /* 0x00000028002f7308 */ /* 0x000e620000002400 */
[----:B-----5:R-:W-:-:S07]  /*3c90*/  FMUL.FTZ R0, R42, c[0x0][0x320] ;  /* 0x0000c8002a007a20 */ /* 0x020fce0000410000 */
[----:B------:R-:W1:Y:S08]  /*3ca0*/  MUFU.TANH R34, R25 ;  /* 0x0000001900227308 */ /* 0x000e700000002400 */
        /* <DEDUP_REMOVED lines=13> */
[----:B------:R1:W1:Y:S01]  /*3d80*/  MUFU.TANH R29, R10 ;  /* 0x0000000a001d7308 */ /* 0x0002620000002400 */
[----:B-----5:R-:W-:-:S07]  /*3d90*/  FMUL.FTZ R0, R31, c[0x0][0x320] ;  /* 0x0000c8001f007a20 */ /* 0x020fce0000410000 */
[----:B------:R1:W1:Y:S08]  /*3da0*/  MUFU.TANH R30, R11 ;  /* 0x0000000b001e7308 */ /* 0x0002700000002400 */
[----:B------:R1:W1:Y:S08]  /*3db0*/  MUFU.TANH R40, R0 ;  /* 0x0000000000287308 */ /* 0x0002700000002400 */
[----:B------:R1:W1:Y:S01]  /*3dc0*/  MUFU.TANH R31, R26 ;  /* 0x0000001a001f7308 */ /* 0x0002620000002400 */
[----:B------:R-:W-:Y:S06]  /*3dd0*/  BAR.SYNC.DEFER_BLOCKING 0x0 ;  /* 0x0000000000007b1d */ /* 0x000fec0000010000 */
[----:B------:R-:W-:Y:S05]  /*3de0*/  @!P0 BRA `(.L_x_1216) ;  /* 0x0000024000008947 */ /* 0x000fea0003800000 */
[----:B--234-:R-:W-:Y:S01]  /*3df0*/  UIADD3 UR5, UR6, -0x2, URZ ;  /* 0xfffffffe06057890 */ /* 0x01cfe2000fffe03f */
[C---:B------:R-:W-:Y:S01]  /*3e00*/  IMAD.SHL.U32 R13, R142.reuse, 0x40, RZ ;  /* 0x000000408e0d7824 */ /* 0x040fe200078e00ff */
[----:B------:R-:W-:-:S02]  /*3e10*/  SHF.L.U64.HI R3, R142, 0x6, R143 ;  /* 0x000000068e037819 */ /* 0x000fc4000001028f */
[----:B------:R-:W-:Y:S02]  /*3e20*/  USHF.R.S32.HI UR4, URZ, 0x1f, UR5 ;  /* 0x0000001f3f047899 */ /* 0x000fe40008011405 */
[----:B------:R-:W-:Y:S01]  /*3e30*/  UIMAD UR15, UR15, UR5, URZ ;  /* 0x000000050f0f72a4 */ /* 0x000fe2000f8e023f */
[----:B------:R-:W-:-:S03]  /*3e40*/  IMAD.WIDE.U32 R8, R140, UR5, R144 ;  /* 0x000000058c087c25 */ /* 0x000fc6000f8e0090 */
[----:B------:R-:W-:Y:S02]  /*3e50*/  UIMAD UR4, UR4, UR16, UR15 ;  /* 0x00000010040472a4 */ /* 0x000fe4000f8e020f */
[----:B------:R-:W-:-:S04]  /*3e60*/  LEA R6, P2, R8, c[0x0][0x1c8], 0x1 ;  /* 0x0000720008067a11 */ /* 0x000fc800078408ff */
[----:B-1----:R-:W-:Y:S02]  /*3e70*/  IADD3 R0, R9, UR4, RZ ;  /* 0x0000000409007c10 */ /* 0x002fe4000fffe0ff */
[C---:B------:R-:W-:Y:S02]  /*3e80*/  IADD3 R10, P3, R13.reuse, R6, RZ ;  /* 0x000000060d0a7210 */ /* 0x040fe40007f7e0ff */
[----:B------:R-:W-:Y:S02]  /*3e90*/  LEA.HI.X R7, R8, c[0x0][0x1cc], R0, 0x1, P2 ;  /* 0x0000730008077a11 */ /* 0x000fe400010f0c00 */
[----:B------:R-:W-:-:S03]  /*3ea0*/  IADD3 R16, P1, P0, R13, 0x80, R6 ;  /* 0x000000800d107810 */ /* 0x000fc6000783e006 */
[--C-:B------:R-:W-:Y:S01]  /*3eb0*/  IMAD.X R11, R3, 0x1, R7.reuse, P3 ;  /* 0x00000001030b7824 */ /* 0x100fe200018e0607 */
[----:B------:R-:W-:Y:S01]  /*3ec0*/  LOP3.LUT P3, RZ, R185, 0x1, RZ, 0xc0, !PT ;  /* 0x00000001b9ff7812 */ /* 0x000fe2000786c0ff */
[----:B------:R-:W-:Y:S01]  /*3ed0*/  @!PT LDS RZ, [RZ] ;  /* 0x00000000fffff984 */ /* 0x000fe20000000800 */
[----:B------:R-:W-:Y:S01]  /*3ee0*/  @!PT LDS RZ, [RZ] ;  /* 0x00000000fffff984 */ /* 0x000fe20000000800 */
[----:B------:R-:W-:Y:S01]  /*3ef0*/  @!PT LDS RZ, [RZ] ;  /* 0x00000000fffff984 */ /* 0x000fe20000000800 */
[----:B------:R1:W-:Y:S01]  /*3f00*/  LDGSTS.E.BYPASS.LTC128B.128 [R247+0xc100], [R6.64], !P4 ;  /* 0x0c10000006f77fae */ /* 0x0003e2000e101d4a */
[--C-:B------:R-:W-:Y:S02]  /*3f10*/  IADD3.X R17, R3, RZ, R7.reuse, P1, P0 ;  /* 0x000000ff03117210 */ /* 0x100fe40000fe0407 */
[--C-:B------:R-:W-:Y:S01]  /*3f20*/  IADD3 R14, P1, P0, R13, 0x100, R6.reuse ;  /* 0x000001000d0e7810 */ /* 0x100fe2000783e006 */
[----:B------:R1:W-:Y:S03]  /*3f30*/  LDGSTS.E.BYPASS.LTC128B.128 [R247+0xf100], [R6.64+0x80], !P6 ;  /* 0x0f10008006f77fae */ /* 0x0003e6000f101d4a */
[----:B------:R-:W-:Y:S02]  /*3f40*/  IADD3.X R15, R3, RZ, R7, P1, P0 ;  /* 0x000000ff030f7210 */ /* 0x000fe40000fe0407 */
[----:B------:R-:W-:-:S02]  /*3f50*/  IADD3 R12, P2, P1, R13, 0x180, R6 ;  /* 0x000001800d0c7810 */ /* 0x000fc4000795e006 */
[----:B------:R-:W-:Y:S01]  /*3f60*/  IADD3 R8, P0, R10, R13, RZ ;  /* 0x0000000d0a087210 */ /* 0x000fe20007f1e0ff */
[----:B------:R1:W-:Y:S01]  /*3f70*/  LDGSTS.E.BYPASS.LTC128B.128 [R247+0x12100], [R6.64+0x100], !P3 ;  /* 0x1210010006f77fae */ /* 0x0003e2000d901d4a */
[----:B------:R-:W-:-:S03]  /*3f80*/  IADD3.X R13, R3, RZ, R7, P2, P1 ;  /* 0x000000ff030d7210 */ /* 0x000fc600017e2407 */
[----:B------:R1:W-:Y:S01]  /*3f90*/  LDGSTS.E.BYPASS.LTC128B.128 [R247+0x15100], [R6.64+0x180], !P5 ;  /* 0x1510018006f77fae */ /* 0x0003e2000e901d4a */
[----:B------:R-:W-:-:S03]  /*3fa0*/  IMAD.X R9, R11, 0x1, R3, P0 ;  /* 0x000000010b097824 */ /* 0x000fc600000e0603 */
[----:B------:R1:W-:Y:S04]  /*3fb0*/  LDGSTS.E.BYPASS.LTC128B.128 [R247+0xd100], [R10.64], !P4 ;  /* 0x0d1000000af77fae */ /* 0x0003e8000e101d4a */
[----:B------:R1:W-:Y:S04]  /*3fc0*/  LDGSTS.E.BYPASS.LTC128B.128 [R247+0x10100], [R16.64], !P6 ;  /* 0x1010000010f77fae */ /* 0x0003e8000f101d4a */
[----:B------:R1:W-:Y:S04]  /*3fd0*/  LDGSTS.E.BYPASS.LTC128B.128 [R247+0x13100], [R14.64], !P3 ;  /* 0x131000000ef77fae */ /* 0x0003e8000d901d4a */
[----:B------:R1:W-:Y:S04]  /*3fe0*/  LDGSTS.E.BYPASS.LTC128B.128 [R247+0x16100], [R12.64], !P5 ;  /* 0x161000000cf77fae */ /* 0x0003e8000e901d4a */
[----:B------:R1:W-:Y:S04]  /*3ff0*/  LDGSTS.E.BYPASS.LTC128B.128 [R247+0xe100], [R8.64], !P4 ;  /* 0x0e10000008f77fae */ /* 0x0003e8000e101d4a */
[----:B------:R1:W-:Y:S04]  /*4000*/  LDGSTS.E.BYPASS.LTC128B.128 [R247+0x11100], [R8.64+0x80], !P6 ;  /* 0x1110008008f77fae */ /* 0x0003e8000f101d4a */
[----:B------:R1:W-:Y:S04]  /*4010*/  LDGSTS.E.BYPASS.LTC128B.128 [R247+0x14100], [R8.64+0x100], !P3 ;  /* 0x1410010008f77fae */ /* 0x0003e8000d901d4a */
[----:B------:R1:W-:Y:S02]  /*4020*/  LDGSTS.E.BYPASS.LTC128B.128 [R247+0x17100], [R8.64+0x180], !P5 ;  /* 0x1710018008f77fae */ /* 0x0003e4000e901d4a */
.L_x_1216:
[----:B-1234-:R-:W-:Y:S01]  /*4030*/  LOP3.LUT R0, R141, 0xffffffe0, RZ, 0xc0, !PT ;  /* 0xffffffe08d007812 */ /* 0x01efe200078ec0ff */
[----:B------:R-:W-:Y:S01]  /*4040*/  ULDC UR4, c[0x0][0x1d0] ;  /* 0x0000740000047ab9 */ /* 0x000fe20000000800 */
[----:B------:R-:W-:Y:S01]  /*4050*/  STL [R1+0x3c], R219 ;  /* 0x00003cdb01007387 */ /* 0x000fe20000100800 */
[----:B------:R-:W-:Y:S01]  /*4060*/  UIADD3 UR4, UR7, UR4, URZ ;  /* 0x0000000407047290 */ /* 0x000fe2000fffe03f */
[----:B------:R-:W-:-:S02]  /*4070*/  IMAD.SHL.U32 R213, R5, 0x2, RZ ;  /* 0x0000000205d57824 */ /* 0x000fc400078e00ff */
[----:B------:R-:W-:Y:S01]  /*4080*/  IMAD.IADD R0, R184, 0x1, -R0 ;  /* 0x00000001b8007824 */ /* 0x000fe200078e0a00 */
[----:B------:R1:W-:Y:S01]  /*4090*/  STL [R1+0x38], R218 ;  /* 0x000038da01007387 */ /* 0x0003e20000100800 */
[----:B------:R-:W-:Y:S01]  /*40a0*/  IMAD R216, R2, 0x2, R213 ;  /* 0x0000000202d87824 */ /* 0x000fe200078e02d5 */
[----:B------:R-:W-:Y:S01]  /*40b0*/  LEA R214, R4, R213, 0x1 ;  /* 0x000000d504d67211 */ /* 0x000fe200078e08ff */
[----:B------:R-:W-:Y:S01]  /*40c0*/  IMAD.U32 R6, RZ, RZ, UR4 ;  /* 0x00000004ff067e24 */ /* 0x000fe2000f8e00ff */
[----:B------:R-:W-:Y:S01]  /*40d0*/  SHF.R.S32.HI R3, RZ, 0x1f, R0 ;  /* 0x0000001fff037819 */ /* 0x000fe20000011400 */
[----:B------:R-:W-:Y:S02]  /*40e0*/  STL [R1+0x34], R217 ;  /* 0x000034d901007387 */ /* 0x000fe40000100800 */
[----:B------:R-:W-:Y:S01]  /*40f0*/  IMAD R215, R2, 0x2, R214 ;  /* 0x0000000202d77824 */ /* 0x000fe200078e02d6 */
[----:B------:R-:W-:Y:S01]  /*4100*/  LEA.HI R3, R3, R0, RZ, 0x2 ;  /* 0x0000000003037211 */ /* 0x000fe200078f10ff */
[----:B------:R2:W-:Y:S03]  /*4110*/  STL [R1+0x30], R212 ;  /* 0x000030d401007387 */ /* 0x0005e60000100800 */
[----:B------:R-:W-:Y:S01]  /*4120*/  LOP3.LUT R3, R3, 0x7ffffffc, RZ, 0xc0, !PT ;  /* 0x7ffffffc03037812 */ /* 0x000fe200078ec0ff */
[----:B------:R-:W-:Y:S03]  /*4130*/  LDSM.16.MT88.4 R48, [R214+0x900] ;  /* 0x00090000d630783b */ /* 0x000fe60000004200 */
[----:B------:R-:W-:Y:S01]  /*4140*/  IADD3 R0, R0, -R3, RZ ;  /* 0x8000000300007210 */ /* 0x000fe20007ffe0ff */
[----:B------:R-:W-:Y:S04]  /*4150*/  LDSM.16.MT88.4 R56, [R215+0x900] ;  /* 0x00090000d738783b */ /* 0x000fe80000004200 */
[----:B------:R-:W-:Y:S01]  /*4160*/  IMAD R0, R0, -0x2, R6 ;  /* 0xfffffffe00007824 */ /* 0x000fe200078e0206 */
[----:B------:R-:W-:Y:S04]  /*4170*/  LDSM.16.MT88.4 R68, [R214+0x9100] ;  /* 0x00910000d644783b */ /* 0x000fe80000004200 */
[C---:B------:R-:W-:Y:S01]  /*4180*/  ISETP.GT.AND P0, PT, R0.reuse, RZ, PT ;  /* 0x000000ff0000720c */ /* 0x040fe20003f04270 */
[----:B------:R-:W-:Y:S01]  /*4190*/  LDSM.16.MT88.4 R108, [R214+0x3900] ;  /* 0x00390000d66c783b */ /* 0x000fe20000004200 */
[----:B------:R-:W-:-:S02]  /*41a0*/  ISETP.GT.AND P1, PT, R0, 0x1, PT ;  /* 0x000000010000780c */ /* 0x000fc40003f24270 */
[----:B------:R-:W-:Y:S01]  /*41b0*/  ISETP.GT.AND P2, PT, R0, 0x8, PT ;  /* 0x000000080000780c */ /* 0x000fe20003f44270 */
[----:B------:R-:W-:Y:S01]  /*41c0*/  LDSM.16.MT88.4 R104, [R216+0x3900] ;  /* 0x00390000d868783b */ /* 0x000fe20000004200 */
[----:B------:R-:W-:Y:S02]  /*41d0*/  FSEL R7, R120, -INF , P0 ;  /* 0xff80000078077808 */ /* 0x000fe40000000000 */
[----:B------:R-:W-:Y:S01]  /*41e0*/  FSEL R8, R119, -INF , P1 ;  /* 0xff80000077087808 */ /* 0x000fe20000800000 */
[----:B------:R-:W-:Y:S01]  /*41f0*/  LDSM.16.MT88.4 R120, [R216+0x9100] ;  /* 0x00910000d878783b */ /* 0x000fe20000004200 */
[----:B------:R-:W-:Y:S02]  /*4200*/  FSEL R16, R118, -INF , P0 ;  /* 0xff80000076107808 */ /* 0x000fe40000000000 */
[----:B------:R-:W-:Y:S01]  /*4210*/  ISETP.GT.AND P0, PT, R0, 0x9, PT ;  /* 0x000000090000780c */ /* 0x000fe20003f04270 */
[----:B------:R-:W-:Y:S01]  /*4220*/  LDSM.16.MT88.4 R96, [R213+0x6900] ;  /* 0x00690000d560783b */ /* 0x000fe20000004200 */
[----:B------:R-:W-:-:S02]  /*4230*/  FSEL R9, R116, -INF , P2 ;  /* 0xff80000074097808 */ /* 0x000fc40001000000 */
[----:B------:R-:W-:Y:S01]  /*4240*/  FMNMX.FTZ R132, R7, R8, !PT ;  /* 0x0000000807847209 */ /* 0x000fe20007810000 */
[----:B------:R-:W-:Y:S01]  /*4250*/  LDSM.16.MT88.4 R100, [R215+0x3900] ;  /* 0x00390000d764783b */ /* 0x000fe20000004200 */
[----:B------:R-:W-:Y:S02]  /*4260*/  FSEL R17, R117, -INF , P1 ;  /* 0xff80000075117808 */ /* 0x000fe40000800000 */
[----:B------:R-:W-:Y:S01]  /*4270*/  ISETP.GT.AND P1, PT, R0, 0x10, PT ;  /* 0x000000100000780c */ /* 0x000fe20003f24270 */
[----:B------:R-:W-:Y:S01]  /*4280*/  LDSM.16.MT88.4 R116, [R215+0x9100] ;  /* 0x00910000d774783b */ /* 0x000fe20000004200 */
[----:B------:R-:W-:Y:S02]  /*4290*/  FSEL R10, R95, -INF , P0 ;  /* 0xff8000005f0a7808 */ /* 0x000fe40000000000 */
[----:B------:R-:W-:Y:S01]  /*42a0*/  FMNMX.FTZ R132, R9, R132, !PT ;  /* 0x0000008409847209 */ /* 0x000fe20007810000 */
[----:B------:R-:W-:Y:S01]  /*42b0*/  LDSM.16.MT88.4 R112, [R214+0x6900] ;  /* 0x00690000d670783b */ /* 0x000fe20000004200 */
[----:B------:R-:W-:-:S02]  /*42c0*/  FSEL R18, R94, -INF , P2 ;  /* 0xff8000005e127808 */ /* 0x000fc40001000000 */
[----:B------:R-:W-:Y:S01]  /*42d0*/  ISETP.GT.AND P2, PT, R0, 0x11, PT ;  /* 0x000000110000780c */ /* 0x000fe20003f44270 */
[----:B------:R-:W0:Y:S01]  /*42e0*/  LDGDEPBAR ;  /* 0x00000000000079af */ /* 0x000e220000000000 */
[----:B------:R-:W-:Y:S02]  /*42f0*/  FSEL R11, R92, -INF , P1 ;  /* 0xff8000005c0b7808 */ /* 0x000fe40000800000 */
[----:B------:R-:W-:Y:S02]  /*4300*/  FMNMX.FTZ R132, R10, R132, !PT ;  /* 0x000000840a847209 */ /* 0x000fe40007810000 */
[----:B------:R-:W-:Y:S02]  /*4310*/  FSEL R19, R93, -INF , P0 ;  /* 0xff8000005d137808 */ /* 0x000fe40000000000 */
[----:B------:R-:W-:Y:S02]  /*4320*/  ISETP.GT.AND P0, PT, R0, 0x18, PT ;  /* 0x000000180000780c */ /* 0x000fe40003f04270 */
[----:B------:R-:W-:-:S02]  /*4330*/  FSEL R13, R89, -INF , P2 ;  /* 0xff800000590d7808 */ /* 0x000fc40001000000 */
[----:B------:R-:W-:Y:S02]  /*4340*/  FMNMX.FTZ R132, R11, R132, !PT ;  /* 0x000000840b847209 */ /* 0x000fe40007810000 */
[----:B------:R-:W-:Y:S02]  /*4350*/  FSEL R24, R88, -INF , P1 ;  /* 0xff80000058187808 */ /* 0x000fe40000800000 */
[----:B------:R-:W-:Y:S02]  /*4360*/  ISETP.GT.AND P1, PT, R0, 0x19, PT ;  /* 0x000000190000780c */ /* 0x000fe40003f24270 */
[----:B------:R-:W-:Y:S02]  /*4370*/  FSEL R14, R86, -INF , P0 ;  /* 0xff800000560e7808 */ /* 0x000fe40000000000 */
[----:B------:R-:W-:Y:S02]  /*4380*/  FMNMX.FTZ R132, R13, R132, !PT ;  /* 0x000000840d847209 */ /* 0x000fe40007810000 */
[----:B------:R-:W-:-:S02]  /*4390*/  FSEL R25, R87, -INF , P2 ;  /* 0xff80000057197808 */ /* 0x000fc40001000000 */
[----:B------:R-:W-:Y:S02]  /*43a0*/  ISETP.GT.AND P2, PT, R0, 0x20, PT ;  /* 0x000000200000780c */ /* 0x000fe40003f44270 */
[----:B------:R-:W-:Y:S02]  /*43b0*/  FSEL R15, R85, -INF , P1 ;  /* 0xff800000550f7808 */ /* 0x000fe40000800000 */
[----:B------:R-:W-:Y:S02]  /*43c0*/  FMNMX.FTZ R132, R14, R132, !PT ;  /* 0x000000840e847209 */ /* 0x000fe40007810000 */
[----:B------:R-:W-:Y:S02]  /*43d0*/  FSEL R26, R84, -INF , P0 ;  /* 0xff800000541a7808 */ /* 0x000fe40000000000 */
[----:B------:R-:W-:Y:S01]  /*43e0*/  ISETP.GT.AND P0, PT, R0, 0x21, PT ;  /* 0x000000210000780c */ /* 0x000fe20003f04270 */
[----:B------:R-:W-:Y:S01]  /*43f0*/  LDSM.16.MT88.4 R84, [R213+0x3900] ;  /* 0x00390000d554783b */ /* 0x000fe20000004200 */
[----:B------:R-:W-:-:S02]  /*4400*/  FSEL R133, R80, -INF , P2 ;  /* 0xff80000050857808 */ /* 0x000fc40001000000 */
[----:B------:R-:W-:Y:S02]  /*4410*/  FMNMX.FTZ R132, R15, R132, !PT ;  /* 0x000000840f847209 */ /* 0x000fe40007810000 */
[----:B------:R-:W-:Y:S02]  /*4420*/  FSEL R28, R81, -INF , P1 ;  /* 0xff800000511c7808 */ /* 0x000fe40000800000 */
[----:B------:R-:W-:Y:S02]  /*4430*/  ISETP.GT.AND P1, PT, R0, 0x28, PT ;  /* 0x000000280000780c */ /* 0x000fe40003f24270 */
[----:B------:R-:W-:Y:S02]  /*4440*/  FSEL R136, R78, -INF , P0 ;  /* 0xff8000004e887808 */ /* 0x000fe40000000000 */
[----:B------:R-:W-:Y:S02]  /*4450*/  FMNMX.FTZ R132, R133, R132, !PT ;  /* 0x0000008485847209 */ /* 0x000fe40007810000 */
[----:B------:R-:W-:-:S02]  /*4460*/  ISETP.GT.AND P3, PT, R0, 0x29, PT ;  /* 0x000000290000780c */ /* 0x000fc40003f64270 */
[----:B------:R-:W-:Y:S02]  /*4470*/  FSEL R135, R72, -INF , P1 ;  /* 0xff80000048877808 */ /* 0x000fe40000800000 */
[----:B------:R-:W-:Y:S02]  /*4480*/  FMNMX.FTZ R132, R136, R132, !PT ;  /* 0x0000008488847209 */ /* 0x000fe40007810000 */
[----:B------:R-:W-:Y:S02]  /*4490*/  FSEL R144, R76, -INF , P0 ;  /* 0xff8000004c907808 */ /* 0x000fe40000000000 */
[----:B------:R-:W-:Y:S02]  /*44a0*/  ISETP.GT.AND P0, PT, R0, 0x30, PT ;  /* 0x000000300000780c */ /* 0x000fe40003f04270 */
[----:B------:R-:W-:Y:S02]  /*44b0*/  FSEL R134, R64, -INF , P3 ;  /* 0xff80000040867808 */ /* 0x000fe40001800000 */
[----:B------:R-:W-:Y:S01]  /*44c0*/  FMNMX.FTZ R132, R135, R132, !PT ;  /* 0x0000008487847209 */ /* 0x000fe20007810000 */
[----:B------:R-:W-:Y:S01]  /*44d0*/  LDSM.16.MT88.4 R64, [R213+0x9100] ;  /* 0x00910000d540783b */ /* 0x000fe20000004200 */
[----:B------:R-:W-:-:S02]  /*44e0*/  FSEL R137, R77, -INF , P2 ;  /* 0xff8000004d897808 */ /* 0x000fc40001000000 */
[----:B------:R-:W-:Y:S02]  /*44f0*/  ISETP.GT.AND P2, PT, R0, 0x31, PT ;  /* 0x000000310000780c */ /* 0x000fe40003f44270 */
[----:B------:R-:W-:Y:S02]  /*4500*/  FSEL R207, R61, -INF , P0 ;  /* 0xff8000003dcf7808 */ /* 0x000fe40000000000 */
[----:B------:R-:W-:Y:S02]  /*4510*/  FMNMX.FTZ R3, R16, R17, !PT ;  /* 0x0000001110037209 */ /* 0x000fe40007810000 */
[----:B------:R-:W-:Y:S02]  /*4520*/  FMNMX.FTZ R132, R134, R132, !PT ;  /* 0x0000008486847209 */ /* 0x000fe40007810000 */
[----:B------:R-:W-:Y:S02]  /*4530*/  FSEL R138, R62, -INF , P3 ;  /* 0xff8000003e8a7808 */ /* 0x000fe40001800000 */
[----:B------:R-:W-:-:S02]  /*4540*/  ISETP.GT.AND P3, PT, R0, 0x38, PT ;  /* 0x000000380000780c */ /* 0x000fc40003f64270 */
[----:B------:R-:W-:Y:S02]  /*4550*/  FSEL R206, R60, -INF , P2 ;  /* 0xff8000003cce7808 */ /* 0x000fe40001000000 */
[----:B------:R-:W-:Y:S02]  /*4560*/  FMNMX.FTZ R3, R18, R3, !PT ;  /* 0x0000000312037209 */ /* 0x000fe40007810000 */
[----:B------:R-:W-:Y:S02]  /*4570*/  FMNMX.FTZ R132, R207, R132, !PT ;  /* 0x00000084cf847209 */ /* 0x000fe40007810000 */
[----:B------:R-:W-:Y:S02]  /*4580*/  FSEL R139, R63, -INF , P1 ;  /* 0xff8000003f8b7808 */ /* 0x000fe40000800000 */
[----:B------:R-:W-:Y:S01]  /*4590*/  ISETP.GT.AND P1, PT, R0, 0x39, PT ;  /* 0x000000390000780c */ /* 0x000fe20003f24270 */
[----:B------:R-:W-:Y:S01]  /*45a0*/  LDSM.16.MT88.4 R60, [R215+0x6100] ;  /* 0x00610000d73c783b */ /* 0x000fe20000004200 */
[----:B------:R-:W-:-:S02]  /*45b0*/  FSEL R204, R47, -INF , P3 ;  /* 0xff8000002fcc7808 */ /* 0x000fc40001800000 */
[----:B------:R-:W-:Y:S02]  /*45c0*/  FMNMX.FTZ R3, R19, R3, !PT ;  /* 0x0000000313037209 */ /* 0x000fe40007810000 */
[----:B------:R-:W-:Y:S02]  /*45d0*/  FMNMX.FTZ R132, R206, R132, !PT ;  /* 0x00000084ce847209 */ /* 0x000fe40007810000 */
[----:B------:R-:W-:Y:S02]  /*45e0*/  FSEL R208, R53, -INF , P0 ;  /* 0xff80000035d07808 */ /* 0x000fe40000000000 */
[----:B------:R-:W-:Y:S02]  /*45f0*/  ISETP.GT.AND P0, PT, R0, 0x40, PT ;  /* 0x000000400000780c */ /* 0x000fe40003f04270 */
[----:B------:R-:W-:Y:S02]  /*4600*/  FSEL R205, R46, -INF , P1 ;  /* 0xff8000002ecd7808 */ /* 0x000fe40000800000 */
[----:B------:R-:W-:-:S02]  /*4610*/  FMNMX.FTZ R3, R24, R3, !PT ;  /* 0x0000000318037209 */ /* 0x000fc40007810000 */
[----:B------:R-:W-:Y:S02]  /*4620*/  FMNMX.FTZ R132, R204, R132, !PT ;  /* 0x00000084cc847209 */ /* 0x000fe40007810000 */
[----:B------:R-:W-:Y:S02]  /*4630*/  FSEL R210, R45, -INF , P3 ;  /* 0xff8000002dd27808 */ /* 0x000fe40001800000 */
[----:B------:R-:W-:Y:S02]  /*4640*/  ISETP.GT.AND P3, PT, R0, 0x41, PT ;  /* 0x000000410000780c */ /* 0x000fe40003f64270 */
[----:B------:R-:W-:Y:S02]  /*4650*/  FSEL R148, R43, -INF , P0 ;  /* 0xff8000002b947808 */ /* 0x000fe40000000000 */
[----:B------:R-:W-:Y:S02]  /*4660*/  FMNMX.FTZ R3, R25, R3, !PT ;  /* 0x0000000319037209 */ /* 0x000fe40007810000 */
[----:B------:R-:W-:-:S02]  /*4670*/  FMNMX.FTZ R132, R205, R132, !PT ;  /* 0x00000084cd847209 */ /* 0x000fc40007810000 */
[----:B------:R-:W-:Y:S02]  /*4680*/  FSEL R209, R52, -INF , P2 ;  /* 0xff80000034d17808 */ /* 0x000fe40001000000 */
[----:B------:R-:W-:Y:S01]  /*4690*/  ISETP.GT.AND P2, PT, R0, 0x48, PT ;  /* 0x000000480000780c */ /* 0x000fe20003f44270 */
[----:B------:R-:W-:Y:S01]  /*46a0*/  LDSM.16.MT88.4 R52, [R213+0x3100] ;  /* 0x00310000d534783b */ /* 0x000fe20000004200 */
[----:B------:R-:W-:Y:S02]  /*46b0*/  FSEL R159, R42, -INF , P3 ;  /* 0xff8000002a9f7808 */ /* 0x000fe40001800000 */
[----:B------:R-:W-:Y:S02]  /*46c0*/  FMNMX.FTZ R3, R26, R3, !PT ;  /* 0x000000031a037209 */ /* 0x000fe40007810000 */
[----:B------:R-:W-:Y:S02]  /*46d0*/  FMNMX.FTZ R132, R148, R132, !PT ;  /* 0x0000008494847209 */ /* 0x000fe40007810000 */
[----:B------:R-:W-:-:S02]  /*46e0*/  FSEL R211, R44, -INF , P1 ;  /* 0xff8000002cd37808 */ /* 0x000fc40000800000 */
[----:B------:R-:W-:Y:S01]  /*46f0*/  ISETP.GT.AND P1, PT, R0, 0x49, PT ;  /* 0x000000490000780c */ /* 0x000fe20003f24270 */
[----:B------:R-:W-:Y:S01]  /*4700*/  LDSM.16.MT88.4 R44, [R216+0x900] ;  /* 0x00090000d82c783b */ /* 0x000fe20000004200 */
        /* <DEDUP_REMOVED lines=9> */
[----:B------:R-:W-:Y:S02]  /*47a0*/  ISETP.GT.AND P2, PT, R0, 0x51, PT ;  /* 0x000000510000780c */ /* 0x000fe40003f44270 */
        /* <DEDUP_REMOVED lines=14> */
[----:B------:R-:W-:Y:S01]  /*4890*/  FMNMX.FTZ R0, R208, R0, !PT ;  /* 0x00000000d0007209 */ /* 0x000fe20007810000 */
[----:B------:R-:W-:Y:S01]  /*48a0*/  LDSM.16.MT88.4 R20, [R213+0x100] ;  /* 0x00010000d514783b */ /* 0x000fe20000004200 */
[----:B------:R-:W-:Y:S02]  /*48b0*/  FMNMX.FTZ R132, R151, R132, !PT ;  /* 0x0000008497847209 */ /* 0x000fe40007810000 */
[----:B------:R-:W-:Y:S02]  /*48c0*/  FMNMX.FTZ R0, R209, R0, !PT ;  /* 0x00000000d1007209 */ /* 0x000fe40007810000 */
[----:B------:R-:W-:Y:S02]  /*48d0*/  FMNMX.FTZ R132, R150, R132, !PT ;  /* 0x0000008496847209 */ /* 0x000fe40007810000 */
[----:B------:R-:W-:-:S02]  /*48e0*/  FMNMX.FTZ R0, R210, R0, !PT ;  /* 0x00000000d2007209 */ /* 0x000fc40007810000 */
[----:B------:R-:W-:Y:S01]  /*48f0*/  FSEL R143, R40, -INF , P3 ;  /* 0xff800000288f7808 */ /* 0x000fe20001800000 */
[----:B------:R-:W3:Y:S01]  /*4900*/  SHFL.BFLY PT, R3, R132, 0x2, 0x1f ;  /* 0x0c401f0084037f89 */ /* 0x000ee200000e0000 */
[----:B------:R-:W-:Y:S02]  /*4910*/  FMNMX.FTZ R0, R211, R0, !PT ;  /* 0x00000000d3007209 */ /* 0x000fe40007810000 */
[----:B-1----:R-:W-:Y:S01]  /*4920*/  FSEL R218, R33, -INF , P2 ;  /* 0xff80000021da7808 */ /* 0x002fe20001000000 */
[----:B------:R-:W-:Y:S01]  /*4930*/  LDSM.16.MT88.4 R40, [R216+0x100] ;  /* 0x00010000d828783b */ /* 0x000fe20000004200 */
[----:B------:R-:W-:Y:S02]  /*4940*/  FMNMX.FTZ R0, R156, R0, !PT ;  /* 0x000000009c007209 */ /* 0x000fe40007810000 */
[----:B--2---:R-:W-:Y:S01]  /*4950*/  FSEL R212, R29, -INF , P1 ;  /* 0xff8000001dd47808 */ /* 0x004fe20000800000 */
[----:B------:R-:W-:Y:S01]  /*4960*/  LDSM.16.MT88.4 R32, [R213+0x900] ;  /* 0x00090000d520783b */ /* 0x000fe20000004200 */
[----:B------:R-:W-:-:S02]  /*4970*/  FMNMX.FTZ R0, R143, R0, !PT ;  /* 0x000000008f007209 */ /* 0x000fc40007810000 */
[----:B------:R-:W-:Y:S02]  /*4980*/  FSEL R149, R30, -INF , P0 ;  /* 0xff8000001e957808 */ /* 0x000fe40000000000 */
[----:B------:R-:W-:-:S04]  /*4990*/  FMNMX.FTZ R0, R146, R0, !PT ;  /* 0x0000000092007209 */ /* 0x000fc80007810000 */
[----:B------:R-:W-:-:S04]  /*49a0*/  FMNMX.FTZ R0, R250, R0, !PT ;  /* 0x00000000fa007209 */ /* 0x000fc80007810000 */
[----:B------:R-:W-:Y:S02]  /*49b0*/  FMNMX.FTZ R0, R147, R0, !PT ;  /* 0x0000000093007209 */ /* 0x000fe40007810000 */
[----:B---3--:R-:W-:Y:S02]  /*49c0*/  FMNMX.FTZ R132, R132, R3, !PT ;  /* 0x0000000384847209 */ /* 0x008fe40007810000 */
[----:B------:R-:W-:-:S03]  /*49d0*/  FMNMX.FTZ R3, R218, R0, !PT ;  /* 0x00000000da037209 */ /* 0x000fc60007810000 */
[----:B------:R-:W1:Y:S01]  /*49e0*/  SHFL.BFLY PT, R0, R132, 0x1, 0x1f ;  /* 0x0c201f0084007f89 */ /* 0x000e6200000e0000 */
[----:B------:R-:W-:-:S04]  /*49f0*/  FMNMX.FTZ R3, R212, R3, !PT ;  /* 0x00000003d4037209 */ /* 0x000fc80007810000 */
[----:B------:R-:W-:-:S05]  /*4a00*/  FMNMX.FTZ R3, R149, R3, !PT ;  /* 0x0000000395037209 */ /* 0x000fca0007810000 */
[----:B------:R-:W2:Y:S01]  /*4a10*/  SHFL.BFLY PT, R6, R3, 0x2, 0x1f ;  /* 0x0c401f0003067f89 */ /* 0x000ea200000e0000 */
[----:B-1----:R-:W-:-:S04]  /*4a20*/  FMNMX.FTZ R132, R132, R0, !PT ;  /* 0x0000000084847209 */ /* 0x002fc80007810000 */
        /* <DEDUP_REMOVED lines=19> */
[----:B------:R1:W2:Y:S02]  /*4b60*/  MUFU.EX2 R142, R0 ;  /* 0x00000000008e7308 */ /* 0x0002a40000000800 */
[----:B-1----:R-:W-:Y:S01]  /*4b70*/  FFMA.FTZ R0, R11, c[0x0][0x2d0], -R12 ;  /* 0x0000b4000b007a23 */ /* 0x002fe2000001080c */
[----:B--2---:R-:W-:-:S05]  /*4b80*/  F2FP.BF16.PACK_AB R10, R142, R219 ;  /* 0x000000db8e0a723e */ /* 0x004fca00000010ff */
[----:B------:R1:W2:Y:S02]  /*4b90*/  MUFU.EX2 R36, R0 ;  /* 0x0000000000247308 */ /* 0x0002a40000000800 */
[----:B-1----:R-:W-:Y:S02]  /*4ba0*/  FFMA.FTZ R0, R13, c[0x0][0x2d0], -R12 ;  /* 0x0000b4000d007a23 */ /* 0x002fe4000001080c */
[----:B--2---:R-:W-:-:S04]  /*4bb0*/  IMAD.MOV.U32 R13, RZ, RZ, R36 ;  /* 0x000000ffff0d7224 */ /* 0x004fc800078e0024 */
[----:B------:R1:W-:Y:S01]  /*4bc0*/  MUFU.EX2 R145, R0 ;  /* 0x0000000000917308 */ /* 0x0003e20000000800 */
[----:B------:R-:W-:Y:S01]  /*4bd0*/  LDSM.16.MT88.4 R36, [R215+0x100] ;  /* 0x00010000d724783b */ /* 0x000fe20000004200 */
[----:B-1----:R-:W-:-:S05]  /*4be0*/  FMUL.FTZ R0, R3, c[0x0][0x2d0] ;  /* 0x0000b40003007a20 */ /* 0x002fca0000410000 */
[----:B------:R-:W-:-:S05]  /*4bf0*/  FSEL R0, R0, RZ, P0 ;  /* 0x000000ff00007208 */ /* 0x000fca0000000000 */
[--C-:B------:R-:W-:Y:S02]  /*4c00*/  FFMA.FTZ R5, R17, c[0x0][0x2d0], -R0.reuse ;  /* 0x0000b40011057a23 */ /* 0x100fe40000010800 */
[--C-:B------:R-:W-:Y:S02]  /*4c10*/  FFMA.FTZ R6, R16, c[0x0][0x2d0], -R0.reuse ;  /* 0x0000b40010067a23 */ /* 0x100fe40000010800 */
[----:B------:R1:W2:Y:S01]  /*4c20*/  MUFU.EX2 R29, R5 ;  /* 0x00000005001d7308 */ /* 0x0002a20000000800 */
[----:B------:R-:W-:-:S07]  /*4c30*/  FFMA.FTZ R4, R26, c[0x0][0x2d0], -R0 ;  /* 0x0000b4001a047a23 */ /* 0x000fce0000010800 */
[----:B------:R-:W3:Y:S01]  /*4c40*/  MUFU.EX2 R141, R6 ;  /* 0x00000006008d7308 */ /* 0x000ee20000000800 */
[----:B-1----:R-:W-:-:S07]  /*4c50*/  FFMA.FTZ R5, R18, c[0x0][0x2d0], -R0 ;  /* 0x0000b40012057a23 */ /* 0x002fce0000010800 */
[----:B------:R1:W-:Y:S01]  /*4c60*/  MUFU.EX2 R251, R4 ;  /* 0x0000000400fb7308 */ /* 0x0003e20000000800 */
[----:B--2---:R-:W-:Y:S02]  /*4c70*/  MOV R2, R29 ;  /* 0x0000001d00027202 */ /* 0x004fe40000000f00 */
[----:B---3--:R-:W-:-:S05]  /*4c80*/  F2FP.BF16.PACK_AB R9, R29, R141 ;  /* 0x0000008d1d09723e */ /* 0x008fca00000010ff */
[----:B------:R2:W-:Y:S01]  /*4c90*/  MUFU.EX2 R15, R5 ;  /* 0x00000005000f7308 */ /* 0x0005e20000000800 */
[----:B------:R-:W-:Y:S01]  /*4ca0*/  F2FP.BF16.PACK_AB R6, R72, R164 ;  /* 0x000000a44806723e */ /* 0x000fe200000010ff */
[----:B-1----:R-:W-:-:S06]  /*4cb0*/  FFMA.FTZ R4, R28, c[0x0][0x2d0], -R0 ;  /* 0x0000b4001c047a23 */ /* 0x002fcc0000010800 */
[----:B------:R1:W3:Y:S01]  /*4cc0*/  MUFU.EX2 R140, R4 ;  /* 0x00000004008c7308 */ /* 0x0002e20000000800 */
[----:B--2---:R-:W-:-:S07]  /*4cd0*/  FFMA.FTZ R5, R19, c[0x0][0x2d0], -R0 ;  /* 0x0000b40013057a23 */ /* 0x004fce0000010800 */
[----:B------:R2:W4:Y:S01]  /*4ce0*/  MUFU.EX2 R14, R5 ;  /* 0x00000005000e7308 */ /* 0x0005220000000800 */
[----:B-1----:R-:W-:Y:S02]  /*4cf0*/  F2FP.BF16.PACK_AB R4, R145, R13 ;  /* 0x0000000d9104723e */ /* 0x002fe400000010ff */
[----:B---3--:R-:W-:Y:S01]  /*4d00*/  F2FP.BF16.PACK_AB R7, R140, R251 ;  /* 0x000000fb8c07723e */ /* 0x008fe200000010ff */
[----:B--2---:R-:W-:Y:S01]  /*4d10*/  FFMA.FTZ R5, R24, c[0x0][0x2d0], -R0 ;  /* 0x0000b40018057a23 */ /* 0x004fe20000010800 */
[----:B----4-:R-:W-:-:S03]  /*4d20*/  F2FP.BF16.PACK_AB R11, R14, R15 ;  /* 0x0000000f0e0b723e */ /* 0x010fc600000010ff */
[----:B------:R1:W-:Y:S04]  /*4d30*/  MUFU.EX2 R157, R5 ;  /* 0x00000005009d7308 */ /* 0x0003e80000000800 */
[C---:B------:R-:W-:Y:S08]  /*4d40*/  HMMA.16816.F32.BF16 R16, R8.reuse, R20, RZ ;  /* 0x000000140810723c */ /* 0x040ff000000418ff */
[----:B------:R-:W-:Y:S01]  /*4d50*/  HMMA.16816.F32.BF16 R92, R8, R54, RZ ;  /* 0x00000036085c723c */ /* 0x000fe200000418ff */
[----:B-1----:R-:W-:-:S02]  /*4d60*/  FFMA.FTZ R5, R25, c[0x0][0x2d0], -R0 ;  /* 0x0000b40019057a23 */ /* 0x002fc40000010800 */
[----:B------:R-:W1:Y:S02]  /*4d70*/  LDSM.16.MT88.4 R24, [R214+0x100] ;  /* 0x00010000d618783b */ /* 0x000e640000004200 */
[----:B------:R-:W2:Y:S03]  /*4d80*/  MUFU.EX2 R217, R5 ;  /* 0x0000000500d97308 */ /* 0x000ea60000000800 */
[C---:B------:R-:W-:Y:S08]  /*4d90*/  HMMA.16816.F32.BF16 R124, R8.reuse, R120, RZ ;  /* 0x00000078087c723c */ /* 0x040ff000000418ff */
[----:B------:R-:W-:Y:S01]  /*4da0*/  HMMA.16816.F32.BF16 R128, R8, R116, RZ ;  /* 0x000000740880723c */ /* 0x000fe200000418ff */
[----:B--2---:R-:W-:-:S07]  /*4db0*/  F2FP.BF16.PACK_AB R5, R217, R157 ;  /* 0x0000009dd905723e */ /* 0x004fce00000010ff */
[----:B------:R-:W-:Y:S08]  /*4dc0*/  HMMA.16816.F32.BF16 R120, R8, R122, RZ ;  /* 0x0000007a0878723c */ /* 0x000ff000000418ff */
[----:B------:R-:W-:Y:S08]  /*4dd0*/  HMMA.16816.F32.BF16 R200, R4, R32, R16 ;  /* 0x0000002004c8723c */ /* 0x000ff00000041810 */
[C---:B------:R-:W-:Y:S08]  /*4de0*/  HMMA.16816.F32.BF16 R16, R8.reuse, R22, RZ ;  /* 0x000000160810723c */ /* 0x040ff000000418ff */
[C---:B-1----:R-:W-:Y:S08]  /*4df0*/  HMMA.16816.F32.BF16 R28, R8.reuse, R24, RZ ;  /* 0x00000018081c723c */ /* 0x042ff000000418ff */
[----:B------:R-:W-:Y:S08]  /*4e00*/  HMMA.16816.F32.BF16 R24, R8, R26, RZ ;  /* 0x0000001a0818723c */ /* 0x000ff000000418ff */
[----:B------:R-:W-:Y:S01]  /*4e10*/  HMMA.16816.F32.BF16 R196, R4, R34, R16 ;  /* 0x0000002204c4723c */ /* 0x000fe20000041810 */
[----:B------:R-:W-:Y:S07]  /*4e20*/  LDSM.16.MT88.4 R32, [R215+0x3100] ;  /* 0x00310000d720783b */ /* 0x000fee0000004200 */
[C---:B------:R-:W-:Y:S08]  /*4e30*/  HMMA.16816.F32.BF16 R20, R8.reuse, R40, RZ ;  /* 0x000000280814723c */ /* 0x040ff000000418ff */
[C---:B------:R-:W-:Y:S08]  /*4e40*/  HMMA.16816.F32.BF16 R16, R8.reuse, R42, RZ ;  /* 0x0000002a0810723c */ /* 0x040ff000000418ff */
[----:B------:R-:W-:Y:S08]  /*4e50*/  HMMA.16816.F32.BF16 R40, R8, R36, RZ ;  /* 0x000000240828723c */ /* 0x000ff000000418ff */
[C---:B------:R-:W-:Y:S01]  /*4e60*/  HMMA.16816.F32.BF16 R152, R4.reuse, R50, R24 ;  /* 0x000000320498723c */ /* 0x040fe20000041818 */
[----:B------:R-:W1:Y:S07]  /*4e70*/  LDSM.16.MT88.4 R24, [R214+0x3100] ;  /* 0x00310000d618783b */ /* 0x000e6e0000004200 */
[C---:B------:R-:W-:Y:S01]  /*4e80*/  HMMA.16816.F32.BF16 R188, R4.reuse, R44, R20 ;  /* 0x0000002c04bc723c */ /* 0x040fe20000041814 */
[----:B------:R-:W2:Y:S07]  /*4e90*/  LDSM.16.MT88.4 R20, [R216+0x3100] ;  /* 0x00310000d814783b */ /* 0x000eae0000004200 */
[C---:B------:R-:W-:Y:S01]  /*4ea0*/  HMMA.16816.F32.BF16 R160, R4.reuse, R56, R40 ;  /* 0x0000003804a0723c */ /* 0x040fe20000041828 */
[----:B------:R-:W3:Y:S07]  /*4eb0*/  LDSM.16.MT88.4 R40, [R213+0x6100] ;  /* 0x00610000d528783b */ /* 0x000eee0000004200 */
[C---:B------:R-:W-:Y:S01]  /*4ec0*/  HMMA.16816.F32.BF16 R184, R4.reuse, R46, R16 ;  /* 0x0000002e04b8723c */ /* 0x040fe20000041810 */
[----:B------:R-:W-:Y:S07]  /*4ed0*/  LDSM.16.MT88.4 R44, [R214+0x6100] ;  /* 0x00610000d62c783b */ /* 0x000fee0000004200 */
[----:B------:R-:W-:Y:S01]  /*4ee0*/  HMMA.16816.F32.BF16 R192, R4, R48, R28 ;  /* 0x0000003004c0723c */ /* 0x000fe2000004181c */
[----:B------:R-:W4:Y:S07]  /*4ef0*/  LDSM.16.MT88.4 R48, [R216+0x6100] ;  /* 0x00610000d830783b */ /* 0x000f2e0000004200 */
[C---:B------:R-:W-:Y:S08]  /*4f00*/  HMMA.16816.F32.BF16 R16, R8.reuse, R52, RZ ;  /* 0x000000340810723c */ /* 0x040ff000000418ff */
[C---:B------:R-:W-:Y:S08]  /*4f10*/  HMMA.16816.F32.BF16 R28, R8.reuse, R38, RZ ;  /* 0x00000026081c723c */ /* 0x040ff000000418ff */
[----:B-1----:R-:W-:Y:S08]  /*4f20*/  HMMA.16816.F32.BF16 R80, R8, R26, RZ ;  /* 0x0000001a0850723c */ /* 0x002ff000000418ff */
[----:B------:R-:W-:Y:S07]  /*4f30*/  HMMA.16816.F32.BF16 R168, R4, R84, R16 ;  /* 0x0000005404a8723c */ /* 0x000fee0000041810 */
[----:B------:R-:W-:Y:S01]  /*4f40*/  IMAD.MOV.U32 R85, RZ, RZ, R73 ;  /* 0x000000ffff557224 */ /* 0x000fe200078e0049 */
[----:B------:R-:W-:Y:S01]  /*4f50*/  HMMA.16816.F32.BF16 R88, R8, R24, RZ ;  /* 0x000000180858723c */ /* 0x000fe200000418ff */
[----:B------:R-:W-:-:S07]  /*4f60*/  IMAD.MOV.U32 R84, RZ, RZ, R72 ;  /* 0x000000ffff547224 */ /* 0x000fce00078e0048 */
[C---:B--2---:R-:W-:Y:S08]  /*4f70*/  HMMA.16816.F32.BF16 R76, R8.reuse, R20, RZ ;  /* 0x00000014084c723c */ /* 0x044ff000000418ff */
[----:B---3--:R-:W-:Y:S08]  /*4f80*/  HMMA.16816.F32.BF16 R16, R8, R42, RZ ;  /* 0x0000002a0810723c */ /* 0x008ff000000418ff */
[----:B------:R-:W-:Y:S08]  /*4f90*/  HMMA.16816.F32.BF16 R180, R4, R58, R28 ;  /* 0x0000003a04b4723c */ /* 0x000ff0000004181c */
[C---:B------:R-:W-:Y:S08]  /*4fa0*/  HMMA.16816.F32.BF16 R28, R8.reuse, R32, RZ ;  /* 0x00000020081c723c */ /* 0x040ff000000418ff */
[C---:B------:R-:W-:Y:S08]  /*4fb0*/  HMMA.16816.F32.BF16 R36, R8.reuse, R22, RZ ;  /* 0x000000160824723c */ /* 0x040ff000000418ff */
[C---:B------:R-:W-:Y:S08]  /*4fc0*/  HMMA.16816.F32.BF16 R24, R8.reuse, R34, RZ ;  /* 0x000000220818723c */ /* 0x040ff000000418ff */
[C---:B------:R-:W-:Y:S08]  /*4fd0*/  HMMA.16816.F32.BF16 R20, R8.reuse, R40, RZ ;  /* 0x000000280814723c */ /* 0x040ff000000418ff */
[C---:B----4-:R-:W-:Y:S08]  /*4fe0*/  HMMA.16816.F32.BF16 R72, R8.reuse, R48, RZ ;  /* 0x000000300848723c */ /* 0x050ff000000418ff */
[C---:B------:R-:W-:Y:S08]  /*4ff0*/  HMMA.16816.F32.BF16 R56, R8.reuse, R50, RZ ;  /* 0x000000320838723c */ /* 0x040ff000000418ff */
[C---:B------:R-:W-:Y:S08]  /*5000*/  HMMA.16816.F32.BF16 R32, R8.reuse, R44, RZ ;  /* 0x0000002c0820723c */ /* 0x040ff000000418ff */
[C---:B------:R-:W-:Y:S08]  /*5010*/  HMMA.16816.F32.BF16 R40, R8.reuse, R46, RZ ;  /* 0x0000002e0828723c */ /* 0x040ff000000418ff */
[C---:B------:R-:W-:Y:S08]  /*5020*/  HMMA.16816.F32.BF16 R52, R8.reuse, R60, RZ ;  /* 0x0000003c0834723c */ /* 0x040ff000000418ff */
[C---:B------:R-:W-:Y:S08]  /*5030*/  HMMA.16816.F32.BF16 R48, R8.reuse, R62, RZ ;  /* 0x0000003e0830723c */ /* 0x040ff000000418ff */
[C---:B------:R-:W-:Y:S08]  /*5040*/  HMMA.16816.F32.BF16 R44, R8.reuse, R64, RZ ;  /* 0x00000040082c723c */ /* 0x040ff000000418ff */
[----:B------:R-:W-:Y:S08]  /*5050*/  HMMA.16816.F32.BF16 R60, R8, R68, RZ ;  /* 0x00000044083c723c */ /* 0x000ff000000418ff */
[----:B------:R-:W-:Y:S07]  /*5060*/  HMMA.16816.F32.BF16 R172, R4, R86, R92 ;  /* 0x0000005604ac723c */ /* 0x000fee000004185c */
[----:B------:R-:W-:Y:S01]  /*5070*/  IMAD.MOV.U32 R95, RZ, RZ, R157 ;  /* 0x000000ffff5f7224 */ /* 0x000fe200078e009d */
[----:B------:R-:W-:Y:S01]  /*5080*/  HMMA.16816.F32.BF16 R64, R8, R66, RZ ;  /* 0x000000420840723c */ /* 0x000fe200000418ff */
[----:B------:R-:W-:Y:S01]  /*5090*/  IMAD.MOV.U32 R87, RZ, RZ, R84 ;  /* 0x000000ffff577224 */ /* 0x000fe200078e0054 */
[----:B------:R-:W-:Y:S01]  /*50a0*/  MOV R84, R85 ;  /* 0x0000005500547202 */ /* 0x000fe20000000f00 */
[----:B------:R-:W-:-:S02]  /*50b0*/  IMAD.MOV.U32 R85, RZ, RZ, R2 ;  /* 0x000000ffff557224 */ /* 0x000fc400078e0002 */
[----:B------:R-:W-:Y:S02]  /*50c0*/  IMAD.MOV.U32 R2, RZ, RZ, R15 ;  /* 0x000000ffff027224 */ /* 0x000fe400078e000f */
[----:B------:R-:W-:Y:S01]  /*50d0*/  IMAD.MOV.U32 R15, RZ, RZ, R149 ;  /* 0x000000ffff0f7224 */ /* 0x000fe200078e0095 */
[----:B------:R-:W-:Y:S01]  /*50e0*/  HMMA.16816.F32.BF16 R68, R8, R70, RZ ;  /* 0x000000460844723c */ /* 0x000fe200000418ff */
[----:B------:R-:W-:-:S07]  /*50f0*/  IMAD.MOV.U32 R93, RZ, RZ, R143 ;  /* 0x000000ffff5d7224 */ /* 0x000fce00078e008f */
[----:B------:R-:W-:Y:S07]  /*5100*/  HMMA.16816.F32.BF16 R116, R8, R118, RZ ;  /* 0x000000760874723c */ /* 0x000fee00000418ff */
[----:B------:R-:W-:Y:S01]  /*5110*/  MOV R8, R165 ;  /* 0x000000a500087202 */ /* 0x000fe20000000f00 */
[----:B------:R-:W-:Y:S01]  /*5120*/  IMAD.MOV.U32 R9, RZ, RZ, R164 ;  /* 0x000000ffff097224 */ /* 0x000fe200078e00a4 */
[----:B------:R-:W-:Y:S01]  /*5130*/  MOV R11, R158 ;  /* 0x0000009e000b7202 */ /* 0x000fe20000000f00 */
[----:B------:R-:W-:Y:S01]  /*5140*/  IMAD.MOV.U32 R10, RZ, RZ, R159 ;  /* 0x000000ffff0a7224 */ /* 0x000fe200078e009f */
[----:B------:R-:W-:Y:S01]  /*5150*/  HMMA.16816.F32.BF16 R164, R4, R110, R80 ;  /* 0x0000006e04a4723c */ /* 0x000fe20000041850 */
[----:B------:R-:W-:-:S02]  /*5160*/  IMAD.MOV.U32 R94, RZ, RZ, R9 ;  /* 0x000000ffff5e7224 */ /* 0x000fc400078e0009 */
[----:B------:R-:W-:Y:S01]  /*5170*/  IMAD.MOV.U32 R86, RZ, RZ, R11 ;  /* 0x000000ffff567224 */ /* 0x000fe200078e000b */
[----:B------:R-:W-:-:S03]  /*5180*/  MOV R92, R10 ;  /* 0x0000000a005c7202 */ /* 0x000fc60000000f00 */
[----:B------:R-:W-:Y:S01]  /*5190*/  IMAD.MOV.U32 R80, RZ, RZ, R156 ;  /* 0x000000ffff507224 */ /* 0x000fe200078e009c */
[----:B------:R-:W-:Y:S01]  /*51a0*/  HMMA.16816.F32.BF16 R176, R4, R108, R88 ;  /* 0x0000006c04b0723c */ /* 0x000fe20000041858 */
[----:B------:R-:W-:Y:S01]  /*51b0*/  MOV R83, R151 ;  /* 0x0000009700537202 */ /* 0x000fe20000000f00 */
[----:B------:R-:W-:Y:S01]  /*51c0*/  IMAD.MOV.U32 R82, RZ, RZ, R150 ;  /* 0x000000ffff527224 */ /* 0x000fe200078e0096 */
[----:B------:R-:W-:-:S05]  /*51d0*/  MOV R81, R141 ;  /* 0x0000008d00517202 */ /* 0x000fca0000000f00 */
[C---:B------:R-:W-:Y:S07]  /*51e0*/  HMMA.16816.F32.BF16 R156, R4.reuse, R104, R76 ;  /* 0x00000068049c723c */ /* 0x040fee000004184c */
[----:B------:R-:W-:Y:S01]  /*51f0*/  MOV R105, R95 ;  /* 0x0000005f00697202 */ /* 0x000fe20000000f00 */
[----:B------:R-:W-:Y:S01]  /*5200*/  HMMA.16816.F32.BF16 R108, R4, R98, R16 ;  /* 0x00000062046c723c */ /* 0x000fe20000041810 */
[----:B------:R-:W-:Y:S01]  /*5210*/  IMAD.MOV.U32 R95, RZ, RZ, R8 ;  /* 0x000000ffff5f7224 */ /* 0x000fe200078e0008 */
[----:B------:R-:W1:Y:S01]  /*5220*/  LDSM.16.MT88.4 R16, [R216+0x6900] ;  /* 0x00690000d810783b */ /* 0x000e620000004200 */
[----:B------:R-:W-:-:S03]  /*5230*/  IMAD.MOV.U32 R104, RZ, RZ, R148 ;  /* 0x000000ffff687224 */ /* 0x000fc600078e0094 */
[----:B------:R-:W2:Y:S02]  /*5240*/  LDSM.16.MT88.4 R8, [R215+0x6900] ;  /* 0x00690000d708783b */ /* 0x000ea40000004200 */
[C---:B------:R-:W-:Y:S08]  /*5250*/  HMMA.16816.F32.BF16 R28, R4.reuse, R100, R28 ;  /* 0x00000064041c723c */ /* 0x040ff0000004181c */
[C---:B------:R-:W-:Y:S01]  /*5260*/  HMMA.16816.F32.BF16 R100, R4.reuse, R102, R24 ;  /* 0x000000660464723c */ /* 0x040fe20000041818 */
[----:B------:R-:W3:Y:S07]  /*5270*/  LDSM.16.MT88.4 R24, [R214+0x9900] ;  /* 0x00990000d618783b */ /* 0x000eee0000004200 */
[C---:B------:R-:W-:Y:S07]  /*5280*/  HMMA.16816.F32.BF16 R148, R4.reuse, R106, R36 ;  /* 0x0000006a0494723c */ /* 0x040fee0000041824 */
[----:B------:R-:W-:Y:S01]  /*5290*/  MOV R38, R142 ;  /* 0x0000008e00267202 */ /* 0x000fe20000000f00 */
[----:B------:R-:W-:Y:S01]  /*52a0*/  IMAD.MOV.U32 R39, RZ, RZ, R140 ;  /* 0x000000ffff277224 */ /* 0x000fe200078e008c */
[----:B------:R-:W-:Y:S01]  /*52b0*/  MOV R107, R94 ;  /* 0x0000005e006b7202 */ /* 0x000fe20000000f00 */
[----:B------:R-:W-:Y:S01]  /*52c0*/  HMMA.16816.F32.BF16 R140, R4, R96, R20 ;  /* 0x00000060048c723c */ /* 0x000fe20000041814 */
[----:B------:R-:W4:Y:S01]  /*52d0*/  LDSM.16.MT88.4 R20, [R213+0x9900] ;  /* 0x00990000d514783b */ /* 0x000f220000004200 */
[----:B------:R-:W-:-:S02]  /*52e0*/  IMAD.MOV.U32 R106, RZ, RZ, R92 ;  /* 0x000000ffff6a7224 */ /* 0x000fc400078e005c */
[----:B------:R-:W-:Y:S02]  /*52f0*/  IMAD.MOV.U32 R92, RZ, RZ, R146 ;  /* 0x000000ffff5c7224 */ /* 0x000fe400078e0092 */
[----:B------:R-:W-:Y:S02]  /*5300*/  IMAD.MOV.U32 R94, RZ, RZ, R145 ;  /* 0x000000ffff5e7224 */ /* 0x000fe400078e0091 */
[C---:B-1----:R-:W-:Y:S08]  /*5310*/  HMMA.16816.F32.BF16 R88, R4.reuse, R16, R72 ;  /* 0x000000100458723c */ /* 0x042ff00000041848 */
[C---:B------:R-:W-:Y:S01]  /*5320*/  HMMA.16816.F32.BF16 R76, R4.reuse, R18, R56 ;  /* 0x00000012044c723c */ /* 0x040fe20000041838 */
[----:B------:R-:W-:Y:S07]  /*5330*/  LDSM.16.MT88.4 R16, [R213+0x1100] ;  /* 0x00110000d510783b */ /* 0x000fee0000004200 */
[C---:B--2---:R-:W-:Y:S08]  /*5340*/  HMMA.16816.F32.BF16 R72, R4.reuse, R8, R52 ;  /* 0x000000080448723c */ /* 0x044ff00000041834 */
[C---:B------:R-:W-:Y:S01]  /*5350*/  HMMA.16816.F32.BF16 R56, R4.reuse, R10, R48 ;  /* 0x0000000a0438723c */ /* 0x040fe20000041830 */
[----:B------:R-:W1:Y:S07]  /*5360*/  LDSM.16.MT88.4 R8, [R216+0x9900] ;  /* 0x00990000d808783b */ /* 0x000e6e0000004200 */
[C---:B---3--:R-:W-:Y:S07]  /*5370*/  HMMA.16816.F32.BF16 R60, R4.reuse, R24, R60 ;  /* 0x00000018043c723c */ /* 0x048fee000004183c */
[----:B------:R-:W-:Y:S01]  /*5380*/  MOV R24, R87 ;  /* 0x0000005700187202 */ /* 0x000fe20000000f00 */
[----:B------:R-:W-:Y:S01]  /*5390*/  IMAD.MOV.U32 R87, RZ, RZ, R84 ;  /* 0x000000ffff577224 */ /* 0x000fe200078e0054 */
[----:B------:R-:W-:Y:S01]  /*53a0*/  HMMA.16816.F32.BF16 R68, R4, R26, R68 ;  /* 0x0000001a0444723c */ /* 0x000fe20000041844 */
[----:B------:R-:W-:Y:S01]  /*53b0*/  IMAD.MOV.U32 R84, RZ, RZ, R85 ;  /* 0x000000ffff547224 */ /* 0x000fe200078e0055 */
[----:B------:R-:W-:Y:S01]  /*53c0*/  MOV R85, R2 ;  /* 0x0000000200557202 */ /* 0x000fe20000000f00 */
[----:B------:R-:W-:-:S02]  /*53d0*/  FFMA.FTZ R2, R133, c[0x0][0x2d0], -R12 ;  /* 0x0000b40085027a23 */ /* 0x000fc4000001080c */
[----:B------:R-:W-:Y:S02]  /*53e0*/  IMAD.MOV.U32 R25, RZ, RZ, R38 ;  /* 0x000000ffff197224 */ /* 0x000fe400078e0026 */
[----:B------:R2:W-:Y:S01]  /*53f0*/  MUFU.EX2 R133, R2 ;  /* 0x0000000200857308 */ /* 0x0005e20000000800 */
[----:B------:R-:W-:Y:S01]  /*5400*/  IMAD.MOV.U32 R26, RZ, RZ, R15 ;  /* 0x000000ffff1a7224 */ /* 0x000fe200078e000f */
[----:B----4-:R-:W-:Y:S01]  /*5410*/  HMMA.16816.F32.BF16 R52, R4, R20, R44 ;  /* 0x000000140434723c */ /* 0x010fe2000004182c */
[----:B------:R-:W-:-:S07]  /*5420*/  IMAD.MOV.U32 R27, RZ, RZ, R39 ;  /* 0x000000ffff1b7224 */ /* 0x000fce00078e0027 */
[----:B------:R-:W-:Y:S01]  /*5430*/  HMMA.16816.F32.BF16 R64, R4, R22, R64 ;  /* 0x000000160440723c */ /* 0x000fe20000041840 */
[----:B------:R-:W3:Y:S01]  /*5440*/  LDSM.16.MT88.4 R20, [R215+0x9900] ;  /* 0x00990000d714783b */ /* 0x000ee20000004200 */
[----:B--2---:R-:W-:-:S06]  /*5450*/  FFMA.FTZ R2, R136, c[0x0][0x2d0], -R12 ;  /* 0x0000b40088027a23 */ /* 0x004fcc000001080c */
[C---:B-1----:R-:W-:Y:S01]  /*5460*/  HMMA.16816.F32.BF16 R48, R4.reuse, R8, R124 ;  /* 0x000000080430723c */ /* 0x042fe2000004187c */
[----:B------:R1:W2:Y:S06]  /*5470*/  MUFU.EX2 R15, R2 ;  /* 0x00000002000f7308 */ /* 0x0002ac0000000800 */
[----:B------:R-:W-:Y:S01]  /*5480*/  IMAD.MOV.U32 R124, RZ, RZ, R13 ;  /* 0x000000ffff7c7224 */ /* 0x000fe200078e000d */
[----:B------:R-:W-:Y:S01]  /*5490*/  HMMA.16816.F32.BF16 R44, R4, R10, R120 ;  /* 0x0000000a042c723c */ /* 0x000fe20000041878 */
[----:B------:R-:W4:Y:S01]  /*54a0*/  LDSM.16.MT88.4 R8, [R214+0x1100] ;  /* 0x00110000d608783b */ /* 0x000f220000004200 */
[----:B------:R-:W-:Y:S01]  /*54b0*/  IMAD.MOV.U32 R126, RZ, RZ, R105 ;  /* 0x000000ffff7e7224 */ /* 0x000fe200078e0069 */
[----:B------:R-:W-:Y:S01]  /*54c0*/  MOV R125, R80 ;  /* 0x00000050007d7202 */ /* 0x000fe20000000f00 */
[----:B------:R-:W-:-:S02]  /*54d0*/  IMAD.MOV.U32 R127, RZ, RZ, R104 ;  /* 0x000000ffff7f7224 */ /* 0x000fc400078e0068 */
[----:B------:R-:W-:Y:S01]  /*54e0*/  IMAD.MOV.U32 R104, RZ, RZ, R95 ;  /* 0x000000ffff687224 */ /* 0x000fe200078e005f */
[----:B------:R-:W-:Y:S01]  /*54f0*/  MOV R121, R126 ;  /* 0x0000007e00797202 */ /* 0x000fe20000000f00 */
[----:B------:R-:W-:Y:S01]  /*5500*/  IMAD.MOV.U32 R123, RZ, RZ, R87 ;  /* 0x000000ffff7b7224 */ /* 0x000fe200078e0057 */
[----:B------:R-:W-:Y:S01]  /*5510*/  MOV R87, R84 ;  /* 0x0000005400577202 */ /* 0x000fe20000000f00 */
[----:B-1----:R-:W-:Y:S01]  /*5520*/  FFMA.FTZ R2, R135, c[0x0][0x2d0], -R12 ;  /* 0x0000b40087027a23 */ /* 0x002fe2000001080c */
[----:B------:R-:W-:Y:S01]  /*5530*/  MOV R135, R93 ;  /* 0x0000005d00877202 */ /* 0x000fe20000000f00 */
[----:B------:R-:W-:Y:S01]  /*5540*/  HMMA.16816.F32.BF16 R96, R4, R112, R32 ;  /* 0x000000700460723c */ /* 0x000fe20000041820 */
[----:B------:R-:W-:Y:S01]  /*5550*/  IMAD.MOV.U32 R95, RZ, RZ, R14 ;  /* 0x000000ffff5f7224 */ /* 0x000fe200078e000e */
[----:B------:R1:W-:Y:S01]  /*5560*/  MUFU.EX2 R93, R2 ;  /* 0x00000002005d7308 */ /* 0x0003e20000000800 */
[----:B------:R-:W-:Y:S01]  /*5570*/  MOV R14, R147 ;  /* 0x00000093000e7202 */ /* 0x000fe20000000f00 */
[----:B------:R-:W-:-:S02]  /*5580*/  IMAD.MOV.U32 R120, RZ, RZ, R127 ;  /* 0x000000ffff787224 */ /* 0x000fc400078e007f */
[----:B------:R-:W-:Y:S01]  /*5590*/  IMAD.MOV.U32 R127, RZ, RZ, R106 ;  /* 0x000000ffff7f7224 */ /* 0x000fe200078e006a */
[----:B------:R-:W-:Y:S01]  /*55a0*/  MOV R34, R83 ;  /* 0x0000005300227202 */ /* 0x000fe20000000f00 */
[----:B------:R-:W-:Y:S01]  /*55b0*/  HMMA.16816.F32.BF16 R112, R4, R114, R40 ;  /* 0x000000720470723c */ /* 0x000fe20000041828 */
[----:B------:R-:W-:Y:S02]  /*55c0*/  IMAD.MOV.U32 R33, RZ, RZ, R82 ;  /* 0x000000ffff217224 */ /* 0x000fe400078e0052 */
[----:B------:R-:W-:Y:S02]  /*55d0*/  IMAD.MOV.U32 R35, RZ, RZ, R86 ;  /* 0x000000ffff237224 */ /* 0x000fe400078e0056 */
[----:B------:R-:W-:-:S03]  /*55e0*/  IMAD.MOV.U32 R122, RZ, RZ, R125 ;  /* 0x000000ffff7a7224 */ /* 0x000fc600078e007d */
[----:B---3--:R-:W-:Y:S01]  /*55f0*/  HMMA.16816.F32.BF16 R40, R4, R20, R128 ;  /* 0x000000140428723c */ /* 0x008fe20000041880 */
[----:B-1----:R-:W-:-:S04]  /*5600*/  FFMA.FTZ R2, R134, c[0x0][0x2d0], -R12 ;  /* 0x0000b40086027a23 */ /* 0x002fc8000001080c */
[----:B------:R1:W3:Y:S02]  /*5610*/  MUFU.EX2 R134, R2 ;  /* 0x0000000200867308 */ /* 0x0002e40000000800 */
[----:B------:R-:W-:Y:S01]  /*5620*/  IMAD.MOV.U32 R131, RZ, RZ, R135 ;  /* 0x000000ffff837224 */ /* 0x000fe200078e0087 */
[----:B------:R-:W-:Y:S01]  /*5630*/  HMMA.16816.F32.BF16 R36, R4, R22, R116 ;  /* 0x000000160424723c */ /* 0x000fe20000041874 */
[----:B------:R-:W4:Y:S01]  /*5640*/  LDSM.16.MT88.4 R20, [R216+0x1100] ;  /* 0x00110000d814783b */ /* 0x000f220000004200 */
[----:B------:R-:W-:Y:S01]  /*5650*/  MOV R135, R92 ;  /* 0x0000005c00877202 */ /* 0x000fe20000000f00 */
[----:B------:R-:W-:Y:S01]  /*5660*/  IMAD.MOV.U32 R129, RZ, RZ, R27 ;  /* 0x000000ffff817224 */ /* 0x000fe200078e001b */
[----:B------:R-:W-:Y:S01]  /*5670*/  MOV R130, R26 ;  /* 0x0000001a00827202 */ /* 0x000fe20000000f00 */
[----:B------:R-:W-:Y:S02]  /*5680*/  IMAD.MOV.U32 R128, RZ, RZ, R24 ;  /* 0x000000ffff807224 */ /* 0x000fe400078e0018 */
[----:B--2---:R-:W-:Y:S01]  /*5690*/  F2FP.BF16.PACK_AB R4, R15, R133 ;  /* 0x000000850f04723e */ /* 0x004fe200000010ff */
[----:B-1----:R-:W-:Y:S01]  /*56a0*/  FFMA.FTZ R2, R137, c[0x0][0x2d0], -R0 ;  /* 0x0000b40089027a23 */ /* 0x002fe20000010800 */
[----:B---3--:R-:W-:-:S03]  /*56b0*/  F2FP.BF16.PACK_AB R6, R134, R93 ;  /* 0x0000005d8606723e */ /* 0x008fc600000010ff */
[----:B------:R1:W-:Y:S02]  /*56c0*/  MUFU.EX2 R13, R2 ;  /* 0x00000002000d7308 */ /* 0x0003e40000000800 */
[----:B-1----:R-:W-:-:S06]  /*56d0*/  FFMA.FTZ R2, R144, c[0x0][0x2d0], -R0 ;  /* 0x0000b40090027a23 */ /* 0x002fcc0000010800 */
[----:B------:R1:W2:Y:S02]  /*56e0*/  MUFU.EX2 R84, R2 ;  /* 0x0000000200547308 */ /* 0x0002a40000000800 */
[----:B-1----:R-:W-:Y:S01]  /*56f0*/  FFMA.FTZ R2, R139, c[0x0][0x2d0], -R0 ;  /* 0x0000b4008b027a23 */ /* 0x002fe20000010800 */
[----:B--2---:R-:W-:-:S05]  /*5700*/  F2FP.BF16.PACK_AB R5, R84, R13 ;  /* 0x0000000d5405723e */ /* 0x004fca00000010ff */
[----:B------:R1:W-:Y:S02]  /*5710*/  MUFU.EX2 R32, R2 ;  /* 0x0000000200207308 */ /* 0x0003e40000000800 */
[----:B-1----:R-:W-:-:S06]  /*5720*/  FFMA.FTZ R2, R138, c[0x0][0x2d0], -R0 ;  /* 0x0000b4008a027a23 */ /* 0x002fcc0000010800 */
[----:B------:R-:W1:Y:S02]  /*5730*/  MUFU.EX2 R105, R2 ;  /* 0x0000000200697308 */ /* 0x000e640000000800 */
[----:B-1----:R-:W-:Y:S02]  /*5740*/  F2FP.BF16.PACK_AB R7, R105, R32 ;  /* 0x000000206907723e */ /* 0x002fe400000010ff */
[----:B------:R-:W-:Y:S02]  /*5750*/  MOV R2, R25 ;  /* 0x0000001900027202 */ /* 0x000fe40000000f00 */
[----:B------:R-:W-:Y:S03]  /*5760*/  LDSM.16.MT88.4 R24, [R214+0x7100] ;  /* 0x00710000d618783b */ /* 0x000fe60000004200 */
[C---:B------:R-:W-:Y:S07]  /*5770*/  HMMA.16816.F32.BF16 R136, R4.reuse, R16, R200 ;  /* 0x000000100488723c */ /* 0x040fee00000418c8 */
[----:B------:R-:W-:Y:S01]  /*5780*/  IMAD.MOV.U32 R201, RZ, RZ, R81 ;  /* 0x000000ffffc97224 */ /* 0x000fe200078e0051 */
[----:B----4-:R-:W-:Y:S01]  /*5790*/  HMMA.16816.F32.BF16 R144, R4, R8, R192 ;  /* 0x000000080490723c */ /* 0x010fe200000418c0 */
[----:B------:R-:W-:Y:S01]  /*57a0*/  IMAD.MOV.U32 R203, RZ, RZ, R32 ;  /* 0x000000ffffcb7224 */ /* 0x000fe200078e0020 */
[----:B------:R-:W-:Y:S01]  /*57b0*/  MOV R200, R34 ;  /* 0x0000002200c87202 */ /* 0x000fe20000000f00 */
[----:B------:R-:W-:-:S04]  /*57c0*/  IMAD.MOV.U32 R202, RZ, RZ, R33 ;  /* 0x000000ffffca7224 */ /* 0x000fc800078e0021 */
[----:B------:R-:W-:Y:S01]  /*57d0*/  MOV R194, R87 ;  /* 0x0000005700c27202 */ /* 0x000fe20000000f00 */
[C---:B------:R-:W-:Y:S01]  /*57e0*/  HMMA.16816.F32.BF16 R80, R4.reuse, R18, R196 ;  /* 0x000000120450723c */ /* 0x040fe200000418c4 */
[----:B------:R-:W-:Y:S01]  /*57f0*/  IMAD.MOV.U32 R193, RZ, RZ, R85 ;  /* 0x000000ffffc17224 */ /* 0x000fe200078e0055 */
[----:B------:R-:W1:Y:S01]  /*5800*/  LDSM.16.MT88.4 R16, [R215+0x1100] ;  /* 0x00110000d710783b */ /* 0x000e620000004200 */
[----:B------:R-:W-:Y:S02]  /*5810*/  IMAD.MOV.U32 R192, RZ, RZ, R84 ;  /* 0x000000ffffc07224 */ /* 0x000fe400078e0054 */
[----:B------:R-:W-:Y:S02]  /*5820*/  IMAD.MOV.U32 R195, RZ, RZ, R93 ;  /* 0x000000ffffc37224 */ /* 0x000fe400078e005d */
[----:B------:R-:W-:Y:S01]  /*5830*/  IMAD.MOV.U32 R196, RZ, RZ, R94 ;  /* 0x000000ffffc47224 */ /* 0x000fe200078e005e */
[C---:B------:R-:W-:Y:S01]  /*5840*/  HMMA.16816.F32.BF16 R84, R4.reuse, R10, R152 ;  /* 0x0000000a0454723c */ /* 0x040fe20000041898 */
[----:B------:R-:W2:Y:S01]  /*5850*/  LDSM.16.MT88.4 R8, [R213+0x4100] ;  /* 0x00410000d508783b */ /* 0x000ea20000004200 */
[----:B------:R-:W-:Y:S01]  /*5860*/  MOV R197, R95 ;  /* 0x0000005f00c57202 */ /* 0x000fe20000000f00 */
[----:B------:R-:W-:Y:S01]  /*5870*/  IMAD.MOV.U32 R199, RZ, RZ, R35 ;  /* 0x000000ffffc77224 */ /* 0x000fe200078e0023 */
[----:B------:R-:W-:Y:S01]  /*5880*/  MOV R198, R107 ;  /* 0x0000006b00c67202 */ /* 0x000fe20000000f00 */
[----:B------:R-:W-:Y:S03]  /*5890*/  LDSM.16.MT88.4 R32, [R213+0x7100] ;  /* 0x00710000d520783b */ /* 0x000fe60000004200 */
[C---:B------:R-:W-:Y:S07]  /*58a0*/  HMMA.16816.F32.BF16 R152, R4.reuse, R20, R188 ;  /* 0x000000140498723c */ /* 0x040fee00000418bc */
[----:B------:R-:W-:Y:S01]  /*58b0*/  IMAD.MOV.U32 R189, RZ, RZ, R104 ;  /* 0x000000ffffbd7224 */ /* 0x000fe200078e0068 */
[----:B------:R-:W-:Y:S01]  /*58c0*/  HMMA.16816.F32.BF16 R92, R4, R22, R184 ;  /* 0x00000016045c723c */ /* 0x000fe200000418b8 */
[----:B------:R-:W-:Y:S01]  /*58d0*/  IMAD.MOV.U32 R190, RZ, RZ, R105 ;  /* 0x000000ffffbe7224 */ /* 0x000fe200078e0069 */
[----:B------:R-:W3:Y:S01]  /*58e0*/  LDSM.16.MT88.4 R20, [R214+0x4100] ;  /* 0x00410000d614783b */ /* 0x000ee20000004200 */
[----:B------:R-:W-:Y:S01]  /*58f0*/  MOV R191, R123 ;  /* 0x0000007b00bf7202 */ /* 0x000fe20000000f00 */
[----:B------:R-:W-:-:S04]  /*5900*/  IMAD.MOV.U32 R123, RZ, RZ, R124 ;  /* 0x000000ffff7b7224 */ /* 0x000fc800078e007c */
[----:B------:R-:W-:Y:S01]  /*5910*/  IMAD.MOV.U32 R188, RZ, RZ, R123 ;  /* 0x000000ffffbc7224 */ /* 0x000fe200078e007b */
        /* <DEDUP_REMOVED lines=12> */
[C---:B--2---:R-:W-:Y:S01]  /*59e0*/  HMMA.16816.F32.BF16 R156, R4.reuse, R8, R28 ;  /* 0x00000008049c723c */ /* 0x044fe2000004181c */
[----:B------:R-:W-:Y:S07]  /*59f0*/  LDSM.16.MT88.4 R28, [R214+0xa100] ;  /* 0x00a10000d61c783b */ /* 0x000fee0000004200 */
[C---:B------:R-:W-:Y:S01]  /*5a00*/  HMMA.16816.F32.BF16 R116, R4.reuse, R10, R100 ;  /* 0x0000000a0474723c */ /* 0x040fe20000041864 */
[----:B------:R-:W2:Y:S07]  /*5a10*/  LDSM.16.MT88.4 R8, [R213+0xa100] ;  /* 0x00a10000d508783b */ /* 0x000eae0000004200 */
[C---:B------:R-:W-:Y:S07]  /*5a20*/  HMMA.16816.F32.BF16 R148, R4.reuse, R32, R140 ;  /* 0x000000200494723c */ /* 0x040fee000004188c */
[----:B------:R-:W-:Y:S01]  /*5a30*/  IMAD.MOV.U32 R33, RZ, RZ, R122 ;  /* 0x000000ffff217224 */ /* 0x000fe200078e007a */
[----:B------:R-:W-:Y:S01]  /*5a40*/  HMMA.16816.F32.BF16 R140, R4, R34, R108 ;  /* 0x00000022048c723c */ /* 0x000fe2000004186c */
[----:B------:R-:W-:-:S06]  /*5a50*/  IMAD.MOV.U32 R32, RZ, RZ, R131 ;  /* 0x000000ffff207224 */ /* 0x000fcc00078e0083 */
[----:B------:R-:W-:Y:S01]  /*5a60*/  MOV R108, R190 ;  /* 0x000000be006c7202 */ /* 0x000fe20000000f00 */
[----:B------:R-:W-:Y:S01]  /*5a70*/  IMAD.MOV.U32 R190, RZ, RZ, R198 ;  /* 0x000000ffffbe7224 */ /* 0x000fe200078e00c6 */
[----:B------:R-:W-:Y:S01]  /*5a80*/  MOV R198, R200 ;  /* 0x000000c800c67202 */ /* 0x000fe20000000f00 */
[----:B------:R-:W-:Y:S01]  /*5a90*/  IMAD.MOV.U32 R34, RZ, RZ, R127 ;  /* 0x000000ffff227224 */ /* 0x000fe200078e007f */
[----:B------:R-:W-:Y:S01]  /*5aa0*/  MOV R200, R121 ;  /* 0x0000007900c87202 */ /* 0x000fe20000000f00 */
[----:B------:R-:W-:Y:S01]  /*5ab0*/  IMAD.MOV.U32 R111, RZ, RZ, R120 ;  /* 0x000000ffff6f7224 */ /* 0x000fe200078e0078 */
[----:B------:R-:W-:Y:S01]  /*5ac0*/  HMMA.16816.F32.BF16 R124, R4, R24, R96 ;  /* 0x00000018047c723c */ /* 0x000fe20000041860 */
[----:B------:R-:W-:Y:S01]  /*5ad0*/  MOV R110, R197 ;  /* 0x000000c5006e7202 */ /* 0x000fe20000000f00 */
[----:B------:R-:W-:Y:S01]  /*5ae0*/  IMAD.MOV.U32 R35, RZ, RZ, R203 ;  /* 0x000000ffff237224 */ /* 0x000fe200078e00cb */
[----:B------:R-:W-:Y:S01]  /*5af0*/  MOV R203, R2 ;  /* 0x0000000200cb7202 */ /* 0x000fe20000000f00 */
[----:B------:R-:W-:-:S02]  /*5b00*/  IMAD.MOV.U32 R197, RZ, RZ, R199 ;  /* 0x000000ffffc57224 */ /* 0x000fc400078e00c7 */
[----:B------:R-:W-:Y:S02]  /*5b10*/  IMAD.MOV.U32 R109, RZ, RZ, R196 ;  /* 0x000000ffff6d7224 */ /* 0x000fe400078e00c4 */
[C---:B---3--:R-:W-:Y:S01]  /*5b20*/  HMMA.16816.F32.BF16 R120, R4.reuse, R20, R88 ;  /* 0x000000140478723c */ /* 0x048fe20000041858 */
[----:B------:R-:W-:Y:S02]  /*5b30*/  IMAD.MOV.U32 R24, RZ, RZ, R195 ;  /* 0x000000ffff187224 */ /* 0x000fe400078e00c3 */
[----:B------:R-:W-:Y:S01]  /*5b40*/  IMAD.MOV.U32 R199, RZ, RZ, R202 ;  /* 0x000000ffffc77224 */ /* 0x000fe200078e00ca */
[----:B------:R-:W-:Y:S01]  /*5b50*/  MOV R202, R130 ;  /* 0x0000008200ca7202 */ /* 0x000fe20000000f00 */
[----:B------:R-:W-:Y:S02]  /*5b60*/  FFMA.FTZ R2, R207, c[0x0][0x2d0], -R12 ;  /* 0x0000b400cf027a23 */ /* 0x000fe4000001080c */
[----:B------:R-:W-:Y:S01]  /*5b70*/  IMAD.MOV.U32 R196, RZ, RZ, R128 ;  /* 0x000000ffffc47224 */ /* 0x000fe200078e0080 */
[----:B-1----:R-:W-:Y:S01]  /*5b80*/  HMMA.16816.F32.BF16 R96, R4, R16, R72 ;  /* 0x000000100460723c */ /* 0x002fe20000041848 */
[----:B------:R-:W-:-:S02]  /*5b90*/  IMAD.MOV.U32 R195, RZ, RZ, R129 ;  /* 0x000000ffffc37224 */ /* 0x000fc400078e0081 */
[----:B------:R-:W-:Y:S01]  /*5ba0*/  IMAD.MOV.U32 R25, RZ, RZ, R189 ;  /* 0x000000ffff197224 */ /* 0x000fe200078e00bd */
[----:B------:R-:W-:-:S04]  /*5bb0*/  MOV R189, R251 ;  /* 0x000000fb00bd7202 */ /* 0x000fc80000000f00 */
[C---:B------:R-:W-:Y:S01]  /*5bc0*/  HMMA.16816.F32.BF16 R88, R4.reuse, R18, R56 ;  /* 0x000000120458723c */ /* 0x040fe20000041838 */
[----:B------:R-:W1:Y:S07]  /*5bd0*/  LDSM.16.MT88.4 R16, [R215+0xa100] ;  /* 0x00a10000d710783b */ /* 0x000e6e0000004200 */
[C---:B--2---:R-:W-:Y:S08]  /*5be0*/  HMMA.16816.F32.BF16 R72, R4.reuse, R8, R52 ;  /* 0x000000080448723c */ /* 0x044ff00000041834 */
[C---:B------:R-:W-:Y:S01]  /*5bf0*/  HMMA.16816.F32.BF16 R64, R4.reuse, R10, R64 ;  /* 0x0000000a0440723c */ /* 0x040fe20000041840 */
[----:B------:R-:W2:Y:S07]  /*5c00*/  LDSM.16.MT88.4 R8, [R216+0xa100] ;  /* 0x00a10000d808783b */ /* 0x000eae0000004200 */
[C---:B------:R-:W-:Y:S07]  /*5c10*/  HMMA.16816.F32.BF16 R128, R4.reuse, R26, R112 ;  /* 0x0000001a0480723c */ /* 0x040fee0000041870 */
[----:B------:R-:W-:Y:S01]  /*5c20*/  IMAD.MOV.U32 R115, RZ, RZ, R248 ;  /* 0x000000ffff737224 */ /* 0x000fe200078e00f8 */
[----:B------:R-:W-:Y:S01]  /*5c30*/  MOV R113, R250 ;  /* 0x000000fa00717202 */ /* 0x000fe20000000f00 */
[----:B------:R3:W-:Y:S01]  /*5c40*/  MUFU.EX2 R248, R2 ;  /* 0x0000000200f87308 */ /* 0x0007e20000000800 */
[----:B------:R-:W-:Y:S01]  /*5c50*/  HMMA.16816.F32.BF16 R100, R4, R22, R76 ;  /* 0x000000160464723c */ /* 0x000fe2000004184c */
[----:B------:R-:W-:Y:S01]  /*5c60*/  LDSM.16.MT88.4 R20, [R214+0x1900] ;  /* 0x00190000d614783b */ /* 0x000fe20000004200 */
[----:B------:R-:W-:-:S02]  /*5c70*/  IMAD.MOV.U32 R112, RZ, RZ, R249 ;  /* 0x000000ffff707224 */ /* 0x000fc400078e00f9 */
[----:B------:R-:W-:-:S03]  /*5c80*/  IMAD.MOV.U32 R114, RZ, RZ, R34 ;  /* 0x000000ffff727224 */ /* 0x000fc600078e0022 */
[----:B------:R-:W-:Y:S01]  /*5c90*/  MOV R79, R24 ;  /* 0x00000018004f7202 */ /* 0x000fe20000000f00 */
[----:B-1----:R-:W-:Y:S01]  /*5ca0*/  HMMA.16816.F32.BF16 R40, R4, R16, R40 ;  /* 0x000000100428723c */ /* 0x002fe20000041828 */
[----:B---3--:R-:W-:-:S07]  /*5cb0*/  FFMA.FTZ R2, R206, c[0x0][0x2d0], -R12 ;  /* 0x0000b400ce027a23 */ /* 0x008fce000001080c */
[C---:B------:R-:W-:Y:S01]  /*5cc0*/  HMMA.16816.F32.BF16 R36, R4.reuse, R18, R36 ;  /* 0x000000120424723c */ /* 0x040fe20000041824 */
[----:B------:R-:W-:Y:S01]  /*5cd0*/  LDSM.16.MT88.4 R16, [R216+0x1900] ;  /* 0x00190000d810783b */ /* 0x000fe20000004200 */
[----:B------:R1:W-:Y:S06]  /*5ce0*/  MUFU.EX2 R251, R2 ;  /* 0x0000000200fb7308 */ /* 0x0003ec0000000800 */
[C---:B--2---:R-:W-:Y:S08]  /*5cf0*/  HMMA.16816.F32.BF16 R48, R4.reuse, R8, R48 ;  /* 0x000000080430723c */ /* 0x044ff00000041830 */
[----:B------:R-:W-:Y:S01]  /*5d00*/  HMMA.16816.F32.BF16 R44, R4, R10, R44 ;  /* 0x0000000a042c723c */ /* 0x000fe2000004182c */
[----:B------:R-:W-:Y:S01]  /*5d10*/  LDSM.16.MT88.4 R8, [R215+0x1900] ;  /* 0x00190000d708783b */ /* 0x000fe20000004200 */
[----:B-1----:R-:W-:-:S02]  /*5d20*/  FFMA.FTZ R2, R204, c[0x0][0x2d0], -R12 ;  /* 0x0000b400cc027a23 */ /* 0x002fc4000001080c */
[----:B------:R-:W-:Y:S02]  /*5d30*/  IMAD.MOV.U32 R204, RZ, RZ, R115 ;  /* 0x000000ffffcc7224 */ /* 0x000fe400078e0073 */
[----:B------:R1:W-:Y:S01]  /*5d40*/  MUFU.EX2 R250, R2 ;  /* 0x0000000200fa7308 */ /* 0x0003e20000000800 */
[----:B------:R-:W-:Y:S01]  /*5d50*/  IMAD.MOV.U32 R115, RZ, RZ, R25 ;  /* 0x000000ffff737224 */ /* 0x000fe200078e0019 */
[C---:B------:R-:W-:Y:S01]  /*5d60*/  HMMA.16816.F32.BF16 R60, R4.reuse, R28, R60 ;  /* 0x0000001c043c723c */ /* 0x040fe2000004183c */
[----:B------:R-:W2:Y:S07]  /*5d70*/  LDSM.16.MT88.4 R24, [R213+0x1900] ;  /* 0x00190000d518783b */ /* 0x000eae0000004200 */
[----:B------:R-:W-:Y:S01]  /*5d80*/  HMMA.16816.F32.BF16 R68, R4, R30, R68 ;  /* 0x0000001e0444723c */ /* 0x000fe20000041844 */
[----:B------:R-:W-:Y:S01]  /*5d90*/  LDSM.16.MT88.4 R28, [R214+0x7900] ;  /* 0x00790000d61c783b */ /* 0x000fe20000004200 */
[----:B-1----:R-:W-:-:S05]  /*5da0*/  FFMA.FTZ R2, R205, c[0x0][0x2d0], -R12 ;  /* 0x0000b400cd027a23 */ /* 0x002fca000001080c */
[--C-:B------:R-:W-:Y:S01]  /*5db0*/  FFMA.FTZ R4, R210, c[0x0][0x2d0], -R0.reuse ;  /* 0x0000b400d2047a23 */ /* 0x100fe20000010800 */
[----:B------:R-:W-:Y:S01]  /*5dc0*/  MOV R210, R32 ;  /* 0x0000002000d27202 */ /* 0x000fe20000000f00 */
[----:B------:R1:W3:Y:S08]  /*5dd0*/  MUFU.EX2 R249, R2 ;  /* 0x0000000200f97308 */ /* 0x0002f00000000800 */
[----:B------:R4:W-:Y:S01]  /*5de0*/  MUFU.EX2 R205, R4 ;  /* 0x0000000400cd7308 */ /* 0x0009e20000000800 */
[----:B-1----:R-:W-:Y:S01]  /*5df0*/  FFMA.FTZ R2, R208, c[0x0][0x2d0], -R0 ;  /* 0x0000b400d0027a23 */ /* 0x002fe20000010800 */
[----:B---3--:R-:W-:-:S06]  /*5e00*/  F2FP.BF16.PACK_AB R6, R249, R250 ;  /* 0x000000faf906723e */ /* 0x008fcc00000010ff */
[----:B------:R1:W-:Y:S01]  /*5e10*/  MUFU.EX2 R208, R2 ;  /* 0x0000000200d07308 */ /* 0x0003e20000000800 */
[----:B----4-:R-:W-:Y:S01]  /*5e20*/  F2FP.BF16.PACK_AB R4, R251, R248 ;  /* 0x000000f8fb04723e */ /* 0x010fe200000010ff */
[----:B-1----:R-:W-:Y:S02]  /*5e30*/  FFMA.FTZ R2, R209, c[0x0][0x2d0], -R0 ;  /* 0x0000b400d1027a23 */ /* 0x002fe40000010800 */
[----:B------:R-:W-:-:S04]  /*5e40*/  IMAD.MOV.U32 R209, RZ, RZ, R35 ;  /* 0x000000ffffd17224 */ /* 0x000fc800078e0023 */
[----:B------:R1:W3:Y:S02]  /*5e50*/  MUFU.EX2 R207, R2 ;  /* 0x0000000200cf7308 */ /* 0x0002e40000000800 */
[----:B-1----:R-:W-:Y:S01]  /*5e60*/  FFMA.FTZ R2, R211, c[0x0][0x2d0], -R0 ;  /* 0x0000b400d3027a23 */ /* 0x002fe20000010800 */
[----:B---3--:R-:W-:Y:S01]  /*5e70*/  F2FP.BF16.PACK_AB R5, R207, R208 ;  /* 0x000000d0cf05723e */ /* 0x008fe200000010ff */
[----:B------:R-:W-:-:S04]  /*5e80*/  IMAD.MOV.U32 R211, RZ, RZ, R33 ;  /* 0x000000ffffd37224 */ /* 0x000fc800078e0021 */
[----:B------:R-:W1:Y:S01]  /*5e90*/  MUFU.EX2 R206, R2 ;  /* 0x0000000200ce7308 */ /* 0x000e620000000800 */
[----:B------:R-:W3:Y:S01]  /*5ea0*/  LDSM.16.MT88.4 R32, [R213+0x4900] ;  /* 0x00490000d520783b */ /* 0x000ee20000004200 */
[----:B-1----:R-:W-:Y:S01]  /*5eb0*/  F2FP.BF16.PACK_AB R7, R206, R205 ;  /* 0x000000cdce07723e */ /* 0x002fe200000010ff */
[----:B------:R-:W-:-:S06]  /*5ec0*/  IMAD.MOV.U32 R2, RZ, RZ, R79 ;  /* 0x000000ffff027224 */ /* 0x000fcc00078e004f */
[C---:B--2---:R-:W-:Y:S08]  /*5ed0*/  HMMA.16816.F32.BF16 R136, R4.reuse, R24, R136 ;  /* 0x000000180488723c */ /* 0x044ff00000041888 */
[C---:B------:R-:W-:Y:S01]  /*5ee0*/  HMMA.16816.F32.BF16 R52, R4.reuse, R26, R80 ;  /* 0x0000001a0434723c */ /* 0x040fe20000041850 */
[----:B------:R-:W1:Y:S07]  /*5ef0*/  LDSM.16.MT88.4 R24, [R214+0x4900] ;  /* 0x00490000d618783b */ /* 0x000e6e0000004200 */
[C---:B------:R-:W-:Y:S08]  /*5f00*/  HMMA.16816.F32.BF16 R144, R4.reuse, R20, R144 ;  /* 0x000000140490723c */ /* 0x040ff00000041890 */
[C---:B------:R-:W-:Y:S01]  /*5f10*/  HMMA.16816.F32.BF16 R56, R4.reuse, R22, R84 ;  /* 0x000000160438723c */ /* 0x040fe20000041854 */
[----:B------:R-:W2:Y:S07]  /*5f20*/  LDSM.16.MT88.4 R20, [R216+0x4900] ;  /* 0x00490000d814783b */ /* 0x000eae0000004200 */
[C---:B------:R-:W-:Y:S08]  /*5f30*/  HMMA.16816.F32.BF16 R152, R4.reuse, R16, R152 ;  /* 0x000000100498723c */ /* 0x040ff00000041898 */
[C---:B------:R-:W-:Y:S01]  /*5f40*/  HMMA.16816.F32.BF16 R76, R4.reuse, R18, R92 ;  /* 0x00000012044c723c */ /* 0x040fe2000004185c */
[----:B------:R-:W4:Y:S06]  /*5f50*/  LDSM.16.MT88.4 R16, [R215+0x4900] ;  /* 0x00490000d710783b */ /* 0x000f2c0000004200 */
[----:B------:R-:W-:Y:S01]  /*5f60*/  MOV R94, R114 ;  /* 0x00000072005e7202 */ /* 0x000fe20000000f00 */
[----:B------:R-:W-:Y:S01]  /*5f70*/  HMMA.16816.F32.BF16 R160, R4, R8, R160 ;  /* 0x0000000804a0723c */ /* 0x000fe200000418a0 */
[----:B------:R-:W-:-:S02]  /*5f80*/  IMAD.MOV.U32 R95, RZ, RZ, R115 ;  /* 0x000000ffff5f7224 */ /* 0x000fc400078e0073 */
[----:B------:R-:W-:Y:S01]  /*5f90*/  IMAD.MOV.U32 R92, RZ, RZ, R211 ;  /* 0x000000ffff5c7224 */ /* 0x000fe200078e00d3 */
[----:B------:R-:W-:Y:S01]  /*5fa0*/  MOV R211, R209 ;  /* 0x000000d100d37202 */ /* 0x000fe20000000f00 */
[----:B------:R-:W-:Y:S02]  /*5fb0*/  IMAD.MOV.U32 R93, RZ, RZ, R210 ;  /* 0x000000ffff5d7224 */ /* 0x000fe400078e00d2 */
[----:B------:R-:W-:Y:S01]  /*5fc0*/  IMAD.MOV.U32 R209, RZ, RZ, R108 ;  /* 0x000000ffffd17224 */ /* 0x000fe200078e006c */
[----:B------:R-:W-:Y:S01]  /*5fd0*/  HMMA.16816.F32.BF16 R80, R4, R10, R104 ;  /* 0x0000000a0450723c */ /* 0x000fe20000041868 */
[----:B------:R-:W4:Y:S01]  /*5fe0*/  LDSM.16.MT88.4 R8, [R213+0x7900] ;  /* 0x00790000d508783b */ /* 0x000f220000004200 */
[----:B------:R-:W-:-:S06]  /*5ff0*/  IMAD.MOV.U32 R210, RZ, RZ, R110 ;  /* 0x000000ffffd27224 */ /* 0x000fcc00078e006e */
[C---:B---3--:R-:W-:Y:S08]  /*6000*/  HMMA.16816.F32.BF16 R168, R4.reuse, R32, R168 ;  /* 0x0000002004a8723c */ /* 0x048ff000000418a8 */
[C---:B------:R-:W-:Y:S07]  /*6010*/  HMMA.16816.F32.BF16 R32, R4.reuse, R34, R184 ;  /* 0x000000220420723c */ /* 0x040fee00000418b8 */
[----:B------:R-:W-:Y:S01]  /*6020*/  IMAD.MOV.U32 R185, RZ, RZ, R112 ;  /* 0x000000ffffb97224 */ /* 0x000fe200078e0070 */
[----:B-1----:R-:W-:Y:S01]  /*6030*/  HMMA.16816.F32.BF16 R84, R4, R26, R180 ;  /* 0x0000001a0454723c */ /* 0x002fe200000418b4 */
[----:B------:R-:W-:Y:S01]  /*6040*/  IMAD.MOV.U32 R184, RZ, RZ, R113 ;  /* 0x000000ffffb87224 */ /* 0x000fe200078e0071 */
[----:B------:R-:W-:Y:S01]  /*6050*/  MOV R187, R2 ;  /* 0x0000000200bb7202 */ /* 0x000fe20000000f00 */
[----:B------:R-:W-:Y:S01]  /*6060*/  IMAD.MOV.U32 R2, RZ, RZ, R111 ;  /* 0x000000ffff027224 */ /* 0x000fe200078e006f */
[----:B------:R-:W-:-:S03]  /*6070*/  MOV R186, R109 ;  /* 0x0000006d00ba7202 */ /* 0x000fc60000000f00 */
[----:B------:R-:W-:Y:S01]  /*6080*/  FFMA.FTZ R2, R2, c[0x0][0x2d0], -R12 ;  /* 0x0000b40002027a23 */ /* 0x000fe2000001080c */
[C---:B--2---:R-:W-:Y:S08]  /*6090*/  HMMA.16816.F32.BF16 R104, R4.reuse, R20, R172 ;  /* 0x000000140468723c */ /* 0x044ff000000418ac */
[C---:B----4-:R-:W-:Y:S08]  /*60a0*/  HMMA.16816.F32.BF16 R112, R4.reuse, R16, R156 ;  /* 0x000000100470723c */ /* 0x050ff0000004189c */
[C---:B------:R-:W-:Y:S01]  /*60b0*/  HMMA.16816.F32.BF16 R116, R4.reuse, R18, R116 ;  /* 0x000000120474723c */ /* 0x040fe20000041874 */
[----:B------:R-:W1:Y:S07]  /*60c0*/  LDSM.16.MT88.4 R16, [R216+0x7900] ;  /* 0x00790000d810783b */ /* 0x000e6e0000004200 */
[C---:B------:R-:W-:Y:S08]  /*60d0*/  HMMA.16816.F32.BF16 R172, R4.reuse, R8, R148 ;  /* 0x0000000804ac723c */ /* 0x040ff00000041894 */
[C---:B------:R-:W-:Y:S01]  /*60e0*/  HMMA.16816.F32.BF16 R180, R4.reuse, R10, R140 ;  /* 0x0000000a04b4723c */ /* 0x040fe2000004188c */
[----:B------:R-:W2:Y:S07]  /*60f0*/  LDSM.16.MT88.4 R8, [R215+0x7900] ;  /* 0x00790000d708783b */ /* 0x000eae0000004200 */
[C---:B------:R-:W-:Y:S01]  /*6100*/  HMMA.16816.F32.BF16 R108, R4.reuse, R22, R164 ;  /* 0x00000016046c723c */ /* 0x040fe200000418a4 */
[----:B------:R-:W3:Y:S07]  /*6110*/  LDSM.16.MT88.4 R20, [R213+0xa900] ;  /* 0x00a90000d514783b */ /* 0x000eee0000004200 */
[C---:B------:R-:W-:Y:S07]  /*6120*/  HMMA.16816.F32.BF16 R156, R4.reuse, R30, R128 ;  /* 0x0000001e049c723c */ /* 0x040fee0000041880 */
[----:B------:R-:W-:Y:S01]  /*6130*/  IMAD.MOV.U32 R30, RZ, RZ, R94 ;  /* 0x000000ffff1e7224 */ /* 0x000fe200078e005e */
[----:B------:R-:W-:Y:S01]  /*6140*/  HMMA.16816.F32.BF16 R164, R4, R28, R124 ;  /* 0x0000001c04a4723c */ /* 0x000fe2000004187c */
[----:B------:R-:W-:-:S06]  /*6150*/  MOV R31, R95 ;  /* 0x0000005f001f7202 */ /* 0x000fcc0000000f00 */
[----:B------:R-:W-:Y:S01]  /*6160*/  MOV R28, R92 ;  /* 0x0000005c001c7202 */ /* 0x000fe20000000f00 */
[C---:B------:R-:W-:Y:S01]  /*6170*/  HMMA.16816.F32.BF16 R176, R4.reuse, R24, R176 ;  /* 0x0000001804b0723c */ /* 0x040fe200000418b0 */
[----:B------:R-:W-:Y:S01]  /*6180*/  IMAD.MOV.U32 R29, RZ, RZ, R93 ;  /* 0x000000ffff1d7224 */ /* 0x000fe200078e005d */
[----:B------:R-:W4:Y:S06]  /*6190*/  LDSM.16.MT88.4 R24, [R214+0xa900] ;  /* 0x00a90000d618783b */ /* 0x000f2c0000004200 */
[C---:B-1----:R-:W-:Y:S07]  /*61a0*/  HMMA.16816.F32.BF16 R148, R4.reuse, R16, R120 ;  /* 0x000000100494723c */ /* 0x042fee0000041878 */
[----:B------:R-:W-:Y:S01]  /*61b0*/  IMAD.MOV.U32 R16, RZ, RZ, R30 ;  /* 0x000000ffff107224 */ /* 0x000fe200078e001e */
[----:B--2---:R-:W-:Y:S01]  /*61c0*/  HMMA.16816.F32.BF16 R128, R4, R8, R96 ;  /* 0x000000080480723c */ /* 0x004fe20000041860 */
[----:B------:R-:W-:Y:S01]  /*61d0*/  MOV R30, R28 ;  /* 0x0000001c001e7202 */ /* 0x000fe20000000f00 */
[----:B------:R-:W-:-:S02]  /*61e0*/  IMAD.MOV.U32 R17, RZ, RZ, R31 ;  /* 0x000000ffff117224 */ /* 0x000fc400078e001f */
[----:B------:R-:W-:Y:S02]  /*61f0*/  IMAD.MOV.U32 R28, RZ, RZ, R184 ;  /* 0x000000ffff1c7224 */ /* 0x000fe400078e00b8 */
[----:B------:R-:W-:Y:S01]  /*6200*/  IMAD.MOV.U32 R31, RZ, RZ, R29 ;  /* 0x000000ffff1f7224 */ /* 0x000fe200078e001d */
[----:B------:R-:W-:Y:S01]  /*6210*/  MOV R29, R185 ;  /* 0x000000b9001d7202 */ /* 0x000fe20000000f00 */
[----:B------:R-:W-:Y:S01]  /*6220*/  HMMA.16816.F32.BF16 R124, R4, R10, R88 ;  /* 0x0000000a047c723c */ /* 0x000fe20000041858 */
[----:B------:R-:W1:Y:S01]  /*6230*/  LDSM.16.MT88.4 R8, [R216+0xa900] ;  /* 0x00a90000d808783b */ /* 0x000e620000004200 */
[----:B------:R-:W-:Y:S01]  /*6240*/  IMAD.MOV.U32 R184, RZ, RZ, R187 ;  /* 0x000000ffffb87224 */ /* 0x000fe200078e00bb */
[----:B------:R-:W-:Y:S01]  /*6250*/  MOV R187, R191 ;  /* 0x000000bf00bb7202 */ /* 0x000fe20000000f00 */
[----:B------:R-:W-:Y:S02]  /*6260*/  IMAD.MOV.U32 R185, RZ, RZ, R204 ;  /* 0x000000ffffb97224 */ /* 0x000fe400078e00cc */
[----:B------:R-:W-:-:S02]  /*6270*/  IMAD.MOV.U32 R191, RZ, RZ, R193 ;  /* 0x000000ffffbf7224 */ /* 0x000fc400078e00c1 */
[C---:B------:R-:W-:Y:S01]  /*6280*/  HMMA.16816.F32.BF16 R140, R4.reuse, R18, R100 ;  /* 0x00000012048c723c */ /* 0x040fe20000041864 */
[----:B------:R-:W-:Y:S01]  /*6290*/  IMAD.MOV.U32 R204, RZ, RZ, R192 ;  /* 0x000000ffffcc7224 */ /* 0x000fe200078e00c0 */
[----:B------:R-:W-:Y:S01]  /*62a0*/  MOV R192, R194 ;  /* 0x000000c200c07202 */ /* 0x000fe20000000f00 */
[----:B------:R-:W-:Y:S02]  /*62b0*/  IMAD.MOV.U32 R193, RZ, RZ, R201 ;  /* 0x000000ffffc17224 */ /* 0x000fe400078e00c9 */
[----:B------:R2:W-:Y:S01]  /*62c0*/  MUFU.EX2 R201, R2 ;  /* 0x0000000200c97308 */ /* 0x0005e20000000800 */
[----:B------:R-:W-:Y:S01]  /*62d0*/  IMAD.MOV.U32 R194, RZ, RZ, R219 ;  /* 0x000000ffffc27224 */ /* 0x000fe200078e00db */
[----:B------:R-:W-:Y:S01]  /*62e0*/  MOV R103, R17 ;  /* 0x0000001100677202 */ /* 0x000fe20000000f00 */
[----:B------:R-:W-:Y:S01]  /*62f0*/  IMAD.MOV.U32 R17, RZ, RZ, R31 ;  /* 0x000000ffff117224 */ /* 0x000fe200078e001f */
[----:B---3--:R-:W-:Y:S01]  /*6300*/  HMMA.16816.F32.BF16 R120, R4, R20, R72 ;  /* 0x000000140478723c */ /* 0x008fe20000041848 */
[----:B------:R-:W-:Y:S01]  /*6310*/  IMAD.MOV.U32 R31, RZ, RZ, R29 ;  /* 0x000000ffff1f7224 */ /* 0x000fe200078e001d */
[----:B------:R-:W-:Y:S01]  /*6320*/  MOV R29, R185 ;  /* 0x000000b9001d7202 */ /* 0x000fe20000000f00 */
[----:B------:R-:W-:Y:S01]  /*6330*/  IMAD.MOV.U32 R185, RZ, RZ, R204 ;  /* 0x000000ffffb97224 */ /* 0x000fe200078e00cc */
[----:B------:R3:W5:Y:S01]  /*6340*/  LDL.LU R219, [R1+0x3c] ;  /* 0x00003c0001db7983 */ /* 0x0007620000300800 */
[----:B------:R-:W-:Y:S01]  /*6350*/  IMAD.MOV.U32 R204, RZ, RZ, R192 ;  /* 0x000000ffffcc7224 */ /* 0x000fe200078e00c0 */
[----:B------:R-:W-:-:S02]  /*6360*/  MOV R192, R194 ;  /* 0x000000c200c07202 */ /* 0x000fc40000000f00 */
[----:B------:R-:W-:Y:S01]  /*6370*/  HMMA.16816.F32.BF16 R92, R4, R22, R64 ;  /* 0x00000016045c723c */ /* 0x000fe20000041840 */
[----:B--2---:R-:W-:Y:S01]  /*6380*/  FFMA.FTZ R2, R16, c[0x0][0x2d0], -R12 ;  /* 0x0000b40010027a23 */ /* 0x004fe2000001080c */
[----:B------:R-:W2:Y:S01]  /*6390*/  LDSM.16.MT88.4 R20, [R215+0xa900] ;  /* 0x00a90000d714783b */ /* 0x000ea20000004200 */
[----:B------:R-:W-:Y:S01]  /*63a0*/  IMAD.MOV.U32 R16, RZ, RZ, R30 ;  /* 0x000000ffff107224 */ /* 0x000fe200078e001e */
[----:B------:R-:W-:Y:S01]  /*63b0*/  MOV R30, R28 ;  /* 0x0000001c001e7202 */ /* 0x000fe20000000f00 */
[----:B------:R-:W-:-:S03]  /*63c0*/  IMAD.MOV.U32 R28, RZ, RZ, R184 ;  /* 0x000000ffff1c7224 */ /* 0x000fc600078e00b8 */
[----:B----4-:R-:W-:Y:S01]  /*63d0*/  HMMA.16816.F32.BF16 R72, R4, R24, R60 ;  /* 0x000000180448723c */ /* 0x010fe2000004183c */
[----:B------:R-:W-:Y:S01]  /*63e0*/  IMAD.MOV.U32 R184, RZ, RZ, R187 ;  /* 0x000000ffffb87224 */ /* 0x000fe200078e00bb */
[----:B------:R-:W-:Y:S01]  /*63f0*/  MOV R187, R191 ;  /* 0x000000bf00bb7202 */ /* 0x000fe20000000f00 */
[----:B------:R-:W-:Y:S02]  /*6400*/  IMAD.MOV.U32 R194, RZ, RZ, R202 ;  /* 0x000000ffffc27224 */ /* 0x000fe400078e00ca */
[----:B------:R4:W1:Y:S01]  /*6410*/  MUFU.EX2 R202, R2 ;  /* 0x0000000200ca7308 */ /* 0x0008620000000800 */
[----:B------:R-:W-:Y:S01]  /*6420*/  IMAD.MOV.U32 R191, RZ, RZ, R193 ;  /* 0x000000ffffbf7224 */ /* 0x000fe200078e00c1 */
[----:B------:R-:W-:Y:S01]  /*6430*/  MOV R101, R16 ;  /* 0x0000001000657202 */ /* 0x000fe20000000f00 */
[----:B------:R-:W-:Y:S01]  /*6440*/  IMAD.MOV.U32 R102, RZ, RZ, R17 ;  /* 0x000000ffff667224 */ /* 0x000fe200078e0011 */
[----:B------:R-:W-:Y:S01]  /*6450*/  MOV R16, R31 ;  /* 0x0000001f00107202 */ /* 0x000fe20000000f00 */
[----:B------:R-:W-:Y:S01]  /*6460*/  IMAD.MOV.U32 R17, RZ, RZ, R28 ;  /* 0x000000ffff117224 */ /* 0x000fe200078e001c */
[----:B------:R-:W-:Y:S01]  /*6470*/  MOV R31, R185 ;  /* 0x000000b9001f7202 */ /* 0x000fe20000000f00 */
[----:B------:R-:W-:Y:S01]  /*6480*/  IMAD.MOV.U32 R28, RZ, RZ, R184 ;  /* 0x000000ffff1c7224 */ /* 0x000fe200078e00b8 */
[----:B------:R-:W-:Y:S01]  /*6490*/  MOV R184, R204 ;  /* 0x000000cc00b87202 */ /* 0x000fe20000000f00 */
[----:B------:R-:W-:-:S02]  /*64a0*/  IMAD.MOV.U32 R185, RZ, RZ, R191 ;  /* 0x000000ffffb97224 */ /* 0x000fc400078e00bf */
[----:B----4-:R-:W-:Y:S02]  /*64b0*/  FFMA.FTZ R2, R103, c[0x0][0x2d0], -R12 ;  /* 0x0000b40067027a23 */ /* 0x010fe4000001080c */
[----:B------:R-:W-:Y:S02]  /*64c0*/  IMAD.MOV.U32 R103, RZ, RZ, R30 ;  /* 0x000000ffff677224 */ /* 0x000fe400078e001e */
[----:B------:R-:W-:Y:S01]  /*64d0*/  IMAD.MOV.U32 R30, RZ, RZ, R187 ;  /* 0x000000ffff1e7224 */ /* 0x000fe200078e00bb */
[----:B------:R-:W-:Y:S01]  /*64e0*/  MOV R187, R192 ;  /* 0x000000c000bb7202 */ /* 0x000fe20000000f00 */
[----:B------:R-:W-:Y:S02]  /*64f0*/  IMAD.MOV.U32 R192, RZ, RZ, R203 ;  /* 0x000000ffffc07224 */ /* 0x000fe400078e00cb */
[----:B------:R4:W-:Y:S01]  /*6500*/  MUFU.EX2 R203, R2 ;  /* 0x0000000200cb7308 */ /* 0x0009e20000000800 */
[----:B------:R-:W-:Y:S01]  /*6510*/  MOV R100, R103 ;  /* 0x0000006700647202 */ /* 0x000fe20000000f00 */
[----:B------:R-:W-:Y:S01]  /*6520*/  IMAD.MOV.U32 R103, RZ, RZ, R184 ;  /* 0x000000ffff677224 */ /* 0x000fe200078e00b8 */
[----:B------:R-:W-:Y:S01]  /*6530*/  MOV R184, R185 ;  /* 0x000000b900b87202 */ /* 0x000fe20000000f00 */
[----:B------:R-:W-:Y:S01]  /*6540*/  IMAD.MOV.U32 R99, RZ, RZ, R102 ;  /* 0x000000ffff637224 */ /* 0x000fe200078e0066 */
[----:B------:R-:W-:Y:S01]  /*6550*/  MOV R102, R17 ;  /* 0x0000001100667202 */ /* 0x000fe20000000f00 */
[----:B------:R-:W-:Y:S01]  /*6560*/  IMAD.MOV.U32 R185, RZ, RZ, R187 ;  /* 0x000000ffffb97224 */ /* 0x000fe200078e00bb */
[----:B------:R-:W-:Y:S01]  /*6570*/  MOV R187, R200 ;  /* 0x000000c800bb7202 */ /* 0x000fe20000000f00 */
[----:B----4-:R-:W-:-:S04]  /*6580*/  FFMA.FTZ R2, R252, c[0x0][0x2d0], -R12 ;  /* 0x0000b400fc027a23 */ /* 0x010fc8000001080c */
[----:B------:R4:W2:Y:S01]  /*6590*/  MUFU.EX2 R204, R2 ;  /* 0x0000000200cc7308 */ /* 0x0008a20000000800 */
[----:B-1----:R-:W-:Y:S01]  /*65a0*/  HMMA.16816.F32.BF16 R60, R4, R8, R48 ;  /* 0x00000008043c723c */ /* 0x002fe20000041830 */
[----:B----4-:R-:W-:Y:S02]  /*65b0*/  FFMA.FTZ R2, R101, c[0x0][0x2d0], -R0 ;  /* 0x0000b40065027a23 */ /* 0x010fe40000010800 */
[----:B------:R-:W-:-:S04]  /*65c0*/  IMAD.MOV.U32 R101, RZ, RZ, R16 ;  /* 0x000000ffff657224 */ /* 0x000fc800078e0010 */
[----:B------:R1:W-:Y:S01]  /*65d0*/  MUFU.EX2 R200, R2 ;  /* 0x0000000200c87308 */ /* 0x0003e20000000800 */
[----:B------:R-:W4:Y:S01]  /*65e0*/  LDSM.16.MT88.4 R16, [R213+0x2100] ;  /* 0x00210000d510783b */ /* 0x000f220000004200 */
[----:B------:R-:W-:Y:S03]  /*65f0*/  HMMA.16816.F32.BF16 R44, R4, R10, R44 ;  /* 0x0000000a042c723c */ /* 0x000fe6000004182c */
[----:B------:R-:W2:Y:S01]  /*6600*/  LDSM.16.MT88.4 R8, [R214+0x2100] ;  /* 0x00210000d608783b */ /* 0x000ea20000004200 */
[----:B-1----:R-:W-:Y:S02]  /*6610*/  FFMA.FTZ R2, R99, c[0x0][0x2d0], -R0 ;  /* 0x0000b40063027a23 */ /* 0x002fe40000010800 */
[----:B------:R-:W-:Y:S01]  /*6620*/  IMAD.MOV.U32 R99, RZ, RZ, R100 ;  /* 0x000000ffff637224 */ /* 0x000fe200078e0064 */
[----:B------:R-:W-:Y:S01]  /*6630*/  MOV R100, R101 ;  /* 0x0000006500647202 */ /* 0x000fe20000000f00 */
[----:B------:R-:W-:Y:S01]  /*6640*/  IMAD.MOV.U32 R101, RZ, RZ, R102 ;  /* 0x000000ffff657224 */ /* 0x000fe200078e0066 */
[----:B------:R-:W-:Y:S01]  /*6650*/  MOV R102, R103 ;  /* 0x0000006700667202 */ /* 0x000fe20000000f00 */
[----:B------:R-:W-:Y:S01]  /*6660*/  IMAD.MOV.U32 R103, RZ, RZ, R184 ;  /* 0x000000ffff677224 */ /* 0x000fe200078e00b8 */
[----:B------:R-:W-:Y:S01]  /*6670*/  MOV R184, R185 ;  /* 0x000000b900b87202 */ /* 0x000fe20000000f00 */
[----:B------:R-:W-:Y:S01]  /*6680*/  IMAD.MOV.U32 R185, RZ, RZ, R210 ;  /* 0x000000ffffb97224 */ /* 0x000fe200078e00d2 */
[----:B------:R-:W-:-:S02]  /*6690*/  MOV R210, R134 ;  /* 0x0000008600d27202 */ /* 0x000fc40000000f00 */
[----:B------:R1:W1:Y:S02]  /*66a0*/  MUFU.EX2 R134, R2 ;  /* 0x0000000200867308 */ /* 0x0002640000000800 */
[----:B-1----:R-:W-:-:S06]  /*66b0*/  FFMA.FTZ R2, R135, c[0x0][0x2d0], -R0 ;  /* 0x0000b40087027a23 */ /* 0x002fcc0000010800 */
[----:B------:R1:W-:Y:S02]  /*66c0*/  MUFU.EX2 R135, R2 ;  /* 0x0000000200877308 */ /* 0x0003e40000000800 */
[----:B-1----:R-:W-:Y:S02]  /*66d0*/  FFMA.FTZ R2, R99, c[0x0][0x2d0], -R0 ;  /* 0x0000b40063027a23 */ /* 0x002fe40000010800 */
[----:B------:R-:W-:Y:S01]  /*66e0*/  IMAD.MOV.U32 R99, RZ, RZ, R100 ;  /* 0x000000ffff637224 */ /* 0x000fe200078e0064 */
[----:B------:R-:W-:Y:S01]  /*66f0*/  MOV R100, R101 ;  /* 0x0000006500647202 */ /* 0x000fe20000000f00 */
[----:B------:R-:W-:Y:S01]  /*6700*/  IMAD.MOV.U32 R101, RZ, RZ, R102 ;  /* 0x000000ffff657224 */ /* 0x000fe200078e0066 */
[----:B------:R-:W-:Y:S01]  /*6710*/  MOV R102, R103 ;  /* 0x0000006700667202 */ /* 0x000fe20000000f00 */
[----:B------:R-:W-:Y:S01]  /*6720*/  IMAD.MOV.U32 R103, RZ, RZ, R184 ;  /* 0x000000ffff677224 */ /* 0x000fe200078e00b8 */
[----:B------:R-:W-:Y:S02]  /*6730*/  MOV R184, R133 ;  /* 0x0000008500b87202 */ /* 0x000fe40000000f00 */
[----:B------:R-:W1:Y:S01]  /*6740*/  MUFU.EX2 R133, R2 ;  /* 0x0000000200857308 */ /* 0x000e620000000800 */
[C---:B------:R-:W-:Y:S01]  /*6750*/  HMMA.16816.F32.BF16 R68, R4.reuse, R26, R68 ;  /* 0x0000001a0444723c */ /* 0x040fe20000041844 */
[----:B------:R-:W-:Y:S07]  /*6760*/  LDSM.16.MT88.4 R24, [R214+0x8100] ;  /* 0x00810000d618783b */ /* 0x000fee0000004200 */
[C---:B--2---:R-:W-:Y:S08]  /*6770*/  HMMA.16816.F32.BF16 R40, R4.reuse, R20, R40 ;  /* 0x000000140428723c */ /* 0x044ff00000041828 */
[----:B------:R-:W-:Y:S01]  /*6780*/  HMMA.16816.F32.BF16 R36, R4, R22, R36 ;  /* 0x000000160424723c */ /* 0x000fe20000041824 */
[----:B------:R-:W2:Y:S06]  /*6790*/  LDSM.16.MT88.4 R20, [R216+0x2100] ;  /* 0x00210000d814783b */ /* 0x000eac0000004200 */
[----:B------:R-:W-:-:S02]  /*67a0*/  F2FP.BF16.PACK_AB R4, R202, R201 ;  /* 0x000000c9ca04723e */ /* 0x000fc400000010ff */
[----:B------:R-:W-:Y:S02]  /*67b0*/  F2FP.BF16.PACK_AB R6, R204, R203 ;  /* 0x000000cbcc06723e */ /* 0x000fe400000010ff */
[----:B------:R-:W-:Y:S02]  /*67c0*/  F2FP.BF16.PACK_AB R5, R134, R200 ;  /* 0x000000c88605723e */ /* 0x000fe400000010ff */
[----:B-1----:R-:W-:-:S07]  /*67d0*/  F2FP.BF16.PACK_AB R7, R133, R135 ;  /* 0x000000878507723e */ /* 0x002fce00000010ff */
[C---:B----4-:R-:W-:Y:S08]  /*67e0*/  HMMA.16816.F32.BF16 R136, R4.reuse, R16, R136 ;  /* 0x000000100488723c */ /* 0x050ff00000041888 */
[C---:B------:R-:W-:Y:S01]  /*67f0*/  HMMA.16816.F32.BF16 R48, R4.reuse, R18, R52 ;  /* 0x000000120430723c */ /* 0x040fe20000041834 */
[----:B------:R-:W1:Y:S07]  /*6800*/  LDSM.16.MT88.4 R16, [R215+0x2100] ;  /* 0x00210000d710783b */ /* 0x000e6e0000004200 */
[C---:B------:R-:W-:Y:S08]  /*6810*/  HMMA.16816.F32.BF16 R144, R4.reuse, R8, R144 ;  /* 0x000000080490723c */ /* 0x040ff00000041890 */
[C---:B------:R-:W-:Y:S01]  /*6820*/  HMMA.16816.F32.BF16 R52, R4.reuse, R10, R56 ;  /* 0x0000000a0434723c */ /* 0x040fe20000041838 */
[----:B------:R-:W4:Y:S07]  /*6830*/  LDSM.16.MT88.4 R8, [R213+0x5100] ;  /* 0x00510000d508783b */ /* 0x000f2e0000004200 */
[C---:B--2---:R-:W-:Y:S08]  /*6840*/  HMMA.16816.F32.BF16 R152, R4.reuse, R20, R152 ;  /* 0x000000140498723c */ /* 0x044ff00000041898 */
[C---:B------:R-:W-:Y:S01]  /*6850*/  HMMA.16816.F32.BF16 R56, R4.reuse, R22, R76 ;  /* 0x000000160438723c */ /* 0x040fe2000004184c */
[----:B------:R-:W2:Y:S07]  /*6860*/  LDSM.16.MT88.4 R20, [R214+0x5100] ;  /* 0x00510000d614783b */ /* 0x000eae0000004200 */
[C---:B-1----:R-:W-:Y:S08]  /*6870*/  HMMA.16816.F32.BF16 R160, R4.reuse, R16, R160 ;  /* 0x0000001004a0723c */ /* 0x042ff000000418a0 */
[C---:B------:R-:W-:Y:S01]  /*6880*/  HMMA.16816.F32.BF16 R64, R4.reuse, R18, R80 ;  /* 0x000000120440723c */ /* 0x040fe20000041850 */
[----:B------:R-:W1:Y:S07]  /*6890*/  LDSM.16.MT88.4 R16, [R216+0x5100] ;  /* 0x00510000d810783b */ /* 0x000e6e0000004200 */
[C---:B----4-:R-:W-:Y:S08]  /*68a0*/  HMMA.16816.F32.BF16 R168, R4.reuse, R8, R168 ;  /* 0x0000000804a8723c */ /* 0x050ff000000418a8 */
[C---:B------:R-:W-:Y:S01]  /*68b0*/  HMMA.16816.F32.BF16 R76, R4.reuse, R10, R32 ;  /* 0x0000000a044c723c */ /* 0x040fe20000041820 */
[----:B------:R-:W4:Y:S04]  /*68c0*/  LDSM.16.MT88.4 R8, [R215+0x5100] ;  /* 0x00510000d708783b */ /* 0x000f280000004200 */
[----:B------:R-:W3:Y:S03]  /*68d0*/  LDSM.16.MT88.4 R32, [R213+0x8100] ;  /* 0x00810000d520783b */ /* 0x000ee60000004200 */
[----:B--2---:R-:W-:Y:S01]  /*68e0*/  HMMA.16816.F32.BF16 R80, R4, R22, R84 ;  /* 0x000000160450723c */ /* 0x004fe20000041854 */
[----:B------:R-:W-:Y:S01]  /*68f0*/  IMAD.MOV.U32 R2, RZ, RZ, R99 ;  /* 0x000000ffff027224 */ /* 0x000fe200078e0063 */
[----:B------:R-:W-:-:S06]  /*6900*/  MOV R252, R100 ;  /* 0x0000006400fc7202 */ /* 0x000fcc0000000f00 */
[C---:B------:R-:W-:Y:S01]  /*6910*/  HMMA.16816.F32.BF16 R176, R4.reuse, R20, R176 ;  /* 0x0000001404b0723c */ /* 0x040fe200000418b0 */
[----:B------:R-:W-:Y:S07]  /*6920*/  LDSM.16.MT88.4 R20, [R216+0x8100] ;  /* 0x00810000d814783b */ /* 0x000fee0000004200 */
[C---:B-1----:R-:W-:Y:S08]  /*6930*/  HMMA.16816.F32.BF16 R84, R4.reuse, R16, R104 ;  /* 0x000000100454723c */ /* 0x042ff00000041868 */
[C---:B------:R-:W-:Y:S01]  /*6940*/  HMMA.16816.F32.BF16 R88, R4.reuse, R18, R108 ;  /* 0x000000120458723c */ /* 0x040fe2000004186c */
[----:B------:R-:W1:Y:S07]  /*6950*/  LDSM.16.MT88.4 R16, [R215+0x8100] ;  /* 0x00810000d710783b */ /* 0x000e6e0000004200 */
[----:B----4-:R-:W-:Y:S07]  /*6960*/  HMMA.16816.F32.BF16 R96, R4, R8, R112 ;  /* 0x000000080460723c */ /* 0x010fee0000041870 */
[----:B------:R-:W-:Y:S01]  /*6970*/  IMAD.MOV.U32 R112, RZ, RZ, R101 ;  /* 0x000000ffff707224 */ /* 0x000fe200078e0065 */
[----:B------:R-:W-:Y:S01]  /*6980*/  MOV R113, R102 ;  /* 0x0000006600717202 */ /* 0x000fe20000000f00 */
[----:B------:R-:W-:-:S02]  /*6990*/  IMAD.MOV.U32 R114, RZ, RZ, R103 ;  /* 0x000000ffff727224 */ /* 0x000fc400078e0067 */
[----:B------:R-:W-:Y:S01]  /*69a0*/  HMMA.16816.F32.BF16 R100, R4, R10, R116 ;  /* 0x0000000a0464723c */ /* 0x000fe20000041874 */
[----:B------:R-:W2:Y:S01]  /*69b0*/  LDSM.16.MT88.4 R8, [R213+0xb100] ;  /* 0x00b10000d508783b */ /* 0x000ea20000004200 */
[----:B------:R-:W-:-:S05]  /*69c0*/  MOV R115, R30 ;  /* 0x0000001e00737202 */ /* 0x000fca0000000f00 */
[----:B------:R-:W-:Y:S01]  /*69d0*/  IMAD.MOV.U32 R117, RZ, RZ, R31 ;  /* 0x000000ffff757224 */ /* 0x000fe200078e001f */
[----:B------:R-:W-:Y:S01]  /*69e0*/  MOV R118, R28 ;  /* 0x0000001c00767202 */ /* 0x000fe20000000f00 */
[----:B------:R-:W-:Y:S01]  /*69f0*/  IMAD.MOV.U32 R119, RZ, RZ, R29 ;  /* 0x000000ffff777224 */ /* 0x000fe200078e001d */
[C---:B---3--:R-:W-:Y:S01]  /*6a00*/  HMMA.16816.F32.BF16 R104, R4.reuse, R32, R172 ;  /* 0x000000200468723c */ /* 0x048fe200000418ac */
[----:B------:R-:W-:Y:S01]  /*6a10*/  IMAD.MOV.U32 R193, RZ, RZ, R218 ;  /* 0x000000ffffc17224 */ /* 0x000fe200078e00da */
[----:B------:R-:W-:Y:S01]  /*6a20*/  MOV R191, R217 ;  /* 0x000000d900bf7202 */ /* 0x000fe20000000f00 */
[----:B------:R-:W-:Y:S01]  /*6a30*/  FFMA.FTZ R2, R2, c[0x0][0x2d0], -R12 ;  /* 0x0000b40002027a23 */ /* 0x000fe2000001080c */
[----:B------:R-:W-:Y:S03]  /*6a40*/  LDSM.16.MT88.4 R28, [R214+0xb100] ;  /* 0x00b10000d61c783b */ /* 0x000fe60000004200 */
[----:B------:R-:W-:Y:S01]  /*6a50*/  IMAD.MOV.U32 R175, RZ, RZ, R118 ;  /* 0x000000ffffaf7224 */ /* 0x000fe200078e0076 */
[C---:B------:R-:W-:Y:S01]  /*6a60*/  HMMA.16816.F32.BF16 R108, R4.reuse, R24, R164 ;  /* 0x00000018046c723c */ /* 0x040fe200000418a4 */
[----:B------:R-:W-:Y:S01]  /*6a70*/  MOV R174, R119 ;  /* 0x0000007700ae7202 */ /* 0x000fe20000000f00 */
[----:B------:R-:W-:Y:S01]  /*6a80*/  IMAD.MOV.U32 R173, RZ, RZ, R112 ;  /* 0x000000ffffad7224 */ /* 0x000fe200078e0070 */
[----:B------:R-:W-:Y:S01]  /*6a90*/  MOV R172, R113 ;  /* 0x0000007100ac7202 */ /* 0x000fe20000000f00 */
[----:B------:R-:W-:Y:S01]  /*6aa0*/  UIADD3 UR15, UR6, -0x2, URZ ;  /* 0xfffffffe060f7890 */ /* 0x000fe2000fffe03f */
[----:B------:R3:W5:Y:S02]  /*6ab0*/  LDL.LU R218, [R1+0x38] ;  /* 0x0000380001da7983 */ /* 0x0007640000300800 */
[----:B------:R-:W-:Y:S01]  /*6ac0*/  MOV R166, R117 ;  /* 0x0000007500a67202 */ /* 0x000fe20000000f00 */
[----:B------:R-:W-:Y:S01]  /*6ad0*/  HMMA.16816.F32.BF16 R32, R4, R34, R180 ;  /* 0x000000220420723c */ /* 0x000fe200000418b4 */
[----:B------:R-:W-:Y:S01]  /*6ae0*/  IMAD.MOV.U32 R167, RZ, RZ, R184 ;  /* 0x000000ffffa77224 */ /* 0x000fe200078e00b8 */
[----:B------:R-:W-:-:S06]  /*6af0*/  MOV R164, R185 ;  /* 0x000000b900a47202 */ /* 0x000fcc0000000f00 */
[C---:B-1----:R-:W-:Y:S01]  /*6b00*/  HMMA.16816.F32.BF16 R124, R4.reuse, R18, R124 ;  /* 0x00000012047c723c */ /* 0x042fe2000004187c */
[----:B------:R-:W-:Y:S01]  /*6b10*/  IMAD.MOV.U32 R183, RZ, RZ, R114 ;  /* 0x000000ffffb77224 */ /* 0x000fe200078e0072 */
[----:B------:R-:W-:Y:S01]  /*6b20*/  MOV R182, R115 ;  /* 0x0000007300b67202 */ /* 0x000fe20000000f00 */
[----:B------:R-:W-:Y:S01]  /*6b30*/  IMAD.MOV.U32 R165, RZ, RZ, R186 ;  /* 0x000000ffffa57224 */ /* 0x000fe200078e00ba */
[----:B------:R3:W5:Y:S04]  /*6b40*/  LDL.LU R217, [R1+0x34] ;  /* 0x0000340001d97983 */ /* 0x0007680000300800 */
[----:B------:R-:W-:Y:S01]  /*6b50*/  HMMA.16816.F32.BF16 R116, R4, R16, R128 ;  /* 0x000000100474723c */ /* 0x000fe20000041880 */
[----:B------:R-:W1:Y:S01]  /*6b60*/  LDSM.16.MT88.4 R16, [R215+0xb100] ;  /* 0x00b10000d710783b */ /* 0x000e620000004200 */
[----:B------:R-:W-:Y:S01]  /*6b70*/  MOV R180, R187 ;  /* 0x000000bb00b47202 */ /* 0x000fe20000000f00 */
[----:B------:R-:W-:-:S05]  /*6b80*/  IMAD.MOV.U32 R181, RZ, RZ, R188 ;  /* 0x000000ffffb57224 */ /* 0x000fca00078e00bc */
[C---:B------:R-:W-:Y:S08]  /*6b90*/  HMMA.16816.F32.BF16 R112, R4.reuse, R20, R148 ;  /* 0x000000140470723c */ /* 0x040ff00000041894 */
[----:B------:R-:W-:Y:S01]  /*6ba0*/  HMMA.16816.F32.BF16 R20, R4, R22, R140 ;  /* 0x000000160414723c */ /* 0x000fe2000004188c */
[----:B------:R-:W-:Y:S02]  /*6bb0*/  MOV R148, R193 ;  /* 0x000000c100947202 */ /* 0x000fe40000000f00 */
[----:B------:R-:W-:-:S04]  /*6bc0*/  MOV R150, R195 ;  /* 0x000000c300967202 */ /* 0x000fc80000000f00 */
[----:B------:R-:W-:Y:S01]  /*6bd0*/  IMAD.MOV.U32 R142, RZ, RZ, R198 ;  /* 0x000000ffff8e7224 */ /* 0x000fe200078e00c6 */
[----:B------:R-:W-:Y:S01]  /*6be0*/  HMMA.16816.F32.BF16 R24, R4, R26, R156 ;  /* 0x0000001a0418723c */ /* 0x000fe2000004189c */
[----:B------:R-:W-:-:S03]  /*6bf0*/  MOV R141, R197 ;  /* 0x000000c5008d7202 */ /* 0x000fc60000000f00 */
[----:B------:R-:W-:-:S03]  /*6c00*/  MOV R140, R142 ;  /* 0x0000008e008c7202 */ /* 0x000fc60000000f00 */
[----:B------:R-:W-:Y:S01]  /*6c10*/  MOV R156, R189 ;  /* 0x000000bd009c7202 */ /* 0x000fe20000000f00 */
[----:B------:R-:W-:Y:S01]  /*6c20*/  IMAD.MOV.U32 R157, RZ, RZ, R190 ;  /* 0x000000ffff9d7224 */ /* 0x000fe200078e00be */
[----:B------:R-:W-:Y:S01]  /*6c30*/  MOV R158, R191 ;  /* 0x000000bf009e7202 */ /* 0x000fe20000000f00 */
[----:B--2---:R-:W-:Y:S01]  /*6c40*/  HMMA.16816.F32.BF16 R184, R4, R8, R120 ;  /* 0x0000000804b8723c */ /* 0x004fe20000041878 */
[----:B------:R-:W-:Y:S02]  /*6c50*/  MOV R142, R148 ;  /* 0x00000094008e7202 */ /* 0x000fe40000000f00 */
[----:B------:R-:W-:-:S05]  /*6c60*/  MOV R143, R199 ;  /* 0x000000c7008f7202 */ /* 0x000fca0000000f00 */
[----:B------:R-:W-:Y:S01]  /*6c70*/  HMMA.16816.F32.BF16 R188, R4, R10, R92 ;  /* 0x0000000a04bc723c */ /* 0x000fe2000004185c */
[----:B------:R-:W2:Y:S01]  /*6c80*/  LDSM.16.MT88.4 R8, [R216+0xb100] ;  /* 0x00b10000d808783b */ /* 0x000ea20000004200 */
[----:B------:R-:W-:Y:S02]  /*6c90*/  MOV R148, R150 ;  /* 0x0000009600947202 */ /* 0x000fe40000000f00 */
[----:B------:R-:W-:Y:S01]  /*6ca0*/  MOV R150, R156 ;  /* 0x0000009c00967202 */ /* 0x000fe20000000f00 */
        /* <DEDUP_REMOVED lines=9> */
[----:B------:R4:W-:Y:S01]  /*6d40*/  MUFU.EX2 R13, R2 ;  /* 0x00000002000d7308 */ /* 0x0009e20000000800 */
[----:B------:R-:W-:-:S02]  /*6d50*/  IMAD.MOV.U32 R159, RZ, RZ, R192 ;  /* 0x000000ffff9f7224 */ /* 0x000fc400078e00c0 */
[----:B------:R-:W-:Y:S02]  /*6d60*/  IMAD.MOV.U32 R149, RZ, RZ, R151 ;  /* 0x000000ffff957224 */ /* 0x000fe400078e0097 */
[----:B------:R-:W-:Y:S02]  /*6d70*/  IMAD.MOV.U32 R151, RZ, RZ, R157 ;  /* 0x000000ffff977224 */ /* 0x000fe400078e009d */
[----:B------:R-:W-:Y:S02]  /*6d80*/  IMAD.MOV.U32 R157, RZ, RZ, R159 ;  /* 0x000000ffff9d7224 */ /* 0x000fe400078e009f */
[----:B------:R-:W-:Y:S02]  /*6d90*/  IMAD.MOV.U32 R159, RZ, RZ, R165 ;  /* 0x000000ffff9f7224 */ /* 0x000fe400078e00a5 */
[----:B----4-:R-:W-:Y:S01]  /*6da0*/  FFMA.FTZ R2, R131, c[0x0][0x2d0], -R12 ;  /* 0x0000b40083027a23 */ /* 0x010fe2000001080c */
        /* <DEDUP_REMOVED lines=8> */
[----:B------:R-:W-:Y:S02]  /*6e30*/  IMAD.MOV.U32 R15, RZ, RZ, R212 ;  /* 0x000000ffff0f7224 */ /* 0x000fe400078e00d4 */
[----:B------:R-:W-:Y:S01]  /*6e40*/  IMAD.MOV.U32 R150, RZ, RZ, R151 ;  /* 0x000000ffff967224 */ /* 0x000fe200078e0097 */
[----:B------:R-:W-:Y:S01]  /*6e50*/  MOV R151, R156 ;  /* 0x0000009c00977202 */ /* 0x000fe20000000f00 */
[----:B------:R-:W-:Y:S01]  /*6e60*/  IMAD.MOV.U32 R156, RZ, RZ, R157 ;  /* 0x000000ffff9c7224 */ /* 0x000fe200078e009d */
[----:B------:R-:W-:Y:S01]  /*6e70*/  MOV R157, R158 ;  /* 0x0000009e009d7202 */ /* 0x000fe20000000f00 */
[----:B------:R-:W-:Y:S01]  /*6e80*/  IMAD.MOV.U32 R158, RZ, RZ, R159 ;  /* 0x000000ffff9e7224 */ /* 0x000fe200078e009f */
[----:B------:R-:W-:Y:S01]  /*6e90*/  MOV R159, R15 ;  /* 0x0000000f009f7202 */ /* 0x000fe20000000f00 */
[----:B------:R-:W-:Y:S01]  /*6ea0*/  IMAD.MOV.U32 R15, RZ, RZ, R14 ;  /* 0x000000ffff0f7224 */ /* 0x000fe200078e000e */
[C---:B-1----:R-:W-:Y:S01]  /*6eb0*/  HMMA.16816.F32.BF16 R40, R4.reuse, R16, R40 ;  /* 0x000000100428723c */ /* 0x042fe20000041828 */
[----:B------:R1:W4:Y:S07]  /*6ec0*/  MUFU.EX2 R14, R2 ;  /* 0x00000002000e7308 */ /* 0x00032e0000000800 */
[----:B------:R-:W-:Y:S01]  /*6ed0*/  HMMA.16816.F32.BF16 R36, R4, R18, R36 ;  /* 0x000000120424723c */ /* 0x000fe20000041824 */
[----:B------:R-:W-:Y:S01]  /*6ee0*/  IMAD.MOV.U32 R17, RZ, RZ, R164 ;  /* 0x000000ffff117224 */ /* 0x000fe200078e00a4 */
[----:B------:R-:W-:-:S06]  /*6ef0*/  MOV R95, R142 ;  /* 0x0000008e005f7202 */ /* 0x000fcc0000000f00 */
[----:B--2---:R-:W-:Y:S01]  /*6f00*/  HMMA.16816.F32.BF16 R44, R4, R10, R44 ;  /* 0x0000000a042c723c */ /* 0x004fe2000004182c */
[----:B-1----:R-:W-:Y:S01]  /*6f10*/  FFMA.FTZ R2, R131, c[0x0][0x2d0], -R12 ;  /* 0x0000b40083027a23 */ /* 0x002fe2000001080c */
[----:B------:R-:W-:Y:S01]  /*6f20*/  MOV R131, R140 ;  /* 0x0000008c00837202 */ /* 0x000fe20000000f00 */
[----:B------:R-:W-:-:S05]  /*6f30*/  IMAD.MOV.U32 R140, RZ, RZ, R15 ;  /* 0x000000ffff8c7224 */ /* 0x000fca00078e000f */
[----:B------:R-:W-:Y:S01]  /*6f40*/  HMMA.16816.F32.BF16 R192, R4, R28, R72 ;  /* 0x0000001c04c0723c */ /* 0x000fe20000041848 */
[----:B------:R1:W-:Y:S01]  /*6f50*/  MUFU.EX2 R15, R2 ;  /* 0x00000002000f7308 */ /* 0x0003e20000000800 */
[----:B------:R-:W-:Y:S01]  /*6f60*/  MOV R16, R165 ;  /* 0x000000a500107202 */ /* 0x000fe20000000f00 */
[----:B------:R-:W-:Y:S01]  /*6f70*/  IMAD.MOV.U32 R19, RZ, RZ, R166 ;  /* 0x000000ffff137224 */ /* 0x000fe200078e00a6 */
[----:B------:R-:W-:-:S04]  /*6f80*/  MOV R18, R167 ;  /* 0x000000a700127202 */ /* 0x000fc80000000f00 */
[----:B------:R-:W-:Y:S01]  /*6f90*/  HMMA.16816.F32.BF16 R196, R4, R30, R68 ;  /* 0x0000001e04c4723c */ /* 0x000fe20000041844 */
[----:B------:R-:W2:Y:S01]  /*6fa0*/  LDSM.16.MT88.4 R164, [R215+0x2900] ;  /* 0x00290000d7a4783b */ /* 0x000ea20000004200 */
[----:B------:R-:W-:Y:S01]  /*6fb0*/  MOV R129, R156 ;  /* 0x0000009c00817202 */ /* 0x000fe20000000f00 */
[----:B------:R-:W-:Y:S01]  /*6fc0*/  IMAD.MOV.U32 R130, RZ, RZ, R157 ;  /* 0x000000ffff827224 */ /* 0x000fe200078e009d */
[----:B------:R-:W-:Y:S01]  /*6fd0*/  MOV R121, R148 ;  /* 0x0000009400797202 */ /* 0x000fe20000000f00 */
[----:B------:R-:W-:Y:S01]  /*6fe0*/  IMAD.MOV.U32 R120, RZ, RZ, R143 ;  /* 0x000000ffff787224 */ /* 0x000fe200078e008f */
[----:B------:R-:W-:Y:S01]  /*6ff0*/  MOV R123, R150 ;  /* 0x00000096007b7202 */ /* 0x000fe20000000f00 */
[----:B------:R-:W-:Y:S01]  /*7000*/  IMAD.MOV.U32 R122, RZ, RZ, R149 ;  /* 0x000000ffff7a7224 */ /* 0x000fe200078e0095 */
[----:B------:R-:W-:Y:S01]  /*7010*/  LDSM.16.MT88.4 R72, [R213+0x8900] ;  /* 0x00890000d548783b */ /* 0x000fe20000004200 */
[----:B-1----:R-:W-:Y:S01]  /*7020*/  FFMA.FTZ R2, R131, c[0x0][0x2d0], -R12 ;  /* 0x0000b40083027a23 */ /* 0x002fe2000001080c */
[----:B------:R-:W-:-:S02]  /*7030*/  UISETP.GE.AND UP0, UPT, UR15, UR8, UPT ;  /* 0x000000080f00728c */ /* 0x000fc4000bf06270 */
[----:B------:R3:W5:Y:S01]  /*7040*/  LDL.LU R212, [R1+0x30] ;  /* 0x0000300001d47983 */ /* 0x0007620000300800 */
[----:B------:R1:W1:Y:S01]  /*7050*/  MUFU.EX2 R12, R2 ;  /* 0x00000002000c7308 */ /* 0x0002620000000800 */
[----:B------:R-:W-:Y:S01]  /*7060*/  HMMA.16816.F32.BF16 R28, R4, R8, R60 ;  /* 0x00000008041c723c */ /* 0x000fe2000004183c */
[----:B-1----:R-:W-:-:S06]  /*7070*/  FFMA.FTZ R2, R140, c[0x0][0x2d0], -R0 ;  /* 0x0000b4008c027a23 */ /* 0x002fcc0000010800 */
[----:B------:R1:W-:Y:S02]  /*7080*/  MUFU.EX2 R11, R2 ;  /* 0x00000002000b7308 */ /* 0x0003e40000000800 */
[----:B-1----:R-:W-:Y:S01]  /*7090*/  FFMA.FTZ R2, R141, c[0x0][0x2d0], -R0 ;  /* 0x0000b4008d027a23 */ /* 0x002fe20000010800 */
[----:B------:R-:W-:Y:S01]  /*70a0*/  MOV R131, R158 ;  /* 0x0000009e00837202 */ /* 0x000fe20000000f00 */
[----:B------:R-:W-:Y:S01]  /*70b0*/  IMAD.MOV.U32 R128, RZ, RZ, R151 ;  /* 0x000000ffff807224 */ /* 0x000fe200078e0097 */
[----:B------:R-:W-:-:S03]  /*70c0*/  MOV R93, R121 ;  /* 0x00000079005d7202 */ /* 0x000fc60000000f00 */
[----:B------:R1:W1:Y:S01]  /*70d0*/  MUFU.EX2 R10, R2 ;  /* 0x00000002000a7308 */ /* 0x0002620000000800 */
[----:B------:R-:W-:Y:S01]  /*70e0*/  IMAD.MOV.U32 R92, RZ, RZ, R120 ;  /* 0x000000ffff5c7224 */ /* 0x000fe200078e0078 */
[----:B------:R-:W-:Y:S01]  /*70f0*/  LDSM.16.MT88.4 R140, [R213+0x2900] ;  /* 0x00290000d58c783b */ /* 0x000fe20000004200 */
[----:B------:R-:W-:-:S03]  /*7100*/  IMAD.MOV.U32 R94, RZ, RZ, R122 ;  /* 0x000000ffff5e7224 */ /* 0x000fc600078e007a */
[----:B------:R-:W-:Y:S01]  /*7110*/  LDSM.16.MT88.4 R148, [R214+0x2900] ;  /* 0x00290000d694783b */ /* 0x000fe20000004200 */
[--C-:B-1----:R-:W-:Y:S02]  /*7120*/  FFMA.FTZ R2, R159, c[0x0][0x2d0], -R0.reuse ;  /* 0x0000b4009f027a23 */ /* 0x102fe40000010800 */
[----:B------:R-:W-:Y:S01]  /*7130*/  FFMA.FTZ R0, R95, c[0x0][0x2d0], -R0 ;  /* 0x0000b4005f007a23 */ /* 0x000fe20000010800 */
[----:B------:R-:W1:Y:S01]  /*7140*/  LDSM.16.MT88.4 R156, [R216+0x2900] ;  /* 0x00290000d89c783b */ /* 0x000e620000004200 */
[----:B------:R-:W-:Y:S08]  /*7150*/  MUFU.EX2 R8, R2 ;  /* 0x0000000200087308 */ /* 0x000ff00000000800 */
[----:B------:R-:W2:Y:S01]  /*7160*/  MUFU.EX2 R9, R0 ;  /* 0x0000000000097308 */ /* 0x000ea20000000800 */
[----:B------:R-:W-:Y:S01]  /*7170*/  MOV R95, R123 ;  /* 0x0000007b005f7202 */ /* 0x000fe20000000f00 */
[----:B------:R-:W-:Y:S01]  /*7180*/  IMAD.MOV.U32 R120, RZ, RZ, R128 ;  /* 0x000000ffff787224 */ /* 0x000fe200078e0080 */
[----:B------:R-:W-:Y:S01]  /*7190*/  MOV R121, R129 ;  /* 0x0000008100797202 */ /* 0x000fe20000000f00 */
[----:B------:R-:W-:Y:S01]  /*71a0*/  IMAD.MOV.U32 R122, RZ, RZ, R130 ;  /* 0x000000ffff7a7224 */ /* 0x000fe200078e0082 */
[----:B------:R-:W-:-:S02]  /*71b0*/  MOV R123, R131 ;  /* 0x00000083007b7202 */ /* 0x000fc40000000f00 */
[----:B----4-:R-:W-:Y:S02]  /*71c0*/  F2FP.BF16.PACK_AB R128, R14, R13 ;  /* 0x0000000d0e80723e */ /* 0x010fe400000010ff */
[----:B------:R-:W-:Y:S02]  /*71d0*/  F2FP.BF16.PACK_AB R130, R12, R15 ;  /* 0x0000000f0c82723e */ /* 0x000fe400000010ff */
[----:B------:R-:W-:Y:S02]  /*71e0*/  F2FP.BF16.PACK_AB R129, R10, R11 ;  /* 0x0000000b0a81723e */ /* 0x000fe400000010ff */
[----:B--2---:R-:W-:-:S07]  /*71f0*/  F2FP.BF16.PACK_AB R131, R9, R8 ;  /* 0x000000080983723e */ /* 0x004fce00000010ff */
[C---:B------:R-:W-:Y:S08]  /*7200*/  HMMA.16816.F32.BF16 R160, R128.reuse, R164, R160 ;  /* 0x000000a480a0723c */ /* 0x040ff000000418a0 */
[C---:B------:R-:W-:Y:S01]  /*7210*/  HMMA.16816.F32.BF16 R164, R128.reuse, R166, R64 ;  /* 0x000000a680a4723c */ /* 0x040fe20000041840 */
[----:B------:R-:W2:Y:S07]  /*7220*/  LDSM.16.MT88.4 R64, [R215+0x5900] ;  /* 0x00590000d740783b */ /* 0x000eae0000004200 */
[C---:B-1----:R-:W-:Y:S08]  /*7230*/  HMMA.16816.F32.BF16 R152, R128.reuse, R156, R152 ;  /* 0x0000009c8098723c */ /* 0x042ff00000041898 */
[C---:B------:R-:W-:Y:S01]  /*7240*/  HMMA.16816.F32.BF16 R156, R128.reuse, R158, R56 ;  /* 0x0000009e809c723c */ /* 0x040fe20000041838 */
[----:B------:R-:W1:Y:S01]  /*7250*/  LDSM.16.MT88.4 R56, [R216+0x5900] ;  /* 0x00590000d838783b */ /* 0x000e620000004200 */
        /* <DEDUP_REMOVED lines=10> */
[----:B------:R-:W-:Y:S01]  /*7300*/  FADD.FTZ R2, R2, R0 ;  /* 0x0000000002027221 */ /* 0x000fe20000010000 */
[----:B------:R-:W-:Y:S01]  /*7310*/  MOV R4, R123 ;  /* 0x0000007b00047202 */ /* 0x000fe20000000f00 */
[----:B------:R-:W-:Y:S01]  /*7320*/  IMAD.MOV.U32 R123, RZ, RZ, R182 ;  /* 0x000000ffff7b7224 */ /* 0x000fe200078e00b6 */
[----:B------:R-:W-:Y:S01]  /*7330*/  HMMA.16816.F32.BF16 R136, R128, R140, R136 ;  /* 0x0000008c8088723c */ /* 0x000fe20000041888 */
[----:B------:R-:W-:Y:S01]  /*7340*/  FADD.FTZ R0, R121, R120 ;  /* 0x0000007879007221 */ /* 0x000fe20000010000 */
[----:B------:R-:W-:Y:S01]  /*7350*/  LDSM.16.MT88.4 R172, [R213+0x5900] ;  /* 0x00590000d5ac783b */ /* 0x000fe20000004200 */
[----:B------:R-:W-:-:S02]  /*7360*/  FADD.FTZ R2, R122, R2 ;  /* 0x000000027a027221 */ /* 0x000fc40000010000 */
[----:B------:R-:W-:Y:S02]  /*7370*/  FADD.FTZ R0, R123, R0 ;  /* 0x000000007b007221 */ /* 0x000fe40000010000 */
[----:B------:R-:W-:Y:S01]  /*7380*/  LDSM.16.MT88.4 R120, [R216+0xb900] ;  /* 0x00b90000d878783b */ /* 0x000fe20000004200 */
[C---:B--2---:R-:W-:Y:S03]  /*7390*/  HMMA.16816.F32.BF16 R60, R128.reuse, R64, R96 ;  /* 0x00000040803c723c */ /* 0x044fe60000041860 */
[----:B------:R-:W2:Y:S05]  /*73a0*/  LDSM.16.MT88.4 R96, [R215+0x8900] ;  /* 0x00890000d760783b */ /* 0x000eaa0000004200 */
[C---:B------:R-:W-:Y:S07]  /*73b0*/  HMMA.16816.F32.BF16 R64, R128.reuse, R66, R100 ;  /* 0x000000428040723c */ /* 0x040fee0000041864 */
[----:B------:R-:W-:Y:S01]  /*73c0*/  IMAD.MOV.U32 R102, RZ, RZ, R94 ;  /* 0x000000ffff667224 */ /* 0x000fe200078e005e */
[----:B------:R-:W-:Y:S01]  /*73d0*/  MOV R103, R95 ;  /* 0x0000005f00677202 */ /* 0x000fe20000000f00 */
[----:B------:R-:W-:Y:S02]  /*73e0*/  HMMA.16816.F32.BF16 R140, R128, R142, R48 ;  /* 0x0000008e808c723c */ /* 0x000fe40000041830 */
[----:B------:R-:W-:-:S02]  /*73f0*/  FADD.FTZ R2, R102, R2 ;  /* 0x0000000266027221 */ /* 0x000fc40000010000 */
[----:B------:R-:W-:-:S03]  /*7400*/  FADD.FTZ R0, R103, R0 ;  /* 0x0000000067007221 */ /* 0x000fc60000010000 */
[----:B------:R-:W-:Y:S01]  /*7410*/  MOV R48, R181 ;  /* 0x000000b500307202 */ /* 0x000fe20000000f00 */
[----:B------:R-:W-:Y:S01]  /*7420*/  IMAD.MOV.U32 R49, RZ, RZ, R180 ;  /* 0x000000ffff317224 */ /* 0x000fe200078e00b4 */
[----:B------:R-:W-:Y:S01]  /*7430*/  MOV R50, R93 ;  /* 0x0000005d00327202 */ /* 0x000fe20000000f00 */
[----:B------:R-:W-:Y:S01]  /*7440*/  IMAD.MOV.U32 R51, RZ, RZ, R92 ;  /* 0x000000ffff337224 */ /* 0x000fe200078e005c */
[----:B------:R-:W-:Y:S01]  /*7450*/  HMMA.16816.F32.BF16 R144, R128, R148, R144 ;  /* 0x000000948090723c */ /* 0x000fe20000041890 */
[----:B------:R-:W-:Y:S01]  /*7460*/  FADD.FTZ R2, R48, R2 ;  /* 0x0000000230027221 */ /* 0x000fe20000010000 */
[----:B------:R-:W4:Y:S01]  /*7470*/  LDSM.16.MT88.4 R180, [R214+0x5900] ;  /* 0x00590000d6b4783b */ /* 0x000f220000004200 */
[----:B------:R-:W-:Y:S02]  /*7480*/  FADD.FTZ R0, R49, R0 ;  /* 0x0000000031007221 */ /* 0x000fe40000010000 */
[----:B------:R-:W-:Y:S02]  /*7490*/  FADD.FTZ R2, R4, R2 ;  /* 0x0000000204027221 */ /* 0x000fe40000010000 */
[----:B------:R-:W-:-:S02]  /*74a0*/  FADD.FTZ R0, R5, R0 ;  /* 0x0000000005007221 */ /* 0x000fc40000010000 */
[----:B------:R-:W-:Y:S02]  /*74b0*/  FADD.FTZ R2, R6, R2 ;  /* 0x0000000206027221 */ /* 0x000fe40000010000 */
[----:B------:R-:W-:Y:S02]  /*74c0*/  FADD.FTZ R0, R7, R0 ;  /* 0x0000000007007221 */ /* 0x000fe40000010000 */
[----:B------:R-:W-:Y:S01]  /*74d0*/  FADD.FTZ R2, R50, R2 ;  /* 0x0000000232027221 */ /* 0x000fe20000010000 */
[----:B------:R-:W-:Y:S01]  /*74e0*/  HMMA.16816.F32.BF16 R148, R128, R150, R52 ;  /* 0x000000968094723c */ /* 0x000fe20000041834 */
[----:B------:R-:W-:Y:S01]  /*74f0*/  FADD.FTZ R0, R51, R0 ;  /* 0x0000000033007221 */ /* 0x000fe20000010000 */
[----:B------:R-:W2:Y:S01]  /*7500*/  LDSM.16.MT88.4 R4, [R215+0xb900] ;  /* 0x00b90000d704783b */ /* 0x000ea20000004200 */
[----:B------:R-:W-:Y:S02]  /*7510*/  FADD.FTZ R2, R18, R2 ;  /* 0x0000000212027221 */ /* 0x000fe40000010000 */
[----:B------:R-:W-:-:S03]  /*7520*/  FADD.FTZ R0, R19, R0 ;  /* 0x0000000013007221 */ /* 0x000fc60000010000 */
[----:B-1----:R-:W-:Y:S01]  /*7530*/  HMMA.16816.F32.BF16 R52, R128, R56, R84 ;  /* 0x000000388034723c */ /* 0x002fe20000041854 */
[----:B------:R-:W-:Y:S02]  /*7540*/  FADD.FTZ R2, R16, R2 ;  /* 0x0000000210027221 */ /* 0x000fe40000010000 */
[----:B------:R-:W-:-:S05]  /*7550*/  FADD.FTZ R0, R17, R0 ;  /* 0x0000000011007221 */ /* 0x000fca0000010000 */
[----:B------:R-:W-:Y:S01]  /*7560*/  HMMA.16816.F32.BF16 R56, R128, R58, R88 ;  /* 0x0000003a8038723c */ /* 0x000fe20000041858 */
[----:B------:R-:W1:Y:S01]  /*7570*/  LDSM.16.MT88.4 R88, [R216+0x8900] ;  /* 0x00890000d858783b */ /* 0x000e620000004200 */
[----:B------:R-:W-:Y:S02]  /*7580*/  FADD.FTZ R2, R252, R2 ;  /* 0x00000002fc027221 */ /* 0x000fe40000010000 */
[----:B------:R-:W-:Y:S02]  /*7590*/  FADD.FTZ R0, R211, R0 ;  /* 0x00000000d3007221 */ /* 0x000fe40000010000 */
[----:B------:R-:W-:Y:S02]  /*75a0*/  FADD.FTZ R2, R210, R2 ;  /* 0x00000002d2027221 */ /* 0x000fe40000010000 */
[----:B------:R-:W-:Y:S02]  /*75b0*/  FADD.FTZ R0, R209, R0 ;  /* 0x00000000d1007221 */ /* 0x000fe40000010000 */
[----:B------:R-:W-:-:S02]  /*75c0*/  FADD.FTZ R2, R248, R2 ;  /* 0x00000002f8027221 */ /* 0x000fc40000010000 */
[----:B------:R-:W-:Y:S02]  /*75d0*/  FADD.FTZ R0, R208, R0 ;  /* 0x00000000d0007221 */ /* 0x000fe40000010000 */
[----:B------:R-:W-:Y:S02]  /*75e0*/  FADD.FTZ R2, R251, R2 ;  /* 0x00000002fb027221 */ /* 0x000fe40000010000 */
[----:B------:R-:W-:Y:S02]  /*75f0*/  FADD.FTZ R0, R207, R0 ;  /* 0x00000000cf007221 */ /* 0x000fe40000010000 */
[----:B------:R-:W-:Y:S02]  /*7600*/  FADD.FTZ R2, R250, R2 ;  /* 0x00000002fa027221 */ /* 0x000fe40000010000 */
[----:B------:R-:W-:Y:S02]  /*7610*/  FADD.FTZ R0, R205, R0 ;  /* 0x00000000cd007221 */ /* 0x000fe40000010000 */
[----:B------:R-:W-:-:S02]  /*7620*/  FADD.FTZ R2, R249, R2 ;  /* 0x00000002f9027221 */ /* 0x000fc40000010000 */
[----:B------:R-:W-:Y:S02]  /*7630*/  FADD.FTZ R0, R206, R0 ;  /* 0x00000000ce007221 */ /* 0x000fe40000010000 */
[----:B------:R-:W-:Y:S02]  /*7640*/  FADD.FTZ R2, R201, R2 ;  /* 0x00000002c9027221 */ /* 0x000fe40000010000 */
[----:B------:R-:W-:Y:S01]  /*7650*/  FADD.FTZ R0, R200, R0 ;  /* 0x00000000c8007221 */ /* 0x000fe20000010000 */
[----:B--2---:R-:W-:Y:S01]  /*7660*/  HMMA.16816.F32.BF16 R92, R128, R96, R116 ;  /* 0x00000060805c723c */ /* 0x004fe20000041874 */
[----:B------:R-:W-:Y:S02]  /*7670*/  FADD.FTZ R2, R202, R2 ;  /* 0x00000002ca027221 */ /* 0x000fe40000010000 */
[----:B------:R-:W-:-:S05]  /*7680*/  FADD.FTZ R0, R134, R0 ;  /* 0x0000000086007221 */ /* 0x000fca0000010000 */
[C---:B------:R-:W-:Y:S08]  /*7690*/  HMMA.16816.F32.BF16 R96, R128.reuse, R98, R124 ;  /* 0x000000628060723c */ /* 0x040ff0000004187c */
[C---:B----4-:R-:W-:Y:S08]  /*76a0*/  HMMA.16816.F32.BF16 R176, R128.reuse, R180, R176 ;  /* 0x000000b480b0723c */ /* 0x050ff000000418b0 */
[C---:B------:R-:W-:Y:S07]  /*76b0*/  HMMA.16816.F32.BF16 R124, R128.reuse, R4, R40 ;  /* 0x00000004807c723c */ /* 0x040fee0000041828 */
[----:B------:R-:W-:Y:S01]  /*76c0*/  FADD.FTZ R4, R203, R2 ;  /* 0x00000002cb047221 */ /* 0x000fe20000010000 */
[----:B------:R-:W-:Y:S01]  /*76d0*/  HMMA.16816.F32.BF16 R180, R128, R182, R80 ;  /* 0x000000b680b4723c */ /* 0x000fe20000041850 */
[----:B------:R-:W2:Y:S01]  /*76e0*/  LDSM.16.MT88.4 R80, [R214+0x8900] ;  /* 0x00890000d650783b */ /* 0x000ea20000004200 */
[----:B------:R-:W-:-:S02]  /*76f0*/  FADD.FTZ R2, R135, R0 ;  /* 0x0000000087027221 */ /* 0x000fc40000010000 */
[----:B------:R-:W-:-:S04]  /*7700*/  FADD.FTZ R0, R204, R4 ;  /* 0x00000004cc007221 */ /* 0x000fc80000010000 */
[----:B------:R-:W-:Y:S01]  /*7710*/  HMMA.16816.F32.BF16 R68, R128, R72, R104 ;  /* 0x000000488044723c */ /* 0x000fe20000041868 */
[----:B------:R-:W4:Y:S01]  /*7720*/  LDSM.16.MT88.4 R104, [R213+0xb900] ;  /* 0x00b90000d568783b */ /* 0x000f220000004200 */
[----:B------:R-:W-:-:S06]  /*7730*/  FADD.FTZ R2, R133, R2 ;  /* 0x0000000285027221 */ /* 0x000fcc0000010000 */
[----:B-1----:R-:W-:Y:S01]  /*7740*/  HMMA.16816.F32.BF16 R84, R128, R88, R112 ;  /* 0x000000588054723c */ /* 0x002fe20000041870 */
        /* <DEDUP_REMOVED lines=8> */
[----:B------:R-:W-:-:S05]  /*77d0*/  FADD.FTZ R0, R9, R2 ;  /* 0x0000000209007221 */ /* 0x000fca0000010000 */
[----:B------:R3:W-:Y:S04]  /*77e0*/  STL [R1+0x4], R0 ;  /* 0x0000040001007387 */ /* 0x0007e80000100800 */
[----:B------:R3:W-:Y:S01]  /*77f0*/  STL [R1], R4 ;  /* 0x0000000401007387 */ /* 0x0007e20000100800 */
[----:B------:R-:W-:Y:S01]  /*7800*/  PLOP3.LUT P0, PT, PT, PT, UP0, 0x80, 0x0 ;  /* 0x000000000000781c */ /* 0x000fe20003f0f008 */
[C---:B------:R-:W-:Y:S08]  /*7810*/  HMMA.16816.F32.BF16 R168, R128.reuse, R172, R168 ;  /* 0x000000ac80a8723c */ /* 0x040ff000000418a8 */
[C---:B------:R-:W-:Y:S08]  /*7820*/  HMMA.16816.F32.BF16 R172, R128.reuse, R174, R76 ;  /* 0x000000ae80ac723c */ /* 0x040ff0000004184c */
[C---:B--2---:R-:W-:Y:S08]  /*7830*/  HMMA.16816.F32.BF16 R76, R128.reuse, R80, R108 ;  /* 0x00000050804c723c */ /* 0x044ff0000004186c */
[C---:B----4-:R-:W-:Y:S08]  /*7840*/  HMMA.16816.F32.BF16 R100, R128.reuse, R104, R184 ;  /* 0x000000688064723c */ /* 0x050ff000000418b8 */
[C---:B-1----:R-:W-:Y:S08]  /*7850*/  HMMA.16816.F32.BF16 R108, R128.reuse, R112, R192 ;  /* 0x00000070806c723c */ /* 0x042ff000000418c0 */
        /* <DEDUP_REMOVED lines=8> */
[----:B------:R-:W-:Y:S08]  /*78e0*/  @!P0 BRA `(.L_x_1217) ;  /* 0x00004e7000008947 */ /* 0x000ff00003800000 */
[----:B---3--:R-:W2:Y:S01]  /*78f0*/  LDL.LU.64 R16, [R1+0x10] ;  /* 0x0000100001107983 */ /* 0x008ea20000300a00 */
[----:B------:R-:W-:Y:S01]  /*7900*/  IMAD.MOV.U32 R134, RZ, RZ, R3 ;  /* 0x000000ffff867224 */ /* 0x000fe200078e0003 */
[----:B------:R-:W-:Y:S01]  /*7910*/  ULDC.64 UR6, c[0x0][0x208] ;  /* 0x0000820000067ab9 */ /* 0x000fe20000000a00 */
[----:B------:R-:W-:Y:S01]  /*7920*/  IMAD.MOV.U32 R133, RZ, RZ, R132 ;  /* 0x000000ffff857224 */ /* 0x000fe200078e0084 */
[----:B------:R-:W3:Y:S01]  /*7930*/  LDL.LU.64 R210, [R1+0x28] ;  /* 0x0000280001d27983 */ /* 0x000ee20000300a00 */
[----:B------:R-:W-:Y:S01]  /*7940*/  ULDC.64 UR4, c[0x0][0x1e0] ;  /* 0x0000780000047ab9 */ /* 0x000fe20000000a00 */
[----:B--2---:R-:W-:-:S02]  /*7950*/  MOV R3, R17 ;  /* 0x0000001100037202 */ /* 0x004fc40000000f00 */
[----:B---3--:R-:W-:-:S05]  /*7960*/  MOV R2, R210 ;  /* 0x000000d200027202 */ /* 0x008fca0000000f00 */
[----:B------:R1:W-:Y:S02]  /*7970*/  STL.64 [R1+0x10], R2 ;  /* 0x0000100201007387 */ /* 0x0003e40000100a00 */
.L_x_1218:
[----:B------:R-:W2:Y:S01]  /*7980*/  LDL.64 R204, [R1+0x10] ;  /* 0x0000100001cc7983 */ /* 0x000ea20000100a00 */
[----:B------:R-:W-:Y:S04]  /*7990*/  DEPBAR.LE SB0, 0x0 ;  /* 0x000080000000791a */ /* 0x000fe80000000000 */
[----:B------:R-:W-:Y:S01]  /*79a0*/  USHF.R.S32.HI UR14, URZ, 0x1f, UR15 ;  /* 0x0000001f3f0e7899 */ /* 0x000fe2000801140f */
[----:B------:R-:W3:Y:S01]  /*79b0*/  LDL R135, [R1+0x8] ;  /* 0x0000080001877983 */ /* 0x000ee20000100800 */
[----:B------:R-:W-:Y:S02]  /*79c0*/  UIMAD.WIDE.U32 UR16, UR15, UR6, URZ ;  /* 0x000000060f1072a5 */ /* 0x000fe4000f8e003f */
[----:B------:R-:W-:Y:S01]  /*79d0*/  UIMAD UR14, UR14, UR6, URZ ;  /* 0x000000060e0e72a4 */ /* 0x000fe2000f8e023f */
[----:B------:R-:W-:Y:S01]  /*79e0*/  BAR.SYNC.DEFER_BLOCKING 0x0 ;  /* 0x0000000000007b1d */ /* 0x000fe20000010000 */
[----:B------:R-:W-:Y:S02]  /*79f0*/  UISETP.GT.AND UP0, UPT, UR15, UR8, UPT ;  /* 0x000000080f00728c */ /* 0x000fe4000bf04270 */
[----:B------:R-:W-:Y:S01]  /*7a00*/  UIMAD UR14, UR15, UR7, UR14 ;  /* 0x000000070f0e72a4 */ /* 0x000fe2000f8e020e */
[----:B-1----:R-:W-:Y:S01]  /*7a10*/  MOV R2, UR16 ;  /* 0x0000001000027c02 */ /* 0x002fe20008000f00 */
[----:B------:R-:W-:Y:S02]  /*7a20*/  UIADD3 UR15, UR15, -0x1, URZ ;  /* 0xffffffff0f0f7890 */ /* 0x000fe4000fffe03f */
[----:B------:R-:W-:Y:S04]  /*7a30*/  UIADD3 UR14, UR17, UR14, URZ ;  /* 0x0000000e110e7290 */ /* 0x000fe8000fffe03f */
[----:B------:R-:W-:Y:S02]  /*7a40*/  UIMAD UR14, UR14, 0x60, URZ ;  /* 0x000000600e0e78a4 */ /* 0x000fe4000f8e023f */
[----:B------:R-:W-:Y:S01]  /*7a50*/  @UP0 UIMAD.WIDE.U32 UR16, UR15, UR4, URZ ;  /* 0x000000040f1002a5 */ /* 0x000fe2000f8e003f */
[----:B-----5:R-:W-:Y:S08]  /*7a60*/  LDSM.16.M88.4 R48, [R219+0x18100] ;  /* 0x01810000db30783b */ /* 0x020ff00000000200 */
[----:B------:R-:W1:Y:S08]  /*7a70*/  LDSM.16.M88.4 R8, [R212+0xc100] ;  /* 0x00c10000d408783b */ /* 0x000e700000000200 */
[----:B------:R-:W4:Y:S08]  /*7a80*/  LDSM.16.M88.4 R16, [R212+0xc900] ;  /* 0x00c90000d410783b */ /* 0x000f300000000200 */
[----:B------:R-:W4:Y:S08]  /*7a90*/  LDSM.16.M88.4 R24, [R212+0xd100] ;  /* 0x00d10000d418783b */ /* 0x000f300000000200 */
[----:B------:R-:W4:Y:S08]  /*7aa0*/  LDSM.16.M88.4 R32, [R212+0xd900] ;  /* 0x00d90000d420783b */ /* 0x000f300000000200 */
[----:B------:R-:W4:Y:S01]  /*7ab0*/  LDSM.16.M88.4 R40, [R212+0xe100] ;  /* 0x00e10000d428783b */ /* 0x000f220000000200 */
[C---:B-1----:R-:W-:Y:S07]  /*7ac0*/  HMMA.16816.F32.BF16 R4, R48.reuse, R8, RZ ;  /* 0x000000083004723c */ /* 0x042fee00000418ff */
[----:B------:R-:W1:Y:S01]  /*7ad0*/  LDSM.16.M88.4 R184, [R212+0xe900] ;  /* 0x00e90000d4b8783b */ /* 0x000e620000000200 */
[C---:B------:R-:W-:Y:S07]  /*7ae0*/  HMMA.16816.F32.BF16 R8, R48.reuse, R10, RZ ;  /* 0x0000000a3008723c */ /* 0x040fee00000418ff */
[----:B------:R-:W-:Y:S01]  /*7af0*/  LDSM.16.M88.4 R188, [R220+0x18100] ;  /* 0x01810000dcbc783b */ /* 0x000fe20000000200 */
[C---:B----4-:R-:W-:Y:S07]  /*7b00*/  HMMA.16816.F32.BF16 R12, R48.reuse, R16, RZ ;  /* 0x00000010300c723c */ /* 0x050fee00000418ff */
[----:B------:R-:W4:Y:S01]  /*7b10*/  LDSM.16.M88.4 R192, [R223] ;  /* 0x00000000dfc0783b */ /* 0x000f220000000200 */
[C---:B------:R-:W-:Y:S07]  /*7b20*/  HMMA.16816.F32.BF16 R16, R48.reuse, R18, RZ ;  /* 0x000000123010723c */ /* 0x040fee00000418ff */
[----:B------:R-:W1:Y:S01]  /*7b30*/  LDSM.16.M88.4 R196, [R246] ;  /* 0x00000000f6c4783b */ /* 0x000e620000000200 */
[C---:B------:R-:W-:Y:S07]  /*7b40*/  HMMA.16816.F32.BF16 R20, R48.reuse, R24, RZ ;  /* 0x000000183014723c */ /* 0x040fee00000418ff */
[----:B------:R-:W1:Y:S01]  /*7b50*/  LDSM.16.M88.4 R200, [R245] ;  /* 0x00000000f5c8783b */ /* 0x000e620000000200 */
[C---:B------:R-:W-:Y:S08]  /*7b60*/  HMMA.16816.F32.BF16 R24, R48.reuse, R26, RZ ;  /* 0x0000001a3018723c */ /* 0x040ff000000418ff */
[C---:B------:R-:W-:Y:S08]  /*7b70*/  HMMA.16816.F32.BF16 R28, R48.reuse, R32, RZ ;  /* 0x00000020301c723c */ /* 0x040ff000000418ff */
[C---:B------:R-:W-:Y:S08]  /*7b80*/  HMMA.16816.F32.BF16 R32, R48.reuse, R34, RZ ;  /* 0x000000223020723c */ /* 0x040ff000000418ff */
[C---:B------:R-:W-:Y:S08]  /*7b90*/  HMMA.16816.F32.BF16 R36, R48.reuse, R40, RZ ;  /* 0x000000283024723c */ /* 0x040ff000000418ff */
[C---:B------:R-:W-:Y:S08]  /*7ba0*/  HMMA.16816.F32.BF16 R40, R48.reuse, R42, RZ ;  /* 0x0000002a3028723c */ /* 0x040ff000000418ff */
[C---:B-1----:R-:W-:Y:S08]  /*7bb0*/  HMMA.16816.F32.BF16 R44, R48.reuse, R184, RZ ;  /* 0x000000b8302c723c */ /* 0x042ff000000418ff */
[----:B------:R-:W-:Y:S01]  /*7bc0*/  HMMA.16816.F32.BF16 R48, R48, R186, RZ ;  /* 0x000000ba3030723c */ /* 0x000fe200000418ff */
[----:B------:R-:W1:Y:S07]  /*7bd0*/  LDSM.16.M88.4 R184, [R244] ;  /* 0x00000000f4b8783b */ /* 0x000e6e0000000200 */
[C---:B----4-:R-:W-:Y:S08]  /*7be0*/  HMMA.16816.F32.BF16 R4, R188.reuse, R192, R4 ;  /* 0x000000c0bc04723c */ /* 0x050ff00000041804 */
[C---:B------:R-:W-:Y:S01]  /*7bf0*/  HMMA.16816.F32.BF16 R8, R188.reuse, R194, R8 ;  /* 0x000000c2bc08723c */ /* 0x040fe20000041808 */
[----:B------:R-:W4:Y:S07]  /*7c00*/  LDSM.16.M88.4 R192, [R243] ;  /* 0x00000000f3c0783b */ /* 0x000f2e0000000200 */
[C---:B------:R-:W-:Y:S08]  /*7c10*/  HMMA.16816.F32.BF16 R12, R188.reuse, R196, R12 ;  /* 0x000000c4bc0c723c */ /* 0x040ff0000004180c */
[C---:B------:R-:W-:Y:S01]  /*7c20*/  HMMA.16816.F32.BF16 R16, R188.reuse, R198, R16 ;  /* 0x000000c6bc10723c */ /* 0x040fe20000041810 */
[----:B------:R-:W4:Y:S07]  /*7c30*/  LDSM.16.M88.4 R196, [R242] ;  /* 0x00000000f2c4783b */ /* 0x000f2e0000000200 */
[C---:B------:R-:W-:Y:S08]  /*7c40*/  HMMA.16816.F32.BF16 R20, R188.reuse, R200, R20 ;  /* 0x000000c8bc14723c */ /* 0x040ff00000041814 */
[C---:B------:R-:W-:Y:S08]  /*7c50*/  HMMA.16816.F32.BF16 R24, R188.reuse, R202, R24 ;  /* 0x000000cabc18723c */ /* 0x040ff00000041818 */
[C---:B-1----:R-:W-:Y:S08]  /*7c60*/  HMMA.16816.F32.BF16 R28, R188.reuse, R184, R28 ;  /* 0x000000b8bc1c723c */ /* 0x042ff0000004181c */
[C---:B------:R-:W-:Y:S08]  /*7c70*/  HMMA.16816.F32.BF16 R32, R188.reuse, R186, R32 ;  /* 0x000000babc20723c */ /* 0x040ff00000041820 */
[C---:B----4-:R-:W-:Y:S08]  /*7c80*/  HMMA.16816.F32.BF16 R36, R188.reuse, R192, R36 ;  /* 0x000000c0bc24723c */ /* 0x050ff00000041824 */
[C---:B------:R-:W-:Y:S08]  /*7c90*/  HMMA.16816.F32.BF16 R40, R188.reuse, R194, R40 ;  /* 0x000000c2bc28723c */ /* 0x040ff00000041828 */
[C---:B------:R-:W-:Y:S08]  /*7ca0*/  HMMA.16816.F32.BF16 R44, R188.reuse, R196, R44 ;  /* 0x000000c4bc2c723c */ /* 0x040ff0000004182c */
[----:B------:R-:W-:Y:S04]  /*7cb0*/  HMMA.16816.F32.BF16 R48, R188, R198, R48 ;  /* 0x000000c6bc30723c */ /* 0x000fe80000041830 */
[----:B--2---:R-:W-:Y:S05]  /*7cc0*/  IMAD.WIDE.U32 R2, R2, 0x60, R204 ;  /* 0x0000006002027825 */ /* 0x004fea00078e00cc */
[----:B------:R-:W-:Y:S03]  /*7cd0*/  SHF.L.U32 R0, R2, 0x1, RZ ;  /* 0x0000000102007819 */ /* 0x000fe600000006ff */
[----:B------:R-:W-:Y:S01]  /*7ce0*/  IADD3 R132, R3, UR14, RZ ;  /* 0x0000000e03847c10 */ /* 0x000fe2000fffe0ff */
[----:B------:R-:W-:Y:S01]  /*7cf0*/  @UP0 USHF.R.S32.HI UR14, URZ, 0x1f, UR15 ;  /* 0x0000001f3f0e0899 */ /* 0x000fe2000801140f */
[----:B------:R-:W-:Y:S02]  /*7d00*/  IADD3 R3, P3, R0, 0x80, RZ ;  /* 0x0000008000037810 */ /* 0x000fe40007f7e0ff */
[----:B------:R-:W-:Y:S01]  /*7d10*/  SHF.L.U64.HI R132, R2, 0x1, R132 ;  /* 0x0000000102847819 */ /* 0x000fe20000010284 */
[----:B------:R-:W-:Y:S01]  /*7d20*/  @UP0 UIMAD UR14, UR14, UR4, URZ ;  /* 0x000000040e0e02a4 */ /* 0x000fe2000f8e023f */
[----:B------:R-:W-:Y:S02]  /*7d30*/  IADD3 R2, P0, R0, c[0x0][0x1f8], RZ ;  /* 0x00007e0000027a10 */ /* 0x000fe40007f1e0ff */
[----:B------:R-:W-:Y:S01]  /*7d40*/  IADD3 R184, P2, R3, c[0x0][0x1f8], RZ ;  /* 0x00007e0003b87a10 */ /* 0x000fe20007f5e0ff */
[----:B------:R-:W-:Y:S01]  /*7d50*/  @UP0 UIMAD UR14, UR15, UR5, UR14 ;  /* 0x000000050f0e02a4 */ /* 0x000fe2000f8e020e */
[----:B------:R-:W-:Y:S02]  /*7d60*/  IADD3.X R3, R132, c[0x0][0x1fc], RZ, P0, !PT ;  /* 0x00007f0084037a10 */ /* 0x000fe400007fe4ff */
[--C-:B------:R-:W-:Y:S01]  /*7d70*/  IADD3.X R185, RZ, c[0x0][0x1fc], R132.reuse, P2, P3 ;  /* 0x00007f00ffb97a10 */ /* 0x100fe200017e6484 */
[----:B------:R-:W-:Y:S01]  /*7d80*/  @UP0 UIADD3 UR14, UR17, UR14, URZ ;  /* 0x0000000e110e0290 */ /* 0x000fe2000fffe03f */
[----:B---3--:R-:W-:Y:S01]  /*7d90*/  LOP3.LUT P3, RZ, R135, 0x1, RZ, 0xc0, !PT ;  /* 0x0000000187ff7812 */ /* 0x008fe2000786c0ff */
[----:B------:R-:W-:Y:S01]  /*7da0*/  @!PT LDS RZ, [RZ] ;  /* 0x00000000fffff984 */ /* 0x000fe20000000800 */
[----:B------:R-:W-:Y:S01]  /*7db0*/  @!PT LDS RZ, [RZ] ;  /* 0x00000000fffff984 */ /* 0x000fe20000000800 */
[----:B------:R-:W-:Y:S01]  /*7dc0*/  @!PT LDS RZ, [RZ] ;  /* 0x00000000fffff984 */ /* 0x000fe20000000800 */
[----:B------:R1:W-:Y:S01]  /*7dd0*/  LDGSTS.E.BYPASS.LTC128B.128 [R247+0x100], [R2.64], !P4 ;  /* 0x0010000002f77fae */ /* 0x0003e2000e101d4a */
[C---:B------:R-:W-:Y:S01]  /*7de0*/  IADD3 R200, P1, R0.reuse, 0x100, RZ ;  /* 0x0000010000c87810 */ /* 0x040fe20007f3e0ff */
[----:B------:R-:W-:Y:S01]  /*7df0*/  @UP0 UIMAD UR14, UR14, 0x60, URZ ;  /* 0x000000600e0e08a4 */ /* 0x000fe2000f8e023f */
[----:B------:R-:W-:Y:S02]  /*7e00*/  IADD3 R0, P2, R0, 0x180, RZ ;  /* 0x0000018000007810 */ /* 0x000fe40007f5e0ff */
[----:B------:R-:W-:Y:S03]  /*7e10*/  IADD3 R200, P0, R200, c[0x0][0x1f8], RZ ;  /* 0x00007e00c8c87a10 */ /* 0x000fe60007f1e0ff */
[----:B------:R2:W-:Y:S01]  /*7e20*/  LDGSTS.E.BYPASS.LTC128B.128 [R247+0x3100], [R184.64], !P6 ;  /* 0x03100000b8f77fae */ /* 0x0005e2000f101d4a */
[--C-:B------:R-:W-:Y:S02]  /*7e30*/  IADD3.X R201, RZ, c[0x0][0x1fc], R132.reuse, P0, P1 ;  /* 0x00007f00ffc97a10 */ /* 0x100fe400007e2484 */
[----:B------:R-:W-:Y:S04]  /*7e40*/  IADD3 R186, P1, R0, c[0x0][0x1f8], RZ ;  /* 0x00007e0000ba7a10 */ /* 0x000fe80007f3e0ff */
[----:B------:R-:W-:Y:S01]  /*7e50*/  IADD3.X R187, RZ, c[0x0][0x1fc], R132, P1, P2 ;  /* 0x00007f00ffbb7a10 */ /* 0x000fe20000fe4484 */
[----:B------:R3:W-:Y:S08]  /*7e60*/  LDGSTS.E.BYPASS.LTC128B.128 [R247+0x6100], [R200.64], !P3 ;  /* 0x06100000c8f77fae */ /* 0x0007f0000d901d4a */
[----:B------:R4:W-:Y:S01]  /*7e70*/  LDGSTS.E.BYPASS.LTC128B.128 [R247+0x9100], [R186.64], !P5 ;  /* 0x09100000baf77fae */ /* 0x0009e2000e901d4a */
[----:B-1----:R-:W-:Y:S04]  /*7e80*/  IADD3 R2, P0, R2, UR12, RZ ;  /* 0x0000000c02027c10 */ /* 0x002fe8000ff1e0ff */
[----:B------:R-:W-:Y:S02]  /*7e90*/  IADD3.X R3, R3, UR13, RZ, P0, !PT ;  /* 0x0000000d03037c10 */ /* 0x000fe400087fe4ff */
[----:B--2---:R-:W-:Y:S03]  /*7ea0*/  IADD3 R184, P0, R2, UR12, RZ ;  /* 0x0000000c02b87c10 */ /* 0x004fe6000ff1e0ff */
[----:B------:R1:W-:Y:S01]  /*7eb0*/  LDGSTS.E.BYPASS.LTC128B.128 [R247+0x1100], [R2.64], !P4 ;  /* 0x0110000002f77fae */ /* 0x0003e2000e101d4a */
[----:B------:R-:W-:Y:S02]  /*7ec0*/  IADD3.X R185, R3, UR13, RZ, P0, !PT ;  /* 0x0000000d03b97c10 */ /* 0x000fe400087fe4ff */
[----:B------:R-:W-:Y:S05]  /*7ed0*/  PLOP3.LUT P0, PT, PT, PT, UP0, 0x80, 0x0 ;  /* 0x000000000000781c */ /* 0x000fea0003f0f008 */
[----:B------:R1:W-:Y:S08]  /*7ee0*/  LDGSTS.E.BYPASS.LTC128B.128 [R247+0x4100], [R2.64+0x80], !P6 ;  /* 0x0410008002f77fae */ /* 0x0003f0000f101d4a */
[----:B------:R1:W-:Y:S08]  /*7ef0*/  LDGSTS.E.BYPASS.LTC128B.128 [R247+0x7100], [R2.64+0x100], !P3 ;  /* 0x0710010002f77fae */ /* 0x0003f0000d901d4a */
[----:B------:R1:W-:Y:S08]  /*7f00*/  LDGSTS.E.BYPASS.LTC128B.128 [R247+0xa100], [R2.64+0x180], !P5 ;  /* 0x0a10018002f77fae */ /* 0x0003f0000e901d4a */
[----:B------:R4:W-:Y:S08]  /*7f10*/  LDGSTS.E.BYPASS.LTC128B.128 [R247+0x2100], [R184.64], !P4 ;  /* 0x02100000b8f77fae */ /* 0x0009f0000e101d4a */
[----:B------:R4:W-:Y:S08]  /*7f20*/  LDGSTS.E.BYPASS.LTC128B.128 [R247+0x5100], [R184.64+0x80], !P6 ;  /* 0x05100080b8f77fae */ /* 0x0009f0000f101d4a */
[----:B------:R4:W-:Y:S08]  /*7f30*/  LDGSTS.E.BYPASS.LTC128B.128 [R247+0x8100], [R184.64+0x100], !P3 ;  /* 0x08100100b8f77fae */ /* 0x0009f0000d901d4a */
[----:B------:R4:W-:Y:S08]  /*7f40*/  LDGSTS.E.BYPASS.LTC128B.128 [R247+0xb100], [R184.64+0x180], !P5 ;  /* 0x0b100180b8f77fae */ /* 0x0009f0000e901d4a */
[----:B------:R-:W-:Y:S08]  /*7f50*/  LDSM.16.M88.4 R192, [R218+0xc100] ;  /* 0x00c10000dac0783b */ /* 0x000ff00000000200 */
[----:B---3--:R-:W-:Y:S08]  /*7f60*/  LDSM.16.M88.4 R200, [R218+0xc900] ;  /* 0x00c90000dac8783b */ /* 0x008ff00000000200 */
[----:B------:R-:W-:Y:S08]  /*7f70*/  LDSM.16.M88.4 R204, [R218+0xd100] ;  /* 0x00d10000dacc783b */ /* 0x000ff00000000200 */
[----:B----4-:R-:W2:Y:S08]  /*7f80*/  LDSM.16.M88.4 R184, [R222+0x18100] ;  /* 0x01810000deb8783b */ /* 0x010eb00000000200 */
[----:B------:R-:W0:Y:S08]  /*7f90*/  LDGDEPBAR ;  /* 0x00000000000079af */ /* 0x000e300000000000 */
[----:B------:R-:W3:Y:S08]  /*7fa0*/  LDSM.16.M88.4 R208, [R218+0xd900] ;  /* 0x00d90000dad0783b */ /* 0x000ef00000000200 */
[----:B------:R-:W4:Y:S08]  /*7fb0*/  LDSM.16.M88.4 R188, [R218+0xe100] ;  /* 0x00e10000dabc783b */ /* 0x000f300000000200 */
[----:B------:R-:W1:Y:S01]  /*7fc0*/  LDSM.16.M88.4 R196, [R218+0xe900] ;  /* 0x00e90000dac4783b */ /* 0x000e620000000200 */
[C---:B--2---:R-:W-:Y:S08]  /*7fd0*/  HMMA.16816.F32.BF16 R4, R184.reuse, R192, R4 ;  /* 0x000000c0b804723c */ /* 0x044ff00000041804 */
[C---:B------:R-:W-:Y:S01]  /*7fe0*/  HMMA.16816.F32.BF16 R8, R184.reuse, R194, R8 ;  /* 0x000000c2b808723c */ /* 0x040fe20000041808 */
[----:B------:R-:W-:Y:S07]  /*7ff0*/  LDSM.16.M88.4 R192, [R217] ;  /* 0x00000000d9c0783b */ /* 0x000fee0000000200 */
[C---:B------:R-:W-:Y:S08]  /*8000*/  HMMA.16816.F32.BF16 R12, R184.reuse, R200, R12 ;  /* 0x000000c8b80c723c */ /* 0x040ff0000004180c */
[C---:B------:R-:W-:Y:S01]  /*8010*/  HMMA.16816.F32.BF16 R16, R184.reuse, R202, R16 ;  /* 0x000000cab810723c */ /* 0x040fe20000041810 */
[----:B------:R-:W-:Y:S07]  /*8020*/  LDSM.16.M88.4 R200, [R217+0x800] ;  /* 0x00080000d9c8783b */ /* 0x000fee0000000200 */
[C---:B------:R-:W-:Y:S08]  /*8030*/  HMMA.16816.F32.BF16 R20, R184.reuse, R204, R20 ;  /* 0x000000ccb814723c */ /* 0x040ff00000041814 */
[C---:B------:R-:W-:Y:S01]  /*8040*/  HMMA.16816.F32.BF16 R24, R184.reuse, R206, R24 ;  /* 0x000000ceb818723c */ /* 0x040fe20000041818 */
[----:B------:R-:W-:Y:S07]  /*8050*/  LDSM.16.M88.4 R204, [R217+0x1000] ;  /* 0x00100000d9cc783b */ /* 0x000fee0000000200 */
[C---:B---3--:R-:W-:Y:S08]  /*8060*/  HMMA.16816.F32.BF16 R28, R184.reuse, R208, R28 ;  /* 0x000000d0b81c723c */ /* 0x048ff0000004181c */
[C---:B------:R-:W-:Y:S01]  /*8070*/  HMMA.16816.F32.BF16 R32, R184.reuse, R210, R32 ;  /* 0x000000d2b820723c */ /* 0x040fe20000041820 */
[----:B------:R-:W-:Y:S07]  /*8080*/  LDSM.16.M88.4 R208, [R217+0x1800] ;  /* 0x00180000d9d0783b */ /* 0x000fee0000000200 */
[C---:B----4-:R-:W-:Y:S08]  /*8090*/  HMMA.16816.F32.BF16 R36, R184.reuse, R188, R36 ;  /* 0x000000bcb824723c */ /* 0x050ff00000041824 */
[C---:B------:R-:W-:Y:S01]  /*80a0*/  HMMA.16816.F32.BF16 R40, R184.reuse, R190, R40 ;  /* 0x000000beb828723c */ /* 0x040fe20000041828 */
[----:B------:R-:W2:Y:S07]  /*80b0*/  LDSM.16.M88.4 R188, [R221+0x18100] ;  /* 0x01810000ddbc783b */ /* 0x000eae0000000200 */
[C---:B-1----:R-:W-:Y:S08]  /*80c0*/  HMMA.16816.F32.BF16 R44, R184.reuse, R196, R44 ;  /* 0x000000c4b82c723c */ /* 0x042ff0000004182c */
[----:B------:R-:W-:Y:S01]  /*80d0*/  HMMA.16816.F32.BF16 R48, R184, R198, R48 ;  /* 0x000000c6b830723c */ /* 0x000fe20000041830 */
[----:B------:R-:W1:Y:S08]  /*80e0*/  LDSM.16.M88.4 R184, [R217+0x2000] ;  /* 0x00200000d9b8783b */ /* 0x000e700000000200 */
[----:B------:R-:W3:Y:S01]  /*80f0*/  LDSM.16.M88.4 R196, [R217+0x2800] ;  /* 0x00280000d9c4783b */ /* 0x000ee20000000200 */
[C---:B--2---:R-:W-:Y:S08]  /*8100*/  HMMA.16816.F32.BF16 R4, R188.reuse, R192, R4 ;  /* 0x000000c0bc04723c */ /* 0x044ff00000041804 */
[C---:B------:R-:W-:Y:S01]  /*8110*/  HMMA.16816.F32.BF16 R8, R188.reuse, R194, R8 ;  /* 0x000000c2bc08723c */ /* 0x040fe20000041808 */
[----:B------:R-:W-:Y:S07]  /*8120*/  LDSM.16.M88.4 R192, [R212+0xf100] ;  /* 0x00f10000d4c0783b */ /* 0x000fee0000000200 */
[C---:B------:R-:W-:Y:S08]  /*8130*/  HMMA.16816.F32.BF16 R12, R188.reuse, R200, R12 ;  /* 0x000000c8bc0c723c */ /* 0x040ff0000004180c */
        /* <DEDUP_REMOVED lines=8> */
[C---:B-1----:R-:W-:Y:S08]  /*81c0*/  HMMA.16816.F32.BF16 R36, R188.reuse, R184, R36 ;  /* 0x000000b8bc24723c */ /* 0x042ff00000041824 */
[C---:B------:R-:W-:Y:S01]  /*81d0*/  HMMA.16816.F32.BF16 R40, R188.reuse, R186, R40 ;  /* 0x000000babc28723c */ /* 0x040fe20000041828 */
[----:B------:R-:W1:Y:S07]  /*81e0*/  LDSM.16.M88.4 R184, [R219+0x1c100] ;  /* 0x01c10000dbb8783b */ /* 0x000e6e0000000200 */
[C---:B---3--:R-:W-:Y:S08]  /*81f0*/  HMMA.16816.F32.BF16 R44, R188.reuse, R196, R44 ;  /* 0x000000c4bc2c723c */ /* 0x048ff0000004182c */
[----:B------:R-:W-:Y:S01]  /*8200*/  HMMA.16816.F32.BF16 R48, R188, R198, R48 ;  /* 0x000000c6bc30723c */ /* 0x000fe20000041830 */
[----:B------:R-:W2:Y:S08]  /*8210*/  LDSM.16.M88.4 R188, [R212+0x11100] ;  /* 0x01110000d4bc783b */ /* 0x000eb00000000200 */
[----:B------:R-:W3:Y:S01]  /*8220*/  LDSM.16.M88.4 R196, [R212+0x11900] ;  /* 0x01190000d4c4783b */ /* 0x000ee20000000200 */
[C---:B-1----:R-:W-:Y:S08]  /*8230*/  HMMA.16816.F32.BF16 R4, R184.reuse, R192, R4 ;  /* 0x000000c0b804723c */ /* 0x042ff00000041804 */
[C---:B------:R-:W-:Y:S01]  /*8240*/  HMMA.16816.F32.BF16 R8, R184.reuse, R194, R8 ;  /* 0x000000c2b808723c */ /* 0x040fe20000041808 */
[----:B------:R-:W-:Y:S07]  /*8250*/  LDSM.16.M88.4 R192, [R241] ;  /* 0x00000000f1c0783b */ /* 0x000fee0000000200 */
[C---:B------:R-:W-:Y:S08]  /*8260*/  HMMA.16816.F32.BF16 R12, R184.reuse, R200, R12 ;  /* 0x000000c8b80c723c */ /* 0x040ff0000004180c */
        /* <DEDUP_REMOVED lines=8> */
[C---:B--2---:R-:W-:Y:S08]  /*82f0*/  HMMA.16816.F32.BF16 R36, R184.reuse, R188, R36 ;  /* 0x000000bcb824723c */ /* 0x044ff00000041824 */
[C---:B------:R-:W-:Y:S01]  /*8300*/  HMMA.16816.F32.BF16 R40, R184.reuse, R190, R40 ;  /* 0x000000beb828723c */ /* 0x040fe20000041828 */
[----:B------:R-:W1:Y:S07]  /*8310*/  LDSM.16.M88.4 R188, [R220+0x1c100] ;  /* 0x01c10000dcbc783b */ /* 0x000e6e0000000200 */
[C---:B---3--:R-:W-:Y:S08]  /*8320*/  HMMA.16816.F32.BF16 R44, R184.reuse, R196, R44 ;  /* 0x000000c4b82c723c */ /* 0x048ff0000004182c */
[----:B------:R-:W-:Y:S01]  /*8330*/  HMMA.16816.F32.BF16 R48, R184, R198, R48 ;  /* 0x000000c6b830723c */ /* 0x000fe20000041830 */
[----:B------:R-:W2:Y:S08]  /*8340*/  LDSM.16.M88.4 R184, [R237] ;  /* 0x00000000edb8783b */ /* 0x000eb00000000200 */
[----:B------:R-:W3:Y:S01]  /*8350*/  LDSM.16.M88.4 R196, [R236] ;  /* 0x00000000ecc4783b */ /* 0x000ee20000000200 */
[C---:B-1----:R-:W-:Y:S08]  /*8360*/  HMMA.16816.F32.BF16 R4, R188.reuse, R192, R4 ;  /* 0x000000c0bc04723c */ /* 0x042ff00000041804 */
        /* <DEDUP_REMOVED lines=11> */
[C---:B--2---:R-:W-:Y:S08]  /*8420*/  HMMA.16816.F32.BF16 R36, R188.reuse, R184, R36 ;  /* 0x000000b8bc24723c */ /* 0x044ff00000041824 */
        /* <DEDUP_REMOVED lines=100> */
[----:B------:R-:W-:Y:S01]  /*8a70*/  LDSM.16.M88.4 R196, [R219+0x24100] ;  /* 0x02410000dbc4783b */ /* 0x000fe20000000200 */
[C---:B-1----:R-:W-:Y:S08]  /*8a80*/  HMMA.16816.F32.BF16 R4, R188.reuse, R192, R4 ;  /* 0x000000c0bc04723c */ /* 0x042ff00000041804 */
[C---:B------:R-:W-:Y:S01]  /*8a90*/  HMMA.16816.F32.BF16 R8, R188.reuse, R194, R8 ;  /* 0x000000c2bc08723c */ /* 0x040fe20000041808 */
[----:B------:R-:W1:Y:S07]  /*8aa0*/  LDSM.16.M88.4 R192, [R217+0x8800] ;  /* 0x00880000d9c0783b */ /* 0x000e6e0000000200 */
        /* <DEDUP_REMOVED lines=8> */
[----:B------:R-:W4:Y:S07]  /*8b30*/  LDSM.16.M88.4 R208, [R212+0x16100] ;  /* 0x01610000d4d0783b */ /* 0x000f2e0000000200 */
[C---:B--2---:R-:W-:Y:S08]  /*8b40*/  HMMA.16816.F32.BF16 R36, R188.reuse, R184, R36 ;  /* 0x000000b8bc24723c */ /* 0x044ff00000041824 */
[C---:B------:R-:W-:Y:S01]  /*8b50*/  HMMA.16816.F32.BF16 R40, R188.reuse, R186, R40 ;  /* 0x000000babc28723c */ /* 0x040fe20000041828 */
[----:B------:R-:W2:Y:S07]  /*8b60*/  LDSM.16.M88.4 R184, [R212+0x16900] ;  /* 0x01690000d4b8783b */ /* 0x000eae0000000200 */
[C---:B-1----:R-:W-:Y:S08]  /*8b70*/  HMMA.16816.F32.BF16 R44, R188.reuse, R192, R44 ;  /* 0x000000c0bc2c723c */ /* 0x042ff0000004182c */
[----:B------:R-:W-:Y:S01]  /*8b80*/  HMMA.16816.F32.BF16 R48, R188, R194, R48 ;  /* 0x000000c2bc30723c */ /* 0x000fe20000041830 */
[----:B------:R-:W1:Y:S07]  /*8b90*/  LDSM.16.M88.4 R188, [R212+0x17100] ;  /* 0x01710000d4bc783b */ /* 0x000e6e0000000200 */
[C---:B---3--:R-:W-:Y:S01]  /*8ba0*/  HMMA.16816.F32.BF16 R4, R196.reuse, R200, R4 ;  /* 0x000000c8c404723c */ /* 0x048fe20000041804 */
[----:B------:R-:W3:Y:S07]  /*8bb0*/  LDSM.16.M88.4 R192, [R212+0x17900] ;  /* 0x01790000d4c0783b */ /* 0x000eee0000000200 */
[C---:B------:R-:W-:Y:S01]  /*8bc0*/  HMMA.16816.F32.BF16 R8, R196.reuse, R202, R8 ;  /* 0x000000cac408723c */ /* 0x040fe20000041808 */
[----:B------:R-:W-:Y:S07]  /*8bd0*/  LDSM.16.M88.4 R200, [R220+0x24100] ;  /* 0x02410000dcc8783b */ /* 0x000fee0000000200 */
[C---:B----4-:R-:W-:Y:S08]  /*8be0*/  HMMA.16816.F32.BF16 R12, R196.reuse, R204, R12 ;  /* 0x000000ccc40c723c */ /* 0x050ff0000004180c */
[C---:B------:R-:W-:Y:S01]  /*8bf0*/  HMMA.16816.F32.BF16 R16, R196.reuse, R206, R16 ;  /* 0x000000cec410723c */ /* 0x040fe20000041810 */
[----:B------:R-:W4:Y:S07]  /*8c00*/  LDSM.16.M88.4 R204, [R229] ;  /* 0x00000000e5cc783b */ /* 0x000f2e0000000200 */
[C---:B------:R-:W-:Y:S08]  /*8c10*/  HMMA.16816.F32.BF16 R20, R196.reuse, R208, R20 ;  /* 0x000000d0c414723c */ /* 0x040ff00000041814 */
[C---:B------:R-:W-:Y:S01]  /*8c20*/  HMMA.16816.F32.BF16 R24, R196.reuse, R210, R24 ;  /* 0x000000d2c418723c */ /* 0x040fe20000041818 */
[----:B------:R-:W4:Y:S07]  /*8c30*/  LDSM.16.M88.4 R208, [R228] ;  /* 0x00000000e4d0783b */ /* 0x000f2e0000000200 */
[C---:B--2---:R-:W-:Y:S08]  /*8c40*/  HMMA.16816.F32.BF16 R28, R196.reuse, R184, R28 ;  /* 0x000000b8c41c723c */ /* 0x044ff0000004181c */
[C---:B------:R-:W-:Y:S01]  /*8c50*/  HMMA.16816.F32.BF16 R32, R196.reuse, R186, R32 ;  /* 0x000000bac420723c */ /* 0x040fe20000041820 */
[----:B------:R-:W2:Y:S07]  /*8c60*/  LDSM.16.M88.4 R184, [R227] ;  /* 0x00000000e3b8783b */ /* 0x000eae0000000200 */
[C---:B-1----:R-:W-:Y:S08]  /*8c70*/  HMMA.16816.F32.BF16 R36, R196.reuse, R188, R36 ;  /* 0x000000bcc424723c */ /* 0x042ff00000041824 */
[C---:B------:R-:W-:Y:S01]  /*8c80*/  HMMA.16816.F32.BF16 R40, R196.reuse, R190, R40 ;  /* 0x000000bec428723c */ /* 0x040fe20000041828 */
[----:B------:R-:W1:Y:S07]  /*8c90*/  LDSM.16.M88.4 R188, [R226] ;  /* 0x00000000e2bc783b */ /* 0x000e6e0000000200 */
[C---:B---3--:R-:W-:Y:S08]  /*8ca0*/  HMMA.16816.F32.BF16 R44, R196.reuse, R192, R44 ;  /* 0x000000c0c42c723c */ /* 0x048ff0000004182c */
[----:B------:R-:W-:Y:S01]  /*8cb0*/  HMMA.16816.F32.BF16 R48, R196, R194, R48 ;  /* 0x000000c2c430723c */ /* 0x000fe20000041830 */
[----:B------:R-:W3:Y:S07]  /*8cc0*/  LDSM.16.M88.4 R192, [R225] ;  /* 0x00000000e1c0783b */ /* 0x000eee0000000200 */
[C---:B----4-:R-:W-:Y:S01]  /*8cd0*/  HMMA.16816.F32.BF16 R4, R200.reuse, R204, R4 ;  /* 0x000000ccc804723c */ /* 0x050fe20000041804 */
[----:B------:R-:W4:Y:S07]  /*8ce0*/  LDSM.16.M88.4 R196, [R224] ;  /* 0x00000000e0c4783b */ /* 0x000f2e0000000200 */
[C---:B------:R-:W-:Y:S01]  /*8cf0*/  HMMA.16816.F32.BF16 R8, R200.reuse, R206, R8 ;  /* 0x000000cec808723c */ /* 0x040fe20000041808 */
[----:B------:R-:W-:Y:S07]  /*8d00*/  LDSM.16.M88.4 R204, [R222+0x24100] ;  /* 0x02410000decc783b */ /* 0x000fee0000000200 */
[C---:B------:R-:W-:Y:S08]  /*8d10*/  HMMA.16816.F32.BF16 R12, R200.reuse, R208, R12 ;  /* 0x000000d0c80c723c */ /* 0x040ff0000004180c */
[C---:B------:R-:W-:Y:S01]  /*8d20*/  HMMA.16816.F32.BF16 R16, R200.reuse, R210, R16 ;  /* 0x000000d2c810723c */ /* 0x040fe20000041810 */
[----:B------:R-:W4:Y:S07]  /*8d30*/  LDSM.16.M88.4 R208, [R218+0x15100] ;  /* 0x01510000dad0783b */ /* 0x000f2e0000000200 */
        /* <DEDUP_REMOVED lines=9> */
[C---:B----4-:R-:W-:Y:S08]  /*8dd0*/  HMMA.16816.F32.BF16 R44, R200.reuse, R196, R44 ;  /* 0x000000c4c82c723c */ /* 0x050ff0000004182c */
[----:B------:R-:W-:Y:S01]  /*8de0*/  HMMA.16816.F32.BF16 R48, R200, R198, R48 ;  /* 0x000000c6c830723c */ /* 0x000fe20000041830 */
[----:B------:R-:W4:Y:S07]  /*8df0*/  LDSM.16.M88.4 R196, [R218+0x17100] ;  /* 0x01710000dac4783b */ /* 0x000f2e0000000200 */
[C---:B------:R-:W-:Y:S01]  /*8e00*/  HMMA.16816.F32.BF16 R4, R204.reuse, R208, R4 ;  /* 0x000000d0cc04723c */ /* 0x040fe20000041804 */
[----:B------:R-:W-:Y:S07]  /*8e10*/  LDSM.16.M88.4 R200, [R221+0x24100] ;  /* 0x02410000ddc8783b */ /* 0x000fee0000000200 */
[C---:B------:R-:W-:Y:S01]  /*8e20*/  HMMA.16816.F32.BF16 R8, R204.reuse, R210, R8 ;  /* 0x000000d2cc08723c */ /* 0x040fe20000041808 */
[----:B------:R-:W-:Y:S07]  /*8e30*/  LDSM.16.M88.4 R208, [R217+0x9000] ;  /* 0x00900000d9d0783b */ /* 0x000fee0000000200 */
[C---:B--2---:R-:W-:Y:S08]  /*8e40*/  HMMA.16816.F32.BF16 R12, R204.reuse, R184, R12 ;  /* 0x000000b8cc0c723c */ /* 0x044ff0000004180c */
[C---:B------:R-:W-:Y:S01]  /*8e50*/  HMMA.16816.F32.BF16 R16, R204.reuse, R186, R16 ;  /* 0x000000bacc10723c */ /* 0x040fe20000041810 */
[----:B------:R-:W2:Y:S07]  /*8e60*/  LDSM.16.M88.4 R184, [R218+0x17900] ;  /* 0x01790000dab8783b */ /* 0x000eae0000000200 */
[C---:B-1----:R-:W-:Y:S08]  /*8e70*/  HMMA.16816.F32.BF16 R20, R204.reuse, R188, R20 ;  /* 0x000000bccc14723c */ /* 0x042ff00000041814 */
[C---:B------:R-:W-:Y:S08]  /*8e80*/  HMMA.16816.F32.BF16 R24, R204.reuse, R190, R24 ;  /* 0x000000becc18723c */ /* 0x040ff00000041818 */
[C---:B---3--:R-:W-:Y:S08]  /*8e90*/  HMMA.16816.F32.BF16 R28, R204.reuse, R192, R28 ;  /* 0x000000c0cc1c723c */ /* 0x048ff0000004181c */
[C---:B------:R-:W-:Y:S08]  /*8ea0*/  HMMA.16816.F32.BF16 R32, R204.reuse, R194, R32 ;  /* 0x000000c2cc20723c */ /* 0x040ff00000041820 */
[C---:B----4-:R-:W-:Y:S08]  /*8eb0*/  HMMA.16816.F32.BF16 R36, R204.reuse, R196, R36 ;  /* 0x000000c4cc24723c */ /* 0x050ff00000041824 */
[C---:B------:R-:W-:Y:S08]  /*8ec0*/  HMMA.16816.F32.BF16 R40, R204.reuse, R198, R40 ;  /* 0x000000c6cc28723c */ /* 0x040ff00000041828 */
[C---:B--2---:R-:W-:Y:S08]  /*8ed0*/  HMMA.16816.F32.BF16 R44, R204.reuse, R184, R44 ;  /* 0x000000b8cc2c723c */ /* 0x044ff0000004182c */
[----:B------:R-:W-:Y:S01]  /*8ee0*/  HMMA.16816.F32.BF16 R48, R204, R186, R48 ;  /* 0x000000bacc30723c */ /* 0x000fe20000041830 */
[----:B------:R-:W1:Y:S07]  /*8ef0*/  LDSM.16.M88.4 R184, [R217+0x9800] ;  /* 0x00980000d9b8783b */ /* 0x000e6e0000000200 */
[C---:B------:R-:W-:Y:S08]  /*8f00*/  HMMA.16816.F32.BF16 R4, R200.reuse, R208, R4 ;  /* 0x000000d0c804723c */ /* 0x040ff00000041804 */
[C---:B------:R-:W-:Y:S11]  /*8f10*/  HMMA.16816.F32.BF16 R8, R200.reuse, R210, R8 ;  /* 0x000000d2c808723c */ /* 0x040ff60000041808 */
[----:B------:R-:W-:Y:S05]  /*8f20*/  @!UPT UIADD3 URZ, URZ, URZ, URZ ;  /* 0x0000003f3f3ff290 */ /* 0x000fea000fffe03f */
[----:B------:R-:W-:Y:S02]  /*8f30*/  FMUL.FTZ R4, R4, c[0x0][0x320] ;  /* 0x0000c80004047a20 */ /* 0x000fe40000410000 */
[----:B------:R-:W-:Y:S02]  /*8f40*/  FMUL.FTZ R5, R5, c[0x0][0x320] ;  /* 0x0000c80005057a20 */ /* 0x000fe40000410000 */
[----:B------:R-:W-:Y:S01]  /*8f50*/  FMUL.FTZ R6, R6, c[0x0][0x320] ;  /* 0x0000c80006067a20 */ /* 0x000fe20000410000 */
[----:B------:R-:W2:Y:S01]  /*8f60*/  MUFU.TANH R188, R4 ;  /* 0x0000000400bc7308 */ /* 0x000ea20000002400 */
[----:B------:R-:W-:Y:S02]  /*8f70*/  FMUL.FTZ R7, R7, c[0x0][0x320] ;  /* 0x0000c80007077a20 */ /* 0x000fe40000410000 */
[----:B------:R-:W-:Y:S01]  /*8f80*/  FMUL.FTZ R8, R8, c[0x0][0x320] ;  /* 0x0000c80008087a20 */ /* 0x000fe20000410000 */
[C---:B-1----:R-:W-:Y:S03]  /*8f90*/  HMMA.16816.F32.BF16 R12, R200.reuse, R184, R12 ;  /* 0x000000b8c80c723c */ /* 0x042fe6000004180c */
[----:B------:R-:W-:Y:S02]  /*8fa0*/  FMUL.FTZ R9, R9, c[0x0][0x320] ;  /* 0x0000c80009097a20 */ /* 0x000fe40000410000 */
[----:B------:R-:W-:Y:S01]  /*8fb0*/  FMUL.FTZ R10, R10, c[0x0][0x320] ;  /* 0x0000c8000a0a7a20 */ /* 0x000fe20000410000 */
[----:B------:R-:W1:Y:S01]  /*8fc0*/  MUFU.TANH R190, R5 ;  /* 0x0000000500be7308 */ /* 0x000e620000002400 */
[----:B------:R-:W-:Y:S01]  /*8fd0*/  FMUL.FTZ R11, R11, c[0x0][0x320] ;  /* 0x0000c8000b0b7a20 */ /* 0x000fe20000410000 */
[C---:B------:R-:W-:Y:S08]  /*8fe0*/  HMMA.16816.F32.BF16 R16, R200.reuse, R186, R16 ;  /* 0x000000bac810723c */ /* 0x040ff00000041810 */
[----:B------:R-:W3:Y:S01]  /*8ff0*/  MUFU.TANH R193, R6 ;  /* 0x0000000600c17308 */ /* 0x000ee20000002400 */
[----:B--2---:R-:W-:Y:S07]  /*9000*/  FMNMX.FTZ R0, R188, R133, !PT ;  /* 0x00000085bc007209 */ /* 0x004fee0007810000 */
[----:B------:R-:W-:Y:S02]  /*9010*/  FMUL.FTZ R12, R12, c[0x0][0x320] ;  /* 0x0000c8000c0c7a20 */ /* 0x000fe40000410000 */
[----:B------:R2:W4:Y:S01]  /*9020*/  MUFU.TANH R194, R7 ;  /* 0x0000000700c27308 */ /* 0x0005220000002400 */
[----:B------:R-:W-:Y:S02]  /*9030*/  FMUL.FTZ R13, R13, c[0x0][0x320] ;  /* 0x0000c8000d0d7a20 */ /* 0x000fe40000410000 */
[----:B------:R-:W-:Y:S01]  /*9040*/  FMUL.FTZ R14, R14, c[0x0][0x320] ;  /* 0x0000c8000e0e7a20 */ /* 0x000fe20000410000 */
[----:B-1----:R-:W-:Y:S01]  /*9050*/  FMNMX.FTZ R0, R190, R0, !PT ;  /* 0x00000000be007209 */ /* 0x002fe20007810000 */
[----:B------:R-:W-:Y:S02]  /*9060*/  FMUL.FTZ R15, R15, c[0x0][0x320] ;  /* 0x0000c8000f0f7a20 */ /* 0x000fe40000410000 */
[----:B------:R-:W-:Y:S02]  /*9070*/  FMUL.FTZ R16, R16, c[0x0][0x320] ;  /* 0x0000c80010107a20 */ /* 0x000fe40000410000 */
[----:B------:R-:W-:Y:S01]  /*9080*/  FMUL.FTZ R17, R17, c[0x0][0x320] ;  /* 0x0000c80011117a20 */ /* 0x000fe20000410000 */
[----:B------:R-:W1:Y:S01]  /*9090*/  MUFU.TANH R189, R8 ;  /* 0x0000000800bd7308 */ /* 0x000e620000002400 */
[----:B------:R-:W-:Y:S02]  /*90a0*/  FMUL.FTZ R18, R18, c[0x0][0x320] ;  /* 0x0000c80012127a20 */ /* 0x000fe40000410000 */
[----:B------:R-:W-:Y:S01]  /*90b0*/  FMUL.FTZ R19, R19, c[0x0][0x320] ;  /* 0x0000c80013137a20 */ /* 0x000fe20000410000 */
[----:B---3--:R-:W-:Y:S06]  /*90c0*/  FMNMX.FTZ R2, R193, R134, !PT ;  /* 0x00000086c1027209 */ /* 0x008fec0007810000 */
[----:B------:R-:W3:Y:S01]  /*90d0*/  MUFU.TANH R185, R9 ;  /* 0x0000000900b97308 */ /* 0x000ee20000002400 */
[----:B--2---:R-:W2:Y:S01]  /*90e0*/  LDSM.16.M88.4 R4, [R217+0xa000] ;  /* 0x00a00000d904783b */ /* 0x004ea20000000200 */
[----:B----4-:R-:W-:Y:S08]  /*90f0*/  FMNMX.FTZ R2, R194, R2, !PT ;  /* 0x00000002c2027209 */ /* 0x010ff00007810000 */
[----:B------:R-:W4:Y:S01]  /*9100*/  MUFU.TANH R191, R10 ;  /* 0x0000000a00bf7308 */ /* 0x000f220000002400 */
[----:B-1----:R-:W-:Y:S09]  /*9110*/  FMNMX.FTZ R0, R189, R0, !PT ;  /* 0x00000000bd007209 */ /* 0x002ff20007810000 */
[----:B------:R1:W1:Y:S01]  /*9120*/  MUFU.TANH R192, R11 ;  /* 0x0000000b00c07308 */ /* 0x0002620000002400 */
[----:B---3--:R-:W-:Y:S09]  /*9130*/  FMNMX.FTZ R0, R185, R0, !PT ;  /* 0x00000000b9007209 */ /* 0x008ff20007810000 */
[----:B------:R-:W3:Y:S01]  /*9140*/  MUFU.TANH R187, R12 ;  /* 0x0000000c00bb7308 */ /* 0x000ee20000002400 */
[----:B----4-:R-:W-:Y:S09]  /*9150*/  FMNMX.FTZ R2, R191, R2, !PT ;  /* 0x00000002bf027209 */ /* 0x010ff20007810000 */
[----:B------:R-:W4:Y:S01]  /*9160*/  MUFU.TANH R196, R14 ;  /* 0x0000000e00c47308 */ /* 0x000f220000002400 */
[C---:B--2---:R-:W-:Y:S01]  /*9170*/  HMMA.16816.F32.BF16 R20, R200.reuse, R4, R20 ;  /* 0x00000004c814723c */ /* 0x044fe20000041814 */
[----:B-1----:R-:W1:Y:S02]  /*9180*/  LDSM.16.M88.4 R8, [R217+0xa800] ;  /* 0x00a80000d908783b */ /* 0x002e640000000200 */
[----:B------:R-:W-:Y:S06]  /*9190*/  FMNMX.FTZ R2, R192, R2, !PT ;  /* 0x00000002c0027209 */ /* 0x000fec0007810000 */
[----:B------:R-:W-:Y:S01]  /*91a0*/  MUFU.TANH R198, R16 ;  /* 0x0000001000c67308 */ /* 0x000fe20000002400 */
[C---:B------:R-:W-:Y:S01]  /*91b0*/  HMMA.16816.F32.BF16 R24, R200.reuse, R6, R24 ;  /* 0x00000006c818723c */ /* 0x040fe20000041818 */
[----:B------:R-:W2:Y:S02]  /*91c0*/  LDSM.16.M88.4 R4, [R217+0xb000] ;  /* 0x00b00000d904783b */ /* 0x000ea40000000200 */
[----:B---3--:R-:W-:Y:S06]  /*91d0*/  FMNMX.FTZ R0, R187, R0, !PT ;  /* 0x00000000bb007209 */ /* 0x008fec0007810000 */
[----:B------:R-:W3:Y:S03]  /*91e0*/  MUFU.TANH R197, R15 ;  /* 0x0000000f00c57308 */ /* 0x000ee60000002400 */
[----:B----4-:R-:W-:Y:S02]  /*91f0*/  FMNMX.FTZ R2, R196, R2, !PT ;  /* 0x00000002c4027209 */ /* 0x010fe40007810000 */
[----:B------:R-:W-:Y:S02]  /*9200*/  FMUL.FTZ R22, R22, c[0x0][0x320] ;  /* 0x0000c80016167a20 */ /* 0x000fe40000410000 */
[----:B------:R-:W-:Y:S03]  /*9210*/  FMUL.FTZ R23, R23, c[0x0][0x320] ;  /* 0x0000c80017177a20 */ /* 0x000fe60000410000 */
[----:B------:R-:W-:Y:S01]  /*9220*/  MUFU.TANH R199, R17 ;  /* 0x0000001100c77308 */ /* 0x000fe20000002400 */
[----:B------:R-:W-:Y:S02]  /*9230*/  FMUL.FTZ R20, R20, c[0x0][0x320] ;  /* 0x0000c80014147a20 */ /* 0x000fe40000410000 */
[----:B------:R-:W-:Y:S02]  /*9240*/  FMUL.FTZ R21, R21, c[0x0][0x320] ;  /* 0x0000c80015157a20 */ /* 0x000fe40000410000 */
[----:B------:R-:W-:Y:S02]  /*9250*/  FMUL.FTZ R26, R26, c[0x0][0x320] ;  /* 0x0000c8001a1a7a20 */ /* 0x000fe40000410000 */
[----:B------:R-:W-:Y:S02]  /*9260*/  FMUL.FTZ R24, R24, c[0x0][0x320] ;  /* 0x0000c80018187a20 */ /* 0x000fe40000410000 */
[----:B------:R-:W-:Y:S01]  /*9270*/  FMUL.FTZ R27, R27, c[0x0][0x320] ;  /* 0x0000c8001b1b7a20 */ /* 0x000fe20000410000 */
[----:B------:R-:W-:Y:S01]  /*9280*/  MUFU.TANH R208, R22 ;  /* 0x0000001600d07308 */ /* 0x000fe20000002400 */
[----:B------:R-:W-:Y:S01]  /*9290*/  FMUL.FTZ R25, R25, c[0x0][0x320] ;  /* 0x0000c80019197a20 */ /* 0x000fe20000410000 */
[----:B---3--:R-:W-:Y:S01]  /*92a0*/  FMNMX.FTZ R2, R197, R2, !PT ;  /* 0x00000002c5027209 */ /* 0x008fe20007810000 */
[C---:B-1----:R-:W-:Y:S07]  /*92b0*/  HMMA.16816.F32.BF16 R28, R200.reuse, R8, R28 ;  /* 0x00000008c81c723c */ /* 0x042fee000004181c */
[----:B------:R-:W-:Y:S01]  /*92c0*/  MUFU.TANH R249, R23 ;  /* 0x0000001700f97308 */ /* 0x000fe20000002400 */
[C---:B------:R-:W-:Y:S01]  /*92d0*/  HMMA.16816.F32.BF16 R32, R200.reuse, R10, R32 ;  /* 0x0000000ac820723c */ /* 0x040fe20000041820 */
[----:B------:R-:W1:Y:S01]  /*92e0*/  LDSM.16.M88.4 R8, [R217+0xb800] ;  /* 0x00b80000d908783b */ /* 0x000e620000000200 */
[----:B------:R-:W-:Y:S06]  /*92f0*/  DEPBAR.LE SB0, 0x0 ;  /* 0x000080000000791a */ /* 0x000fec0000000000 */
[C---:B--2---:R-:W-:Y:S01]  /*9300*/  HMMA.16816.F32.BF16 R36, R200.reuse, R4, R36 ;  /* 0x00000004c824723c */ /* 0x044fe20000041824 */
[----:B------:R-:W-:Y:S07]  /*9310*/  BAR.SYNC.DEFER_BLOCKING 0x0 ;  /* 0x0000000000007b1d */ /* 0x000fee0000010000 */
[C---:B------:R-:W-:Y:S04]  /*9320*/  HMMA.16816.F32.BF16 R40, R200.reuse, R6, R40 ;  /* 0x00000006c828723c */ /* 0x040fe80000041828 */
[----:B------:R-:W-:Y:S02]  /*9330*/  FMUL.FTZ R28, R28, c[0x0][0x320] ;  /* 0x0000c8001c1c7a20 */ /* 0x000fe40000410000 */
[----:B------:R-:W-:Y:S01]  /*9340*/  FMUL.FTZ R29, R29, c[0x0][0x320] ;  /* 0x0000c8001d1d7a20 */ /* 0x000fe20000410000 */
[----:B------:R-:W-:Y:S01]  /*9350*/  MOV R6, UR16 ;  /* 0x0000001000067c02 */ /* 0x000fe20008000f00 */
[----:B------:R-:W-:Y:S01]  /*9360*/  FMUL.FTZ R30, R30, c[0x0][0x320] ;  /* 0x0000c8001e1e7a20 */ /* 0x000fe20000410000 */
[----:B------:R-:W-:Y:S03]  /*9370*/  @UP0 USHF.L.U64.HI UR16, UR4, 0x6, UR5 ;  /* 0x0000000604100899 */ /* 0x000fe60008010205 */
[----:B------:R-:W-:Y:S01]  /*9380*/  FMUL.FTZ R31, R31, c[0x0][0x320] ;  /* 0x0000c8001f1f7a20 */ /* 0x000fe20000410000 */
[----:B------:R-:W-:Y:S01]  /*9390*/  MOV R7, UR17 ;  /* 0x0000001100077c02 */ /* 0x000fe20008000f00 */
[----:B------:R-:W-:Y:S02]  /*93a0*/  FMUL.FTZ R35, R35, c[0x0][0x320] ;  /* 0x0000c80023237a20 */ /* 0x000fe40000410000 */
[----:B------:R-:W-:Y:S01]  /*93b0*/  FMUL.FTZ R36, R36, c[0x0][0x320] ;  /* 0x0000c80024247a20 */ /* 0x000fe20000410000 */
[----:B------:R-:W2:Y:S01]  /*93c0*/  MUFU.TANH R16, R28 ;  /* 0x0000001c00107308 */ /* 0x000ea20000002400 */
[----:B------:R-:W-:Y:S02]  /*93d0*/  FMUL.FTZ R37, R37, c[0x0][0x320] ;  /* 0x0000c80025257a20 */ /* 0x000fe40000410000 */
[----:B------:R-:W-:Y:S02]  /*93e0*/  FMUL.FTZ R38, R38, c[0x0][0x320] ;  /* 0x0000c80026267a20 */ /* 0x000fe40000410000 */
[----:B------:R-:W-:Y:S02]  /*93f0*/  FMUL.FTZ R39, R39, c[0x0][0x320] ;  /* 0x0000c80027277a20 */ /* 0x000fe40000410000 */
[----:B------:R-:W-:Y:S01]  /*9400*/  FMUL.FTZ R40, R40, c[0x0][0x320] ;  /* 0x0000c80028287a20 */ /* 0x000fe20000410000 */
[C---:B-1----:R-:W-:Y:S01]  /*9410*/  HMMA.16816.F32.BF16 R44, R200.reuse, R8, R44 ;  /* 0x00000008c82c723c */ /* 0x042fe2000004182c */
[----:B------:R-:W3:Y:S01]  /*9420*/  LDL.64 R8, [R1+0x20] ;  /* 0x0000200001087983 */ /* 0x000ee20000100a00 */
[----:B------:R-:W-:Y:S01]  /*9430*/  MUFU.TANH R135, R36 ;  /* 0x0000002400877308 */ /* 0x000fe20000002400 */
[----:B------:R-:W-:Y:S02]  /*9440*/  FMUL.FTZ R32, R32, c[0x0][0x320] ;  /* 0x0000c80020207a20 */ /* 0x000fe40000410000 */
[----:B------:R-:W-:Y:S02]  /*9450*/  FMUL.FTZ R33, R33, c[0x0][0x320] ;  /* 0x0000c80021217a20 */ /* 0x000fe40000410000 */
[----:B------:R-:W-:Y:S01]  /*9460*/  FMUL.FTZ R41, R41, c[0x0][0x320] ;  /* 0x0000c80029297a20 */ /* 0x000fe20000410000 */
[----:B------:R-:W-:Y:S01]  /*9470*/  HMMA.16816.F32.BF16 R48, R200, R10, R48 ;  /* 0x0000000ac830723c */ /* 0x000fe20000041830 */
[----:B------:R-:W4:Y:S03]  /*9480*/  LDL.64 R10, [R1+0x18] ;  /* 0x00001800010a7983 */ /* 0x000f260000100a00 */
[----:B------:R-:W1:Y:S01]  /*9490*/  MUFU.TANH R195, R13 ;  /* 0x0000000d00c37308 */ /* 0x000e620000002400 */
[----:B------:R-:W-:Y:S02]  /*94a0*/  FMUL.FTZ R34, R34, c[0x0][0x320] ;  /* 0x0000c80022227a20 */ /* 0x000fe40000410000 */
[----:B------:R-:W-:Y:S01]  /*94b0*/  FMUL.FTZ R42, R42, c[0x0][0x320] ;  /* 0x0000c8002a2a7a20 */ /* 0x000fe20000410000 */
[----:B--2---:R-:W-:Y:S01]  /*94c0*/  MOV R201, R16 ;  /* 0x0000001000c97202 */ /* 0x004fe20000000f00 */
[----:B------:R-:W-:Y:S05]  /*94d0*/  FMUL.FTZ R43, R43, c[0x0][0x320] ;  /* 0x0000c8002b2b7a20 */ /* 0x000fea0000410000 */
[----:B------:R-:W2:Y:S02]  /*94e0*/  MUFU.TANH R206, R20 ;  /* 0x0000001400ce7308 */ /* 0x000ea40000002400 */
[----:B------:R-:W-:Y:S02]  /*94f0*/  FMUL.FTZ R44, R44, c[0x0][0x320] ;  /* 0x0000c8002c2c7a20 */ /* 0x000fe40000410000 */
[----:B------:R-:W-:Y:S02]  /*9500*/  FMUL.FTZ R45, R45, c[0x0][0x320] ;  /* 0x0000c8002d2d7a20 */ /* 0x000fe40000410000 */
[----:B------:R-:W-:Y:S02]  /*9510*/  FMUL.FTZ R46, R46, c[0x0][0x320] ;  /* 0x0000c8002e2e7a20 */ /* 0x000fe40000410000 */
[----:B------:R-:W-:Y:S02]  /*9520*/  FMUL.FTZ R47, R47, c[0x0][0x320] ;  /* 0x0000c8002f2f7a20 */ /* 0x000fe40000410000 */
[----:B------:R-:W2:Y:S01]  /*9530*/  MUFU.TANH R204, R18 ;  /* 0x0000001200cc7308 */ /* 0x000ea20000002400 */
[----:B------:R-:W-:Y:S02]  /*9540*/  FMUL.FTZ R49, R49, c[0x0][0x320] ;  /* 0x0000c80031317a20 */ /* 0x000fe40000410000 */
[----:B------:R-:W-:Y:S01]  /*9550*/  FMUL.FTZ R48, R48, c[0x0][0x320] ;  /* 0x0000c80030307a20 */ /* 0x000fe20000410000 */
[----:B-1----:R-:W-:Y:S01]  /*9560*/  FMNMX.FTZ R0, R195, R0, !PT ;  /* 0x00000000c3007209 */ /* 0x002fe20007810000 */
[----:B------:R-:W-:Y:S03]  /*9570*/  FMUL.FTZ R50, R50, c[0x0][0x320] ;  /* 0x0000c80032327a20 */ /* 0x000fe60000410000 */
[----:B------:R-:W-:Y:S02]  /*9580*/  FMNMX.FTZ R0, R198, R0, !PT ;  /* 0x00000000c6007209 */ /* 0x000fe40007810000 */
[----:B------:R-:W1:Y:S02]  /*9590*/  MUFU.TANH R207, R21 ;  /* 0x0000001500cf7308 */ /* 0x000e640000002400 */
[----:B------:R-:W-:Y:S04]  /*95a0*/  FMNMX.FTZ R0, R199, R0, !PT ;  /* 0x00000000c7007209 */ /* 0x000fe80007810000 */
[----:B--2---:R-:W-:Y:S04]  /*95b0*/  FMNMX.FTZ R0, R206, R0, !PT ;  /* 0x00000000ce007209 */ /* 0x004fe80007810000 */
[----:B------:R-:W2:Y:S01]  /*95c0*/  MUFU.TANH R205, R19 ;  /* 0x0000001300cd7308 */ /* 0x000ea20000002400 */
[----:B------:R-:W-:Y:S09]  /*95d0*/  FMNMX.FTZ R2, R204, R2, !PT ;  /* 0x00000002cc027209 */ /* 0x000ff20007810000 */
[----:B------:R-:W2:Y:S01]  /*95e0*/  MUFU.TANH R186, R33 ;  /* 0x0000002100ba7308 */ /* 0x000ea20000002400 */
[----:B-1----:R-:W-:Y:S09]  /*95f0*/  FMNMX.FTZ R0, R207, R0, !PT ;  /* 0x00000000cf007209 */ /* 0x002ff20007810000 */
[----:B------:R1:W-:Y:S01]  /*9600*/  MUFU.TANH R33, R49 ;  /* 0x0000003100217308 */ /* 0x0003e20000002400 */
[----:B--2---:R-:W-:Y:S04]  /*9610*/  FMNMX.FTZ R2, R205, R2, !PT ;  /* 0x00000002cd027209 */ /* 0x004fe80007810000 */
[----:B------:R-:W-:Y:S05]  /*9620*/  FMNMX.FTZ R2, R208, R2, !PT ;  /* 0x00000002d0027209 */ /* 0x000fea0007810000 */
[----:B------:R-:W2:Y:S01]  /*9630*/  MUFU.TANH R250, R24 ;  /* 0x0000001800fa7308 */ /* 0x000ea20000002400 */
[----:B------:R-:W-:Y:S02]  /*9640*/  FMNMX.FTZ R2, R249, R2, !PT ;  /* 0x00000002f9027209 */ /* 0x000fe40007810000 */
[----:B------:R-:W-:Y:S07]  /*9650*/  MOV R200, R186 ;  /* 0x000000ba00c87202 */ /* 0x000fee0000000f00 */
[----:B------:R-:W2:Y:S01]  /*9660*/  MUFU.TANH R251, R25 ;  /* 0x0000001900fb7308 */ /* 0x000ea20000002400 */
[----:B-1----:R-:W-:Y:S09]  /*9670*/  MOV R49, R135 ;  /* 0x0000008700317202 */ /* 0x002ff20000000f00 */
[----:B------:R-:W1:Y:S01]  /*9680*/  MUFU.TANH R12, R29 ;  /* 0x0000001d000c7308 */ /* 0x000e620000002400 */
[----:B--2---:R-:W-:Y:S09]  /*9690*/  FMNMX.FTZ R0, R250, R0, !PT ;  /* 0x00000000fa007209 */ /* 0x004ff20007810000 */
[----:B------:R-:W2:Y:S01]  /*96a0*/  MUFU.TANH R252, R26 ;  /* 0x0000001a00fc7308 */ /* 0x000ea20000002400 */
[----:B------:R-:W-:Y:S04]  /*96b0*/  FMNMX.FTZ R0, R251, R0, !PT ;  /* 0x00000000fb007209 */ /* 0x000fe80007810000 */
[----:B------:R-:W-:Y:S05]  /*96c0*/  FMNMX.FTZ R0, R201, R0, !PT ;  /* 0x00000000c9007209 */ /* 0x000fea0007810000 */
[----:B------:R-:W2:Y:S01]  /*96d0*/  MUFU.TANH R209, R27 ;  /* 0x0000001b00d17308 */ /* 0x000ea20000002400 */
[----:B-1----:R-:W-:Y:S04]  /*96e0*/  MOV R202, R12 ;  /* 0x0000000c00ca7202 */ /* 0x002fe80000000f00 */
[----:B------:R-:W-:Y:S05]  /*96f0*/  FMNMX.FTZ R0, R202, R0, !PT ;  /* 0x00000000ca007209 */ /* 0x000fea0007810000 */
[----:B------:R-:W1:Y:S01]  /*9700*/  MUFU.TANH R211, R30 ;  /* 0x0000001e00d37308 */ /* 0x000e620000002400 */
[----:B--2---:R-:W-:Y:S09]  /*9710*/  FMNMX.FTZ R2, R252, R2, !PT ;  /* 0x00000002fc027209 */ /* 0x004ff20007810000 */
[----:B------:R-:W-:Y:S01]  /*9720*/  MUFU.TANH R184, R31 ;  /* 0x0000001f00b87308 */ /* 0x000fe20000002400 */
[----:B------:R-:W-:Y:S09]  /*9730*/  FMNMX.FTZ R2, R209, R2, !PT ;  /* 0x00000002d1027209 */ /* 0x000ff20007810000 */
[----:B------:R-:W-:Y:S01]  /*9740*/  MUFU.TANH R248, R34 ;  /* 0x0000002200f87308 */ /* 0x000fe20000002400 */
[----:B-1----:R-:W-:Y:S09]  /*9750*/  FMNMX.FTZ R2, R211, R2, !PT ;  /* 0x00000002d3027209 */ /* 0x002ff20007810000 */
[----:B------:R-:W1:Y:S10]  /*9760*/  MUFU.TANH R210, R32 ;  /* 0x0000002000d27308 */ /* 0x000e740000002400 */
[----:B------:R2:W-:Y:S10]  /*9770*/  MUFU.TANH R34, R48 ;  /* 0x0000003000227308 */ /* 0x0005f40000002400 */
[----:B------:R-:W2:Y:S01]  /*9780*/  MUFU.TANH R3, R37 ;  /* 0x0000002500037308 */ /* 0x000ea20000002400 */
[----:B-1----:R-:W-:Y:S04]  /*9790*/  FMNMX.FTZ R0, R210, R0, !PT ;  /* 0x00000000d2007209 */ /* 0x002fe80007810000 */
[----:B------:R-:W-:Y:S05]  /*97a0*/  FMNMX.FTZ R0, R200, R0, !PT ;  /* 0x00000000c8007209 */ /* 0x000fea0007810000 */
[----:B------:R1:W-:Y:S01]  /*97b0*/  MUFU.TANH R135, R50 ;  /* 0x0000003200877308 */ /* 0x0003e20000002400 */
[----:B------:R-:W-:Y:S02]  /*97c0*/  FMNMX.FTZ R0, R49, R0, !PT ;  /* 0x0000000031007209 */ /* 0x000fe40007810000 */
[----:B--2---:R-:W-:Y:S04]  /*97d0*/  MOV R48, R184 ;  /* 0x000000b800307202 */ /* 0x004fe80000000f00 */
[----:B------:R-:W-:Y:S03]  /*97e0*/  FMNMX.FTZ R2, R48, R2, !PT ;  /* 0x0000000230027209 */ /* 0x000fe60007810000 */
[----:B------:R-:W2:Y:S01]  /*97f0*/  MUFU.TANH R15, R35 ;  /* 0x00000023000f7308 */ /* 0x000ea20000002400 */
[----:B------:R-:W-:Y:S09]  /*9800*/  FMNMX.FTZ R2, R248, R2, !PT ;  /* 0x00000002f8027209 */ /* 0x000ff20007810000 */
[----:B------:R-:W2:Y:S01]  /*9810*/  MUFU.TANH R14, R40 ;  /* 0x00000028000e7308 */ /* 0x000ea20000002400 */
[----:B-1----:R-:W-:Y:S09]  /*9820*/  MOV R50, R3 ;  /* 0x0000000300327202 */ /* 0x002ff20000000f00 */
[----:B------:R-:W1:Y:S01]  /*9830*/  MUFU.TANH R13, R41 ;  /* 0x00000029000d7308 */ /* 0x000e620000002400 */
[----:B--2---:R-:W-:Y:S02]  /*9840*/  FMNMX.FTZ R3, R15, R2, !PT ;  /* 0x000000020f037209 */ /* 0x004fe40007810000 */
[----:B------:R-:W-:Y:S01]  /*9850*/  FMNMX.FTZ R2, R50, R0, !PT ;  /* 0x0000000032027209 */ /* 0x000fe20007810000 */
[----:B------:R-:W-:Y:S06]  /*9860*/  FMUL.FTZ R0, R51, c[0x0][0x320] ;  /* 0x0000c80033007a20 */ /* 0x000fec0000410000 */
[----:B------:R-:W2:Y:S01]  /*9870*/  MUFU.TANH R20, R44 ;  /* 0x0000002c00147308 */ /* 0x000ea20000002400 */
[----:B------:R-:W-:Y:S09]  /*9880*/  FMNMX.FTZ R2, R14, R2, !PT ;  /* 0x000000020e027209 */ /* 0x000ff20007810000 */
[----:B------:R2:W-:Y:S01]  /*9890*/  MUFU.TANH R184, R0 ;  /* 0x0000000000b87308 */ /* 0x0005e20000002400 */
[----:B-1----:R-:W-:Y:S09]  /*98a0*/  MOV R203, R13 ;  /* 0x0000000d00cb7202 */ /* 0x002ff20000000f00 */
[----:B------:R-:W1:Y:S10]  /*98b0*/  MUFU.TANH R16, R45 ;  /* 0x0000002d00107308 */ /* 0x000e740000002400 */
[----:B------:R-:W1:Y:S01]  /*98c0*/  MUFU.TANH R26, R38 ;  /* 0x00000026001a7308 */ /* 0x000e620000002400 */
[----:B--2---:R-:W-:Y:S04]  /*98d0*/  FMNMX.FTZ R0, R203, R2, !PT ;  /* 0x00000002cb007209 */ /* 0x004fe80007810000 */
[----:B------:R-:W-:Y:S05]  /*98e0*/  FMNMX.FTZ R0, R20, R0, !PT ;  /* 0x0000000014007209 */ /* 0x000fea0007810000 */
[----:B------:R-:W2:Y:S01]  /*98f0*/  MUFU.TANH R132, R42 ;  /* 0x0000002a00847308 */ /* 0x000ea20000002400 */
[----:B-1----:R-:W-:Y:S09]  /*9900*/  FMNMX.FTZ R0, R16, R0, !PT ;  /* 0x0000000010007209 */ /* 0x002ff20007810000 */
[----:B------:R-:W1:Y:S01]  /*9910*/  MUFU.TANH R21, R39 ;  /* 0x0000002700157308 */ /* 0x000e620000002400 */
[----:B------:R-:W-:Y:S09]  /*9920*/  FMNMX.FTZ R3, R26, R3, !PT ;  /* 0x000000031a037209 */ /* 0x000ff20007810000 */
[----:B------:R-:W3:Y:S01]  /*9930*/  MUFU.TANH R25, R43 ;  /* 0x0000002b00197308 */ /* 0x000ee20000002400 */
[----:B--2---:R-:W-:Y:S02]  /*9940*/  MOV R51, R132 ;  /* 0x0000008400337202 */ /* 0x004fe40000000f00 */
[----:B------:R-:W-:Y:S04]  /*9950*/  FMNMX.FTZ R132, R34, R0, !PT ;  /* 0x0000000022847209 */ /* 0x000fe80007810000 */
[----:B------:R-:W-:Y:S03]  /*9960*/  FMNMX.FTZ R132, R33, R132, !PT ;  /* 0x0000008421847209 */ /* 0x000fe60007810000 */
[----:B------:R-:W2:Y:S01]  /*9970*/  MUFU.TANH R17, R46 ;  /* 0x0000002e00117308 */ /* 0x000ea20000002400 */
[----:B-1----:R-:W-:Y:S02]  /*9980*/  FMNMX.FTZ R3, R21, R3, !PT ;  /* 0x0000000315037209 */ /* 0x002fe40007810000 */
[----:B----4-:R-:W-:Y:S02]  /*9990*/  @P0 MOV R5, R11 ;  /* 0x0000000b00050202 */ /* 0x010fe40000000f00 */
[----:B------:R-:W-:Y:S02]  /*99a0*/  FMNMX.FTZ R2, R51, R3, !PT ;  /* 0x0000000333027209 */ /* 0x000fe40007810000 */
[----:B------:R-:W1:Y:S03]  /*99b0*/  SHFL.BFLY PT, R3, R132, 0x2, 0x1f ;  /* 0x0c401f0084037f89 */ /* 0x000e6600000e0000 */
[----:B------:R-:W4:Y:S01]  /*99c0*/  MUFU.TANH R35, R47 ;  /* 0x0000002f00237308 */ /* 0x000f220000002400 */
[----:B---3--:R-:W-:Y:S04]  /*99d0*/  FMNMX.FTZ R2, R25, R2, !PT ;  /* 0x0000000219027209 */ /* 0x008fe80007810000 */
[----:B--2---:R-:W-:Y:S02]  /*99e0*/  FMNMX.FTZ R2, R17, R2, !PT ;  /* 0x0000000211027209 */ /* 0x004fe40007810000 */
[----:B-1----:R-:W-:Y:S02]  /*99f0*/  FMNMX.FTZ R132, R132, R3, !PT ;  /* 0x0000000384847209 */ /* 0x002fe40007810000 */
[----:B----4-:R-:W-:Y:S03]  /*9a00*/  FMNMX.FTZ R0, R35, R2, !PT ;  /* 0x0000000223007209 */ /* 0x010fe60007810000 */
[----:B------:R-:W1:Y:S01]  /*9a10*/  SHFL.BFLY PT, R4, R132, 0x1, 0x1f ;  /* 0x0c201f0084047f89 */ /* 0x000e6200000e0000 */
[----:B------:R-:W-:Y:S04]  /*9a20*/  FMNMX.FTZ R0, R135, R0, !PT ;  /* 0x0000000087007209 */ /* 0x000fe80007810000 */
[----:B------:R-:W-:Y:S05]  /*9a30*/  FMNMX.FTZ R0, R184, R0, !PT ;  /* 0x00000000b8007209 */ /* 0x000fea0007810000 */
[----:B------:R-:W2:Y:S01]  /*9a40*/  SHFL.BFLY PT, R2, R0, 0x2, 0x1f ;  /* 0x0c401f0000027f89 */ /* 0x000ea200000e0000 */
[----:B-1----:R-:W-:Y:S02]  /*9a50*/  FMNMX.FTZ R132, R132, R4, !PT ;  /* 0x0000000484847209 */ /* 0x002fe40007810000 */
[----:B------:R-:W-:Y:S03]  /*9a60*/  @P0 MOV R4, R8 ;  /* 0x0000000800040202 */ /* 0x000fe60000000f00 */
[----:B------:R-:W-:Y:S02]  /*9a70*/  FMUL.FTZ R186, R132, c[0x0][0x2d0] ;  /* 0x0000b40084ba7a20 */ /* 0x000fe40000410000 */
[----:B------:R-:W-:Y:S01]  /*9a80*/  @P0 IMAD.WIDE.U32 R4, R6, 0x60, R4 ;  /* 0x0000006006040825 */ /* 0x000fe200078e0004 */
[----:B--2---:R-:W-:Y:S03]  /*9a90*/  FMNMX.FTZ R0, R0, R2, !PT ;  /* 0x0000000200007209 */ /* 0x004fe60007810000 */
[--C-:B------:R-:W-:Y:S01]  /*9aa0*/  FFMA.FTZ R10, R189, c[0x0][0x2d0], -R186.reuse ;  /* 0x0000b400bd0a7a23 */ /* 0x100fe200000108ba */
[----:B------:R-:W-:Y:S01]  /*9ab0*/  @P0 IADD3 R6, R5, UR14, RZ ;  /* 0x0000000e05060c10 */ /* 0x000fe2000fffe0ff */
[----:B------:R-:W-:Y:S01]  /*9ac0*/  FFMA.FTZ R5, R188, c[0x0][0x2d0], -R186 ;  /* 0x0000b400bc057a23 */ /* 0x000fe200000108ba */
[C---:B------:R-:W-:Y:S01]  /*9ad0*/  @P0 SHF.L.U32 R7, R4.reuse, 0x1, RZ ;  /* 0x0000000104070819 */ /* 0x040fe200000006ff */
[----:B------:R1:W-:Y:S01]  /*9ae0*/  MUFU.EX2 R24, R10 ;  /* 0x0000000a00187308 */ /* 0x0003e20000000800 */
[----:B------:R-:W-:Y:S01]  /*9af0*/  @P0 SHF.L.U64.HI R6, R4, 0x1, R6 ;  /* 0x0000000104060819 */ /* 0x000fe20000010206 */
[----:B------:R-:W2:Y:S01]  /*9b00*/  SHFL.BFLY PT, R3, R0, 0x1, 0x1f ;  /* 0x0c201f0000037f89 */ /* 0x000ea200000e0000 */
[C---:B------:R-:W-:Y:S01]  /*9b10*/  @P0 IADD3 R8, P2, R7.reuse, 0x80, RZ ;  /* 0x0000008007080810 */ /* 0x040fe20007f5e0ff */
[----:B------:R-:W-:Y:S01]  /*9b20*/  @UP0 USHF.L.U32 UR14, UR4, 0x6, URZ ;  /* 0x00000006040e0899 */ /* 0x000fe2000800063f */
[----:B------:R-:W-:Y:S01]  /*9b30*/  FADD.FTZ R2, -R132, R133 ;  /* 0x0000008584027221 */ /* 0x000fe20000010100 */
[----:B------:R-:W-:Y:S02]  /*9b40*/  MOV R188, R35 ;  /* 0x0000002300bc7202 */ /* 0x000fe40000000f00 */
[----:B------:R-:W-:Y:S02]  /*9b50*/  @P0 IADD3 R8, P1, R8, c[0x0][0x1c8], RZ ;  /* 0x0000720008080a10 */ /* 0x000fe40007f3e0ff */
[----:B------:R3:W4:Y:S02]  /*9b60*/  MUFU.EX2 R11, R5 ;  /* 0x00000005000b7308 */ /* 0x0007240000000800 */
[----:B------:R-:W-:Y:S02]  /*9b70*/  @P0 IADD3.X R9, RZ, c[0x0][0x1cc], R6, P1, P2 ;  /* 0x00007300ff090a10 */ /* 0x000fe40000fe4406 */
[C---:B------:R-:W-:Y:S02]  /*9b80*/  @P0 IADD3 R4, P1, R7.reuse, c[0x0][0x1c8], RZ ;  /* 0x0000720007040a10 */ /* 0x040fe40007f3e0ff */
[----:B------:R-:W-:Y:S01]  /*9b90*/  @P0 IADD3 R12, P2, R7, 0x100, RZ ;  /* 0x00000100070c0810 */ /* 0x000fe20007f5e0ff */
[--C-:B-1----:R-:W-:Y:S01]  /*9ba0*/  FFMA.FTZ R10, R185, c[0x0][0x2d0], -R186.reuse ;  /* 0x0000b400b90a7a23 */ /* 0x102fe200000108ba */
[----:B--2---:R-:W-:Y:S01]  /*9bb0*/  FMNMX.FTZ R3, R0, R3, !PT ;  /* 0x0000000300037209 */ /* 0x004fe20007810000 */
[----:B------:R-:W-:Y:S02]  /*9bc0*/  FMUL.FTZ R0, R2, c[0x0][0x2d0] ;  /* 0x0000b40002007a20 */ /* 0x000fe40000410000 */
[----:B------:R-:W-:Y:S02]  /*9bd0*/  MUFU.EX2 R32, R10 ;  /* 0x0000000a00207308 */ /* 0x000fe40000000800 */
[----:B------:R-:W-:Y:S02]  /*9be0*/  FMUL.FTZ R133, R3, c[0x0][0x2d0] ;  /* 0x0000b40003857a20 */ /* 0x000fe40000410000 */
[----:B---3--:R-:W-:Y:S01]  /*9bf0*/  FFMA.FTZ R5, R190, c[0x0][0x2d0], -R186 ;  /* 0x0000b400be057a23 */ /* 0x008fe200000108ba */
[----:B----4-:R-:W-:Y:S01]  /*9c00*/  MOV R189, R11 ;  /* 0x0000000b00bd7202 */ /* 0x010fe20000000f00 */
[--C-:B------:R-:W-:Y:S01]  /*9c10*/  FFMA.FTZ R135, R135, c[0x0][0x2d0], -R133.reuse ;  /* 0x0000b40087877a23 */ /* 0x100fe20000010885 */
[----:B------:R-:W-:Y:S03]  /*9c20*/  MOV R190, R20 ;  /* 0x0000001400be7202 */ /* 0x000fe60000000f00 */
[----:B------:R1:W-:Y:S10]  /*9c30*/  MUFU.EX2 R18, R5 ;  /* 0x0000000500127308 */ /* 0x0003f40000000800 */
[----:B------:R2:W3:Y:S10]  /*9c40*/  MUFU.EX2 R2, R0 ;  /* 0x0000000000027308 */ /* 0x0004f40000000800 */
[----:B------:R-:W-:Y:S01]  /*9c50*/  MUFU.EX2 R135, R135 ;  /* 0x0000008700877308 */ /* 0x000fe20000000800 */
[----:B-1----:R-:W-:Y:S02]  /*9c60*/  @P0 IADD3.X R5, R6, c[0x0][0x1cc], RZ, P1, !PT ;  /* 0x0000730006050a10 */ /* 0x002fe40000ffe4ff */
[----:B------:R-:W-:Y:S03]  /*9c70*/  @P0 IADD3 R12, P1, R12, c[0x0][0x1c8], RZ ;  /* 0x000072000c0c0a10 */ /* 0x000fe60007f3e0ff */
[----:B------:R1:W-:Y:S01]  /*9c80*/  @P0 LDGSTS.E.BYPASS.LTC128B.128 [R247+0xc100], [R4.64], !P4 ;  /* 0x0c10000004f70fae */ /* 0x0003e2000e101d4a */
[----:B------:R-:W-:Y:S02]  /*9c90*/  @P0 IADD3.X R13, RZ, c[0x0][0x1cc], R6, P1, P2 ;  /* 0x00007300ff0d0a10 */ /* 0x000fe40000fe4406 */
[----:B------:R-:W-:Y:S01]  /*9ca0*/  @P0 IADD3 R7, P2, R7, 0x180, RZ ;  /* 0x0000018007070810 */ /* 0x000fe20007f5e0ff */
[----:B--2---:R-:W-:Y:S01]  /*9cb0*/  FADD.FTZ R0, -R3, R134 ;  /* 0x0000008603007221 */ /* 0x004fe20000010100 */
[----:B------:R-:W-:Y:S01]  /*9cc0*/  MOV R134, R15 ;  /* 0x0000000f00867202 */ /* 0x000fe20000000f00 */
[----:B---3--:R-:W-:Y:S02]  /*9cd0*/  FMUL.FTZ R41, R2, R173 ;  /* 0x000000ad02297220 */ /* 0x008fe40000410000 */
[----:B------:R2:W-:Y:S01]  /*9ce0*/  @P0 LDGSTS.E.BYPASS.LTC128B.128 [R247+0xf100], [R8.64], !P6 ;  /* 0x0f10000008f70fae */ /* 0x0005e2000f101d4a */
[----:B------:R-:W-:Y:S01]  /*9cf0*/  @P0 IADD3 R10, P1, R7, c[0x0][0x1c8], RZ ;  /* 0x00007200070a0a10 */ /* 0x000fe20007f3e0ff */
[--C-:B------:R-:W-:Y:S01]  /*9d00*/  FFMA.FTZ R7, R193, c[0x0][0x2d0], -R133.reuse ;  /* 0x0000b400c1077a23 */ /* 0x100fe20000010885 */
[----:B------:R-:W-:Y:S01]  /*9d10*/  MOV R193, R16 ;  /* 0x0000001000c17202 */ /* 0x000fe20000000f00 */
[----:B------:R-:W-:Y:S01]  /*9d20*/  FMUL.FTZ R0, R0, c[0x0][0x2d0] ;  /* 0x0000b40000007a20 */ /* 0x000fe20000410000 */
[----:B------:R-:W-:Y:S01]  /*9d30*/  @P0 IADD3.X R11, RZ, c[0x0][0x1cc], R6, P1, P2 ;  /* 0x00007300ff0b0a10 */ /* 0x000fe20000fe4406 */
[----:B------:R3:W-:Y:S01]  /*9d40*/  MUFU.EX2 R185, R7 ;  /* 0x0000000700b97308 */ /* 0x0007e20000000800 */
[C---:B------:R-:W-:Y:S01]  /*9d50*/  FMUL.FTZ R16, R2.reuse, R148 ;  /* 0x0000009402107220 */ /* 0x040fe20000410000 */
[----:B------:R4:W-:Y:S01]  /*9d60*/  @P0 LDGSTS.E.BYPASS.LTC128B.128 [R247+0x12100], [R12.64], !P3 ;  /* 0x121000000cf70fae */ /* 0x0009e2000d901d4a */
[----:B------:R-:W-:Y:S01]  /*9d70*/  MOV R148, R17 ;  /* 0x0000001100947202 */ /* 0x000fe20000000f00 */
[C---:B------:R-:W-:Y:S01]  /*9d80*/  FMUL.FTZ R17, R2.reuse, R149 ;  /* 0x0000009502117220 */ /* 0x040fe20000410000 */
[----:B------:R-:W-:Y:S01]  /*9d90*/  MOV R149, R18 ;  /* 0x0000001200957202 */ /* 0x000fe20000000f00 */
[C---:B------:R-:W-:Y:S02]  /*9da0*/  FMUL.FTZ R52, R2.reuse, R52 ;  /* 0x0000003402347220 */ /* 0x040fe40000410000 */
[C---:B------:R-:W-:Y:S02]  /*9db0*/  FMUL.FTZ R53, R2.reuse, R53 ;  /* 0x0000003502357220 */ /* 0x040fe40000410000 */
[----:B------:R4:W-:Y:S01]  /*9dc0*/  @P0 LDGSTS.E.BYPASS.LTC128B.128 [R247+0x15100], [R10.64], !P5 ;  /* 0x151000000af70fae */ /* 0x0009e2000e901d4a */
[----:B------:R-:W4:Y:S01]  /*9dd0*/  MUFU.EX2 R0, R0 ;  /* 0x0000000000007308 */ /* 0x000f220000000800 */
[----:B------:R-:W-:Y:S01]  /*9de0*/  FMUL.FTZ R56, R2, R56 ;  /* 0x0000003802387220 */ /* 0x000fe20000410000 */
[----:B-1----:R-:W-:Y:S01]  /*9df0*/  @P0 IADD3 R4, P1, R4, UR14, RZ ;  /* 0x0000000e04040c10 */ /* 0x002fe2000ff3e0ff */
[C---:B------:R-:W-:Y:S02]  /*9e00*/  FMUL.FTZ R57, R2.reuse, R57 ;  /* 0x0000003902397220 */ /* 0x040fe40000410000 */
[C---:B------:R-:W-:Y:S01]  /*9e10*/  FMUL.FTZ R60, R2.reuse, R60 ;  /* 0x0000003c023c7220 */ /* 0x040fe20000410000 */
[----:B------:R-:W-:Y:S01]  /*9e20*/  @P0 IADD3.X R5, R5, UR16, RZ, P1, !PT ;  /* 0x0000001005050c10 */ /* 0x000fe20008ffe4ff */
[----:B------:R-:W-:Y:S01]  /*9e30*/  FMUL.FTZ R61, R2, R61 ;  /* 0x0000003d023d7220 */ /* 0x000fe20000410000 */
[----:B------:R-:W-:Y:S01]  /*9e40*/  @P0 IADD3 R6, P1, R4, UR14, RZ ;  /* 0x0000000e04060c10 */ /* 0x000fe2000ff3e0ff */
[----:B------:R-:W-:Y:S02]  /*9e50*/  FMUL.FTZ R64, R2, R64 ;  /* 0x0000004002407220 */ /* 0x000fe40000410000 */
[----:B------:R1:W-:Y:S01]  /*9e60*/  @P0 LDGSTS.E.BYPASS.LTC128B.128 [R247+0xd100], [R4.64], !P4 ;  /* 0x0d10000004f70fae */ /* 0x0003e2000e101d4a */
[--C-:B--2---:R-:W-:Y:S01]  /*9e70*/  FFMA.FTZ R8, R194, c[0x0][0x2d0], -R133.reuse ;  /* 0x0000b400c2087a23 */ /* 0x104fe20000010885 */
[----:B---3--:R-:W-:Y:S01]  /*9e80*/  @P0 IADD3.X R7, R5, UR16, RZ, P1, !PT ;  /* 0x0000001005070c10 */ /* 0x008fe20008ffe4ff */
[C---:B------:R-:W-:Y:S01]  /*9e90*/  FMUL.FTZ R9, R2.reuse, R141 ;  /* 0x0000008d02097220 */ /* 0x040fe20000410000 */
[----:B------:R-:W-:Y:S01]  /*9ea0*/  MOV R194, R34 ;  /* 0x0000002200c27202 */ /* 0x000fe20000000f00 */
[----:B------:R2:W3:Y:S01]  /*9eb0*/  MUFU.EX2 R19, R8 ;  /* 0x0000000800137308 */ /* 0x0004e20000000800 */
[C---:B------:R-:W-:Y:S02]  /*9ec0*/  FMUL.FTZ R65, R2.reuse, R65 ;  /* 0x0000004102417220 */ /* 0x040fe40000410000 */
[----:B------:R1:W-:Y:S01]  /*9ed0*/  @P0 LDGSTS.E.BYPASS.LTC128B.128 [R247+0x10100], [R4.64+0x80], !P6 ;  /* 0x1010008004f70fae */ /* 0x0003e2000f101d4a */
[C---:B------:R-:W-:Y:S02]  /*9ee0*/  FMUL.FTZ R68, R2.reuse, R68 ;  /* 0x0000004402447220 */ /* 0x040fe40000410000 */
[----:B------:R-:W-:Y:S02]  /*9ef0*/  FMUL.FTZ R69, R2, R69 ;  /* 0x0000004502457220 */ /* 0x000fe40000410000 */
[C---:B----4-:R-:W-:Y:S02]  /*9f00*/  FMUL.FTZ R34, R0.reuse, R166 ;  /* 0x000000a600227220 */ /* 0x050fe40000410000 */
[C---:B------:R-:W-:Y:S01]  /*9f10*/  FMUL.FTZ R10, R0.reuse, R142 ;  /* 0x0000008e000a7220 */ /* 0x040fe20000410000 */
[----:B------:R1:W-:Y:S01]  /*9f20*/  @P0 LDGSTS.E.BYPASS.LTC128B.128 [R247+0x13100], [R4.64+0x100], !P3 ;  /* 0x1310010004f70fae */ /* 0x0003e2000d901d4a */
[C---:B------:R-:W-:Y:S02]  /*9f30*/  FMUL.FTZ R11, R0.reuse, R143 ;  /* 0x0000008f000b7220 */ /* 0x040fe40000410000 */
[C---:B------:R-:W-:Y:S02]  /*9f40*/  FMUL.FTZ R35, R0.reuse, R167 ;  /* 0x000000a700237220 */ /* 0x040fe40000410000 */
[C---:B------:R-:W-:Y:S02]  /*9f50*/  FMUL.FTZ R42, R0.reuse, R174 ;  /* 0x000000ae002a7220 */ /* 0x040fe40000410000 */
[C---:B------:R-:W-:Y:S01]  /*9f60*/  FMUL.FTZ R43, R0.reuse, R175 ;  /* 0x000000af002b7220 */ /* 0x040fe20000410000 */
[----:B------:R1:W-:Y:S01]  /*9f70*/  @P0 LDGSTS.E.BYPASS.LTC128B.128 [R247+0x16100], [R4.64+0x180], !P5 ;  /* 0x1610018004f70fae */ /* 0x0003e2000e901d4a */
[C---:B------:R-:W-:Y:S02]  /*9f80*/  FMUL.FTZ R54, R0.reuse, R54 ;  /* 0x0000003600367220 */ /* 0x040fe40000410000 */
[----:B------:R-:W-:Y:S02]  /*9f90*/  FMUL.FTZ R55, R0, R55 ;  /* 0x0000003700377220 */ /* 0x000fe40000410000 */
[----:B--2---:R-:W-:Y:S02]  /*9fa0*/  FMUL.FTZ R8, R2, R140 ;  /* 0x0000008c02087220 */ /* 0x004fe40000410000 */
[C---:B------:R-:W-:Y:S01]  /*9fb0*/  FMUL.FTZ R58, R0.reuse, R58 ;  /* 0x0000003a003a7220 */ /* 0x040fe20000410000 */
[----:B------:R2:W-:Y:S01]  /*9fc0*/  @P0 LDGSTS.E.BYPASS.LTC128B.128 [R247+0xe100], [R6.64], !P4 ;  /* 0x0e10000006f70fae */ /* 0x0005e2000e101d4a */
[C---:B------:R-:W-:Y:S02]  /*9fd0*/  FMUL.FTZ R59, R0.reuse, R59 ;  /* 0x0000003b003b7220 */ /* 0x040fe40000410000 */
[C---:B------:R-:W-:Y:S02]  /*9fe0*/  FMUL.FTZ R62, R0.reuse, R62 ;  /* 0x0000003e003e7220 */ /* 0x040fe40000410000 */
[C---:B------:R-:W-:Y:S02]  /*9ff0*/  FMUL.FTZ R63, R0.reuse, R63 ;  /* 0x0000003f003f7220 */ /* 0x040fe40000410000 */
[C---:B------:R-:W-:Y:S01]  /*a000*/  FMUL.FTZ R66, R0.reuse, R66 ;  /* 0x0000004200427220 */ /* 0x040fe20000410000 */
[----:B------:R2:W-:Y:S01]  /*a010*/  @P0 LDGSTS.E.BYPASS.LTC128B.128 [R247+0x11100], [R6.64+0x80], !P6 ;  /* 0x1110008006f70fae */ /* 0x0005e2000f101d4a */
[C---:B------:R-:W-:Y:S02]  /*a020*/  FMUL.FTZ R67, R0.reuse, R67 ;  /* 0x0000004300437220 */ /* 0x040fe40000410000 */
[C---:B------:R-:W-:Y:S02]  /*a030*/  FMUL.FTZ R70, R0.reuse, R70 ;  /* 0x0000004600467220 */ /* 0x040fe40000410000 */
[----:B------:R-:W-:Y:S02]  /*a040*/  FMUL.FTZ R71, R0, R71 ;  /* 0x0000004700477220 */ /* 0x000fe40000410000 */
[C---:B------:R-:W-:Y:S01]  /*a050*/  FMUL.FTZ R72, R2.reuse, R72 ;  /* 0x0000004802487220 */ /* 0x040fe20000410000 */
[----:B------:R2:W-:Y:S01]  /*a060*/  @P0 LDGSTS.E.BYPASS.LTC128B.128 [R247+0x14100], [R6.64+0x100], !P3 ;  /* 0x1410010006f70fae */ /* 0x0005e2000d901d4a */
[C---:B------:R-:W-:Y:S02]  /*a070*/  FMUL.FTZ R73, R2.reuse, R73 ;  /* 0x0000004902497220 */ /* 0x040fe40000410000 */
[--C-:B-1----:R-:W-:Y:S01]  /*a080*/  FFMA.FTZ R4, R191, c[0x0][0x2d0], -R133.reuse ;  /* 0x0000b400bf047a23 */ /* 0x102fe20000010885 */
[----:B------:R-:W-:Y:S01]  /*a090*/  MOV R191, R14 ;  /* 0x0000000e00bf7202 */ /* 0x000fe20000000f00 */
[----:B------:R-:W-:Y:S01]  /*a0a0*/  FMUL.FTZ R5, R2, R137 ;  /* 0x0000008902057220 */ /* 0x000fe20000410000 */
[----:B---3--:R-:W-:Y:S01]  /*a0b0*/  F2FP.BF16.PACK_AB R137, R19, R185 ;  /* 0x000000b91389723e */ /* 0x008fe200000010ff */
[----:B------:R1:W-:Y:S01]  /*a0c0*/  MUFU.EX2 R27, R4 ;  /* 0x00000004001b7308 */ /* 0x0003e20000000800 */
[----:B------:R2:W-:Y:S01]  /*a0d0*/  @P0 LDGSTS.E.BYPASS.LTC128B.128 [R247+0x17100], [R6.64+0x180], !P5 ;  /* 0x1710018006f70fae */ /* 0x0005e2000e901d4a */
[C---:B------:R-:W-:Y:S02]  /*a0e0*/  FMUL.FTZ R74, R0.reuse, R74 ;  /* 0x0000004a004a7220 */ /* 0x040fe40000410000 */
[----:B------:R-:W-:Y:S02]  /*a0f0*/  FMUL.FTZ R75, R0, R75 ;  /* 0x0000004b004b7220 */ /* 0x000fe40000410000 */
[C---:B------:R-:W-:Y:S02]  /*a100*/  FMUL.FTZ R76, R2.reuse, R76 ;  /* 0x0000004c024c7220 */ /* 0x040fe40000410000 */
[----:B------:R-:W-:Y:S01]  /*a110*/  FMUL.FTZ R77, R2, R77 ;  /* 0x0000004d024d7220 */ /* 0x000fe20000410000 */
[----:B------:R-:W3:Y:S01]  /*a120*/  LDSM.16.MT88.4 R12, [R213+0x100] ;  /* 0x00010000d50c783b */ /* 0x000ee20000004200 */
[C---:B------:R-:W-:Y:S02]  /*a130*/  FMUL.FTZ R78, R0.reuse, R78 ;  /* 0x0000004e004e7220 */ /* 0x040fe40000410000 */
[----:B------:R-:W-:Y:S02]  /*a140*/  FMUL.FTZ R79, R0, R79 ;  /* 0x0000004f004f7220 */ /* 0x000fe40000410000 */
[C---:B------:R-:W-:Y:S02]  /*a150*/  FMUL.FTZ R80, R2.reuse, R80 ;  /* 0x0000005002507220 */ /* 0x040fe40000410000 */
[----:B------:R-:W-:Y:S01]  /*a160*/  FMUL.FTZ R81, R2, R81 ;  /* 0x0000005102517220 */ /* 0x000fe20000410000 */
[----:B------:R-:W-:Y:S01]  /*a170*/  LDSM.16.MT88.4 R28, [R216+0x100] ;  /* 0x00010000d81c783b */ /* 0x000fe20000004200 */
[C---:B------:R-:W-:Y:S02]  /*a180*/  FMUL.FTZ R82, R0.reuse, R82 ;  /* 0x0000005200527220 */ /* 0x040fe40000410000 */
[----:B------:R-:W-:Y:S02]  /*a190*/  FMUL.FTZ R83, R0, R83 ;  /* 0x0000005300537220 */ /* 0x000fe40000410000 */
[----:B------:R-:W-:Y:S02]  /*a1a0*/  FMUL.FTZ R84, R2, R84 ;  /* 0x0000005402547220 */ /* 0x000fe40000410000 */
[--C-:B-1----:R-:W-:Y:S01]  /*a1b0*/  FFMA.FTZ R4, R192, c[0x0][0x2d0], -R133.reuse ;  /* 0x0000b400c0047a23 */ /* 0x102fe20000010885 */
[----:B------:R-:W-:Y:S01]  /*a1c0*/  MOV R192, R21 ;  /* 0x0000001500c07202 */ /* 0x000fe20000000f00 */
[----:B------:R-:W-:Y:S01]  /*a1d0*/  LDSM.16.MT88.4 R36, [R215+0x100] ;  /* 0x00010000d724783b */ /* 0x000fe20000004200 */
[----:B------:R-:W-:Y:S01]  /*a1e0*/  FMUL.FTZ R85, R2, R85 ;  /* 0x0000005502557220 */ /* 0x000fe20000410000 */
[----:B------:R-:W1:Y:S01]  /*a1f0*/  MUFU.EX2 R40, R4 ;  /* 0x0000000400287308 */ /* 0x000e620000000800 */
[----:B--2---:R-:W-:Y:S01]  /*a200*/  FMUL.FTZ R6, R0, R138 ;  /* 0x0000008a00067220 */ /* 0x004fe20000410000 */
[----:B------:R-:W-:Y:S01]  /*a210*/  F2FP.BF16.PACK_AB R138, R32, R24 ;  /* 0x00000018208a723e */ /* 0x000fe200000010ff */
[C---:B------:R-:W-:Y:S02]  /*a220*/  FMUL.FTZ R7, R0.reuse, R139 ;  /* 0x0000008b00077220 */ /* 0x040fe40000410000 */
[C---:B------:R-:W-:Y:S01]  /*a230*/  FMUL.FTZ R86, R0.reuse, R86 ;  /* 0x0000005600567220 */ /* 0x040fe20000410000 */
[----:B------:R-:W2:Y:S01]  /*a240*/  LDSM.16.MT88.4 R20, [R214+0x100] ;  /* 0x00010000d614783b */ /* 0x000ea20000004200 */
[----:B------:R-:W-:Y:S02]  /*a250*/  FMUL.FTZ R87, R0, R87 ;  /* 0x0000005700577220 */ /* 0x000fe40000410000 */
[C---:B------:R-:W-:Y:S02]  /*a260*/  FMUL.FTZ R88, R2.reuse, R88 ;  /* 0x0000005802587220 */ /* 0x040fe40000410000 */
[----:B------:R-:W-:Y:S02]  /*a270*/  FMUL.FTZ R89, R2, R89 ;  /* 0x0000005902597220 */ /* 0x000fe40000410000 */
[C---:B------:R-:W-:Y:S01]  /*a280*/  FMUL.FTZ R90, R0.reuse, R90 ;  /* 0x0000005a005a7220 */ /* 0x040fe20000410000 */
[----:B------:R-:W4:Y:S01]  /*a290*/  LDSM.16.MT88.4 R44, [R213+0x3100] ;  /* 0x00310000d52c783b */ /* 0x000f220000004200 */
[----:B------:R-:W-:Y:S02]  /*a2a0*/  FMUL.FTZ R91, R0, R91 ;  /* 0x0000005b005b7220 */ /* 0x000fe40000410000 */
[C---:B------:R-:W-:Y:S02]  /*a2b0*/  FMUL.FTZ R92, R2.reuse, R92 ;  /* 0x0000005c025c7220 */ /* 0x040fe40000410000 */
[----:B------:R-:W-:Y:S02]  /*a2c0*/  FMUL.FTZ R93, R2, R93 ;  /* 0x0000005d025d7220 */ /* 0x000fe40000410000 */
[C---:B------:R-:W-:Y:S01]  /*a2d0*/  FMUL.FTZ R94, R0.reuse, R94 ;  /* 0x0000005e005e7220 */ /* 0x040fe20000410000 */
[----:B------:R-:W4:Y:S01]  /*a2e0*/  LDSM.16.MT88.4 R140, [R214+0x3100] ;  /* 0x00310000d68c783b */ /* 0x000f220000004200 */
[----:B------:R-:W-:Y:S01]  /*a2f0*/  FMUL.FTZ R95, R0, R95 ;  /* 0x0000005f005f7220 */ /* 0x000fe20000410000 */
[----:B-1----:R-:W-:Y:S01]  /*a300*/  F2FP.BF16.PACK_AB R139, R40, R27 ;  /* 0x0000001b288b723e */ /* 0x002fe200000010ff */
[----:B------:R-:W-:Y:S01]  /*a310*/  FMUL.FTZ R4, R2, R136 ;  /* 0x0000008802047220 */ /* 0x000fe20000410000 */
[----:B------:R-:W-:Y:S01]  /*a320*/  F2FP.BF16.PACK_AB R136, R18, R189 ;  /* 0x000000bd1288723e */ /* 0x000fe200000010ff */
[C---:B------:R-:W-:Y:S01]  /*a330*/  FMUL.FTZ R18, R0.reuse, R150 ;  /* 0x0000009600127220 */ /* 0x040fe20000410000 */
[----:B------:R-:W-:Y:S01]  /*a340*/  MOV R150, R19 ;  /* 0x0000001300967202 */ /* 0x000fe20000000f00 */
[----:B------:R-:W-:Y:S01]  /*a350*/  FMUL.FTZ R19, R0, R151 ;  /* 0x0000009700137220 */ /* 0x000fe20000410000 */
[----:B------:R-:W0:Y:S01]  /*a360*/  LDGDEPBAR ;  /* 0x00000000000079af */ /* 0x000e220000000000 */
[----:B------:R-:W-:Y:S01]  /*a370*/  MOV R151, R40 ;  /* 0x0000002800977202 */ /* 0x000fe20000000f00 */
[C---:B------:R-:W-:Y:S01]  /*a380*/  FMUL.FTZ R40, R2.reuse, R172 ;  /* 0x000000ac02287220 */ /* 0x040fe20000410000 */
[C---:B---3--:R-:W-:Y:S05]  /*a390*/  HMMA.16816.F32.BF16 R4, R136.reuse, R12, R4 ;  /* 0x0000000c8804723c */ /* 0x048fea0000041804 */
[C---:B------:R-:W-:Y:S02]  /*a3a0*/  FMUL.FTZ R96, R2.reuse, R96 ;  /* 0x0000006002607220 */ /* 0x040fe40000410000 */
[C---:B------:R-:W-:Y:S01]  /*a3b0*/  FMUL.FTZ R12, R2.reuse, R144 ;  /* 0x00000090020c7220 */ /* 0x040fe20000410000 */
[C---:B------:R-:W-:Y:S04]  /*a3c0*/  HMMA.16816.F32.BF16 R8, R136.reuse, R14, R8 ;  /* 0x0000000e8808723c */ /* 0x040fe80000041808 */
[C---:B------:R-:W-:Y:S02]  /*a3d0*/  FMUL.FTZ R13, R2.reuse, R145 ;  /* 0x00000091020d7220 */ /* 0x040fe40000410000 */
[----:B------:R-:W-:Y:S02]  /*a3e0*/  FMUL.FTZ R97, R2, R97 ;  /* 0x0000006102617220 */ /* 0x000fe40000410000 */
[C---:B------:R-:W-:Y:S04]  /*a3f0*/  FMUL.FTZ R14, R0.reuse, R146 ;  /* 0x00000092000e7220 */ /* 0x040fe80000410000 */
[C---:B------:R-:W-:Y:S02]  /*a400*/  FMUL.FTZ R15, R0.reuse, R147 ;  /* 0x00000093000f7220 */ /* 0x040fe40000410000 */
[----:B------:R-:W1:Y:S01]  /*a410*/  LDSM.16.MT88.4 R144, [R216+0x3100] ;  /* 0x00310000d890783b */ /* 0x000e620000004200 */
[C---:B------:R-:W-:Y:S02]  /*a420*/  FMUL.FTZ R98, R0.reuse, R98 ;  /* 0x0000006200627220 */ /* 0x040fe40000410000 */
[----:B------:R-:W-:Y:S02]  /*a430*/  FMUL.FTZ R99, R0, R99 ;  /* 0x0000006300637220 */ /* 0x000fe40000410000 */
[C---:B--2---:R-:W-:Y:S03]  /*a440*/  HMMA.16816.F32.BF16 R12, R136.reuse, R20, R12 ;  /* 0x00000014880c723c */ /* 0x044fe6000004180c */
[C---:B------:R-:W-:Y:S02]  /*a450*/  FMUL.FTZ R100, R2.reuse, R100 ;  /* 0x0000006402647220 */ /* 0x040fe40000410000 */
        /* <DEDUP_REMOVED lines=11> */
[C---:B------:R-:W-:Y:S01]  /*a510*/  FMUL.FTZ R32, R2.reuse, R164 ;  /* 0x000000a402207220 */ /* 0x040fe20000410000 */
[----:B------:R-:W-:Y:S01]  /*a520*/  MOV R166, R154 ;  /* 0x0000009a00a67202 */ /* 0x000fe20000000f00 */
[C---:B------:R-:W-:Y:S01]  /*a530*/  FMUL.FTZ R33, R2.reuse, R165 ;  /* 0x000000a502217220 */ /* 0x040fe20000410000 */
[----:B------:R-:W-:Y:S01]  /*a540*/  MOV R155, R24 ;  /* 0x00000018009b7202 */ /* 0x000fe20000000f00 */
[C---:B------:R-:W-:Y:S01]  /*a550*/  FMUL.FTZ R24, R2.reuse, R156 ;  /* 0x0000009c02187220 */ /* 0x040fe20000410000 */
[C---:B------:R-:W-:Y:S03]  /*a560*/  HMMA.16816.F32.BF16 R20, R136.reuse, R28, R20 ;  /* 0x0000001c8814723c */ /* 0x040fe60000041814 */
[----:B------:R-:W-:Y:S01]  /*a570*/  MOV R156, R25 ;  /* 0x00000019009c7202 */ /* 0x000fe20000000f00 */
[----:B------:R-:W-:Y:S01]  /*a580*/  FMUL.FTZ R25, R2, R157 ;  /* 0x0000009d02197220 */ /* 0x000fe20000410000 */
[----:B------:R-:W-:Y:S01]  /*a590*/  MOV R157, R26 ;  /* 0x0000001a009d7202 */ /* 0x000fe20000000f00 */
[----:B------:R-:W-:Y:S01]  /*a5a0*/  FMUL.FTZ R26, R0, R158 ;  /* 0x0000009e001a7220 */ /* 0x000fe20000410000 */
[----:B------:R-:W-:Y:S01]  /*a5b0*/  MOV R158, R148 ;  /* 0x00000094009e7202 */ /* 0x000fe20000000f00 */
[C---:B------:R-:W-:Y:S01]  /*a5c0*/  FMUL.FTZ R28, R2.reuse, R160 ;  /* 0x000000a0021c7220 */ /* 0x040fe20000410000 */
[----:B------:R-:W-:Y:S03]  /*a5d0*/  MOV R160, R134 ;  /* 0x0000008600a07202 */ /* 0x000fe60000000f00 */
[----:B------:R-:W-:Y:S01]  /*a5e0*/  MOV R175, R158 ;  /* 0x0000009e00af7202 */ /* 0x000fe20000000f00 */
[C---:B------:R-:W-:Y:S03]  /*a5f0*/  HMMA.16816.F32.BF16 R24, R136.reuse, R30, R24 ;  /* 0x0000001e8818723c */ /* 0x040fe60000041818 */
[----:B------:R-:W-:Y:S01]  /*a600*/  FMUL.FTZ R29, R2, R161 ;  /* 0x000000a1021d7220 */ /* 0x000fe20000410000 */
[----:B------:R-:W-:Y:S01]  /*a610*/  MOV R161, R50 ;  /* 0x0000003200a17202 */ /* 0x000fe20000000f00 */
[--C-:B------:R-:W-:Y:S01]  /*a620*/  FFMA.FTZ R134, R187, c[0x0][0x2d0], -R186.reuse ;  /* 0x0000b400bb867a23 */ /* 0x100fe200000108ba */
[----:B------:R-:W-:Y:S01]  /*a630*/  MOV R164, R48 ;  /* 0x0000003000a47202 */ /* 0x000fe20000000f00 */
[C---:B------:R-:W-:Y:S01]  /*a640*/  FMUL.FTZ R30, R0.reuse, R162 ;  /* 0x000000a2001e7220 */ /* 0x040fe20000410000 */
[----:B------:R-:W-:Y:S01]  /*a650*/  MOV R162, R155 ;  /* 0x0000009b00a27202 */ /* 0x000fe20000000f00 */
[----:B------:R-:W-:Y:S03]  /*a660*/  FMUL.FTZ R31, R0, R163 ;  /* 0x000000a3001f7220 */ /* 0x000fe60000410000 */
[----:B------:R-:W-:Y:S01]  /*a670*/  MOV R155, R151 ;  /* 0x00000097009b7202 */ /* 0x000fe20000000f00 */
[----:B------:R-:W-:Y:S01]  /*a680*/  FMUL.FTZ R48, R2, R180 ;  /* 0x000000b402307220 */ /* 0x000fe20000410000 */
[----:B------:R-:W-:Y:S01]  /*a690*/  MOV R187, R210 ;  /* 0x000000d200bb7202 */ /* 0x000fe20000000f00 */
[C---:B------:R-:W-:Y:S01]  /*a6a0*/  FMUL.FTZ R50, R0.reuse, R182 ;  /* 0x000000b600327220 */ /* 0x040fe20000410000 */
[C---:B------:R-:W-:Y:S03]  /*a6b0*/  HMMA.16816.F32.BF16 R28, R136.reuse, R36, R28 ;  /* 0x00000024881c723c */ /* 0x040fe6000004181c */
[----:B------:R-:W-:Y:S01]  /*a6c0*/  MOV R182, R248 ;  /* 0x000000f800b67202 */ /* 0x000fe20000000f00 */
[C---:B------:R-:W-:Y:S01]  /*a6d0*/  FMUL.FTZ R102, R0.reuse, R102 ;  /* 0x0000006600667220 */ /* 0x040fe20000410000 */
[----:B------:R-:W-:Y:S01]  /*a6e0*/  MOV R167, R155 ;  /* 0x0000009b00a77202 */ /* 0x000fe20000000f00 */
[----:B------:R-:W-:Y:S01]  /*a6f0*/  FMUL.FTZ R103, R0, R103 ;  /* 0x0000006700677220 */ /* 0x000fe20000410000 */
[----:B------:R-:W-:Y:S01]  /*a700*/  MOV R191, R51 ;  /* 0x0000003300bf7202 */ /* 0x000fe20000000f00 */
[C---:B------:R-:W-:Y:S04]  /*a710*/  HMMA.16816.F32.BF16 R32, R136.reuse, R38, R32 ;  /* 0x000000268820723c */ /* 0x040fe80000041820 */
[C---:B------:R-:W-:Y:S01]  /*a720*/  FMUL.FTZ R36, R2.reuse, R168 ;  /* 0x000000a802247220 */ /* 0x040fe20000410000 */
[----:B------:R-:W-:Y:S01]  /*a730*/  MOV R163, R49 ;  /* 0x0000003100a37202 */ /* 0x000fe20000000f00 */
[----:B------:R2:W-:Y:S01]  /*a740*/  MUFU.EX2 R168, R134 ;  /* 0x0000008600a87308 */ /* 0x0005e20000000800 */
[----:B------:R-:W-:Y:S02]  /*a750*/  FMUL.FTZ R37, R2, R169 ;  /* 0x000000a902257220 */ /* 0x000fe40000410000 */
[C---:B------:R-:W-:Y:S03]  /*a760*/  FMUL.FTZ R38, R0.reuse, R170 ;  /* 0x000000aa00267220 */ /* 0x040fe60000410000 */
[----:B------:R-:W-:Y:S01]  /*a770*/  FMUL.FTZ R39, R0, R171 ;  /* 0x000000ab00277220 */ /* 0x000fe20000410000 */
[----:B------:R-:W-:Y:S01]  /*a780*/  MOV R180, R163 ;  /* 0x000000a300b47202 */ /* 0x000fe20000000f00 */
[----:B------:R-:W-:Y:S01]  /*a790*/  FMUL.FTZ R49, R2, R181 ;  /* 0x000000b502317220 */ /* 0x000fe20000410000 */
[----:B------:R-:W-:Y:S01]  /*a7a0*/  MOV R181, R160 ;  /* 0x000000a000b57202 */ /* 0x000fe20000000f00 */
[----:B------:R-:W-:Y:S01]  /*a7b0*/  FMUL.FTZ R51, R0, R183 ;  /* 0x000000b700337220 */ /* 0x000fe20000410000 */
[----:B------:R-:W-:Y:S01]  /*a7c0*/  MOV R160, R153 ;  /* 0x0000009900a07202 */ /* 0x000fe20000000f00 */
[C---:B------:R-:W-:Y:S01]  /*a7d0*/  FMUL.FTZ R104, R2.reuse, R104 ;  /* 0x0000006802687220 */ /* 0x040fe20000410000 */
[C---:B----4-:R-:W-:Y:S03]  /*a7e0*/  HMMA.16816.F32.BF16 R36, R136.reuse, R44, R36 ;  /* 0x0000002c8824723c */ /* 0x050fe60000041824 */
[----:B------:R-:W-:Y:S01]  /*a7f0*/  MOV R183, R211 ;  /* 0x000000d300b77202 */ /* 0x000fe20000000f00 */
[----:B------:R-:W-:Y:S02]  /*a800*/  FMUL.FTZ R105, R2, R105 ;  /* 0x0000006902697220 */ /* 0x000fe40000410000 */
[----:B------:R-:W-:Y:S02]  /*a810*/  FMUL.FTZ R106, R0, R106 ;  /* 0x0000006a006a7220 */ /* 0x000fe40000410000 */
[C---:B------:R-:W-:Y:S04]  /*a820*/  HMMA.16816.F32.BF16 R40, R136.reuse, R46, R40 ;  /* 0x0000002e8828723c */ /* 0x040fe80000041828 */
[--C-:B--2---:R-:W-:Y:S01]  /*a830*/  FFMA.FTZ R134, R195, c[0x0][0x2d0], -R186.reuse ;  /* 0x0000b400c3867a23 */ /* 0x104fe200000108ba */
[----:B------:R-:W-:Y:S01]  /*a840*/  MOV R195, R164 ;  /* 0x000000a400c37202 */ /* 0x000fe20000000f00 */
[C---:B------:R-:W-:Y:S01]  /*a850*/  FMUL.FTZ R44, R2.reuse, R176 ;  /* 0x000000b0022c7220 */ /* 0x040fe20000410000 */
[----:B------:R-:W-:Y:S01]  /*a860*/  MOV R176, R156 ;  /* 0x0000009c00b07202 */ /* 0x000fe20000000f00 */
[----:B------:R-:W-:Y:S01]  /*a870*/  FMUL.FTZ R45, R2, R177 ;  /* 0x000000b1022d7220 */ /* 0x000fe20000410000 */
[----:B------:R-:W-:Y:S01]  /*a880*/  MOV R156, R150 ;  /* 0x00000096009c7202 */ /* 0x000fe20000000f00 */
[----:B------:R2:W3:Y:S02]  /*a890*/  MUFU.EX2 R169, R134 ;  /* 0x0000008600a97308 */ /* 0x0004e40000000800 */
[----:B------:R-:W-:Y:S01]  /*a8a0*/  MOV R177, R157 ;  /* 0x0000009d00b17202 */ /* 0x000fe20000000f00 */
[C---:B------:R-:W-:Y:S01]  /*a8b0*/  FMUL.FTZ R46, R0.reuse, R178 ;  /* 0x000000b2002e7220 */ /* 0x040fe20000410000 */
[----:B------:R-:W-:Y:S01]  /*a8c0*/  MOV R157, R149 ;  /* 0x00000095009d7202 */ /* 0x000fe20000000f00 */
[C---:B------:R-:W-:Y:S01]  /*a8d0*/  FMUL.FTZ R47, R0.reuse, R179 ;  /* 0x000000b3002f7220 */ /* 0x040fe20000410000 */
[----:B------:R-:W4:Y:S01]  /*a8e0*/  LDSM.16.MT88.4 R148, [R215+0x3100] ;  /* 0x00310000d794783b */ /* 0x000f220000004200 */
[----:B------:R-:W-:Y:S01]  /*a8f0*/  MOV R179, R161 ;  /* 0x000000a100b37202 */ /* 0x000fe20000000f00 */
[----:B------:R-:W-:Y:S01]  /*a900*/  FMUL.FTZ R107, R0, R107 ;  /* 0x0000006b006b7220 */ /* 0x000fe20000410000 */
[----:B------:R-:W-:Y:S01]  /*a910*/  MOV R161, R152 ;  /* 0x0000009800a17202 */ /* 0x000fe20000000f00 */
[C---:B------:R-:W-:Y:S01]  /*a920*/  FMUL.FTZ R108, R2.reuse, R108 ;  /* 0x0000006c026c7220 */ /* 0x040fe20000410000 */
[----:B------:R-:W-:Y:S01]  /*a930*/  MOV R178, R159 ;  /* 0x0000009f00b27202 */ /* 0x000fe20000000f00 */
[C---:B------:R-:W-:Y:S02]  /*a940*/  HMMA.16816.F32.BF16 R44, R136.reuse, R140, R44 ;  /* 0x0000008c882c723c */ /* 0x040fe4000004182c */
[----:B------:R-:W-:Y:S01]  /*a950*/  LDSM.16.MT88.4 R152, [R216+0x900] ;  /* 0x00090000d898783b */ /* 0x000fe20000004200 */
[----:B------:R-:W-:Y:S01]  /*a960*/  MOV R174, R157 ;  /* 0x0000009d00ae7202 */ /* 0x000fe20000000f00 */
[----:B------:R-:W-:Y:S01]  /*a970*/  FMUL.FTZ R109, R2, R109 ;  /* 0x0000006d026d7220 */ /* 0x000fe20000410000 */
[----:B------:R-:W-:Y:S01]  /*a980*/  MOV R173, R156 ;  /* 0x0000009c00ad7202 */ /* 0x000fe20000000f00 */
[C---:B------:R-:W-:Y:S02]  /*a990*/  FMUL.FTZ R110, R0.reuse, R110 ;  /* 0x0000006e006e7220 */ /* 0x040fe40000410000 */
[C---:B------:R-:W-:Y:S02]  /*a9a0*/  HMMA.16816.F32.BF16 R48, R136.reuse, R142, R48 ;  /* 0x0000008e8830723c */ /* 0x040fe40000041830 */
[----:B------:R-:W3:Y:S02]  /*a9b0*/  LDSM.16.MT88.4 R140, [R213+0x6100] ;  /* 0x00610000d58c783b */ /* 0x000ee40000004200 */
[----:B------:R-:W-:Y:S02]  /*a9c0*/  FMUL.FTZ R111, R0, R111 ;  /* 0x0000006f006f7220 */ /* 0x000fe40000410000 */
[----:B------:R-:W-:Y:S02]  /*a9d0*/  FMUL.FTZ R112, R2, R112 ;  /* 0x0000007002707220 */ /* 0x000fe40000410000 */
[C---:B-1----:R-:W-:Y:S02]  /*a9e0*/  HMMA.16816.F32.BF16 R52, R136.reuse, R144, R52 ;  /* 0x000000908834723c */ /* 0x042fe40000041834 */
[----:B------:R-:W-:Y:S02]  /*a9f0*/  LDSM.16.MT88.4 R156, [R215+0x900] ;  /* 0x00090000d79c783b */ /* 0x000fe40000004200 */
[--C-:B--2---:R-:W-:Y:S01]  /*aa00*/  FFMA.FTZ R134, R196, c[0x0][0x2d0], -R133.reuse ;  /* 0x0000b400c4867a23 */ /* 0x104fe20000010885 */
[----:B------:R-:W-:Y:S01]  /*aa10*/  MOV R196, R202 ;  /* 0x000000ca00c47202 */ /* 0x000fe20000000f00 */
[----:B------:R-:W-:Y:S02]  /*aa20*/  FMUL.FTZ R113, R2, R113 ;  /* 0x0000007102717220 */ /* 0x000fe40000410000 */
[C---:B------:R-:W-:Y:S01]  /*aa30*/  HMMA.16816.F32.BF16 R56, R136.reuse, R146, R56 ;  /* 0x000000928838723c */ /* 0x040fe20000041838 */
[----:B------:R1:W-:Y:S01]  /*aa40*/  MUFU.EX2 R248, R134 ;  /* 0x0000008600f87308 */ /* 0x0003e20000000800 */
[----:B------:R-:W2:Y:S02]  /*aa50*/  LDSM.16.MT88.4 R144, [R214+0x6100] ;  /* 0x00610000d690783b */ /* 0x000ea40000004200 */
[C---:B------:R-:W-:Y:S02]  /*aa60*/  FMUL.FTZ R114, R0.reuse, R114 ;  /* 0x0000007200727220 */ /* 0x040fe40000410000 */
[----:B------:R-:W-:Y:S02]  /*aa70*/  FMUL.FTZ R115, R0, R115 ;  /* 0x0000007300737220 */ /* 0x000fe40000410000 */
[C---:B------:R-:W-:Y:S01]  /*aa80*/  FMUL.FTZ R116, R2.reuse, R116 ;  /* 0x0000007402747220 */ /* 0x040fe20000410000 */
[C---:B----4-:R-:W-:Y:S03]  /*aa90*/  HMMA.16816.F32.BF16 R60, R136.reuse, R148, R60 ;  /* 0x00000094883c723c */ /* 0x050fe6000004183c */
[----:B------:R-:W-:Y:S02]  /*aaa0*/  FMUL.FTZ R117, R2, R117 ;  /* 0x0000007502757220 */ /* 0x000fe40000410000 */
[C---:B------:R-:W-:Y:S02]  /*aab0*/  FMUL.FTZ R118, R0.reuse, R118 ;  /* 0x0000007600767220 */ /* 0x040fe40000410000 */
[----:B------:R-:W-:Y:S01]  /*aac0*/  FMUL.FTZ R119, R0, R119 ;  /* 0x0000007700777220 */ /* 0x000fe20000410000 */
[C---:B------:R-:W-:Y:S01]  /*aad0*/  HMMA.16816.F32.BF16 R64, R136.reuse, R150, R64 ;  /* 0x000000968840723c */ /* 0x040fe20000041840 */
[----:B------:R-:W4:Y:S03]  /*aae0*/  LDSM.16.MT88.4 R148, [R216+0x6100] ;  /* 0x00610000d894783b */ /* 0x000f260000004200 */
[C---:B------:R-:W-:Y:S02]  /*aaf0*/  FMUL.FTZ R120, R2.reuse, R120 ;  /* 0x0000007802787220 */ /* 0x040fe40000410000 */
[----:B------:R-:W-:Y:S02]  /*ab00*/  FMUL.FTZ R121, R2, R121 ;  /* 0x0000007902797220 */ /* 0x000fe40000410000 */
[C---:B---3--:R-:W-:Y:S04]  /*ab10*/  HMMA.16816.F32.BF16 R68, R136.reuse, R140, R68 ;  /* 0x0000008c8844723c */ /* 0x048fe80000041844 */
[--C-:B-1----:R-:W-:Y:S01]  /*ab20*/  FFMA.FTZ R134, R197, c[0x0][0x2d0], -R133.reuse ;  /* 0x0000b400c5867a23 */ /* 0x102fe20000010885 */
[----:B------:R-:W-:Y:S01]  /*ab30*/  MOV R197, R209 ;  /* 0x000000d100c57202 */ /* 0x000fe20000000f00 */
[C---:B------:R-:W-:Y:S02]  /*ab40*/  FMUL.FTZ R122, R0.reuse, R122 ;  /* 0x0000007a007a7220 */ /* 0x040fe40000410000 */
[C---:B------:R-:W-:Y:S01]  /*ab50*/  HMMA.16816.F32.BF16 R72, R136.reuse, R142, R72 ;  /* 0x0000008e8848723c */ /* 0x040fe20000041848 */
[----:B------:R1:W3:Y:S01]  /*ab60*/  MUFU.EX2 R211, R134 ;  /* 0x0000008600d37308 */ /* 0x0002e20000000800 */
[----:B------:R-:W3:Y:S02]  /*ab70*/  LDSM.16.MT88.4 R140, [R215+0x6100] ;  /* 0x00610000d78c783b */ /* 0x000ee40000004200 */
        /* <DEDUP_REMOVED lines=9> */
[----:B------:R-:W-:Y:S01]  /*ac10*/  FMUL.FTZ R129, R2, R129 ;  /* 0x0000008102817220 */ /* 0x000fe20000410000 */
[C---:B----4-:R-:W-:Y:S03]  /*ac20*/  HMMA.16816.F32.BF16 R84, R136.reuse, R148, R84 ;  /* 0x000000948854723c */ /* 0x050fe60000041854 */
[--C-:B-1----:R-:W-:Y:S02]  /*ac30*/  FFMA.FTZ R134, R198, c[0x0][0x2d0], -R186.reuse ;  /* 0x0000b400c6867a23 */ /* 0x102fe400000108ba */
[C---:B------:R-:W-:Y:S02]  /*ac40*/  FMUL.FTZ R130, R0.reuse, R130 ;  /* 0x0000008200827220 */ /* 0x040fe40000410000 */
[----:B------:R1:W-:Y:S01]  /*ac50*/  MUFU.EX2 R170, R134 ;  /* 0x0000008600aa7308 */ /* 0x0003e20000000800 */
[C---:B------:R-:W-:Y:S01]  /*ac60*/  HMMA.16816.F32.BF16 R88, R136.reuse, R150, R88 ;  /* 0x000000968858723c */ /* 0x040fe20000041858 */
[----:B------:R-:W4:Y:S03]  /*ac70*/  LDSM.16.MT88.4 R148, [R214+0x9100] ;  /* 0x00910000d694783b */ /* 0x000f260000004200 */
[----:B------:R-:W-:Y:S04]  /*ac80*/  FMUL.FTZ R131, R0, R131 ;  /* 0x0000008300837220 */ /* 0x000fe80000410000 */
[C---:B---3--:R-:W-:Y:S08]  /*ac90*/  HMMA.16816.F32.BF16 R92, R136.reuse, R140, R92 ;  /* 0x0000008c885c723c */ /* 0x048ff0000004185c */
[C---:B------:R-:W-:Y:S01]  /*aca0*/  HMMA.16816.F32.BF16 R96, R136.reuse, R142, R96 ;  /* 0x0000008e8860723c */ /* 0x040fe20000041860 */
[----:B------:R-:W3:Y:S03]  /*acb0*/  LDSM.16.MT88.4 R140, [R216+0x9100] ;  /* 0x00910000d88c783b */ /* 0x000ee60000004200 */
[--C-:B-1----:R-:W-:Y:S04]  /*acc0*/  FFMA.FTZ R134, R199, c[0x0][0x2d0], -R186.reuse ;  /* 0x0000b400c7867a23 */ /* 0x102fe800000108ba */
[C---:B--2---:R-:W-:Y:S01]  /*acd0*/  HMMA.16816.F32.BF16 R100, R136.reuse, R144, R100 ;  /* 0x000000908864723c */ /* 0x044fe20000041864 */
[----:B------:R1:W2:Y:S07]  /*ace0*/  MUFU.EX2 R171, R134 ;  /* 0x0000008600ab7308 */ /* 0x0002ae0000000800 */
[C---:B------:R-:W-:Y:S01]  /*acf0*/  HMMA.16816.F32.BF16 R104, R136.reuse, R146, R104 ;  /* 0x000000928868723c */ /* 0x040fe20000041868 */
[----:B------:R-:W2:Y:S07]  /*ad00*/  LDSM.16.MT88.4 R144, [R215+0x9100] ;  /* 0x00910000d790783b */ /* 0x000eae0000004200 */
[C---:B----4-:R-:W-:Y:S08]  /*ad10*/  HMMA.16816.F32.BF16 R108, R136.reuse, R148, R108 ;  /* 0x00000094886c723c */ /* 0x050ff0000004186c */
[C---:B------:R-:W-:Y:S01]  /*ad20*/  HMMA.16816.F32.BF16 R112, R136.reuse, R150, R112 ;  /* 0x000000968870723c */ /* 0x040fe20000041870 */
[----:B------:R-:W-:Y:S03]  /*ad30*/  LDSM.16.MT88.4 R148, [R214+0x900] ;  /* 0x00090000d694783b */ /* 0x000fe60000004200 */
[--C-:B-1----:R-:W-:Y:S04]  /*ad40*/  FFMA.FTZ R134, R204, c[0x0][0x2d0], -R133.reuse ;  /* 0x0000b400cc867a23 */ /* 0x102fe80000010885 */
[----:B------:R1:W-:Y:S01]  /*ad50*/  MUFU.EX2 R210, R134 ;  /* 0x0000008600d27308 */ /* 0x0003e20000000800 */
[C---:B---3--:R-:W-:Y:S08]  /*ad60*/  HMMA.16816.F32.BF16 R116, R136.reuse, R140, R116 ;  /* 0x0000008c8874723c */ /* 0x048ff00000041874 */
[C---:B------:R-:W-:Y:S01]  /*ad70*/  HMMA.16816.F32.BF16 R120, R136.reuse, R142, R120 ;  /* 0x0000008e8878723c */ /* 0x040fe20000041878 */
[----:B------:R-:W3:Y:S07]  /*ad80*/  LDSM.16.MT88.4 R140, [R213+0x900] ;  /* 0x00090000d58c783b */ /* 0x000eee0000004200 */
[C---:B--2---:R-:W-:Y:S04]  /*ad90*/  HMMA.16816.F32.BF16 R124, R136.reuse, R144, R124 ;  /* 0x00000090887c723c */ /* 0x044fe8000004187c */
[--C-:B-1----:R-:W-:Y:S04]  /*ada0*/  FFMA.FTZ R134, R205, c[0x0][0x2d0], -R133.reuse ;  /* 0x0000b400cd867a23 */ /* 0x102fe80000010885 */
[----:B------:R-:W-:Y:S01]  /*adb0*/  HMMA.16816.F32.BF16 R128, R136, R146, R128 ;  /* 0x000000928880723c */ /* 0x000fe20000041880 */
[----:B------:R-:W1:Y:S01]  /*adc0*/  LDSM.16.MT88.4 R144, [R213+0x3900] ;  /* 0x00390000d590783b */ /* 0x000e620000004200 */
[----:B------:R-:W2:Y:S05]  /*add0*/  MUFU.EX2 R209, R134 ;  /* 0x0000008600d17308 */ /* 0x000eaa0000000800 */
[----:B------:R-:W-:Y:S02]  /*ade0*/  F2FP.BF16.PACK_AB R136, R169, R168 ;  /* 0x000000a8a988723e */ /* 0x000fe400000010ff */
[----:B------:R-:W-:Y:S03]  /*adf0*/  F2FP.BF16.PACK_AB R137, R211, R248 ;  /* 0x000000f8d389723e */ /* 0x000fe600000010ff */
[----:B------:R-:W-:Y:S02]  /*ae00*/  F2FP.BF16.PACK_AB R138, R171, R170 ;  /* 0x000000aaab8a723e */ /* 0x000fe400000010ff */
[----:B--2---:R-:W-:Y:S01]  /*ae10*/  F2FP.BF16.PACK_AB R139, R209, R210 ;  /* 0x000000d2d18b723e */ /* 0x004fe200000010ff */
[--C-:B------:R-:W-:Y:S04]  /*ae20*/  FFMA.FTZ R134, R206, c[0x0][0x2d0], -R186.reuse ;  /* 0x0000b400ce867a23 */ /* 0x100fe800000108ba */
[----:B------:R2:W-:Y:S02]  /*ae30*/  MUFU.EX2 R163, R134 ;  /* 0x0000008600a37308 */ /* 0x0005e40000000800 */
[C---:B---3--:R-:W-:Y:S08]  /*ae40*/  HMMA.16816.F32.BF16 R4, R136.reuse, R140, R4 ;  /* 0x0000008c8804723c */ /* 0x048ff00000041804 */
[C---:B------:R-:W-:Y:S01]  /*ae50*/  HMMA.16816.F32.BF16 R8, R136.reuse, R142, R8 ;  /* 0x0000008e8808723c */ /* 0x040fe20000041808 */
[----:B------:R-:W3:Y:S07]  /*ae60*/  LDSM.16.MT88.4 R140, [R214+0x3900] ;  /* 0x00390000d68c783b */ /* 0x000eee0000004200 */
[C---:B------:R-:W-:Y:S04]  /*ae70*/  HMMA.16816.F32.BF16 R12, R136.reuse, R148, R12 ;  /* 0x00000094880c723c */ /* 0x040fe8000004180c */
[--C-:B--2---:R-:W-:Y:S04]  /*ae80*/  FFMA.FTZ R134, R207, c[0x0][0x2d0], -R186.reuse ;  /* 0x0000b400cf867a23 */ /* 0x104fe800000108ba */
[C---:B------:R-:W-:Y:S01]  /*ae90*/  HMMA.16816.F32.BF16 R16, R136.reuse, R150, R16 ;  /* 0x000000968810723c */ /* 0x040fe20000041810 */
[----:B------:R-:W2:Y:S01]  /*aea0*/  LDSM.16.MT88.4 R148, [R216+0x3900] ;  /* 0x00390000d894783b */ /* 0x000ea20000004200 */
[----:B------:R4:W1:Y:S06]  /*aeb0*/  MUFU.EX2 R164, R134 ;  /* 0x0000008600a47308 */ /* 0x00086c0000000800 */
[C---:B------:R-:W-:Y:S08]  /*aec0*/  HMMA.16816.F32.BF16 R20, R136.reuse, R152, R20 ;  /* 0x000000988814723c */ /* 0x040ff00000041814 */
[C---:B------:R-:W-:Y:S01]  /*aed0*/  HMMA.16816.F32.BF16 R24, R136.reuse, R154, R24 ;  /* 0x0000009a8818723c */ /* 0x040fe20000041818 */
[----:B------:R-:W2:Y:S07]  /*aee0*/  LDSM.16.MT88.4 R152, [R215+0x3900] ;  /* 0x00390000d798783b */ /* 0x000eae0000004200 */
[C---:B------:R-:W-:Y:S04]  /*aef0*/  HMMA.16816.F32.BF16 R28, R136.reuse, R156, R28 ;  /* 0x0000009c881c723c */ /* 0x040fe8000004181c */
[--C-:B----4-:R-:W-:Y:S04]  /*af00*/  FFMA.FTZ R134, R208, c[0x0][0x2d0], -R133.reuse ;  /* 0x0000b400d0867a23 */ /* 0x110fe80000010885 */
[C---:B------:R-:W-:Y:S01]  /*af10*/  HMMA.16816.F32.BF16 R32, R136.reuse, R158, R32 ;  /* 0x0000009e8820723c */ /* 0x040fe20000041820 */
[----:B------:R-:W4:Y:S01]  /*af20*/  LDSM.16.MT88.4 R156, [R213+0x6900] ;  /* 0x00690000d59c783b */ /* 0x000f220000004200 */
[----:B------:R2:W-:Y:S06]  /*af30*/  MUFU.EX2 R206, R134 ;  /* 0x0000008600ce7308 */ /* 0x0005ec0000000800 */
[C---:B-1----:R-:W-:Y:S08]  /*af40*/  HMMA.16816.F32.BF16 R36, R136.reuse, R144, R36 ;  /* 0x000000908824723c */ /* 0x042ff00000041824 */
[C---:B------:R-:W-:Y:S01]  /*af50*/  HMMA.16816.F32.BF16 R40, R136.reuse, R146, R40 ;  /* 0x000000928828723c */ /* 0x040fe20000041828 */
[----:B------:R-:W1:Y:S07]  /*af60*/  LDSM.16.MT88.4 R144, [R214+0x6900] ;  /* 0x00690000d690783b */ /* 0x000e6e0000004200 */
[C---:B---3--:R-:W-:Y:S04]  /*af70*/  HMMA.16816.F32.BF16 R44, R136.reuse, R140, R44 ;  /* 0x0000008c882c723c */ /* 0x048fe8000004182c */
[--C-:B--2---:R-:W-:Y:S04]  /*af80*/  FFMA.FTZ R134, R249, c[0x0][0x2d0], -R133.reuse ;  /* 0x0000b400f9867a23 */ /* 0x104fe80000010885 */
[C---:B------:R-:W-:Y:S01]  /*af90*/  HMMA.16816.F32.BF16 R48, R136.reuse, R142, R48 ;  /* 0x0000008e8830723c */ /* 0x040fe20000041830 */
[----:B------:R-:W2:Y:S01]  /*afa0*/  LDSM.16.MT88.4 R140, [R216+0x6900] ;  /* 0x00690000d88c783b */ /* 0x000ea20000004200 */
[----:B------:R3:W-:Y:S06]  /*afb0*/  MUFU.EX2 R205, R134 ;  /* 0x0000008600cd7308 */ /* 0x0007ec0000000800 */
[C---:B------:R-:W-:Y:S08]  /*afc0*/  HMMA.16816.F32.BF16 R52, R136.reuse, R148, R52 ;  /* 0x000000948834723c */ /* 0x040ff00000041834 */
[C---:B------:R-:W-:Y:S01]  /*afd0*/  HMMA.16816.F32.BF16 R56, R136.reuse, R150, R56 ;  /* 0x000000968838723c */ /* 0x040fe20000041838 */
[----:B------:R-:W2:Y:S07]  /*afe0*/  LDSM.16.MT88.4 R148, [R215+0x6900] ;  /* 0x00690000d794783b */ /* 0x000eae0000004200 */
[C---:B------:R-:W-:Y:S04]  /*aff0*/  HMMA.16816.F32.BF16 R60, R136.reuse, R152, R60 ;  /* 0x00000098883c723c */ /* 0x040fe8000004183c */
[--C-:B---3--:R-:W-:Y:S04]  /*b000*/  FFMA.FTZ R134, R250, c[0x0][0x2d0], -R186.reuse ;  /* 0x0000b400fa867a23 */ /* 0x108fe800000108ba */
[C---:B------:R-:W-:Y:S01]  /*b010*/  HMMA.16816.F32.BF16 R64, R136.reuse, R154, R64 ;  /* 0x0000009a8840723c */ /* 0x040fe20000041840 */
[----:B------:R-:W3:Y:S01]  /*b020*/  LDSM.16.MT88.4 R152, [R213+0x9900] ;  /* 0x00990000d598783b */ /* 0x000ee20000004200 */
[----:B------:R2:W-:Y:S06]  /*b030*/  MUFU.EX2 R165, R134 ;  /* 0x0000008600a57308 */ /* 0x0005ec0000000800 */
[C---:B----4-:R-:W-:Y:S08]  /*b040*/  HMMA.16816.F32.BF16 R68, R136.reuse, R156, R68 ;  /* 0x0000009c8844723c */ /* 0x050ff00000041844 */
[C---:B------:R-:W-:Y:S01]  /*b050*/  HMMA.16816.F32.BF16 R72, R136.reuse, R158, R72 ;  /* 0x0000009e8848723c */ /* 0x040fe20000041848 */
[----:B------:R-:W-:Y:S07]  /*b060*/  LDSM.16.MT88.4 R156, [R216+0x1100] ;  /* 0x00110000d89c783b */ /* 0x000fee0000004200 */
[C---:B-1----:R-:W-:Y:S04]  /*b070*/  HMMA.16816.F32.BF16 R76, R136.reuse, R144, R76 ;  /* 0x00000090884c723c */ /* 0x042fe8000004184c */
[--C-:B--2---:R-:W-:Y:S04]  /*b080*/  FFMA.FTZ R134, R251, c[0x0][0x2d0], -R186.reuse ;  /* 0x0000b400fb867a23 */ /* 0x104fe800000108ba */
[C---:B------:R-:W-:Y:S01]  /*b090*/  HMMA.16816.F32.BF16 R80, R136.reuse, R146, R80 ;  /* 0x000000928850723c */ /* 0x040fe20000041850 */
[----:B------:R-:W1:Y:S01]  /*b0a0*/  LDSM.16.MT88.4 R144, [R214+0x9900] ;  /* 0x00990000d690783b */ /* 0x000e620000004200 */
[----:B------:R2:W4:Y:S06]  /*b0b0*/  MUFU.EX2 R172, R134 ;  /* 0x0000008600ac7308 */ /* 0x00052c0000000800 */
[C---:B------:R-:W-:Y:S08]  /*b0c0*/  HMMA.16816.F32.BF16 R84, R136.reuse, R140, R84 ;  /* 0x0000008c8854723c */ /* 0x040ff00000041854 */
[C---:B------:R-:W-:Y:S01]  /*b0d0*/  HMMA.16816.F32.BF16 R88, R136.reuse, R142, R88 ;  /* 0x0000008e8858723c */ /* 0x040fe20000041858 */
[----:B------:R-:W4:Y:S07]  /*b0e0*/  LDSM.16.MT88.4 R140, [R216+0x9900] ;  /* 0x00990000d88c783b */ /* 0x000f2e0000004200 */
[C---:B------:R-:W-:Y:S04]  /*b0f0*/  HMMA.16816.F32.BF16 R92, R136.reuse, R148, R92 ;  /* 0x00000094885c723c */ /* 0x040fe8000004185c */
[--C-:B--2---:R-:W-:Y:S04]  /*b100*/  FFMA.FTZ R134, R252, c[0x0][0x2d0], -R133.reuse ;  /* 0x0000b400fc867a23 */ /* 0x104fe80000010885 */
[C---:B------:R-:W-:Y:S01]  /*b110*/  HMMA.16816.F32.BF16 R96, R136.reuse, R150, R96 ;  /* 0x000000968860723c */ /* 0x040fe20000041860 */
[----:B------:R-:W2:Y:S01]  /*b120*/  LDSM.16.MT88.4 R148, [R215+0x9900] ;  /* 0x00990000d794783b */ /* 0x000ea20000004200 */
[----:B------:R4:W-:Y:S06]  /*b130*/  MUFU.EX2 R202, R134 ;  /* 0x0000008600ca7308 */ /* 0x0009ec0000000800 */
[C---:B---3--:R-:W-:Y:S08]  /*b140*/  HMMA.16816.F32.BF16 R100, R136.reuse, R152, R100 ;  /* 0x000000988864723c */ /* 0x048ff00000041864 */
[C---:B------:R-:W-:Y:S01]  /*b150*/  HMMA.16816.F32.BF16 R104, R136.reuse, R154, R104 ;  /* 0x0000009a8868723c */ /* 0x040fe20000041868 */
[----:B------:R-:W3:Y:S07]  /*b160*/  LDSM.16.MT88.4 R152, [R213+0x1100] ;  /* 0x00110000d598783b */ /* 0x000eee0000004200 */
[C---:B-1----:R-:W-:Y:S04]  /*b170*/  HMMA.16816.F32.BF16 R108, R136.reuse, R144, R108 ;  /* 0x00000090886c723c */ /* 0x042fe8000004186c */
[--C-:B----4-:R-:W-:Y:S01]  /*b180*/  FFMA.FTZ R134, R197, c[0x0][0x2d0], -R133.reuse ;  /* 0x0000b400c5867a23 */ /* 0x110fe20000010885 */
[----:B------:R-:W-:Y:S03]  /*b190*/  MOV R197, R201 ;  /* 0x000000c900c57202 */ /* 0x000fe60000000f00 */
[C---:B------:R-:W-:Y:S01]  /*b1a0*/  HMMA.16816.F32.BF16 R112, R136.reuse, R146, R112 ;  /* 0x000000928870723c */ /* 0x040fe20000041870 */
[----:B------:R-:W1:Y:S01]  /*b1b0*/  LDSM.16.MT88.4 R144, [R214+0x1100] ;  /* 0x00110000d690783b */ /* 0x000e620000004200 */
[----:B------:R4:W1:Y:S06]  /*b1c0*/  MUFU.EX2 R201, R134 ;  /* 0x0000008600c97308 */ /* 0x00086c0000000800 */
[C---:B------:R-:W-:Y:S08]  /*b1d0*/  HMMA.16816.F32.BF16 R116, R136.reuse, R140, R116 ;  /* 0x0000008c8874723c */ /* 0x040ff00000041874 */
[C---:B------:R-:W-:Y:S01]  /*b1e0*/  HMMA.16816.F32.BF16 R120, R136.reuse, R142, R120 ;  /* 0x0000008e8878723c */ /* 0x040fe20000041878 */
[----:B------:R-:W3:Y:S07]  /*b1f0*/  LDSM.16.MT88.4 R140, [R215+0x1100] ;  /* 0x00110000d78c783b */ /* 0x000eee0000004200 */
[C---:B--2---:R-:W-:Y:S04]  /*b200*/  HMMA.16816.F32.BF16 R124, R136.reuse, R148, R124 ;  /* 0x00000094887c723c */ /* 0x044fe8000004187c */
[--C-:B----4-:R-:W-:Y:S04]  /*b210*/  FFMA.FTZ R134, R197, c[0x0][0x2d0], -R186.reuse ;  /* 0x0000b400c5867a23 */ /* 0x110fe800000108ba */
[----:B------:R-:W-:Y:S01]  /*b220*/  HMMA.16816.F32.BF16 R128, R136, R150, R128 ;  /* 0x000000968880723c */ /* 0x000fe20000041880 */
[----:B------:R-:W2:Y:S01]  /*b230*/  LDSM.16.MT88.4 R148, [R213+0x4100] ;  /* 0x00410000d594783b */ /* 0x000ea20000004200 */
[----:B------:R4:W-:Y:S05]  /*b240*/  MUFU.EX2 R252, R134 ;  /* 0x0000008600fc7308 */ /* 0x0009ea0000000800 */
[----:B------:R-:W-:Y:S02]  /*b250*/  F2FP.BF16.PACK_AB R136, R164, R163 ;  /* 0x000000a3a488723e */ /* 0x000fe400000010ff */
[----:B------:R-:W-:Y:S03]  /*b260*/  F2FP.BF16.PACK_AB R138, R172, R165 ;  /* 0x000000a5ac8a723e */ /* 0x000fe600000010ff */
[----:B------:R-:W-:Y:S02]  /*b270*/  F2FP.BF16.PACK_AB R137, R205, R206 ;  /* 0x000000cecd89723e */ /* 0x000fe400000010ff */
[----:B-1----:R-:W-:Y:S07]  /*b280*/  F2FP.BF16.PACK_AB R139, R201, R202 ;  /* 0x000000cac98b723e */ /* 0x002fee00000010ff */
[C---:B---3--:R-:W-:Y:S03]  /*b290*/  HMMA.16816.F32.BF16 R4, R136.reuse, R152, R4 ;  /* 0x000000988804723c */ /* 0x048fe60000041804 */
[--C-:B----4-:R-:W-:Y:S05]  /*b2a0*/  FFMA.FTZ R134, R196, c[0x0][0x2d0], -R186.reuse ;  /* 0x0000b400c4867a23 */ /* 0x110fea00000108ba */
[C---:B------:R-:W-:Y:S01]  /*b2b0*/  HMMA.16816.F32.BF16 R8, R136.reuse, R154, R8 ;  /* 0x0000009a8808723c */ /* 0x040fe20000041808 */
[----:B------:R-:W1:Y:S01]  /*b2c0*/  LDSM.16.MT88.4 R152, [R214+0x4100] ;  /* 0x00410000d698783b */ /* 0x000e620000004200 */
[----:B------:R3:W4:Y:S06]  /*b2d0*/  MUFU.EX2 R251, R134 ;  /* 0x0000008600fb7308 */ /* 0x00072c0000000800 */
[C---:B------:R-:W-:Y:S08]  /*b2e0*/  HMMA.16816.F32.BF16 R12, R136.reuse, R144, R12 ;  /* 0x00000090880c723c */ /* 0x040ff0000004180c */
[C---:B------:R-:W-:Y:S01]  /*b2f0*/  HMMA.16816.F32.BF16 R16, R136.reuse, R146, R16 ;  /* 0x000000928810723c */ /* 0x040fe20000041810 */
[----:B------:R-:W1:Y:S07]  /*b300*/  LDSM.16.MT88.4 R144, [R216+0x4100] ;  /* 0x00410000d890783b */ /* 0x000e6e0000004200 */
[C---:B------:R-:W-:Y:S04]  /*b310*/  HMMA.16816.F32.BF16 R20, R136.reuse, R156, R20 ;  /* 0x0000009c8814723c */ /* 0x040fe80000041814 */
[--C-:B---3--:R-:W-:Y:S01]  /*b320*/  FFMA.FTZ R134, R183, c[0x0][0x2d0], -R133.reuse ;  /* 0x0000b400b7867a23 */ /* 0x108fe20000010885 */
[----:B------:R-:W-:Y:S03]  /*b330*/  MOV R183, R200 ;  /* 0x000000c800b77202 */ /* 0x000fe60000000f00 */
[C---:B------:R-:W-:Y:S01]  /*b340*/  HMMA.16816.F32.BF16 R24, R136.reuse, R158, R24 ;  /* 0x0000009e8818723c */ /* 0x040fe20000041818 */
[----:B------:R-:W-:Y:S01]  /*b350*/  LDSM.16.MT88.4 R156, [R213+0x7100] ;  /* 0x00710000d59c783b */ /* 0x000fe20000004200 */
[----:B------:R3:W-:Y:S06]  /*b360*/  MUFU.EX2 R200, R134 ;  /* 0x0000008600c87308 */ /* 0x0007ec0000000800 */
[C---:B------:R-:W-:Y:S08]  /*b370*/  HMMA.16816.F32.BF16 R28, R136.reuse, R140, R28 ;  /* 0x0000008c881c723c */ /* 0x040ff0000004181c */
[C---:B------:R-:W-:Y:S01]  /*b380*/  HMMA.16816.F32.BF16 R32, R136.reuse, R142, R32 ;  /* 0x0000008e8820723c */ /* 0x040fe20000041820 */
[----:B------:R-:W4:Y:S07]  /*b390*/  LDSM.16.MT88.4 R140, [R215+0x4100] ;  /* 0x00410000d78c783b */ /* 0x000f2e0000004200 */
[C---:B--2---:R-:W-:Y:S04]  /*b3a0*/  HMMA.16816.F32.BF16 R36, R136.reuse, R148, R36 ;  /* 0x000000948824723c */ /* 0x044fe80000041824 */
[--C-:B---3--:R-:W-:Y:S04]  /*b3b0*/  FFMA.FTZ R134, R195, c[0x0][0x2d0], -R133.reuse ;  /* 0x0000b400c3867a23 */ /* 0x108fe80000010885 */
[C---:B------:R-:W-:Y:S01]  /*b3c0*/  HMMA.16816.F32.BF16 R40, R136.reuse, R150, R40 ;  /* 0x000000968828723c */ /* 0x040fe20000041828 */
[----:B------:R-:W2:Y:S01]  /*b3d0*/  LDSM.16.MT88.4 R148, [R214+0x7100] ;  /* 0x00710000d694783b */ /* 0x000ea20000004200 */
[----:B------:R3:W2:Y:S06]  /*b3e0*/  MUFU.EX2 R199, R134 ;  /* 0x0000008600c77308 */ /* 0x0006ac0000000800 */
[C---:B-1----:R-:W-:Y:S08]  /*b3f0*/  HMMA.16816.F32.BF16 R44, R136.reuse, R152, R44 ;  /* 0x00000098882c723c */ /* 0x042ff0000004182c */
[C---:B------:R-:W-:Y:S01]  /*b400*/  HMMA.16816.F32.BF16 R48, R136.reuse, R154, R48 ;  /* 0x0000009a8830723c */ /* 0x040fe20000041830 */
[----:B------:R-:W1:Y:S07]  /*b410*/  LDSM.16.MT88.4 R152, [R216+0x7100] ;  /* 0x00710000d898783b */ /* 0x000e6e0000004200 */
[C---:B------:R-:W-:Y:S04]  /*b420*/  HMMA.16816.F32.BF16 R52, R136.reuse, R144, R52 ;  /* 0x000000908834723c */ /* 0x040fe80000041834 */
[--C-:B---3--:R-:W-:Y:S04]  /*b430*/  FFMA.FTZ R134, R183, c[0x0][0x2d0], -R186.reuse ;  /* 0x0000b400b7867a23 */ /* 0x108fe800000108ba */
[C---:B------:R-:W-:Y:S01]  /*b440*/  HMMA.16816.F32.BF16 R56, R136.reuse, R146, R56 ;  /* 0x000000928838723c */ /* 0x040fe20000041838 */
[----:B------:R-:W3:Y:S01]  /*b450*/  LDSM.16.MT88.4 R144, [R215+0x7100] ;  /* 0x00710000d790783b */ /* 0x000ee20000004200 */
[----:B------:R1:W-:Y:S06]  /*b460*/  MUFU.EX2 R249, R134 ;  /* 0x0000008600f97308 */ /* 0x0003ec0000000800 */
[C---:B----4-:R-:W-:Y:S08]  /*b470*/  HMMA.16816.F32.BF16 R60, R136.reuse, R140, R60 ;  /* 0x0000008c883c723c */ /* 0x050ff0000004183c */
[C---:B------:R-:W-:Y:S01]  /*b480*/  HMMA.16816.F32.BF16 R64, R136.reuse, R142, R64 ;  /* 0x0000008e8840723c */ /* 0x040fe20000041840 */
[----:B------:R-:W4:Y:S07]  /*b490*/  LDSM.16.MT88.4 R140, [R213+0xa100] ;  /* 0x00a10000d58c783b */ /* 0x000f2e0000004200 */
[C---:B------:R-:W-:Y:S04]  /*b4a0*/  HMMA.16816.F32.BF16 R68, R136.reuse, R156, R68 ;  /* 0x0000009c8844723c */ /* 0x040fe80000041844 */
[--C-:B-1----:R-:W-:Y:S03]  /*b4b0*/  FFMA.FTZ R134, R182, c[0x0][0x2d0], -R133.reuse ;  /* 0x0000b400b6867a23 */ /* 0x102fe60000010885 */
[--C-:B------:R-:W-:Y:S01]  /*b4c0*/  FFMA.FTZ R156, R187, c[0x0][0x2d0], -R186.reuse ;  /* 0x0000b400bb9c7a23 */ /* 0x100fe200000108ba */
[C---:B------:R-:W-:Y:S01]  /*b4d0*/  HMMA.16816.F32.BF16 R72, R136.reuse, R158, R72 ;  /* 0x0000009e8848723c */ /* 0x040fe20000041848 */
[----:B------:R1:W-:Y:S07]  /*b4e0*/  MUFU.EX2 R198, R134 ;  /* 0x0000008600c67308 */ /* 0x0003ee0000000800 */
[C---:B--2---:R-:W-:Y:S03]  /*b4f0*/  HMMA.16816.F32.BF16 R76, R136.reuse, R148, R76 ;  /* 0x00000094884c723c */ /* 0x044fe6000004184c */
[----:B------:R2:W2:Y:S05]  /*b500*/  MUFU.EX2 R250, R156 ;  /* 0x0000009c00fa7308 */ /* 0x0004aa0000000800 */
[C---:B------:R-:W-:Y:S01]  /*b510*/  HMMA.16816.F32.BF16 R80, R136.reuse, R150, R80 ;  /* 0x000000968850723c */ /* 0x040fe20000041850 */
[----:B------:R-:W4:Y:S07]  /*b520*/  LDSM.16.MT88.4 R148, [R214+0xa100] ;  /* 0x00a10000d694783b */ /* 0x000f2e0000004200 */
[C---:B------:R-:W-:Y:S04]  /*b530*/  HMMA.16816.F32.BF16 R84, R136.reuse, R152, R84 ;  /* 0x000000988854723c */ /* 0x040fe80000041854 */
[--C-:B-1----:R-:W-:Y:S04]  /*b540*/  FFMA.FTZ R134, R181, c[0x0][0x2d0], -R133.reuse ;  /* 0x0000b400b5867a23 */ /* 0x102fe80000010885 */
[C---:B------:R-:W-:Y:S01]  /*b550*/  HMMA.16816.F32.BF16 R88, R136.reuse, R154, R88 ;  /* 0x0000009a8858723c */ /* 0x040fe20000041858 */
[----:B------:R-:W1:Y:S01]  /*b560*/  LDSM.16.MT88.4 R152, [R216+0xa100] ;  /* 0x00a10000d898783b */ /* 0x000e620000004200 */
[----:B------:R4:W1:Y:S06]  /*b570*/  MUFU.EX2 R197, R134 ;  /* 0x0000008600c57308 */ /* 0x00086c0000000800 */
[C---:B---3--:R-:W-:Y:S01]  /*b580*/  HMMA.16816.F32.BF16 R92, R136.reuse, R144, R92 ;  /* 0x00000090885c723c */ /* 0x048fe2000004185c */
[----:B--2---:R-:W-:Y:S07]  /*b590*/  LDSM.16.MT88.4 R156, [R215+0x1900] ;  /* 0x00190000d79c783b */ /* 0x004fee0000004200 */
[C---:B------:R-:W-:Y:S01]  /*b5a0*/  HMMA.16816.F32.BF16 R96, R136.reuse, R146, R96 ;  /* 0x000000928860723c */ /* 0x040fe20000041860 */
[----:B------:R-:W2:Y:S07]  /*b5b0*/  LDSM.16.MT88.4 R144, [R215+0xa100] ;  /* 0x00a10000d790783b */ /* 0x000eae0000004200 */
[C---:B----4-:R-:W-:Y:S04]  /*b5c0*/  HMMA.16816.F32.BF16 R100, R136.reuse, R140, R100 ;  /* 0x0000008c8864723c */ /* 0x050fe80000041864 */
[--C-:B------:R-:W-:Y:S01]  /*b5d0*/  FFMA.FTZ R134, R180, c[0x0][0x2d0], -R186.reuse ;  /* 0x0000b400b4867a23 */ /* 0x100fe200000108ba */
[----:B------:R-:W-:Y:S03]  /*b5e0*/  MOV R180, R189 ;  /* 0x000000bd00b47202 */ /* 0x000fe60000000f00 */
[C---:B------:R-:W-:Y:S01]  /*b5f0*/  HMMA.16816.F32.BF16 R104, R136.reuse, R142, R104 ;  /* 0x0000008e8868723c */ /* 0x040fe20000041868 */
[----:B------:R-:W3:Y:S01]  /*b600*/  LDSM.16.MT88.4 R140, [R213+0x1900] ;  /* 0x00190000d58c783b */ /* 0x000ee20000004200 */
[----:B------:R4:W-:Y:S06]  /*b610*/  MUFU.EX2 R208, R134 ;  /* 0x0000008600d07308 */ /* 0x0009ec0000000800 */
[C---:B------:R-:W-:Y:S08]  /*b620*/  HMMA.16816.F32.BF16 R108, R136.reuse, R148, R108 ;  /* 0x00000094886c723c */ /* 0x040ff0000004186c */
[C---:B------:R-:W-:Y:S01]  /*b630*/  HMMA.16816.F32.BF16 R112, R136.reuse, R150, R112 ;  /* 0x000000968870723c */ /* 0x040fe20000041870 */
[----:B------:R-:W3:Y:S07]  /*b640*/  LDSM.16.MT88.4 R148, [R214+0x1900] ;  /* 0x00190000d694783b */ /* 0x000eee0000004200 */
[C---:B-1----:R-:W-:Y:S04]  /*b650*/  HMMA.16816.F32.BF16 R116, R136.reuse, R152, R116 ;  /* 0x000000988874723c */ /* 0x042fe80000041874 */
[--C-:B----4-:R-:W-:Y:S02]  /*b660*/  FFMA.FTZ R134, R179, c[0x0][0x2d0], -R186.reuse ;  /* 0x0000b400b3867a23 */ /* 0x110fe400000108ba */
[----:B------:R-:W4:Y:S02]  /*b670*/  LDL.LU R179, [R1] ;  /* 0x0000000001b37983 */ /* 0x000f240000300800 */
[C---:B------:R-:W-:Y:S01]  /*b680*/  HMMA.16816.F32.BF16 R120, R136.reuse, R154, R120 ;  /* 0x0000009a8878723c */ /* 0x040fe20000041878 */
[----:B------:R1:W1:Y:S01]  /*b690*/  MUFU.EX2 R207, R134 ;  /* 0x0000008600cf7308 */ /* 0x0002620000000800 */
[----:B------:R-:W3:Y:S06]  /*b6a0*/  LDSM.16.MT88.4 R152, [R216+0x1900] ;  /* 0x00190000d898783b */ /* 0x000eec0000004200 */
[C---:B--2---:R-:W-:Y:S08]  /*b6b0*/  HMMA.16816.F32.BF16 R124, R136.reuse, R144, R124 ;  /* 0x00000090887c723c */ /* 0x044ff0000004187c */
[----:B------:R-:W-:Y:S01]  /*b6c0*/  HMMA.16816.F32.BF16 R128, R136, R146, R128 ;  /* 0x000000928880723c */ /* 0x000fe20000041880 */
[----:B------:R-:W2:Y:S06]  /*b6d0*/  LDSM.16.MT88.4 R144, [R213+0x4900] ;  /* 0x00490000d590783b */ /* 0x000eac0000004200 */
[----:B------:R-:W-:Y:S02]  /*b6e0*/  F2FP.BF16.PACK_AB R136, R251, R252 ;  /* 0x000000fcfb88723e */ /* 0x000fe400000010ff */
[----:B------:R-:W-:Y:S03]  /*b6f0*/  F2FP.BF16.PACK_AB R137, R199, R200 ;  /* 0x000000c8c789723e */ /* 0x000fe600000010ff */
[----:B------:R-:W-:Y:S01]  /*b700*/  F2FP.BF16.PACK_AB R138, R249, R250 ;  /* 0x000000faf98a723e */ /* 0x000fe200000010ff */
[--C-:B-1----:R-:W-:Y:S01]  /*b710*/  FFMA.FTZ R134, R177, c[0x0][0x2d0], -R133.reuse ;  /* 0x0000b400b1867a23 */ /* 0x102fe20000010885 */
[----:B------:R-:W-:Y:S02]  /*b720*/  F2FP.BF16.PACK_AB R139, R197, R198 ;  /* 0x000000c6c58b723e */ /* 0x000fe400000010ff */
[----:B------:R-:W-:Y:S02]  /*b730*/  MOV R177, R176 ;  /* 0x000000b000b17202 */ /* 0x000fe40000000f00 */
[----:B------:R-:W-:Y:S02]  /*b740*/  MOV R176, R193 ;  /* 0x000000c100b07202 */ /* 0x000fe40000000f00 */
[----:B------:R1:W-:Y:S01]  /*b750*/  MUFU.EX2 R193, R134 ;  /* 0x0000008600c17308 */ /* 0x0003e20000000800 */
[C---:B---3--:R-:W-:Y:S08]  /*b760*/  HMMA.16816.F32.BF16 R4, R136.reuse, R140, R4 ;  /* 0x0000008c8804723c */ /* 0x048ff00000041804 */
[C---:B------:R-:W-:Y:S01]  /*b770*/  HMMA.16816.F32.BF16 R8, R136.reuse, R142, R8 ;  /* 0x0000008e8808723c */ /* 0x040fe20000041808 */
[----:B------:R-:W3:Y:S07]  /*b780*/  LDSM.16.MT88.4 R140, [R214+0x4900] ;  /* 0x00490000d68c783b */ /* 0x000eee0000004200 */
[C---:B------:R-:W-:Y:S04]  /*b790*/  HMMA.16816.F32.BF16 R12, R136.reuse, R148, R12 ;  /* 0x00000094880c723c */ /* 0x040fe8000004180c */
[--C-:B-1----:R-:W-:Y:S04]  /*b7a0*/  FFMA.FTZ R134, R192, c[0x0][0x2d0], -R133.reuse ;  /* 0x0000b400c0867a23 */ /* 0x102fe80000010885 */
[C---:B------:R-:W-:Y:S01]  /*b7b0*/  HMMA.16816.F32.BF16 R16, R136.reuse, R150, R16 ;  /* 0x000000968810723c */ /* 0x040fe20000041810 */
[----:B------:R-:W1:Y:S01]  /*b7c0*/  LDSM.16.MT88.4 R148, [R216+0x4900] ;  /* 0x00490000d894783b */ /* 0x000e620000004200 */
[----:B------:R2:W1:Y:S06]  /*b7d0*/  MUFU.EX2 R192, R134 ;  /* 0x0000008600c07308 */ /* 0x00046c0000000800 */
[C---:B------:R-:W-:Y:S08]  /*b7e0*/  HMMA.16816.F32.BF16 R20, R136.reuse, R152, R20 ;  /* 0x000000988814723c */ /* 0x040ff00000041814 */
[C---:B------:R-:W-:Y:S01]  /*b7f0*/  HMMA.16816.F32.BF16 R24, R136.reuse, R154, R24 ;  /* 0x0000009a8818723c */ /* 0x040fe20000041818 */
[----:B------:R-:W1:Y:S07]  /*b800*/  LDSM.16.MT88.4 R152, [R215+0x4900] ;  /* 0x00490000d798783b */ /* 0x000e6e0000004200 */
[C---:B------:R-:W-:Y:S04]  /*b810*/  HMMA.16816.F32.BF16 R28, R136.reuse, R156, R28 ;  /* 0x0000009c881c723c */ /* 0x040fe8000004181c */
[--C-:B--2---:R-:W-:Y:S01]  /*b820*/  FFMA.FTZ R134, R178, c[0x0][0x2d0], -R186.reuse ;  /* 0x0000b400b2867a23 */ /* 0x104fe200000108ba */
[----:B------:R-:W-:Y:S03]  /*b830*/  MOV R178, R167 ;  /* 0x000000a700b27202 */ /* 0x000fe60000000f00 */
[C---:B------:R-:W-:Y:S01]  /*b840*/  HMMA.16816.F32.BF16 R32, R136.reuse, R158, R32 ;  /* 0x0000009e8820723c */ /* 0x040fe20000041820 */
[----:B------:R-:W2:Y:S01]  /*b850*/  LDSM.16.MT88.4 R156, [R213+0x7900] ;  /* 0x00790000d59c783b */ /* 0x000ea20000004200 */
[----:B------:R1:W-:Y:S06]  /*b860*/  MUFU.EX2 R204, R134 ;  /* 0x0000008600cc7308 */ /* 0x0003ec0000000800 */
[C---:B------:R-:W-:Y:S08]  /*b870*/  HMMA.16816.F32.BF16 R36, R136.reuse, R144, R36 ;  /* 0x000000908824723c */ /* 0x040ff00000041824 */
[C---:B------:R-:W-:Y:S01]  /*b880*/  HMMA.16816.F32.BF16 R40, R136.reuse, R146, R40 ;  /* 0x000000928828723c */ /* 0x040fe20000041828 */
[----:B------:R-:W2:Y:S07]  /*b890*/  LDSM.16.MT88.4 R144, [R214+0x7900] ;  /* 0x00790000d690783b */ /* 0x000eae0000004200 */
[C---:B---3--:R-:W-:Y:S04]  /*b8a0*/  HMMA.16816.F32.BF16 R44, R136.reuse, R140, R44 ;  /* 0x0000008c882c723c */ /* 0x048fe8000004182c */
        /* <DEDUP_REMOVED lines=8> */
[--C-:B---3--:R-:W-:Y:S04]  /*b930*/  FFMA.FTZ R134, R191, c[0x0][0x2d0], -R133.reuse ;  /* 0x0000b400bf867a23 */ /* 0x108fe80000010885 */
[C---:B------:R-:W-:Y:S01]  /*b940*/  HMMA.16816.F32.BF16 R64, R136.reuse, R154, R64 ;  /* 0x0000009a8840723c */ /* 0x040fe20000041840 */
[----:B------:R-:W3:Y:S01]  /*b950*/  LDSM.16.MT88.4 R152, [R213+0xa900] ;  /* 0x00a90000d598783b */ /* 0x000ee20000004200 */
[----:B------:R1:W-:Y:S06]  /*b960*/  MUFU.EX2 R191, R134 ;  /* 0x0000008600bf7308 */ /* 0x0003ec0000000800 */
[C---:B--2---:R-:W-:Y:S08]  /*b970*/  HMMA.16816.F32.BF16 R68, R136.reuse, R156, R68 ;  /* 0x0000009c8844723c */ /* 0x044ff00000041844 */
[C---:B------:R-:W-:Y:S01]  /*b980*/  HMMA.16816.F32.BF16 R72, R136.reuse, R158, R72 ;  /* 0x0000009e8848723c */ /* 0x040fe20000041848 */
[----:B------:R-:W-:Y:S07]  /*b990*/  LDSM.16.MT88.4 R156, [R213+0x5100] ;  /* 0x00510000d59c783b */ /* 0x000fee0000004200 */
[C---:B------:R-:W-:Y:S04]  /*b9a0*/  HMMA.16816.F32.BF16 R76, R136.reuse, R144, R76 ;  /* 0x00000090884c723c */ /* 0x040fe8000004184c */
[--C-:B-1----:R-:W-:Y:S01]  /*b9b0*/  FFMA.FTZ R134, R177, c[0x0][0x2d0], -R133.reuse ;  /* 0x0000b400b1867a23 */ /* 0x102fe20000010885 */
[----:B------:R-:W-:Y:S03]  /*b9c0*/  MOV R177, R190 ;  /* 0x000000be00b17202 */ /* 0x000fe60000000f00 */
        /* <DEDUP_REMOVED lines=12> */
[C---:B---3--:R-:W-:Y:S08]  /*ba90*/  HMMA.16816.F32.BF16 R100, R136.reuse, R152, R100 ;  /* 0x000000988864723c */ /* 0x048ff00000041864 */
[C---:B------:R-:W-:Y:S01]  /*baa0*/  HMMA.16816.F32.BF16 R104, R136.reuse, R154, R104 ;  /* 0x0000009a8868723c */ /* 0x040fe20000041868 */
[----:B------:R-:W-:Y:S07]  /*bab0*/  LDSM.16.MT88.4 R152, [R215+0x2100] ;  /* 0x00210000d798783b */ /* 0x000fee0000004200 */
[C---:B-1----:R-:W-:Y:S04]  /*bac0*/  HMMA.16816.F32.BF16 R108, R136.reuse, R144, R108 ;  /* 0x00000090886c723c */ /* 0x042fe8000004186c */
[----:B------:R-:W-:Y:S01]  /*bad0*/  FFMA.FTZ R134, R176, c[0x0][0x2d0], -R186 ;  /* 0x0000b400b0867a23 */ /* 0x000fe200000108ba */
[----:B------:R-:W-:Y:S03]  /*bae0*/  MOV R176, R173 ;  /* 0x000000ad00b07202 */ /* 0x000fe60000000f00 */
[C---:B------:R-:W-:Y:S01]  /*baf0*/  HMMA.16816.F32.BF16 R112, R136.reuse, R146, R112 ;  /* 0x000000928870723c */ /* 0x040fe20000041870 */
[----:B------:R-:W1:Y:S01]  /*bb00*/  LDSM.16.MT88.4 R144, [R213+0x2100] ;  /* 0x00210000d590783b */ /* 0x000e620000004200 */
[----:B------:R3:W1:Y:S06]  /*bb10*/  MUFU.EX2 R195, R134 ;  /* 0x0000008600c37308 */ /* 0x00066c0000000800 */
[C---:B------:R-:W-:Y:S08]  /*bb20*/  HMMA.16816.F32.BF16 R116, R136.reuse, R140, R116 ;  /* 0x0000008c8874723c */ /* 0x040ff00000041874 */
[C---:B------:R-:W-:Y:S01]  /*bb30*/  HMMA.16816.F32.BF16 R120, R136.reuse, R142, R120 ;  /* 0x0000008e8878723c */ /* 0x040fe20000041878 */
[----:B------:R-:W1:Y:S07]  /*bb40*/  LDSM.16.MT88.4 R140, [R214+0x2100] ;  /* 0x00210000d68c783b */ /* 0x000e6e0000004200 */
[C---:B--2---:R-:W-:Y:S04]  /*bb50*/  HMMA.16816.F32.BF16 R124, R136.reuse, R148, R124 ;  /* 0x00000094887c723c */ /* 0x044fe8000004187c */
[--C-:B---3--:R-:W-:Y:S04]  /*bb60*/  FFMA.FTZ R134, R175, c[0x0][0x2d0], -R133.reuse ;  /* 0x0000b400af867a23 */ /* 0x108fe80000010885 */
[----:B------:R-:W-:Y:S01]  /*bb70*/  HMMA.16816.F32.BF16 R128, R136, R150, R128 ;  /* 0x000000968880723c */ /* 0x000fe20000041880 */
[----:B------:R-:W2:Y:S01]  /*bb80*/  LDSM.16.MT88.4 R148, [R216+0x2100] ;  /* 0x00210000d894783b */ /* 0x000ea20000004200 */
[----:B------:R3:W-:Y:S05]  /*bb90*/  MUFU.EX2 R189, R134 ;  /* 0x0000008600bd7308 */ /* 0x0007ea0000000800 */
[----:B------:R-:W-:Y:S02]  /*bba0*/  F2FP.BF16.PACK_AB R136, R207, R208 ;  /* 0x000000d0cf88723e */ /* 0x000fe400000010ff */
[----:B------:R-:W-:Y:S03]  /*bbb0*/  F2FP.BF16.PACK_AB R137, R192, R193 ;  /* 0x000000c1c089723e */ /* 0x000fe600000010ff */
[----:B------:R-:W-:Y:S01]  /*bbc0*/  F2FP.BF16.PACK_AB R138, R203, R204 ;  /* 0x000000cccb8a723e */ /* 0x000fe200000010ff */
[----:B----4-:R-:W-:Y:S01]  /*bbd0*/  FFMA.FTZ R2, R2, R179, R180 ;  /* 0x000000b302027223 */ /* 0x010fe200000100b4 */
[----:B------:R-:W-:Y:S01]  /*bbe0*/  F2FP.BF16.PACK_AB R139, R190, R191 ;  /* 0x000000bfbe8b723e */ /* 0x000fe200000010ff */
[----:B------:R-:W-:Y:S01]  /*bbf0*/  LDSM.16.MT88.4 R180, [R214+0x5900] ;  /* 0x00590000d6b4783b */ /* 0x000fe20000004200 */
[----:B------:R-:W-:Y:S02]  /*bc00*/  MOV R179, R178 ;  /* 0x000000b200b37202 */ /* 0x000fe40000000f00 */
[----:B------:R-:W-:Y:S03]  /*bc10*/  MOV R178, R185 ;  /* 0x000000b900b27202 */ /* 0x000fe60000000f00 */
[C---:B-1----:R-:W-:Y:S03]  /*bc20*/  HMMA.16816.F32.BF16 R4, R136.reuse, R144, R4 ;  /* 0x000000908804723c */ /* 0x042fe60000041804 */
[--C-:B---3--:R-:W-:Y:S02]  /*bc30*/  FFMA.FTZ R134, R188, c[0x0][0x2d0], -R133.reuse ;  /* 0x0000b400bc867a23 */ /* 0x108fe40000010885 */
[----:B------:R-:W-:Y:S03]  /*bc40*/  FFMA.FTZ R133, R184, c[0x0][0x2d0], -R133 ;  /* 0x0000b400b8857a23 */ /* 0x000fe60000010885 */
[C---:B------:R-:W-:Y:S01]  /*bc50*/  HMMA.16816.F32.BF16 R8, R136.reuse, R146, R8 ;  /* 0x000000928808723c */ /* 0x040fe20000041808 */
[----:B------:R-:W1:Y:S01]  /*bc60*/  LDSM.16.MT88.4 R144, [R214+0x5100] ;  /* 0x00510000d690783b */ /* 0x000e620000004200 */
[----:B------:R3:W4:Y:S02]  /*bc70*/  MUFU.EX2 R188, R134 ;  /* 0x0000008600bc7308 */ /* 0x0007240000000800 */
[----:B------:R-:W-:Y:S04]  /*bc80*/  F2FP.BF16.PACK_AB R184, R195, R196 ;  /* 0x000000c4c3b8723e */ /* 0x000fe800000010ff */
[C---:B------:R-:W-:Y:S04]  /*bc90*/  HMMA.16816.F32.BF16 R12, R136.reuse, R140, R12 ;  /* 0x0000008c880c723c */ /* 0x040fe8000004180c */
[----:B------:R-:W1:Y:S04]  /*bca0*/  MUFU.EX2 R133, R133 ;  /* 0x0000008500857308 */ /* 0x000e680000000800 */
[C---:B------:R-:W-:Y:S01]  /*bcb0*/  HMMA.16816.F32.BF16 R16, R136.reuse, R142, R16 ;  /* 0x0000008e8810723c */ /* 0x040fe20000041810 */
[----:B------:R-:W1:Y:S07]  /*bcc0*/  LDSM.16.MT88.4 R140, [R216+0x5100] ;  /* 0x00510000d88c783b */ /* 0x000e6e0000004200 */
[C---:B--2---:R-:W-:Y:S04]  /*bcd0*/  HMMA.16816.F32.BF16 R20, R136.reuse, R148, R20 ;  /* 0x000000948814723c */ /* 0x044fe80000041814 */
[--C-:B---3--:R-:W-:Y:S01]  /*bce0*/  FFMA.FTZ R134, R194, c[0x0][0x2d0], -R186.reuse ;  /* 0x0000b400c2867a23 */ /* 0x108fe200000108ba */
[----:B----4-:R-:W-:Y:S03]  /*bcf0*/  F2FP.BF16.PACK_AB R185, R188, R189 ;  /* 0x000000bdbcb9723e */ /* 0x010fe600000010ff */
[C---:B------:R-:W-:Y:S01]  /*bd00*/  HMMA.16816.F32.BF16 R24, R136.reuse, R150, R24 ;  /* 0x000000968818723c */ /* 0x040fe20000041818 */
[----:B------:R-:W2:Y:S01]  /*bd10*/  LDSM.16.MT88.4 R148, [R215+0x5100] ;  /* 0x00510000d794783b */ /* 0x000ea20000004200 */
[----:B------:R3:W-:Y:S02]  /*bd20*/  MUFU.EX2 R194, R134 ;  /* 0x0000008600c27308 */ /* 0x0007e40000000800 */
[----:B-1----:R-:W-:Y:S04]  /*bd30*/  F2FP.BF16.PACK_AB R187, R133, R135 ;  /* 0x0000008785bb723e */ /* 0x002fe800000010ff */
[C---:B------:R-:W-:Y:S08]  /*bd40*/  HMMA.16816.F32.BF16 R28, R136.reuse, R152, R28 ;  /* 0x00000098881c723c */ /* 0x040ff0000004181c */
[C---:B------:R-:W-:Y:S01]  /*bd50*/  HMMA.16816.F32.BF16 R32, R136.reuse, R154, R32 ;  /* 0x0000009a8820723c */ /* 0x040fe20000041820 */
[----:B------:R-:W1:Y:S07]  /*bd60*/  LDSM.16.MT88.4 R152, [R213+0x8100] ;  /* 0x00810000d598783b */ /* 0x000e6e0000004200 */
[C---:B------:R-:W-:Y:S04]  /*bd70*/  HMMA.16816.F32.BF16 R36, R136.reuse, R156, R36 ;  /* 0x0000009c8824723c */ /* 0x040fe80000041824 */
[----:B---3--:R-:W-:Y:S04]  /*bd80*/  FFMA.FTZ R134, R166, c[0x0][0x2d0], -R186 ;  /* 0x0000b400a6867a23 */ /* 0x008fe800000108ba */
[C---:B------:R-:W-:Y:S01]  /*bd90*/  HMMA.16816.F32.BF16 R40, R136.reuse, R158, R40 ;  /* 0x0000009e8828723c */ /* 0x040fe20000041828 */
[----:B------:R-:W3:Y:S01]  /*bda0*/  LDSM.16.MT88.4 R156, [R214+0x8100] ;  /* 0x00810000d69c783b */ /* 0x000ee20000004200 */
[----:B------:R-:W4:Y:S06]  /*bdb0*/  MUFU.EX2 R134, R134 ;  /* 0x0000008600867308 */ /* 0x000f2c0000000800 */
[C---:B------:R-:W-:Y:S08]  /*bdc0*/  HMMA.16816.F32.BF16 R44, R136.reuse, R144, R44 ;  /* 0x00000090882c723c */ /* 0x040ff0000004182c */
[C---:B------:R-:W-:Y:S01]  /*bdd0*/  HMMA.16816.F32.BF16 R48, R136.reuse, R146, R48 ;  /* 0x000000928830723c */ /* 0x040fe20000041830 */
[----:B------:R-:W3:Y:S07]  /*bde0*/  LDSM.16.MT88.4 R144, [R216+0x8100] ;  /* 0x00810000d890783b */ /* 0x000eee0000004200 */
[C---:B------:R-:W-:Y:S04]  /*bdf0*/  HMMA.16816.F32.BF16 R52, R136.reuse, R140, R52 ;  /* 0x0000008c8834723c */ /* 0x040fe80000041834 */
[----:B----4-:R-:W-:Y:S04]  /*be00*/  F2FP.BF16.PACK_AB R186, R134, R194 ;  /* 0x000000c286ba723e */ /* 0x010fe800000010ff */
        /* <DEDUP_REMOVED lines=10> */
[----:B------:R-:W-:Y:S07]  /*beb0*/  LDSM.16.MT88.4 R156, [R216+0x2900] ;  /* 0x00290000d89c783b */ /* 0x000fee0000004200 */
[C---:B------:R-:W-:Y:S08]  /*bec0*/  HMMA.16816.F32.BF16 R84, R136.reuse, R144, R84 ;  /* 0x000000908854723c */ /* 0x040ff00000041854 */
        /* <DEDUP_REMOVED lines=11> */
[C---:B---3--:R-:W-:Y:S07]  /*bf80*/  HMMA.16816.F32.BF16 R116, R136.reuse, R144, R116 ;  /* 0x000000908874723c */ /* 0x048fee0000041874 */
[----:B------:R-:W-:Y:S01]  /*bf90*/  MOV R144, R165 ;  /* 0x000000a500907202 */ /* 0x000fe20000000f00 */
[C---:B------:R-:W-:Y:S04]  /*bfa0*/  HMMA.16816.F32.BF16 R120, R136.reuse, R146, R120 ;  /* 0x000000928878723c */ /* 0x040fe80000041878 */
[----:B------:R-:W-:Y:S02]  /*bfb0*/  MOV R145, R164 ;  /* 0x000000a400917202 */ /* 0x000fe40000000f00 */
[----:B------:R-:W3:Y:S01]  /*bfc0*/  LDSM.16.MT88.4 R164, [R215+0x2900] ;  /* 0x00290000d7a4783b */ /* 0x000ee20000004200 */
[----:B------:R-:W-:Y:S01]  /*bfd0*/  MOV R147, R172 ;  /* 0x000000ac00937202 */ /* 0x000fe20000000f00 */
[C---:B----4-:R-:W-:Y:S06]  /*bfe0*/  HMMA.16816.F32.BF16 R124, R136.reuse, R140, R124 ;  /* 0x0000008c887c723c */ /* 0x050fec000004187c */
[----:B------:R-:W4:Y:S02]  /*bff0*/  LDSM.16.MT88.4 R172, [R213+0x5900] ;  /* 0x00590000d5ac783b */ /* 0x000f240000004200 */
[----:B------:R-:W-:Y:S08]  /*c000*/  HMMA.16816.F32.BF16 R128, R136, R142, R128 ;  /* 0x0000008e8880723c */ /* 0x000ff00000041880 */
[C---:B--2---:R-:W-:Y:S07]  /*c010*/  HMMA.16816.F32.BF16 R136, R184.reuse, R148, R4 ;  /* 0x00000094b888723c */ /* 0x044fee0000041804 */
[----:B------:R-:W-:Y:S01]  /*c020*/  MOV R4, R147 ;  /* 0x0000009300047202 */ /* 0x000fe20000000f00 */
[C---:B------:R-:W-:Y:S04]  /*c030*/  HMMA.16816.F32.BF16 R140, R184.reuse, R150, R8 ;  /* 0x00000096b88c723c */ /* 0x040fe80000041808 */
[----:B------:R-:W-:Y:S02]  /*c040*/  MOV R5, R144 ;  /* 0x0000009000057202 */ /* 0x000fe40000000f00 */
[----:B------:R-:W-:Y:S02]  /*c050*/  MOV R6, R145 ;  /* 0x0000009100067202 */ /* 0x000fe40000000f00 */
[C---:B-1----:R-:W-:Y:S01]  /*c060*/  HMMA.16816.F32.BF16 R144, R184.reuse, R152, R12 ;  /* 0x00000098b890723c */ /* 0x042fe2000004180c */
[----:B------:R-:W-:Y:S03]  /*c070*/  LDSM.16.MT88.4 R12, [R213+0x8900] ;  /* 0x00890000d50c783b */ /* 0x000fe60000004200 */
[----:B------:R-:W-:Y:S02]  /*c080*/  MOV R7, R163 ;  /* 0x000000a300077202 */ /* 0x000fe40000000f00 */
[----:B------:R-:W-:Y:S02]  /*c090*/  MOV R9, R162 ;  /* 0x000000a200097202 */ /* 0x000fe40000000f00 */
[C---:B------:R-:W-:Y:S01]  /*c0a0*/  HMMA.16816.F32.BF16 R148, R184.reuse, R154, R16 ;  /* 0x0000009ab894723c */ /* 0x040fe20000041810 */
[----:B------:R-:W-:Y:S03]  /*c0b0*/  LDSM.16.MT88.4 R16, [R214+0x8900] ;  /* 0x00890000d610783b */ /* 0x000fe60000004200 */
[----:B------:R-:W-:Y:S02]  /*c0c0*/  MOV R10, R161 ;  /* 0x000000a1000a7202 */ /* 0x000fe40000000f00 */
[----:B------:R-:W-:Y:S02]  /*c0d0*/  MOV R11, R160 ;  /* 0x000000a0000b7202 */ /* 0x000fe40000000f00 */
[C---:B------:R-:W-:Y:S01]  /*c0e0*/  HMMA.16816.F32.BF16 R152, R184.reuse, R156, R20 ;  /* 0x0000009cb898723c */ /* 0x040fe20000041814 */
[----:B------:R-:W-:Y:S07]  /*c0f0*/  LDSM.16.MT88.4 R20, [R216+0x8900] ;  /* 0x00890000d814783b */ /* 0x000fee0000004200 */
[C---:B------:R-:W-:Y:S01]  /*c100*/  HMMA.16816.F32.BF16 R156, R184.reuse, R158, R24 ;  /* 0x0000009eb89c723c */ /* 0x040fe20000041818 */
[----:B------:R-:W-:Y:S07]  /*c110*/  LDSM.16.MT88.4 R24, [R215+0x8900] ;  /* 0x00890000d718783b */ /* 0x000fee0000004200 */
[C---:B---3--:R-:W-:Y:S07]  /*c120*/  HMMA.16816.F32.BF16 R160, R184.reuse, R164, R28 ;  /* 0x000000a4b8a0723c */ /* 0x048fee000004181c */
        /* <DEDUP_REMOVED lines=8> */
[C---:B----4-:R-:W-:Y:S03]  /*c1b0*/  HMMA.16816.F32.BF16 R168, R184.reuse, R172, R36 ;  /* 0x000000acb8a8723c */ /* 0x050fe60000041824 */
[----:B------:R-:W-:Y:S02]  /*c1c0*/  MOV R28, R7 ;  /* 0x00000007001c7202 */ /* 0x000fe40000000f00 */
[----:B------:R-:W1:Y:S02]  /*c1d0*/  LDSM.16.MT88.4 R4, [R216+0x5900] ;  /* 0x00590000d804783b */ /* 0x000e640000004200 */
[----:B------:R-:W-:Y:S01]  /*c1e0*/  MOV R36, R9 ;  /* 0x0000000900247202 */ /* 0x000fe20000000f00 */
[C---:B------:R-:W-:Y:S04]  /*c1f0*/  HMMA.16816.F32.BF16 R172, R184.reuse, R174, R40 ;  /* 0x000000aeb8ac723c */ /* 0x040fe80000041828 */
[----:B------:R-:W-:Y:S01]  /*c200*/  MOV R37, R10 ;  /* 0x0000000a00257202 */ /* 0x000fe20000000f00 */
[----:B------:R-:W2:Y:S01]  /*c210*/  LDL.LU R40, [R1+0x4] ;  /* 0x0000040001287983 */ /* 0x000ea20000300800 */
[----:B------:R-:W-:Y:S02]  /*c220*/  MOV R38, R11 ;  /* 0x0000000b00267202 */ /* 0x000fe40000000f00 */
[----:B------:R-:W-:Y:S01]  /*c230*/  MOV R39, R179 ;  /* 0x000000b300277202 */ /* 0x000fe20000000f00 */
[----:B------:R-:W3:Y:S03]  /*c240*/  LDSM.16.MT88.4 R8, [R215+0x5900] ;  /* 0x00590000d708783b */ /* 0x000ee60000004200 */
[----:B------:R-:W-:Y:S02]  /*c250*/  MOV R41, R178 ;  /* 0x000000b200297202 */ /* 0x000fe40000000f00 */
[----:B------:R-:W-:Y:S02]  /*c260*/  MOV R42, R177 ;  /* 0x000000b1002a7202 */ /* 0x000fe40000000f00 */
[----:B------:R-:W-:Y:S02]  /*c270*/  MOV R43, R176 ;  /* 0x000000b0002b7202 */ /* 0x000fe40000000f00 */
[C---:B------:R-:W-:Y:S03]  /*c280*/  HMMA.16816.F32.BF16 R176, R184.reuse, R180, R44 ;  /* 0x000000b4b8b0723c */ /* 0x040fe6000004182c */
[----:B------:R-:W-:Y:S04]  /*c290*/  FADD.FTZ R2, R42, R2 ;  /* 0x000000022a027221 */ /* 0x000fe80000010000 */
[----:B------:R-:W-:Y:S01]  /*c2a0*/  FADD.FTZ R2, R36, R2 ;  /* 0x0000000224027221 */ /* 0x000fe20000010000 */
[C---:B------:R-:W-:Y:S04]  /*c2b0*/  HMMA.16816.F32.BF16 R180, R184.reuse, R182, R48 ;  /* 0x000000b6b8b4723c */ /* 0x040fe80000041830 */
[----:B------:R-:W-:Y:S04]  /*c2c0*/  FADD.FTZ R2, R38, R2 ;  /* 0x0000000226027221 */ /* 0x000fe80000010000 */
[----:B------:R-:W-:Y:S01]  /*c2d0*/  FADD.FTZ R2, R32, R2 ;  /* 0x0000000220027221 */ /* 0x000fe20000010000 */
[C---:B-1----:R-:W-:Y:S03]  /*c2e0*/  HMMA.16816.F32.BF16 R52, R184.reuse, R4, R52 ;  /* 0x00000004b834723c */ /* 0x042fe60000041834 */
[----:B------:R-:W-:Y:S04]  /*c2f0*/  FADD.FTZ R2, R33, R2 ;  /* 0x0000000221027221 */ /* 0x000fe80000010000 */
[----:B------:R-:W-:Y:S01]  /*c300*/  FADD.FTZ R2, R34, R2 ;  /* 0x0000000222027221 */ /* 0x000fe20000010000 */
[C---:B------:R-:W-:Y:S01]  /*c310*/  HMMA.16816.F32.BF16 R56, R184.reuse, R6, R56 ;  /* 0x00000006b838723c */ /* 0x040fe20000041838 */
[----:B------:R-:W1:Y:S03]  /*c320*/  LDSM.16.MT88.4 R4, [R213+0xb900] ;  /* 0x00b90000d504783b */ /* 0x000e660000004200 */
[----:B------:R-:W-:Y:S04]  /*c330*/  FADD.FTZ R2, R35, R2 ;  /* 0x0000000223027221 */ /* 0x000fe80000010000 */
[C---:B---3--:R-:W-:Y:S04]  /*c340*/  HMMA.16816.F32.BF16 R60, R184.reuse, R8, R60 ;  /* 0x00000008b83c723c */ /* 0x048fe8000004183c */
[----:B------:R-:W-:Y:S04]  /*c350*/  FADD.FTZ R2, R28, R2 ;  /* 0x000000021c027221 */ /* 0x000fe80000010000 */
[C---:B------:R-:W-:Y:S01]  /*c360*/  HMMA.16816.F32.BF16 R64, R184.reuse, R10, R64 ;  /* 0x0000000ab840723c */ /* 0x040fe20000041840 */
[----:B------:R-:W3:Y:S03]  /*c370*/  LDSM.16.MT88.4 R8, [R214+0xb900] ;  /* 0x00b90000d608783b */ /* 0x000ee60000004200 */
[----:B------:R-:W-:Y:S04]  /*c380*/  FADD.FTZ R2, R29, R2 ;  /* 0x000000021d027221 */ /* 0x000fe80000010000 */
[C---:B------:R-:W-:Y:S04]  /*c390*/  HMMA.16816.F32.BF16 R68, R184.reuse, R12, R68 ;  /* 0x0000000cb844723c */ /* 0x040fe80000041844 */
[----:B------:R-:W-:Y:S04]  /*c3a0*/  FADD.FTZ R2, R30, R2 ;  /* 0x000000021e027221 */ /* 0x000fe80000010000 */
[C---:B------:R-:W-:Y:S01]  /*c3b0*/  HMMA.16816.F32.BF16 R72, R184.reuse, R14, R72 ;  /* 0x0000000eb848723c */ /* 0x040fe20000041848 */
[----:B------:R-:W4:Y:S03]  /*c3c0*/  LDSM.16.MT88.4 R12, [R216+0xb900] ;  /* 0x00b90000d80c783b */ /* 0x000f260000004200 */
[----:B------:R-:W-:Y:S04]  /*c3d0*/  FADD.FTZ R2, R31, R2 ;  /* 0x000000021f027221 */ /* 0x000fe80000010000 */
[C---:B------:R-:W-:Y:S04]  /*c3e0*/  HMMA.16816.F32.BF16 R76, R184.reuse, R16, R76 ;  /* 0x00000010b84c723c */ /* 0x040fe8000004184c */
        /* <DEDUP_REMOVED lines=11> */
[C---:B-1----:R-:W-:Y:S04]  /*c4a0*/  HMMA.16816.F32.BF16 R100, R184.reuse, R4, R100 ;  /* 0x00000004b864723c */ /* 0x042fe80000041864 */
[----:B------:R-:W-:Y:S04]  /*c4b0*/  FADD.FTZ R2, R204, R2 ;  /* 0x00000002cc027221 */ /* 0x000fe80000010000 */
[----:B------:R-:W-:Y:S01]  /*c4c0*/  FADD.FTZ R2, R203, R2 ;  /* 0x00000002cb027221 */ /* 0x000fe20000010000 */
[C---:B------:R-:W-:Y:S01]  /*c4d0*/  HMMA.16816.F32.BF16 R104, R184.reuse, R6, R104 ;  /* 0x00000006b868723c */ /* 0x040fe20000041868 */
[----:B------:R-:W1:Y:S07]  /*c4e0*/  LDSM.16.MT88.4 R4, [R215+0xb900] ;  /* 0x00b90000d704783b */ /* 0x000e6e0000004200 */
[C---:B---3--:R-:W-:Y:S08]  /*c4f0*/  HMMA.16816.F32.BF16 R108, R184.reuse, R8, R108 ;  /* 0x00000008b86c723c */ /* 0x048ff0000004186c */
[C---:B------:R-:W-:Y:S08]  /*c500*/  HMMA.16816.F32.BF16 R112, R184.reuse, R10, R112 ;  /* 0x0000000ab870723c */ /* 0x040ff00000041870 */
[C---:B----4-:R-:W-:Y:S08]  /*c510*/  HMMA.16816.F32.BF16 R116, R184.reuse, R12, R116 ;  /* 0x0000000cb874723c */ /* 0x050ff00000041874 */
[C---:B------:R-:W-:Y:S08]  /*c520*/  HMMA.16816.F32.BF16 R120, R184.reuse, R14, R120 ;  /* 0x0000000eb878723c */ /* 0x040ff00000041878 */
[C---:B-1----:R-:W-:Y:S08]  /*c530*/  HMMA.16816.F32.BF16 R124, R184.reuse, R4, R124 ;  /* 0x00000004b87c723c */ /* 0x042ff0000004187c */
[----:B------:R-:W-:Y:S04]  /*c540*/  HMMA.16816.F32.BF16 R128, R184, R6, R128 ;  /* 0x00000006b880723c */ /* 0x000fe80000041880 */
[----:B--2---:R-:W-:Y:S04]  /*c550*/  FFMA.FTZ R0, R0, R40, R41 ;  /* 0x0000002800007223 */ /* 0x004fe80000010029 */
[----:B------:R-:W-:Y:S04]  /*c560*/  FADD.FTZ R0, R43, R0 ;  /* 0x000000002b007221 */ /* 0x000fe80000010000 */
        /* <DEDUP_REMOVED lines=17> */
[----:B------:R-:W-:Y:S02]  /*c680*/  FADD.FTZ R4, R190, R0 ;  /* 0x00000000be047221 */ /* 0x000fe40000010000 */
[----:B------:R-:W-:Y:S02]  /*c690*/  FADD.FTZ R0, R196, R2 ;  /* 0x00000002c4007221 */ /* 0x000fe40000010000 */
[----:B------:R-:W-:Y:S02]  /*c6a0*/  FADD.FTZ R4, R189, R4 ;  /* 0x00000004bd047221 */ /* 0x000fe40000010000 */
[----:B------:R-:W-:Y:S02]  /*c6b0*/  FADD.FTZ R0, R195, R0 ;  /* 0x00000000c3007221 */ /* 0x000fe40000010000 */
[----:B------:R-:W-:Y:S02]  /*c6c0*/  FADD.FTZ R4, R188, R4 ;  /* 0x00000004bc047221 */ /* 0x000fe40000010000 */
[----:B------:R-:W-:Y:S02]  /*c6d0*/  FADD.FTZ R2, R194, R0 ;  /* 0x00000000c2027221 */ /* 0x000fe40000010000 */
[----:B------:R-:W-:Y:S02]  /*c6e0*/  FADD.FTZ R0, R135, R4 ;  /* 0x0000000487007221 */ /* 0x000fe40000010000 */
[----:B------:R-:W-:Y:S01]  /*c6f0*/  FADD.FTZ R2, R134, R2 ;  /* 0x0000000286027221 */ /* 0x000fe20000010000 */
[----:B------:R-:W-:Y:S01]  /*c700*/  MOV R134, R3 ;  /* 0x0000000300867202 */ /* 0x000fe20000000f00 */
[----:B------:R-:W-:Y:S01]  /*c710*/  FADD.FTZ R0, R133, R0 ;  /* 0x0000000085007221 */ /* 0x000fe20000010000 */
[----:B------:R-:W-:Y:S02]  /*c720*/  MOV R133, R132 ;  /* 0x0000008400857202 */ /* 0x000fe40000000f00 */
[----:B------:R1:W-:Y:S04]  /*c730*/  STL [R1], R2 ;  /* 0x0000000201007387 */ /* 0x0003e80000100800 */
[----:B------:R1:W-:Y:S01]  /*c740*/  STL [R1+0x4], R0 ;  /* 0x0000040001007387 */ /* 0x0003e20000100800 */
[----:B------:R-:W-:-:S05]  /*c750*/  @P0 BRA `(.L_x_1218) ;  /* 0xffffb22000000947 */ /* 0x000fca000383ffff */
.L_x_1217:
[----:B-1-3--:R-:W2:Y:S04]  /*c760*/  LDL.LU R0, [R1] ;  /* 0x0000000001007983 */ /* 0x00aea80000300800 */
        /* <DEDUP_REMOVED lines=8> */
[----:B------:R-:W1:Y:S01]  /*c7f0*/  SHFL.BFLY PT, R0, R6, 0x1, 0x1f ;  /* 0x0c201f0006007f89 */ /* 0x000e6200000e0000 */
[----:B------:R-:W-:-:S03]  /*c800*/  MOV R2, RZ ;  /* 0x000000ff00027202 */ /* 0x000fc60000000f00 */
[----:B------:R-:W2:Y:S01]  /*c810*/  SHFL.BFLY PT, R4, R7, 0x1, 0x1f ;  /* 0x0c201f0007047f89 */ /* 0x000ea200000e0000 */
[----:B-1----:R-:W-:Y:S01]  /*c820*/  FADD.FTZ R6, R6, R0 ;  /* 0x0000000006067221 */ /* 0x002fe20000010000 */
[----:B------:R-:W-:Y:S01]  /*c830*/  MOV R0, RZ ;  /* 0x000000ff00007202 */ /* 0x000fe20000000f00 */
[----:B--2---:R-:W-:-:S03]  /*c840*/  FADD.FTZ R7, R4, R7 ;  /* 0x0000000704077221 */ /* 0x004fc60000010000 */
[----:B------:R-:W-:Y:S02]  /*c850*/  FSETP.NE.FTZ.AND P1, PT, R6, RZ, PT ;  /* 0x000000ff0600720b */ /* 0x000fe40003f35000 */
[----:B------:R-:W-:-:S11]  /*c860*/  FSETP.NE.FTZ.AND P0, PT, R7, RZ, PT ;  /* 0x000000ff0700720b */ /* 0x000fd60003f15000 */
        /* <DEDUP_REMOVED lines=140> */
.L_x_1209:
        /* <DEDUP_REMOVED lines=311> */
.L_x_1221:
[----:B------:R-:W-:Y:S05]  /*e4a0*/  BSYNC B0 ;  /* 0x0000000000007941 */ /* 0x000fea0003800000 */
.L_x_1220:
        /* <DEDUP_REMOVED lines=195> */
.L_x_1219:
        /* <DEDUP_REMOVED lines=50> */
.L_x_1222:
        /* <DEDUP_REMOVED lines=16> */
.L_x_2619:


//--------------------- .text._ZN7cutlass13device_kernelIN5flash19enable_sm80_to_sm89INS1_16FlashAttnFwdSm80INS1_25CollectiveMainloopFwdSm80ILi8ELi1ELb0EN4cute5tupleIJNS5_1CILi128EEENS7_ILi64EEENS7_ILi256EEEEEELi256ENS_10bfloat16_tEfNS_4arch4Sm80ELb0ELb0ELb1ELb1ELb0ELb0ELb1ELb1EEENS1_21CollectiveEpilogueFwdINS6_IJS8_SA_S9_EEENS6_IJNS7_ILi1EEESI_SI_EEESC_SE_Li256ELb1ELb1ELb1ELb0EEENS1_36VarlenDynamicPersistentTileSchedulerILi128ELi64ELi256ELi256ELb1ELb1ELb0ELb0ELb1ELb1EEEEEEEEEvNT_6ParamsE --------------------------
	.section	.text._ZN7cutlass13device_kernelIN5flash19enable_sm80_to_sm89INS1_16FlashAttnFwdSm80INS1_25CollectiveMainloopFwdSm80ILi8ELi1ELb0EN4cute5tupleIJNS5_1CILi128EEENS7_ILi64EEENS7_ILi256EEEEEELi256ENS_10bfloat16_tEfNS_4arch4Sm80ELb0ELb0ELb1ELb1ELb0ELb0ELb1ELb1EEENS1_21CollectiveEpilogueFwdINS6_IJS8_SA_S9_EEENS6_IJNS7_ILi1EEESI_SI_EEESC_SE_Li256ELb1ELb1ELb1ELb0EEENS1_36VarlenDynamicPersistentTileSchedulerILi128ELi64ELi256ELi256ELb1ELb1ELb0ELb0ELb1ELb1EEEEEEEEEvNT_6ParamsE,"ax",@progbits
	.sectioninfo	@"SHI_REGISTERS=255"
	.align	128
.text._ZN7cutlass13device_kernelIN5flash19enable_sm80_to_sm89INS1_16FlashAttnFwdSm80INS1_25CollectiveMainloopFwdSm80ILi8ELi1ELb0EN4cute5tupleIJNS5_1CILi128EEENS7_ILi64EEENS7_ILi256EEEEEELi256ENS_10bfloat16_tEfNS_4arch4Sm80ELb0ELb0ELb1ELb1ELb0ELb0ELb1ELb1EEENS1_21CollectiveEpilogueFwdINS6_IJS8_SA_S9_EEENS6_IJNS7_ILi1EEESI_SI_EEESC_SE_Li256ELb1ELb1ELb1ELb0EEENS1_36VarlenDynamicPersistentTileSchedulerILi128ELi64ELi256ELi256ELb1ELb1ELb0ELb0ELb1ELb1EEEEEEEEEvNT_6ParamsE:
        .type           _ZN7cutlass13device_kernelIN5flash19enable_sm80_to_sm89INS1_16FlashAttnFwdSm80INS1_25CollectiveMainloopFwdSm80ILi8ELi1ELb0EN4cute5tupleIJNS5_1CILi128EEENS7_ILi64EEENS7_ILi256EEEEEELi256ENS_10bfloat16_tEfNS_4arch4Sm80ELb0ELb0ELb1ELb1ELb0ELb0ELb1ELb1EEENS1_21CollectiveEpilogueFwdINS6_IJS8_SA_S9_EEENS6_IJNS7_ILi1EEESI_SI_EEESC_SE_Li256ELb1ELb1ELb1ELb0EEENS1_36VarlenDynamicPersistentTileSchedulerILi128ELi64ELi256ELi256ELb1ELb1ELb0ELb0ELb1ELb1EEEEEEEEEvNT_6ParamsE,@function
        .size           _ZN7cutlass13device_kernelIN5flash19enable_sm80_to_sm89INS1_16FlashAttnFwdSm80INS1_25CollectiveMainloopFwdSm80ILi8ELi1ELb0EN4cute5tupleIJNS5_1CILi128EEENS7_ILi64EEENS7_ILi256EEEEEELi256ENS_10bfloat16_tEfNS_4arch4Sm80ELb0ELb0ELb1ELb1ELb0ELb0ELb1ELb1EEENS1_21CollectiveEpilogueFwdINS6_IJS8_SA_S9_EEENS6_IJNS7_ILi1EEESI_SI_EEESC_SE_Li256ELb1ELb1ELb1ELb0EEENS1_36VarlenDynamicPersistentTileSchedulerILi128ELi64ELi256ELi256ELb1ELb1ELb0ELb0ELb1ELb1EEEEEEEEEvNT_6ParamsE,(.L_x_2620 - _ZN7cutlass13device_kernelIN5flash19enable_sm80_to_sm89INS1_16FlashAttnFwdSm80INS1_25CollectiveMainloopFwdSm80ILi8ELi1ELb0EN4cute5tupleIJNS5_1CILi128EEENS7_ILi64EEENS7_ILi256EEEEEELi256ENS_10bfloat16_tEfNS_4arch4Sm80ELb0ELb0ELb1ELb1ELb0ELb0ELb1ELb1EEENS1_21CollectiveEpilogueFwdINS6_IJS8_SA_S9_EEENS6_IJNS7_ILi1EEESI_SI_EEESC_SE_Li256ELb1ELb1ELb1ELb0EEENS1_36VarlenDynamicPersistentTileSchedulerILi128ELi64ELi256ELi256ELb1ELb1ELb0ELb0ELb1ELb1EEEEEEEEEvNT_6ParamsE)
        .other          _ZN7cutlass13device_kernelIN5flash19enable_sm80_to_sm89INS1_16FlashAttnFwdSm80INS1_25CollectiveMainloopFwdSm80ILi8ELi1ELb0EN4cute5tupleIJNS5_1CILi128EEENS7_ILi64EEENS7_ILi256EEEEEELi256ENS_10bfloat16_tEfNS_4arch4Sm80ELb0ELb0ELb1ELb1ELb0ELb0ELb1ELb1EEENS1_21CollectiveEpilogueFwdINS6_IJS8_SA_S9_EEENS6_IJNS7_ILi1EEESI_SI_EEESC_SE_Li256ELb1ELb1ELb1ELb0EEENS1_36VarlenDynamicPersistentTileSchedulerILi128ELi64ELi256ELi256ELb1ELb1ELb0ELb0ELb1ELb1EEEEEEEEEvNT_6ParamsE,@"STO_CUDA_ENTRY STV_DEFAULT"
_ZN7cutlass13device_kernelIN5flash19enable_sm80_to_sm89INS1_16FlashAttnFwdSm80INS1_25CollectiveMainloopFwdSm80ILi8ELi1ELb0EN4cute5tupleIJNS5_1CILi128EEENS7_ILi64EEENS7_ILi256EEEEEELi256ENS_10bfloat16_tEfNS_4arch4Sm80ELb0ELb0ELb1ELb1ELb0ELb0ELb1ELb1EEENS1_21CollectiveEpilogueFwdINS6_IJS8_SA_S9_EEENS6_IJNS7_ILi1EEESI_SI_EEESC_SE_Li256ELb1ELb1ELb1ELb0EEENS1_36VarlenDynamicPersistentTileSchedulerILi128ELi64ELi256ELi256ELb1ELb1ELb0ELb0ELb1ELb1EEEEEEEEEvNT_6ParamsE:
        /* <DEDUP_REMOVED lines=54> */
.L_x_1228:
        /* <DEDUP_REMOVED lines=17> */
.L_x_1316:
        /* <DEDUP_REMOVED lines=16> */
.L_x_1317:
[----:B--2---:R-:W-:-:S05]  /*0570*/  IMAD R0, R0, c[0x0][0x538], RZ ;  /* 0x00014e0000007a24 */ /* 0x004fca00078e02ff */
[----:B------:R-:W-:-:S04]  /*0580*/  IADD3 R6, R0, R6, RZ ;  /* 0x0000000600067210 */ /* 0x000fc80007ffe0ff */
[----:B------:R-:W-:-:S13]  /*0590*/  ISETP.GT.AND P0, PT, R6, UR4, PT ;  /* 0x0000000406007c0c */ /* 0x000fda000bf04270 */
[----:B-1----:R-:W-:Y:S05]  /*05a0*/  @!P0 BRA `(.L_x_1228) ;  /* 0xfffffdb000008947 */ /* 0x002fea000383ffff */
.L_x_1224:
[----:B------:R-:W-:-:S05]  /*05b0*/  IADD3 R12, -R0, R6, RZ ;  /* 0x00000006000c7210 */ /* 0x000fca0007ffe1ff */
[----:B------:R-:W-:-:S05]  /*05c0*/  IMAD R0, R4, c[0x0][0x538], R12 ;  /* 0x00014e0004007a24 */ /* 0x000fca00078e020c */
[----:B------:R-:W-:Y:S01]  /*05d0*/  ISETP.GT.AND P0, PT, R0, UR4, PT ;  /* 0x0000000400007c0c */ /* 0x000fe2000bf04270 */
[----:B------:R-:W-:-:S12]  /*05e0*/  BRA.DIV ~URZ, `(.L_x_1229) ;  /* 0x0000f5927f007947 */ /* 0x000fd8000b800000 */
[----:B------:R-:W-:-:S04]  /*05f0*/  VOTE.ANY R6, PT, !P0 ;  /* 0x0000000000067806 */ /* 0x000fc800040e0100 */
.L_x_1318:
[----:B------:R1:W2:Y:S01]  /*0600*/  POPC R13, R6 ;  /* 0x00000006000d7309 */ /* 0x0002a20000000000 */
[----:B------:R-:W-:Y:S05]  /*0610*/  BRA.DIV ~URZ, `(.L_x_1230) ;  /* 0x0000f5b27f007947 */ /* 0x000fea000b800000 */
[----:B--2---:R-:W2:Y:S04]  /*0620*/  SHFL.IDX PT, R11, R8, R13, 0x1f ;  /* 0x00001f0d080b7589 */ /* 0x004ea800000e0000 */
[----:B------:R3:W4:Y:S02]  /*0630*/  SHFL.IDX PT, R10, R7, R13, 0x1f ;  /* 0x00001f0d070a7589 */ /* 0x00072400000e0000 */
[----:B---3--:R-:W-:Y:S02]  /*0640*/  MOV R7, RZ ;  /* 0x000000ff00077202 */ /* 0x008fe40000000f00 */
.L_x_1319:
[----:B--2-4-:R-:W-:Y:S01]  /*0650*/  ISETP.NE.AND P0, PT, R6, RZ, PT ;  /* 0x000000ff0600720c */ /* 0x014fe20003f05270 */
[----:B------:R-:W-:-:S12]  /*0660*/  BSSY B0, `(.L_x_1231) ;  /* 0x0000005000007945 */ /* 0x000fd80003800000 */
[----:B------:R-:W-:Y:S05]  /*0670*/  @!P0 BRA `(.L_x_1232) ;  /* 0x0000003000008947 */ /* 0x000fea0003800000 */
[----:B------:R-:W-:Y:S01]  /*0680*/  IADD3 R3, R13, -0x1, RZ ;  /* 0xffffffff0d037810 */ /* 0x000fe20007ffe0ff */
[----:B------:R-:W-:Y:S05]  /*0690*/  BRA.DIV ~URZ, `(.L_x_1233) ;  /* 0x0000f6127f007947 */ /* 0x000fea000b800000 */
[----:B------:R2:W3:Y:S02]  /*06a0*/  SHFL.IDX PT, R7, R4, R3, 0x1f ;  /* 0x00001f0304077589 */ /* 0x0004e400000e0000 */
.L_x_1232:
[----:B------:R-:W-:Y:S05]  /*06b0*/  BSYNC B0 ;  /* 0x0000000000007941 */ /* 0x000fea0003800000 */
.L_x_1231:
        /* <DEDUP_REMOVED lines=69> */
.L_x_1225:
[----:B------:R-:W-:Y:S01]  /*0b10*/  MOV R0, UR4 ;  /* 0x0000000400007c02 */ /* 0x000fe20008000f00 */
[----:B------:R-:W-:Y:S04]  /*0b20*/  STL [R1+0x24], RZ ;  /* 0x000024ff01007387 */ /* 0x000fe80000100800 */
[----:B------:R-:W-:Y:S04]  /*0b30*/  STL [R1+0x28], RZ ;  /* 0x000028ff01007387 */ /* 0x000fe80000100800 */
[----:B------:R1:W-:Y:S02]  /*0b40*/  STL [R1+0x20], R0 ;  /* 0x0000200001007387 */ /* 0x0003e40000100800 */
[----:B-1----:R-:W-:-:S05]  /*0b50*/  MOV R0, c[0x0][0x53c] ;  /* 0x00014f0000007a02 */ /* 0x002fca0000000f00 */
[----:B------:R1:W-:Y:S02]  /*0b60*/  STL [R1+0x2c], R0 ;  /* 0x00002c0001007387 */ /* 0x0003e40000100800 */
.L_x_1234:
        /* <DEDUP_REMOVED lines=8> */
.L_x_1223:
[----:B------:R-:W2:Y:S02]  /*0bf0*/  LDL R0, [R1+0x2c] ;  /* 0x00002c0001007983 */ /* 0x000ea40000100800 */
[----:B--2---:R-:W-:-:S13]  /*0c00*/  ISETP.GE.AND P0, PT, R0, c[0x0][0x53c], PT ;  /* 0x00014f0000007a0c */ /* 0x004fda0003f06270 */
[----:B------:R-:W-:Y:S05]  /*0c10*/  @P0 EXIT ;  /* 0x000000000000094d */ /* 0x000fea0003800000 */
[----:B------:R-:W2:Y:S02]  /*0c20*/  S2R R15, SR_TID.X ;  /* 0x00000000000f7919 */ /* 0x000ea40000002100 */
[----:B--2---:R-:W-:-:S04]  /*0c30*/  SHF.R.S32.HI R10, RZ, 0x1f, R15 ;  /* 0x0000001fff0a7819 */ /* 0x004fc8000001140f */
[CC--:B------:R-:W-:Y:S02]  /*0c40*/  LEA.HI R2, R10.reuse, R15.reuse, RZ, 0x4 ;  /* 0x0000000f0a027211 */ /* 0x0c0fe400078f20ff */
[----:B-1----:R-:W-:Y:S02]  /*0c50*/  LEA.HI R7, R10, R15, RZ, 0x3 ;  /* 0x0000000f0a077211 */ /* 0x002fe400078f18ff */
[----:B------:R-:W-:Y:S02]  /*0c60*/  SHF.R.S32.HI R3, RZ, 0x4, R2 ;  /* 0x00000004ff037819 */ /* 0x000fe40000011402 */
[----:B------:R-:W-:Y:S02]  /*0c70*/  LOP3.LUT R9, R7, 0xfffffff8, RZ, 0xc0, !PT ;  /* 0xfffffff807097812 */ /* 0x000fe400078ec0ff */
[----:B------:R-:W-:Y:S02]  /*0c80*/  LEA.HI R0, R2, R3, RZ, 0x1 ;  /* 0x0000000302007211 */ /* 0x000fe400078f08ff */
[----:B------:R-:W-:Y:S01]  /*0c90*/  SHF.R.S32.HI R17, RZ, 0x3, R7 ;  /* 0x00000003ff117819 */ /* 0x000fe20000011407 */
[----:B------:R-:W-:Y:S01]  /*0ca0*/  IMAD.IADD R9, R15, 0x1, -R9 ;  /* 0x000000010f097824 */ /* 0x000fe200078e0a09 */
[----:B------:R-:W-:-:S02]  /*0cb0*/  LOP3.LUT R0, R0, 0xfffffffe, RZ, 0xc0, !PT ;  /* 0xfffffffe00007812 */ /* 0x000fc400078ec0ff */
[----:B------:R-:W-:Y:S01]  /*0cc0*/  LEA.HI R11, R10, R15, RZ, 0x2 ;  /* 0x0000000f0a0b7211 */ /* 0x000fe200078f10ff */
[----:B------:R-:W-:Y:S02]  /*0cd0*/  IMAD.SHL.U32 R4, R17, 0x40, RZ ;  /* 0x0000004011047824 */ /* 0x000fe400078e00ff */
[----:B------:R-:W-:Y:S01]  /*0ce0*/  IMAD.IADD R13, R3, 0x1, -R0 ;  /* 0x00000001030d7824 */ /* 0x000fe200078e0a00 */
[----:B------:R-:W-:Y:S01]  /*0cf0*/  LOP3.LUT R0, R2, 0xfffffff0, RZ, 0xc0, !PT ;  /* 0xfffffff002007812 */ /* 0x000fe200078ec0ff */
[C---:B------:R-:W-:Y:S01]  /*0d00*/  IMAD.SHL.U32 R18, R9.reuse, 0x8, RZ ;  /* 0x0000000809127824 */ /* 0x040fe200078e00ff */
[--C-:B------:R-:W-:Y:S01]  /*0d10*/  SHF.R.S32.HI R8, RZ, 0x2, R11.reuse ;  /* 0x00000002ff087819 */ /* 0x100fe2000001140b */
[----:B------:R-:W-:Y:S01]  /*0d20*/  IMAD.SHL.U32 R6, R9, 0x40, RZ ;  /* 0x0000004009067824 */ /* 0x000fe200078e00ff */
[----:B------:R-:W-:Y:S01]  /*0d30*/  SHF.R.S32.HI R3, RZ, 0x1f, R11 ;  /* 0x0000001fff037819 */ /* 0x000fe2000001140b */
[----:B------:R-:W-:Y:S01]  /*0d40*/  IMAD.IADD R2, R15, 0x1, -R0 ;  /* 0x000000010f027824 */ /* 0x000fe200078e0a00 */
[----:B------:R-:W-:-:S02]  /*0d50*/  LOP3.LUT R0, R4, 0x1c0, RZ, 0xc0, !PT ;  /* 0x000001c004007812 */ /* 0x000fc400078ec0ff */
[----:B------:R-:W-:Y:S02]  /*0d60*/  LEA.HI R3, R3, R8, RZ, 0x3 ;  /* 0x0000000803037211 */ /* 0x000fe400078f18ff */
[----:B------:R-:W-:Y:S02]  /*0d70*/  SHF.R.S32.HI R12, RZ, 0x1f, R2 ;  /* 0x0000001fff0c7819 */ /* 0x000fe40000011402 */
[----:B------:R-:W-:Y:S02]  /*0d80*/  LOP3.LUT R4, R3, 0xfffffff8, RZ, 0xc0, !PT ;  /* 0xfffffff803047812 */ /* 0x000fe400078ec0ff */
[----:B------:R-:W-:Y:S02]  /*0d90*/  LOP3.LUT R5, R0, 0x38, R18, 0xf8, !PT ;  /* 0x0000003800057812 */ /* 0x000fe400078ef812 */
[----:B------:R-:W-:Y:S01]  /*0da0*/  SHF.R.U32.HI R3, RZ, 0x3, R0 ;  /* 0x00000003ff037819 */ /* 0x000fe20000011600 */
[----:B------:R-:W-:Y:S01]  /*0db0*/  IMAD.IADD R8, R8, 0x1, -R4 ;  /* 0x0000000108087824 */ /* 0x000fe200078e0a04 */
[----:B------:R-:W-:-:S02]  /*0dc0*/  LOP3.LUT R0, R6, 0x1c0, RZ, 0xc0, !PT ;  /* 0x000001c006007812 */ /* 0x000fc400078ec0ff */
[----:B------:R-:W-:Y:S02]  /*0dd0*/  LEA.HI R12, R12, R2, RZ, 0x3 ;  /* 0x000000020c0c7211 */ /* 0x000fe400078f18ff */
[----:B------:R-:W-:Y:S02]  /*0de0*/  LOP3.LUT R5, R5, R3, RZ, 0x3c, !PT ;  /* 0x0000000305057212 */ /* 0x000fe400078e3cff */
[----:B------:R-:W-:Y:S02]  /*0df0*/  LOP3.LUT R3, R0, 0x8, R7, 0xf8, !PT ;  /* 0x0000000800037812 */ /* 0x000fe400078ef807 */
[----:B------:R-:W-:Y:S02]  /*0e00*/  SHF.R.U32.HI R0, RZ, 0x3, R0 ;  /* 0x00000003ff007819 */ /* 0x000fe40000011600 */
[----:B------:R-:W-:Y:S02]  /*0e10*/  LEA.HI R7, R10, R15, RZ, 0x5 ;  /* 0x0000000f0a077211 */ /* 0x000fe400078f28ff */
[----:B------:R-:W-:-:S02]  /*0e20*/  LOP3.LUT R4, R12, 0xfffffff8, RZ, 0xc0, !PT ;  /* 0xfffffff80c047812 */ /* 0x000fc400078ec0ff */
[----:B------:R-:W-:Y:S02]  /*0e30*/  LEA.HI R6, R10, R15, RZ, 0x6 ;  /* 0x0000000f0a067211 */ /* 0x000fe400078f30ff */
[----:B------:R-:W-:Y:S01]  /*0e40*/  LOP3.LUT R14, R3, R0, RZ, 0x3c, !PT ;  /* 0x00000000030e7212 */ /* 0x000fe200078e3cff */
[----:B------:R-:W-:Y:S01]  /*0e50*/  IMAD.IADD R10, R2, 0x1, -R4 ;  /* 0x00000001020a7824 */ /* 0x000fe200078e0a04 */
[----:B------:R-:W-:Y:S01]  /*0e60*/  LOP3.LUT R0, R7, 0xffffffe0, RZ, 0xc0, !PT ;  /* 0xffffffe007007812 */ /* 0x000fe200078ec0ff */
[----:B------:R-:W-:Y:S01]  /*0e70*/  IMAD.SHL.U32 R4, R6, 0x8, RZ ;  /* 0x0000000806047824 */ /* 0x000fe200078e00ff */
[--C-:B------:R-:W-:Y:S02]  /*0e80*/  SHF.R.S32.HI R6, RZ, 0x5, R7.reuse ;  /* 0x00000005ff067819 */ /* 0x100fe40000011407 */
[----:B------:R-:W-:Y:S01]  /*0e90*/  SHF.R.S32.HI R2, RZ, 0x1f, R7 ;  /* 0x0000001fff027819 */ /* 0x000fe20000011407 */
[----:B------:R-:W-:Y:S01]  /*0ea0*/  IMAD.IADD R16, R15, 0x1, -R0 ;  /* 0x000000010f107824 */ /* 0x000fe200078e0a00 */
[----:B------:R-:W-:Y:S01]  /*0eb0*/  LOP3.LUT R3, R11, 0xfffffffc, RZ, 0xc0, !PT ;  /* 0xfffffffc0b037812 */ /* 0x000fe200078ec0ff */
[----:B------:R-:W-:Y:S01]  /*0ec0*/  IMAD.SHL.U32 R7, R13, 0x8, RZ ;  /* 0x000000080d077824 */ /* 0x000fe200078e00ff */
[----:B------:R-:W-:Y:S01]  /*0ed0*/  LEA.HI R0, R2, R6, RZ, 0x3 ;  /* 0x0000000602007211 */ /* 0x000fe200078f18ff */
[----:B------:R-:W-:Y:S01]  /*0ee0*/  IMAD.SHL.U32 R2, R10, 0x40, RZ ;  /* 0x000000400a027824 */ /* 0x000fe200078e00ff */
[----:B------:R-:W-:-:S02]  /*0ef0*/  SHF.R.S32.HI R11, RZ, 0x1f, R16 ;  /* 0x0000001fff0b7819 */ /* 0x000fc40000011410 */
[----:B------:R-:W-:Y:S02]  /*0f00*/  LOP3.LUT R0, R0, 0xffffff8, RZ, 0xc0, !PT ;  /* 0x0ffffff800007812 */ /* 0x000fe400078ec0ff */
[----:B------:R-:W-:Y:S02]  /*0f10*/  LEA.HI R11, R11, R16, RZ, 0x2 ;  /* 0x000000100b0b7211 */ /* 0x000fe400078f10ff */
[----:B------:R-:W-:Y:S02]  /*0f20*/  LOP3.LUT R2, R2, 0x1c0, RZ, 0xc0, !PT ;  /* 0x000001c002027812 */ /* 0x000fe400078ec0ff */
[----:B------:R-:W-:Y:S01]  /*0f30*/  LOP3.LUT R219, R5, 0x7ffffe00, R4, 0xf8, !PT ;  /* 0x7ffffe0005db7812 */ /* 0x000fe200078ef804 */
[----:B------:R-:W-:Y:S01]  /*0f40*/  IMAD.IADD R5, R15, 0x1, -R3 ;  /* 0x000000010f057824 */ /* 0x000fe200078e0a03 */
[----:B------:R-:W-:Y:S01]  /*0f50*/  LOP3.LUT R7, R2, 0x8, R7, 0xf8, !PT ;  /* 0x0000000802077812 */ /* 0x000fe200078ef807 */
[----:B------:R-:W-:Y:S01]  /*0f60*/  IMAD.IADD R3, R6, 0x1, -R0 ;  /* 0x0000000106037824 */ /* 0x000fe200078e0a00 */
[----:B------:R-:W-:Y:S01]  /*0f70*/  SHF.R.S32.HI R0, RZ, 0x2, R11 ;  /* 0x00000002ff007819 */ /* 0x000fe2000001140b */
[----:B------:R-:W-:Y:S01]  /*0f80*/  IMAD.SHL.U32 R219, R219, 0x2, RZ ;  /* 0x00000002dbdb7824 */ /* 0x000fe200078e00ff */
[----:B------:R-:W-:-:S02]  /*0f90*/  SHF.R.U32.HI R2, RZ, 0x3, R2 ;  /* 0x00000003ff027819 */ /* 0x000fc40000011602 */
[C---:B------:R-:W-:Y:S01]  /*0fa0*/  LOP3.LUT R4, R8.reuse, 0x1, RZ, 0xc0, !PT ;  /* 0x0000000108047812 */ /* 0x040fe200078ec0ff */
[----:B------:R-:W-:Y:S01]  /*0fb0*/  IMAD R15, R3, 0x10, R0 ;  /* 0x00000010030f7824 */ /* 0x000fe200078e0200 */
[----:B------:R-:W-:Y:S01]  /*0fc0*/  LOP3.LUT R7, R7, R2, RZ, 0x3c, !PT ;  /* 0x0000000207077212 */ /* 0x000fe200078e3cff */
[----:B------:R-:W-:Y:S01]  /*0fd0*/  IMAD.SHL.U32 R2, R8, 0x40, RZ ;  /* 0x0000004008027824 */ /* 0x000fe200078e00ff */
[----:B------:R-:W-:Y:S01]  /*0fe0*/  LEA.HI R0, R5, R5, RZ, 0x1 ;  /* 0x0000000505007211 */ /* 0x000fe200078f08ff */
[----:B------:R-:W-:Y:S01]  /*0ff0*/  IMAD.SHL.U32 R3, R12, 0x40, RZ ;  /* 0x000000400c037824 */ /* 0x000fe200078e00ff */
[----:B------:R-:W-:Y:S01]  /*1000*/  ISETP.NE.U32.AND P0, PT, R4, 0x1, PT ;  /* 0x000000010400780c */ /* 0x000fe20003f05070 */
[----:B------:R-:W-:Y:S01]  /*1010*/  IMAD.SHL.U32 R4, R6, 0x400, RZ ;  /* 0x0000040006047824 */ /* 0x000fe200078e00ff */
[----:B------:R-:W-:Y:S01]  /*1020*/  LOP3.LUT R0, R0, 0x1ffffffe, RZ, 0xc0, !PT ;  /* 0x1ffffffe00007812 */ /* 0x000fe200078ec0ff */
[----:B------:R-:W-:Y:S01]  /*1030*/  STL [R1+0xe4], R15 ;  /* 0x0000e40f01007387 */ /* 0x000fe20000100800 */
[----:B------:R-:W-:-:S02]  /*1040*/  LOP3.LUT R2, R2, 0x1c0, RZ, 0xc0, !PT ;  /* 0x000001c002027812 */ /* 0x000fc400078ec0ff */
[----:B------:R-:W-:Y:S01]  /*1050*/  LOP3.LUT R3, R3, 0xfffffe00, RZ, 0xc0, !PT ;  /* 0xfffffe0003037812 */ /* 0x000fe200078ec0ff */
[C---:B------:R-:W-:Y:S01]  /*1060*/  IMAD.IADD R12, R5.reuse, 0x1, -R0 ;  /* 0x00000001050c7824 */ /* 0x040fe200078e0a00 */
[----:B------:R-:W-:Y:S01]  /*1070*/  LEA.HI R2, R2, R2, RZ, 0x1d ;  /* 0x0000000202027211 */ /* 0x000fe200078fe8ff */
[----:B------:R-:W-:Y:S01]  /*1080*/  IMAD R5, R5, 0x2, R4 ;  /* 0x0000000205057824 */ /* 0x000fe200078e0204 */
[----:B------:R-:W-:Y:S01]  /*1090*/  R2P PR, R8, 0x6 ;  /* 0x0000000608007804 */ /* 0x000fe20000000000 */
[----:B------:R-:W-:Y:S01]  /*10a0*/  IMAD R0, R13, 0x200, R14 ;  /* 0x000002000d007824 */ /* 0x000fe200078e020e */
[-C--:B------:R-:W-:Y:S01]  /*10b0*/  IADD3 R4, R7, R3.reuse, R4 ;  /* 0x0000000307047210 */ /* 0x080fe20007ffe004 */
[----:B------:R-:W-:Y:S01]  /*10c0*/  IMAD.IADD R8, R5, 0x1, R2 ;  /* 0x0000000105087824 */ /* 0x000fe200078e0202 */
[----:B------:R-:W-:Y:S01]  /*10d0*/  LOP3.LUT R5, R7, R3, RZ, 0xfc, !PT ;  /* 0x0000000307057212 */ /* 0x000fe200078efcff */
[----:B------:R-:W-:Y:S01]  /*10e0*/  IMAD R3, R9, 0x20, R17 ;  /* 0x0000002009037824 */ /* 0x000fe200078e0211 */
[----:B------:R-:W-:Y:S01]  /*10f0*/  SHF.R.S32.HI R19, RZ, 0x1f, R18 ;  /* 0x0000001fff137819 */ /* 0x000fe20000011412 */
[----:B------:R-:W-:Y:S01]  /*1100*/  IMAD.MOV.U32 R13, RZ, RZ, 0x20 ;  /* 0x00000020ff0d7424 */ /* 0x000fe200078e00ff */
[----:B------:R-:W-:-:S02]  /*1110*/  IADD3 R7, R18, 0x40, RZ ;  /* 0x0000004012077810 */ /* 0x000fc40007ffe0ff */
[----:B------:R1:W-:Y:S01]  /*1120*/  STL [R1+0xa4], R3 ;  /* 0x0000a40301007387 */ /* 0x0003e20000100800 */
[C---:B------:R-:W-:Y:S02]  /*1130*/  IADD3 R6, R18.reuse, 0xc0, RZ ;  /* 0x000000c012067810 */ /* 0x040fe40007ffe0ff */
[C---:B------:R-:W-:Y:S01]  /*1140*/  LOP3.LUT P3, RZ, R9.reuse, 0x4, RZ, 0xc0, !PT ;  /* 0x0000000409ff7812 */ /* 0x040fe2000786c0ff */
[----:B------:R-:W-:Y:S01]  /*1150*/  STL.64 [R1], R18 ;  /* 0x0000001201007387 */ /* 0x000fe20000100a00 */
[----:B------:R-:W-:Y:S02]  /*1160*/  LOP3.LUT P4, RZ, R9, 0x2, RZ, 0xc0, !PT ;  /* 0x0000000209ff7812 */ /* 0x000fe4000788c0ff */
[----:B------:R-:W-:Y:S01]  /*1170*/  IADD3 R252, R18, 0x80, RZ ;  /* 0x0000008012fc7810 */ /* 0x000fe20007ffe0ff */
[----:B------:R2:W-:Y:S01]  /*1180*/  STL [R1+0x8], R7 ;  /* 0x0000080701007387 */ /* 0x0005e20000100800 */
[----:B------:R-:W-:Y:S02]  /*1190*/  SHF.R.S32.HI R9, RZ, 0x1f, R7 ;  /* 0x0000001fff097819 */ /* 0x000fe40000011407 */
[C---:B------:R-:W-:Y:S01]  /*11a0*/  LOP3.LUT P6, RZ, R10.reuse, 0x2, RZ, 0xc0, !PT ;  /* 0x000000020aff7812 */ /* 0x040fe200078cc0ff */
[----:B------:R3:W-:Y:S01]  /*11b0*/  STL [R1+0xc], R6 ;  /* 0x00000c0601007387 */ /* 0x0007e20000100800 */
[----:B------:R-:W-:Y:S01]  /*11c0*/  LOP3.LUT P5, RZ, R10, 0x4, RZ, 0xc0, !PT ;  /* 0x000000040aff7812 */ /* 0x000fe200078ac0ff */
[----:B------:R-:W-:Y:S01]  /*11d0*/  IMAD.MOV.U32 R10, RZ, RZ, 0x40 ;  /* 0x00000040ff0a7424 */ /* 0x000fe200078e00ff */
[----:B------:R-:W-:Y:S01]  /*11e0*/  LEA R192, R0, 0x8100, 0x1 ;  /* 0x0000810000c07811 */ /* 0x000fe200078e08ff */
[----:B------:R4:W-:Y:S01]  /*11f0*/  STL [R1+0x3c], R9 ;  /* 0x00003c0901007387 */ /* 0x0009e20000100800 */
[----:B------:R-:W-:-:S02]  /*1200*/  LEA R199, R4, 0x10100, 0x1 ;  /* 0x0001010004c77811 */ /* 0x000fc400078e08ff */
[C---:B------:R-:W-:Y:S02]  /*1210*/  SEL R2, R10.reuse, 0xffffffc0, !P3 ;  /* 0xffffffc00a027807 */ /* 0x040fe40005800000 */
[----:B------:R-:W-:Y:S02]  /*1220*/  SEL R0, R10, 0xffffffc0, !P5 ;  /* 0xffffffc00a007807 */ /* 0x000fe40006800000 */
[C---:B------:R-:W-:Y:S01]  /*1230*/  IADD3 R203, R192.reuse, 0x20, RZ ;  /* 0x00000020c0cb7810 */ /* 0x040fe20007ffe0ff */
[----:B------:R-:W-:Y:S01]  /*1240*/  IMAD.IADD R198, R192, 0x1, R2 ;  /* 0x00000001c0c67824 */ /* 0x000fe200078e0202 */
[----:B-1----:R-:W-:Y:S01]  /*1250*/  LOP3.LUT R3, R11, 0x7ffffffc, RZ, 0xc0, !PT ;  /* 0x7ffffffc0b037812 */ /* 0x002fe200078ec0ff */
[----:B------:R-:W-:Y:S01]  /*1260*/  IMAD R11, R12, 0x8, R15 ;  /* 0x000000080c0b7824 */ /* 0x000fe200078e020f */
[----:B------:R-:W-:Y:S01]  /*1270*/  @P4 IADD3 R203, R192, -0x20, RZ ;  /* 0xffffffe0c0cb4810 */ /* 0x000fe20007ffe0ff */
[----:B------:R-:W-:Y:S01]  /*1280*/  IMAD.IADD R202, R199, 0x1, R0 ;  /* 0x00000001c7ca7824 */ /* 0x000fe200078e0200 */
[----:B------:R-:W-:Y:S01]  /*1290*/  LEA R193, R5, 0x100, 0x1 ;  /* 0x0000010005c17811 */ /* 0x000fe200078e08ff */
[----:B------:R-:W-:Y:S01]  /*12a0*/  IMAD.IADD R3, R16, 0x1, -R3 ;  /* 0x0000000110037824 */ /* 0x000fe200078e0a03 */
[C---:B------:R-:W-:Y:S01]  /*12b0*/  IADD3 R218, R203.reuse, 0x800, RZ ;  /* 0x00000800cbda7810 */ /* 0x040fe20007ffe0ff */
[----:B------:R-:W-:Y:S01]  /*12c0*/  IMAD.IADD R195, R2, 0x1, R203 ;  /* 0x0000000102c37824 */ /* 0x000fe200078e02cb */
[----:B--2---:R-:W-:Y:S01]  /*12d0*/  SHF.R.S32.HI R7, RZ, 0x1f, R252 ;  /* 0x0000001fff077819 */ /* 0x004fe200000114fc */
[----:B------:R-:W-:Y:S01]  /*12e0*/  IMAD.IADD R197, R0, 0x1, R193 ;  /* 0x0000000100c57824 */ /* 0x000fe200078e02c1 */
[----:B------:R-:W-:-:S02]  /*12f0*/  IADD3 R217, R203, 0x1000, RZ ;  /* 0x00001000cbd97810 */ /* 0x000fc40007ffe0ff */
[----:B---3--:R-:W-:Y:S01]  /*1300*/  SHF.R.S32.HI R6, RZ, 0x1f, R6 ;  /* 0x0000001fff067819 */ /* 0x008fe20000011406 */
[----:B------:R1:W-:Y:S01]  /*1310*/  STL [R1+0x38], R7 ;  /* 0x0000380701007387 */ /* 0x0003e20000100800 */
[----:B------:R-:W-:Y:S01]  /*1320*/  IADD3 R216, R203, 0x1800, RZ ;  /* 0x00001800cbd87810 */ /* 0x000fe20007ffe0ff */
[----:B----4-:R-:W-:Y:S02]  /*1330*/  IMAD.SHL.U32 R9, R3, 0x2, RZ ;  /* 0x0000000203097824 */ /* 0x010fe400078e00ff */
[----:B------:R2:W-:Y:S01]  /*1340*/  STL [R1+0x34], R6 ;  /* 0x0000340601007387 */ /* 0x0005e20000100800 */
[----:B------:R-:W-:Y:S02]  /*1350*/  SEL R3, R13, 0xffffffe0, !P6 ;  /* 0xffffffe00d037807 */ /* 0x000fe40007000000 */
[----:B------:R-:W-:Y:S01]  /*1360*/  IADD3 R215, R203, 0x2000, RZ ;  /* 0x00002000cbd77810 */ /* 0x000fe20007ffe0ff */
[----:B------:R3:W-:Y:S01]  /*1370*/  STL [R1+0xe8], R11 ;  /* 0x0000e80b01007387 */ /* 0x0007e20000100800 */
[----:B------:R-:W-:Y:S01]  /*1380*/  IADD3 R23, R9, 0x90, RZ ;  /* 0x0000009009177810 */ /* 0x000fe20007ffe0ff */
[----:B------:R-:W-:Y:S01]  /*1390*/  IMAD.IADD R200, R199, 0x1, R3 ;  /* 0x00000001c7c87824 */ /* 0x000fe200078e0203 */
[C---:B------:R-:W-:Y:S01]  /*13a0*/  IADD3 R22, R9.reuse, 0x98, RZ ;  /* 0x0000009809167810 */ /* 0x040fe20007ffe0ff */
[----:B------:R-:W-:Y:S01]  /*13b0*/  STL [R1+0x10], R9 ;  /* 0x0000100901007387 */ /* 0x000fe20000100800 */
[----:B------:R-:W-:Y:S01]  /*13c0*/  IADD3 R21, R9, 0xa0, RZ ;  /* 0x000000a009157810 */ /* 0x000fe20007ffe0ff */
[----:B------:R-:W-:Y:S01]  /*13d0*/  IMAD.IADD R194, R3, 0x1, R193 ;  /* 0x0000000103c27824 */ /* 0x000fe200078e02c1 */
[C---:B------:R-:W-:Y:S01]  /*13e0*/  IADD3 R20, R9.reuse, 0xa8, RZ ;  /* 0x000000a809147810 */ /* 0x040fe20007ffe0ff */
[----:B------:R-:W-:Y:S01]  /*13f0*/  IMAD.IADD R201, R200, 0x1, R0 ;  /* 0x00000001c8c97824 */ /* 0x000fe200078e0200 */
[C---:B------:R-:W-:Y:S01]  /*1400*/  IADD3 R19, R9.reuse, 0xb0, RZ ;  /* 0x000000b009137810 */ /* 0x040fe20007ffe0ff */
[----:B------:R-:W-:Y:S01]  /*1410*/  IMAD.IADD R196, R0, 0x1, R194 ;  /* 0x0000000100c47824 */ /* 0x000fe200078e02c2 */
[----:B------:R-:W-:-:S02]  /*1420*/  IADD3 R18, R9, 0xb8, RZ ;  /* 0x000000b809127810 */ /* 0x000fc40007ffe0ff */
[C---:B------:R-:W-:Y:S02]  /*1430*/  IADD3 R17, R9.reuse, 0xc0, RZ ;  /* 0x000000c009117810 */ /* 0x040fe40007ffe0ff */
[C---:B------:R-:W-:Y:S02]  /*1440*/  IADD3 R16, R9.reuse, 0xc8, RZ ;  /* 0x000000c809107810 */ /* 0x040fe40007ffe0ff */
[----:B------:R-:W-:Y:S02]  /*1450*/  IADD3 R15, R9, 0xd0, RZ ;  /* 0x000000d0090f7810 */ /* 0x000fe40007ffe0ff */
[----:B-1----:R-:W-:Y:S02]  /*1460*/  SEL R7, R13, 0xffffffe0, !P1 ;  /* 0xffffffe00d077807 */ /* 0x002fe40004800000 */
[----:B--2---:R-:W-:Y:S02]  /*1470*/  SEL R6, R10, 0xffffffc0, !P2 ;  /* 0xffffffc00a067807 */ /* 0x004fe40005000000 */
[----:B------:R-:W-:-:S02]  /*1480*/  IADD3 R10, R9, 0x10, RZ ;  /* 0x00000010090a7810 */ /* 0x000fc40007ffe0ff */
[C---:B---3--:R-:W-:Y:S02]  /*1490*/  IADD3 R11, R9.reuse, 0x8, RZ ;  /* 0x00000008090b7810 */ /* 0x048fe40007ffe0ff */
[C---:B------:R-:W-:Y:S02]  /*14a0*/  IADD3 R14, R9.reuse, 0xd8, RZ ;  /* 0x000000d8090e7810 */ /* 0x040fe40007ffe0ff */
[C---:B------:R-:W-:Y:S01]  /*14b0*/  IADD3 R13, R9.reuse, 0xe0, RZ ;  /* 0x000000e0090d7810 */ /* 0x040fe20007ffe0ff */
[----:B------:R1:W-:Y:S01]  /*14c0*/  STL [R1+0x64], R11 ;  /* 0x0000640b01007387 */ /* 0x0003e20000100800 */
[----:B------:R-:W-:Y:S02]  /*14d0*/  IADD3 R12, R9, 0xe8, RZ ;  /* 0x000000e8090c7810 */ /* 0x000fe40007ffe0ff */
[C---:B------:R-:W-:Y:S01]  /*14e0*/  IADD3 R214, R203.reuse, 0x2800, RZ ;  /* 0x00002800cbd67810 */ /* 0x040fe20007ffe0ff */
[----:B------:R2:W-:Y:S01]  /*14f0*/  STL [R1+0x60], R10 ;  /* 0x0000600a01007387 */ /* 0x0005e20000100800 */
[----:B------:R-:W-:-:S02]  /*1500*/  IADD3 R213, R203, 0x3000, RZ ;  /* 0x00003000cbd57810 */ /* 0x000fc40007ffe0ff */
[C---:B------:R-:W-:Y:S01]  /*1510*/  IADD3 R212, R203.reuse, 0x3800, RZ ;  /* 0x00003800cbd47810 */ /* 0x040fe20007ffe0ff */
[----:B------:R-:W-:Y:S01]  /*1520*/  STL [R1+0xa0], R23 ;  /* 0x0000a01701007387 */ /* 0x000fe20000100800 */
[C---:B------:R-:W-:Y:S02]  /*1530*/  IADD3 R211, R203.reuse, 0x4000, RZ ;  /* 0x00004000cbd37810 */ /* 0x040fe40007ffe0ff */
[C---:B------:R-:W-:Y:S01]  /*1540*/  IADD3 R210, R203.reuse, 0x4800, RZ ;  /* 0x00004800cbd27810 */ /* 0x040fe20007ffe0ff */
[----:B------:R3:W-:Y:S01]  /*1550*/  STL [R1+0x9c], R22 ;  /* 0x00009c1601007387 */ /* 0x0007e20000100800 */
[C---:B------:R-:W-:Y:S02]  /*1560*/  IADD3 R209, R203.reuse, 0x5000, RZ ;  /* 0x00005000cbd17810 */ /* 0x040fe40007ffe0ff */
[C---:B------:R-:W-:Y:S01]  /*1570*/  IADD3 R208, R203.reuse, 0x5800, RZ ;  /* 0x00005800cbd07810 */ /* 0x040fe20007ffe0ff */
[----:B------:R4:W-:Y:S01]  /*1580*/  STL [R1+0x98], R21 ;  /* 0x0000981501007387 */ /* 0x0009e20000100800 */
[----:B------:R-:W-:-:S02]  /*1590*/  IADD3 R207, R203, 0x6000, RZ ;  /* 0x00006000cbcf7810 */ /* 0x000fc40007ffe0ff */
[C---:B------:R-:W-:Y:S01]  /*15a0*/  IADD3 R206, R203.reuse, 0x6800, RZ ;  /* 0x00006800cbce7810 */ /* 0x040fe20007ffe0ff */
[----:B------:R-:W-:Y:S01]  /*15b0*/  STL [R1+0x94], R20 ;  /* 0x0000941401007387 */ /* 0x000fe20000100800 */
[C---:B------:R-:W-:Y:S02]  /*15c0*/  IADD3 R205, R203.reuse, 0x7000, RZ ;  /* 0x00007000cbcd7810 */ /* 0x040fe40007ffe0ff */
[----:B------:R-:W-:Y:S01]  /*15d0*/  IADD3 R204, R203, 0x7800, RZ ;  /* 0x00007800cbcc7810 */ /* 0x000fe20007ffe0ff */
[----:B------:R5:W-:Y:S01]  /*15e0*/  STL [R1+0x90], R19 ;  /* 0x0000901301007387 */ /* 0x000be20000100800 */
[C---:B-1----:R-:W-:Y:S02]  /*15f0*/  IADD3 R11, R9.reuse, 0xf0, RZ ;  /* 0x000000f0090b7810 */ /* 0x042fe40007ffe0ff */
[----:B------:R-:W-:Y:S01]  /*1600*/  IADD3 R9, R9, 0xf8, RZ ;  /* 0x000000f809097810 */ /* 0x000fe20007ffe0ff */
[----:B------:R1:W-:Y:S01]  /*1610*/  STL [R1+0x8c], R18 ;  /* 0x00008c1201007387 */ /* 0x0003e20000100800 */
[----:B--2---:R-:W-:-:S02]  /*1620*/  LEA R10, R8, 0x80, 0x1 ;  /* 0x00000080080a7811 */ /* 0x004fc400078e08ff */
[----:B------:R-:W-:Y:S01]  /*1630*/  SHF.R.S32.HI R8, RZ, 0x1f, R23 ;  /* 0x0000001fff087819 */ /* 0x000fe20000011417 */
[----:B------:R-:W-:Y:S04]  /*1640*/  STL [R1+0x88], R17 ;  /* 0x0000881101007387 */ /* 0x000fe80000100800 */
[----:B------:R2:W-:Y:S01]  /*1650*/  STL [R1+0x84], R16 ;  /* 0x0000841001007387 */ /* 0x0005e20000100800 */
[----:B---3--:R-:W-:-:S03]  /*1660*/  SHF.R.S32.HI R22, RZ, 0x1f, R22 ;  /* 0x0000001fff167819 */ /* 0x008fc60000011416 */
[----:B------:R3:W-:Y:S01]  /*1670*/  STL [R1+0x80], R15 ;  /* 0x0000800f01007387 */ /* 0x0007e20000100800 */
[----:B----4-:R-:W-:-:S03]  /*1680*/  SHF.R.S32.HI R21, RZ, 0x1f, R21 ;  /* 0x0000001fff157819 */ /* 0x010fc60000011415 */
[----:B------:R-:W-:Y:S04]  /*1690*/  STL [R1+0x7c], R14 ;  /* 0x00007c0e01007387 */ /* 0x000fe80000100800 */
[----:B------:R4:W-:Y:S01]  /*16a0*/  STL [R1+0x78], R13 ;  /* 0x0000780d01007387 */ /* 0x0009e20000100800 */
[----:B-----5:R-:W-:-:S03]  /*16b0*/  SHF.R.S32.HI R19, RZ, 0x1f, R19 ;  /* 0x0000001fff137819 */ /* 0x020fc60000011413 */
[----:B------:R5:W-:Y:S01]  /*16c0*/  STL [R1+0x74], R12 ;  /* 0x0000740c01007387 */ /* 0x000be20000100800 */
[----:B-1----:R-:W-:-:S03]  /*16d0*/  SHF.R.S32.HI R18, RZ, 0x1f, R18 ;  /* 0x0000001fff127819 */ /* 0x002fc60000011412 */
[----:B------:R-:W-:Y:S04]  /*16e0*/  STL [R1+0x70], R11 ;  /* 0x0000700b01007387 */ /* 0x000fe80000100800 */
[----:B------:R1:W-:Y:S01]  /*16f0*/  STL [R1+0x6c], R9 ;  /* 0x00006c0901007387 */ /* 0x0003e20000100800 */
[----:B--2---:R-:W-:-:S03]  /*1700*/  SHF.R.S32.HI R16, RZ, 0x1f, R16 ;  /* 0x0000001fff107819 */ /* 0x004fc60000011410 */
[----:B------:R-:W-:Y:S01]  /*1710*/  STL [R1+0x40], R10 ;  /* 0x0000400a01007387 */ /* 0x000fe20000100800 */
[----:B---3--:R-:W-:-:S03]  /*1720*/  SHF.R.S32.HI R15, RZ, 0x1f, R15 ;  /* 0x0000001fff0f7819 */ /* 0x008fc6000001140f */
[----:B------:R2:W-:Y:S04]  /*1730*/  STL [R1+0xdc], R8 ;  /* 0x0000dc0801007387 */ /* 0x0005e80000100800 */
[----:B------:R-:W-:Y:S01]  /*1740*/  STL [R1+0xd8], R22 ;  /* 0x0000d81601007387 */ /* 0x000fe20000100800 */
[----:B----4-:R-:W-:-:S03]  /*1750*/  SHF.R.S32.HI R13, RZ, 0x1f, R13 ;  /* 0x0000001fff0d7819 */ /* 0x010fc6000001140d */
[----:B------:R-:W-:Y:S01]  /*1760*/  STL [R1+0xd4], R21 ;  /* 0x0000d41501007387 */ /* 0x000fe20000100800 */
[----:B-----5:R-:W-:Y:S02]  /*1770*/  SHF.R.S32.HI R12, RZ, 0x1f, R12 ;  /* 0x0000001fff0c7819 */ /* 0x020fe4000001140c */
[----:B-1----:R-:W-:Y:S02]  /*1780*/  SHF.R.S32.HI R9, RZ, 0x1f, R9 ;  /* 0x0000001fff097819 */ /* 0x002fe40000011409 */
[----:B--2---:R-:W-:-:S05]  /*1790*/  SHF.R.S32.HI R8, RZ, 0x1f, R20 ;  /* 0x0000001fff087819 */ /* 0x004fca0000011414 */
[----:B------:R1:W-:Y:S04]  /*17a0*/  STL [R1+0xd0], R8 ;  /* 0x0000d00801007387 */ /* 0x0003e80000100800 */
[----:B------:R-:W-:Y:S04]  /*17b0*/  STL [R1+0xcc], R19 ;  /* 0x0000cc1301007387 */ /* 0x000fe80000100800 */
[----:B------:R-:W-:Y:S01]  /*17c0*/  STL [R1+0xc8], R18 ;  /* 0x0000c81201007387 */ /* 0x000fe20000100800 */
[----:B-1----:R-:W-:-:S05]  /*17d0*/  SHF.R.S32.HI R8, RZ, 0x1f, R17 ;  /* 0x0000001fff087819 */ /* 0x002fca0000011411 */
[----:B------:R1:W-:Y:S04]  /*17e0*/  STL [R1+0xc4], R8 ;  /* 0x0000c40801007387 */ /* 0x0003e80000100800 */
[----:B------:R-:W-:Y:S04]  /*17f0*/  STL [R1+0xc0], R16 ;  /* 0x0000c01001007387 */ /* 0x000fe80000100800 */
[----:B------:R-:W-:Y:S01]  /*1800*/  STL [R1+0xbc], R15 ;  /* 0x0000bc0f01007387 */ /* 0x000fe20000100800 */
[----:B-1----:R-:W-:-:S05]  /*1810*/  SHF.R.S32.HI R8, RZ, 0x1f, R14 ;  /* 0x0000001fff087819 */ /* 0x002fca000001140e */
[----:B------:R1:W-:Y:S04]  /*1820*/  STL [R1+0xb8], R8 ;  /* 0x0000b80801007387 */ /* 0x0003e80000100800 */
[----:B------:R-:W-:Y:S04]  /*1830*/  STL [R1+0xb4], R13 ;  /* 0x0000b40d01007387 */ /* 0x000fe80000100800 */
[----:B------:R-:W-:Y:S01]  /*1840*/  STL [R1+0xb0], R12 ;  /* 0x0000b00c01007387 */ /* 0x000fe20000100800 */
[----:B-1----:R-:W-:Y:S01]  /*1850*/  SHF.R.S32.HI R8, RZ, 0x1f, R11 ;  /* 0x0000001fff087819 */ /* 0x002fe2000001140b */
[----:B------:R-:W-:-:S04]  /*1860*/  IMAD.IADD R11, R10, 0x1, R6 ;  /* 0x000000010a0b7824 */ /* 0x000fc800078e0206 */
[----:B------:R1:W-:Y:S04]  /*1870*/  STL [R1+0xac], R8 ;  /* 0x0000ac0801007387 */ /* 0x0003e80000100800 */
[----:B------:R2:W-:Y:S04]  /*1880*/  STL [R1+0xa8], R9 ;  /* 0x0000a80901007387 */ /* 0x0005e80000100800 */
[----:B------:R-:W-:Y:S01]  /*1890*/  STL [R1+0x5c], R11 ;  /* 0x00005c0b01007387 */ /* 0x000fe20000100800 */
[C---:B-1----:R-:W-:Y:S02]  /*18a0*/  IADD3 R8, R10.reuse, -0x10, RZ ;  /* 0xfffffff00a087810 */ /* 0x042fe40007ffe0ff */
[C---:B------:R-:W-:Y:S01]  /*18b0*/  @P0 IADD3 R8, R10.reuse, 0x10, RZ ;  /* 0x000000100a080810 */ /* 0x040fe20007ffe0ff */
[----:B--2---:R-:W-:-:S04]  /*18c0*/  IMAD.IADD R9, R10, 0x1, R7 ;  /* 0x000000010a097824 */ /* 0x004fc800078e0207 */
[----:B------:R-:W-:Y:S02]  /*18d0*/  IMAD.IADD R4, R6, 0x1, R8 ;  /* 0x0000000106047824 */ /* 0x000fe400078e0208 */
[----:B------:R-:W-:Y:S01]  /*18e0*/  IMAD.IADD R2, R9, 0x1, R6 ;  /* 0x0000000109027824 */ /* 0x000fe200078e0206 */
[----:B------:R-:W-:Y:S04]  /*18f0*/  STL [R1+0x4c], R9 ;  /* 0x00004c0901007387 */ /* 0x000fe80000100800 */
[----:B------:R1:W-:Y:S04]  /*1900*/  STL [R1+0x58], R2 ;  /* 0x0000580201007387 */ /* 0x0003e80000100800 */
[----:B------:R-:W-:Y:S04]  /*1910*/  STL [R1+0x44], R8 ;  /* 0x0000440801007387 */ /* 0x000fe80000100800 */
[----:B------:R-:W-:Y:S01]  /*1920*/  STL [R1+0x54], R4 ;  /* 0x0000540401007387 */ /* 0x000fe20000100800 */
[----:B-1----:R-:W-:-:S05]  /*1930*/  IMAD.IADD R2, R7, 0x1, R8 ;  /* 0x0000000107027824 */ /* 0x002fca00078e0208 */
[----:B------:R1:W-:Y:S02]  /*1940*/  STL [R1+0x48], R2 ;  /* 0x0000480201007387 */ /* 0x0003e40000100800 */
[----:B-1----:R-:W-:-:S05]  /*1950*/  IMAD.IADD R2, R2, 0x1, R6 ;  /* 0x0000000102027824 */ /* 0x002fca00078e0206 */
[----:B------:R1:W-:Y:S02]  /*1960*/  STL [R1+0x50], R2 ;  /* 0x0000500201007387 */ /* 0x0003e40000100800 */
.L_x_1315:
[----:B------:R-:W2:Y:S01]  /*1970*/  LDL R0, [R1+0x2c] ;  /* 0x00002c0001007983 */ /* 0x000ea20000100800 */
[----:B------:R-:W-:Y:S01]  /*1980*/  IMAD.MOV.U32 R13, RZ, RZ, 0x4 ;  /* 0x00000004ff0d7424 */ /* 0x000fe200078e00ff */
[----:B------:R-:W-:Y:S02]  /*1990*/  ISETP.NE.U32.AND P0, PT, RZ, c[0x0][0x370], PT ;  /* 0x0000dc00ff007a0c */ /* 0x000fe40003f05070 */
[----:B------:R-:W3:Y:S02]  /*19a0*/  LDL R11, [R1+0x28] ;  /* 0x00002800010b7983 */ /* 0x000ee40000100800 */
[----:B------:R-:W-:Y:S01]  /*19b0*/  ISETP.NE.AND.EX P0, PT, RZ, c[0x0][0x374], PT, P0 ;  /* 0x0000dd00ff007a0c */ /* 0x000fe20003f05300 */
[----:B-12---:R-:W-:-:S05]  /*19c0*/  IMAD.WIDE R2, R0, R13, c[0x0][0x588] ;  /* 0x0001620000027625 */ /* 0x006fca00078e020d */
[----:B------:R-:W2:Y:S01]  /*19d0*/  LDG.E R114, [R2.64] ;  /* 0x0000000602727981 */ /* 0x000ea2000c1e1900 */
[----:B------:R-:W-:Y:S01]  /*19e0*/  ISETP.NE.U32.AND P5, PT, RZ, c[0x0][0x360], PT ;  /* 0x0000d800ff007a0c */ /* 0x000fe20003fa5070 */
[----:B------:R-:W-:Y:S01]  /*19f0*/  CS2R R6, SRZ ;  /* 0x0000000000067805 */ /* 0x000fe2000001ff00 */
        /* <DEDUP_REMOVED lines=9> */
[----:B------:R-:W-:Y:S02]  /*1a90*/  @P0 LEA.HI.X R3, R114, c[0x0][0x374], R115, 0x2, P1 ;  /* 0x0000dd0072030a11 */ /* 0x000fe400008f1473 */
[----:B------:R-:W-:-:S03]  /*1aa0*/  ISETP.NE.U32.AND P1, PT, RZ, c[0x0][0x350], PT ;  /* 0x0000d400ff007a0c */ /* 0x000fc60003f25070 */
[----:B------:R2:W5:Y:S01]  /*1ab0*/  @P0 LDG.E R7, [R2.64] ;  /* 0x0000000602070981 */ /* 0x000562000c1e1900 */
[----:B------:R-:W-:Y:S02]  /*1ac0*/  ISETP.NE.AND.EX P1, PT, RZ, c[0x0][0x354], PT, P1 ;  /* 0x0000d500ff007a0c */ /* 0x000fe40003f25310 */
[C---:B------:R-:W-:Y:S02]  /*1ad0*/  @P5 LEA R8, P0, R114.reuse, c[0x0][0x360], 0x2 ;  /* 0x0000d80072085a11 */ /* 0x040fe400078010ff */
[C-C-:B------:R-:W-:Y:S02]  /*1ae0*/  LEA.HI.X R5, R114.reuse, c[0x0][0x34c], R115.reuse, 0x2, P4 ;  /* 0x0000d30072057a11 */ /* 0x140fe400020f1473 */
[----:B------:R-:W-:-:S03]  /*1af0*/  @P5 LEA.HI.X R9, R114, c[0x0][0x364], R115, 0x2, P0 ;  /* 0x0000d90072095a11 */ /* 0x000fc600000f1473 */
[----:B------:R1:W5:Y:S04]  /*1b00*/  @P2 LDG.E R6, [R4.64] ;  /* 0x0000000604062981 */ /* 0x000368000c1e1900 */
[----:B------:R1:W5:Y:S01]  /*1b10*/  @P5 LDG.E R18, [R8.64] ;  /* 0x0000000608125981 */ /* 0x000362000c1e1900 */
[----:B--2---:R-:W-:-:S04]  /*1b20*/  LEA R2, P3, R114, c[0x0][0x350], 0x2 ;  /* 0x0000d40072027a11 */ /* 0x004fc800078610ff */
[----:B------:R-:W-:-:S05]  /*1b30*/  LEA.HI.X R3, R114, c[0x0][0x354], R115, 0x2, P3 ;  /* 0x0000d50072037a11 */ /* 0x000fca00018f1473 */
[----:B------:R1:W5:Y:S01]  /*1b40*/  @P1 LDG.E R10, [R2.64] ;  /* 0x00000006020a1981 */ /* 0x000362000c1e1900 */
[----:B---3--:R-:W-:-:S05]  /*1b50*/  LOP3.LUT R107, R11, 0xffff, RZ, 0xc0, !PT ;  /* 0x0000ffff0b6b7812 */ /* 0x008fca00078ec0ff */
[----:B------:R1:W-:Y:S01]  /*1b60*/  STL [R1+0x1c], R107 ;  /* 0x00001c6b01007387 */ /* 0x0003e20000100800 */
[----:B------:R-:W-:Y:S01]  /*1b70*/  YIELD ;  /* 0x0000000000007946 */ /* 0x000fe20003800000 */
[----:B------:R-:W-:Y:S05]  /*1b80*/  @P5 BRA `(.L_x_1235) ;  /* 0x0000005000005947 */ /* 0x000fea0003800000 */
[----:B-----5:R-:W-:Y:S01]  /*1b90*/  MOV R18, c[0x0][0x168] ;  /* 0x00005a0000127a02 */ /* 0x020fe20000000f00 */
[----:B------:R-:W-:Y:S05]  /*1ba0*/  @!P2 BRA `(.L_x_1235) ;  /* 0x000000300000a947 */ /* 0x000fea0003800000 */
[----:B-1----:R-:W2:Y:S04]  /*1bb0*/  LDG.E R8, [R4.64] ;  /* 0x0000000604087981 */ /* 0x002ea8000c1e1900 */
[----:B------:R-:W2:Y:S02]  /*1bc0*/  LDG.E R0, [R4.64+0x4] ;  /* 0x0000040604007981 */ /* 0x000ea4000c1e1900 */
[----:B--2---:R-:W-:Y:S02]  /*1bd0*/  IADD3 R18, -R8, R0, RZ ;  /* 0x0000000008127210 */ /* 0x004fe40007ffe1ff */
.L_x_1235:
[----:B------:R-:W-:-:S04]  /*1be0*/  ISETP.NE.U32.AND P0, PT, RZ, c[0x0][0x368], PT ;  /* 0x0000da00ff007a0c */ /* 0x000fc80003f05070 */
[----:B------:R-:W-:-:S13]  /*1bf0*/  ISETP.NE.AND.EX P0, PT, RZ, c[0x0][0x36c], PT, P0 ;  /* 0x0000db00ff007a0c */ /* 0x000fda0003f05300 */
[----:B------:R-:W-:Y:S05]  /*1c00*/  @!P0 BRA `(.L_x_1236) ;  /* 0x0000004000008947 */ /* 0x000fea0003800000 */
[----:B-1----:R-:W-:-:S04]  /*1c10*/  LEA R2, P0, R114, c[0x0][0x368], 0x2 ;  /* 0x0000da0072027a11 */ /* 0x002fc800078010ff */
[----:B------:R-:W-:-:S05]  /*1c20*/  LEA.HI.X R3, R114, c[0x0][0x36c], R115, 0x2, P0 ;  /* 0x0000db0072037a11 */ /* 0x000fca00000f1473 */
[----:B------:R1:W5:Y:S01]  /*1c30*/  LDG.E R0, [R2.64] ;  /* 0x0000000602007981 */ /* 0x000362000c1e1900 */
[----:B------:R-:W-:Y:S05]  /*1c40*/  BRA `(.L_x_1237) ;  /* 0x0000005000007947 */ /* 0x000fea0003800000 */
.L_x_1236:
[----:B------:R-:W-:Y:S01]  /*1c50*/  MOV R0, c[0x0][0x1d0] ;  /* 0x0000740000007a02 */ /* 0x000fe20000000f00 */
[----:B------:R-:W-:Y:S05]  /*1c60*/  @!P1 BRA `(.L_x_1237) ;  /* 0x0000003000009947 */ /* 0x000fea0003800000 */
[----:B-1----:R-:W2:Y:S04]  /*1c70*/  LDG.E R4, [R2.64] ;  /* 0x0000000602047981 */ /* 0x002ea8000c1e1900 */
[----:B------:R-:W2:Y:S02]  /*1c80*/  LDG.E R0, [R2.64+0x4] ;  /* 0x0000040602007981 */ /* 0x000ea4000c1e1900 */
[----:B--2---:R-:W-:-:S04]  /*1c90*/  IADD3 R0, -R4, R0, RZ ;  /* 0x0000000004007210 */ /* 0x004fc80007ffe1ff */
.L_x_1237:
[C---:B-1----:R-:W-:Y:S01]  /*1ca0*/  LOP3.LUT R2, R11.reuse, 0xff000000, RZ, 0xc0, !PT ;  /* 0xff0000000b027812 */ /* 0x042fe200078ec0ff */
[--C-:B-----5:R-:W-:Y:S01]  /*1cb0*/  IMAD.IADD R19, R0, 0x1, -R7.reuse ;  /* 0x0000000100137824 */ /* 0x120fe200078e0a07 */
[----:B------:R-:W-:Y:S01]  /*1cc0*/  LOP3.LUT R3, R11, 0xff0000, RZ, 0xc0, !PT ;  /* 0x00ff00000b037812 */ /* 0x000fe200078ec0ff */
[----:B------:R-:W-:Y:S01]  /*1cd0*/  BSSY B0, `(.L_x_1238) ;  /* 0x000002d000007945 */ /* 0x000fe20003800000 */
[----:B------:R-:W-:Y:S01]  /*1ce0*/  SHF.R.U32.HI R4, RZ, 0x8, R2 ;  /* 0x00000008ff047819 */ /* 0x000fe20000011602 */
[----:B------:R-:W-:Y:S01]  /*1cf0*/  IMAD.IADD R12, R10, 0x1, R7 ;  /* 0x000000010a0c7824 */ /* 0x000fe200078e0207 */
[----:B------:R-:W-:-:S02]  /*1d00*/  ISETP.GE.AND P0, PT, R19, 0x1, PT ;  /* 0x000000011300780c */ /* 0x000fc40003f06270 */
[----:B------:R-:W-:Y:S02]  /*1d10*/  LEA.HI R3, R3, R4, RZ, 0x10 ;  /* 0x0000000403037211 */ /* 0x000fe400078f80ff */
[----:B------:R-:W-:Y:S02]  /*1d20*/  IADD3 R0, R19, 0x3f, RZ ;  /* 0x0000003f13007810 */ /* 0x000fe40007ffe0ff */
[----:B------:R-:W-:Y:S02]  /*1d30*/  LOP3.LUT R14, R3, 0xff, RZ, 0xc0, !PT ;  /* 0x000000ff030e7812 */ /* 0x000fe400078ec0ff */
[----:B------:R-:W-:Y:S02]  /*1d40*/  SHF.R.U32.HI R5, RZ, 0x10, R3 ;  /* 0x00000010ff057819 */ /* 0x000fe40000011603 */
[----:B------:R-:W-:Y:S01]  /*1d50*/  SHF.R.S32.HI R2, RZ, 0x1f, R0 ;  /* 0x0000001fff027819 */ /* 0x000fe20000011400 */
[----:B------:R1:W-:Y:S03]  /*1d60*/  STL [R1+0x68], R14 ;  /* 0x0000680e01007387 */ /* 0x0003e60000100800 */
[----:B------:R-:W-:Y:S01]  /*1d70*/  LEA.HI R0, R2, R0, RZ, 0x6 ;  /* 0x0000000002007211 */ /* 0x000fe200078f30ff */
[----:B------:R1:W-:Y:S01]  /*1d80*/  STL [R1+0x28], R5 ;  /* 0x0000280501007387 */ /* 0x0003e20000100800 */
[----:B------:R-:W-:-:S02]  /*1d90*/  IMAD.MOV.U32 R2, RZ, RZ, RZ ;  /* 0x000000ffff027224 */ /* 0x000fc400078e00ff */
[----:B------:R-:W-:Y:S01]  /*1da0*/  SHF.R.S32.HI R8, RZ, 0x6, R0 ;  /* 0x00000006ff087819 */ /* 0x000fe20000011400 */
        /* <DEDUP_REMOVED lines=31> */
.L_x_1239:
[----:B------:R-:W-:Y:S05]  /*1fa0*/  BSYNC B0 ;  /* 0x0000000000007941 */ /* 0x000fea0003800000 */
.L_x_1238:
        /* <DEDUP_REMOVED lines=73> */
[----:B------:R-:W2:Y:S01]  /*2440*/  LDL R102, [R1+0x24] ;  /* 0x0000240001667983 */ /* 0x000ea20000100800 */
[----:B------:R-:W-:-:S03]  /*2450*/  ISETP.NE.U32.AND P0, PT, RZ, c[0x0][0x340], PT ;  /* 0x0000d000ff007a0c */ /* 0x000fc60003f05070 */
[----:B------:R-:W3:Y:S04]  /*2460*/  LDL R106, [R1+0x8] ;  /* 0x00000800016a7983 */ /* 0x000ee80000100800 */
[----:B------:R-:W4:Y:S01]  /*2470*/  LDL.64 R110, [R1] ;  /* 0x00000000016e7983 */ /* 0x000f220000100a00 */
[----:B------:R-:W-:-:S03]  /*2480*/  ISETP.NE.AND.EX P0, PT, RZ, c[0x0][0x344], PT, P0 ;  /* 0x0000d100ff007a0c */ /* 0x000fc60003f05300 */
[----:B------:R-:W5:Y:S10]  /*2490*/  LDL R21, [R1+0xc] ;  /* 0x00000c0001157983 */ /* 0x000f740000100800 */
[----:B------:R-:W-:-:S05]  /*24a0*/  @P0 IMAD.WIDE R2, R114, R13, c[0x0][0x340] ;  /* 0x0000d00072020625 */ /* 0x000fca00078e020d */
[----:B------:R1:W4:Y:S04]  /*24b0*/  @P0 LDG.E R11, [R2.64] ;  /* 0x00000006020b0981 */ /* 0x000328000c1e1900 */
[----:B------:R-:W1:Y:S01]  /*24c0*/  S2R R8, SR_TID.X ;  /* 0x0000000000087919 */ /* 0x000e620000002100 */
[----:B------:R-:W-:-:S05]  /*24d0*/  SHF.R.S32.HI R0, RZ, 0x1f, R6 ;  /* 0x0000001fff007819 */ /* 0x000fca0000011406 */
[----:B------:R-:W-:-:S04]  /*24e0*/  IMAD R0, R0, c[0x0][0x178], RZ ;  /* 0x00005e0000007a24 */ /* 0x000fc800078e02ff */
[----:B------:R-:W-:Y:S02]  /*24f0*/  IMAD R0, R6, c[0x0][0x17c], R0 ;  /* 0x00005f0006007a24 */ /* 0x000fe400078e0200 */
[----:B-1----:R-:W-:-:S05]  /*2500*/  IMAD.MOV.U32 R2, RZ, RZ, c[0x0][0x2c4] ;  /* 0x0000b100ff027624 */ /* 0x002fca00078e00ff */
[----:B------:R-:W-:Y:S01]  /*2510*/  ISETP.NE.AND P3, PT, R2, 0x1, PT ;  /* 0x000000010200780c */ /* 0x000fe20003f65270 */
[----:B------:R-:W-:Y:S01]  /*2520*/  IMAD.WIDE.U32 R2, R6, c[0x0][0x178], RZ ;  /* 0x00005e0006027a25 */ /* 0x000fe200078e00ff */
[----:B------:R-:W-:-:S03]  /*2530*/  SHF.R.S32.HI R103, RZ, 0x1f, R8 ;  /* 0x0000001fff677819 */ /* 0x000fc60000011408 */
[----:B------:R-:W-:Y:S01]  /*2540*/  IMAD.IADD R3, R3, 0x1, R0 ;  /* 0x0000000103037824 */ /* 0x000fe200078e0200 */
[----:B------:R-:W-:Y:S02]  /*2550*/  LEA.HI R103, R103, R8, RZ, 0x3 ;  /* 0x0000000867677211 */ /* 0x000fe400078f18ff */
[----:B------:R-:W-:Y:S01]  /*2560*/  SEL R7, R115, RZ, !P2 ;  /* 0x000000ff73077207 */ /* 0x000fe20005000000 */
[----:B------:R-:W-:Y:S01]  /*2570*/  IMAD.WIDE.U32 R2, R107, c[0x0][0x1b8], R2 ;  /* 0x00006e006b027a25 */ /* 0x000fe200078e0002 */
[----:B------:R-:W-:-:S03]  /*2580*/  SHF.R.S32.HI R103, RZ, 0x3, R103 ;  /* 0x00000003ff677819 */ /* 0x000fc60000011467 */
[----:B------:R-:W-:Y:S01]  /*2590*/  IMAD R5, R107, c[0x0][0x1bc], R3 ;  /* 0x00006f006b057a24 */ /* 0x000fe200078e0203 */
[----:B------:R-:W-:Y:S01]  /*25a0*/  SEL R3, R114, RZ, !P2 ;  /* 0x000000ff72037207 */ /* 0x000fe20005000000 */
[----:B------:R-:W-:Y:S01]  /*25b0*/  IMAD R8, R7, c[0x0][0x1c0], RZ ;  /* 0x0000700007087a24 */ /* 0x000fe200078e02ff */
[----:B------:R-:W-:-:S03]  /*25c0*/  SHF.R.S32.HI R7, RZ, 0x1f, R12 ;  /* 0x0000001fff077819 */ /* 0x000fc6000001140c */
[----:B------:R-:W-:Y:S01]  /*25d0*/  IMAD R14, R3, c[0x0][0x1c4], R8 ;  /* 0x00007100030e7a24 */ /* 0x000fe200078e0208 */
[----:B------:R-:W-:Y:S02]  /*25e0*/  IADD3 R96, R224, -0x1, RZ ;  /* 0xffffffffe0607810 */ /* 0x000fe40007ffe0ff */
[----:B--2---:R-:W-:-:S05]  /*25f0*/  LEA R6, R102, R4, 0x7 ;  /* 0x0000000466067211 */ /* 0x004fca00078e38ff */
[----:B------:R-:W-:-:S04]  /*2600*/  @P3 IMAD.HI.U32 R4, R6, c[0x0][0x2c8], RZ ;  /* 0x0000b20006043a27 */ /* 0x000fc800078e00ff */
[----:B------:R-:W-:Y:S01]  /*2610*/  IMAD.MOV.U32 R0, RZ, RZ, R6 ;  /* 0x000000ffff007224 */ /* 0x000fe200078e0006 */
[----:B------:R-:W-:Y:S01]  /*2620*/  @P3 SHF.R.U32.HI R0, RZ, c[0x0][0x2cc], R4 ;  /* 0x0000b300ff003a19 */ /* 0x000fe20000011604 */
[----:B------:R-:W-:Y:S01]  /*2630*/  IMAD.MOV.U32 R4, RZ, RZ, R2 ;  /* 0x000000ffff047224 */ /* 0x000fe200078e0002 */
[----:B------:R-:W-:-:S03]  /*2640*/  IADD3 R2, P2, R103, R12, RZ ;  /* 0x0000000c67027210 */ /* 0x000fc60007f5e0ff */
[----:B------:R-:W-:Y:S01]  /*2650*/  IMAD.WIDE.U32 R4, R3, c[0x0][0x1c0], R4 ;  /* 0x0000700003047a25 */ /* 0x000fe200078e0004 */
[----:B------:R-:W-:-:S05]  /*2660*/  LEA.HI.X.SX32 R3, R103, R7, 0x1, P2 ;  /* 0x0000000767037211 */ /* 0x000fca00010f0eff */
[C---:B------:R-:W-:Y:S02]  /*2670*/  IMAD R15, R3.reuse, c[0x0][0x1e0], RZ ;  /* 0x00007800030f7a24 */ /* 0x040fe400078e02ff */
[----:B------:R-:W-:Y:S01]  /*2680*/  IMAD R3, R3, c[0x0][0x208], RZ ;  /* 0x0000820003037a24 */ /* 0x000fe200078e02ff */
[----:B---3--:R-:W-:Y:S01]  /*2690*/  ISETP.GE.AND P5, PT, R106, c[0x0][0x1d4], PT ;  /* 0x000075006a007a0c */ /* 0x008fe20003fa6270 */
[C---:B------:R-:W-:Y:S02]  /*26a0*/  IMAD R16, R2.reuse, c[0x0][0x1e4], R15 ;  /* 0x0000790002107a24 */ /* 0x040fe400078e020f */
[----:B----4-:R-:W-:Y:S01]  /*26b0*/  IMAD.WIDE.U32 R8, R2, c[0x0][0x1e0], R110 ;  /* 0x0000780002087a25 */ /* 0x010fe200078e006e */
[----:B------:R-:W-:-:S03]  /*26c0*/  ISETP.GE.AND P4, PT, R110, c[0x0][0x1d4], PT ;  /* 0x000075006e007a0c */ /* 0x000fc60003f86270 */
[----:B------:R-:W-:Y:S01]  /*26d0*/  IMAD.WIDE.U32 R12, R2, c[0x0][0x208], R110 ;  /* 0x00008200020c7a25 */ /* 0x000fe200078e006e */
[----:B------:R-:W-:-:S03]  /*26e0*/  SEL R7, RZ, 0xffffffff, P5 ;  /* 0xffffffffff077807 */ /* 0x000fc60002800000 */
[----:B------:R-:W-:Y:S01]  /*26f0*/  IMAD R15, R2, c[0x0][0x20c], R3 ;  /* 0x00008300020f7a24 */ /* 0x000fe200078e0203 */
[----:B------:R-:W-:Y:S02]  /*2700*/  SHF.R.S32.HI R2, RZ, 0x1f, R0 ;  /* 0x0000001fff027819 */ /* 0x000fe40000011400 */
[----:B------:R-:W-:Y:S02]  /*2710*/  IADD3 R3, R5, R14, RZ ;  /* 0x0000000e05037210 */ /* 0x000fe40007ffe0ff */
[----:B------:R-:W-:Y:S01]  /*2720*/  SEL R10, RZ, 0x1, P4 ;  /* 0x00000001ff0a7807 */ /* 0x000fe20002000000 */
[----:B------:R-:W-:Y:S01]  /*2730*/  IMAD R5, R2, c[0x0][0x1b0], RZ ;  /* 0x00006c0002057a24 */ /* 0x000fe200078e02ff */
[----:B------:R-:W-:Y:S01]  /*2740*/  SHF.L.U32 R17, R7, 0x1, RZ ;  /* 0x0000000107117819 */ /* 0x000fe200000006ff */
[----:B------:R-:W-:Y:S02]  /*2750*/  IMAD.MOV.U32 R2, RZ, RZ, R4 ;  /* 0x000000ffff027224 */ /* 0x000fe400078e0004 */
[----:B------:R-:W-:Y:S01]  /*2760*/  IMAD.MOV R7, RZ, RZ, -R0 ;  /* 0x000000ffff077224 */ /* 0x000fe200078e0a00 */
[----:B------:R-:W-:Y:S01]  /*2770*/  LOP3.LUT R17, R17, 0x2, R10, 0xe2, !PT ;  /* 0x0000000211117812 */ /* 0x000fe200078ee20a */
[----:B------:R-:W-:-:S02]  /*2780*/  IMAD R4, R0, c[0x0][0x1b4], R5 ;  /* 0x00006d0000047a24 */ /* 0x000fc400078e0205 */
[----:B------:R-:W-:Y:S01]  /*2790*/  IMAD.WIDE.U32 R2, R0, c[0x0][0x1b0], R2 ;  /* 0x00006c0000027a25 */ /* 0x000fe200078e0002 */
[----:B------:R-:W-:-:S03]  /*27a0*/  ISETP.GE.AND P2, PT, R252, c[0x0][0x1d4], PT ;  /* 0x00007500fc007a0c */ /* 0x000fc60003f46270 */
[----:B------:R-:W-:Y:S01]  /*27b0*/  IMAD R10, R7, c[0x0][0x2c4], R6 ;  /* 0x0000b100070a7a24 */ /* 0x000fe200078e0206 */
[----:B-----5:R-:W-:Y:S02]  /*27c0*/  ISETP.GE.AND P6, PT, R21, c[0x0][0x1d4], PT ;  /* 0x0000750015007a0c */ /* 0x020fe40003fc6270 */
[----:B------:R-:W-:Y:S02]  /*27d0*/  IADD3 R5, R9, R16, RZ ;  /* 0x0000001009057210 */ /* 0x000fe40007ffe0ff */
[----:B------:R-:W-:Y:S01]  /*27e0*/  IADD3 R3, R3, R4, RZ ;  /* 0x0000000403037210 */ /* 0x000fe20007ffe0ff */
[----:B------:R-:W-:Y:S01]  /*27f0*/  IMAD.MOV.U32 R4, RZ, RZ, R8 ;  /* 0x000000ffff047224 */ /* 0x000fe200078e0008 */
[----:B------:R-:W-:Y:S02]  /*2800*/  SHF.R.S32.HI R0, RZ, 0x1f, R10 ;  /* 0x0000001fff007819 */ /* 0x000fe4000001140a */
[----:B------:R-:W-:Y:S02]  /*2810*/  SEL R14, RZ, 0x4, P2 ;  /* 0x00000004ff0e7807 */ /* 0x000fe40001000000 */
[----:B------:R-:W-:Y:S01]  /*2820*/  SEL R6, RZ, 0x8, P6 ;  /* 0x00000008ff067807 */ /* 0x000fe20003000000 */
[----:B------:R-:W-:-:S03]  /*2830*/  IMAD.WIDE.U32 R8, R107, c[0x0][0x1e8], R4 ;  /* 0x00007a006b087a25 */ /* 0x000fc600078e0004 */
[----:B------:R-:W-:Y:S01]  /*2840*/  LOP3.LUT R28, R6, R17, R14, 0xfe, !PT ;  /* 0x00000011061c7212 */ /* 0x000fe200078efe0e */
[----:B------:R-:W-:Y:S01]  /*2850*/  IMAD R4, R0, c[0x0][0x1a8], RZ ;  /* 0x00006a0000047a24 */ /* 0x000fe200078e02ff */
[----:B------:R-:W-:Y:S01]  /*2860*/  MOV R6, R12 ;  /* 0x0000000c00067202 */ /* 0x000fe20000000f00 */
[----:B------:R-:W-:Y:S01]  /*2870*/  IMAD.IADD R7, R13, 0x1, R15 ;  /* 0x000000010d077824 */ /* 0x000fe200078e020f */
[----:B------:R-:W-:Y:S01]  /*2880*/  @P0 SHF.R.S32.HI R0, RZ, 0x1f, R11 ;  /* 0x0000001fff000819 */ /* 0x000fe2000001140b */
[----:B------:R-:W-:Y:S02]  /*2890*/  @!P0 IMAD.MOV.U32 R0, RZ, RZ, R115 ;  /* 0x000000ffff008224 */ /* 0x000fe400078e0073 */
[----:B------:R-:W-:Y:S02]  /*28a0*/  IMAD R12, R10, c[0x0][0x1ac], R4 ;  /* 0x00006b000a0c7a24 */ /* 0x000fe400078e0204 */
[----:B------:R-:W-:Y:S01]  /*28b0*/  IMAD.WIDE.U32 R4, R107, c[0x0][0x210], R6 ;  /* 0x000084006b047a25 */ /* 0x000fe200078e0006 */
[----:B------:R-:W-:-:S02]  /*28c0*/  SEL R6, R0, RZ, !P1 ;  /* 0x000000ff00067207 */ /* 0x000fc40004800000 */
[----:B------:R-:W-:Y:S01]  /*28d0*/  @!P0 MOV R11, R114 ;  /* 0x00000072000b8202 */ /* 0x000fe20000000f00 */
[----:B------:R-:W-:-:S03]  /*28e0*/  IMAD.WIDE.U32 R2, R10, c[0x0][0x1a8], R2 ;  /* 0x00006a000a027a25 */ /* 0x000fc600078e0002 */
[----:B------:R-:W-:Y:S01]  /*28f0*/  SEL R0, R11, RZ, !P1 ;  /* 0x000000ff0b007207 */ /* 0x000fe20004800000 */
[----:B------:R-:W-:Y:S01]  /*2900*/  IMAD.IADD R3, R3, 0x1, R12 ;  /* 0x0000000103037824 */ /* 0x000fe200078e020c */
[----:B------:R-:W-:Y:S01]  /*2910*/  LEA R15, P0, R2, c[0x0][0x160], 0x1 ;  /* 0x00005800020f7a11 */ /* 0x000fe200078008ff */
[C---:B------:R-:W-:Y:S02]  /*2920*/  IMAD R7, R6.reuse, c[0x0][0x1f0], RZ ;  /* 0x00007c0006077a24 */ /* 0x040fe400078e02ff */
[C---:B------:R-:W-:Y:S02]  /*2930*/  IMAD R5, R107.reuse, c[0x0][0x214], R5 ;  /* 0x000085006b057a24 */ /* 0x040fe400078e0205 */
[----:B------:R-:W-:Y:S02]  /*2940*/  IMAD R6, R6, c[0x0][0x218], RZ ;  /* 0x0000860006067a24 */ /* 0x000fe400078e02ff */
[----:B------:R-:W-:Y:S01]  /*2950*/  IMAD R9, R107, c[0x0][0x1ec], R9 ;  /* 0x00007b006b097a24 */ /* 0x000fe200078e0209 */
[----:B------:R-:W-:Y:S01]  /*2960*/  LEA.HI.X R14, R2, c[0x0][0x164], R3, 0x1, P0 ;  /* 0x00005900020e7a11 */ /* 0x000fe200000f0c03 */
[----:B------:R-:W-:-:S02]  /*2970*/  IMAD R2, R0, c[0x0][0x21c], R6 ;  /* 0x0000870000027a24 */ /* 0x000fc400078e0206 */
[----:B------:R-:W-:Y:S01]  /*2980*/  IMAD.WIDE.U32 R230, R0, c[0x0][0x218], R4 ;  /* 0x0000860000e67a25 */ /* 0x000fe200078e0004 */
[----:B------:R-:W-:-:S03]  /*2990*/  P2R R98, PR, RZ, 0x20 ;  /* 0x00000020ff627803 */ /* 0x000fc60000000000 */
[C---:B------:R-:W-:Y:S02]  /*29a0*/  IMAD R3, R0.reuse, c[0x0][0x1f4], R7 ;  /* 0x00007d0000037a24 */ /* 0x040fe400078e0207 */
[----:B------:R-:W-:Y:S01]  /*29b0*/  IMAD.WIDE.U32 R228, R0, c[0x0][0x1f0], R8 ;  /* 0x00007c0000e47a25 */ /* 0x000fe200078e0008 */
[----:B------:R-:W-:Y:S02]  /*29c0*/  P2R R99, PR, RZ, 0x10 ;  /* 0x00000010ff637803 */ /* 0x000fe40000000000 */
[----:B------:R-:W-:Y:S01]  /*29d0*/  P2R R20, PR, RZ, 0x4 ;  /* 0x00000004ff147803 */ /* 0x000fe20000000000 */
[----:B------:R-:W-:Y:S01]  /*29e0*/  IMAD.IADD R227, R229, 0x1, R3 ;  /* 0x00000001e5e37824 */ /* 0x000fe200078e0203 */
[----:B------:R-:W-:Y:S02]  /*29f0*/  ISETP.GE.AND P5, PT, R110, c[0x0][0x198], PT ;  /* 0x000066006e007a0c */ /* 0x000fe40003fa6270 */
[----:B------:R-:W-:Y:S02]  /*2a00*/  ISETP.GE.AND P4, PT, R106, c[0x0][0x198], PT ;  /* 0x000066006a007a0c */ /* 0x000fe40003f86270 */
[----:B------:R-:W-:-:S02]  /*2a10*/  ISETP.GE.AND P3, PT, R252, c[0x0][0x198], PT ;  /* 0x00006600fc007a0c */ /* 0x000fc40003f66270 */
[----:B------:R-:W-:Y:S02]  /*2a20*/  LEA R12, R102, R103, 0x7 ;  /* 0x00000067660c7211 */ /* 0x000fe400078e38ff */
[----:B------:R-:W-:Y:S02]  /*2a30*/  IADD3 R235, R231, R2, RZ ;  /* 0x00000002e7eb7210 */ /* 0x000fe40007ffe0ff */
[----:B------:R-:W-:Y:S01]  /*2a40*/  ISETP.GE.AND P2, PT, R21, c[0x0][0x198], PT ;  /* 0x0000660015007a0c */ /* 0x000fe20003f46270 */
[----:B------:R-:W-:Y:S10]  /*2a50*/  BRA.DIV ~URZ, `(.L_x_1241) ;  /* 0x0000d2b27f007947 */ /* 0x000ff4000b800000 */
[----:B------:R1:W2:Y:S02]  /*2a60*/  SHFL.IDX PT, R4, R14, RZ, 0x181f ;  /* 0x00181fff0e047589 */ /* 0x0002a400000e0000 */
.L_x_1320:
[----:B------:R-:W-:Y:S05]  /*2a70*/  BRA.DIV ~URZ, `(.L_x_1242) ;  /* 0x0000d3027f007947 */ /* 0x000fea000b800000 */
[----:B------:R3:W4:Y:S02]  /*2a80*/  SHFL.IDX PT, R0, R15, RZ, 0x181f ;  /* 0x00181fff0f007589 */ /* 0x00072400000e0000 */
.L_x_1321:
[----:B------:R-:W-:Y:S01]  /*2a90*/  IMAD R13, R18, c[0x0][0x2c4], RZ ;  /* 0x0000b100120d7a24 */ /* 0x000fe200078e02ff */
[----:B------:R-:W-:Y:S04]  /*2aa0*/  BSSY B0, `(.L_x_1243) ;  /* 0x0000018000007945 */ /* 0x000fe80003800000 */
[----:B------:R-:W-:-:S13]  /*2ab0*/  ISETP.GE.AND P0, PT, R12, R13, PT ;  /* 0x0000000d0c00720c */ /* 0x000fda0003f06270 */
[----:B------:R-:W-:Y:S05]  /*2ac0*/  @P0 BRA `(.L_x_1244) ;  /* 0x0000015000000947 */ /* 0x000fea0003800000 */
[----:B------:R-:W5:Y:S04]  /*2ad0*/  LDL.64 R8, [R1] ;  /* 0x0000000001087983 */ /* 0x000f680000100a00 */
[----:B---3--:R-:W3:Y:S04]  /*2ae0*/  LDL R3, [R1+0x8] ;  /* 0x0000080001037983 */ /* 0x008ee80000100800 */
[----:B----4-:R-:W4:Y:S04]  /*2af0*/  LDL R6, [R1+0x3c] ;  /* 0x00003c0001067983 */ /* 0x010f280000100800 */
[----:B--2---:R-:W2:Y:S04]  /*2b00*/  LDL R2, [R1+0x38] ;  /* 0x0000380001027983 */ /* 0x004ea80000100800 */
[----:B------:R-:W2:Y:S04]  /*2b10*/  LDL R5, [R1+0xc] ;  /* 0x00000c0001057983 */ /* 0x000ea80000100800 */
[----:B------:R-:W2:Y:S01]  /*2b20*/  LDL R16, [R1+0x34] ;  /* 0x0000340001107983 */ /* 0x000ea20000100800 */
[----:B-----5:R-:W-:-:S04]  /*2b30*/  LEA R10, P0, R8, R0, 0x1 ;  /* 0x00000000080a7211 */ /* 0x020fc800078008ff */
[----:B------:R-:W-:Y:S02]  /*2b40*/  LEA.HI.X R11, R8, R4, R9, 0x1, P0 ;  /* 0x00000004080b7211 */ /* 0x000fe400000f0c09 */
[----:B---3--:R-:W-:-:S03]  /*2b50*/  LEA R8, P0, R3, R0, 0x1 ;  /* 0x0000000003087211 */ /* 0x008fc600078008ff */
[----:B------:R-:W-:Y:S01]  /*2b60*/  @!PT LDS RZ, [RZ] ;  /* 0x00000000fffff984 */ /* 0x000fe20000000800 */
[----:B------:R-:W-:Y:S01]  /*2b70*/  @!PT LDS RZ, [RZ] ;  /* 0x00000000fffff984 */ /* 0x000fe20000000800 */
[----:B------:R-:W-:Y:S01]  /*2b80*/  @!PT LDS RZ, [RZ] ;  /* 0x00000000fffff984 */ /* 0x000fe20000000800 */
[----:B------:R3:W-:Y:S01]  /*2b90*/  LDGSTS.E.BYPASS.LTC128B.128 [R219+0x10100], [R10.64], !P5 ;  /* 0x101000000adb7fae */ /* 0x0007e2000e901d46 */
[----:B----4-:R-:W-:Y:S02]  /*2ba0*/  LEA.HI.X R9, R3, R4, R6, 0x1, P0 ;  /* 0x0000000403097211 */ /* 0x010fe400000f0c06 */
[----:B------:R-:W-:-:S03]  /*2bb0*/  LEA R6, P0, R252, R0, 0x1 ;  /* 0x00000000fc067211 */ /* 0x000fc600078008ff */
[----:B------:R3:W-:Y:S01]  /*2bc0*/  LDGSTS.E.BYPASS.LTC128B.128 [R219+0x14100], [R8.64], !P4 ;  /* 0x1410000008db7fae */ /* 0x0007e2000e101d46 */
[----:B--2---:R-:W-:Y:S02]  /*2bd0*/  LEA.HI.X R7, R252, R4, R2, 0x1, P0 ;  /* 0x00000004fc077211 */ /* 0x004fe400000f0c02 */
[----:B------:R-:W-:-:S03]  /*2be0*/  LEA R2, P0, R5, R0, 0x1 ;  /* 0x0000000005027211 */ /* 0x000fc600078008ff */
[----:B------:R3:W-:Y:S01]  /*2bf0*/  LDGSTS.E.BYPASS.LTC128B.128 [R219+0x18100], [R6.64], !P3 ;  /* 0x1810000006db7fae */ /* 0x0007e2000d901d46 */
[----:B------:R-:W-:-:S05]  /*2c00*/  LEA.HI.X R3, R5, R4, R16, 0x1, P0 ;  /* 0x0000000405037211 */ /* 0x000fca00000f0c10 */
[----:B------:R3:W-:Y:S04]  /*2c10*/  LDGSTS.E.BYPASS.LTC128B.128 [R219+0x1c100], [R2.64], !P2 ;  /* 0x1c10000002db7fae */ /* 0x0007e8000d101d46 */
.L_x_1244:
[----:B------:R-:W-:Y:S05]  /*2c20*/  BSYNC B0 ;  /* 0x0000000000007941 */ /* 0x000fea0003800000 */
.L_x_1243:
[----:B------:R-:W-:Y:S05]  /*2c30*/  BRA.DIV ~URZ, `(.L_x_1245) ;  /* 0x0000d1a27f007947 */ /* 0x000fea000b800000 */
[----:B--2---:R2:W1:Y:S04]  /*2c40*/  SHFL.IDX PT, R4, R14, 0x1, 0x181f ;  /* 0x00381f000e047f89 */ /* 0x00446800000e0000 */
[----:B----4-:R2:W4:Y:S02]  /*2c50*/  SHFL.IDX PT, R0, R15, 0x1, 0x181f ;  /* 0x00381f000f007f89 */ /* 0x01052400000e0000 */
.L_x_1322:
[----:B---3--:R-:W-:Y:S01]  /*2c60*/  IADD3 R2, R12, 0x20, RZ ;  /* 0x000000200c027810 */ /* 0x008fe20007ffe0ff */
[----:B------:R-:W-:Y:S03]  /*2c70*/  BSSY B0, `(.L_x_1246) ;  /* 0x0000018000007945 */ /* 0x000fe60003800000 */
[----:B------:R-:W-:-:S13]  /*2c80*/  ISETP.GE.AND P0, PT, R2, R13, PT ;  /* 0x0000000d0200720c */ /* 0x000fda0003f06270 */
[----:B------:R-:W-:Y:S05]  /*2c90*/  @P0 BRA `(.L_x_1247) ;  /* 0x0000015000000947 */ /* 0x000fea0003800000 */
[----:B------:R-:W3:Y:S04]  /*2ca0*/  LDL.64 R8, [R1] ;  /* 0x0000000001087983 */ /* 0x000ee80000100a00 */
[----:B------:R-:W5:Y:S04]  /*2cb0*/  LDL R6, [R1+0x8] ;  /* 0x0000080001067983 */ /* 0x000f680000100800 */
[----:B--2---:R-:W2:Y:S04]  /*2cc0*/  LDL R7, [R1+0x3c] ;  /* 0x00003c0001077983 */ /* 0x004ea80000100800 */
[----:B----4-:R-:W4:Y:S04]  /*2cd0*/  LDL R3, [R1+0x38] ;  /* 0x0000380001037983 */ /* 0x010f280000100800 */
[----:B------:R-:W4:Y:S04]  /*2ce0*/  LDL R5, [R1+0xc] ;  /* 0x00000c0001057983 */ /* 0x000f280000100800 */
[----:B------:R-:W4:Y:S01]  /*2cf0*/  LDL R16, [R1+0x34] ;  /* 0x0000340001107983 */ /* 0x000f220000100800 */
[----:B---3--:R-:W-:-:S04]  /*2d00*/  LEA R10, P0, R8, R0, 0x1 ;  /* 0x00000000080a7211 */ /* 0x008fc800078008ff */
[----:B-1----:R-:W-:Y:S02]  /*2d10*/  LEA.HI.X R11, R8, R4, R9, 0x1, P0 ;  /* 0x00000004080b7211 */ /* 0x002fe400000f0c09 */
[----:B-----5:R-:W-:-:S03]  /*2d20*/  LEA R8, P0, R6, R0, 0x1 ;  /* 0x0000000006087211 */ /* 0x020fc600078008ff */
[----:B------:R-:W-:Y:S01]  /*2d30*/  @!PT LDS RZ, [RZ] ;  /* 0x00000000fffff984 */ /* 0x000fe20000000800 */
[----:B------:R-:W-:Y:S01]  /*2d40*/  @!PT LDS RZ, [RZ] ;  /* 0x00000000fffff984 */ /* 0x000fe20000000800 */
[----:B------:R-:W-:Y:S01]  /*2d50*/  @!PT LDS RZ, [RZ] ;  /* 0x00000000fffff984 */ /* 0x000fe20000000800 */
[----:B------:R1:W-:Y:S01]  /*2d60*/  LDGSTS.E.BYPASS.LTC128B.128 [R219+0x11100], [R10.64], !P5 ;  /* 0x111000000adb7fae */ /* 0x0003e2000e901d46 */
[----:B--2---:R-:W-:Y:S02]  /*2d70*/  LEA.HI.X R9, R6, R4, R7, 0x1, P0 ;  /* 0x0000000406097211 */ /* 0x004fe400000f0c07 */
[----:B------:R-:W-:-:S03]  /*2d80*/  LEA R6, P0, R252, R0, 0x1 ;  /* 0x00000000fc067211 */ /* 0x000fc600078008ff */
[----:B------:R1:W-:Y:S01]  /*2d90*/  LDGSTS.E.BYPASS.LTC128B.128 [R219+0x15100], [R8.64], !P4 ;  /* 0x1510000008db7fae */ /* 0x0003e2000e101d46 */
[----:B----4-:R-:W-:Y:S02]  /*2da0*/  LEA.HI.X R7, R252, R4, R3, 0x1, P0 ;  /* 0x00000004fc077211 */ /* 0x010fe400000f0c03 */
[----:B------:R-:W-:-:S03]  /*2db0*/  LEA R2, P0, R5, R0, 0x1 ;  /* 0x0000000005027211 */ /* 0x000fc600078008ff */
[----:B------:R1:W-:Y:S01]  /*2dc0*/  LDGSTS.E.BYPASS.LTC128B.128 [R219+0x19100], [R6.64], !P3 ;  /* 0x1910000006db7fae */ /* 0x0003e2000d901d46 */
[----:B------:R-:W-:-:S05]  /*2dd0*/  LEA.HI.X R3, R5, R4, R16, 0x1, P0 ;  /* 0x0000000405037211 */ /* 0x000fca00000f0c10 */
[----:B------:R1:W-:Y:S04]  /*2de0*/  LDGSTS.E.BYPASS.LTC128B.128 [R219+0x1d100], [R2.64], !P2 ;  /* 0x1d10000002db7fae */ /* 0x0003e8000d101d46 */
.L_x_1247:
[----:B------:R-:W-:Y:S05]  /*2df0*/  BSYNC B0 ;  /* 0x0000000000007941 */ /* 0x000fea0003800000 */
.L_x_1246:
[----:B------:R-:W-:Y:S05]  /*2e00*/  BRA.DIV ~URZ, `(.L_x_1248) ;  /* 0x0000d0927f007947 */ /* 0x000fea000b800000 */
[----:B-1----:R1:W3:Y:S02]  /*2e10*/  SHFL.IDX PT, R4, R14, 0x2, 0x181f ;  /* 0x00581f000e047f89 */ /* 0x0022e400000e0000 */
.L_x_1323:
[----:B------:R-:W-:Y:S05]  /*2e20*/  BRA.DIV ~URZ, `(.L_x_1249) ;  /* 0x0000d0e27f007947 */ /* 0x000fea000b800000 */
[----:B----4-:R4:W1:Y:S02]  /*2e30*/  SHFL.IDX PT, R0, R15, 0x2, 0x181f ;  /* 0x00581f000f007f89 */ /* 0x01086400000e0000 */
.L_x_1324:
[----:B------:R-:W-:Y:S01]  /*2e40*/  IADD3 R2, R12, 0x40, RZ ;  /* 0x000000400c027810 */ /* 0x000fe20007ffe0ff */
[----:B------:R-:W-:Y:S03]  /*2e50*/  BSSY B0, `(.L_x_1250) ;  /* 0x0000018000007945 */ /* 0x000fe60003800000 */
[----:B------:R-:W-:-:S13]  /*2e60*/  ISETP.GE.AND P0, PT, R2, R13, PT ;  /* 0x0000000d0200720c */ /* 0x000fda0003f06270 */
[----:B------:R-:W-:Y:S05]  /*2e70*/  @P0 BRA `(.L_x_1251) ;  /* 0x0000015000000947 */ /* 0x000fea0003800000 */
[----:B------:R-:W5:Y:S04]  /*2e80*/  LDL.64 R8, [R1] ;  /* 0x0000000001087983 */ /* 0x000f680000100a00 */
[----:B--2---:R-:W2:Y:S04]  /*2e90*/  LDL R6, [R1+0x8] ;  /* 0x0000080001067983 */ /* 0x004ea80000100800 */
[----:B----4-:R-:W4:Y:S04]  /*2ea0*/  LDL R7, [R1+0x3c] ;  /* 0x00003c0001077983 */ /* 0x010f280000100800 */
[----:B---3--:R-:W3:Y:S04]  /*2eb0*/  LDL R3, [R1+0x38] ;  /* 0x0000380001037983 */ /* 0x008ee80000100800 */
[----:B------:R-:W3:Y:S04]  /*2ec0*/  LDL R5, [R1+0xc] ;  /* 0x00000c0001057983 */ /* 0x000ee80000100800 */
[----:B------:R-:W3:Y:S01]  /*2ed0*/  LDL R16, [R1+0x34] ;  /* 0x0000340001107983 */ /* 0x000ee20000100800 */
[----:B-1---5:R-:W-:-:S04]  /*2ee0*/  LEA R10, P0, R8, R0, 0x1 ;  /* 0x00000000080a7211 */ /* 0x022fc800078008ff */
[----:B------:R-:W-:Y:S02]  /*2ef0*/  LEA.HI.X R11, R8, R4, R9, 0x1, P0 ;  /* 0x00000004080b7211 */ /* 0x000fe400000f0c09 */
[----:B--2---:R-:W-:-:S03]  /*2f00*/  LEA R8, P0, R6, R0, 0x1 ;  /* 0x0000000006087211 */ /* 0x004fc600078008ff */
[----:B------:R-:W-:Y:S01]  /*2f10*/  @!PT LDS RZ, [RZ] ;  /* 0x00000000fffff984 */ /* 0x000fe20000000800 */
[----:B------:R-:W-:Y:S01]  /*2f20*/  @!PT LDS RZ, [RZ] ;  /* 0x00000000fffff984 */ /* 0x000fe20000000800 */
[----:B------:R-:W-:Y:S01]  /*2f30*/  @!PT LDS RZ, [RZ] ;  /* 0x00000000fffff984 */ /* 0x000fe20000000800 */
[----:B------:R1:W-:Y:S01]  /*2f40*/  LDGSTS.E.BYPASS.LTC128B.128 [R219+0x12100], [R10.64], !P5 ;  /* 0x121000000adb7fae */ /* 0x0003e2000e901d46 */
[----:B----4-:R-:W-:Y:S02]  /*2f50*/  LEA.HI.X R9, R6, R4, R7, 0x1, P0 ;  /* 0x0000000406097211 */ /* 0x010fe400000f0c07 */
[----:B------:R-:W-:-:S03]  /*2f60*/  LEA R6, P0, R252, R0, 0x1 ;  /* 0x00000000fc067211 */ /* 0x000fc600078008ff */
[----:B------:R1:W-:Y:S01]  /*2f70*/  LDGSTS.E.BYPASS.LTC128B.128 [R219+0x16100], [R8.64], !P4 ;  /* 0x1610000008db7fae */ /* 0x0003e2000e101d46 */
[----:B---3--:R-:W-:Y:S02]  /*2f80*/  LEA.HI.X R7, R252, R4, R3, 0x1, P0 ;  /* 0x00000004fc077211 */ /* 0x008fe400000f0c03 */
[----:B------:R-:W-:-:S03]  /*2f90*/  LEA R2, P0, R5, R0, 0x1 ;  /* 0x0000000005027211 */ /* 0x000fc600078008ff */
[----:B------:R1:W-:Y:S01]  /*2fa0*/  LDGSTS.E.BYPASS.LTC128B.128 [R219+0x1a100], [R6.64], !P3 ;  /* 0x1a10000006db7fae */ /* 0x0003e2000d901d46 */
[----:B------:R-:W-:-:S05]  /*2fb0*/  LEA.HI.X R3, R5, R4, R16, 0x1, P0 ;  /* 0x0000000405037211 */ /* 0x000fca00000f0c10 */
[----:B------:R1:W-:Y:S04]  /*2fc0*/  LDGSTS.E.BYPASS.LTC128B.128 [R219+0x1e100], [R2.64], !P2 ;  /* 0x1e10000002db7fae */ /* 0x0003e8000d101d46 */
.L_x_1251:
[----:B------:R-:W-:Y:S05]  /*2fd0*/  BSYNC B0 ;  /* 0x0000000000007941 */ /* 0x000fea0003800000 */
.L_x_1250:
[----:B------:R-:W-:Y:S05]  /*2fe0*/  BRA.DIV ~URZ, `(.L_x_1252) ;  /* 0x0000cf827f007947 */ /* 0x000fea000b800000 */
[----:B---3--:R3:W2:Y:S04]  /*2ff0*/  SHFL.IDX PT, R4, R14, 0x3, 0x181f ;  /* 0x00781f000e047f89 */ /* 0x0086a800000e0000 */
[----:B-1----:R3:W1:Y:S02]  /*3000*/  SHFL.IDX PT, R0, R15, 0x3, 0x181f ;  /* 0x00781f000f007f89 */ /* 0x00266400000e0000 */
.L_x_1325:
[----:B------:R-:W5:Y:S04]  /*3010*/  LDL.64 R6, [R1] ;  /* 0x0000000001067983 */ /* 0x000f680000100a00 */
[----:B---3--:R-:W3:Y:S04]  /*3020*/  LDL R3, [R1+0x8] ;  /* 0x0000080001037983 */ /* 0x008ee80000100800 */
[----:B----4-:R-:W4:Y:S04]  /*3030*/  LDL R5, [R1+0x3c] ;  /* 0x00003c0001057983 */ /* 0x010f280000100800 */
[----:B--2---:R-:W2:Y:S04]  /*3040*/  LDL R10, [R1+0x38] ;  /* 0x00003800010a7983 */ /* 0x004ea80000100800 */
[----:B------:R-:W2:Y:S04]  /*3050*/  LDL R11, [R1+0xc] ;  /* 0x00000c00010b7983 */ /* 0x000ea80000100800 */
[----:B------:R-:W2:Y:S01]  /*3060*/  LDL R14, [R1+0x34] ;  /* 0x00003400010e7983 */ /* 0x000ea20000100800 */
[----:B------:R-:W-:Y:S01]  /*3070*/  IADD3 R2, R12, 0x60, RZ ;  /* 0x000000600c027810 */ /* 0x000fe20007ffe0ff */
[----:B------:R-:W-:-:S02]  /*3080*/  IMAD R97, R96, -0x40, R19 ;  /* 0xffffffc060617824 */ /* 0x000fc400078e0213 */
[----:B------:R-:W2:Y:S01]  /*3090*/  LDL R133, [R1+0x18] ;  /* 0x0000180001857983 */ /* 0x000ea20000100800 */
[----:B------:R-:W-:-:S13]  /*30a0*/  ISETP.GE.AND P1, PT, R2, R13, PT ;  /* 0x0000000d0200720c */ /* 0x000fda0003f26270 */
[----:B-1---5:R-:W-:-:S04]  /*30b0*/  @!P1 LEA R8, P0, R6, R0, 0x1 ;  /* 0x0000000006089211 */ /* 0x022fc800078008ff */
[----:B------:R-:W-:Y:S02]  /*30c0*/  @!P1 LEA.HI.X R9, R6, R4, R7, 0x1, P0 ;  /* 0x0000000406099211 */ /* 0x000fe400000f0c07 */
[----:B---3--:R-:W-:-:S03]  /*30d0*/  @!P1 LEA R6, P0, R3, R0, 0x1 ;  /* 0x0000000003069211 */ /* 0x008fc600078008ff */
[----:B------:R-:W-:Y:S01]  /*30e0*/  @!PT LDS RZ, [RZ] ;  /* 0x00000000fffff984 */ /* 0x000fe20000000800 */
[----:B------:R-:W-:Y:S01]  /*30f0*/  @!PT LDS RZ, [RZ] ;  /* 0x00000000fffff984 */ /* 0x000fe20000000800 */
[----:B------:R-:W-:Y:S01]  /*3100*/  @!PT LDS RZ, [RZ] ;  /* 0x00000000fffff984 */ /* 0x000fe20000000800 */
[----:B------:R1:W-:Y:S01]  /*3110*/  @!P1 LDGSTS.E.BYPASS.LTC128B.128 [R219+0x13100], [R8.64], !P5 ;  /* 0x1310000008db9fae */ /* 0x0003e2000e901d46 */
[----:B----4-:R-:W-:-:S03]  /*3120*/  @!P1 LEA.HI.X R7, R3, R4, R5, 0x1, P0 ;  /* 0x0000000403079211 */ /* 0x010fc600000f0c05 */
[----:B------:R-:W3:Y:S01]  /*3130*/  S2R R5, SR_TID.X ;  /* 0x0000000000057919 */ /* 0x000ee20000002100 */
[----:B------:R-:W-:-:S03]  /*3140*/  @!P1 LEA R2, P0, R252, R0, 0x1 ;  /* 0x00000000fc029211 */ /* 0x000fc600078008ff */
[----:B------:R4:W-:Y:S01]  /*3150*/  @!P1 LDGSTS.E.BYPASS.LTC128B.128 [R219+0x17100], [R6.64], !P4 ;  /* 0x1710000006db9fae */ /* 0x0009e2000e101d46 */
[----:B--2---:R-:W-:-:S05]  /*3160*/  @!P1 LEA.HI.X R3, R252, R4, R10, 0x1, P0 ;  /* 0x00000004fc039211 */ /* 0x004fca00000f0c0a */
[----:B------:R2:W-:Y:S01]  /*3170*/  @!P1 LDGSTS.E.BYPASS.LTC128B.128 [R219+0x1b100], [R2.64], !P3 ;  /* 0x1b10000002db9fae */ /* 0x0005e2000d901d46 */
[----:B---3--:R-:W-:-:S04]  /*3180*/  SHF.R.S32.HI R10, RZ, 0x1f, R5 ;  /* 0x0000001fff0a7819 */ /* 0x008fc80000011405 */
[----:B------:R-:W-:-:S04]  /*3190*/  LEA.HI R10, R10, R5, RZ, 0x3 ;  /* 0x000000050a0a7211 */ /* 0x000fc800078f18ff */
[----:B------:R-:W-:Y:S02]  /*31a0*/  SHF.R.S32.HI R10, RZ, 0x3, R10 ;  /* 0x00000003ff0a7819 */ /* 0x000fe4000001140a */
[----:B----4-:R-:W-:-:S03]  /*31b0*/  SHF.R.S32.HI R6, RZ, 0x1f, R96 ;  /* 0x0000001fff067819 */ /* 0x010fc60000011460 */
[----:B------:R-:W-:Y:S01]  /*31c0*/  IMAD.IADD R5, R19, 0x1, -R10 ;  /* 0x0000000113057824 */ /* 0x000fe200078e0a0a */
[----:B--2---:R-:W-:-:S03]  /*31d0*/  @!P1 LEA R2, P0, R11, R0, 0x1 ;  /* 0x000000000b029211 */ /* 0x004fc600078008ff */
[----:B------:R-:W-:Y:S01]  /*31e0*/  IMAD R0, R96, -0x40, R5 ;  /* 0xffffffc060007824 */ /* 0x000fe200078e0205 */
[----:B------:R-:W-:Y:S01]  /*31f0*/  @!P1 LEA.HI.X R3, R11, R4, R14, 0x1, P0 ;  /* 0x000000040b039211 */ /* 0x000fe200000f0c0e */
[----:B------:R-:W-:-:S03]  /*3200*/  IMAD R7, R6, c[0x0][0x1e0], RZ ;  /* 0x0000780006077a24 */ /* 0x000fc600078e02ff */
[----:B------:R-:W-:Y:S01]  /*3210*/  ISETP.GE.AND P0, PT, R0, 0x1, PT ;  /* 0x000000010000780c */ /* 0x000fe20003f06270 */
[----:B------:R2:W-:Y:S01]  /*3220*/  @!P1 LDGSTS.E.BYPASS.LTC128B.128 [R219+0x1f100], [R2.64], !P2 ;  /* 0x1f10000002db9fae */ /* 0x0005e2000d101d46 */
[----:B------:R-:W-:-:S03]  /*3230*/  IMAD.WIDE.U32 R4, R96, c[0x0][0x1e0], RZ ;  /* 0x0000780060047a25 */ /* 0x000fc600078e00ff */
[----:B------:R-:W0:Y:S01]  /*3240*/  LDGDEPBAR ;  /* 0x00000000000079af */ /* 0x000e220000000000 */
[----:B------:R-:W-:Y:S01]  /*3250*/  IMAD R7, R96, c[0x0][0x1e4], R7 ;  /* 0x0000790060077a24 */ /* 0x000fe200078e0207 */
[----:B------:R-:W-:Y:S02]  /*3260*/  WARPSYNC 0xffffffff ;  /* 0xffffffff00007948 */ /* 0x000fe40003800000 */
[----:B------:R-:W-:Y:S01]  /*3270*/  BAR.SYNC.DEFER_BLOCKING 0x0 ;  /* 0x0000000000007b1d */ /* 0x000fe20000010000 */
[----:B------:R-:W-:Y:S02]  /*3280*/  ISETP.GE.AND P2, PT, R0, 0x21, PT ;  /* 0x000000210000780c */ /* 0x000fe40003f46270 */
[----:B------:R-:W-:Y:S02]  /*3290*/  LEA R0, P1, R4, R228, 0x6 ;  /* 0x000000e404007211 */ /* 0x000fe400078230ff */
[----:B------:R-:W-:Y:S02]  /*32a0*/  ISETP.NE.AND P3, PT, R99, RZ, PT ;  /* 0x000000ff6300720c */ /* 0x000fe40003f65270 */
[----:B------:R-:W-:-:S02]  /*32b0*/  ISETP.NE.AND P4, PT, R98, RZ, PT ;  /* 0x000000ff6200720c */ /* 0x000fc40003f85270 */
[----:B------:R-:W-:Y:S01]  /*32c0*/  ISETP.NE.AND P5, PT, R20, RZ, PT ;  /* 0x000000ff1400720c */ /* 0x000fe20003fa5270 */
[----:B--2---:R-:W-:Y:S02]  /*32d0*/  IMAD.IADD R2, R5, 0x1, R7 ;  /* 0x0000000105027824 */ /* 0x004fe400078e0207 */
[----:B------:R-:W-:-:S03]  /*32e0*/  IMAD.MOV.U32 R3, RZ, RZ, 0x20 ;  /* 0x00000020ff037424 */ /* 0x000fc600078e00ff */
[----:B------:R-:W-:Y:S01]  /*32f0*/  LEA.HI.X R2, R4, R227, R2, 0x6, P1 ;  /* 0x000000e304027211 */ /* 0x000fe200008f3402 */
[----:B-1----:R-:W-:Y:S01]  /*3300*/  IMAD.WIDE.U32 R8, R3, c[0x0][0x1e0], RZ ;  /* 0x0000780003087a25 */ /* 0x002fe200078e00ff */
[----:B------:R-:W-:-:S03]  /*3310*/  @P0 LEA R4, P1, R0, c[0x0][0x1c8], 0x1 ;  /* 0x0000720000040a11 */ /* 0x000fc600078208ff */
[----:B------:R-:W-:Y:S01]  /*3320*/  IMAD R3, R3, c[0x0][0x1e4], RZ ;  /* 0x0000790003037a24 */ /* 0x000fe200078e02ff */
[C---:B------:R-:W-:Y:S02]  /*3330*/  @P0 LEA.HI.X R5, R0.reuse, c[0x0][0x1cc], R2, 0x1, P1 ;  /* 0x0000730000050a11 */ /* 0x040fe400008f0c02 */
[----:B------:R-:W-:-:S03]  /*3340*/  @P2 IADD3 R0, P1, R0, R8, RZ ;  /* 0x0000000800002210 */ /* 0x000fc60007f3e0ff */
[----:B------:R-:W-:Y:S01]  /*3350*/  @!PT LDS RZ, [RZ] ;  /* 0x00000000fffff984 */ /* 0x000fe20000000800 */
[----:B------:R-:W-:Y:S01]  /*3360*/  @!PT LDS RZ, [RZ] ;  /* 0x00000000fffff984 */ /* 0x000fe20000000800 */
[----:B------:R-:W-:Y:S01]  /*3370*/  @!PT LDS RZ, [RZ] ;  /* 0x00000000fffff984 */ /* 0x000fe20000000800 */
[----:B------:R1:W-:Y:S01]  /*3380*/  @P0 LDGSTS.E.BYPASS.LTC128B.128 [R219+0x8100], [R4.64], !P3 ;  /* 0x0810000004db0fae */ /* 0x0003e2000d901d46 */
[----:B------:R-:W-:Y:S02]  /*3390*/  @P2 IADD3.X R3, R2, R9, R3, P1, !PT ;  /* 0x0000000902032210 */ /* 0x000fe40000ffe403 */
[C---:B------:R-:W-:Y:S01]  /*33a0*/  @P2 LEA R2, P1, R0.reuse, c[0x0][0x1c8], 0x1 ;  /* 0x0000720000022a11 */ /* 0x040fe200078208ff */
[----:B------:R1:W-:Y:S03]  /*33b0*/  @P0 LDGSTS.E.BYPASS.LTC128B.128 [R219+0xa100], [R4.64+0x80], !P4 ;  /* 0x0a10008004db0fae */ /* 0x0003e6000e101d46 */
[----:B------:R-:W-:Y:S01]  /*33c0*/  @P2 LEA.HI.X R3, R0, c[0x0][0x1cc], R3, 0x1, P1 ;  /* 0x0000730000032a11 */ /* 0x000fe200008f0c03 */
[----:B------:R1:W-:Y:S04]  /*33d0*/  @P0 LDGSTS.E.BYPASS.LTC128B.128 [R219+0xc100], [R4.64+0x100], !P5 ;  /* 0x0c10010004db0fae */ /* 0x0003e8000e901d46 */
[----:B------:R1:W-:Y:S04]  /*33e0*/  @P0 LDGSTS.E.BYPASS.LTC128B.128 [R219+0xe100], [R4.64+0x180], !P6 ;  /* 0x0e10018004db0fae */ /* 0x0003e8000f101d46 */
[----:B------:R2:W-:Y:S04]  /*33f0*/  @P2 LDGSTS.E.BYPASS.LTC128B.128 [R219+0x9100], [R2.64], !P3 ;  /* 0x0910000002db2fae */ /* 0x0005e8000d901d46 */
[----:B------:R2:W-:Y:S04]  /*3400*/  @P2 LDGSTS.E.BYPASS.LTC128B.128 [R219+0xb100], [R2.64+0x80], !P4 ;  /* 0x0b10008002db2fae */ /* 0x0005e8000e101d46 */
[----:B------:R2:W-:Y:S04]  /*3410*/  @P2 LDGSTS.E.BYPASS.LTC128B.128 [R219+0xd100], [R2.64+0x100], !P5 ;  /* 0x0d10010002db2fae */ /* 0x0005e8000e901d46 */
[----:B------:R2:W-:Y:S04]  /*3420*/  @P2 LDGSTS.E.BYPASS.LTC128B.128 [R219+0xf100], [R2.64+0x180], !P6 ;  /* 0x0f10018002db2fae */ /* 0x0005e8000f101d46 */
[----:B------:R-:W0:Y:S01]  /*3430*/  LDGDEPBAR ;  /* 0x00000000000079af */ /* 0x000e220000000000 */
[----:B------:R-:W-:-:S04]  /*3440*/  IMAD R0, R6, c[0x0][0x208], RZ ;  /* 0x0000820006007a24 */ /* 0x000fc800078e02ff */
[C---:B------:R-:W-:Y:S02]  /*3450*/  IMAD R6, R96.reuse, c[0x0][0x20c], R0 ;  /* 0x0000830060067a24 */ /* 0x040fe400078e0200 */
[----:B-1----:R-:W-:-:S05]  /*3460*/  IMAD.WIDE.U32 R4, R96, c[0x0][0x208], RZ ;  /* 0x0000820060047a25 */ /* 0x002fca00078e00ff */
[----:B------:R-:W-:Y:S02]  /*3470*/  LEA R0, P1, R4, R230, 0x6 ;  /* 0x000000e604007211 */ /* 0x000fe400078230ff */
[----:B--2---:R-:W-:Y:S01]  /*3480*/  IADD3 R3, R5, R6, RZ ;  /* 0x0000000605037210 */ /* 0x004fe20007ffe0ff */
[----:B------:R-:W-:-:S04]  /*3490*/  DEPBAR.LE SB0, 0x1 ;  /* 0x000080400000791a */ /* 0x000fc80000000000 */
[----:B------:R-:W-:-:S04]  /*34a0*/  DEPBAR.LE SB0, 0x0 ;  /* 0x000080000000791a */ /* 0x000fc80000000000 */
[----:B------:R-:W-:Y:S01]  /*34b0*/  BAR.SYNC.DEFER_BLOCKING 0x0 ;  /* 0x0000000000007b1d */ /* 0x000fe20000010000 */
[----:B------:R-:W-:Y:S01]  /*34c0*/  LEA R2, P0, R0, c[0x0][0x1f8], 0x1 ;  /* 0x00007e0000027a11 */ /* 0x000fe200078008ff */
[----:B------:R-:W-:Y:S01]  /*34d0*/  IMAD.MOV.U32 R5, RZ, RZ, c[0x0][0x208] ;  /* 0x00008200ff057624 */ /* 0x000fe200078e00ff */
[----:B------:R-:W-:Y:S02]  /*34e0*/  LEA.HI.X R3, R4, R235, R3, 0x6, P1 ;  /* 0x000000eb04037211 */ /* 0x000fe400008f3403 */
[----:B------:R-:W-:Y:S01]  /*34f0*/  LOP3.LUT R4, R28, 0x1, RZ, 0xc0, !PT ;  /* 0x000000011c047812 */ /* 0x000fe200078ec0ff */
[----:B------:R-:W-:Y:S01]  /*3500*/  IMAD.MOV.U32 R6, RZ, RZ, c[0x0][0x20c] ;  /* 0x00008300ff067624 */ /* 0x000fe200078e00ff */
[----:B------:R-:W-:Y:S02]  /*3510*/  LEA.HI.X R3, R0, c[0x0][0x1fc], R3, 0x1, P0 ;  /* 0x00007f0000037a11 */ /* 0x000fe400000f0c03 */
[----:B------:R-:W-:Y:S02]  /*3520*/  LEA R12, P0, R5, R2, 0x6 ;  /* 0x00000002050c7211 */ /* 0x000fe400078030ff */
[----:B------:R-:W-:-:S02]  /*3530*/  ISETP.NE.U32.AND P3, PT, R4, 0x1, PT ;  /* 0x000000010400780c */ /* 0x000fc40003f65070 */
[----:B------:R-:W-:Y:S02]  /*3540*/  IADD3 R0, -R10, R97, RZ ;  /* 0x000000610a007210 */ /* 0x000fe40007ffe1ff */
[----:B------:R-:W-:Y:S02]  /*3550*/  LEA.HI.X R13, R5, R3, R6, 0x6, P0 ;  /* 0x00000003050d7211 */ /* 0x000fe400000f3406 */
[----:B------:R-:W-:Y:S02]  /*3560*/  ISETP.LT.OR P0, PT, R0, 0x1, P3 ;  /* 0x000000010000780c */ /* 0x000fe40001f01670 */
[----:B------:R-:W-:Y:S01]  /*3570*/  LOP3.LUT P2, RZ, R28, 0x2, RZ, 0xc0, !PT ;  /* 0x000000021cff7812 */ /* 0x000fe2000784c0ff */
[----:B------:R-:W-:Y:S04]  /*3580*/  LDSM.16.M88.4 R4, [R199] ;  /* 0x00000000c704783b */ /* 0x000fe80000000200 */
[----:B------:R-:W1:Y:S04]  /*3590*/  LDSM.16.M88.4 R20, [R192] ;  /* 0x00000000c014783b */ /* 0x000e680000000200 */
[----:B------:R-:W2:Y:S04]  /*35a0*/  LDSM.16.M88.4 R16, [R192+0x800] ;  /* 0x00080000c010783b */ /* 0x000ea80000000200 */
[----:B------:R-:W3:Y:S04]  /*35b0*/  LDSM.16.M88.4 R24, [R192+0x1000] ;  /* 0x00100000c018783b */ /* 0x000ee80000000200 */
[----:B------:R-:W4:Y:S04]  /*35c0*/  LDSM.16.M88.4 R32, [R192+0x1800] ;  /* 0x00180000c020783b */ /* 0x000f280000000200 */
[----:B------:R-:W-:Y:S04]  /*35d0*/  LDSM.16.M88.4 R8, [R200] ;  /* 0x00000000c808783b */ /* 0x000fe80000000200 */
[----:B------:R-:W5:Y:S04]  /*35e0*/  LDSM.16.M88.4 R48, [R203] ;  /* 0x00000000cb30783b */ /* 0x000f680000000200 */
[----:B------:R-:W1:Y:S04]  /*35f0*/  LDSM.16.M88.4 R60, [R218] ;  /* 0x00000000da3c783b */ /* 0x000e680000000200 */
[----:B------:R-:W1:Y:S04]  /*3600*/  LDSM.16.M88.4 R64, [R217] ;  /* 0x00000000d940783b */ /* 0x000e680000000200 */
[----:B------:R-:W1:Y:S04]  /*3610*/  LDSM.16.M88.4 R76, [R216] ;  /* 0x00000000d84c783b */ /* 0x000e680000000200 */
[----:B------:R-:W-:Y:S01]  /*3620*/  @!PT LDS RZ, [RZ] ;  /* 0x00000000fffff984 */ /* 0x000fe20000000800 */
[----:B------:R-:W-:Y:S01]  /*3630*/  @!PT LDS RZ, [RZ] ;  /* 0x00000000fffff984 */ /* 0x000fe20000000800 */
[----:B------:R-:W-:Y:S01]  /*3640*/  @!PT LDS RZ, [RZ] ;  /* 0x00000000fffff984 */ /* 0x000fe20000000800 */
[----:B------:R1:W-:Y:S01]  /*3650*/  LDGSTS.E.BYPASS.LTC128B.128 [R219+0x100], [R2.64], !P0 ;  /* 0x0010000002db7fae */ /* 0x0003e2000c101d46 */
[----:B------:R-:W-:-:S02]  /*3660*/  ISETP.LT.OR P0, PT, R0, 0x1, !P2 ;  /* 0x000000010000780c */ /* 0x000fc40005701670 */
[----:B------:R-:W-:-:S11]  /*3670*/  LOP3.LUT P1, RZ, R28, 0x4, RZ, 0xc0, !PT ;  /* 0x000000041cff7812 */ /* 0x000fd6000782c0ff */
[----:B------:R2:W-:Y:S01]  /*3680*/  LDGSTS.E.BYPASS.LTC128B.128 [R219+0x2100], [R2.64+0x80], !P0 ;  /* 0x0210008002db7fae */ /* 0x0005e2000c101d46 */
[C---:B------:R-:W-:Y:S02]  /*3690*/  ISETP.LT.OR P0, PT, R0.reuse, 0x1, !P1 ;  /* 0x000000010000780c */ /* 0x040fe40004f01670 */
[C---:B------:R-:W-:Y:S02]  /*36a0*/  ISETP.LT.OR P3, PT, R0.reuse, 0x21, P3 ;  /* 0x000000210000780c */ /* 0x040fe40001f61670 */
[----:B------:R-:W-:-:S09]  /*36b0*/  ISETP.LT.OR P2, PT, R0, 0x21, !P2 ;  /* 0x000000210000780c */ /* 0x000fd20005741670 */
[----:B------:R2:W-:Y:S01]  /*36c0*/  LDGSTS.E.BYPASS.LTC128B.128 [R219+0x4100], [R2.64+0x100], !P0 ;  /* 0x0410010002db7fae */ /* 0x0005e2000c101d46 */
[----:B------:R-:W-:-:S04]  /*36d0*/  LOP3.LUT P0, RZ, R28, 0x8, RZ, 0xc0, !PT ;  /* 0x000000081cff7812 */ /* 0x000fc8000780c0ff */
[C---:B------:R-:W-:Y:S02]  /*36e0*/  ISETP.LT.OR P4, PT, R0.reuse, 0x1, !P0 ;  /* 0x000000010000780c */ /* 0x040fe40004781670 */
[C---:B------:R-:W-:Y:S02]  /*36f0*/  ISETP.LT.OR P1, PT, R0.reuse, 0x21, !P1 ;  /* 0x000000210000780c */ /* 0x040fe40004f21670 */
[----:B------:R-:W-:Y:S01]  /*3700*/  ISETP.LT.OR P0, PT, R0, 0x21, !P0 ;  /* 0x000000210000780c */ /* 0x000fe20004701670 */
[C---:B-1----:R-:W-:Y:S08]  /*3710*/  HMMA.16816.F32.BF16 R28, R4.reuse, R20, RZ ;  /* 0x00000014041c723c */ /* 0x042ff000000418ff */
[----:B------:R1:W-:Y:S01]  /*3720*/  LDGSTS.E.BYPASS.LTC128B.128 [R219+0x6100], [R2.64+0x180], !P4 ;  /* 0x0610018002db7fae */ /* 0x0003e2000e101d46 */
[C---:B------:R-:W-:Y:S03]  /*3730*/  HMMA.16816.F32.BF16 R20, R4.reuse, R22, RZ ;  /* 0x000000160414723c */ /* 0x040fe600000418ff */
[----:B------:R1:W-:Y:S04]  /*3740*/  LDGSTS.E.BYPASS.LTC128B.128 [R219+0x1100], [R12.64], !P3 ;  /* 0x011000000cdb7fae */ /* 0x0003e8000d901d46 */
[----:B------:R1:W-:Y:S01]  /*3750*/  LDGSTS.E.BYPASS.LTC128B.128 [R219+0x3100], [R12.64+0x80], !P2 ;  /* 0x031000800cdb7fae */ /* 0x0003e2000d101d46 */
[C---:B--2---:R-:W-:Y:S03]  /*3760*/  HMMA.16816.F32.BF16 R36, R4.reuse, R16, RZ ;  /* 0x000000100424723c */ /* 0x044fe600000418ff */
[----:B------:R1:W-:Y:S04]  /*3770*/  LDGSTS.E.BYPASS.LTC128B.128 [R219+0x5100], [R12.64+0x100], !P1 ;  /* 0x051001000cdb7fae */ /* 0x0003e8000c901d46 */
[----:B------:R1:W-:Y:S01]  /*3780*/  LDGSTS.E.BYPASS.LTC128B.128 [R219+0x7100], [R12.64+0x180], !P0 ;  /* 0x071001800cdb7fae */ /* 0x0003e2000c101d46 */
[C---:B------:R-:W-:Y:S03]  /*3790*/  HMMA.16816.F32.BF16 R40, R4.reuse, R18, RZ ;  /* 0x000000120428723c */ /* 0x040fe600000418ff */
[----:B------:R-:W-:Y:S04]  /*37a0*/  LDSM.16.M88.4 R68, [R198] ;  /* 0x00000000c644783b */ /* 0x000fe80000000200 */
[----:B------:R-:W-:Y:S01]  /*37b0*/  LDSM.16.M88.4 R72, [R198+0x800] ;  /* 0x00080000c648783b */ /* 0x000fe20000000200 */
[C---:B---3--:R-:W-:Y:S03]  /*37c0*/  HMMA.16816.F32.BF16 R44, R4.reuse, R24, RZ ;  /* 0x00000018042c723c */ /* 0x048fe600000418ff */
[----:B------:R-:W-:Y:S04]  /*37d0*/  LDSM.16.M88.4 R84, [R198+0x1000] ;  /* 0x00100000c654783b */ /* 0x000fe80000000200 */
[----:B------:R-:W-:Y:S01]  /*37e0*/  LDSM.16.M88.4 R80, [R195+0x800] ;  /* 0x00080000c350783b */ /* 0x000fe20000000200 */
[C---:B------:R-:W-:Y:S03]  /*37f0*/  HMMA.16816.F32.BF16 R52, R4.reuse, R26, RZ ;  /* 0x0000001a0434723c */ /* 0x040fe600000418ff */
[----:B------:R-:W-:Y:S04]  /*3800*/  LDSM.16.M88.4 R88, [R195+0x1000] ;  /* 0x00100000c358783b */ /* 0x000fe80000000200 */
[----:B------:R-:W0:Y:S04]  /*3810*/  LDGDEPBAR ;  /* 0x00000000000079af */ /* 0x000e280000000000 */
[----:B-1----:R-:W1:Y:S01]  /*3820*/  LDSM.16.M88.4 R12, [R202] ;  /* 0x00000000ca0c783b */ /* 0x002e620000000200 */
[C---:B----4-:R-:W-:Y:S08]  /*3830*/  HMMA.16816.F32.BF16 R56, R4.reuse, R32, RZ ;  /* 0x000000200438723c */ /* 0x050ff000000418ff */
[----:B------:R-:W-:Y:S01]  /*3840*/  HMMA.16816.F32.BF16 R16, R4, R34, RZ ;  /* 0x000000220410723c */ /* 0x000fe200000418ff */
[----:B------:R-:W-:Y:S07]  /*3850*/  LDSM.16.M88.4 R4, [R201] ;  /* 0x00000000c904783b */ /* 0x000fee0000000200 */
[C---:B-----5:R-:W-:Y:S08]  /*3860*/  HMMA.16816.F32.BF16 R24, R8.reuse, R48, R28 ;  /* 0x000000300818723c */ /* 0x060ff0000004181c */
[C---:B------:R-:W-:Y:S01]  /*3870*/  HMMA.16816.F32.BF16 R28, R8.reuse, R50, R20 ;  /* 0x00000032081c723c */ /* 0x040fe20000041814 */
[----:B------:R-:W2:Y:S04]  /*3880*/  LDSM.16.M88.4 R20, [R198+0x1800] ;  /* 0x00180000c614783b */ /* 0x000ea80000000200 */
[----:B------:R-:W-:Y:S03]  /*3890*/  LDSM.16.M88.4 R48, [R195+0x1800] ;  /* 0x00180000c330783b */ /* 0x000fe60000000200 */
[C---:B------:R-:W-:Y:S08]  /*38a0*/  HMMA.16816.F32.BF16 R32, R8.reuse, R60, R36 ;  /* 0x0000003c0820723c */ /* 0x040ff00000041824 */
[C---:B------:R-:W-:Y:S01]  /*38b0*/  HMMA.16816.F32.BF16 R36, R8.reuse, R62, R40 ;  /* 0x0000003e0824723c */ /* 0x040fe20000041828 */
[----:B------:R-:W3:Y:S07]  /*38c0*/  LDSM.16.M88.4 R60, [R195] ;  /* 0x00000000c33c783b */ /* 0x000eee0000000200 */
[C---:B------:R-:W-:Y:S08]  /*38d0*/  HMMA.16816.F32.BF16 R40, R8.reuse, R64, R44 ;  /* 0x000000400828723c */ /* 0x040ff0000004182c */
[C---:B------:R-:W-:Y:S01]  /*38e0*/  HMMA.16816.F32.BF16 R44, R8.reuse, R66, R52 ;  /* 0x00000042082c723c */ /* 0x040fe20000041834 */
[----:B------:R-:W-:Y:S07]  /*38f0*/  LDSM.16.M88.4 R64, [R192+0x2800] ;  /* 0x00280000c040783b */ /* 0x000fee0000000200 */
[C---:B------:R-:W-:Y:S01]  /*3900*/  HMMA.16816.F32.BF16 R52, R8.reuse, R76, R56 ;  /* 0x0000004c0834723c */ /* 0x040fe20000041838 */
[----:B------:R-:W-:Y:S07]  /*3910*/  LDSM.16.M88.4 R56, [R192+0x2000] ;  /* 0x00200000c038783b */ /* 0x000fee0000000200 */
[----:B------:R-:W-:Y:S01]  /*3920*/  HMMA.16816.F32.BF16 R16, R8, R78, R16 ;  /* 0x0000004e0810723c */ /* 0x000fe20000041810 */
[----:B------:R-:W4:Y:S04]  /*3930*/  LDSM.16.M88.4 R8, [R199+0x4000] ;  /* 0x00400000c708783b */ /* 0x000f280000000200 */
[----:B------:R-:W-:Y:S03]  /*3940*/  LDSM.16.M88.4 R76, [R214] ;  /* 0x00000000d64c783b */ /* 0x000fe60000000200 */
        /* <DEDUP_REMOVED lines=8> */
[----:B------:R-:W1:Y:S07]  /*39d0*/  LDSM.16.M88.4 R84, [R192+0x3000] ;  /* 0x00300000c054783b */ /* 0x000e6e0000000200 */
[C---:B--2---:R-:W-:Y:S08]  /*39e0*/  HMMA.16816.F32.BF16 R52, R12.reuse, R20, R52 ;  /* 0x000000140c34723c */ /* 0x044ff00000041834 */
[----:B------:R-:W-:Y:S01]  /*39f0*/  HMMA.16816.F32.BF16 R12, R12, R22, R16 ;  /* 0x000000160c0c723c */ /* 0x000fe20000041810 */
[----:B------:R-:W2:Y:S04]  /*3a00*/  LDSM.16.M88.4 R20, [R192+0x3800] ;  /* 0x00380000c014783b */ /* 0x000ea80000000200 */
[----:B------:R-:W-:Y:S03]  /*3a10*/  LDSM.16.M88.4 R16, [R200+0x4000] ;  /* 0x00400000c810783b */ /* 0x000fe60000000200 */
[C---:B---3--:R-:W-:Y:S08]  /*3a20*/  HMMA.16816.F32.BF16 R24, R4.reuse, R60, R24 ;  /* 0x0000003c0418723c */ /* 0x048ff00000041818 */
[C---:B------:R-:W-:Y:S01]  /*3a30*/  HMMA.16816.F32.BF16 R28, R4.reuse, R62, R28 ;  /* 0x0000003e041c723c */ /* 0x040fe2000004181c */
[----:B------:R-:W3:Y:S07]  /*3a40*/  LDSM.16.M88.4 R60, [R215] ;  /* 0x00000000d73c783b */ /* 0x000eee0000000200 */
[C---:B------:R-:W-:Y:S08]  /*3a50*/  HMMA.16816.F32.BF16 R32, R4.reuse, R80, R32 ;  /* 0x000000500420723c */ /* 0x040ff00000041820 */
[C---:B------:R-:W-:Y:S01]  /*3a60*/  HMMA.16816.F32.BF16 R36, R4.reuse, R82, R36 ;  /* 0x000000520424723c */ /* 0x040fe20000041824 */
[----:B------:R-:W-:Y:S07]  /*3a70*/  LDSM.16.M88.4 R80, [R198+0x3000] ;  /* 0x00300000c650783b */ /* 0x000fee0000000200 */
[C---:B------:R-:W-:Y:S08]  /*3a80*/  HMMA.16816.F32.BF16 R40, R4.reuse, R88, R40 ;  /* 0x000000580428723c */ /* 0x040ff00000041828 */
[C---:B------:R-:W-:Y:S01]  /*3a90*/  HMMA.16816.F32.BF16 R44, R4.reuse, R90, R44 ;  /* 0x0000005a042c723c */ /* 0x040fe2000004182c */
[----:B------:R-:W5:Y:S07]  /*3aa0*/  LDSM.16.M88.4 R88, [R213] ;  /* 0x00000000d558783b */ /* 0x000f6e0000000200 */
[C---:B------:R-:W-:Y:S08]  /*3ab0*/  HMMA.16816.F32.BF16 R52, R4.reuse, R48, R52 ;  /* 0x000000300434723c */ /* 0x040ff00000041834 */
[----:B------:R-:W-:Y:S01]  /*3ac0*/  HMMA.16816.F32.BF16 R12, R4, R50, R12 ;  /* 0x00000032040c723c */ /* 0x000fe2000004180c */
[----:B------:R-:W-:Y:S04]  /*3ad0*/  LDSM.16.M88.4 R4, [R202+0x4000] ;  /* 0x00400000ca04783b */ /* 0x000fe80000000200 */
[----:B------:R-:W-:Y:S03]  /*3ae0*/  LDSM.16.M88.4 R48, [R198+0x3800] ;  /* 0x00380000c630783b */ /* 0x000fe60000000200 */
[C---:B----4-:R-:W-:Y:S08]  /*3af0*/  HMMA.16816.F32.BF16 R24, R8.reuse, R56, R24 ;  /* 0x000000380818723c */ /* 0x050ff00000041818 */
[C---:B------:R-:W-:Y:S01]  /*3b00*/  HMMA.16816.F32.BF16 R28, R8.reuse, R58, R28 ;  /* 0x0000003a081c723c */ /* 0x040fe2000004181c */
[----:B------:R-:W4:Y:S07]  /*3b10*/  LDSM.16.M88.4 R56, [R212] ;  /* 0x00000000d438783b */ /* 0x000f2e0000000200 */
[C---:B------:R-:W-:Y:S08]  /*3b20*/  HMMA.16816.F32.BF16 R32, R8.reuse, R64, R32 ;  /* 0x000000400820723c */ /* 0x040ff00000041820 */
[C---:B------:R-:W-:Y:S01]  /*3b30*/  HMMA.16816.F32.BF16 R36, R8.reuse, R66, R36 ;  /* 0x000000420824723c */ /* 0x040fe20000041824 */
[----:B------:R-:W-:Y:S07]  /*3b40*/  LDSM.16.M88.4 R64, [R195+0x2000] ;  /* 0x00200000c340783b */ /* 0x000fee0000000200 */
[C---:B-1----:R-:W-:Y:S08]  /*3b50*/  HMMA.16816.F32.BF16 R40, R8.reuse, R84, R40 ;  /* 0x000000540828723c */ /* 0x042ff00000041828 */
[C---:B------:R-:W-:Y:S01]  /*3b60*/  HMMA.16816.F32.BF16 R44, R8.reuse, R86, R44 ;  /* 0x00000056082c723c */ /* 0x040fe2000004182c */
[----:B------:R-:W-:Y:S07]  /*3b70*/  LDSM.16.M88.4 R84, [R192+0x5000] ;  /* 0x00500000c054783b */ /* 0x000fee0000000200 */
[C---:B--2---:R-:W-:Y:S08]  /*3b80*/  HMMA.16816.F32.BF16 R52, R8.reuse, R20, R52 ;  /* 0x000000140834723c */ /* 0x044ff00000041834 */
[----:B------:R-:W-:Y:S01]  /*3b90*/  HMMA.16816.F32.BF16 R20, R8, R22, R12 ;  /* 0x000000160814723c */ /* 0x000fe2000004180c */
[----:B------:R-:W1:Y:S07]  /*3ba0*/  LDSM.16.M88.4 R12, [R201+0x4000] ;  /* 0x00400000c90c783b */ /* 0x000e6e0000000200 */
[C---:B---3--:R-:W-:Y:S08]  /*3bb0*/  HMMA.16816.F32.BF16 R8, R16.reuse, R60, R24 ;  /* 0x0000003c1008723c */ /* 0x048ff00000041818 */
[C---:B------:R-:W-:Y:S01]  /*3bc0*/  HMMA.16816.F32.BF16 R28, R16.reuse, R62, R28 ;  /* 0x0000003e101c723c */ /* 0x040fe2000004181c */
[----:B------:R-:W-:Y:S07]  /*3bd0*/  LDSM.16.M88.4 R60, [R195+0x3800] ;  /* 0x00380000c33c783b */ /* 0x000fee0000000200 */
[C---:B------:R-:W-:Y:S08]  /*3be0*/  HMMA.16816.F32.BF16 R32, R16.reuse, R76, R32 ;  /* 0x0000004c1020723c */ /* 0x040ff00000041820 */
[C---:B------:R-:W-:Y:S01]  /*3bf0*/  HMMA.16816.F32.BF16 R36, R16.reuse, R78, R36 ;  /* 0x0000004e1024723c */ /* 0x040fe20000041824 */
[----:B------:R-:W2:Y:S07]  /*3c00*/  LDSM.16.M88.4 R76, [R195+0x2800] ;  /* 0x00280000c34c783b */ /* 0x000eae0000000200 */
[C---:B-----5:R-:W-:Y:S08]  /*3c10*/  HMMA.16816.F32.BF16 R40, R16.reuse, R88, R40 ;  /* 0x000000581028723c */ /* 0x060ff00000041828 */
[C---:B------:R-:W-:Y:S01]  /*3c20*/  HMMA.16816.F32.BF16 R44, R16.reuse, R90, R44 ;  /* 0x0000005a102c723c */ /* 0x040fe2000004182c */
[----:B------:R-:W3:Y:S07]  /*3c30*/  LDSM.16.M88.4 R88, [R195+0x3000] ;  /* 0x00300000c358783b */ /* 0x000eee0000000200 */
[C---:B----4-:R-:W-:Y:S08]  /*3c40*/  HMMA.16816.F32.BF16 R52, R16.reuse, R56, R52 ;  /* 0x000000381034723c */ /* 0x050ff00000041834 */
[----:B------:R-:W-:Y:S01]  /*3c50*/  HMMA.16816.F32.BF16 R24, R16, R58, R20 ;  /* 0x0000003a1018723c */ /* 0x000fe20000041814 */
[----:B------:R-:W-:Y:S04]  /*3c60*/  LDSM.16.M88.4 R16, [R199+0x8000] ;  /* 0x00800000c710783b */ /* 0x000fe80000000200 */
[----:B------:R-:W-:Y:S03]  /*3c70*/  LDSM.16.M88.4 R56, [R192+0x5800] ;  /* 0x00580000c038783b */ /* 0x000fe60000000200 */
[C---:B------:R-:W-:Y:S08]  /*3c80*/  HMMA.16816.F32.BF16 R20, R4.reuse, R68, R8 ;  /* 0x000000440414723c */ /* 0x040ff00000041808 */
[C---:B------:R-:W-:Y:S01]  /*3c90*/  HMMA.16816.F32.BF16 R8, R4.reuse, R70, R28 ;  /* 0x000000460408723c */ /* 0x040fe2000004181c */
[----:B------:R-:W4:Y:S07]  /*3ca0*/  LDSM.16.M88.4 R68, [R192+0x4000] ;  /* 0x00400000c044783b */ /* 0x000f2e0000000200 */
[C---:B------:R-:W-:Y:S08]  /*3cb0*/  HMMA.16816.F32.BF16 R32, R4.reuse, R72, R32 ;  /* 0x000000480420723c */ /* 0x040ff00000041820 */
[C---:B------:R-:W-:Y:S01]  /*3cc0*/  HMMA.16816.F32.BF16 R36, R4.reuse, R74, R36 ;  /* 0x0000004a0424723c */ /* 0x040fe20000041824 */
[----:B------:R-:W5:Y:S07]  /*3cd0*/  LDSM.16.M88.4 R72, [R192+0x4800] ;  /* 0x00480000c048783b */ /* 0x000f6e0000000200 */
[C---:B------:R-:W-:Y:S08]  /*3ce0*/  HMMA.16816.F32.BF16 R40, R4.reuse, R80, R40 ;  /* 0x000000500428723c */ /* 0x040ff00000041828 */
[C---:B------:R-:W-:Y:S01]  /*3cf0*/  HMMA.16816.F32.BF16 R44, R4.reuse, R82, R44 ;  /* 0x00000052042c723c */ /* 0x040fe2000004182c */
[----:B------:R-:W-:Y:S07]  /*3d00*/  LDSM.16.M88.4 R80, [R198+0x4800] ;  /* 0x00480000c650783b */ /* 0x000fee0000000200 */
[C---:B------:R-:W-:Y:S08]  /*3d10*/  HMMA.16816.F32.BF16 R52, R4.reuse, R48, R52 ;  /* 0x000000300434723c */ /* 0x040ff00000041834 */
[----:B------:R-:W-:Y:S08]  /*3d20*/  HMMA.16816.F32.BF16 R28, R4, R50, R24 ;  /* 0x00000032041c723c */ /* 0x000ff00000041818 */
[C---:B-1----:R-:W-:Y:S08]  /*3d30*/  HMMA.16816.F32.BF16 R24, R12.reuse, R64, R20 ;  /* 0x000000400c18723c */ /* 0x042ff00000041814 */
[C---:B------:R-:W-:Y:S01]  /*3d40*/  HMMA.16816.F32.BF16 R20, R12.reuse, R66, R8 ;  /* 0x000000420c14723c */ /* 0x040fe20000041808 */
[----:B------:R-:W-:Y:S04]  /*3d50*/  LDSM.16.M88.4 R8, [R200+0x8000] ;  /* 0x00800000c808783b */ /* 0x000fe80000000200 */
[----:B------:R-:W1:Y:S03]  /*3d60*/  LDSM.16.M88.4 R64, [R211] ;  /* 0x00000000d340783b */ /* 0x000e660000000200 */
[C---:B--2---:R-:W-:Y:S08]  /*3d70*/  HMMA.16816.F32.BF16 R4, R12.reuse, R76, R32 ;  /* 0x0000004c0c04723c */ /* 0x044ff00000041820 */
[C---:B------:R-:W-:Y:S01]  /*3d80*/  HMMA.16816.F32.BF16 R36, R12.reuse, R78, R36 ;  /* 0x0000004e0c24723c */ /* 0x040fe20000041824 */
[----:B------:R-:W2:Y:S07]  /*3d90*/  LDSM.16.M88.4 R76, [R210] ;  /* 0x00000000d24c783b */ /* 0x000eae0000000200 */
[C---:B---3--:R-:W-:Y:S08]  /*3da0*/  HMMA.16816.F32.BF16 R40, R12.reuse, R88, R40 ;  /* 0x000000580c28723c */ /* 0x048ff00000041828 */
[C---:B------:R-:W-:Y:S01]  /*3db0*/  HMMA.16816.F32.BF16 R44, R12.reuse, R90, R44 ;  /* 0x0000005a0c2c723c */ /* 0x040fe2000004182c */
[----:B------:R-:W3:Y:S07]  /*3dc0*/  LDSM.16.M88.4 R88, [R209] ;  /* 0x00000000d158783b */ /* 0x000eee0000000200 */
[C---:B------:R-:W-:Y:S08]  /*3dd0*/  HMMA.16816.F32.BF16 R52, R12.reuse, R60, R52 ;  /* 0x0000003c0c34723c */ /* 0x040ff00000041834 */
[----:B------:R-:W-:Y:S01]  /*3de0*/  HMMA.16816.F32.BF16 R32, R12, R62, R28 ;  /* 0x0000003e0c20723c */ /* 0x000fe2000004181c */
[----:B------:R-:W1:Y:S07]  /*3df0*/  LDSM.16.M88.4 R60, [R208] ;  /* 0x00000000d03c783b */ /* 0x000e6e0000000200 */
[C---:B----4-:R-:W-:Y:S08]  /*3e00*/  HMMA.16816.F32.BF16 R28, R16.reuse, R68, R24 ;  /* 0x00000044101c723c */ /* 0x050ff00000041818 */
[C---:B------:R-:W-:Y:S01]  /*3e10*/  HMMA.16816.F32.BF16 R24, R16.reuse, R70, R20 ;  /* 0x000000461018723c */ /* 0x040fe20000041814 */
[----:B------:R-:W-:Y:S07]  /*3e20*/  LDSM.16.M88.4 R68, [R195+0x4000] ;  /* 0x00400000c344783b */ /* 0x000fee0000000200 */
[C---:B-----5:R-:W-:Y:S01]  /*3e30*/  HMMA.16816.F32.BF16 R20, R16.reuse, R72, R4 ;  /* 0x000000481014723c */ /* 0x060fe20000041804 */
[----:B------:R-:W-:Y:S07]  /*3e40*/  LDSM.16.M88.4 R4, [R202+0x8000] ;  /* 0x00800000ca04783b */ /* 0x000fee0000000200 */
[C---:B------:R-:W-:Y:S01]  /*3e50*/  HMMA.16816.F32.BF16 R12, R16.reuse, R74, R36 ;  /* 0x0000004a100c723c */ /* 0x040fe20000041824 */
[----:B------:R-:W4:Y:S07]  /*3e60*/  LDSM.16.M88.4 R72, [R198+0x4000] ;  /* 0x00400000c648783b */ /* 0x000f2e0000000200 */
[C---:B------:R-:W-:Y:S08]  /*3e70*/  HMMA.16816.F32.BF16 R40, R16.reuse, R84, R40 ;  /* 0x000000541028723c */ /* 0x040ff00000041828 */
[C---:B------:R-:W-:Y:S01]  /*3e80*/  HMMA.16816.F32.BF16 R48, R16.reuse, R86, R44 ;  /* 0x000000561030723c */ /* 0x040fe2000004182c */
[----:B------:R-:W5:Y:S07]  /*3e90*/  LDSM.16.M88.4 R84, [R198+0x5000] ;  /* 0x00500000c654783b */ /* 0x000f6e0000000200 */
[C---:B------:R-:W-:Y:S08]  /*3ea0*/  HMMA.16816.F32.BF16 R44, R16.reuse, R56, R52 ;  /* 0x00000038102c723c */ /* 0x040ff00000041834 */
[----:B------:R-:W-:Y:S08]  /*3eb0*/  HMMA.16816.F32.BF16 R36, R16, R58, R32 ;  /* 0x0000003a1024723c */ /* 0x000ff00000041820 */
[C---:B-1----:R-:W-:Y:S08]  /*3ec0*/  HMMA.16816.F32.BF16 R32, R8.reuse, R64, R28 ;  /* 0x000000400820723c */ /* 0x042ff0000004181c */
[C---:B------:R-:W-:Y:S01]  /*3ed0*/  HMMA.16816.F32.BF16 R28, R8.reuse, R66, R24 ;  /* 0x00000042081c723c */ /* 0x040fe20000041818 */
[----:B------:R-:W1:Y:S07]  /*3ee0*/  LDSM.16.M88.4 R64, [R198+0x5800] ;  /* 0x00580000c640783b */ /* 0x000e6e0000000200 */
[C---:B--2---:R-:W-:Y:S01]  /*3ef0*/  HMMA.16816.F32.BF16 R24, R8.reuse, R76, R20 ;  /* 0x0000004c0818723c */ /* 0x044fe20000041814 */
[----:B------:R-:W2:Y:S07]  /*3f00*/  LDSM.16.M88.4 R20, [R201+0x8000] ;  /* 0x00800000c914783b */ /* 0x000eae0000000200 */
[C---:B------:R-:W-:Y:S01]  /*3f10*/  HMMA.16816.F32.BF16 R16, R8.reuse, R78, R12 ;  /* 0x0000004e0810723c */ /* 0x040fe2000004180c */
[----:B------:R-:W1:Y:S07]  /*3f20*/  LDSM.16.M88.4 R76, [R195+0x4800] ;  /* 0x00480000c34c783b */ /* 0x000e6e0000000200 */
[C---:B---3--:R-:W-:Y:S01]  /*3f30*/  HMMA.16816.F32.BF16 R12, R8.reuse, R88, R40 ;  /* 0x00000058080c723c */ /* 0x048fe20000041828 */
[----:B------:R-:W-:Y:S07]  /*3f40*/  LDSM.16.M88.4 R40, [R195+0x5000] ;  /* 0x00500000c328783b */ /* 0x000fee0000000200 */
[C---:B------:R-:W-:Y:S08]  /*3f50*/  HMMA.16816.F32.BF16 R56, R8.reuse, R90, R48 ;  /* 0x0000005a0838723c */ /* 0x040ff00000041830 */
[C---:B------:R-:W-:Y:S08]  /*3f60*/  HMMA.16816.F32.BF16 R48, R8.reuse, R60, R44 ;  /* 0x0000003c0830723c */ /* 0x040ff0000004182c */
[----:B------:R-:W-:Y:S01]  /*3f70*/  HMMA.16816.F32.BF16 R44, R8, R62, R36 ;  /* 0x0000003e082c723c */ /* 0x000fe20000041824 */
[----:B------:R-:W-:Y:S07]  /*3f80*/  LDSM.16.M88.4 R60, [R192+0x6000] ;  /* 0x00600000c03c783b */ /* 0x000fee0000000200 */
[C---:B----4-:R-:W-:Y:S08]  /*3f90*/  HMMA.16816.F32.BF16 R36, R4.reuse, R72, R32 ;  /* 0x000000480424723c */ /* 0x050ff00000041820 */
[C---:B------:R-:W-:Y:S01]  /*3fa0*/  HMMA.16816.F32.BF16 R52, R4.reuse, R82, R16 ;  /* 0x000000520434723c */ /* 0x040fe20000041810 */
[----:B------:R-:W3:Y:S07]  /*3fb0*/  LDSM.16.M88.4 R16, [R199+0xc000] ;  /* 0x00c00000c710783b */ /* 0x000eee0000000200 */
[C---:B------:R-:W-:Y:S08]  /*3fc0*/  HMMA.16816.F32.BF16 R32, R4.reuse, R80, R24 ;  /* 0x000000500420723c */ /* 0x040ff00000041818 */
[C---:B-----5:R-:W-:Y:S01]  /*3fd0*/  HMMA.16816.F32.BF16 R24, R4.reuse, R84, R12 ;  /* 0x000000540418723c */ /* 0x060fe2000004180c */
[----:B------:R-:W-:Y:S07]  /*3fe0*/  LDSM.16.M88.4 R12, [R200+0xc000] ;  /* 0x00c00000c80c783b */ /* 0x000fee0000000200 */
[C---:B------:R-:W-:Y:S01]  /*3ff0*/  HMMA.16816.F32.BF16 R8, R4.reuse, R86, R56 ;  /* 0x000000560408723c */ /* 0x040fe20000041838 */
[----:B------:R-:W4:Y:S04]  /*4000*/  LDSM.16.M88.4 R84, [R195+0x5800] ;  /* 0x00580000c354783b */ /* 0x000f280000000200 */
[----:B------:R-:W-:Y:S03]  /*4010*/  LDSM.16.M88.4 R56, [R195+0x6000] ;  /* 0x00600000c338783b */ /* 0x000fe60000000200 */
[C---:B------:R-:W-:Y:S01]  /*4020*/  HMMA.16816.F32.BF16 R28, R4.reuse, R74, R28 ;  /* 0x0000004a041c723c */ /* 0x040fe2000004181c */
[----:B------:R-:W-:Y:S07]  /*4030*/  LDSM.16.M88.4 R72, [R192+0x7800] ;  /* 0x00780000c048783b */ /* 0x000fee0000000200 */
[C---:B-1----:R-:W-:Y:S08]  /*4040*/  HMMA.16816.F32.BF16 R48, R4.reuse, R64, R48 ;  /* 0x000000400430723c */ /* 0x042ff00000041830 */
[----:B------:R-:W-:Y:S01]  /*4050*/  HMMA.16816.F32.BF16 R92, R4, R66, R44 ;  /* 0x00000042045c723c */ /* 0x000fe2000004182c */
[----:B------:R-:W-:Y:S04]  /*4060*/  LDSM.16.M88.4 R64, [R206] ;  /* 0x00000000ce40783b */ /* 0x000fe80000000200 */
[----:B------:R-:W-:Y:S03]  /*4070*/  LDSM.16.M88.4 R44, [R192+0x7000] ;  /* 0x00700000c02c783b */ /* 0x000fe60000000200 */
[C---:B--2---:R-:W-:Y:S01]  /*4080*/  HMMA.16816.F32.BF16 R4, R20.reuse, R68, R36 ;  /* 0x000000441404723c */ /* 0x044fe20000041824 */
[----:B------:R-:W1:Y:S07]  /*4090*/  LDSM.16.M88.4 R36, [R207] ;  /* 0x00000000cf24783b */ /* 0x000e6e0000000200 */
[C---:B------:R-:W-:Y:S08]  /*40a0*/  HMMA.16816.F32.BF16 R28, R20.reuse, R70, R28 ;  /* 0x00000046141c723c */ /* 0x040ff0000004181c */
[----:B------:R-:W-:Y:S01]  /*40b0*/  HMMA.16816.F32.BF16 R68, R20, R78, R52 ;  /* 0x0000004e1444723c */ /* 0x000fe20000041834 */
[----:B------:R-:W2:Y:S07]  /*40c0*/  LDSM.16.M88.4 R52, [R192+0x6800] ;  /* 0x00680000c034783b */ /* 0x000eae0000000200 */
[----:B---3--:R-:W-:Y:S08]  /*40d0*/  HMMA.16816.F32.BF16 R4, R16, R60, R4 ;  /* 0x0000003c1004723c */ /* 0x008ff00000041804 */
[C---:B------:R-:W-:Y:S08]  /*40e0*/  HMMA.16816.F32.BF16 R32, R20.reuse, R76, R32 ;  /* 0x0000004c1420723c */ /* 0x040ff00000041820 */
[C---:B------:R-:W-:Y:S01]  /*40f0*/  HMMA.16816.F32.BF16 R76, R20.reuse, R42, R8 ;  /* 0x0000002a144c723c */ /* 0x040fe20000041808 */
[----:B------:R-:W-:Y:S07]  /*4100*/  LDSM.16.M88.4 R8, [R202+0xc000] ;  /* 0x00c00000ca08783b */ /* 0x000fee0000000200 */
[----:B----4-:R-:W-:Y:S01]  /*4110*/  HMMA.16816.F32.BF16 R88, R20, R84, R48 ;  /* 0x000000541458723c */ /* 0x010fe20000041830 */
[----:B------:R-:W3:Y:S07]  /*4120*/  LDSM.16.M88.4 R48, [R198+0x6000] ;  /* 0x00600000c630783b */ /* 0x000eee0000000200 */
[----:B------:R-:W-:Y:S01]  /*4130*/  HMMA.16816.F32.BF16 R28, R16, R62, R28 ;  /* 0x0000003e101c723c */ /* 0x000fe2000004181c */
[----:B------:R-:W-:Y:S07]  /*4140*/  LDSM.16.M88.4 R60, [R198+0x6800] ;  /* 0x00680000c63c783b */ /* 0x000fee0000000200 */
[----:B------:R-:W-:Y:S08]  /*4150*/  HMMA.16816.F32.BF16 R80, R20, R40, R24 ;  /* 0x000000281450723c */ /* 0x000ff00000041818 */
[C---:B-1----:R-:W-:Y:S01]  /*4160*/  HMMA.16816.F32.BF16 R24, R12.reuse, R36, R4 ;  /* 0x000000240c18723c */ /* 0x042fe20000041804 */
[----:B------:R-:W1:Y:S07]  /*4170*/  LDSM.16.M88.4 R4, [R201+0xc000] ;  /* 0x00c00000c904783b */ /* 0x000e6e0000000200 */
[----:B------:R-:W-:Y:S08]  /*4180*/  HMMA.16816.F32.BF16 R28, R12, R38, R28 ;  /* 0x000000260c1c723c */ /* 0x000ff0000004181c */
[----:B--2---:R-:W-:Y:S08]  /*4190*/  HMMA.16816.F32.BF16 R32, R16, R52, R32 ;  /* 0x000000341020723c */ /* 0x004ff00000041820 */
[----:B---3--:R-:W-:Y:S08]  /*41a0*/  HMMA.16816.F32.BF16 R24, R8, R48, R24 ;  /* 0x000000300818723c */ /* 0x008ff00000041818 */
[----:B------:R-:W-:Y:S01]  /*41b0*/  HMMA.16816.F32.BF16 R40, R16, R54, R68 ;  /* 0x000000361028723c */ /* 0x000fe20000041844 */
[----:B------:R-:W2:Y:S04]  /*41c0*/  LDSM.16.M88.4 R68, [R205] ;  /* 0x00000000cd44783b */ /* 0x000ea80000000200 */
[----:B------:R-:W3:Y:S03]  /*41d0*/  LDSM.16.M88.4 R52, [R195+0x6800] ;  /* 0x00680000c334783b */ /* 0x000ee60000000200 */
[----:B------:R-:W-:Y:S08]  /*41e0*/  HMMA.16816.F32.BF16 R28, R8, R50, R28 ;  /* 0x00000032081c723c */ /* 0x000ff0000004181c */
[----:B------:R-:W-:Y:S08]  /*41f0*/  HMMA.16816.F32.BF16 R36, R12, R64, R32 ;  /* 0x000000400c24723c */ /* 0x000ff00000041820 */
[----:B-1----:R-:W-:Y:S08]  /*4200*/  HMMA.16816.F32.BF16 R48, R4, R56, R24 ;  /* 0x000000380430723c */ /* 0x002ff00000041818 */
[----:B------:R-:W-:Y:S08]  /*4210*/  HMMA.16816.F32.BF16 R84, R20, R86, R92 ;  /* 0x000000561454723c */ /* 0x000ff0000004185c */
[----:B------:R-:W-:Y:S08]  /*4220*/  HMMA.16816.F32.BF16 R20, R16, R44, R80 ;  /* 0x0000002c1014723c */ /* 0x000ff00000041850 */
[----:B------:R-:W-:Y:S08]  /*4230*/  HMMA.16816.F32.BF16 R32, R12, R66, R40 ;  /* 0x000000420c20723c */ /* 0x000ff00000041828 */
[----:B------:R-:W-:Y:S01]  /*4240*/  HMMA.16816.F32.BF16 R28, R4, R58, R28 ;  /* 0x0000003a041c723c */ /* 0x000fe2000004181c */
[----:B------:R-:W1:Y:S07]  /*4250*/  LDSM.16.M88.4 R56, [R198+0x7000] ;  /* 0x00700000c638783b */ /* 0x000e6e0000000200 */
[----:B------:R-:W-:Y:S01]  /*4260*/  HMMA.16816.F32.BF16 R36, R8, R60, R36 ;  /* 0x0000003c0824723c */ /* 0x000fe20000041824 */
[----:B------:R-:W-:-:S07]  /*4270*/  FMUL.FTZ R0, R48, c[0x0][0x320] ;  /* 0x0000c80030007a20 */ /* 0x000fce0000410000 */
[----:B------:R-:W-:Y:S01]  /*4280*/  HMMA.16816.F32.BF16 R44, R16, R46, R76 ;  /* 0x0000002e102c723c */ /* 0x000fe2000004184c */
[----:B------:R4:W1:Y:S07]  /*4290*/  MUFU.TANH R78, R0 ;  /* 0x00000000004e7308 */ /* 0x00086e0000002400 */
[----:B--2---:R-:W-:Y:S01]  /*42a0*/  HMMA.16816.F32.BF16 R24, R12, R68, R20 ;  /* 0x000000440c18723c */ /* 0x004fe20000041814 */
[----:B----4-:R-:W-:-:S07]  /*42b0*/  FMUL.FTZ R0, R49, c[0x0][0x320] ;  /* 0x0000c80031007a20 */ /* 0x010fce0000410000 */
[----:B------:R-:W-:Y:S01]  /*42c0*/  HMMA.16816.F32.BF16 R20, R8, R62, R32 ;  /* 0x0000003e0814723c */ /* 0x000fe20000041820 */
[----:B------:R-:W2:Y:S01]  /*42d0*/  LDSM.16.M88.4 R60, [R204] ;  /* 0x00000000cc3c783b */ /* 0x000ea20000000200 */
[----:B------:R4:W1:Y:S06]  /*42e0*/  MUFU.TANH R77, R0 ;  /* 0x00000000004d7308 */ /* 0x00086c0000002400 */
[----:B---3--:R-:W-:Y:S01]  /*42f0*/  HMMA.16816.F32.BF16 R36, R4, R52, R36 ;  /* 0x000000340424723c */ /* 0x008fe20000041824 */
[----:B----4-:R-:W-:-:S04]  /*4300*/  FMUL.FTZ R0, R50, c[0x0][0x320] ;  /* 0x0000c80032007a20 */ /* 0x010fc80000410000 */
[----:B------:R3:W4:Y:S03]  /*4310*/  MUFU.TANH R76, R0 ;  /* 0x00000000004c7308 */ /* 0x0007260000002400 */
[----:B------:R-:W-:Y:S01]  /*4320*/  HMMA.16816.F32.BF16 R64, R16, R72, R88 ;  /* 0x000000481040723c */ /* 0x000fe20000041858 */
[----:B---3--:R-:W-:Y:S02]  /*4330*/  FMUL.FTZ R0, R51, c[0x0][0x320] ;  /* 0x0000c80033007a20 */ /* 0x008fe40000410000 */
[----:B------:R-:W3:Y:S02]  /*4340*/  LDSM.16.M88.4 R48, [R195+0x7000] ;  /* 0x00700000c330783b */ /* 0x000ee40000000200 */
[----:B------:R5:W1:Y:S03]  /*4350*/  MUFU.TANH R73, R0 ;  /* 0x0000000000497308 */ /* 0x000a660000002400 */
[----:B------:R-:W-:Y:S01]  /*4360*/  HMMA.16816.F32.BF16 R40, R12, R70, R44 ;  /* 0x000000460c28723c */ /* 0x000fe2000004182c */
[----:B------:R-:W2:Y:S01]  /*4370*/  LDSM.16.M88.4 R44, [R198+0x7800] ;  /* 0x00780000c62c783b */ /* 0x000ea20000000200 */
[----:B-----5:R-:W-:-:S04]  /*4380*/  FMUL.FTZ R0, R28, c[0x0][0x320] ;  /* 0x0000c8001c007a20 */ /* 0x020fc80000410000 */
[----:B------:R5:W2:Y:S02]  /*4390*/  MUFU.TANH R72, R0 ;  /* 0x0000000000487308 */ /* 0x000aa40000002400 */
[----:B-1----:R-:W-:Y:S01]  /*43a0*/  HMMA.16816.F32.BF16 R32, R8, R56, R24 ;  /* 0x000000380820723c */ /* 0x002fe20000041818 */
[----:B-----5:R-:W-:-:S05]  /*43b0*/  FMUL.FTZ R0, R29, c[0x0][0x320] ;  /* 0x0000c8001d007a20 */ /* 0x020fca0000410000 */
[----:B------:R1:W1:Y:S02]  /*43c0*/  MUFU.TANH R68, R0 ;  /* 0x0000000000447308 */ /* 0x0002640000002400 */
[----:B------:R-:W-:Y:S01]  /*43d0*/  HMMA.16816.F32.BF16 R24, R4, R54, R20 ;  /* 0x000000360418723c */ /* 0x000fe20000041814 */
[----:B-1----:R-:W-:-:S05]  /*43e0*/  FMUL.FTZ R0, R30, c[0x0][0x320] ;  /* 0x0000c8001e007a20 */ /* 0x002fca0000410000 */
[----:B------:R1:W1:Y:S02]  /*43f0*/  MUFU.TANH R69, R0 ;  /* 0x0000000000457308 */ /* 0x0002640000002400 */
[----:B------:R-:W-:Y:S01]  /*4400*/  HMMA.16816.F32.BF16 R16, R16, R74, R84 ;  /* 0x0000004a1010723c */ /* 0x000fe20000041854 */
[----:B-1----:R-:W-:-:S05]  /*4410*/  FMUL.FTZ R0, R31, c[0x0][0x320] ;  /* 0x0000c8001f007a20 */ /* 0x002fca0000410000 */
[----:B------:R1:W1:Y:S02]  /*4420*/  MUFU.TANH R56, R0 ;  /* 0x0000000000387308 */ /* 0x0002640000002400 */
[----:B--2---:R-:W-:Y:S01]  /*4430*/  HMMA.16816.F32.BF16 R20, R12, R60, R64 ;  /* 0x0000003c0c14723c */ /* 0x004fe20000041840 */
[----:B-1----:R-:W-:-:S05]  /*4440*/  FMUL.FTZ R0, R36, c[0x0][0x320] ;  /* 0x0000c80024007a20 */ /* 0x002fca0000410000 */
[----:B------:R1:W2:Y:S02]  /*4450*/  MUFU.TANH R55, R0 ;  /* 0x0000000000377308 */ /* 0x0002a40000002400 */
[----:B------:R-:W-:Y:S01]  /*4460*/  HMMA.16816.F32.BF16 R28, R8, R58, R40 ;  /* 0x0000003a081c723c */ /* 0x000fe20000041828 */
[----:B-1----:R-:W-:-:S05]  /*4470*/  FMUL.FTZ R0, R37, c[0x0][0x320] ;  /* 0x0000c80025007a20 */ /* 0x002fca0000410000 */
[----:B------:R1:W1:Y:S02]  /*4480*/  MUFU.TANH R54, R0 ;  /* 0x0000000000367308 */ /* 0x0002640000002400 */
[----:B---3--:R-:W-:Y:S01]  /*4490*/  HMMA.16816.F32.BF16 R32, R4, R48, R32 ;  /* 0x000000300420723c */ /* 0x008fe20000041820 */
[----:B-1----:R-:W-:-:S05]  /*44a0*/  FMUL.FTZ R0, R38, c[0x0][0x320] ;  /* 0x0000c80026007a20 */ /* 0x002fca0000410000 */
[----:B------:R1:W3:Y:S02]  /*44b0*/  MUFU.TANH R53, R0 ;  /* 0x0000000000357308 */ /* 0x0002e40000002400 */
[----:B------:R-:W-:Y:S01]  /*44c0*/  HMMA.16816.F32.BF16 R12, R12, R62, R16 ;  /* 0x0000003e0c0c723c */ /* 0x000fe20000041810 */
[----:B-1----:R-:W-:Y:S02]  /*44d0*/  FMUL.FTZ R0, R39, c[0x0][0x320] ;  /* 0x0000c80027007a20 */ /* 0x002fe40000410000 */
[----:B------:R-:W1:Y:S05]  /*44e0*/  LDSM.16.M88.4 R36, [R195+0x7800] ;  /* 0x00780000c324783b */ /* 0x000e6a0000000200 */
[----:B------:R-:W-:Y:S01]  /*44f0*/  HMMA.16816.F32.BF16 R16, R8, R44, R20 ;  /* 0x0000002c0810723c */ /* 0x000fe20000041814 */
[----:B------:R5:W1:Y:S01]  /*4500*/  MUFU.TANH R52, R0 ;  /* 0x0000000000347308 */ /* 0x000a620000002400 */
[----:B------:R-:W-:Y:S01]  /*4510*/  ISETP.GT.AND P0, PT, R96, R133, PT ;  /* 0x000000856000720c */ /* 0x000fe20003f04270 */
[----:B------:R-:W-:-:S04]  /*4520*/  DEPBAR.LE SB0, 0x0 ;  /* 0x000080000000791a */ /* 0x000fc80000000000 */
[----:B-----5:R-:W-:-:S04]  /*4530*/  FMUL.FTZ R0, R24, c[0x0][0x320] ;  /* 0x0000c80018007a20 */ /* 0x020fc80000410000 */
[----:B------:R5:W1:Y:S01]  /*4540*/  MUFU.TANH R43, R0 ;  /* 0x00000000002b7308 */ /* 0x000a620000002400 */
[----:B------:R-:W-:Y:S01]  /*4550*/  HMMA.16816.F32.BF16 R20, R4, R50, R28 ;  /* 0x000000320414723c */ /* 0x000fe2000004181c */
[----:B-----5:R-:W-:-:S06]  /*4560*/  FMUL.FTZ R0, R25, c[0x0][0x320] ;  /* 0x0000c80019007a20 */ /* 0x020fcc0000410000 */
[----:B------:R5:W1:Y:S02]  /*4570*/  MUFU.TANH R48, R0 ;  /* 0x0000000000307308 */ /* 0x000a640000002400 */
[----:B-----5:R-:W-:-:S06]  /*4580*/  FMUL.FTZ R0, R26, c[0x0][0x320] ;  /* 0x0000c8001a007a20 */ /* 0x020fcc0000410000 */
[----:B------:R5:W1:Y:S02]  /*4590*/  MUFU.TANH R42, R0 ;  /* 0x00000000002a7308 */ /* 0x000a640000002400 */
[----:B-----5:R-:W-:-:S06]  /*45a0*/  FMUL.FTZ R0, R27, c[0x0][0x320] ;  /* 0x0000c8001b007a20 */ /* 0x020fcc0000410000 */
[----:B------:R5:W1:Y:S01]  /*45b0*/  MUFU.TANH R41, R0 ;  /* 0x0000000000297308 */ /* 0x000a620000002400 */
[----:B------:R-:W-:Y:S01]  /*45c0*/  HMMA.16816.F32.BF16 R8, R8, R46, R12 ;  /* 0x0000002e0808723c */ /* 0x000fe2000004180c */
[----:B-----5:R-:W-:-:S06]  /*45d0*/  FMUL.FTZ R0, R32, c[0x0][0x320] ;  /* 0x0000c80020007a20 */ /* 0x020fcc0000410000 */
[----:B------:R5:W2:Y:S01]  /*45e0*/  MUFU.TANH R40, R0 ;  /* 0x0000000000287308 */ /* 0x000aa20000002400 */
[----:B-1----:R-:W-:Y:S01]  /*45f0*/  HMMA.16816.F32.BF16 R12, R4, R36, R16 ;  /* 0x00000024040c723c */ /* 0x002fe20000041810 */
[----:B-----5:R-:W-:-:S06]  /*4600*/  FMUL.FTZ R0, R33, c[0x0][0x320] ;  /* 0x0000c80021007a20 */ /* 0x020fcc0000410000 */
[----:B------:R1:W1:Y:S02]  /*4610*/  MUFU.TANH R32, R0 ;  /* 0x0000000000207308 */ /* 0x0002640000002400 */
[----:B-1----:R-:W-:-:S06]  /*4620*/  FMUL.FTZ R0, R34, c[0x0][0x320] ;  /* 0x0000c80022007a20 */ /* 0x002fcc0000410000 */
[----:B------:R1:W1:Y:S02]  /*4630*/  MUFU.TANH R34, R0 ;  /* 0x0000000000227308 */ /* 0x0002640000002400 */
[----:B-1----:R-:W-:-:S06]  /*4640*/  FMUL.FTZ R0, R35, c[0x0][0x320] ;  /* 0x0000c80023007a20 */ /* 0x002fcc0000410000 */
[----:B------:R1:W1:Y:S02]  /*4650*/  MUFU.TANH R33, R0 ;  /* 0x0000000000217308 */ /* 0x0002640000002400 */
[----:B-1----:R-:W-:-:S06]  /*4660*/  FMUL.FTZ R0, R20, c[0x0][0x320] ;  /* 0x0000c80014007a20 */ /* 0x002fcc0000410000 */
[----:B------:R1:W1:Y:S01]  /*4670*/  MUFU.TANH R28, R0 ;  /* 0x00000000001c7308 */ /* 0x0002620000002400 */
[----:B------:R-:W-:Y:S01]  /*4680*/  HMMA.16816.F32.BF16 R4, R4, R38, R8 ;  /* 0x000000260404723c */ /* 0x000fe20000041808 */
        /* <DEDUP_REMOVED lines=25> */
[----:B-1234-:R-:W-:Y:S01]  /*4820*/  IADD3 R0, R224, -0x2, RZ ;  /* 0xfffffffee0007810 */ /* 0x01efe20007ffe0ff */
[----:B------:R-:W-:Y:S01]  /*4830*/  IMAD.MOV.U32 R6, RZ, RZ, c[0x0][0x1e4] ;  /* 0x00007900ff067624 */ /* 0x000fe200078e00ff */
[----:B------:R-:W-:Y:S02]  /*4840*/  ISETP.NE.AND P3, PT, R99, RZ, PT ;  /* 0x000000ff6300720c */ /* 0x000fe40003f65270 */
[----:B------:R-:W-:Y:S01]  /*4850*/  SHF.R.S32.HI R2, RZ, 0x1f, R0 ;  /* 0x0000001fff027819 */ /* 0x000fe20000011400 */
[----:B------:R-:W-:Y:S01]  /*4860*/  IMAD.WIDE.U32 R4, R0, c[0x0][0x1e0], RZ ;  /* 0x0000780000047a25 */ /* 0x000fe200078e00ff */
[----:B------:R-:W-:-:S03]  /*4870*/  ISETP.NE.AND P4, PT, R98, RZ, PT ;  /* 0x000000ff6200720c */ /* 0x000fc60003f85270 */
        /* <DEDUP_REMOVED lines=21> */
.L_x_1254:
[----:B--234-:R-:W-:Y:S05]  /*49d0*/  BSYNC B0 ;  /* 0x0000000000007941 */ /* 0x01cfea0003800000 */
.L_x_1253:
[----:B-1----:R-:W2:Y:S04]  /*49e0*/  LDL R0, [R1+0x10] ;  /* 0x0000100001007983 */ /* 0x002ea80000100800 */
[----:B------:R-:W-:Y:S04]  /*49f0*/  LDSM.16.MT88.4 R44, [R194+0x800] ;  /* 0x00080000c22c783b */ /* 0x000fe80000004200 */
[----:B------:R-:W-:Y:S04]  /*4a00*/  LDSM.16.MT88.4 R36, [R197] ;  /* 0x00000000c524783b */ /* 0x000fe80000004200 */
[----:B------:R-:W-:Y:S04]  /*4a10*/  LDSM.16.MT88.4 R64, [R194+0x2800] ;  /* 0x00280000c240783b */ /* 0x000fe80000004200 */
[----:B------:R-:W0:Y:S01]  /*4a20*/  LDGDEPBAR ;  /* 0x00000000000079af */ /* 0x000e220000000000 */
[----:B--2---:R-:W-:-:S05]  /*4a30*/  IMAD.IADD R0, R97, 0x1, -R0 ;  /* 0x0000000161007824 */ /* 0x004fca00078e0a00 */
[C---:B------:R-:W-:Y:S02]  /*4a40*/  ISETP.GT.AND P1, PT, R0.reuse, RZ, PT ;  /* 0x000000ff0000720c */ /* 0x040fe40003f24270 */
[C---:B------:R-:W-:Y:S02]  /*4a50*/  ISETP.GT.AND P0, PT, R0.reuse, 0x1, PT ;  /* 0x000000010000780c */ /* 0x040fe40003f04270 */
[----:B------:R-:W-:Y:S02]  /*4a60*/  ISETP.GT.AND P6, PT, R0, 0x8, PT ;  /* 0x000000080000780c */ /* 0x000fe40003fc4270 */
[----:B------:R-:W-:Y:S02]  /*4a70*/  FSEL R5, R78, -INF , P1 ;  /* 0xff8000004e057808 */ /* 0x000fe40000800000 */
[----:B------:R-:W-:Y:S02]  /*4a80*/  FSEL R6, R77, -INF , P0 ;  /* 0xff8000004d067808 */ /* 0x000fe40000000000 */
[----:B------:R-:W-:-:S02]  /*4a90*/  ISETP.GT.AND P5, PT, R0, 0x9, PT ;  /* 0x000000090000780c */ /* 0x000fc40003fa4270 */
[----:B------:R-:W-:Y:S02]  /*4aa0*/  FSEL R7, R72, -INF , P6 ;  /* 0xff80000048077808 */ /* 0x000fe40003000000 */
        /* <DEDUP_REMOVED lines=18> */
[----:B------:R-:W-:Y:S01]  /*4bd0*/  FMNMX.FTZ R2, R11, R2, !PT ;  /* 0x000000020b027209 */ /* 0x000fe20007810000 */
[----:B------:R-:W-:Y:S01]  /*4be0*/  LDSM.16.MT88.4 R48, [R197+0x800] ;  /* 0x00080000c530783b */ /* 0x000fe20000004200 */
[----:B------:R-:W-:Y:S02]  /*4bf0*/  FSEL R13, R69, -INF , P6 ;  /* 0xff800000450d7808 */ /* 0x000fe40003000000 */
[----:B------:R-:W-:Y:S02]  /*4c00*/  ISETP.GT.AND P6, PT, R0, 0x21, PT ;  /* 0x000000210000780c */ /* 0x000fe40003fc4270 */
[----:B------:R-:W-:Y:S02]  /*4c10*/  FSEL R104, R40, -INF , P0 ;  /* 0xff80000028687808 */ /* 0x000fe40000000000 */
        /* <DEDUP_REMOVED lines=14> */
[----:B------:R-:W-:Y:S01]  /*4d00*/  LDSM.16.MT88.4 R52, [R196] ;  /* 0x00000000c434783b */ /* 0x000fe20000004200 */
        /* <DEDUP_REMOVED lines=9> */
[----:B------:R-:W-:Y:S01]  /*4da0*/  ISETP.GT.AND P1, PT, R0, 0x38, PT ;  /* 0x000000380000780c */ /* 0x000fe20003f24270 */
[----:B------:R-:W-:Y:S01]  /*4db0*/  LDSM.16.MT88.4 R40, [R196+0x800] ;  /* 0x00080000c428783b */ /* 0x000fe20000004200 */
[----:B------:R-:W-:Y:S02]  /*4dc0*/  FSEL R99, R22, -INF , P2 ;  /* 0xff80000016637808 */ /* 0x000fe40001000000 */
[----:B------:R-:W-:Y:S02]  /*4dd0*/  FMNMX.FTZ R2, R100, R2, !PT ;  /* 0x0000000264027209 */ /* 0x000fe40007810000 */
[----:B------:R-:W-:-:S02]  /*4de0*/  FSEL R105, R34, -INF , P0 ;  /* 0xff80000022697808 */ /* 0x000fc40000000000 */
[----:B------:R-:W-:Y:S02]  /*4df0*/  FMNMX.FTZ R3, R20, R3, !PT ;  /* 0x0000000314037209 */ /* 0x000fe40007810000 */
[----:B------:R-:W-:Y:S02]  /*4e00*/  ISETP.GT.AND P0, PT, R0, 0x39, PT ;  /* 0x000000390000780c */ /* 0x000fe40003f04270 */
[----:B------:R-:W-:Y:S02]  /*4e10*/  FSEL R95, R16, -INF , P1 ;  /* 0xff800000105f7808 */ /* 0x000fe40000800000 */
[----:B------:R-:W-:Y:S02]  /*4e20*/  FMNMX.FTZ R0, R99, R2, !PT ;  /* 0x0000000263007209 */ /* 0x000fe40007810000 */
        /* <DEDUP_REMOVED lines=9> */
[----:B------:R-:W-:Y:S01]  /*4ec0*/  FMNMX.FTZ R2, R98, R2, !PT ;  /* 0x0000000262027209 */ /* 0x000fe20007810000 */
[----:B------:R-:W-:Y:S01]  /*4ed0*/  LDSM.16.MT88.4 R32, [R193+0x800] ;  /* 0x00080000c120783b */ /* 0x000fe20000004200 */
[----:B------:R-:W-:Y:S02]  /*4ee0*/  FSEL R96, R30, -INF , P4 ;  /* 0xff8000001e607808 */ /* 0x000fe40002000000 */
[----:B------:R-:W-:Y:S02]  /*4ef0*/  FMNMX.FTZ R2, R97, R2, !PT ;  /* 0x0000000261027209 */ /* 0x000fe40007810000 */
[----:B------:R-:W-:Y:S02]  /*4f00*/  FSEL R94, R27, -INF , P3 ;  /* 0xff8000001b5e7808 */ /* 0x000fe40001800000 */
[----:B------:R-:W-:Y:S02]  /*4f10*/  FMNMX.FTZ R2, R96, R2, !PT ;  /* 0x0000000260027209 */ /* 0x000fe40007810000 */
[----:B------:R-:W-:-:S02]  /*4f20*/  FSEL R93, R26, -INF , P2 ;  /* 0xff8000001a5d7808 */ /* 0x000fc40001000000 */
[----:B------:R-:W-:Y:S02]  /*4f30*/  FMNMX.FTZ R2, R94, R2, !PT ;  /* 0x000000025e027209 */ /* 0x000fe40007810000 */
[----:B------:R-:W-:Y:S02]  /*4f40*/  FSEL R91, R25, -INF , P1 ;  /* 0xff800000195b7808 */ /* 0x000fe40000800000 */
[----:B------:R-:W-:Y:S02]  /*4f50*/  FMNMX.FTZ R2, R93, R2, !PT ;  /* 0x000000025d027209 */ /* 0x000fe40007810000 */
[----:B------:R-:W-:Y:S02]  /*4f60*/  FSEL R90, R24, -INF , P0 ;  /* 0xff800000185a7808 */ /* 0x000fe40000000000 */
[----:B------:R-:W-:Y:S02]  /*4f70*/  FMNMX.FTZ R2, R91, R2, !PT ;  /* 0x000000025b027209 */ /* 0x000fe40007810000 */
[----:B-1----:R-:W-:-:S02]  /*4f80*/  FMNMX.FTZ R0, R0, R3, !PT ;  /* 0x0000000300007209 */ /* 0x002fc40007810000 */
[----:B------:R-:W-:-:S03]  /*4f90*/  FMNMX.FTZ R2, R90, R2, !PT ;  /* 0x000000025a027209 */ /* 0x000fc60007810000 */
        /* <DEDUP_REMOVED lines=8> */
[----:B------:R-:W-:-:S04]  /*5020*/  FFMA.FTZ R3, R5, c[0x0][0x2d0], -R2 ;  /* 0x0000b40005037a23 */ /* 0x000fc80000010802 */
[----:B------:R2:W-:Y:S01]  /*5030*/  MUFU.EX2 R80, R3 ;  /* 0x0000000300507308 */ /* 0x0005e20000000800 */
[----:B-1----:R-:W-:Y:S01]  /*5040*/  FMNMX.FTZ R16, R0, R4, !PT ;  /* 0x0000000400107209 */ /* 0x002fe20007810000 */
[--C-:B------:R-:W-:Y:S02]  /*5050*/  FFMA.FTZ R0, R9, c[0x0][0x2d0], -R2.reuse ;  /* 0x0000b40009007a23 */ /* 0x100fe40000010802 */
[----:B--2---:R-:W-:Y:S01]  /*5060*/  FFMA.FTZ R3, R6, c[0x0][0x2d0], -R2 ;  /* 0x0000b40006037a23 */ /* 0x004fe20000010802 */
[----:B------:R-:W-:-:S03]  /*5070*/  FSETP.NEU.FTZ.AND P0, PT, R16, -INF , PT ;  /* 0xff8000001000780b */ /* 0x000fc60003f1d000 */
[----:B------:R1:W-:Y:S08]  /*5080*/  MUFU.EX2 R82, R0 ;  /* 0x0000000000527308 */ /* 0x0003f00000000800 */
[----:B------:R2:W3:Y:S01]  /*5090*/  MUFU.EX2 R79, R3 ;  /* 0x00000003004f7308 */ /* 0x0004e20000000800 */
[----:B-1----:R-:W-:-:S05]  /*50a0*/  FMUL.FTZ R0, R16, c[0x0][0x2d0] ;  /* 0x0000b40010007a20 */ /* 0x002fca0000410000 */
[----:B------:R-:W-:Y:S01]  /*50b0*/  FSEL R0, R0, RZ, P0 ;  /* 0x000000ff00007208 */ /* 0x000fe20000000000 */
[--C-:B--2---:R-:W-:Y:S02]  /*50c0*/  FFMA.FTZ R3, R7, c[0x0][0x2d0], -R2.reuse ;  /* 0x0000b40007037a23 */ /* 0x104fe40000010802 */
[----:B------:R-:W1:Y:S02]  /*50d0*/  LDSM.16.MT88.4 R4, [R193] ;  /* 0x00000000c104783b */ /* 0x000e640000004200 */
[----:B------:R2:W-:Y:S02]  /*50e0*/  MUFU.EX2 R81, R3 ;  /* 0x0000000300517308 */ /* 0x0005e40000000800 */
[----:B--2---:R-:W-:Y:S01]  /*50f0*/  FFMA.FTZ R3, R8, c[0x0][0x2d0], -R2 ;  /* 0x0000b40008037a23 */ /* 0x004fe20000010802 */
[----:B---3--:R-:W-:-:S05]  /*5100*/  F2FP.BF16.PACK_AB R8, R79, R80 ;  /* 0x000000504f08723e */ /* 0x008fca00000010ff */
[----:B------:R2:W3:Y:S02]  /*5110*/  MUFU.EX2 R83, R3 ;  /* 0x0000000300537308 */ /* 0x0004e40000000800 */
[----:B--2---:R-:W-:Y:S01]  /*5120*/  FFMA.FTZ R3, R10, c[0x0][0x2d0], -R2 ;  /* 0x0000b4000a037a23 */ /* 0x004fe20000010802 */
[----:B---3--:R-:W-:-:S05]  /*5130*/  F2FP.BF16.PACK_AB R10, R83, R81 ;  /* 0x00000051530a723e */ /* 0x008fca00000010ff */
[----:B------:R2:W-:Y:S02]  /*5140*/  MUFU.EX2 R84, R3 ;  /* 0x0000000300547308 */ /* 0x0005e40000000800 */
[----:B--2---:R-:W-:-:S06]  /*5150*/  FFMA.FTZ R3, R11, c[0x0][0x2d0], -R2 ;  /* 0x0000b4000b037a23 */ /* 0x004fcc0000010802 */
[----:B------:R2:W-:Y:S02]  /*5160*/  MUFU.EX2 R86, R3 ;  /* 0x0000000300567308 */ /* 0x0005e40000000800 */
[----:B--2---:R-:W-:-:S06]  /*5170*/  FFMA.FTZ R3, R12, c[0x0][0x2d0], -R0 ;  /* 0x0000b4000c037a23 */ /* 0x004fcc0000010800 */
[----:B------:R2:W-:Y:S02]  /*5180*/  MUFU.EX2 R77, R3 ;  /* 0x00000003004d7308 */ /* 0x0005e40000000800 */
[----:B--2---:R-:W-:-:S06]  /*5190*/  FFMA.FTZ R3, R14, c[0x0][0x2d0], -R0 ;  /* 0x0000b4000e037a23 */ /* 0x004fcc0000010800 */
[----:B------:R2:W3:Y:S02]  /*51a0*/  MUFU.EX2 R76, R3 ;  /* 0x00000003004c7308 */ /* 0x0004e40000000800 */
[--C-:B--2---:R-:W-:Y:S01]  /*51b0*/  FFMA.FTZ R3, R13, c[0x0][0x2d0], -R0.reuse ;  /* 0x0000b4000d037a23 */ /* 0x104fe20000010800 */
[----:B---3--:R-:W-:Y:S01]  /*51c0*/  F2FP.BF16.PACK_AB R9, R76, R77 ;  /* 0x0000004d4c09723e */ /* 0x008fe200000010ff */
[----:B------:R-:W2:Y:S04]  /*51d0*/  LDSM.16.MT88.4 R12, [R194] ;  /* 0x00000000c20c783b */ /* 0x000ea80000004200 */
[----:B------:R3:W-:Y:S02]  /*51e0*/  MUFU.EX2 R78, R3 ;  /* 0x00000003004e7308 */ /* 0x0007e40000000800 */
[----:B---3--:R-:W-:-:S06]  /*51f0*/  FFMA.FTZ R3, R18, c[0x0][0x2d0], -R0 ;  /* 0x0000b40012037a23 */ /* 0x008fcc0000010800 */
[----:B------:R3:W4:Y:S02]  /*5200*/  MUFU.EX2 R18, R3 ;  /* 0x0000000300127308 */ /* 0x0007240000000800 */
[----:B---3--:R-:W-:Y:S01]  /*5210*/  FFMA.FTZ R3, R17, c[0x0][0x2d0], -R2 ;  /* 0x0000b40011037a23 */ /* 0x008fe20000010802 */
[----:B----4-:R-:W-:-:S05]  /*5220*/  F2FP.BF16.PACK_AB R11, R18, R78 ;  /* 0x0000004e120b723e */ /* 0x010fca00000010ff */
[----:B------:R3:W-:Y:S02]  /*5230*/  MUFU.EX2 R87, R3 ;  /* 0x0000000300577308 */ /* 0x0007e40000000800 */
[----:B-1----:R-:W-:Y:S01]  /*5240*/  HMMA.16816.F32.BF16 R24, R8, R4, RZ ;  /* 0x000000040818723c */ /* 0x002fe200000418ff */
[----:B---3--:R-:W-:-:S05]  /*5250*/  FFMA.FTZ R3, R19, c[0x0][0x2d0], -R0 ;  /* 0x0000b40013037a23 */ /* 0x008fca0000010800 */
[----:B------:R1:W-:Y:S02]  /*5260*/  MUFU.EX2 R19, R3 ;  /* 0x0000000300137308 */ /* 0x0003e40000000800 */
[----:B-1----:R-:W-:-:S06]  /*5270*/  FFMA.FTZ R3, R20, c[0x0][0x2d0], -R0 ;  /* 0x0000b40014037a23 */ /* 0x002fcc0000010800 */
[----:B------:R1:W3:Y:S02]  /*5280*/  MUFU.EX2 R85, R3 ;  /* 0x0000000300557308 */ /* 0x0002e40000000800 */
[----:B-1----:R-:W-:Y:S02]  /*5290*/  FFMA.FTZ R3, R21, c[0x0][0x2d0], -R0 ;  /* 0x0000b40015037a23 */ /* 0x002fe40000010800 */
[C---:B------:R-:W-:Y:S04]  /*52a0*/  HMMA.16816.F32.BF16 R20, R8.reuse, R6, RZ ;  /* 0x000000060814723c */ /* 0x040fe800000418ff */
[----:B------:R1:W-:Y:S04]  /*52b0*/  MUFU.EX2 R89, R3 ;  /* 0x0000000300597308 */ /* 0x0003e80000000800 */
[----:B--2---:R-:W-:Y:S07]  /*52c0*/  HMMA.16816.F32.BF16 R4, R8, R12, RZ ;  /* 0x0000000c0804723c */ /* 0x004fee00000418ff */
[----:B------:R-:W-:-:S02]  /*52d0*/  F2FP.BF16.PACK_AB R12, R84, R82 ;  /* 0x00000052540c723e */ /* 0x000fc400000010ff */
[----:B---3--:R-:W-:Y:S01]  /*52e0*/  F2FP.BF16.PACK_AB R13, R85, R19 ;  /* 0x00000013550d723e */ /* 0x008fe200000010ff */
[----:B-1----:R-:W-:Y:S02]  /*52f0*/  FFMA.FTZ R3, R28, c[0x0][0x2d0], -R0 ;  /* 0x0000b4001c037a23 */ /* 0x002fe40000010800 */
[----:B------:R-:W-:Y:S02]  /*5300*/  HMMA.16816.F32.BF16 R28, R8, R14, RZ ;  /* 0x0000000e081c723c */ /* 0x000fe400000418ff */
[----:B------:R-:W1:Y:S05]  /*5310*/  MUFU.EX2 R88, R3 ;  /* 0x0000000300587308 */ /* 0x000e6a0000000800 */
[----:B------:R-:W-:-:S02]  /*5320*/  F2FP.BF16.PACK_AB R14, R87, R86 ;  /* 0x00000056570e723e */ /* 0x000fc400000010ff */
[----:B-1----:R-:W-:Y:S11]  /*5330*/  F2FP.BF16.PACK_AB R15, R88, R89 ;  /* 0x00000059580f723e */ /* 0x002ff600000010ff */
[----:B------:R-:W-:Y:S04]  /*5340*/  @!UPT UIADD3 URZ, URZ, URZ, URZ ;  /* 0x0000003f3f3ff290 */ /* 0x000fe8000fffe03f */
[C---:B------:R-:W-:Y:S08]  /*5350*/  HMMA.16816.F32.BF16 R28, R12.reuse, R46, R28 ;  /* 0x0000002e0c1c723c */ /* 0x040ff0000004181c */
[----:B------:R-:W-:Y:S08]  /*5360*/  HMMA.16816.F32.BF16 R60, R12, R34, R20 ;  /* 0x000000220c3c723c */ /* 0x000ff00000041814 */
[----:B------:R-:W-:Y:S08]  /*5370*/  HMMA.16816.F32.BF16 R20, R8, R38, RZ ;  /* 0x000000260814723c */ /* 0x000ff000000418ff */
[----:B------:R-:W-:Y:S01]  /*5380*/  HMMA.16816.F32.BF16 R136, R12, R32, R24 ;  /* 0x000000200c88723c */ /* 0x000fe20000041818 */
[----:B------:R-:W-:-:S02]  /*5390*/  IMAD.MOV.U32 R111, RZ, RZ, R28 ;  /* 0x000000ffff6f7224 */ /* 0x000fc400078e001c */
[----:B------:R-:W-:Y:S02]  /*53a0*/  IMAD.MOV.U32 R110, RZ, RZ, R29 ;  /* 0x000000ffff6e7224 */ /* 0x000fe400078e001d */
[----:B------:R-:W-:Y:S02]  /*53b0*/  IMAD.MOV.U32 R109, RZ, RZ, R30 ;  /* 0x000000ffff6d7224 */ /* 0x000fe400078e001e */
[----:B------:R-:W-:Y:S01]  /*53c0*/  IMAD.MOV.U32 R108, RZ, RZ, R31 ;  /* 0x000000ffff6c7224 */ /* 0x000fe200078e001f */
[----:B------:R-:W-:Y:S01]  /*53d0*/  HMMA.16816.F32.BF16 R24, R8, R36, RZ ;  /* 0x000000240818723c */ /* 0x000fe200000418ff */
[----:B------:R-:W1:Y:S01]  /*53e0*/  LDSM.16.MT88.4 R28, [R193+0x2000] ;  /* 0x00200000c11c783b */ /* 0x000e620000004200 */
[----:B------:R-:W-:Y:S02]  /*53f0*/  IMAD.MOV.U32 R107, RZ, RZ, R60 ;  /* 0x000000ffff6b7224 */ /* 0x000fe400078e003c */
[----:B------:R-:W-:Y:S01]  /*5400*/  IMAD.MOV.U32 R106, RZ, RZ, R61 ;  /* 0x000000ffff6a7224 */ /* 0x000fe200078e003d */
[----:B------:R-:W-:Y:S01]  /*5410*/  LDSM.16.MT88.4 R36, [R197+0x2000] ;  /* 0x00200000c524783b */ /* 0x000fe20000004200 */
[----:B------:R-:W-:-:S02]  /*5420*/  IMAD.MOV.U32 R17, RZ, RZ, R62 ;  /* 0x000000ffff117224 */ /* 0x000fc400078e003e */
[C---:B------:R-:W-:Y:S01]  /*5430*/  HMMA.16816.F32.BF16 R20, R12.reuse, R50, R20 ;  /* 0x000000320c14723c */ /* 0x040fe20000041814 */
[----:B------:R-:W-:Y:S02]  /*5440*/  IMAD.MOV.U32 R3, RZ, RZ, R63 ;  /* 0x000000ffff037224 */ /* 0x000fe400078e003f */
[----:B------:R-:W-:Y:S05]  /*5450*/  LDSM.16.MT88.4 R60, [R197+0x2800] ;  /* 0x00280000c53c783b */ /* 0x000fea0000004200 */
[C---:B------:R-:W-:Y:S01]  /*5460*/  HMMA.16816.F32.BF16 R144, R12.reuse, R44, R4 ;  /* 0x0000002c0c90723c */ /* 0x040fe20000041804 */
[----:B------:R-:W2:Y:S07]  /*5470*/  LDSM.16.MT88.4 R44, [R194+0x2000] ;  /* 0x00200000c22c783b */ /* 0x000eae0000004200 */
[----:B------:R-:W-:Y:S01]  /*5480*/  HMMA.16816.F32.BF16 R152, R12, R48, R24 ;  /* 0x000000300c98723c */ /* 0x000fe20000041818 */
[----:B------:R-:W3:Y:S07]  /*5490*/  LDSM.16.MT88.4 R48, [R193+0x2800] ;  /* 0x00280000c130783b */ /* 0x000eee0000004200 */
[----:B------:R-:W-:Y:S01]  /*54a0*/  HMMA.16816.F32.BF16 R32, R8, R54, RZ ;  /* 0x000000360820723c */ /* 0x000fe200000418ff */
[----:B------:R-:W-:-:S02]  /*54b0*/  IMAD.MOV.U32 R115, RZ, RZ, R20 ;  /* 0x000000ffff737224 */ /* 0x000fc400078e0014 */
[----:B------:R-:W-:Y:S02]  /*54c0*/  IMAD.MOV.U32 R114, RZ, RZ, R21 ;  /* 0x000000ffff727224 */ /* 0x000fe400078e0015 */
[----:B------:R-:W-:Y:S02]  /*54d0*/  IMAD.MOV.U32 R113, RZ, RZ, R22 ;  /* 0x000000ffff717224 */ /* 0x000fe400078e0016 */
[----:B------:R-:W-:Y:S01]  /*54e0*/  IMAD.MOV.U32 R112, RZ, RZ, R23 ;  /* 0x000000ffff707224 */ /* 0x000fe200078e0017 */
[C---:B------:R-:W-:Y:S01]  /*54f0*/  HMMA.16816.F32.BF16 R4, R8.reuse, R52, RZ ;  /* 0x000000340804723c */ /* 0x040fe200000418ff */
[----:B------:R-:W-:Y:S07]  /*5500*/  LDSM.16.MT88.4 R52, [R194+0x4000] ;  /* 0x00400000c234783b */ /* 0x000fee0000004200 */
[----:B-1----:R-:W-:Y:S08]  /*5510*/  HMMA.16816.F32.BF16 R20, R8, R30, RZ ;  /* 0x0000001e0814723c */ /* 0x002ff000000418ff */
[C---:B------:R-:W-:Y:S08]  /*5520*/  HMMA.16816.F32.BF16 R68, R12.reuse, R42, R32 ;  /* 0x0000002a0c44723c */ /* 0x040ff00000041820 */
[----:B------:R-:W-:Y:S08]  /*5530*/  HMMA.16816.F32.BF16 R160, R12, R40, R4 ;  /* 0x000000280ca0723c */ /* 0x000ff00000041804 */
[C---:B------:R-:W-:Y:S08]  /*5540*/  HMMA.16816.F32.BF16 R24, R8.reuse, R28, RZ ;  /* 0x0000001c0818723c */ /* 0x040ff000000418ff */
[----:B--2---:R-:W-:Y:S01]  /*5550*/  HMMA.16816.F32.BF16 R4, R8, R44, RZ ;  /* 0x0000002c0804723c */ /* 0x004fe200000418ff */
[----:B------:R-:W-:-:S02]  /*5560*/  IMAD.MOV.U32 R119, RZ, RZ, R68 ;  /* 0x000000ffff777224 */ /* 0x000fc400078e0044 */
[----:B------:R-:W-:Y:S02]  /*5570*/  IMAD.MOV.U32 R118, RZ, RZ, R69 ;  /* 0x000000ffff767224 */ /* 0x000fe400078e0045 */
[----:B------:R-:W-:Y:S02]  /*5580*/  IMAD.MOV.U32 R117, RZ, RZ, R70 ;  /* 0x000000ffff757224 */ /* 0x000fe400078e0046 */
[----:B------:R-:W-:Y:S01]  /*5590*/  IMAD.MOV.U32 R116, RZ, RZ, R71 ;  /* 0x000000ffff747224 */ /* 0x000fe200078e0047 */
[----:B---3--:R-:W-:Y:S01]  /*55a0*/  HMMA.16816.F32.BF16 R20, R12, R50, R20 ;  /* 0x000000320c14723c */ /* 0x008fe20000041814 */
[----:B------:R-:W-:Y:S07]  /*55b0*/  LDSM.16.MT88.4 R68, [R193+0x4800] ;  /* 0x00480000c144783b */ /* 0x000fee0000004200 */
[C---:B------:R-:W-:Y:S01]  /*55c0*/  HMMA.16816.F32.BF16 R40, R8.reuse, R46, RZ ;  /* 0x0000002e0828723c */ /* 0x040fe200000418ff */
[----:B------:R-:W1:Y:S07]  /*55d0*/  LDSM.16.MT88.4 R44, [R196+0x2800] ;  /* 0x00280000c42c783b */ /* 0x000e6e0000004200 */
[----:B------:R-:W-:Y:S08]  /*55e0*/  HMMA.16816.F32.BF16 R32, R8, R36, RZ ;  /* 0x000000240820723c */ /* 0x000ff000000418ff */
[----:B------:R-:W-:Y:S01]  /*55f0*/  HMMA.16816.F32.BF16 R244, R12, R48, R24 ;  /* 0x000000300cf4723c */ /* 0x000fe20000041818 */
[----:B------:R-:W-:Y:S01]  /*5600*/  IMAD.MOV.U32 R37, RZ, RZ, R22 ;  /* 0x000000ffff257224 */ /* 0x000fe200078e0016 */
[----:B------:R-:W-:-:S05]  /*5610*/  MOV R36, R23 ;  /* 0x0000001700247202 */ /* 0x000fca0000000f00 */
[----:B------:R-:W-:Y:S01]  /*5620*/  IMAD.MOV.U32 R49, RZ, RZ, R20 ;  /* 0x000000ffff317224 */ /* 0x000fe200078e0014 */
[----:B------:R-:W-:Y:S01]  /*5630*/  HMMA.16816.F32.BF16 R240, R12, R64, R4 ;  /* 0x000000400cf0723c */ /* 0x000fe20000041804 */
[----:B------:R-:W-:-:S07]  /*5640*/  IMAD.MOV.U32 R48, RZ, RZ, R21 ;  /* 0x000000ffff307224 */ /* 0x000fce00078e0015 */
[C---:B------:R-:W-:Y:S07]  /*5650*/  HMMA.16816.F32.BF16 R20, R8.reuse, R58, RZ ;  /* 0x0000003a0814723c */ /* 0x040fee00000418ff */
[----:B------:R-:W-:Y:S01]  /*5660*/  IMAD.MOV.U32 R58, RZ, RZ, R37 ;  /* 0x000000ffff3a7224 */ /* 0x000fe200078e0025 */
[----:B------:R-:W-:Y:S01]  /*5670*/  HMMA.16816.F32.BF16 R4, R8, R72, RZ ;  /* 0x000000480804723c */ /* 0x000fe200000418ff */
[----:B------:R-:W-:-:S06]  /*5680*/  IMAD.MOV.U32 R59, RZ, RZ, R36 ;  /* 0x000000ffff3b7224 */ /* 0x000fcc00078e0024 */
[----:B------:R-:W-:Y:S01]  /*5690*/  IMAD.MOV.U32 R72, RZ, RZ, R111 ;  /* 0x000000ffff487224 */ /* 0x000fe200078e006f */
[----:B------:R-:W-:Y:S01]  /*56a0*/  HMMA.16816.F32.BF16 R28, R8, R38, RZ ;  /* 0x00000026081c723c */ /* 0x000fe200000418ff */
[----:B------:R-:W2:Y:S01]  /*56b0*/  LDSM.16.MT88.4 R36, [R194+0x4800] ;  /* 0x00480000c224783b */ /* 0x000ea20000004200 */
[----:B------:R-:W-:-:S06]  /*56c0*/  IMAD.MOV.U32 R73, RZ, RZ, R110 ;  /* 0x000000ffff497224 */ /* 0x000fcc00078e006e */
[C---:B------:R-:W-:Y:S01]  /*56d0*/  HMMA.16816.F32.BF16 R184, R12.reuse, R60, R32 ;  /* 0x0000003c0cb8723c */ /* 0x040fe20000041820 */
[----:B------:R-:W3:Y:S06]  /*56e0*/  LDSM.16.MT88.4 R32, [R197+0x4000] ;  /* 0x00400000c520783b */ /* 0x000eec0000004200 */
[----:B------:R-:W-:Y:S01]  /*56f0*/  IMAD.MOV.U32 R60, RZ, RZ, R119 ;  /* 0x000000ffff3c7224 */ /* 0x000fe200078e0077 */
[----:B-1----:R-:W-:Y:S01]  /*5700*/  HMMA.16816.F32.BF16 R188, R12, R46, R20 ;  /* 0x0000002e0cbc723c */ /* 0x002fe20000041814 */
[----:B------:R-:W-:-:S06]  /*5710*/  IMAD.MOV.U32 R61, RZ, RZ, R118 ;  /* 0x000000ffff3d7224 */ /* 0x000fcc00078e0076 */
[----:B------:R-:W-:Y:S01]  /*5720*/  MOV R46, R113 ;  /* 0x00000071002e7202 */ /* 0x000fe20000000f00 */
[----:B------:R-:W-:Y:S01]  /*5730*/  HMMA.16816.F32.BF16 R176, R12, R68, R4 ;  /* 0x000000440cb0723c */ /* 0x000fe20000041804 */
[----:B------:R-:W-:-:S07]  /*5740*/  IMAD.MOV.U32 R47, RZ, RZ, R112 ;  /* 0x000000ffff2f7224 */ /* 0x000fce00078e0070 */
[----:B------:R-:W-:Y:S07]  /*5750*/  HMMA.16816.F32.BF16 R24, R8, R56, RZ ;  /* 0x000000380818723c */ /* 0x000fee00000418ff */
[----:B------:R-:W-:Y:S01]  /*5760*/  IMAD.MOV.U32 R56, RZ, RZ, R49 ;  /* 0x000000ffff387224 */ /* 0x000fe200078e0031 */
[----:B------:R-:W-:Y:S01]  /*5770*/  HMMA.16816.F32.BF16 R236, R12, R66, R40 ;  /* 0x000000420cec723c */ /* 0x000fe20000041828 */
[----:B------:R-:W1:Y:S01]  /*5780*/  LDSM.16.MT88.4 R40, [R196+0x4000] ;  /* 0x00400000c428783b */ /* 0x000e620000004200 */
[----:B------:R-:W-:-:S06]  /*5790*/  IMAD.MOV.U32 R57, RZ, RZ, R48 ;  /* 0x000000ffff397224 */ /* 0x000fcc00078e0030 */
[C---:B------:R-:W-:Y:S07]  /*57a0*/  HMMA.16816.F32.BF16 R20, R8.reuse, R52, RZ ;  /* 0x000000340814723c */ /* 0x040fee00000418ff */
[----:B------:R-:W-:Y:S01]  /*57b0*/  IMAD.MOV.U32 R52, RZ, RZ, R107 ;  /* 0x000000ffff347224 */ /* 0x000fe200078e006b */
[----:B------:R-:W-:Y:S01]  /*57c0*/  HMMA.16816.F32.BF16 R4, R8, R54, RZ ;  /* 0x000000360804723c */ /* 0x000fe200000418ff */
[----:B------:R-:W-:-:S06]  /*57d0*/  IMAD.MOV.U32 R53, RZ, RZ, R106 ;  /* 0x000000ffff357224 */ /* 0x000fcc00078e006a */
[----:B------:R-:W-:Y:S01]  /*57e0*/  IMAD.MOV.U32 R54, RZ, RZ, R17 ;  /* 0x000000ffff367224 */ /* 0x000fe200078e0011 */
[C---:B------:R-:W-:Y:S01]  /*57f0*/  HMMA.16816.F32.BF16 R220, R12.reuse, R62, R28 ;  /* 0x0000003e0cdc723c */ /* 0x040fe2000004181c */
[----:B------:R-:W4:Y:S01]  /*5800*/  LDSM.16.MT88.4 R28, [R197+0x4800] ;  /* 0x00480000c51c783b */ /* 0x000f220000004200 */
[----:B------:R-:W-:Y:S02]  /*5810*/  FADD.FTZ R17, R77, R76 ;  /* 0x0000004c4d117221 */ /* 0x000fe40000010000 */
[----:B------:R-:W-:Y:S02]  /*5820*/  IMAD.MOV.U32 R55, RZ, RZ, R3 ;  /* 0x000000ffff377224 */ /* 0x000fe400078e0003 */
[----:B------:R-:W-:Y:S02]  /*5830*/  FADD.FTZ R3, R80, R79 ;  /* 0x0000004f50037221 */ /* 0x000fe40000010000 */
[----:B------:R-:W-:Y:S01]  /*5840*/  HMMA.16816.F32.BF16 R180, R12, R44, R24 ;  /* 0x0000002c0cb4723c */ /* 0x000fe20000041818 */
[----:B------:R-:W-:-:S02]  /*5850*/  IMAD.MOV.U32 R62, RZ, RZ, R117 ;  /* 0x000000ffff3e7224 */ /* 0x000fc400078e0075 */
[----:B------:R-:W-:Y:S02]  /*5860*/  IMAD.MOV.U32 R63, RZ, RZ, R116 ;  /* 0x000000ffff3f7224 */ /* 0x000fe400078e0074 */
[----:B------:R-:W-:Y:S02]  /*5870*/  FADD.FTZ R3, R81, R3 ;  /* 0x0000000351037221 */ /* 0x000fe40000010000 */
[----:B------:R-:W-:Y:S01]  /*5880*/  IMAD.MOV.U32 R44, RZ, RZ, R115 ;  /* 0x000000ffff2c7224 */ /* 0x000fe200078e0073 */
[----:B--2---:R-:W-:Y:S01]  /*5890*/  HMMA.16816.F32.BF16 R148, R12, R36, R20 ;  /* 0x000000240c94723c */ /* 0x004fe20000041814 */
[----:B------:R-:W-:Y:S02]  /*58a0*/  IMAD.MOV.U32 R45, RZ, RZ, R114 ;  /* 0x000000ffff2d7224 */ /* 0x000fe400078e0072 */
[----:B------:R-:W-:-:S04]  /*58b0*/  FADD.FTZ R3, R83, R3 ;  /* 0x0000000353037221 */ /* 0x000fc80000010000 */
[----:B------:R-:W-:Y:S01]  /*58c0*/  FADD.FTZ R3, R82, R3 ;  /* 0x0000000352037221 */ /* 0x000fe20000010000 */
[----:B------:R-:W-:Y:S01]  /*58d0*/  HMMA.16816.F32.BF16 R156, R12, R38, R4 ;  /* 0x000000260c9c723c */ /* 0x000fe20000041804 */
[----:B------:R-:W2:Y:S02]  /*58e0*/  LDSM.16.MT88.4 R36, [R196+0x4800] ;  /* 0x00480000c424783b */ /* 0x000ea40000004200 */
[----:B------:R-:W-:-:S05]  /*58f0*/  FADD.FTZ R3, R84, R3 ;  /* 0x0000000354037221 */ /* 0x000fca0000010000 */
[C---:B------:R-:W-:Y:S07]  /*5900*/  HMMA.16816.F32.BF16 R24, R8.reuse, R74, RZ ;  /* 0x0000004a0818723c */ /* 0x040fee00000418ff */
[----:B------:R-:W-:Y:S01]  /*5910*/  IMAD.MOV.U32 R74, RZ, RZ, R109 ;  /* 0x000000ffff4a7224 */ /* 0x000fe200078e006d */
[----:B---3--:R-:W-:Y:S01]  /*5920*/  HMMA.16816.F32.BF16 R20, R8, R34, RZ ;  /* 0x000000220814723c */ /* 0x008fe200000418ff */
[----:B------:R-:W-:-:S06]  /*5930*/  IMAD.MOV.U32 R75, RZ, RZ, R108 ;  /* 0x000000ffff4b7224 */ /* 0x000fcc00078e006c */
[--C-:B------:R-:W-:Y:S01]  /*5940*/  FFMA.FTZ R35, R95, c[0x0][0x2d0], -R2.reuse ;  /* 0x0000b4005f237a23 */ /* 0x100fe20000010802 */
[----:B-1----:R-:W-:Y:S01]  /*5950*/  HMMA.16816.F32.BF16 R4, R8, R40, RZ ;  /* 0x000000280804723c */ /* 0x002fe200000418ff */
[----:B------:R-:W-:-:S06]  /*5960*/  FFMA.FTZ R34, R92, c[0x0][0x2d0], -R2 ;  /* 0x0000b4005c227a23 */ /* 0x000fcc0000010802 */
[--C-:B------:R-:W-:Y:S01]  /*5970*/  FFMA.FTZ R40, R94, c[0x0][0x2d0], -R0.reuse ;  /* 0x0000b4005e287a23 */ /* 0x100fe20000010800 */
[----:B------:R-:W-:Y:S01]  /*5980*/  HMMA.16816.F32.BF16 R164, R12, R70, R24 ;  /* 0x000000460ca4723c */ /* 0x000fe20000041818 */
[----:B------:R-:W-:-:S07]  /*5990*/  FFMA.FTZ R41, R93, c[0x0][0x2d0], -R0 ;  /* 0x0000b4005d297a23 */ /* 0x000fce0000010800 */
[----:B------:R-:W-:Y:S07]  /*59a0*/  HMMA.16816.F32.BF16 R24, R8, R32, RZ ;  /* 0x000000200818723c */ /* 0x000fee00000418ff */
[--C-:B------:R-:W-:Y:S01]  /*59b0*/  FFMA.FTZ R32, R100, c[0x0][0x2d0], -R2.reuse ;  /* 0x0000b40064207a23 */ /* 0x100fe20000010802 */
[----:B----4-:R-:W-:Y:S01]  /*59c0*/  HMMA.16816.F32.BF16 R140, R12, R30, R20 ;  /* 0x0000001e0c8c723c */ /* 0x010fe20000041814 */
[----:B------:R-:W1:Y:S01]  /*59d0*/  LDSM.16.MT88.4 R20, [R193+0x6000] ;  /* 0x00600000c114783b */ /* 0x000e620000004200 */
[----:B------:R-:W-:-:S06]  /*59e0*/  FFMA.FTZ R33, R99, c[0x0][0x2d0], -R2 ;  /* 0x0000b40063217a23 */ /* 0x000fcc0000010802 */
[----:B--2---:R-:W-:Y:S07]  /*59f0*/  HMMA.16816.F32.BF16 R112, R12, R36, R4 ;  /* 0x000000240c70723c */ /* 0x004fee0000041804 */
[--C-:B------:R-:W-:Y:S01]  /*5a00*/  FFMA.FTZ R36, R98, c[0x0][0x2d0], -R0.reuse ;  /* 0x0000b40062247a23 */ /* 0x100fe20000010800 */
[----:B------:R-:W-:Y:S07]  /*5a10*/  HMMA.16816.F32.BF16 R4, R8, R42, RZ ;  /* 0x0000002a0804723c */ /* 0x000fee00000418ff */
[--C-:B------:R-:W-:Y:S01]  /*5a20*/  FFMA.FTZ R42, R91, c[0x0][0x2d0], -R0.reuse ;  /* 0x0000b4005b2a7a23 */ /* 0x100fe20000010800 */
[----:B------:R-:W-:Y:S01]  /*5a30*/  HMMA.16816.F32.BF16 R108, R12, R28, R24 ;  /* 0x0000001c0c6c723c */ /* 0x000fe20000041818 */
[----:B------:R-:W2:Y:S01]  /*5a40*/  LDSM.16.MT88.4 R28, [R193+0x6800] ;  /* 0x00680000c11c783b */ /* 0x000ea20000004200 */
[----:B------:R-:W-:-:S03]  /*5a50*/  FFMA.FTZ R43, R90, c[0x0][0x2d0], -R0 ;  /* 0x0000b4005a2b7a23 */ /* 0x000fc60000010800 */
[----:B------:R-:W3:Y:S11]  /*5a60*/  LDSM.16.MT88.4 R24, [R194+0x6000] ;  /* 0x00600000c218783b */ /* 0x000ef60000004200 */
[----:B------:R-:W-:Y:S07]  /*5a70*/  HMMA.16816.F32.BF16 R116, R12, R38, R4 ;  /* 0x000000260c74723c */ /* 0x000fee0000041804 */
[--C-:B------:R-:W-:Y:S01]  /*5a80*/  FFMA.FTZ R38, R97, c[0x0][0x2d0], -R0.reuse ;  /* 0x0000b40061267a23 */ /* 0x100fe20000010800 */
[----:B-1----:R-:W-:Y:S01]  /*5a90*/  HMMA.16816.F32.BF16 R4, R8, R20, RZ ;  /* 0x000000140804723c */ /* 0x002fe200000418ff */
[----:B------:R-:W-:Y:S11]  /*5aa0*/  FFMA.FTZ R39, R96, c[0x0][0x2d0], -R0 ;  /* 0x0000b40060277a23 */ /* 0x000ff60000010800 */
[----:B------:R-:W-:Y:S11]  /*5ab0*/  @!UPT UIADD3 URZ, URZ, URZ, URZ ;  /* 0x0000003f3f3ff290 */ /* 0x000ff6000fffe03f */
[----:B------:R-:W-:Y:S01]  /*5ac0*/  @!UPT UIADD3 URZ, URZ, URZ, URZ ;  /* 0x0000003f3f3ff290 */ /* 0x000fe2000fffe03f */
[----:B--2---:R-:W-:Y:S07]  /*5ad0*/  HMMA.16816.F32.BF16 R120, R12, R28, R4 ;  /* 0x0000001c0c78723c */ /* 0x004fee0000041804 */
[----:B------:R-:W-:-:S04]  /*5ae0*/  FADD.FTZ R4, R78, R17 ;  /* 0x000000114e047221 */ /* 0x000fc80000010000 */
[----:B------:R-:W-:Y:S02]  /*5af0*/  FADD.FTZ R17, R18, R4 ;  /* 0x0000000412117221 */ /* 0x000fe40000010000 */
[----:B------:R-:W-:Y:S01]  /*5b00*/  HMMA.16816.F32.BF16 R4, R8, R22, RZ ;  /* 0x000000160804723c */ /* 0x000fe200000418ff */
[----:B------:R-:W1:Y:S01]  /*5b10*/  LDSM.16.MT88.4 R20, [R194+0x6800] ;  /* 0x00680000c214783b */ /* 0x000e620000004200 */
[----:B------:R-:W-:Y:S02]  /*5b20*/  FFMA.FTZ R18, R102, c[0x0][0x2d0], -R2 ;  /* 0x0000b40066127a23 */ /* 0x000fe40000010802 */
[----:B------:R-:W-:Y:S02]  /*5b30*/  FADD.FTZ R17, R19, R17 ;  /* 0x0000001113117221 */ /* 0x000fe40000010000 */
[----:B------:R-:W-:-:S06]  /*5b40*/  FFMA.FTZ R19, R105, c[0x0][0x2d0], -R0 ;  /* 0x0000b40069137a23 */ /* 0x000fcc0000010800 */
[----:B------:R-:W-:Y:S11]  /*5b50*/  MUFU.EX2 R19, R19 ;  /* 0x0000001300137308 */ /* 0x000ff60000000800 */
[----:B------:R-:W-:Y:S01]  /*5b60*/  @!UPT UIADD3 URZ, URZ, URZ, URZ ;  /* 0x0000003f3f3ff290 */ /* 0x000fe2000fffe03f */
[----:B------:R-:W-:Y:S01]  /*5b70*/  HMMA.16816.F32.BF16 R172, R12, R30, R4 ;  /* 0x0000001e0cac723c */ /* 0x000fe20000041804 */
[----:B------:R-:W2:Y:S07]  /*5b80*/  LDSM.16.MT88.4 R28, [R197+0x6000] ;  /* 0x00600000c51c783b */ /* 0x000eae0000004200 */
[----:B---3--:R-:W-:Y:S11]  /*5b90*/  HMMA.16816.F32.BF16 R4, R8, R24, RZ ;  /* 0x000000180804723c */ /* 0x008ff600000418ff */
[----:B------:R-:W-:Y:S11]  /*5ba0*/  @!UPT UIADD3 URZ, URZ, URZ, URZ ;  /* 0x0000003f3f3ff290 */ /* 0x000ff6000fffe03f */
[----:B------:R-:W-:Y:S02]  /*5bb0*/  @!UPT UIADD3 URZ, URZ, URZ, URZ ;  /* 0x0000003f3f3ff290 */ /* 0x000fe4000fffe03f */
[----:B-1----:R-:W-:Y:S08]  /*5bc0*/  HMMA.16816.F32.BF16 R168, R12, R20, R4 ;  /* 0x000000140ca8723c */ /* 0x002ff00000041804 */
[----:B------:R-:W-:Y:S01]  /*5bd0*/  HMMA.16816.F32.BF16 R4, R8, R26, RZ ;  /* 0x0000001a0804723c */ /* 0x000fe200000418ff */
[----:B------:R-:W1:Y:S11]  /*5be0*/  LDSM.16.MT88.4 R24, [R197+0x6800] ;  /* 0x00680000c518783b */ /* 0x000e760000004200 */
[----:B------:R-:W-:Y:S11]  /*5bf0*/  @!UPT UIADD3 URZ, URZ, URZ, URZ ;  /* 0x0000003f3f3ff290 */ /* 0x000ff6000fffe03f */
[----:B------:R-:W-:Y:S01]  /*5c00*/  @!UPT UIADD3 URZ, URZ, URZ, URZ ;  /* 0x0000003f3f3ff290 */ /* 0x000fe2000fffe03f */
[----:B------:R-:W-:Y:S07]  /*5c10*/  HMMA.16816.F32.BF16 R124, R12, R22, R4 ;  /* 0x000000160c7c723c */ /* 0x000fee0000041804 */
[----:B------:R-:W-:Y:S01]  /*5c20*/  FADD.FTZ R4, R86, R3 ;  /* 0x0000000356047221 */ /* 0x000fe20000010000 */
[----:B--2---:R-:W-:Y:S01]  /*5c30*/  HMMA.16816.F32.BF16 R20, R8, R28, RZ ;  /* 0x0000001c0814723c */ /* 0x004fe200000418ff */
[--C-:B------:R-:W-:Y:S02]  /*5c40*/  FFMA.FTZ R3, R104, c[0x0][0x2d0], -R2.reuse ;  /* 0x0000b40068037a23 */ /* 0x100fe40000010802 */
[----:B------:R-:W-:-:S02]  /*5c50*/  FFMA.FTZ R6, R103, c[0x0][0x2d0], -R2 ;  /* 0x0000b40067067a23 */ /* 0x000fc40000010802 */
[----:B------:R-:W-:Y:S02]  /*5c60*/  FFMA.FTZ R7, R101, c[0x0][0x2d0], -R2 ;  /* 0x0000b40065077a23 */ /* 0x000fe40000010802 */
[----:B------:R-:W2:Y:S01]  /*5c70*/  MUFU.EX2 R3, R3 ;  /* 0x0000000300037308 */ /* 0x000ea20000000800 */
[----:B------:R-:W-:Y:S02]  /*5c80*/  FADD.FTZ R4, R87, R4 ;  /* 0x0000000457047221 */ /* 0x000fe40000010000 */
[----:B------:R-:W-:-:S04]  /*5c90*/  FADD.FTZ R5, R85, R17 ;  /* 0x0000001155057221 */ /* 0x000fc80000010000 */
[----:B------:R-:W-:Y:S01]  /*5ca0*/  FADD.FTZ R5, R89, R5 ;  /* 0x0000000559057221 */ /* 0x000fe20000010000 */
[----:B------:R-:W3:Y:S03]  /*5cb0*/  MUFU.EX2 R2, R6 ;  /* 0x0000000600027308 */ /* 0x000ee60000000800 */
[----:B------:R-:W-:Y:S02]  /*5cc0*/  FADD.FTZ R37, R88, R5 ;  /* 0x0000000558257221 */ /* 0x000fe40000010000 */
[----:B--2---:R-:W-:-:S04]  /*5cd0*/  FADD.FTZ R0, R3, R4 ;  /* 0x0000000403007221 */ /* 0x004fc80000010000 */
[----:B-1----:R-:W-:Y:S01]  /*5ce0*/  HMMA.16816.F32.BF16 R64, R12, R24, R20 ;  /* 0x000000180c40723c */ /* 0x002fe20000041814 */
[----:B------:R-:W-:Y:S01]  /*5cf0*/  MUFU.EX2 R5, R32 ;  /* 0x0000002000057308 */ /* 0x000fe20000000800 */
[C---:B---3--:R-:W-:Y:S01]  /*5d00*/  FADD.FTZ R6, R2.reuse, R0 ;  /* 0x0000000002067221 */ /* 0x048fe20000010000 */
[----:B------:R-:W-:-:S05]  /*5d10*/  F2FP.BF16.PACK_AB R4, R2, R3 ;  /* 0x000000030204723e */ /* 0x000fca00000010ff */
[----:B------:R-:W-:Y:S01]  /*5d20*/  HMMA.16816.F32.BF16 R20, R8, R30, RZ ;  /* 0x0000001e0814723c */ /* 0x000fe200000418ff */
[----:B------:R-:W1:Y:S08]  /*5d30*/  MUFU.EX2 R2, R18 ;  /* 0x0000001200027308 */ /* 0x000e700000000800 */
[----:B------:R-:W2:Y:S08]  /*5d40*/  MUFU.EX2 R0, R7 ;  /* 0x0000000700007308 */ /* 0x000eb00000000800 */
[----:B------:R-:W3:Y:S01]  /*5d50*/  MUFU.EX2 R3, R33 ;  /* 0x0000002100037308 */ /* 0x000ee20000000800 */
[----:B-1----:R-:W-:-:S06]  /*5d60*/  FADD.FTZ R6, R2, R6 ;  /* 0x0000000602067221 */ /* 0x002fcc0000010000 */
[----:B------:R-:W-:Y:S01]  /*5d70*/  HMMA.16816.F32.BF16 R48, R12, R26, R20 ;  /* 0x0000001a0c30723c */ /* 0x000fe20000041814 */
[C---:B--2---:R-:W-:Y:S01]  /*5d80*/  FADD.FTZ R6, R0.reuse, R6 ;  /* 0x0000000600067221 */ /* 0x044fe20000010000 */
[----:B------:R-:W1:Y:S05]  /*5d90*/  MUFU.EX2 R17, R35 ;  /* 0x0000002300117308 */ /* 0x000e6a0000000800 */
[----:B------:R-:W-:Y:S01]  /*5da0*/  FADD.FTZ R20, R5, R6 ;  /* 0x0000000605147221 */ /* 0x000fe20000010000 */
[----:B------:R-:W-:Y:S01]  /*5db0*/  F2FP.BF16.PACK_AB R6, R0, R2 ;  /* 0x000000020006723e */ /* 0x000fe200000010ff */
[----:B------:R-:W-:Y:S01]  /*5dc0*/  FADD.FTZ R2, R19, R37 ;  /* 0x0000002513027221 */ /* 0x000fe20000010000 */
[----:B------:R-:W2:Y:S01]  /*5dd0*/  MUFU.EX2 R7, R34 ;  /* 0x0000002200077308 */ /* 0x000ea20000000800 */
[C---:B---3--:R-:W-:Y:S01]  /*5de0*/  FADD.FTZ R0, R3.reuse, R20 ;  /* 0x0000001403007221 */ /* 0x048fe20000010000 */
[----:B------:R-:W-:Y:S01]  /*5df0*/  F2FP.BF16.PACK_AB R128, R3, R5 ;  /* 0x000000050380723e */ /* 0x000fe200000010ff */
[----:B------:R-:W3:Y:S05]  /*5e00*/  LDSM.16.MT88.4 R20, [R196+0x6000] ;  /* 0x00600000c414783b */ /* 0x000eea0000004200 */
[----:B------:R-:W4:Y:S01]  /*5e10*/  MUFU.EX2 R18, R36 ;  /* 0x0000002400127308 */ /* 0x000f220000000800 */
[----:B-1----:R-:W-:-:S04]  /*5e20*/  FADD.FTZ R0, R17, R0 ;  /* 0x0000000011007221 */ /* 0x002fc80000010000 */
[C---:B--2---:R-:W-:Y:S01]  /*5e30*/  FADD.FTZ R251, R7.reuse, R0 ;  /* 0x0000000007fb7221 */ /* 0x044fe20000010000 */
[----:B------:R-:W-:Y:S02]  /*5e40*/  F2FP.BF16.PACK_AB R130, R7, R17 ;  /* 0x000000110782723e */ /* 0x000fe400000010ff */
[----:B------:R-:W-:Y:S01]  /*5e50*/  MUFU.EX2 R3, R39 ;  /* 0x0000002700037308 */ /* 0x000fe20000000800 */
[C---:B----4-:R-:W-:Y:S01]  /*5e60*/  FADD.FTZ R0, R18.reuse, R2 ;  /* 0x0000000212007221 */ /* 0x050fe20000010000 */
[----:B------:R-:W-:-:S06]  /*5e70*/  F2FP.BF16.PACK_AB R5, R18, R19 ;  /* 0x000000131205723e */ /* 0x000fcc00000010ff */
[----:B------:R-:W1:Y:S08]  /*5e80*/  MUFU.EX2 R7, R38 ;  /* 0x0000002600077308 */ /* 0x000e700000000800 */
[----:B------:R-:W-:Y:S08]  /*5e90*/  MUFU.EX2 R18, R40 ;  /* 0x0000002800127308 */ /* 0x000ff00000000800 */
[----:B------:R-:W2:Y:S01]  /*5ea0*/  MUFU.EX2 R17, R41 ;  /* 0x0000002900117308 */ /* 0x000ea20000000800 */
[C---:B---3--:R-:W-:Y:S07]  /*5eb0*/  HMMA.16816.F32.BF16 R24, R8.reuse, R20, RZ ;  /* 0x000000140818723c */ /* 0x048fee00000418ff */
[----:B------:R-:W3:Y:S01]  /*5ec0*/  MUFU.EX2 R2, R42 ;  /* 0x0000002a00027308 */ /* 0x000ee20000000800 */
[----:B------:R-:W-:Y:S07]  /*5ed0*/  HMMA.16816.F32.BF16 R20, R8, R22, RZ ;  /* 0x000000160814723c */ /* 0x000fee00000418ff */
[----:B-1----:R-:W-:Y:S01]  /*5ee0*/  FADD.FTZ R8, R7, R0 ;  /* 0x0000000007087221 */ /* 0x002fe20000010000 */
[----:B------:R-:W-:Y:S01]  /*5ef0*/  F2FP.BF16.PACK_AB R7, R3, R7 ;  /* 0x000000070307723e */ /* 0x000fe200000010ff */
[----:B------:R-:W1:Y:S01]  /*5f00*/  MUFU.EX2 R0, R43 ;  /* 0x0000002b00007308 */ /* 0x000e620000000800 */
[----:B--2---:R-:W-:Y:S01]  /*5f10*/  F2FP.BF16.PACK_AB R129, R17, R18 ;  /* 0x000000121181723e */ /* 0x004fe200000010ff */
[----:B------:R-:W-:-:S04]  /*5f20*/  FADD.FTZ R8, R3, R8 ;  /* 0x0000000803087221 */ /* 0x000fc80000010000 */
[----:B------:R-:W-:-:S04]  /*5f30*/  FADD.FTZ R8, R18, R8 ;  /* 0x0000000812087221 */ /* 0x000fc80000010000 */
[----:B------:R-:W-:-:S04]  /*5f40*/  FADD.FTZ R8, R17, R8 ;  /* 0x0000000811087221 */ /* 0x000fc80000010000 */
[----:B---3--:R-:W-:Y:S02]  /*5f50*/  FADD.FTZ R3, R2, R8 ;  /* 0x0000000802037221 */ /* 0x008fe40000010000 */
[----:B------:R-:W2:Y:S01]  /*5f60*/  LDSM.16.MT88.4 R8, [R196+0x6800] ;  /* 0x00680000c408783b */ /* 0x000ea20000004200 */
[C---:B-1----:R-:W-:Y:S01]  /*5f70*/  F2FP.BF16.PACK_AB R131, R0.reuse, R2 ;  /* 0x000000020083723e */ /* 0x042fe200000010ff */
[----:B------:R-:W-:Y:S01]  /*5f80*/  FADD.FTZ R250, R0, R3 ;  /* 0x0000000300fa7221 */ /* 0x000fe20000010000 */
[----:B------:R-:W-:-:S04]  /*5f90*/  IADD3 R0, R224, -0x2, RZ ;  /* 0xfffffffee0007810 */ /* 0x000fc80007ffe0ff */
[----:B------:R-:W-:Y:S01]  /*5fa0*/  ISETP.GE.AND P0, PT, R0, R133, PT ;  /* 0x000000850000720c */ /* 0x000fe20003f06270 */
[C---:B--2---:R-:W-:Y:S08]  /*5fb0*/  HMMA.16816.F32.BF16 R32, R12.reuse, R8, R24 ;  /* 0x000000080c20723c */ /* 0x044ff00000041818 */
[----:B------:R-:W-:Y:S01]  /*5fc0*/  HMMA.16816.F32.BF16 R24, R12, R10, R20 ;  /* 0x0000000a0c18723c */ /* 0x000fe20000041814 */
[----:B------:R-:W1:Y:S04]  /*5fd0*/  LDSM.16.MT88.4 R8, [R193+0x1000] ;  /* 0x00100000c108783b */ /* 0x000e680000004200 */
[----:B------:R-:W2:Y:S04]  /*5fe0*/  LDSM.16.MT88.4 R12, [R194+0x1000] ;  /* 0x00100000c20c783b */ /* 0x000ea80000004200 */
[----:B------:R-:W3:Y:S01]  /*5ff0*/  LDSM.16.MT88.4 R20, [R194+0x7000] ;  /* 0x00700000c214783b */ /* 0x000ee20000004200 */
        /* <DEDUP_REMOVED lines=27> */
[----:B------:R-:W1:Y:S07]  /*61b0*/  LDSM.16.MT88.4 R164, [R196+0x1800] ;  /* 0x00180000c4a4783b */ /* 0x000e6e0000004200 */
[C---:B------:R-:W-:Y:S01]  /*61c0*/  HMMA.16816.F32.BF16 R88, R4.reuse, R8, R176 ;  /* 0x000000080458723c */ /* 0x040fe200000418b0 */
[----:B------:R-:W-:Y:S07]  /*61d0*/  LDSM.16.MT88.4 R8, [R197+0x5000] ;  /* 0x00500000c508783b */ /* 0x000fee0000004200 */
[C---:B--2---:R-:W-:Y:S01]  /*61e0*/  HMMA.16816.F32.BF16 R100, R4.reuse, R14, R156 ;  /* 0x0000000e0464723c */ /* 0x044fe2000004189c */
[----:B------:R-:W2:Y:S07]  /*61f0*/  LDSM.16.MT88.4 R156, [R197+0x1800] ;  /* 0x00180000c59c783b */ /* 0x000eae0000004200 */
[----:B------:R-:W-:Y:S01]  /*6200*/  HMMA.16816.F32.BF16 R96, R4, R12, R148 ;  /* 0x0000000c0460723c */ /* 0x000fe20000041894 */
[----:B------:R-:W3:Y:S04]  /*6210*/  LDSM.16.MT88.4 R12, [R196+0x5000] ;  /* 0x00500000c40c783b */ /* 0x000ee80000004200 */
[----:B------:R-:W4:Y:S03]  /*6220*/  LDSM.16.MT88.4 R148, [R194+0x1800] ;  /* 0x00180000c294783b */ /* 0x000f260000004200 */
[C---:B-1----:R-:W-:Y:S08]  /*6230*/  HMMA.16816.F32.BF16 R160, R128.reuse, R164, R160 ;  /* 0x000000a480a0723c */ /* 0x042ff000000418a0 */
[C---:B------:R-:W-:Y:S08]  /*6240*/  HMMA.16816.F32.BF16 R164, R128.reuse, R166, R44 ;  /* 0x000000a680a4723c */ /* 0x040ff0000004182c */
[C---:B--2---:R-:W-:Y:S08]  /*6250*/  HMMA.16816.F32.BF16 R152, R128.reuse, R156, R152 ;  /* 0x0000009c8098723c */ /* 0x044ff00000041898 */
[----:B------:R-:W-:Y:S01]  /*6260*/  HMMA.16816.F32.BF16 R156, R128, R158, R40 ;  /* 0x0000009e809c723c */ /* 0x000fe20000041828 */
[----:B------:R-:W1:Y:S07]  /*6270*/  LDSM.16.MT88.4 R40, [R193+0x3800] ;  /* 0x00380000c128783b */ /* 0x000e6e0000004200 */
[C---:B---3--:R-:W-:Y:S08]  /*6280*/  HMMA.16816.F32.BF16 R112, R4.reuse, R12, R112 ;  /* 0x0000000c0470723c */ /* 0x048ff00000041870 */
[----:B------:R-:W-:Y:S01]  /*6290*/  HMMA.16816.F32.BF16 R116, R4, R14, R116 ;  /* 0x0000000e0474723c */ /* 0x000fe20000041874 */
[----:B------:R-:W2:Y:S07]  /*62a0*/  LDSM.16.MT88.4 R12, [R197+0x7000] ;  /* 0x00700000c50c783b */ /* 0x000eae0000004200 */
[C---:B----4-:R-:W-:Y:S08]  /*62b0*/  HMMA.16816.F32.BF16 R144, R128.reuse, R148, R144 ;  /* 0x000000948090723c */ /* 0x050ff00000041890 */
[----:B------:R-:W-:Y:S08]  /*62c0*/  HMMA.16816.F32.BF16 R148, R128, R150, R36 ;  /* 0x000000968094723c */ /* 0x000ff00000041824 */
[----:B------:R-:W-:Y:S08]  /*62d0*/  HMMA.16816.F32.BF16 R104, R4, R8, R108 ;  /* 0x000000080468723c */ /* 0x000ff0000004186c */
[C---:B-1----:R-:W-:Y:S08]  /*62e0*/  HMMA.16816.F32.BF16 R36, R128.reuse, R40, R52 ;  /* 0x000000288024723c */ /* 0x042ff00000041834 */
[----:B------:R-:W-:Y:S01]  /*62f0*/  HMMA.16816.F32.BF16 R40, R128, R42, R56 ;  /* 0x0000002a8028723c */ /* 0x000fe20000041838 */
[----:B------:R-:W1:Y:S07]  /*6300*/  LDSM.16.MT88.4 R56, [R197+0x3800] ;  /* 0x00380000c538783b */ /* 0x000e6e0000004200 */
[C---:B--2---:R-:W-:Y:S01]  /*6310*/  HMMA.16816.F32.BF16 R20, R4.reuse, R12, R64 ;  /* 0x0000000c0414723c */ /* 0x044fe20000041840 */
[----:B------:R-:W-:Y:S07]  /*6320*/  LDSM.16.MT88.4 R64, [R196+0x3800] ;  /* 0x00380000c440783b */ /* 0x000fee0000004200 */
[C---:B------:R-:W-:Y:S01]  /*6330*/  HMMA.16816.F32.BF16 R12, R4.reuse, R14, R48 ;  /* 0x0000000e040c723c */ /* 0x040fe20000041830 */
[----:B------:R-:W2:Y:S07]  /*6340*/  LDSM.16.MT88.4 R48, [R194+0x3800] ;  /* 0x00380000c230783b */ /* 0x000eae0000004200 */
[----:B------:R-:W-:Y:S01]  /*6350*/  HMMA.16816.F32.BF16 R108, R4, R10, R140 ;  /* 0x0000000a046c723c */ /* 0x000fe2000004188c */
[----:B------:R-:W-:Y:S04]  /*6360*/  LDSM.16.MT88.4 R8, [R193+0x7000] ;  /* 0x00700000c108783b */ /* 0x000fe80000004200 */
[----:B------:R-:W-:Y:S03]  /*6370*/  LDSM.16.MT88.4 R140, [R193+0x1800] ;  /* 0x00180000c18c783b */ /* 0x000fe60000004200 */
[C---:B-1----:R-:W-:Y:S01]  /*6380*/  HMMA.16816.F32.BF16 R52, R128.reuse, R56, R72 ;  /* 0x000000388034723c */ /* 0x042fe20000041848 */
[----:B------:R-:W1:Y:S07]  /*6390*/  LDSM.16.MT88.4 R72, [R193+0x5800] ;  /* 0x00580000c148783b */ /* 0x000e6e0000004200 */
[C---:B------:R-:W-:Y:S08]  /*63a0*/  HMMA.16816.F32.BF16 R56, R128.reuse, R58, R76 ;  /* 0x0000003a8038723c */ /* 0x040ff0000004184c */
[C---:B--2---:R-:W-:Y:S08]  /*63b0*/  HMMA.16816.F32.BF16 R44, R128.reuse, R48, R60 ;  /* 0x00000030802c723c */ /* 0x044ff0000004183c */
[C---:B------:R-:W-:Y:S08]  /*63c0*/  HMMA.16816.F32.BF16 R48, R128.reuse, R50, R68 ;  /* 0x000000328030723c */ /* 0x040ff00000041844 */
[C---:B------:R-:W-:Y:S01]  /*63d0*/  HMMA.16816.F32.BF16 R60, R128.reuse, R64, R80 ;  /* 0x00000040803c723c */ /* 0x040fe20000041850 */
[----:B------:R-:W2:Y:S07]  /*63e0*/  LDSM.16.MT88.4 R80, [R194+0x5800] ;  /* 0x00580000c250783b */ /* 0x000eae0000004200 */
[C---:B------:R-:W-:Y:S08]  /*63f0*/  HMMA.16816.F32.BF16 R64, R128.reuse, R66, R84 ;  /* 0x000000428040723c */ /* 0x040ff00000041854 */
[----:B-1----:R-:W-:Y:S01]  /*6400*/  HMMA.16816.F32.BF16 R68, R128, R72, R88 ;  /* 0x000000488044723c */ /* 0x002fe20000041858 */
[----:B------:R-:W1:Y:S07]  /*6410*/  LDSM.16.MT88.4 R88, [R197+0x5800] ;  /* 0x00580000c558783b */ /* 0x000e6e0000004200 */
[C---:B------:R-:W-:Y:S08]  /*6420*/  HMMA.16816.F32.BF16 R120, R4.reuse, R8, R120 ;  /* 0x000000080478723c */ /* 0x040ff00000041878 */
[----:B------:R-:W-:Y:S01]  /*6430*/  HMMA.16816.F32.BF16 R172, R4, R10, R172 ;  /* 0x0000000a04ac723c */ /* 0x000fe200000418ac */
[----:B------:R-:W3:Y:S07]  /*6440*/  LDSM.16.MT88.4 R8, [R196+0x7000] ;  /* 0x00700000c408783b */ /* 0x000eee0000004200 */
[C---:B------:R-:W-:Y:S08]  /*6450*/  HMMA.16816.F32.BF16 R72, R128.reuse, R74, R92 ;  /* 0x0000004a8048723c */ /* 0x040ff0000004185c */
[C---:B--2---:R-:W-:Y:S01]  /*6460*/  HMMA.16816.F32.BF16 R76, R128.reuse, R80, R96 ;  /* 0x00000050804c723c */ /* 0x044fe20000041860 */
[----:B------:R-:W2:Y:S07]  /*6470*/  LDSM.16.MT88.4 R96, [R196+0x5800] ;  /* 0x00580000c460783b */ /* 0x000eae0000004200 */
[C---:B------:R-:W-:Y:S08]  /*6480*/  HMMA.16816.F32.BF16 R80, R128.reuse, R82, R100 ;  /* 0x000000528050723c */ /* 0x040ff00000041864 */
[C---:B-1----:R-:W-:Y:S01]  /*6490*/  HMMA.16816.F32.BF16 R84, R128.reuse, R88, R104 ;  /* 0x000000588054723c */ /* 0x042fe20000041868 */
[----:B------:R-:W1:Y:S07]  /*64a0*/  LDSM.16.MT88.4 R104, [R193+0x7800] ;  /* 0x00780000c168783b */ /* 0x000e6e0000004200 */
[----:B------:R-:W-:Y:S08]  /*64b0*/  HMMA.16816.F32.BF16 R88, R128, R90, R108 ;  /* 0x0000005a8058723c */ /* 0x000ff0000004186c */
[C---:B---3--:R-:W-:Y:S08]  /*64c0*/  HMMA.16816.F32.BF16 R32, R4.reuse, R8, R32 ;  /* 0x000000080420723c */ /* 0x048ff00000041820 */
[----:B------:R-:W-:Y:S01]  /*64d0*/  HMMA.16816.F32.BF16 R24, R4, R10, R24 ;  /* 0x0000000a0418723c */ /* 0x000fe20000041818 */
[----:B------:R-:W-:Y:S07]  /*64e0*/  LDSM.16.MT88.4 R4, [R196+0x7800] ;  /* 0x00780000c404783b */ /* 0x000fee0000004200 */
[C---:B--2---:R-:W-:Y:S01]  /*64f0*/  HMMA.16816.F32.BF16 R92, R128.reuse, R96, R112 ;  /* 0x00000060805c723c */ /* 0x044fe20000041870 */
[----:B------:R-:W2:Y:S07]  /*6500*/  LDSM.16.MT88.4 R112, [R194+0x7800] ;  /* 0x00780000c270783b */ /* 0x000eae0000004200 */
[C---:B------:R-:W-:Y:S08]  /*6510*/  HMMA.16816.F32.BF16 R96, R128.reuse, R98, R116 ;  /* 0x000000628060723c */ /* 0x040ff00000041874 */
[C---:B-1----:R-:W-:Y:S01]  /*6520*/  HMMA.16816.F32.BF16 R100, R128.reuse, R104, R120 ;  /* 0x000000688064723c */ /* 0x042fe20000041878 */
[----:B------:R-:W1:Y:S07]  /*6530*/  LDSM.16.MT88.4 R120, [R197+0x7800] ;  /* 0x00780000c578783b */ /* 0x000e6e0000004200 */
[C---:B------:R-:W-:Y:S08]  /*6540*/  HMMA.16816.F32.BF16 R136, R128.reuse, R140, R136 ;  /* 0x0000008c8088723c */ /* 0x040ff00000041888 */
[C---:B------:R-:W-:Y:S08]  /*6550*/  HMMA.16816.F32.BF16 R140, R128.reuse, R142, R28 ;  /* 0x0000008e808c723c */ /* 0x040ff0000004181c */
[C---:B------:R-:W-:Y:S08]  /*6560*/  HMMA.16816.F32.BF16 R104, R128.reuse, R106, R172 ;  /* 0x0000006a8068723c */ /* 0x040ff000000418ac */
[C---:B--2---:R-:W-:Y:S08]  /*6570*/  HMMA.16816.F32.BF16 R108, R128.reuse, R112, R168 ;  /* 0x00000070806c723c */ /* 0x044ff000000418a8 */
[C---:B------:R-:W-:Y:S08]  /*6580*/  HMMA.16816.F32.BF16 R112, R128.reuse, R114, R124 ;  /* 0x000000728070723c */ /* 0x040ff0000004187c */
[C---:B-1----:R-:W-:Y:S08]  /*6590*/  HMMA.16816.F32.BF16 R116, R128.reuse, R120, R20 ;  /* 0x000000788074723c */ /* 0x042ff00000041814 */
[C---:B------:R-:W-:Y:S08]  /*65a0*/  HMMA.16816.F32.BF16 R120, R128.reuse, R122, R12 ;  /* 0x0000007a8078723c */ /* 0x040ff0000004180c */
[C---:B------:R-:W-:Y:S08]  /*65b0*/  HMMA.16816.F32.BF16 R124, R128.reuse, R4, R32 ;  /* 0x00000004807c723c */ /* 0x040ff00000041820 */
[----:B------:R-:W-:Y:S01]  /*65c0*/  HMMA.16816.F32.BF16 R128, R128, R6, R24 ;  /* 0x000000068080723c */ /* 0x000fe20000041818 */
[----:B------:R-:W-:Y:S07]  /*65d0*/  @!UPT UIADD3 URZ, URZ, URZ, URZ ;  /* 0x0000003f3f3ff290 */ /* 0x000fee000fffe03f */
[----:B------:R-:W-:Y:S11]  /*65e0*/  @!P0 BRA `(.L_x_1255) ;  /* 0x0000383000008947 */ /* 0x000ff60003800000 */
[----:B------:R-:W-:Y:S02]  /*65f0*/  MOV R220, R0 ;  /* 0x0000000000dc7202 */ /* 0x000fe40000000f00 */
[----:B------:R-:W-:-:S02]  /*6600*/  MOV R134, R16 ;  /* 0x0000001000867202 */ /* 0x000fc40000000f00 */
[----:B------:R-:W-:Y:S02]  /*6610*/  MOV R133, R132 ;  /* 0x0000008400857202 */ /* 0x000fe40000000f00 */
.L_x_1256:
[----:B------:R-:W2:Y:S01]  /*6620*/  LDL.64 R10, [R1] ;  /* 0x00000000010a7983 */ /* 0x000ea20000100a00 */
[----:B------:R-:W-:Y:S01]  /*6630*/  SHF.R.S32.HI R0, RZ, 0x1f, R220 ;  /* 0x0000001fff007819 */ /* 0x000fe200000114dc */
[----:B------:R-:W-:Y:S04]  /*6640*/  DEPBAR.LE SB0, 0x0 ;  /* 0x000080000000791a */ /* 0x000fe80000000000 */
[----:B------:R-:W3:Y:S01]  /*6650*/  LDL R9, [R1+0x8] ;  /* 0x0000080001097983 */ /* 0x000ee20000100800 */
[----:B------:R-:W-:Y:S01]  /*6660*/  WARPSYNC 0xffffffff ;  /* 0xffffffff00007948 */ /* 0x000fe20003800000 */
[----:B------:R-:W-:Y:S02]  /*6670*/  IMAD R0, R0, c[0x0][0x208], RZ ;  /* 0x0000820000007a24 */ /* 0x000fe400078e02ff */
[----:B------:R-:W-:Y:S01]  /*6680*/  BAR.SYNC.DEFER_BLOCKING 0x0 ;  /* 0x0000000000007b1d */ /* 0x000fe20000010000 */
[----:B------:R-:W-:Y:S01]  /*6690*/  IMAD.WIDE.U32 R4, R220, c[0x0][0x208], RZ ;  /* 0x00008200dc047a25 */ /* 0x000fe200078e00ff */
[C---:B------:R-:W-:Y:S02]  /*66a0*/  IADD3 R14, P2, R230.reuse, 0x40, RZ ;  /* 0x00000040e60e7810 */ /* 0x040fe40007f5e0ff */
[----:B------:R-:W-:Y:S01]  /*66b0*/  IADD3 R15, P3, R230, 0x80, RZ ;  /* 0x00000080e60f7810 */ /* 0x000fe20007f7e0ff */
[----:B------:R-:W-:Y:S01]  /*66c0*/  IMAD R0, R220, c[0x0][0x20c], R0 ;  /* 0x00008300dc007a24 */ /* 0x000fe200078e0200 */
[C---:B------:R-:W-:Y:S02]  /*66d0*/  SHF.L.U32 R3, R4.reuse, 0x6, RZ ;  /* 0x0000000604037819 */ /* 0x040fe400000006ff */
[-C--:B------:R-:W-:Y:S02]  /*66e0*/  IADD3.X R20, RZ, R235.reuse, RZ, P2, !PT ;  /* 0x000000ebff147210 */ /* 0x080fe400017fe4ff */
[----:B------:R-:W-:Y:S02]  /*66f0*/  IADD3 R0, R5, R0, RZ ;  /* 0x0000000005007210 */ /* 0x000fe40007ffe0ff */
[C---:B------:R-:W-:Y:S02]  /*6700*/  IADD3 R2, P1, R3.reuse, R230, RZ ;  /* 0x000000e603027210 */ /* 0x040fe40007f3e0ff */
[----:B------:R-:W-:Y:S02]  /*6710*/  SHF.L.U64.HI R0, R4, 0x6, R0 ;  /* 0x0000000604007819 */ /* 0x000fe40000010200 */
[C---:B------:R-:W-:Y:S02]  /*6720*/  IADD3 R4, P0, R3.reuse, R14, RZ ;  /* 0x0000000e03047210 */ /* 0x040fe40007f1e0ff */
[CC--:B------:R-:W-:Y:S02]  /*6730*/  IADD3.X R5, R0.reuse, R235.reuse, RZ, P1, !PT ;  /* 0x000000eb00057210 */ /* 0x0c0fe40000ffe4ff */
[----:B------:R-:W-:Y:S02]  /*6740*/  IADD3.X R8, R0, R20, RZ, P0, !PT ;  /* 0x0000001400087210 */ /* 0x000fe400007fe4ff */
[----:B------:R-:W-:Y:S02]  /*6750*/  LEA R12, P1, R4, c[0x0][0x1f8], 0x1 ;  /* 0x00007e00040c7a11 */ /* 0x000fe400078208ff */
[----:B------:R-:W-:Y:S01]  /*6760*/  LEA R6, P2, R2, c[0x0][0x1f8], 0x1 ;  /* 0x00007e0002067a11 */ /* 0x000fe200078408ff */
[----:B------:R-:W4:Y:S01]  /*6770*/  LDL R23, [R1+0xc] ;  /* 0x00000c0001177983 */ /* 0x000f220000100800 */
[----:B------:R-:W-:Y:S02]  /*6780*/  LEA.HI.X R13, R4, c[0x0][0x1fc], R8, 0x1, P1 ;  /* 0x00007f00040d7a11 */ /* 0x000fe400008f0c08 */
[----:B------:R-:W-:Y:S01]  /*6790*/  LEA.HI.X R7, R2, c[0x0][0x1fc], R5, 0x1, P2 ;  /* 0x00007f0002077a11 */ /* 0x000fe200010f0c05 */
[----:B------:R-:W-:Y:S01]  /*67a0*/  LDSM.16.M88.4 R32, [R199] ;  /* 0x00000000c720783b */ /* 0x000fe20000000200 */
[----:B------:R-:W-:Y:S02]  /*67b0*/  ISETP.GE.AND P2, PT, R252, c[0x0][0x1d4], PT ;  /* 0x00007500fc007a0c */ /* 0x000fe40003f46270 */
[----:B------:R-:W-:Y:S02]  /*67c0*/  IADD3.X R21, RZ, R235, RZ, P3, !PT ;  /* 0x000000ebff157210 */ /* 0x000fe40001ffe4ff */
[----:B------:R-:W-:Y:S03]  /*67d0*/  IADD3 R2, P4, R3, R15, RZ ;  /* 0x0000000f03027210 */ /* 0x000fe60007f9e0ff */
[----:B------:R-:W-:Y:S01]  /*67e0*/  LDSM.16.M88.4 R16, [R192+0x800] ;  /* 0x00080000c010783b */ /* 0x000fe20000000200 */
[----:B------:R-:W-:Y:S02]  /*67f0*/  LEA R4, P3, R2, c[0x0][0x1f8], 0x1 ;  /* 0x00007e0002047a11 */ /* 0x000fe400078608ff */
[----:B------:R-:W-:Y:S04]  /*6800*/  IADD3.X R5, R0, R21, RZ, P4, !PT ;  /* 0x0000001500057210 */ /* 0x000fe800027fe4ff */
[----:B------:R-:W-:Y:S01]  /*6810*/  LEA.HI.X R5, R2, c[0x0][0x1fc], R5, 0x1, P3 ;  /* 0x00007f0002057a11 */ /* 0x000fe200018f0c05 */
[----:B------:R-:W-:Y:S08]  /*6820*/  LDSM.16.M88.4 R24, [R192+0x1000] ;  /* 0x00100000c018783b */ /* 0x000ff00000000200 */
[----:B------:R-:W-:Y:S08]  /*6830*/  LDSM.16.M88.4 R168, [R192+0x1800] ;  /* 0x00180000c0a8783b */ /* 0x000ff00000000200 */
[----:B------:R-:W-:Y:S08]  /*6840*/  LDSM.16.M88.4 R172, [R200] ;  /* 0x00000000c8ac783b */ /* 0x000ff00000000200 */
[----:B------:R-:W-:Y:S08]  /*6850*/  LDSM.16.M88.4 R176, [R203] ;  /* 0x00000000cbb0783b */ /* 0x000ff00000000200 */
[----:B------:R-:W-:Y:S08]  /*6860*/  LDSM.16.M88.4 R180, [R218] ;  /* 0x00000000dab4783b */ /* 0x000ff00000000200 */
[----:B------:R-:W-:Y:S08]  /*6870*/  LDSM.16.M88.4 R184, [R217] ;  /* 0x00000000d9b8783b */ /* 0x000ff00000000200 */
[----:B------:R-:W-:Y:S08]  /*6880*/  LDSM.16.M88.4 R188, [R216] ;  /* 0x00000000d8bc783b */ /* 0x000ff00000000200 */
[----:B------:R-:W5:Y:S01]  /*6890*/  LDL R132, [R1+0x18] ;  /* 0x0000180001847983 */ /* 0x000f620000100800 */
[----:B--2---:R-:W-:Y:S02]  /*68a0*/  ISETP.GE.AND P0, PT, R10, c[0x0][0x1d4], PT ;  /* 0x000075000a007a0c */ /* 0x004fe40003f06270 */
[----:B---3--:R-:W-:Y:S02]  /*68b0*/  ISETP.GE.AND P1, PT, R9, c[0x0][0x1d4], PT ;  /* 0x0000750009007a0c */ /* 0x008fe40003f26270 */
[----:B------:R-:W1:Y:S09]  /*68c0*/  LDSM.16.M88.4 R8, [R192] ;  /* 0x00000000c008783b */ /* 0x000e720000000200 */
[----:B------:R-:W-:Y:S01]  /*68d0*/  @!PT LDS RZ, [RZ] ;  /* 0x00000000fffff984 */ /* 0x000fe20000000800 */
[----:B------:R-:W-:Y:S01]  /*68e0*/  @!PT LDS RZ, [RZ] ;  /* 0x00000000fffff984 */ /* 0x000fe20000000800 */
[----:B------:R-:W-:Y:S01]  /*68f0*/  @!PT LDS RZ, [RZ] ;  /* 0x00000000fffff984 */ /* 0x000fe20000000800 */
[----:B------:R2:W-:Y:S08]  /*6900*/  LDGSTS.E.BYPASS.LTC128B.128 [R219+0x100], [R6.64], !P0 ;  /* 0x0010000006db7fae */ /* 0x0005f0000c101d46 */
[----:B------:R3:W-:Y:S08]  /*6910*/  LDGSTS.E.BYPASS.LTC128B.128 [R219+0x2100], [R12.64], !P1 ;  /* 0x021000000cdb7fae */ /* 0x0007f0000c901d46 */
[----:B------:R1:W-:Y:S01]  /*6920*/  LDGSTS.E.BYPASS.LTC128B.128 [R219+0x4100], [R4.64], !P2 ;  /* 0x0410000004db7fae */ /* 0x0003e2000d101d46 */
[----:B--2---:R-:W-:Y:S02]  /*6930*/  IADD3 R7, P3, R230, 0xc0, RZ ;  /* 0x000000c0e6077810 */ /* 0x004fe40007f7e0ff */
[----:B------:R-:W-:Y:S02]  /*6940*/  MOV R6, c[0x0][0x208] ;  /* 0x0000820000067a02 */ /* 0x000fe40000000f00 */
[----:B------:R-:W-:Y:S02]  /*6950*/  IADD3.X R22, RZ, R235, RZ, P3, !PT ;  /* 0x000000ebff167210 */ /* 0x000fe40001ffe4ff */
[----:B----4-:R-:W-:Y:S02]  /*6960*/  ISETP.GE.AND P3, PT, R23, c[0x0][0x1d4], PT ;  /* 0x0000750017007a0c */ /* 0x010fe40003f66270 */
[C---:B------:R-:W-:Y:S02]  /*6970*/  LEA R2, P4, R6.reuse, R3, 0x5 ;  /* 0x0000000306027211 */ /* 0x040fe400078828ff */
[----:B-1----:R-:W-:Y:S02]  /*6980*/  MOV R4, c[0x0][0x20c] ;  /* 0x0000830000047a02 */ /* 0x002fe40000000f00 */
[----:B------:R-:W-:Y:S02]  /*6990*/  IADD3 R5, P5, R3, R7, RZ ;  /* 0x0000000703057210 */ /* 0x000fe40007fbe0ff */
[----:B------:R-:W-:Y:S02]  /*69a0*/  LEA.HI.X R3, R6, R0, R4, 0x5, P4 ;  /* 0x0000000006037211 */ /* 0x000fe400020f2c04 */
[C---:B------:R-:W-:Y:S02]  /*69b0*/  LEA R4, P4, R5.reuse, c[0x0][0x1f8], 0x1 ;  /* 0x00007e0005047a11 */ /* 0x040fe400078808ff */
[----:B------:R-:W-:Y:S04]  /*69c0*/  IADD3.X R0, R0, R22, RZ, P5, !PT ;  /* 0x0000001600007210 */ /* 0x000fe80002ffe4ff */
[----:B------:R-:W-:Y:S02]  /*69d0*/  LEA.HI.X R5, R5, c[0x0][0x1fc], R0, 0x1, P4 ;  /* 0x00007f0005057a11 */ /* 0x000fe400020f0c00 */
[----:B------:R-:W-:Y:S03]  /*69e0*/  IADD3 R6, P4, R2, R230, RZ ;  /* 0x000000e602067210 */ /* 0x000fe60007f9e0ff */
[----:B------:R1:W-:Y:S01]  /*69f0*/  LDGSTS.E.BYPASS.LTC128B.128 [R219+0x6100], [R4.64], !P3 ;  /* 0x0610000004db7fae */ /* 0x0003e2000d901d46 */
[----:B---3--:R-:W-:Y:S02]  /*6a00*/  LEA R12, P5, R6, c[0x0][0x1f8], 0x1 ;  /* 0x00007e00060c7a11 */ /* 0x008fe400078a08ff */
[C---:B-1----:R-:W-:Y:S02]  /*6a10*/  IADD3.X R4, R3.reuse, R235, RZ, P4, !PT ;  /* 0x000000eb03047210 */ /* 0x042fe400027fe4ff */
[----:B------:R-:W-:Y:S02]  /*6a20*/  IADD3 R0, P4, R2, R14, RZ ;  /* 0x0000000e02007210 */ /* 0x000fe40007f9e0ff */
[----:B------:R-:W-:Y:S02]  /*6a30*/  LEA.HI.X R13, R6, c[0x0][0x1fc], R4, 0x1, P5 ;  /* 0x00007f00060d7a11 */ /* 0x000fe400028f0c04 */
[----:B------:R-:W-:Y:S02]  /*6a40*/  LEA R14, P5, R0, c[0x0][0x1f8], 0x1 ;  /* 0x00007e00000e7a11 */ /* 0x000fe400078a08ff */
[C---:B------:R-:W-:Y:S01]  /*6a50*/  IADD3.X R5, R3.reuse, R20, RZ, P4, !PT ;  /* 0x0000001403057210 */ /* 0x040fe200027fe4ff */
[----:B------:R1:W-:Y:S01]  /*6a60*/  LDGSTS.E.BYPASS.LTC128B.128 [R219+0x1100], [R12.64], !P0 ;  /* 0x011000000cdb7fae */ /* 0x0003e2000c101d46 */
[----:B------:R-:W-:Y:S02]  /*6a70*/  IADD3 R4, P4, R2, R15, RZ ;  /* 0x0000000f02047210 */ /* 0x000fe40007f9e0ff */
[----:B------:R-:W-:Y:S02]  /*6a80*/  LEA.HI.X R15, R0, c[0x0][0x1fc], R5, 0x1, P5 ;  /* 0x00007f00000f7a11 */ /* 0x000fe400028f0c05 */
[----:B------:R-:W-:Y:S02]  /*6a90*/  LEA R20, P5, R4, c[0x0][0x1f8], 0x1 ;  /* 0x00007e0004147a11 */ /* 0x000fe400078a08ff */
[C---:B------:R-:W-:Y:S01]  /*6aa0*/  IADD3.X R5, R3.reuse, R21, RZ, P4, !PT ;  /* 0x0000001503057210 */ /* 0x040fe200027fe4ff */
[----:B------:R1:W-:Y:S01]  /*6ab0*/  LDGSTS.E.BYPASS.LTC128B.128 [R219+0x3100], [R14.64], !P1 ;  /* 0x031000000edb7fae */ /* 0x0003e2000c901d46 */
[----:B------:R-:W-:Y:S02]  /*6ac0*/  IADD3 R0, P4, R2, R7, RZ ;  /* 0x0000000702007210 */ /* 0x000fe40007f9e0ff */
[----:B------:R-:W-:Y:S02]  /*6ad0*/  LEA.HI.X R21, R4, c[0x0][0x1fc], R5, 0x1, P5 ;  /* 0x00007f0004157a11 */ /* 0x000fe400028f0c05 */
[C---:B------:R-:W-:Y:S03]  /*6ae0*/  HMMA.16816.F32.BF16 R4, R32.reuse, R8, RZ ;  /* 0x000000082004723c */ /* 0x040fe600000418ff */
[----:B------:R2:W-:Y:S01]  /*6af0*/  LDGSTS.E.BYPASS.LTC128B.128 [R219+0x5100], [R20.64], !P2 ;  /* 0x0510000014db7fae */ /* 0x0005e2000d101d46 */
[----:B------:R-:W-:Y:S02]  /*6b00*/  IADD3.X R3, R3, R22, RZ, P4, !PT ;  /* 0x0000001603037210 */ /* 0x000fe400027fe4ff */
[C---:B------:R-:W-:Y:S02]  /*6b10*/  LEA R2, P4, R0.reuse, c[0x0][0x1f8], 0x1 ;  /* 0x00007e0000027a11 */ /* 0x040fe400078808ff */
[C---:B------:R-:W-:Y:S04]  /*6b20*/  HMMA.16816.F32.BF16 R8, R32.reuse, R10, RZ ;  /* 0x0000000a2008723c */ /* 0x040fe800000418ff */
[----:B------:R-:W-:Y:S02]  /*6b30*/  LEA.HI.X R3, R0, c[0x0][0x1fc], R3, 0x1, P4 ;  /* 0x00007f0000037a11 */ /* 0x000fe400020f0c03 */
[C---:B-----5:R-:W-:Y:S02]  /*6b40*/  ISETP.GT.AND P4, PT, R220.reuse, R132, PT ;  /* 0x00000084dc00720c */ /* 0x060fe40003f84270 */
[----:B------:R-:W-:Y:S01]  /*6b50*/  IADD3 R220, R220, -0x1, RZ ;  /* 0xffffffffdcdc7810 */ /* 0x000fe20007ffe0ff */
[----:B------:R3:W-:Y:S01]  /*6b60*/  LDGSTS.E.BYPASS.LTC128B.128 [R219+0x7100], [R2.64], !P3 ;  /* 0x0710000002db7fae */ /* 0x0007e2000d901d46 */
[C---:B-1----:R-:W-:Y:S07]  /*6b70*/  HMMA.16816.F32.BF16 R12, R32.reuse, R16, RZ ;  /* 0x00000010200c723c */ /* 0x042fee00000418ff */
[----:B------:R-:W0:Y:S01]  /*6b80*/  LDGDEPBAR ;  /* 0x00000000000079af */ /* 0x000e220000000000 */
[C---:B------:R-:W-:Y:S08]  /*6b90*/  HMMA.16816.F32.BF16 R16, R32.reuse, R18, RZ ;  /* 0x000000122010723c */ /* 0x040ff000000418ff */
[C---:B--2---:R-:W-:Y:S08]  /*6ba0*/  HMMA.16816.F32.BF16 R20, R32.reuse, R24, RZ ;  /* 0x000000182014723c */ /* 0x044ff000000418ff */
[C---:B------:R-:W-:Y:S08]  /*6bb0*/  HMMA.16816.F32.BF16 R24, R32.reuse, R26, RZ ;  /* 0x0000001a2018723c */ /* 0x040ff000000418ff */
[C---:B------:R-:W-:Y:S08]  /*6bc0*/  HMMA.16816.F32.BF16 R28, R32.reuse, R168, RZ ;  /* 0x000000a8201c723c */ /* 0x040ff000000418ff */
[----:B------:R-:W-:Y:S01]  /*6bd0*/  HMMA.16816.F32.BF16 R32, R32, R170, RZ ;  /* 0x000000aa2020723c */ /* 0x000fe200000418ff */
[----:B------:R-:W-:Y:S07]  /*6be0*/  LDSM.16.M88.4 R168, [R202] ;  /* 0x00000000caa8783b */ /* 0x000fee0000000200 */
[C---:B------:R-:W-:Y:S08]  /*6bf0*/  HMMA.16816.F32.BF16 R4, R172.reuse, R176, R4 ;  /* 0x000000b0ac04723c */ /* 0x040ff00000041804 */
[C---:B------:R-:W-:Y:S01]  /*6c00*/  HMMA.16816.F32.BF16 R8, R172.reuse, R178, R8 ;  /* 0x000000b2ac08723c */ /* 0x040fe20000041808 */
[----:B------:R-:W1:Y:S07]  /*6c10*/  LDSM.16.M88.4 R176, [R198] ;  /* 0x00000000c6b0783b */ /* 0x000e6e0000000200 */
[C---:B------:R-:W-:Y:S08]  /*6c20*/  HMMA.16816.F32.BF16 R12, R172.reuse, R180, R12 ;  /* 0x000000b4ac0c723c */ /* 0x040ff0000004180c */
[C---:B------:R-:W-:Y:S01]  /*6c30*/  HMMA.16816.F32.BF16 R16, R172.reuse, R182, R16 ;  /* 0x000000b6ac10723c */ /* 0x040fe20000041810 */
[----:B------:R-:W2:Y:S07]  /*6c40*/  LDSM.16.M88.4 R180, [R198+0x800] ;  /* 0x00080000c6b4783b */ /* 0x000eae0000000200 */
[C---:B------:R-:W-:Y:S08]  /*6c50*/  HMMA.16816.F32.BF16 R20, R172.reuse, R184, R20 ;  /* 0x000000b8ac14723c */ /* 0x040ff00000041814 */
[C---:B------:R-:W-:Y:S01]  /*6c60*/  HMMA.16816.F32.BF16 R24, R172.reuse, R186, R24 ;  /* 0x000000baac18723c */ /* 0x040fe20000041818 */
[----:B------:R-:W-:Y:S07]  /*6c70*/  LDSM.16.M88.4 R184, [R198+0x1800] ;  /* 0x00180000c6b8783b */ /* 0x000fee0000000200 */
[C---:B------:R-:W-:Y:S08]  /*6c80*/  HMMA.16816.F32.BF16 R28, R172.reuse, R188, R28 ;  /* 0x000000bcac1c723c */ /* 0x040ff0000004181c */
[----:B------:R-:W-:Y:S01]  /*6c90*/  HMMA.16816.F32.BF16 R32, R172, R190, R32 ;  /* 0x000000beac20723c */ /* 0x000fe20000041820 */
[----:B------:R-:W4:Y:S07]  /*6ca0*/  LDSM.16.M88.4 R172, [R198+0x1000] ;  /* 0x00100000c6ac783b */ /* 0x000f2e0000000200 */
[C---:B-1----:R-:W-:Y:S08]  /*6cb0*/  HMMA.16816.F32.BF16 R4, R168.reuse, R176, R4 ;  /* 0x000000b0a804723c */ /* 0x042ff00000041804 */
[C---:B------:R-:W-:Y:S01]  /*6cc0*/  HMMA.16816.F32.BF16 R8, R168.reuse, R178, R8 ;  /* 0x000000b2a808723c */ /* 0x040fe20000041808 */
[----:B------:R-:W-:Y:S07]  /*6cd0*/  LDSM.16.M88.4 R176, [R195] ;  /* 0x00000000c3b0783b */ /* 0x000fee0000000200 */
[C---:B--2---:R-:W-:Y:S08]  /*6ce0*/  HMMA.16816.F32.BF16 R12, R168.reuse, R180, R12 ;  /* 0x000000b4a80c723c */ /* 0x044ff0000004180c */
[C---:B------:R-:W-:Y:S01]  /*6cf0*/  HMMA.16816.F32.BF16 R16, R168.reuse, R182, R16 ;  /* 0x000000b6a810723c */ /* 0x040fe20000041810 */
[----:B------:R-:W-:Y:S07]  /*6d00*/  LDSM.16.M88.4 R180, [R195+0x800] ;  /* 0x00080000c3b4783b */ /* 0x000fee0000000200 */
[C---:B----4-:R-:W-:Y:S08]  /*6d10*/  HMMA.16816.F32.BF16 R20, R168.reuse, R172, R20 ;  /* 0x000000aca814723c */ /* 0x050ff00000041814 */
[C---:B------:R-:W-:Y:S01]  /*6d20*/  HMMA.16816.F32.BF16 R24, R168.reuse, R174, R24 ;  /* 0x000000aea818723c */ /* 0x040fe20000041818 */
[----:B------:R-:W1:Y:S07]  /*6d30*/  LDSM.16.M88.4 R172, [R201] ;  /* 0x00000000c9ac783b */ /* 0x000e6e0000000200 */
[C---:B------:R-:W-:Y:S08]  /*6d40*/  HMMA.16816.F32.BF16 R28, R168.reuse, R184, R28 ;  /* 0x000000b8a81c723c */ /* 0x040ff0000004181c */
[----:B------:R-:W-:Y:S01]  /*6d50*/  HMMA.16816.F32.BF16 R32, R168, R186, R32 ;  /* 0x000000baa820723c */ /* 0x000fe20000041820 */
[----:B------:R-:W2:Y:S08]  /*6d60*/  LDSM.16.M88.4 R168, [R195+0x1000] ;  /* 0x00100000c3a8783b */ /* 0x000eb00000000200 */
[----:B------:R-:W4:Y:S01]  /*6d70*/  LDSM.16.M88.4 R184, [R195+0x1800] ;  /* 0x00180000c3b8783b */ /* 0x000f220000000200 */
[C---:B-1----:R-:W-:Y:S08]  /*6d80*/  HMMA.16816.F32.BF16 R4, R172.reuse, R176, R4 ;  /* 0x000000b0ac04723c */ /* 0x042ff00000041804 */
        /* <DEDUP_REMOVED lines=8> */
[C---:B----4-:R-:W-:Y:S08]  /*6e10*/  HMMA.16816.F32.BF16 R28, R172.reuse, R184, R28 ;  /* 0x000000b8ac1c723c */ /* 0x050ff0000004181c */
[----:B------:R-:W-:Y:S01]  /*6e20*/  HMMA.16816.F32.BF16 R32, R172, R186, R32 ;  /* 0x000000baac20723c */ /* 0x000fe20000041820 */
[----:B------:R-:W2:Y:S08]  /*6e30*/  LDSM.16.M88.4 R172, [R192+0x3000] ;  /* 0x00300000c0ac783b */ /* 0x000eb00000000200 */
[----:B------:R-:W4:Y:S01]  /*6e40*/  LDSM.16.M88.4 R184, [R192+0x3800] ;  /* 0x00380000c0b8783b */ /* 0x000f220000000200 */
[C---:B-1----:R-:W-:Y:S08]  /*6e50*/  HMMA.16816.F32.BF16 R4, R168.reuse, R176, R4 ;  /* 0x000000b0a804723c */ /* 0x042ff00000041804 */
        /* <DEDUP_REMOVED lines=8> */
[C---:B----4-:R-:W-:Y:S08]  /*6ee0*/  HMMA.16816.F32.BF16 R28, R168.reuse, R184, R28 ;  /* 0x000000b8a81c723c */ /* 0x050ff0000004181c */
[----:B------:R-:W-:Y:S01]  /*6ef0*/  HMMA.16816.F32.BF16 R32, R168, R186, R32 ;  /* 0x000000baa820723c */ /* 0x000fe20000041820 */
[----:B------:R-:W2:Y:S08]  /*6f00*/  LDSM.16.M88.4 R168, [R213] ;  /* 0x00000000d5a8783b */ /* 0x000eb00000000200 */
[----:B------:R-:W4:Y:S01]  /*6f10*/  LDSM.16.M88.4 R184, [R212] ;  /* 0x00000000d4b8783b */ /* 0x000f220000000200 */
        /* <DEDUP_REMOVED lines=122> */
[----:B------:R-:W4:Y:S07]  /*76c0*/  LDSM.16.M88.4 R180, [R201+0xc000] ;  /* 0x00c00000c9b4783b */ /* 0x000f2e0000000200 */
[C---:B--2---:R-:W-:Y:S08]  /*76d0*/  HMMA.16816.F32.BF16 R20, R168.reuse, R172, R20 ;  /* 0x000000aca814723c */ /* 0x044ff00000041814 */
[C---:B------:R-:W-:Y:S08]  /*76e0*/  HMMA.16816.F32.BF16 R24, R168.reuse, R174, R24 ;  /* 0x000000aea818723c */ /* 0x040ff00000041818 */
[C---:B-1----:R-:W-:Y:S08]  /*76f0*/  HMMA.16816.F32.BF16 R28, R168.reuse, R176, R28 ;  /* 0x000000b0a81c723c */ /* 0x042ff0000004181c */
[----:B------:R-:W-:Y:S01]  /*7700*/  HMMA.16816.F32.BF16 R32, R168, R178, R32 ;  /* 0x000000b2a820723c */ /* 0x000fe20000041820 */
[----:B------:R-:W1:Y:S07]  /*7710*/  LDSM.16.M88.4 R168, [R195+0x6800] ;  /* 0x00680000c3a8783b */ /* 0x000e6e0000000200 */
[C---:B----4-:R-:W-:Y:S08]  /*7720*/  HMMA.16816.F32.BF16 R4, R180.reuse, R184, R4 ;  /* 0x000000b8b404723c */ /* 0x050ff00000041804 */
[C---:B------:R-:W-:Y:S11]  /*7730*/  HMMA.16816.F32.BF16 R8, R180.reuse, R186, R8 ;  /* 0x000000bab408723c */ /* 0x040ff60000041808 */
[----:B------:R-:W-:Y:S05]  /*7740*/  @!UPT UIADD3 URZ, URZ, URZ, URZ ;  /* 0x0000003f3f3ff290 */ /* 0x000fea000fffe03f */
[----:B------:R-:W-:Y:S04]  /*7750*/  FMUL.FTZ R0, R4, c[0x0][0x320] ;  /* 0x0000c80004007a20 */ /* 0x000fe80000410000 */
[----:B------:R2:W4:Y:S04]  /*7760*/  MUFU.TANH R176, R0 ;  /* 0x0000000000b07308 */ /* 0x0005280000002400 */
[----:B---3--:R-:W-:Y:S01]  /*7770*/  FMUL.FTZ R2, R11, c[0x0][0x320] ;  /* 0x0000c8000b027a20 */ /* 0x008fe20000410000 */
[C---:B-1----:R-:W-:Y:S05]  /*7780*/  HMMA.16816.F32.BF16 R12, R180.reuse, R168, R12 ;  /* 0x000000a8b40c723c */ /* 0x042fea000004180c */
[----:B------:R1:W-:Y:S03]  /*7790*/  MUFU.TANH R174, R2 ;  /* 0x0000000200ae7308 */ /* 0x0003e60000002400 */
[C---:B------:R-:W-:Y:S04]  /*77a0*/  HMMA.16816.F32.BF16 R16, R180.reuse, R170, R16 ;  /* 0x000000aab410723c */ /* 0x040fe80000041810 */
[----:B--2---:R-:W-:Y:S04]  /*77b0*/  FMUL.FTZ R0, R5, c[0x0][0x320] ;  /* 0x0000c80005007a20 */ /* 0x004fe80000410000 */
[----:B------:R2:W3:Y:S11]  /*77c0*/  MUFU.TANH R175, R0 ;  /* 0x0000000000af7308 */ /* 0x0004f60000002400 */
[----:B------:R-:W-:Y:S05]  /*77d0*/  @!UPT UIADD3 URZ, URZ, URZ, URZ ;  /* 0x0000003f3f3ff290 */ /* 0x000fea000fffe03f */
[----:B-1----:R-:W-:Y:S04]  /*77e0*/  FMUL.FTZ R2, R19, c[0x0][0x320] ;  /* 0x0000c80013027a20 */ /* 0x002fe80000410000 */
[----:B------:R-:W-:Y:S01]  /*77f0*/  MUFU.TANH R225, R2 ;  /* 0x0000000200e17308 */ /* 0x000fe20000002400 */
[----:B--2---:R-:W-:Y:S09]  /*7800*/  FMUL.FTZ R0, R6, c[0x0][0x320] ;  /* 0x0000c80006007a20 */ /* 0x004ff20000410000 */
[----:B------:R1:W-:Y:S02]  /*7810*/  MUFU.TANH R177, R0 ;  /* 0x0000000000b17308 */ /* 0x0003e40000002400 */
[----:B-1----:R-:W-:Y:S02]  /*7820*/  FMUL.FTZ R0, R7, c[0x0][0x320] ;  /* 0x0000c80007007a20 */ /* 0x002fe40000410000 */
[----:B------:R-:W1:Y:S06]  /*7830*/  LDSM.16.M88.4 R4, [R195+0x7000] ;  /* 0x00700000c304783b */ /* 0x000e6c0000000200 */
[----:B------:R2:W-:Y:S02]  /*7840*/  MUFU.TANH R178, R0 ;  /* 0x0000000000b27308 */ /* 0x0005e40000002400 */
[----:B--2---:R-:W-:Y:S08]  /*7850*/  FMUL.FTZ R0, R8, c[0x0][0x320] ;  /* 0x0000c80008007a20 */ /* 0x004ff00000410000 */
[----:B------:R2:W5:Y:S01]  /*7860*/  MUFU.TANH R173, R0 ;  /* 0x0000000000ad7308 */ /* 0x0005620000002400 */
[C---:B-1----:R-:W-:Y:S08]  /*7870*/  HMMA.16816.F32.BF16 R20, R180.reuse, R4, R20 ;  /* 0x00000004b414723c */ /* 0x042ff00000041814 */
[C---:B------:R-:W-:Y:S04]  /*7880*/  HMMA.16816.F32.BF16 R24, R180.reuse, R6, R24 ;  /* 0x00000006b418723c */ /* 0x040fe80000041818 */
[----:B--2---:R-:W-:Y:S04]  /*7890*/  FMUL.FTZ R0, R9, c[0x0][0x320] ;  /* 0x0000c80009007a20 */ /* 0x004fe80000410000 */
[----:B------:R1:W2:Y:S11]  /*78a0*/  MUFU.TANH R169, R0 ;  /* 0x0000000000a97308 */ /* 0x0002b60000002400 */
[----:B------:R-:W-:Y:S05]  /*78b0*/  @!UPT UIADD3 URZ, URZ, URZ, URZ ;  /* 0x0000003f3f3ff290 */ /* 0x000fea000fffe03f */
[----:B------:R-:W-:Y:S02]  /*78c0*/  FMUL.FTZ R2, R27, c[0x0][0x320] ;  /* 0x0000c8001b027a20 */ /* 0x000fe40000410000 */
[----:B------:R-:W-:Y:S02]  /*78d0*/  FMUL.FTZ R5, R25, c[0x0][0x320] ;  /* 0x0000c80019057a20 */ /* 0x000fe40000410000 */
[----:B------:R2:W-:Y:S01]  /*78e0*/  MUFU.TANH R243, R2 ;  /* 0x0000000200f37308 */ /* 0x0005e20000002400 */
[----:B-1----:R-:W-:Y:S02]  /*78f0*/  FMUL.FTZ R0, R10, c[0x0][0x320] ;  /* 0x0000c8000a007a20 */ /* 0x002fe40000410000 */
[----:B------:R-:W1:Y:S01]  /*7900*/  LDSM.16.M88.4 R8, [R195+0x7800] ;  /* 0x00780000c308783b */ /* 0x000e620000000200 */
[----:B------:R-:W-:Y:S06]  /*7910*/  DEPBAR.LE SB0, 0x0 ;  /* 0x000080000000791a */ /* 0x000fec0000000000 */
[----:B------:R3:W-:Y:S01]  /*7920*/  MUFU.TANH R172, R0 ;  /* 0x0000000000ac7308 */ /* 0x0007e20000002400 */
[----:B------:R-:W-:Y:S01]  /*7930*/  BAR.SYNC.DEFER_BLOCKING 0x0 ;  /* 0x0000000000007b1d */ /* 0x000fe20000010000 */
[----:B--2---:R-:W-:Y:S04]  /*7940*/  @P4 IMAD.WIDE.U32 R2, R220, c[0x0][0x1e0], RZ ;  /* 0x00007800dc024a25 */ /* 0x004fe800078e00ff */
[----:B---3--:R-:W-:Y:S04]  /*7950*/  FMUL.FTZ R0, R12, c[0x0][0x320] ;  /* 0x0000c8000c007a20 */ /* 0x008fe80000410000 */
[----:B------:R2:W3:Y:S01]  /*7960*/  MUFU.TANH R171, R0 ;  /* 0x0000000000ab7308 */ /* 0x0004e20000002400 */
[C---:B-1----:R-:W-:Y:S09]  /*7970*/  HMMA.16816.F32.BF16 R28, R180.reuse, R8, R28 ;  /* 0x00000008b41c723c */ /* 0x042ff2000004181c */
[----:B------:R4:W-:Y:S03]  /*7980*/  MUFU.TANH R240, R5 ;  /* 0x0000000500f07308 */ /* 0x0009e60000002400 */
[----:B------:R-:W-:Y:S01]  /*7990*/  @P4 MOV R9, c[0x0][0x1e4] ;  /* 0x0000790000094a02 */ /* 0x000fe20000000f00 */
[----:B------:R-:W-:Y:S03]  /*79a0*/  HMMA.16816.F32.BF16 R32, R180, R10, R32 ;  /* 0x0000000ab420723c */ /* 0x000fe60000041820 */
[----:B--2---:R-:W-:Y:S04]  /*79b0*/  FMUL.FTZ R0, R13, c[0x0][0x320] ;  /* 0x0000c8000d007a20 */ /* 0x004fe80000410000 */
[----:B------:R1:W2:Y:S05]  /*79c0*/  MUFU.TANH R179, R0 ;  /* 0x0000000000b37308 */ /* 0x0002aa0000002400 */
[----:B------:R-:W-:Y:S02]  /*79d0*/  FMUL.FTZ R4, R28, c[0x0][0x320] ;  /* 0x0000c8001c047a20 */ /* 0x000fe40000410000 */
[----:B------:R-:W-:Y:S01]  /*79e0*/  FMUL.FTZ R10, R30, c[0x0][0x320] ;  /* 0x0000c8001e0a7a20 */ /* 0x000fe20000410000 */
[----:B----4-:R-:W-:Y:S02]  /*79f0*/  FMNMX.FTZ R5, R176, R133, !PT ;  /* 0x00000085b0057209 */ /* 0x010fe40007810000 */
[----:B------:R4:W-:Y:S02]  /*7a00*/  MUFU.TANH R249, R4 ;  /* 0x0000000400f97308 */ /* 0x0009e40000002400 */
[----:B------:R-:W-:Y:S04]  /*7a10*/  FMNMX.FTZ R5, R175, R5, !PT ;  /* 0x00000005af057209 */ /* 0x000fe80007810000 */
[----:B-----5:R-:W-:Y:S04]  /*7a20*/  FMNMX.FTZ R7, R173, R5, !PT ;  /* 0x00000005ad077209 */ /* 0x020fe80007810000 */
[----:B------:R-:W-:Y:S01]  /*7a30*/  MUFU.TANH R248, R10 ;  /* 0x0000000a00f87308 */ /* 0x000fe20000002400 */
[----:B-1----:R-:W-:Y:S02]  /*7a40*/  FMUL.FTZ R0, R14, c[0x0][0x320] ;  /* 0x0000c8000e007a20 */ /* 0x002fe40000410000 */
[----:B------:R-:W-:Y:S07]  /*7a50*/  FMUL.FTZ R14, R33, c[0x0][0x320] ;  /* 0x0000c800210e7a20 */ /* 0x000fee0000410000 */
[----:B------:R1:W-:Y:S01]  /*7a60*/  MUFU.TANH R184, R0 ;  /* 0x0000000000b87308 */ /* 0x0003e20000002400 */
[----:B----4-:R-:W-:Y:S09]  /*7a70*/  FMUL.FTZ R4, R29, c[0x0][0x320] ;  /* 0x0000c8001d047a20 */ /* 0x010ff20000410000 */
[----:B------:R-:W-:Y:S10]  /*7a80*/  MUFU.TANH R246, R4 ;  /* 0x0000000400f67308 */ /* 0x000ff40000002400 */
[----:B------:R-:W-:Y:S01]  /*7a90*/  MUFU.TANH R245, R14 ;  /* 0x0000000e00f57308 */ /* 0x000fe20000002400 */
[----:B-1----:R-:W-:Y:S02]  /*7aa0*/  FMUL.FTZ R0, R15, c[0x0][0x320] ;  /* 0x0000c8000f007a20 */ /* 0x002fe40000410000 */
[----:B------:R-:W-:Y:S07]  /*7ab0*/  FMUL.FTZ R15, R31, c[0x0][0x320] ;  /* 0x0000c8001f0f7a20 */ /* 0x000fee0000410000 */
[----:B------:R1:W-:Y:S10]  /*7ac0*/  MUFU.TANH R185, R0 ;  /* 0x0000000000b97308 */ /* 0x0003f40000002400 */
[----:B------:R-:W-:Y:S01]  /*7ad0*/  MUFU.TANH R244, R15 ;  /* 0x0000000f00f47308 */ /* 0x000fe20000002400 */
[----:B-1----:R-:W-:Y:S09]  /*7ae0*/  FMUL.FTZ R0, R16, c[0x0][0x320] ;  /* 0x0000c80010007a20 */ /* 0x002ff20000410000 */
[----:B------:R1:W4:Y:S02]  /*7af0*/  MUFU.TANH R186, R0 ;  /* 0x0000000000ba7308 */ /* 0x0003240000002400 */
[----:B-1----:R-:W-:Y:S08]  /*7b00*/  FMUL.FTZ R0, R17, c[0x0][0x320] ;  /* 0x0000c80011007a20 */ /* 0x002ff00000410000 */
[----:B------:R1:W5:Y:S02]  /*7b10*/  MUFU.TANH R187, R0 ;  /* 0x0000000000bb7308 */ /* 0x0003640000002400 */
[----:B-1----:R-:W-:Y:S08]  /*7b20*/  FMUL.FTZ R0, R18, c[0x0][0x320] ;  /* 0x0000c80012007a20 */ /* 0x002ff00000410000 */
[----:B------:R1:W-:Y:S02]  /*7b30*/  MUFU.TANH R188, R0 ;  /* 0x0000000000bc7308 */ /* 0x0003e40000002400 */
[----:B-1----:R-:W-:Y:S08]  /*7b40*/  FMUL.FTZ R0, R20, c[0x0][0x320] ;  /* 0x0000c80014007a20 */ /* 0x002ff00000410000 */
[----:B------:R1:W1:Y:S02]  /*7b50*/  MUFU.TANH R239, R0 ;  /* 0x0000000000ef7308 */ /* 0x0002640000002400 */
[----:B-1----:R-:W-:Y:S08]  /*7b60*/  FMUL.FTZ R0, R21, c[0x0][0x320] ;  /* 0x0000c80015007a20 */ /* 0x002ff00000410000 */
[----:B------:R1:W1:Y:S02]  /*7b70*/  MUFU.TANH R238, R0 ;  /* 0x0000000000ee7308 */ /* 0x0002640000002400 */
[----:B-1----:R-:W-:Y:S08]  /*7b80*/  FMUL.FTZ R0, R22, c[0x0][0x320] ;  /* 0x0000c80016007a20 */ /* 0x002ff00000410000 */
[----:B------:R1:W-:Y:S02]  /*7b90*/  MUFU.TANH R237, R0 ;  /* 0x0000000000ed7308 */ /* 0x0003e40000002400 */
[----:B-1----:R-:W-:Y:S08]  /*7ba0*/  FMUL.FTZ R0, R23, c[0x0][0x320] ;  /* 0x0000c80017007a20 */ /* 0x002ff00000410000 */
[----:B------:R1:W-:Y:S02]  /*7bb0*/  MUFU.TANH R236, R0 ;  /* 0x0000000000ec7308 */ /* 0x0003e40000002400 */
[----:B-1----:R-:W-:Y:S08]  /*7bc0*/  FMUL.FTZ R0, R24, c[0x0][0x320] ;  /* 0x0000c80018007a20 */ /* 0x002ff00000410000 */
[----:B------:R1:W1:Y:S02]  /*7bd0*/  MUFU.TANH R241, R0 ;  /* 0x0000000000f17308 */ /* 0x0002640000002400 */
[----:B-1----:R-:W-:Y:S08]  /*7be0*/  FMUL.FTZ R0, R26, c[0x0][0x320] ;  /* 0x0000c8001a007a20 */ /* 0x002ff00000410000 */
[----:B------:R1:W-:Y:S02]  /*7bf0*/  MUFU.TANH R242, R0 ;  /* 0x0000000000f27308 */ /* 0x0003e40000002400 */
[----:B-1----:R-:W-:Y:S05]  /*7c00*/  @P4 SHF.R.S32.HI R0, RZ, 0x1f, R220 ;  /* 0x0000001fff004819 */ /* 0x002fea00000114dc */
[----:B------:R-:W-:Y:S04]  /*7c10*/  @P4 IMAD R0, R0, c[0x0][0x1e0], RZ ;  /* 0x0000780000004a24 */ /* 0x000fe800078e02ff */
[----:B------:R-:W-:Y:S05]  /*7c20*/  @P4 IMAD R0, R220, c[0x0][0x1e4], R0 ;  /* 0x00007900dc004a24 */ /* 0x000fea00078e0200 */
[----:B------:R-:W-:Y:S02]  /*7c30*/  @P4 IADD3 R0, R3, R0, RZ ;  /* 0x0000000003004210 */ /* 0x000fe40007ffe0ff */
[C---:B------:R-:W-:Y:S02]  /*7c40*/  @P4 SHF.L.U32 R3, R2.reuse, 0x6, RZ ;  /* 0x0000000602034819 */ /* 0x040fe400000006ff */
[----:B------:R-:W-:Y:S02]  /*7c50*/  @P4 SHF.L.U64.HI R2, R2, 0x6, R0 ;  /* 0x0000000602024819 */ /* 0x000fe40000010200 */
[----:B------:R-:W-:Y:S02]  /*7c60*/  @P4 MOV R0, c[0x0][0x1e0] ;  /* 0x0000780000004a02 */ /* 0x000fe40000000f00 */
[----:B------:R-:W-:Y:S02]  /*7c70*/  @P4 IADD3 R6, P6, R3, R228, RZ ;  /* 0x000000e403064210 */ /* 0x000fe40007fde0ff */
[----:B------:R-:W-:Y:S02]  /*7c80*/  @P4 LEA R4, P5, R0, R3, 0x5 ;  /* 0x0000000300044211 */ /* 0x000fe400078a28ff */
[----:B------:R-:W-:Y:S02]  /*7c90*/  @P4 IADD3.X R8, R2, R227, RZ, P6, !PT ;  /* 0x000000e302084210 */ /* 0x000fe400037fe4ff */
[----:B------:R-:W-:Y:S02]  /*7ca0*/  @P4 LEA R20, P6, R6, c[0x0][0x1c8], 0x1 ;  /* 0x0000720006144a11 */ /* 0x000fe400078c08ff */
[----:B------:R-:W-:Y:S02]  /*7cb0*/  @P4 LEA.HI.X R5, R0, R2, R9, 0x5, P5 ;  /* 0x0000000200054211 */ /* 0x000fe400028f2c09 */
[----:B------:R-:W-:Y:S02]  /*7cc0*/  FMNMX.FTZ R0, R169, R7, !PT ;  /* 0x00000007a9007209 */ /* 0x000fe40007810000 */
[----:B------:R-:W-:Y:S01]  /*7cd0*/  @P4 LEA.HI.X R21, R6, c[0x0][0x1cc], R8, 0x1, P6 ;  /* 0x0000730006154a11 */ /* 0x000fe200030f0c08 */
[----:B------:R-:W-:Y:S01]  /*7ce0*/  FMUL.FTZ R6, R32, c[0x0][0x320] ;  /* 0x0000c80020067a20 */ /* 0x000fe20000410000 */
[----:B---3--:R-:W-:Y:S02]  /*7cf0*/  FMNMX.FTZ R0, R171, R0, !PT ;  /* 0x00000000ab007209 */ /* 0x008fe40007810000 */
[C---:B------:R-:W-:Y:S01]  /*7d00*/  @P4 IADD3 R7, P5, R228.reuse, 0x40, RZ ;  /* 0x00000040e4074810 */ /* 0x040fe20007fbe0ff */
[----:B------:R1:W3:Y:S01]  /*7d10*/  MUFU.TANH R247, R6 ;  /* 0x0000000600f77308 */ /* 0x0002e20000002400 */
[----:B------:R-:W-:Y:S01]  /*7d20*/  @P4 IADD3 R9, P6, R228, 0x80, RZ ;  /* 0x00000080e4094810 */ /* 0x000fe20007fde0ff */
[----:B------:R-:W-:Y:S01]  /*7d30*/  @!PT LDS RZ, [RZ] ;  /* 0x00000000fffff984 */ /* 0x000fe20000000800 */
[----:B------:R-:W-:Y:S01]  /*7d40*/  @!PT LDS RZ, [RZ] ;  /* 0x00000000fffff984 */ /* 0x000fe20000000800 */
[----:B------:R-:W-:Y:S01]  /*7d50*/  @!PT LDS RZ, [RZ] ;  /* 0x00000000fffff984 */ /* 0x000fe20000000800 */
[----:B------:R1:W-:Y:S01]  /*7d60*/  @P4 LDGSTS.E.BYPASS.LTC128B.128 [R219+0x8100], [R20.64], !P0 ;  /* 0x0810000014db4fae */ /* 0x0003e2000c101d46 */
[----:B--2---:R-:W-:Y:S02]  /*7d70*/  FMNMX.FTZ R0, R179, R0, !PT ;  /* 0x00000000b3007209 */ /* 0x004fe40007810000 */
[-C--:B------:R-:W-:Y:S02]  /*7d80*/  @P4 IADD3.X R10, RZ, R227.reuse, RZ, P5, !PT ;  /* 0x000000e3ff0a4210 */ /* 0x080fe40002ffe4ff */
[----:B------:R-:W-:Y:S02]  /*7d90*/  @P4 IADD3.X R11, RZ, R227, RZ, P6, !PT ;  /* 0x000000e3ff0b4210 */ /* 0x000fe400037fe4ff */
[----:B----4-:R-:W-:Y:S02]  /*7da0*/  FMNMX.FTZ R13, R186, R0, !PT ;  /* 0x00000000ba0d7209 */ /* 0x010fe40007810000 */
[----:B------:R-:W-:Y:S02]  /*7db0*/  @P4 IADD3 R0, P5, R3, R9, RZ ;  /* 0x0000000903004210 */ /* 0x000fe40007fbe0ff */
[----:B------:R-:W-:Y:S04]  /*7dc0*/  FMNMX.FTZ R8, R177, R134, !PT ;  /* 0x00000086b1087209 */ /* 0x000fe80007810000 */
[----:B------:R-:W-:Y:S02]  /*7dd0*/  FMNMX.FTZ R12, R178, R8, !PT ;  /* 0x00000008b20c7209 */ /* 0x000fe40007810000 */
[----:B-----5:R-:W-:Y:S02]  /*7de0*/  FMNMX.FTZ R8, R187, R13, !PT ;  /* 0x0000000dbb087209 */ /* 0x020fe40007810000 */
[----:B------:R-:W-:Y:S02]  /*7df0*/  @P4 IADD3.X R13, R2, R11, RZ, P5, !PT ;  /* 0x0000000b020d4210 */ /* 0x000fe40002ffe4ff */
[----:B------:R-:W-:Y:S02]  /*7e00*/  @P4 LEA R16, P5, R0, c[0x0][0x1c8], 0x1 ;  /* 0x0000720000104a11 */ /* 0x000fe400078a08ff */
[----:B------:R-:W-:Y:S02]  /*7e10*/  FMNMX.FTZ R12, R172, R12, !PT ;  /* 0x0000000cac0c7209 */ /* 0x000fe40007810000 */
[----:B------:R-:W-:Y:S01]  /*7e20*/  @P4 LEA.HI.X R17, R0, c[0x0][0x1cc], R13, 0x1, P5 ;  /* 0x0000730000114a11 */ /* 0x000fe200028f0c0d */
[----:B------:R-:W-:Y:S01]  /*7e30*/  FMUL.FTZ R13, R34, c[0x0][0x320] ;  /* 0x0000c800220d7a20 */ /* 0x000fe20000410000 */
[----:B------:R-:W-:Y:S01]  /*7e40*/  FMNMX.FTZ R8, R239, R8, !PT ;  /* 0x00000008ef087209 */ /* 0x000fe20007810000 */
[----:B------:R-:W-:Y:S01]  /*7e50*/  FMUL.FTZ R0, R35, c[0x0][0x320] ;  /* 0x0000c80023007a20 */ /* 0x000fe20000410000 */
[----:B-1----:R-:W-:Y:S01]  /*7e60*/  @P4 IADD3 R6, P6, R3, R7, RZ ;  /* 0x0000000703064210 */ /* 0x002fe20007fde0ff */
[----:B------:R1:W2:Y:S01]  /*7e70*/  MUFU.TANH R135, R13 ;  /* 0x0000000d00877308 */ /* 0x0002a20000002400 */
[----:B------:R-:W-:Y:S02]  /*7e80*/  FMNMX.FTZ R12, R174, R12, !PT ;  /* 0x0000000cae0c7209 */ /* 0x000fe40007810000 */
[----:B------:R-:W-:Y:S02]  /*7e90*/  FMNMX.FTZ R8, R238, R8, !PT ;  /* 0x00000008ee087209 */ /* 0x000fe40007810000 */
[----:B------:R-:W-:Y:S02]  /*7ea0*/  @P4 IADD3.X R14, R2, R10, RZ, P6, !PT ;  /* 0x0000000a020e4210 */ /* 0x000fe400037fe4ff */
[----:B------:R-:W-:Y:S02]  /*7eb0*/  @P4 LEA R18, P6, R6, c[0x0][0x1c8], 0x1 ;  /* 0x0000720006124a11 */ /* 0x000fe400078c08ff */
[----:B------:R-:W-:Y:S01]  /*7ec0*/  FMNMX.FTZ R12, R184, R12, !PT ;  /* 0x0000000cb80c7209 */ /* 0x000fe20007810000 */
[----:B------:R4:W5:Y:S01]  /*7ed0*/  MUFU.TANH R168, R0 ;  /* 0x0000000000a87308 */ /* 0x0009620000002400 */
[----:B------:R-:W-:Y:S02]  /*7ee0*/  FMNMX.FTZ R8, R241, R8, !PT ;  /* 0x00000008f1087209 */ /* 0x000fe40007810000 */
[----:B------:R-:W-:Y:S02]  /*7ef0*/  @P4 LEA.HI.X R19, R6, c[0x0][0x1cc], R14, 0x1, P6 ;  /* 0x0000730006134a11 */ /* 0x000fe400030f0c0e */
[----:B------:R-:W-:Y:S02]  /*7f00*/  FMNMX.FTZ R6, R240, R8, !PT ;  /* 0x00000008f0067209 */ /* 0x000fe40007810000 */
[----:B------:R-:W-:Y:S01]  /*7f10*/  FMNMX.FTZ R12, R185, R12, !PT ;  /* 0x0000000cb90c7209 */ /* 0x000fe20007810000 */
[----:B------:R2:W-:Y:S01]  /*7f20*/  @P4 LDGSTS.E.BYPASS.LTC128B.128 [R219+0xa100], [R18.64], !P1 ;  /* 0x0a10000012db4fae */ /* 0x0005e2000c901d46 */
[----:B------:R-:W-:Y:S02]  /*7f30*/  FMNMX.FTZ R8, R249, R6, !PT ;  /* 0x00000006f9087209 */ /* 0x000fe40007810000 */
[----:B------:R-:W-:Y:S02]  /*7f40*/  FMNMX.FTZ R12, R188, R12, !PT ;  /* 0x0000000cbc0c7209 */ /* 0x000fe40007810000 */
[----:B------:R-:W-:Y:S02]  /*7f50*/  @P4 IADD3 R6, P5, R228, 0xc0, RZ ;  /* 0x000000c0e4064810 */ /* 0x000fe40007fbe0ff */
[----:B-1----:R-:W-:Y:S01]  /*7f60*/  FMNMX.FTZ R13, R225, R12, !PT ;  /* 0x0000000ce10d7209 */ /* 0x002fe20007810000 */
[----:B------:R1:W-:Y:S01]  /*7f70*/  @P4 LDGSTS.E.BYPASS.LTC128B.128 [R219+0xc100], [R16.64], !P2 ;  /* 0x0c10000010db4fae */ /* 0x0003e2000d101d46 */
[----:B------:R-:W-:Y:S02]  /*7f80*/  FMNMX.FTZ R12, R246, R8, !PT ;  /* 0x00000008f60c7209 */ /* 0x000fe40007810000 */
[----:B------:R-:W-:Y:S02]  /*7f90*/  @P4 IADD3 R3, P6, R3, R6, RZ ;  /* 0x0000000603034210 */ /* 0x000fe40007fde0ff */
[----:B------:R-:W-:Y:S02]  /*7fa0*/  @P4 IADD3.X R8, RZ, R227, RZ, P5, !PT ;  /* 0x000000e3ff084210 */ /* 0x000fe40002ffe4ff */
[----:B---3--:R-:W-:Y:S02]  /*7fb0*/  FMNMX.FTZ R12, R247, R12, !PT ;  /* 0x0000000cf70c7209 */ /* 0x008fe40007810000 */
[----:B------:R-:W-:Y:S02]  /*7fc0*/  @P4 LEA R14, P5, R3, c[0x0][0x1c8], 0x1 ;  /* 0x00007200030e4a11 */ /* 0x000fe400078a08ff */
[----:B------:R-:W-:Y:S02]  /*7fd0*/  @P4 IADD3.X R15, R2, R8, RZ, P6, !PT ;  /* 0x00000008020f4210 */ /* 0x000fe400037fe4ff */
[----:B------:R-:W-:Y:S02]  /*7fe0*/  FMNMX.FTZ R2, R245, R12, !PT ;  /* 0x0000000cf5027209 */ /* 0x000fe40007810000 */
[----:B------:R-:W-:Y:S02]  /*7ff0*/  @P4 LEA.HI.X R15, R3, c[0x0][0x1cc], R15, 0x1, P5 ;  /* 0x00007300030f4a11 */ /* 0x000fe400028f0c0f */
[----:B------:R-:W-:Y:S01]  /*8000*/  FMNMX.FTZ R13, R237, R13, !PT ;  /* 0x0000000ded0d7209 */ /* 0x000fe20007810000 */
[----:B------:R-:W3:Y:S01]  /*8010*/  SHFL.BFLY PT, R3, R2, 0x2, 0x1f ;  /* 0x0c401f0002037f89 */ /* 0x000ee200000e0000 */
[----:B------:R-:W-:Y:S02]  /*8020*/  @P4 IADD3 R7, P5, R4, R7, RZ ;  /* 0x0000000704074210 */ /* 0x000fe40007fbe0ff */
[----:B------:R-:W-:Y:S04]  /*8030*/  FMNMX.FTZ R13, R236, R13, !PT ;  /* 0x0000000dec0d7209 */ /* 0x000fe80007810000 */
[----:B----4-:R-:W-:Y:S01]  /*8040*/  FMNMX.FTZ R0, R242, R13, !PT ;  /* 0x0000000df2007209 */ /* 0x010fe20007810000 */
[----:B------:R4:W-:Y:S03]  /*8050*/  @P4 LDGSTS.E.BYPASS.LTC128B.128 [R219+0xe100], [R14.64], !P3 ;  /* 0x0e1000000edb4fae */ /* 0x0009e6000d901d46 */
[----:B------:R-:W-:Y:S04]  /*8060*/  FMNMX.FTZ R0, R243, R0, !PT ;  /* 0x00000000f3007209 */ /* 0x000fe80007810000 */
[----:B------:R-:W-:Y:S04]  /*8070*/  FMNMX.FTZ R0, R248, R0, !PT ;  /* 0x00000000f8007209 */ /* 0x000fe80007810000 */
[----:B------:R-:W-:Y:S04]  /*8080*/  FMNMX.FTZ R0, R244, R0, !PT ;  /* 0x00000000f4007209 */ /* 0x000fe80007810000 */
[----:B--2---:R-:W-:Y:S02]  /*8090*/  FMNMX.FTZ R0, R135, R0, !PT ;  /* 0x0000000087007209 */ /* 0x004fe40007810000 */
[----:B---3--:R-:W-:Y:S02]  /*80a0*/  FMNMX.FTZ R3, R2, R3, !PT ;  /* 0x0000000302037209 */ /* 0x008fe40007810000 */
[----:B-----5:R-:W-:Y:S03]  /*80b0*/  FMNMX.FTZ R0, R168, R0, !PT ;  /* 0x00000000a8007209 */ /* 0x020fe60007810000 */
[----:B------:R-:W2:Y:S08]  /*80c0*/  SHFL.BFLY PT, R12, R3, 0x1, 0x1f ;  /* 0x0c201f00030c7f89 */ /* 0x000eb000000e0000 */
[----:B------:R-:W3:Y:S01]  /*80d0*/  SHFL.BFLY PT, R2, R0, 0x2, 0x1f ;  /* 0x0c401f0000027f89 */ /* 0x000ee200000e0000 */
[----:B--2---:R-:W-:Y:S02]  /*80e0*/  FMNMX.FTZ R132, R3, R12, !PT ;  /* 0x0000000c03847209 */ /* 0x004fe40007810000 */
[----:B------:R-:W-:Y:S02]  /*80f0*/  @P4 IADD3 R12, P6, R4, R9, RZ ;  /* 0x00000009040c4210 */ /* 0x000fe40007fde0ff */
[C---:B------:R-:W-:Y:S01]  /*8100*/  @P4 IADD3.X R9, R5.reuse, R10, RZ, P5, !PT ;  /* 0x0000000a05094210 */ /* 0x040fe20002ffe4ff */
[----:B------:R-:W-:Y:S01]  /*8110*/  FMUL.FTZ R170, R132, c[0x0][0x2d0] ;  /* 0x0000b40084aa7a20 */ /* 0x000fe20000410000 */
[C---:B------:R-:W-:Y:S02]  /*8120*/  @P4 IADD3 R13, P5, R4.reuse, R6, RZ ;  /* 0x00000006040d4210 */ /* 0x040fe40007fbe0ff */
[C---:B------:R-:W-:Y:S02]  /*8130*/  @P4 IADD3.X R23, R5.reuse, R11, RZ, P6, !PT ;  /* 0x0000000b05174210 */ /* 0x040fe400037fe4ff */
[----:B------:R-:W-:Y:S02]  /*8140*/  @P4 IADD3 R4, P6, R4, R228, RZ ;  /* 0x000000e404044210 */ /* 0x000fe40007fde0ff */
[C---:B------:R-:W-:Y:S02]  /*8150*/  @P4 IADD3.X R22, R5.reuse, R8, RZ, P5, !PT ;  /* 0x0000000805164210 */ /* 0x040fe40002ffe4ff */
[----:B------:R-:W-:Y:S02]  /*8160*/  @P4 LEA R10, P5, R4, c[0x0][0x1c8], 0x1 ;  /* 0x00007200040a4a11 */ /* 0x000fe400078a08ff */
[----:B------:R-:W-:Y:S02]  /*8170*/  @P4 IADD3.X R5, R5, R227, RZ, P6, !PT ;  /* 0x000000e305054210 */ /* 0x000fe400037fe4ff */
[----:B---3--:R-:W-:Y:S01]  /*8180*/  FMNMX.FTZ R0, R0, R2, !PT ;  /* 0x0000000200007209 */ /* 0x008fe20007810000 */
[----:B------:R-:W-:Y:S01]  /*8190*/  FADD.FTZ R2, -R132, R133 ;  /* 0x0000008584027221 */ /* 0x000fe20000010100 */
[----:B------:R-:W-:Y:S01]  /*81a0*/  @P4 LEA.HI.X R11, R4, c[0x0][0x1cc], R5, 0x1, P5 ;  /* 0x00007300040b4a11 */ /* 0x000fe200028f0c05 */
[--C-:B------:R-:W-:Y:S01]  /*81b0*/  FFMA.FTZ R4, R176, c[0x0][0x2d0], -R170.reuse ;  /* 0x0000b400b0047a23 */ /* 0x100fe200000108aa */
[C---:B------:R-:W-:Y:S01]  /*81c0*/  @P4 LEA R8, P5, R7.reuse, c[0x0][0x1c8], 0x1 ;  /* 0x0000720007084a11 */ /* 0x040fe200078a08ff */
[----:B------:R-:W2:Y:S02]  /*81d0*/  SHFL.BFLY PT, R3, R0, 0x1, 0x1f ;  /* 0x0c201f0000037f89 */ /* 0x000ea400000e0000 */
[----:B------:R3:W-:Y:S01]  /*81e0*/  MUFU.EX2 R226, R4 ;  /* 0x0000000400e27308 */ /* 0x0007e20000000800 */
[----:B------:R-:W-:Y:S02]  /*81f0*/  @P4 LEA.HI.X R9, R7, c[0x0][0x1cc], R9, 0x1, P5 ;  /* 0x0000730007094a11 */ /* 0x000fe400028f0c09 */
[C---:B------:R-:W-:Y:S03]  /*8200*/  @P4 LEA R6, P5, R12.reuse, c[0x0][0x1c8], 0x1 ;  /* 0x000072000c064a11 */ /* 0x040fe600078a08ff */
[----:B------:R5:W-:Y:S01]  /*8210*/  @P4 LDGSTS.E.BYPASS.LTC128B.128 [R219+0x9100], [R10.64], !P0 ;  /* 0x091000000adb4fae */ /* 0x000be2000c101d46 */
[----:B------:R-:W-:Y:S07]  /*8220*/  @P4 LEA.HI.X R7, R12, c[0x0][0x1cc], R23, 0x1, P5 ;  /* 0x000073000c074a11 */ /* 0x000fee00028f0c17 */
[----:B------:R1:W-:Y:S01]  /*8230*/  @P4 LDGSTS.E.BYPASS.LTC128B.128 [R219+0xb100], [R8.64], !P1 ;  /* 0x0b10000008db4fae */ /* 0x0003e2000c901d46 */
[----:B--2---:R-:W-:Y:S07]  /*8240*/  FMNMX.FTZ R3, R0, R3, !PT ;  /* 0x0000000300037209 */ /* 0x004fee0007810000 */
[----:B------:R2:W-:Y:S01]  /*8250*/  @P4 LDGSTS.E.BYPASS.LTC128B.128 [R219+0xd100], [R6.64], !P2 ;  /* 0x0d10000006db4fae */ /* 0x0005e2000d101d46 */
[--C-:B---3--:R-:W-:Y:S02]  /*8260*/  FFMA.FTZ R4, R175, c[0x0][0x2d0], -R170.reuse ;  /* 0x0000b400af047a23 */ /* 0x108fe400000108aa */
[----:B------:R-:W-:Y:S02]  /*8270*/  FMUL.FTZ R0, R2, c[0x0][0x2d0] ;  /* 0x0000b40002007a20 */ /* 0x000fe40000410000 */
[----:B------:R3:W-:Y:S01]  /*8280*/  MUFU.EX2 R234, R4 ;  /* 0x0000000400ea7308 */ /* 0x0007e20000000800 */
[----:B------:R-:W-:Y:S04]  /*8290*/  FMUL.FTZ R133, R3, c[0x0][0x2d0] ;  /* 0x0000b40003857a20 */ /* 0x000fe80000410000 */
[--C-:B------:R-:W-:Y:S02]  /*82a0*/  FFMA.FTZ R5, R177, c[0x0][0x2d0], -R133.reuse ;  /* 0x0000b400b1057a23 */ /* 0x100fe40000010885 */
[--C-:B------:R-:W-:Y:S02]  /*82b0*/  FFMA.FTZ R12, R178, c[0x0][0x2d0], -R133.reuse ;  /* 0x0000b400b20c7a23 */ /* 0x100fe40000010885 */
[--C-:B------:R-:W-:Y:S01]  /*82c0*/  FFMA.FTZ R135, R135, c[0x0][0x2d0], -R133.reuse ;  /* 0x0000b40087877a23 */ /* 0x100fe20000010885 */
[----:B------:R2:W2:Y:S01]  /*82d0*/  MUFU.EX2 R2, R0 ;  /* 0x0000000000027308 */ /* 0x0004a20000000800 */
[--C-:B-1----:R-:W-:Y:S09]  /*82e0*/  FFMA.FTZ R8, R172, c[0x0][0x2d0], -R133.reuse ;  /* 0x0000b400ac087a23 */ /* 0x102ff20000010885 */
[----:B------:R-:W-:Y:S01]  /*82f0*/  MUFU.EX2 R191, R12 ;  /* 0x0000000c00bf7308 */ /* 0x000fe20000000800 */
[----:B---3--:R-:W-:Y:S09]  /*8300*/  FFMA.FTZ R4, R173, c[0x0][0x2d0], -R170 ;  /* 0x0000b400ad047a23 */ /* 0x008ff200000108aa */
[----:B------:R1:W-:Y:S01]  /*8310*/  MUFU.EX2 R233, R4 ;  /* 0x0000000400e97308 */ /* 0x0003e20000000800 */
[----:B--2---:R-:W-:Y:S02]  /*8320*/  FADD.FTZ R0, -R3, R134 ;  /* 0x0000008603007221 */ /* 0x004fe40000010100 */
[----:B------:R-:W-:Y:S02]  /*8330*/  FMUL.FTZ R9, R2, R141 ;  /* 0x0000008d02097220 */ /* 0x000fe40000410000 */
[----:B------:R-:W-:Y:S05]  /*8340*/  FMUL.FTZ R0, R0, c[0x0][0x2d0] ;  /* 0x0000b40000007a20 */ /* 0x000fea0000410000 */
[----:B------:R2:W-:Y:S01]  /*8350*/  MUFU.EX2 R190, R8 ;  /* 0x0000000800be7308 */ /* 0x0005e20000000800 */
[C---:B------:R-:W-:Y:S02]  /*8360*/  FMUL.FTZ R16, R2.reuse, R148 ;  /* 0x0000009402107220 */ /* 0x040fe40000410000 */
[C---:B------:R-:W-:Y:S02]  /*8370*/  FMUL.FTZ R17, R2.reuse, R149 ;  /* 0x0000009502117220 */ /* 0x040fe40000410000 */
[C---:B------:R-:W-:Y:S02]  /*8380*/  FMUL.FTZ R24, R2.reuse, R156 ;  /* 0x0000009c02187220 */ /* 0x040fe40000410000 */
[C---:B------:R-:W-:Y:S02]  /*8390*/  FMUL.FTZ R25, R2.reuse, R157 ;  /* 0x0000009d02197220 */ /* 0x040fe40000410000 */
[--C-:B------:R-:W-:Y:S01]  /*83a0*/  FFMA.FTZ R134, R171, c[0x0][0x2d0], -R170.reuse ;  /* 0x0000b400ab867a23 */ /* 0x100fe200000108aa */
[----:B------:R-:W3:Y:S01]  /*83b0*/  MUFU.EX2 R0, R0 ;  /* 0x0000000000007308 */ /* 0x000ee20000000800 */
[C---:B------:R-:W-:Y:S02]  /*83c0*/  FMUL.FTZ R32, R2.reuse, R164 ;  /* 0x000000a402207220 */ /* 0x040fe40000410000 */
[C---:B------:R-:W-:Y:S02]  /*83d0*/  FMUL.FTZ R33, R2.reuse, R165 ;  /* 0x000000a502217220 */ /* 0x040fe40000410000 */
[----:B-1----:R-:W-:Y:S02]  /*83e0*/  FFMA.FTZ R4, R169, c[0x0][0x2d0], -R170 ;  /* 0x0000b400a9047a23 */ /* 0x002fe400000108aa */
[C---:B------:R-:W-:Y:S02]  /*83f0*/  FMUL.FTZ R36, R2.reuse, R36 ;  /* 0x0000002402247220 */ /* 0x040fe40000410000 */
[C---:B------:R-:W-:Y:S01]  /*8400*/  FMUL.FTZ R37, R2.reuse, R37 ;  /* 0x0000002502257220 */ /* 0x040fe20000410000 */
[----:B------:R1:W1:Y:S01]  /*8410*/  MUFU.EX2 R232, R4 ;  /* 0x0000000400e87308 */ /* 0x0002620000000800 */
[C---:B------:R-:W-:Y:S02]  /*8420*/  FMUL.FTZ R40, R2.reuse, R40 ;  /* 0x0000002802287220 */ /* 0x040fe40000410000 */
[C---:B------:R-:W-:Y:S02]  /*8430*/  FMUL.FTZ R41, R2.reuse, R41 ;  /* 0x0000002902297220 */ /* 0x040fe40000410000 */
[C---:B--2---:R-:W-:Y:S02]  /*8440*/  FMUL.FTZ R8, R2.reuse, R140 ;  /* 0x0000008c02087220 */ /* 0x044fe40000410000 */
[C---:B------:R-:W-:Y:S02]  /*8450*/  FMUL.FTZ R44, R2.reuse, R44 ;  /* 0x0000002c022c7220 */ /* 0x040fe40000410000 */
[C---:B------:R-:W-:Y:S01]  /*8460*/  FMUL.FTZ R45, R2.reuse, R45 ;  /* 0x0000002d022d7220 */ /* 0x040fe20000410000 */
[----:B------:R2:W2:Y:S01]  /*8470*/  MUFU.EX2 R169, R5 ;  /* 0x0000000500a97308 */ /* 0x0004a20000000800 */
[C---:B------:R-:W-:Y:S02]  /*8480*/  FMUL.FTZ R48, R2.reuse, R48 ;  /* 0x0000003002307220 */ /* 0x040fe40000410000 */
[----:B------:R-:W-:Y:S02]  /*8490*/  FMUL.FTZ R49, R2, R49 ;  /* 0x0000003102317220 */ /* 0x000fe40000410000 */
[C---:B---3--:R-:W-:Y:S02]  /*84a0*/  FMUL.FTZ R6, R0.reuse, R138 ;  /* 0x0000008a00067220 */ /* 0x048fe40000410000 */
[C---:B------:R-:W-:Y:S02]  /*84b0*/  FMUL.FTZ R7, R0.reuse, R139 ;  /* 0x0000008b00077220 */ /* 0x040fe40000410000 */
[C---:B-----5:R-:W-:Y:S01]  /*84c0*/  FMUL.FTZ R10, R0.reuse, R142 ;  /* 0x0000008e000a7220 */ /* 0x060fe20000410000 */
[----:B------:R-:W-:Y:S01]  /*84d0*/  MUFU.EX2 R224, R134 ;  /* 0x0000008600e07308 */ /* 0x000fe20000000800 */
[C---:B------:R-:W-:Y:S02]  /*84e0*/  FMUL.FTZ R11, R0.reuse, R143 ;  /* 0x0000008f000b7220 */ /* 0x040fe40000410000 */
[C---:B------:R-:W-:Y:S01]  /*84f0*/  FMUL.FTZ R18, R0.reuse, R150 ;  /* 0x0000009600127220 */ /* 0x040fe20000410000 */
[C---:B-1----:R-:W-:Y:S01]  /*8500*/  @P4 LEA R4, P5, R13.reuse, c[0x0][0x1c8], 0x1 ;  /* 0x000072000d044a11 */ /* 0x042fe200078a08ff */
[----:B------:R-:W-:Y:S01]  /*8510*/  FMUL.FTZ R19, R0, R151 ;  /* 0x0000009700137220 */ /* 0x000fe20000410000 */
[----:B------:R-:W-:Y:S01]  /*8520*/  F2FP.BF16.PACK_AB R138, R232, R233 ;  /* 0x000000e9e88a723e */ /* 0x000fe200000010ff */
[C---:B------:R-:W-:Y:S02]  /*8530*/  FMUL.FTZ R26, R0.reuse, R158 ;  /* 0x0000009e001a7220 */ /* 0x040fe40000410000 */
[C---:B------:R-:W-:Y:S01]  /*8540*/  FMUL.FTZ R27, R0.reuse, R159 ;  /* 0x0000009f001b7220 */ /* 0x040fe20000410000 */
[----:B------:R-:W-:Y:S01]  /*8550*/  MUFU.EX2 R135, R135 ;  /* 0x0000008700877308 */ /* 0x000fe20000000800 */
[C---:B------:R-:W-:Y:S02]  /*8560*/  FMUL.FTZ R34, R0.reuse, R166 ;  /* 0x000000a600227220 */ /* 0x040fe40000410000 */
[C---:B------:R-:W-:Y:S01]  /*8570*/  FMUL.FTZ R35, R0.reuse, R167 ;  /* 0x000000a700237220 */ /* 0x040fe20000410000 */
[----:B--2---:R-:W-:Y:S01]  /*8580*/  @P4 LEA.HI.X R5, R13, c[0x0][0x1cc], R22, 0x1, P5 ;  /* 0x000073000d054a11 */ /* 0x004fe200028f0c16 */
[C---:B------:R-:W-:Y:S02]  /*8590*/  FMUL.FTZ R38, R0.reuse, R38 ;  /* 0x0000002600267220 */ /* 0x040fe40000410000 */
[C---:B------:R-:W-:Y:S02]  /*85a0*/  FMUL.FTZ R39, R0.reuse, R39 ;  /* 0x0000002700277220 */ /* 0x040fe40000410000 */
[----:B------:R1:W-:Y:S01]  /*85b0*/  @P4 LDGSTS.E.BYPASS.LTC128B.128 [R219+0xf100], [R4.64], !P3 ;  /* 0x0f10000004db4fae */ /* 0x0003e2000d901d46 */
[C---:B------:R-:W-:Y:S02]  /*85c0*/  FMUL.FTZ R42, R0.reuse, R42 ;  /* 0x0000002a002a7220 */ /* 0x040fe40000410000 */
[C---:B------:R-:W-:Y:S02]  /*85d0*/  FMUL.FTZ R43, R0.reuse, R43 ;  /* 0x0000002b002b7220 */ /* 0x040fe40000410000 */
[C---:B------:R-:W-:Y:S02]  /*85e0*/  FMUL.FTZ R46, R0.reuse, R46 ;  /* 0x0000002e002e7220 */ /* 0x040fe40000410000 */
[C---:B------:R-:W-:Y:S01]  /*85f0*/  FMUL.FTZ R47, R0.reuse, R47 ;  /* 0x0000002f002f7220 */ /* 0x040fe20000410000 */
[----:B----4-:R-:W2:Y:S01]  /*8600*/  LDSM.16.MT88.4 R12, [R193] ;  /* 0x00000000c10c783b */ /* 0x010ea20000004200 */
[C---:B------:R-:W-:Y:S02]  /*8610*/  FMUL.FTZ R50, R0.reuse, R50 ;  /* 0x0000003200327220 */ /* 0x040fe40000410000 */
        /* <DEDUP_REMOVED lines=8> */
[----:B------:R-:W4:Y:S01]  /*86a0*/  LDSM.16.MT88.4 R28, [R197] ;  /* 0x00000000c51c783b */ /* 0x000f220000004200 */
[----:B------:R-:W-:Y:S02]  /*86b0*/  FMUL.FTZ R58, R0, R58 ;  /* 0x0000003a003a7220 */ /* 0x000fe40000410000 */
[--C-:B-1----:R-:W-:Y:S02]  /*86c0*/  FFMA.FTZ R4, R174, c[0x0][0x2d0], -R133.reuse ;  /* 0x0000b400ae047a23 */ /* 0x102fe40000010885 */
[----:B------:R-:W-:Y:S01]  /*86d0*/  FMUL.FTZ R5, R2, R137 ;  /* 0x0000008902057220 */ /* 0x000fe20000410000 */
[----:B------:R-:W-:Y:S01]  /*86e0*/  F2FP.BF16.PACK_AB R137, R191, R169 ;  /* 0x000000a9bf89723e */ /* 0x000fe200000010ff */
[----:B------:R-:W1:Y:S01]  /*86f0*/  MUFU.EX2 R189, R4 ;  /* 0x0000000400bd7308 */ /* 0x000e620000000800 */
[----:B------:R-:W5:Y:S01]  /*8700*/  LDSM.16.MT88.4 R140, [R196] ;  /* 0x00000000c48c783b */ /* 0x000f620000004200 */
[----:B------:R-:W-:Y:S02]  /*8710*/  FMUL.FTZ R59, R0, R59 ;  /* 0x0000003b003b7220 */ /* 0x000fe40000410000 */
[C---:B------:R-:W-:Y:S02]  /*8720*/  FMUL.FTZ R60, R2.reuse, R60 ;  /* 0x0000003c023c7220 */ /* 0x040fe40000410000 */
[----:B------:R-:W-:Y:S02]  /*8730*/  FMUL.FTZ R61, R2, R61 ;  /* 0x0000003d023d7220 */ /* 0x000fe40000410000 */
[C---:B------:R-:W-:Y:S01]  /*8740*/  FMUL.FTZ R62, R0.reuse, R62 ;  /* 0x0000003e003e7220 */ /* 0x040fe20000410000 */
[----:B------:R-:W-:Y:S01]  /*8750*/  LDSM.16.MT88.4 R148, [R194+0x2000] ;  /* 0x00200000c294783b */ /* 0x000fe20000004200 */
[----:B------:R-:W-:Y:S02]  /*8760*/  FMUL.FTZ R63, R0, R63 ;  /* 0x0000003f003f7220 */ /* 0x000fe40000410000 */
[C---:B------:R-:W-:Y:S02]  /*8770*/  FMUL.FTZ R64, R2.reuse, R64 ;  /* 0x0000004002407220 */ /* 0x040fe40000410000 */
[----:B------:R-:W-:Y:S02]  /*8780*/  FMUL.FTZ R65, R2, R65 ;  /* 0x0000004102417220 */ /* 0x000fe40000410000 */
[C---:B------:R-:W-:Y:S01]  /*8790*/  FMUL.FTZ R66, R0.reuse, R66 ;  /* 0x0000004200427220 */ /* 0x040fe20000410000 */
[----:B------:R-:W-:Y:S01]  /*87a0*/  LDSM.16.MT88.4 R156, [R197+0x1800] ;  /* 0x00180000c59c783b */ /* 0x000fe20000004200 */
[----:B------:R-:W-:Y:S02]  /*87b0*/  FMUL.FTZ R67, R0, R67 ;  /* 0x0000004300437220 */ /* 0x000fe40000410000 */
[C---:B------:R-:W-:Y:S02]  /*87c0*/  FMUL.FTZ R68, R2.reuse, R68 ;  /* 0x0000004402447220 */ /* 0x040fe40000410000 */
[C---:B------:R-:W-:Y:S01]  /*87d0*/  FMUL.FTZ R69, R2.reuse, R69 ;  /* 0x0000004502457220 */ /* 0x040fe20000410000 */
[----:B-1----:R-:W-:Y:S01]  /*87e0*/  F2FP.BF16.PACK_AB R139, R189, R190 ;  /* 0x000000bebd8b723e */ /* 0x002fe200000010ff */
[----:B------:R-:W-:Y:S01]  /*87f0*/  FMUL.FTZ R4, R2, R136 ;  /* 0x0000008802047220 */ /* 0x000fe20000410000 */
[----:B------:R-:W-:Y:S01]  /*8800*/  F2FP.BF16.PACK_AB R136, R234, R226 ;  /* 0x000000e2ea88723e */ /* 0x000fe200000010ff */
[----:B------:R-:W-:Y:S01]  /*8810*/  LDSM.16.MT88.4 R164, [R196+0x1800] ;  /* 0x00180000c4a4783b */ /* 0x000fe20000004200 */
[C---:B------:R-:W-:Y:S02]  /*8820*/  FMUL.FTZ R70, R0.reuse, R70 ;  /* 0x0000004600467220 */ /* 0x040fe40000410000 */
[----:B------:R-:W-:Y:S02]  /*8830*/  FMUL.FTZ R71, R0, R71 ;  /* 0x0000004700477220 */ /* 0x000fe40000410000 */
[C---:B------:R-:W-:Y:S01]  /*8840*/  FMUL.FTZ R72, R2.reuse, R72 ;  /* 0x0000004802487220 */ /* 0x040fe20000410000 */
[C---:B--2---:R-:W-:Y:S02]  /*8850*/  HMMA.16816.F32.BF16 R4, R136.reuse, R12, R4 ;  /* 0x0000000c8804723c */ /* 0x044fe40000041804 */
[----:B------:R-:W0:Y:S03]  /*8860*/  LDGDEPBAR ;  /* 0x00000000000079af */ /* 0x000e260000000000 */
[C---:B------:R-:W-:Y:S02]  /*8870*/  FMUL.FTZ R73, R2.reuse, R73 ;  /* 0x0000004902497220 */ /* 0x040fe40000410000 */
[C---:B------:R-:W-:Y:S01]  /*8880*/  FMUL.FTZ R12, R2.reuse, R144 ;  /* 0x00000090020c7220 */ /* 0x040fe20000410000 */
[C---:B------:R-:W-:Y:S04]  /*8890*/  HMMA.16816.F32.BF16 R8, R136.reuse, R14, R8 ;  /* 0x0000000e8808723c */ /* 0x040fe80000041808 */
[----:B------:R-:W-:Y:S02]  /*88a0*/  FMUL.FTZ R13, R2, R145 ;  /* 0x00000091020d7220 */ /* 0x000fe40000410000 */
[--C-:B------:R-:W-:Y:S02]  /*88b0*/  FFMA.FTZ R134, R179, c[0x0][0x2d0], -R170.reuse ;  /* 0x0000b400b3867a23 */ /* 0x100fe400000108aa */
[C---:B------:R-:W-:Y:S02]  /*88c0*/  FMUL.FTZ R14, R0.reuse, R146 ;  /* 0x00000092000e7220 */ /* 0x040fe40000410000 */
[----:B------:R1:W2:Y:S02]  /*88d0*/  MUFU.EX2 R223, R134 ;  /* 0x0000008600df7308 */ /* 0x0002a40000000800 */
[C---:B------:R-:W-:Y:S02]  /*88e0*/  FMUL.FTZ R15, R0.reuse, R147 ;  /* 0x00000093000f7220 */ /* 0x040fe40000410000 */
[----:B------:R-:W1:Y:S01]  /*88f0*/  LDSM.16.MT88.4 R144, [R193+0x2000] ;  /* 0x00200000c190783b */ /* 0x000e620000004200 */
[C---:B------:R-:W-:Y:S02]  /*8900*/  FMUL.FTZ R74, R0.reuse, R74 ;  /* 0x0000004a004a7220 */ /* 0x040fe40000410000 */
[----:B------:R-:W-:Y:S02]  /*8910*/  FMUL.FTZ R75, R0, R75 ;  /* 0x0000004b004b7220 */ /* 0x000fe40000410000 */
[C---:B---3--:R-:W-:Y:S03]  /*8920*/  HMMA.16816.F32.BF16 R12, R136.reuse, R20, R12 ;  /* 0x00000014880c723c */ /* 0x048fe6000004180c */
[C---:B------:R-:W-:Y:S02]  /*8930*/  FMUL.FTZ R76, R2.reuse, R76 ;  /* 0x0000004c024c7220 */ /* 0x040fe40000410000 */
[----:B------:R-:W-:Y:S02]  /*8940*/  FMUL.FTZ R77, R2, R77 ;  /* 0x0000004d024d7220 */ /* 0x000fe40000410000 */
[----:B------:R-:W-:Y:S01]  /*8950*/  FMUL.FTZ R78, R0, R78 ;  /* 0x0000004e004e7220 */ /* 0x000fe20000410000 */
[C---:B------:R-:W-:Y:S04]  /*8960*/  HMMA.16816.F32.BF16 R16, R136.reuse, R22, R16 ;  /* 0x000000168810723c */ /* 0x040fe80000041810 */
[C---:B------:R-:W-:Y:S02]  /*8970*/  FMUL.FTZ R20, R2.reuse, R152 ;  /* 0x0000009802147220 */ /* 0x040fe40000410000 */
[----:B------:R-:W-:Y:S02]  /*8980*/  FMUL.FTZ R21, R2, R153 ;  /* 0x0000009902157220 */ /* 0x000fe40000410000 */
[C---:B------:R-:W-:Y:S04]  /*8990*/  FMUL.FTZ R22, R0.reuse, R154 ;  /* 0x0000009a00167220 */ /* 0x040fe80000410000 */
[C---:B------:R-:W-:Y:S02]  /*89a0*/  FMUL.FTZ R23, R0.reuse, R155 ;  /* 0x0000009b00177220 */ /* 0x040fe40000410000 */
[----:B------:R-:W-:Y:S02]  /*89b0*/  FMUL.FTZ R79, R0, R79 ;  /* 0x0000004f004f7220 */ /* 0x000fe40000410000 */
[C---:B------:R-:W-:Y:S02]  /*89c0*/  FMUL.FTZ R80, R2.reuse, R80 ;  /* 0x0000005002507220 */ /* 0x040fe40000410000 */
[----:B------:R-:W-:Y:S01]  /*89d0*/  FMUL.FTZ R81, R2, R81 ;  /* 0x0000005102517220 */ /* 0x000fe20000410000 */
[C---:B----4-:R-:W-:Y:S03]  /*89e0*/  HMMA.16816.F32.BF16 R20, R136.reuse, R28, R20 ;  /* 0x0000001c8814723c */ /* 0x050fe60000041814 */
[C---:B------:R-:W-:Y:S02]  /*89f0*/  FMUL.FTZ R82, R0.reuse, R82 ;  /* 0x0000005200527220 */ /* 0x040fe40000410000 */
[----:B------:R-:W-:Y:S02]  /*8a00*/  FMUL.FTZ R83, R0, R83 ;  /* 0x0000005300537220 */ /* 0x000fe40000410000 */
[C---:B------:R-:W-:Y:S01]  /*8a10*/  FMUL.FTZ R28, R2.reuse, R160 ;  /* 0x000000a0021c7220 */ /* 0x040fe20000410000 */
[C---:B------:R-:W-:Y:S04]  /*8a20*/  HMMA.16816.F32.BF16 R24, R136.reuse, R30, R24 ;  /* 0x0000001e8818723c */ /* 0x040fe80000041818 */
[----:B------:R-:W-:Y:S02]  /*8a30*/  FMUL.FTZ R29, R2, R161 ;  /* 0x000000a1021d7220 */ /* 0x000fe40000410000 */
[--C-:B-1----:R-:W-:Y:S02]  /*8a40*/  FFMA.FTZ R134, R184, c[0x0][0x2d0], -R133.reuse ;  /* 0x0000b400b8867a23 */ /* 0x102fe40000010885 */
[C---:B------:R-:W-:Y:S02]  /*8a50*/  FMUL.FTZ R30, R0.reuse, R162 ;  /* 0x000000a2001e7220 */ /* 0x040fe40000410000 */
[----:B------:R1:W-:Y:S02]  /*8a60*/  MUFU.EX2 R184, R134 ;  /* 0x0000008600b87308 */ /* 0x0003e40000000800 */
[----:B------:R-:W-:Y:S02]  /*8a70*/  FMUL.FTZ R31, R0, R163 ;  /* 0x000000a3001f7220 */ /* 0x000fe40000410000 */
[C---:B------:R-:W-:Y:S02]  /*8a80*/  FMUL.FTZ R84, R2.reuse, R84 ;  /* 0x0000005402547220 */ /* 0x040fe40000410000 */
[----:B------:R-:W-:Y:S02]  /*8a90*/  FMUL.FTZ R85, R2, R85 ;  /* 0x0000005502557220 */ /* 0x000fe40000410000 */
[C---:B------:R-:W-:Y:S01]  /*8aa0*/  FMUL.FTZ R86, R0.reuse, R86 ;  /* 0x0000005600567220 */ /* 0x040fe20000410000 */
[C---:B-----5:R-:W-:Y:S03]  /*8ab0*/  HMMA.16816.F32.BF16 R28, R136.reuse, R140, R28 ;  /* 0x0000008c881c723c */ /* 0x060fe6000004181c */
[----:B------:R-:W-:Y:S02]  /*8ac0*/  FMUL.FTZ R87, R0, R87 ;  /* 0x0000005700577220 */ /* 0x000fe40000410000 */
[C---:B------:R-:W-:Y:S02]  /*8ad0*/  FMUL.FTZ R88, R2.reuse, R88 ;  /* 0x0000005802587220 */ /* 0x040fe40000410000 */
[----:B------:R-:W-:Y:S01]  /*8ae0*/  FMUL.FTZ R89, R2, R89 ;  /* 0x0000005902597220 */ /* 0x000fe20000410000 */
[C---:B------:R-:W-:Y:S01]  /*8af0*/  HMMA.16816.F32.BF16 R32, R136.reuse, R142, R32 ;  /* 0x0000008e8820723c */ /* 0x040fe20000041820 */
[----:B------:R-:W3:Y:S03]  /*8b00*/  LDSM.16.MT88.4 R140, [R197+0x2000] ;  /* 0x00200000c58c783b */ /* 0x000ee60000004200 */
[C---:B------:R-:W-:Y:S02]  /*8b10*/  FMUL.FTZ R90, R0.reuse, R90 ;  /* 0x0000005a005a7220 */ /* 0x040fe40000410000 */
[----:B------:R-:W-:Y:S02]  /*8b20*/  FMUL.FTZ R91, R0, R91 ;  /* 0x0000005b005b7220 */ /* 0x000fe40000410000 */
[C---:B------:R-:W-:Y:S04]  /*8b30*/  HMMA.16816.F32.BF16 R36, R136.reuse, R144, R36 ;  /* 0x000000908824723c */ /* 0x040fe80000041824 */
[C---:B------:R-:W-:Y:S02]  /*8b40*/  FMUL.FTZ R92, R2.reuse, R92 ;  /* 0x0000005c025c7220 */ /* 0x040fe40000410000 */
[----:B------:R-:W-:Y:S02]  /*8b50*/  FMUL.FTZ R93, R2, R93 ;  /* 0x0000005d025d7220 */ /* 0x000fe40000410000 */
[C---:B------:R-:W-:Y:S01]  /*8b60*/  HMMA.16816.F32.BF16 R40, R136.reuse, R146, R40 ;  /* 0x000000928828723c */ /* 0x040fe20000041828 */
[----:B------:R-:W4:Y:S03]  /*8b70*/  LDSM.16.MT88.4 R144, [R196+0x2000] ;  /* 0x00200000c490783b */ /* 0x000f260000004200 */
[C---:B------:R-:W-:Y:S02]  /*8b80*/  FMUL.FTZ R94, R0.reuse, R94 ;  /* 0x0000005e005e7220 */ /* 0x040fe40000410000 */
[----:B------:R-:W-:Y:S02]  /*8b90*/  FMUL.FTZ R95, R0, R95 ;  /* 0x0000005f005f7220 */ /* 0x000fe40000410000 */
[C---:B------:R-:W-:Y:S04]  /*8ba0*/  HMMA.16816.F32.BF16 R44, R136.reuse, R148, R44 ;  /* 0x00000094882c723c */ /* 0x040fe8000004182c */
[C---:B------:R-:W-:Y:S02]  /*8bb0*/  FMUL.FTZ R96, R2.reuse, R96 ;  /* 0x0000006002607220 */ /* 0x040fe40000410000 */
[----:B------:R-:W-:Y:S02]  /*8bc0*/  FMUL.FTZ R97, R2, R97 ;  /* 0x0000006102617220 */ /* 0x000fe40000410000 */
[C---:B------:R-:W-:Y:S01]  /*8bd0*/  HMMA.16816.F32.BF16 R48, R136.reuse, R150, R48 ;  /* 0x000000968830723c */ /* 0x040fe20000041830 */
[----:B------:R-:W5:Y:S03]  /*8be0*/  LDSM.16.MT88.4 R148, [R193+0x4000] ;  /* 0x00400000c194783b */ /* 0x000f660000004200 */
[C---:B------:R-:W-:Y:S02]  /*8bf0*/  FMUL.FTZ R98, R0.reuse, R98 ;  /* 0x0000006200627220 */ /* 0x040fe40000410000 */
[----:B------:R-:W-:Y:S02]  /*8c00*/  FMUL.FTZ R99, R0, R99 ;  /* 0x0000006300637220 */ /* 0x000fe40000410000 */
[C---:B------:R-:W-:Y:S01]  /*8c10*/  FMUL.FTZ R100, R2.reuse, R100 ;  /* 0x0000006402647220 */ /* 0x040fe20000410000 */
[C---:B---3--:R-:W-:Y:S03]  /*8c20*/  HMMA.16816.F32.BF16 R52, R136.reuse, R140, R52 ;  /* 0x0000008c8834723c */ /* 0x048fe60000041834 */
[----:B------:R-:W-:Y:S02]  /*8c30*/  FMUL.FTZ R101, R2, R101 ;  /* 0x0000006502657220 */ /* 0x000fe40000410000 */
[C---:B------:R-:W-:Y:S02]  /*8c40*/  FMUL.FTZ R102, R0.reuse, R102 ;  /* 0x0000006600667220 */ /* 0x040fe40000410000 */
[----:B------:R-:W-:Y:S01]  /*8c50*/  FMUL.FTZ R103, R0, R103 ;  /* 0x0000006700677220 */ /* 0x000fe20000410000 */
[C---:B------:R-:W-:Y:S01]  /*8c60*/  HMMA.16816.F32.BF16 R56, R136.reuse, R142, R56 ;  /* 0x0000008e8838723c */ /* 0x040fe20000041838 */
[----:B------:R-:W3:Y:S03]  /*8c70*/  LDSM.16.MT88.4 R140, [R194+0x4000] ;  /* 0x00400000c28c783b */ /* 0x000ee60000004200 */
[C---:B------:R-:W-:Y:S02]  /*8c80*/  FMUL.FTZ R104, R2.reuse, R104 ;  /* 0x0000006802687220 */ /* 0x040fe40000410000 */
[----:B------:R-:W-:Y:S02]  /*8c90*/  FMUL.FTZ R105, R2, R105 ;  /* 0x0000006902697220 */ /* 0x000fe40000410000 */
[C---:B----4-:R-:W-:Y:S04]  /*8ca0*/  HMMA.16816.F32.BF16 R60, R136.reuse, R144, R60 ;  /* 0x00000090883c723c */ /* 0x050fe8000004183c */
[--C-:B-1----:R-:W-:Y:S02]  /*8cb0*/  FFMA.FTZ R134, R185, c[0x0][0x2d0], -R133.reuse ;  /* 0x0000b400b9867a23 */ /* 0x102fe40000010885 */
[C---:B------:R-:W-:Y:S02]  /*8cc0*/  FMUL.FTZ R106, R0.reuse, R106 ;  /* 0x0000006a006a7220 */ /* 0x040fe40000410000 */
[C---:B------:R-:W-:Y:S01]  /*8cd0*/  HMMA.16816.F32.BF16 R64, R136.reuse, R146, R64 ;  /* 0x000000928840723c */ /* 0x040fe20000041840 */
[----:B------:R1:W4:Y:S01]  /*8ce0*/  MUFU.EX2 R183, R134 ;  /* 0x0000008600b77308 */ /* 0x0003220000000800 */
[----:B------:R-:W2:Y:S02]  /*8cf0*/  LDSM.16.MT88.4 R144, [R197+0x4000] ;  /* 0x00400000c590783b */ /* 0x000ea40000004200 */
[----:B------:R-:W-:Y:S02]  /*8d00*/  FMUL.FTZ R107, R0, R107 ;  /* 0x0000006b006b7220 */ /* 0x000fe40000410000 */
[C---:B------:R-:W-:Y:S02]  /*8d10*/  FMUL.FTZ R108, R2.reuse, R108 ;  /* 0x0000006c026c7220 */ /* 0x040fe40000410000 */
[C---:B-----5:R-:W-:Y:S04]  /*8d20*/  HMMA.16816.F32.BF16 R68, R136.reuse, R148, R68 ;  /* 0x000000948844723c */ /* 0x060fe80000041844 */
[----:B------:R-:W-:Y:S02]  /*8d30*/  FMUL.FTZ R109, R2, R109 ;  /* 0x0000006d026d7220 */ /* 0x000fe40000410000 */
[C---:B------:R-:W-:Y:S02]  /*8d40*/  FMUL.FTZ R110, R0.reuse, R110 ;  /* 0x0000006e006e7220 */ /* 0x040fe40000410000 */
[C---:B------:R-:W-:Y:S01]  /*8d50*/  HMMA.16816.F32.BF16 R72, R136.reuse, R150, R72 ;  /* 0x000000968848723c */ /* 0x040fe20000041848 */
[----:B------:R-:W5:Y:S03]  /*8d60*/  LDSM.16.MT88.4 R148, [R196+0x4000] ;  /* 0x00400000c494783b */ /* 0x000f660000004200 */
[----:B------:R-:W-:Y:S02]  /*8d70*/  FMUL.FTZ R111, R0, R111 ;  /* 0x0000006f006f7220 */ /* 0x000fe40000410000 */
[C---:B------:R-:W-:Y:S02]  /*8d80*/  FMUL.FTZ R112, R2.reuse, R112 ;  /* 0x0000007002707220 */ /* 0x040fe40000410000 */
[----:B------:R-:W-:Y:S01]  /*8d90*/  FMUL.FTZ R113, R2, R113 ;  /* 0x0000007102717220 */ /* 0x000fe20000410000 */
[C---:B---3--:R-:W-:Y:S03]  /*8da0*/  HMMA.16816.F32.BF16 R76, R136.reuse, R140, R76 ;  /* 0x0000008c884c723c */ /* 0x048fe6000004184c */
[--C-:B-1----:R-:W-:Y:S02]  /*8db0*/  FFMA.FTZ R134, R186, c[0x0][0x2d0], -R170.reuse ;  /* 0x0000b400ba867a23 */ /* 0x102fe400000108aa */
[C---:B------:R-:W-:Y:S02]  /*8dc0*/  FMUL.FTZ R114, R0.reuse, R114 ;  /* 0x0000007200727220 */ /* 0x040fe40000410000 */
[----:B------:R1:W-:Y:S01]  /*8dd0*/  MUFU.EX2 R222, R134 ;  /* 0x0000008600de7308 */ /* 0x0003e20000000800 */
[C---:B------:R-:W-:Y:S01]  /*8de0*/  HMMA.16816.F32.BF16 R80, R136.reuse, R142, R80 ;  /* 0x0000008e8850723c */ /* 0x040fe20000041850 */
[----:B------:R-:W3:Y:S03]  /*8df0*/  LDSM.16.MT88.4 R140, [R193+0x6000] ;  /* 0x00600000c18c783b */ /* 0x000ee60000004200 */
        /* <DEDUP_REMOVED lines=10> */
[--C-:B-1----:R-:W-:Y:S02]  /*8ea0*/  FFMA.FTZ R134, R187, c[0x0][0x2d0], -R170.reuse ;  /* 0x0000b400bb867a23 */ /* 0x102fe400000108aa */
[C---:B-----5:R-:W-:Y:S02]  /*8eb0*/  HMMA.16816.F32.BF16 R92, R136.reuse, R148, R92 ;  /* 0x00000094885c723c */ /* 0x060fe4000004185c */
[----:B------:R1:W5:Y:S02]  /*8ec0*/  MUFU.EX2 R221, R134 ;  /* 0x0000008600dd7308 */ /* 0x0003640000000800 */
[C---:B------:R-:W-:Y:S02]  /*8ed0*/  FMUL.FTZ R122, R0.reuse, R122 ;  /* 0x0000007a007a7220 */ /* 0x040fe40000410000 */
[----:B------:R-:W-:Y:S02]  /*8ee0*/  FMUL.FTZ R123, R0, R123 ;  /* 0x0000007b007b7220 */ /* 0x000fe40000410000 */
[C---:B------:R-:W-:Y:S01]  /*8ef0*/  HMMA.16816.F32.BF16 R96, R136.reuse, R150, R96 ;  /* 0x000000968860723c */ /* 0x040fe20000041860 */
[----:B------:R-:W4:Y:S03]  /*8f00*/  LDSM.16.MT88.4 R148, [R197+0x6000] ;  /* 0x00600000c594783b */ /* 0x000f260000004200 */
[C---:B------:R-:W-:Y:S02]  /*8f10*/  FMUL.FTZ R124, R2.reuse, R124 ;  /* 0x0000007c027c7220 */ /* 0x040fe40000410000 */
[----:B------:R-:W-:Y:S02]  /*8f20*/  FMUL.FTZ R125, R2, R125 ;  /* 0x0000007d027d7220 */ /* 0x000fe40000410000 */
[C---:B---3--:R-:W-:Y:S04]  /*8f30*/  HMMA.16816.F32.BF16 R100, R136.reuse, R140, R100 ;  /* 0x0000008c8864723c */ /* 0x048fe80000041864 */
[C---:B------:R-:W-:Y:S02]  /*8f40*/  FMUL.FTZ R126, R0.reuse, R126 ;  /* 0x0000007e007e7220 */ /* 0x040fe40000410000 */
[----:B------:R-:W-:Y:S02]  /*8f50*/  FMUL.FTZ R127, R0, R127 ;  /* 0x0000007f007f7220 */ /* 0x000fe40000410000 */
[C---:B------:R-:W-:Y:S01]  /*8f60*/  HMMA.16816.F32.BF16 R104, R136.reuse, R142, R104 ;  /* 0x0000008e8868723c */ /* 0x040fe20000041868 */
[----:B------:R-:W3:Y:S03]  /*8f70*/  LDSM.16.MT88.4 R140, [R196+0x6000] ;  /* 0x00600000c48c783b */ /* 0x000ee60000004200 */
[----:B-1----:R-:W-:Y:S02]  /*8f80*/  FFMA.FTZ R134, R188, c[0x0][0x2d0], -R133 ;  /* 0x0000b400bc867a23 */ /* 0x002fe40000010885 */
[C---:B------:R-:W-:Y:S02]  /*8f90*/  FMUL.FTZ R128, R2.reuse, R128 ;  /* 0x0000008002807220 */ /* 0x040fe40000410000 */
[----:B------:R1:W-:Y:S01]  /*8fa0*/  MUFU.EX2 R182, R134 ;  /* 0x0000008600b67308 */ /* 0x0003e20000000800 */
[C---:B--2---:R-:W-:Y:S03]  /*8fb0*/  HMMA.16816.F32.BF16 R108, R136.reuse, R144, R108 ;  /* 0x00000090886c723c */ /* 0x044fe6000004186c */
[----:B------:R-:W-:Y:S02]  /*8fc0*/  FMUL.FTZ R129, R2, R129 ;  /* 0x0000008102817220 */ /* 0x000fe40000410000 */
[C---:B------:R-:W-:Y:S02]  /*8fd0*/  FMUL.FTZ R130, R0.reuse, R130 ;  /* 0x0000008200827220 */ /* 0x040fe40000410000 */
[C---:B------:R-:W-:Y:S01]  /*8fe0*/  FMUL.FTZ R131, R0.reuse, R131 ;  /* 0x0000008300837220 */ /* 0x040fe20000410000 */
[C---:B------:R-:W-:Y:S01]  /*8ff0*/  HMMA.16816.F32.BF16 R112, R136.reuse, R146, R112 ;  /* 0x000000928870723c */ /* 0x040fe20000041870 */
[----:B------:R-:W2:Y:S03]  /*9000*/  LDSM.16.MT88.4 R144, [R193+0x800] ;  /* 0x00080000c190783b */ /* 0x000ea60000004200 */
[----:B------:R-:W-:Y:S02]  /*9010*/  FFMA.FTZ R152, R245, c[0x0][0x2d0], -R170 ;  /* 0x0000b400f5987a23 */ /* 0x000fe400000108aa */
[----:B------:R-:W-:Y:S02]  /*9020*/  FFMA.FTZ R0, R0, R250, R169 ;  /* 0x000000fa00007223 */ /* 0x000fe400000100a9 */
[C---:B----4-:R-:W-:Y:S04]  /*9030*/  HMMA.16816.F32.BF16 R116, R136.reuse, R148, R116 ;  /* 0x000000948874723c */ /* 0x050fe80000041874 */
[----:B------:R-:W-:Y:S02]  /*9040*/  FFMA.FTZ R2, R2, R251, R226 ;  /* 0x000000fb02027223 */ /* 0x000fe400000100e2 */
[----:B------:R-:W-:Y:S02]  /*9050*/  FADD.FTZ R0, R191, R0 ;  /* 0x00000000bf007221 */ /* 0x000fe40000010000 */
[C---:B------:R-:W-:Y:S01]  /*9060*/  HMMA.16816.F32.BF16 R120, R136.reuse, R150, R120 ;  /* 0x000000968878723c */ /* 0x040fe20000041878 */
[----:B------:R-:W4:Y:S03]  /*9070*/  LDSM.16.MT88.4 R148, [R194+0x800] ;  /* 0x00080000c294783b */ /* 0x000f260000004200 */
[--C-:B-1----:R-:W-:Y:S02]  /*9080*/  FFMA.FTZ R134, R225, c[0x0][0x2d0], -R133.reuse ;  /* 0x0000b400e1867a23 */ /* 0x102fe40000010885 */
[----:B------:R-:W-:Y:S02]  /*9090*/  FADD.FTZ R2, R234, R2 ;  /* 0x00000002ea027221 */ /* 0x000fe40000010000 */
[C---:B---3--:R-:W-:Y:S01]  /*90a0*/  HMMA.16816.F32.BF16 R124, R136.reuse, R140, R124 ;  /* 0x0000008c887c723c */ /* 0x048fe2000004187c */
[----:B------:R-:W1:Y:S03]  /*90b0*/  MUFU.EX2 R181, R134 ;  /* 0x0000008600b57308 */ /* 0x000e660000000800 */
[----:B------:R-:W-:Y:S02]  /*90c0*/  FADD.FTZ R2, R233, R2 ;  /* 0x00000002e9027221 */ /* 0x000fe40000010000 */
[----:B------:R-:W-:Y:S02]  /*90d0*/  FADD.FTZ R0, R190, R0 ;  /* 0x00000000be007221 */ /* 0x000fe40000010000 */
[----:B------:R-:W-:Y:S01]  /*90e0*/  HMMA.16816.F32.BF16 R128, R136, R142, R128 ;  /* 0x0000008e8880723c */ /* 0x000fe20000041880 */
[----:B------:R-:W3:Y:S03]  /*90f0*/  LDSM.16.MT88.4 R140, [R197+0x800] ;  /* 0x00080000c58c783b */ /* 0x000ee60000004200 */
[----:B------:R-:W-:Y:S02]  /*9100*/  FADD.FTZ R2, R232, R2 ;  /* 0x00000002e8027221 */ /* 0x000fe40000010000 */
[----:B------:R-:W-:Y:S01]  /*9110*/  FADD.FTZ R0, R189, R0 ;  /* 0x00000000bd007221 */ /* 0x000fe20000010000 */
[----:B------:R-:W-:Y:S01]  /*9120*/  F2FP.BF16.PACK_AB R136, R223, R224 ;  /* 0x000000e0df88723e */ /* 0x000fe200000010ff */
[----:B------:R-:W-:Y:S01]  /*9130*/  FADD.FTZ R2, R224, R2 ;  /* 0x00000002e0027221 */ /* 0x000fe20000010000 */
[----:B------:R-:W-:Y:S03]  /*9140*/  F2FP.BF16.PACK_AB R137, R183, R184 ;  /* 0x000000b8b789723e */ /* 0x000fe600000010ff */
[----:B-----5:R-:W-:Y:S01]  /*9150*/  F2FP.BF16.PACK_AB R138, R221, R222 ;  /* 0x000000dedd8a723e */ /* 0x020fe200000010ff */
[----:B------:R-:W-:Y:S02]  /*9160*/  FADD.FTZ R0, R184, R0 ;  /* 0x00000000b8007221 */ /* 0x000fe40000010000 */
[----:B------:R-:W-:Y:S01]  /*9170*/  FADD.FTZ R2, R223, R2 ;  /* 0x00000002df027221 */ /* 0x000fe20000010000 */
[----:B-1----:R-:W-:Y:S01]  /*9180*/  F2FP.BF16.PACK_AB R139, R181, R182 ;  /* 0x000000b6b58b723e */ /* 0x002fe200000010ff */
[----:B------:R-:W-:Y:S02]  /*9190*/  FFMA.FTZ R134, R239, c[0x0][0x2d0], -R170 ;  /* 0x0000b400ef867a23 */ /* 0x000fe400000108aa */
[----:B------:R-:W-:Y:S02]  /*91a0*/  FADD.FTZ R0, R183, R0 ;  /* 0x00000000b7007221 */ /* 0x000fe40000010000 */
[----:B------:R1:W5:Y:S01]  /*91b0*/  MUFU.EX2 R187, R134 ;  /* 0x0000008600bb7308 */ /* 0x0003620000000800 */
[----:B------:R-:W-:Y:S01]  /*91c0*/  FADD.FTZ R2, R222, R2 ;  /* 0x00000002de027221 */ /* 0x000fe20000010000 */
[C---:B--2---:R-:W-:Y:S03]  /*91d0*/  HMMA.16816.F32.BF16 R4, R136.reuse, R144, R4 ;  /* 0x000000908804723c */ /* 0x044fe60000041804 */
[----:B------:R-:W-:Y:S02]  /*91e0*/  FADD.FTZ R0, R182, R0 ;  /* 0x00000000b6007221 */ /* 0x000fe40000010000 */
[----:B------:R-:W-:Y:S02]  /*91f0*/  FADD.FTZ R2, R221, R2 ;  /* 0x00000002dd027221 */ /* 0x000fe40000010000 */
[----:B------:R-:W-:Y:S01]  /*9200*/  FADD.FTZ R0, R181, R0 ;  /* 0x00000000b5007221 */ /* 0x000fe20000010000 */
[C---:B------:R-:W-:Y:S01]  /*9210*/  HMMA.16816.F32.BF16 R8, R136.reuse, R146, R8 ;  /* 0x000000928808723c */ /* 0x040fe20000041808 */
[----:B------:R-:W2:Y:S07]  /*9220*/  LDSM.16.MT88.4 R144, [R196+0x800] ;  /* 0x00080000c490783b */ /* 0x000eae0000004200 */
[C---:B----4-:R-:W-:Y:S04]  /*9230*/  HMMA.16816.F32.BF16 R12, R136.reuse, R148, R12 ;  /* 0x00000094880c723c */ /* 0x050fe8000004180c */
[----:B-1----:R-:W-:Y:S04]  /*9240*/  FFMA.FTZ R134, R238, c[0x0][0x2d0], -R170 ;  /* 0x0000b400ee867a23 */ /* 0x002fe800000108aa */
[C---:B------:R-:W-:Y:S01]  /*9250*/  HMMA.16816.F32.BF16 R16, R136.reuse, R150, R16 ;  /* 0x000000968810723c */ /* 0x040fe20000041810 */
[----:B------:R-:W1:Y:S01]  /*9260*/  LDSM.16.MT88.4 R148, [R193+0x2800] ;  /* 0x00280000c194783b */ /* 0x000e620000004200 */
[----:B------:R4:W4:Y:S02]  /*9270*/  MUFU.EX2 R188, R134 ;  /* 0x0000008600bc7308 */ /* 0x0009240000000800 */
[----:B-----5:R-:W-:Y:S04]  /*9280*/  FADD.FTZ R2, R187, R2 ;  /* 0x00000002bb027221 */ /* 0x020fe80000010000 */
[C---:B---3--:R-:W-:Y:S08]  /*9290*/  HMMA.16816.F32.BF16 R20, R136.reuse, R140, R20 ;  /* 0x0000008c8814723c */ /* 0x048ff00000041814 */
[C---:B------:R-:W-:Y:S01]  /*92a0*/  HMMA.16816.F32.BF16 R24, R136.reuse, R142, R24 ;  /* 0x0000008e8818723c */ /* 0x040fe20000041818 */
[----:B------:R-:W3:Y:S07]  /*92b0*/  LDSM.16.MT88.4 R140, [R194+0x2800] ;  /* 0x00280000c28c783b */ /* 0x000eee0000004200 */
[C---:B--2---:R-:W-:Y:S04]  /*92c0*/  HMMA.16816.F32.BF16 R28, R136.reuse, R144, R28 ;  /* 0x00000090881c723c */ /* 0x044fe8000004181c */
[--C-:B----4-:R-:W-:Y:S02]  /*92d0*/  FFMA.FTZ R134, R237, c[0x0][0x2d0], -R133.reuse ;  /* 0x0000b400ed867a23 */ /* 0x110fe40000010885 */
[----:B------:R-:W-:Y:S02]  /*92e0*/  FADD.FTZ R2, R188, R2 ;  /* 0x00000002bc027221 */ /* 0x000fe40000010000 */
[----:B------:R2:W4:Y:S01]  /*92f0*/  MUFU.EX2 R176, R134 ;  /* 0x0000008600b07308 */ /* 0x0005220000000800 */
[C---:B------:R-:W-:Y:S01]  /*9300*/  HMMA.16816.F32.BF16 R32, R136.reuse, R146, R32 ;  /* 0x000000928820723c */ /* 0x040fe20000041820 */
[----:B------:R-:W5:Y:S07]  /*9310*/  LDSM.16.MT88.4 R144, [R197+0x2800] ;  /* 0x00280000c590783b */ /* 0x000f6e0000004200 */
[C---:B-1----:R-:W-:Y:S08]  /*9320*/  HMMA.16816.F32.BF16 R36, R136.reuse, R148, R36 ;  /* 0x000000948824723c */ /* 0x042ff00000041824 */
[C---:B------:R-:W-:Y:S01]  /*9330*/  HMMA.16816.F32.BF16 R40, R136.reuse, R150, R40 ;  /* 0x000000968828723c */ /* 0x040fe20000041828 */
[----:B------:R-:W1:Y:S03]  /*9340*/  LDSM.16.MT88.4 R148, [R196+0x2800] ;  /* 0x00280000c494783b */ /* 0x000e660000004200 */
[--C-:B--2---:R-:W-:Y:S04]  /*9350*/  FFMA.FTZ R134, R236, c[0x0][0x2d0], -R133.reuse ;  /* 0x0000b400ec867a23 */ /* 0x104fe80000010885 */
[C---:B---3--:R-:W-:Y:S01]  /*9360*/  HMMA.16816.F32.BF16 R44, R136.reuse, R140, R44 ;  /* 0x0000008c882c723c */ /* 0x048fe2000004182c */
[----:B------:R2:W3:Y:S03]  /*9370*/  MUFU.EX2 R177, R134 ;  /* 0x0000008600b17308 */ /* 0x0004e60000000800 */
[----:B----4-:R-:W-:Y:S04]  /*9380*/  FADD.FTZ R0, R176, R0 ;  /* 0x00000000b0007221 */ /* 0x010fe80000010000 */
[C---:B------:R-:W-:Y:S01]  /*9390*/  HMMA.16816.F32.BF16 R48, R136.reuse, R142, R48 ;  /* 0x0000008e8830723c */ /* 0x040fe20000041830 */
[----:B------:R-:W4:Y:S07]  /*93a0*/  LDSM.16.MT88.4 R140, [R193+0x4800] ;  /* 0x00480000c18c783b */ /* 0x000f2e0000004200 */
[C---:B-----5:R-:W-:Y:S08]  /*93b0*/  HMMA.16816.F32.BF16 R52, R136.reuse, R144, R52 ;  /* 0x000000908834723c */ /* 0x060ff00000041834 */
[C---:B------:R-:W-:Y:S01]  /*93c0*/  HMMA.16816.F32.BF16 R56, R136.reuse, R146, R56 ;  /* 0x000000928838723c */ /* 0x040fe20000041838 */
[----:B------:R-:W5:Y:S03]  /*93d0*/  LDSM.16.MT88.4 R144, [R194+0x4800] ;  /* 0x00480000c290783b */ /* 0x000f660000004200 */
[----:B--2---:R-:W-:Y:S02]  /*93e0*/  FFMA.FTZ R134, R241, c[0x0][0x2d0], -R170 ;  /* 0x0000b400f1867a23 */ /* 0x004fe400000108aa */
[----:B---3--:R-:W-:Y:S02]  /*93f0*/  FADD.FTZ R0, R177, R0 ;  /* 0x00000000b1007221 */ /* 0x008fe40000010000 */
[C---:B-1----:R-:W-:Y:S01]  /*9400*/  HMMA.16816.F32.BF16 R60, R136.reuse, R148, R60 ;  /* 0x00000094883c723c */ /* 0x042fe2000004183c */
[----:B------:R1:W2:Y:S07]  /*9410*/  MUFU.EX2 R186, R134 ;  /* 0x0000008600ba7308 */ /* 0x0002ae0000000800 */
[C---:B------:R-:W-:Y:S01]  /*9420*/  HMMA.16816.F32.BF16 R64, R136.reuse, R150, R64 ;  /* 0x000000968840723c */ /* 0x040fe20000041840 */
[----:B------:R-:W3:Y:S07]  /*9430*/  LDSM.16.MT88.4 R148, [R197+0x4800] ;  /* 0x00480000c594783b */ /* 0x000eee0000004200 */
[C---:B----4-:R-:W-:Y:S08]  /*9440*/  HMMA.16816.F32.BF16 R68, R136.reuse, R140, R68 ;  /* 0x0000008c8844723c */ /* 0x050ff00000041844 */
[C---:B------:R-:W-:Y:S01]  /*9450*/  HMMA.16816.F32.BF16 R72, R136.reuse, R142, R72 ;  /* 0x0000008e8848723c */ /* 0x040fe20000041848 */
[----:B------:R-:W4:Y:S03]  /*9460*/  LDSM.16.MT88.4 R140, [R196+0x4800] ;  /* 0x00480000c48c783b */ /* 0x000f260000004200 */
[----:B-1----:R-:W-:Y:S02]  /*9470*/  FFMA.FTZ R134, R240, c[0x0][0x2d0], -R170 ;  /* 0x0000b400f0867a23 */ /* 0x002fe400000108aa */
[----:B--2---:R-:W-:Y:S02]  /*9480*/  FADD.FTZ R2, R186, R2 ;  /* 0x00000002ba027221 */ /* 0x004fe40000010000 */
[----:B------:R1:W-:Y:S01]  /*9490*/  MUFU.EX2 R185, R134 ;  /* 0x0000008600b97308 */ /* 0x0003e20000000800 */
[C---:B-----5:R-:W-:Y:S08]  /*94a0*/  HMMA.16816.F32.BF16 R76, R136.reuse, R144, R76 ;  /* 0x00000090884c723c */ /* 0x060ff0000004184c */
[C---:B------:R-:W-:Y:S01]  /*94b0*/  HMMA.16816.F32.BF16 R80, R136.reuse, R146, R80 ;  /* 0x000000928850723c */ /* 0x040fe20000041850 */
[----:B------:R-:W2:Y:S07]  /*94c0*/  LDSM.16.MT88.4 R144, [R193+0x6800] ;  /* 0x00680000c190783b */ /* 0x000eae0000004200 */
[C---:B---3--:R-:W-:Y:S04]  /*94d0*/  HMMA.16816.F32.BF16 R84, R136.reuse, R148, R84 ;  /* 0x000000948854723c */ /* 0x048fe80000041854 */
[--C-:B-1----:R-:W-:Y:S04]  /*94e0*/  FFMA.FTZ R134, R242, c[0x0][0x2d0], -R133.reuse ;  /* 0x0000b400f2867a23 */ /* 0x102fe80000010885 */
[C---:B------:R-:W-:Y:S01]  /*94f0*/  HMMA.16816.F32.BF16 R88, R136.reuse, R150, R88 ;  /* 0x000000968858723c */ /* 0x040fe20000041858 */
[----:B------:R-:W1:Y:S01]  /*9500*/  LDSM.16.MT88.4 R148, [R194+0x6800] ;  /* 0x00680000c294783b */ /* 0x000e620000004200 */
[----:B------:R3:W5:Y:S06]  /*9510*/  MUFU.EX2 R175, R134 ;  /* 0x0000008600af7308 */ /* 0x00076c0000000800 */
[C---:B----4-:R-:W-:Y:S08]  /*9520*/  HMMA.16816.F32.BF16 R92, R136.reuse, R140, R92 ;  /* 0x0000008c885c723c */ /* 0x050ff0000004185c */
[C---:B------:R-:W-:Y:S01]  /*9530*/  HMMA.16816.F32.BF16 R96, R136.reuse, R142, R96 ;  /* 0x0000008e8860723c */ /* 0x040fe20000041860 */
[----:B------:R-:W4:Y:S07]  /*9540*/  LDSM.16.MT88.4 R140, [R197+0x6800] ;  /* 0x00680000c58c783b */ /* 0x000f2e0000004200 */
[C---:B--2---:R-:W-:Y:S04]  /*9550*/  HMMA.16816.F32.BF16 R100, R136.reuse, R144, R100 ;  /* 0x000000908864723c */ /* 0x044fe80000041864 */
[--C-:B---3--:R-:W-:Y:S02]  /*9560*/  FFMA.FTZ R134, R243, c[0x0][0x2d0], -R133.reuse ;  /* 0x0000b400f3867a23 */ /* 0x108fe40000010885 */
[----:B-----5:R-:W-:Y:S02]  /*9570*/  FADD.FTZ R0, R175, R0 ;  /* 0x00000000af007221 */ /* 0x020fe40000010000 */
[----:B------:R2:W3:Y:S01]  /*9580*/  MUFU.EX2 R174, R134 ;  /* 0x0000008600ae7308 */ /* 0x0004e20000000800 */
[C---:B------:R-:W-:Y:S01]  /*9590*/  HMMA.16816.F32.BF16 R104, R136.reuse, R146, R104 ;  /* 0x000000928868723c */ /* 0x040fe20000041868 */
[----:B------:R-:W5:Y:S07]  /*95a0*/  LDSM.16.MT88.4 R144, [R196+0x6800] ;  /* 0x00680000c490783b */ /* 0x000f6e0000004200 */
[C---:B-1----:R-:W-:Y:S08]  /*95b0*/  HMMA.16816.F32.BF16 R108, R136.reuse, R148, R108 ;  /* 0x00000094886c723c */ /* 0x042ff0000004186c */
[C---:B------:R-:W-:Y:S01]  /*95c0*/  HMMA.16816.F32.BF16 R112, R136.reuse, R150, R112 ;  /* 0x000000968870723c */ /* 0x040fe20000041870 */
[----:B------:R-:W-:Y:S03]  /*95d0*/  LDSM.16.MT88.4 R148, [R194+0x1000] ;  /* 0x00100000c294783b */ /* 0x000fe60000004200 */
[--C-:B--2---:R-:W-:Y:S04]  /*95e0*/  FFMA.FTZ R134, R249, c[0x0][0x2d0], -R170.reuse ;  /* 0x0000b400f9867a23 */ /* 0x104fe800000108aa */
[C---:B----4-:R-:W-:Y:S01]  /*95f0*/  HMMA.16816.F32.BF16 R116, R136.reuse, R140, R116 ;  /* 0x0000008c8874723c */ /* 0x050fe20000041874 */
[----:B------:R1:W-:Y:S07]  /*9600*/  MUFU.EX2 R180, R134 ;  /* 0x0000008600b47308 */ /* 0x0003ee0000000800 */
[C---:B------:R-:W-:Y:S01]  /*9610*/  HMMA.16816.F32.BF16 R120, R136.reuse, R142, R120 ;  /* 0x0000008e8878723c */ /* 0x040fe20000041878 */
[----:B------:R-:W2:Y:S07]  /*9620*/  LDSM.16.MT88.4 R140, [R193+0x1000] ;  /* 0x00100000c18c783b */ /* 0x000eae0000004200 */
[C---:B-----5:R-:W-:Y:S08]  /*9630*/  HMMA.16816.F32.BF16 R124, R136.reuse, R144, R124 ;  /* 0x00000090887c723c */ /* 0x060ff0000004187c */
[----:B------:R-:W-:Y:S01]  /*9640*/  HMMA.16816.F32.BF16 R128, R136, R146, R128 ;  /* 0x000000928880723c */ /* 0x000fe20000041880 */
[----:B------:R-:W4:Y:S03]  /*9650*/  LDSM.16.MT88.4 R144, [R197+0x1000] ;  /* 0x00100000c590783b */ /* 0x000f260000004200 */
[--C-:B-1----:R-:W-:Y:S03]  /*9660*/  FFMA.FTZ R134, R246, c[0x0][0x2d0], -R170.reuse ;  /* 0x0000b400f6867a23 */ /* 0x102fe600000108aa */
[----:B------:R-:W-:Y:S01]  /*9670*/  F2FP.BF16.PACK_AB R136, R188, R187 ;  /* 0x000000bbbc88723e */ /* 0x000fe200000010ff */
[----:B------:R1:W5:Y:S01]  /*9680*/  MUFU.EX2 R179, R134 ;  /* 0x0000008600b37308 */ /* 0x0003620000000800 */
[----:B------:R-:W-:Y:S03]  /*9690*/  F2FP.BF16.PACK_AB R137, R177, R176 ;  /* 0x000000b0b189723e */ /* 0x000fe600000010ff */
[----:B------:R-:W-:Y:S02]  /*96a0*/  F2FP.BF16.PACK_AB R138, R185, R186 ;  /* 0x000000bab98a723e */ /* 0x000fe400000010ff */
[----:B---3--:R-:W-:Y:S07]  /*96b0*/  F2FP.BF16.PACK_AB R139, R174, R175 ;  /* 0x000000afae8b723e */ /* 0x008fee00000010ff */
[C---:B--2---:R-:W-:Y:S08]  /*96c0*/  HMMA.16816.F32.BF16 R4, R136.reuse, R140, R4 ;  /* 0x0000008c8804723c */ /* 0x044ff00000041804 */
[C---:B------:R-:W-:Y:S01]  /*96d0*/  HMMA.16816.F32.BF16 R8, R136.reuse, R142, R8 ;  /* 0x0000008e8808723c */ /* 0x040fe20000041808 */
[----:B------:R-:W2:Y:S03]  /*96e0*/  LDSM.16.MT88.4 R140, [R196+0x1000] ;  /* 0x00100000c48c783b */ /* 0x000ea60000004200 */
[--C-:B-1----:R-:W-:Y:S04]  /*96f0*/  FFMA.FTZ R134, R248, c[0x0][0x2d0], -R133.reuse ;  /* 0x0000b400f8867a23 */ /* 0x102fe80000010885 */
[C---:B------:R-:W-:Y:S01]  /*9700*/  HMMA.16816.F32.BF16 R12, R136.reuse, R148, R12 ;  /* 0x00000094880c723c */ /* 0x040fe2000004180c */
[----:B------:R1:W-:Y:S07]  /*9710*/  MUFU.EX2 R172, R134 ;  /* 0x0000008600ac7308 */ /* 0x0003ee0000000800 */
[C---:B------:R-:W-:Y:S01]  /*9720*/  HMMA.16816.F32.BF16 R16, R136.reuse, R150, R16 ;  /* 0x000000968810723c */ /* 0x040fe20000041810 */
[----:B------:R-:W3:Y:S07]  /*9730*/  LDSM.16.MT88.4 R148, [R193+0x3000] ;  /* 0x00300000c194783b */ /* 0x000eee0000004200 */
[C---:B----4-:R-:W-:Y:S08]  /*9740*/  HMMA.16816.F32.BF16 R20, R136.reuse, R144, R20 ;  /* 0x000000908814723c */ /* 0x050ff00000041814 */
[C---:B------:R-:W-:Y:S01]  /*9750*/  HMMA.16816.F32.BF16 R24, R136.reuse, R146, R24 ;  /* 0x000000928818723c */ /* 0x040fe20000041818 */
[----:B------:R-:W4:Y:S03]  /*9760*/  LDSM.16.MT88.4 R144, [R194+0x3000] ;  /* 0x00300000c290783b */ /* 0x000f260000004200 */
[--C-:B-1----:R-:W-:Y:S02]  /*9770*/  FFMA.FTZ R134, R244, c[0x0][0x2d0], -R133.reuse ;  /* 0x0000b400f4867a23 */ /* 0x102fe40000010885 */
[----:B------:R-:W-:Y:S01]  /*9780*/  FFMA.FTZ R133, R168, c[0x0][0x2d0], -R133 ;  /* 0x0000b400a8857a23 */ /* 0x000fe20000010885 */
[----:B-----5:R-:W-:Y:S01]  /*9790*/  F2FP.BF16.PACK_AB R168, R179, R180 ;  /* 0x000000b4b3a8723e */ /* 0x020fe200000010ff */
[----:B------:R-:W1:Y:S01]  /*97a0*/  MUFU.EX2 R173, R134 ;  /* 0x0000008600ad7308 */ /* 0x000e620000000800 */
[C---:B--2---:R-:W-:Y:S08]  /*97b0*/  HMMA.16816.F32.BF16 R28, R136.reuse, R140, R28 ;  /* 0x0000008c881c723c */ /* 0x044ff0000004181c */
[C---:B------:R-:W-:Y:S01]  /*97c0*/  HMMA.16816.F32.BF16 R32, R136.reuse, R142, R32 ;  /* 0x0000008e8820723c */ /* 0x040fe20000041820 */
[----:B------:R-:W2:Y:S01]  /*97d0*/  LDSM.16.MT88.4 R140, [R197+0x3000] ;  /* 0x00300000c58c783b */ /* 0x000ea20000004200 */
[----:B------:R-:W5:Y:S06]  /*97e0*/  MUFU.EX2 R133, R133 ;  /* 0x0000008500857308 */ /* 0x000f6c0000000800 */
[C---:B---3--:R-:W-:Y:S04]  /*97f0*/  HMMA.16816.F32.BF16 R36, R136.reuse, R148, R36 ;  /* 0x000000948824723c */ /* 0x048fe80000041824 */
[----:B-1----:R-:W-:Y:S04]  /*9800*/  F2FP.BF16.PACK_AB R169, R173, R172 ;  /* 0x000000acada9723e */ /* 0x002fe800000010ff */
[C---:B------:R-:W-:Y:S01]  /*9810*/  HMMA.16816.F32.BF16 R40, R136.reuse, R150, R40 ;  /* 0x000000968828723c */ /* 0x040fe20000041828 */
[----:B------:R-:W1:Y:S03]  /*9820*/  LDSM.16.MT88.4 R148, [R196+0x3000] ;  /* 0x00300000c494783b */ /* 0x000e660000004200 */
[----:B------:R-:W-:Y:S04]  /*9830*/  FFMA.FTZ R134, R247, c[0x0][0x2d0], -R170 ;  /* 0x0000b400f7867a23 */ /* 0x000fe800000108aa */
[C---:B----4-:R-:W-:Y:S01]  /*9840*/  HMMA.16816.F32.BF16 R44, R136.reuse, R144, R44 ;  /* 0x00000090882c723c */ /* 0x050fe2000004182c */
[----:B------:R-:W-:Y:S03]  /*9850*/  MUFU.EX2 R178, R134 ;  /* 0x0000008600b27308 */ /* 0x000fe60000000800 */
[----:B-----5:R-:W-:Y:S04]  /*9860*/  F2FP.BF16.PACK_AB R171, R133, R135 ;  /* 0x0000008785ab723e */ /* 0x020fe800000010ff */
[C---:B------:R-:W-:Y:S01]  /*9870*/  HMMA.16816.F32.BF16 R48, R136.reuse, R146, R48 ;  /* 0x000000928830723c */ /* 0x040fe20000041830 */
[----:B------:R-:W3:Y:S02]  /*9880*/  LDSM.16.MT88.4 R144, [R193+0x5000] ;  /* 0x00500000c190783b */ /* 0x000ee40000004200 */
[----:B------:R-:W4:Y:S05]  /*9890*/  MUFU.EX2 R134, R152 ;  /* 0x0000009800867308 */ /* 0x000f2a0000000800 */
[C---:B--2---:R-:W-:Y:S08]  /*98a0*/  HMMA.16816.F32.BF16 R52, R136.reuse, R140, R52 ;  /* 0x0000008c8834723c */ /* 0x044ff00000041834 */
[C---:B------:R-:W-:Y:S01]  /*98b0*/  HMMA.16816.F32.BF16 R56, R136.reuse, R142, R56 ;  /* 0x0000008e8838723c */ /* 0x040fe20000041838 */
[----:B------:R-:W2:Y:S07]  /*98c0*/  LDSM.16.MT88.4 R140, [R194+0x5000] ;  /* 0x00500000c28c783b */ /* 0x000eae0000004200 */
[C---:B-1----:R-:W-:Y:S04]  /*98d0*/  HMMA.16816.F32.BF16 R60, R136.reuse, R148, R60 ;  /* 0x00000094883c723c */ /* 0x042fe8000004183c */
[----:B----4-:R-:W-:Y:S04]  /*98e0*/  F2FP.BF16.PACK_AB R170, R134, R178 ;  /* 0x000000b286aa723e */ /* 0x010fe800000010ff */
        /* <DEDUP_REMOVED lines=10> */
[----:B------:R-:W-:Y:S07]  /*9990*/  LDSM.16.MT88.4 R148, [R197+0x7000] ;  /* 0x00700000c594783b */ /* 0x000fee0000004200 */
[C---:B---3--:R-:W-:Y:S08]  /*99a0*/  HMMA.16816.F32.BF16 R92, R136.reuse, R144, R92 ;  /* 0x00000090885c723c */ /* 0x048ff0000004185c */
        /* <DEDUP_REMOVED lines=8> */
[C---:B------:R-:W-:Y:S08]  /*9a30*/  HMMA.16816.F32.BF16 R116, R136.reuse, R148, R116 ;  /* 0x000000948874723c */ /* 0x040ff00000041874 */
[C---:B------:R-:W-:Y:S01]  /*9a40*/  HMMA.16816.F32.BF16 R120, R136.reuse, R150, R120 ;  /* 0x000000968878723c */ /* 0x040fe20000041878 */
[----:B------:R-:W3:Y:S07]  /*9a50*/  LDSM.16.MT88.4 R148, [R194+0x1800] ;  /* 0x00180000c294783b */ /* 0x000eee0000004200 */
[C---:B--2---:R-:W-:Y:S08]  /*9a60*/  HMMA.16816.F32.BF16 R124, R136.reuse, R140, R124 ;  /* 0x0000008c887c723c */ /* 0x044ff0000004187c */
[----:B------:R-:W-:Y:S08]  /*9a70*/  HMMA.16816.F32.BF16 R128, R136, R142, R128 ;  /* 0x0000008e8880723c */ /* 0x000ff00000041880 */
[C---:B-1----:R-:W-:Y:S01]  /*9a80*/  HMMA.16816.F32.BF16 R136, R168.reuse, R144, R4 ;  /* 0x00000090a888723c */ /* 0x042fe20000041804 */
[----:B------:R-:W1:Y:S07]  /*9a90*/  LDSM.16.MT88.4 R4, [R193+0x3800] ;  /* 0x00380000c104783b */ /* 0x000e6e0000004200 */
[C---:B------:R-:W-:Y:S01]  /*9aa0*/  HMMA.16816.F32.BF16 R140, R168.reuse, R146, R8 ;  /* 0x00000092a88c723c */ /* 0x040fe20000041808 */
[----:B------:R-:W2:Y:S07]  /*9ab0*/  LDSM.16.MT88.4 R8, [R194+0x3800] ;  /* 0x00380000c208783b */ /* 0x000eae0000004200 */
[C---:B---3--:R-:W-:Y:S01]  /*9ac0*/  HMMA.16816.F32.BF16 R144, R168.reuse, R148, R12 ;  /* 0x00000094a890723c */ /* 0x048fe2000004180c */
[----:B------:R-:W3:Y:S07]  /*9ad0*/  LDSM.16.MT88.4 R12, [R197+0x3800] ;  /* 0x00380000c50c783b */ /* 0x000eee0000004200 */
[C---:B------:R-:W-:Y:S01]  /*9ae0*/  HMMA.16816.F32.BF16 R148, R168.reuse, R150, R16 ;  /* 0x00000096a894723c */ /* 0x040fe20000041810 */
[----:B------:R-:W4:Y:S07]  /*9af0*/  LDSM.16.MT88.4 R16, [R196+0x3800] ;  /* 0x00380000c410783b */ /* 0x000f2e0000004200 */
[C---:B------:R-:W-:Y:S08]  /*9b00*/  HMMA.16816.F32.BF16 R152, R168.reuse, R156, R20 ;  /* 0x0000009ca898723c */ /* 0x040ff00000041814 */
        /* <DEDUP_REMOVED lines=24> */
[C---:B----4-:R-:W-:Y:S07]  /*9c90*/  HMMA.16816.F32.BF16 R92, R168.reuse, R16, R92 ;  /* 0x00000010a85c723c */ /* 0x050fee000004185c */
[-C--:B------:R-:W-:Y:S01]  /*9ca0*/  MOV R16, R3.reuse ;  /* 0x0000000300107202 */ /* 0x080fe20000000f00 */
[C---:B------:R-:W-:Y:S08]  /*9cb0*/  HMMA.16816.F32.BF16 R96, R168.reuse, R18, R96 ;  /* 0x00000012a860723c */ /* 0x040ff00000041860 */
[C---:B-1----:R-:W-:Y:S08]  /*9cc0*/  HMMA.16816.F32.BF16 R100, R168.reuse, R4, R100 ;  /* 0x00000004a864723c */ /* 0x042ff00000041864 */
[C---:B------:R-:W-:Y:S01]  /*9cd0*/  HMMA.16816.F32.BF16 R104, R168.reuse, R6, R104 ;  /* 0x00000006a868723c */ /* 0x040fe20000041868 */
[----:B------:R-:W1:Y:S07]  /*9ce0*/  LDSM.16.MT88.4 R4, [R196+0x7800] ;  /* 0x00780000c404783b */ /* 0x000e6e0000004200 */
[C---:B--2---:R-:W-:Y:S08]  /*9cf0*/  HMMA.16816.F32.BF16 R108, R168.reuse, R8, R108 ;  /* 0x00000008a86c723c */ /* 0x044ff0000004186c */
        /* <DEDUP_REMOVED lines=11> */
[----:B------:R-:W-:Y:S02]  /*9db0*/  FADD.FTZ R2, R178, R0 ;  /* 0x00000000b2027221 */ /* 0x000fe40000010000 */
[----:B------:R-:W-:Y:S02]  /*9dc0*/  FADD.FTZ R0, R135, R4 ;  /* 0x0000000487007221 */ /* 0x000fe40000010000 */
[----:B------:R-:W-:Y:S01]  /*9dd0*/  FADD.FTZ R251, R134, R2 ;  /* 0x0000000286fb7221 */ /* 0x000fe20000010000 */
[----:B------:R-:W-:Y:S01]  /*9de0*/  MOV R134, R3 ;  /* 0x0000000300867202 */ /* 0x000fe20000000f00 */
[----:B------:R-:W-:Y:S01]  /*9df0*/  FADD.FTZ R250, R133, R0 ;  /* 0x0000000085fa7221 */ /* 0x000fe20000010000 */
[----:B------:R-:W-:Y:S01]  /*9e00*/  MOV R133, R132 ;  /* 0x0000008400857202 */ /* 0x000fe20000000f00 */
[----:B------:R-:W-:-:S05]  /*9e10*/  @P4 BRA `(.L_x_1256) ;  /* 0xffffc80000004947 */ /* 0x000fca000383ffff */
.L_x_1255:
        /* <DEDUP_REMOVED lines=8> */
.L_x_1326:
[----:B------:R-:W-:Y:S01]  /*9ea0*/  FSETP.NE.FTZ.AND P1, PT, R0, RZ, PT ;  /* 0x000000ff0000720b */ /* 0x000fe20003f35000 */
[----:B---3--:R-:W-:Y:S01]  /*9eb0*/  FADD.FTZ R3, R3, R4 ;  /* 0x0000000403037221 */ /* 0x008fe20000010000 */
[----:B------:R-:W-:Y:S02]  /*9ec0*/  MOV R2, RZ ;  /* 0x000000ff00027202 */ /* 0x000fe40000000f00 */
[----:B------:R-:W-:Y:S02]  /*9ed0*/  MOV R21, 0xff800000 ;  /* 0xff80000000157802 */ /* 0x000fe40000000f00 */
[----:B------:R-:W-:-:S02]  /*9ee0*/  FSETP.NE.FTZ.AND P0, PT, R3, RZ, PT ;  /* 0x000000ff0300720b */ /* 0x000fc40003f15000 */
[----:B------:R-:W-:-:S05]  /*9ef0*/  MOV R20, 0xff800000 ;  /* 0xff80000000147802 */ /* 0x000fca0000000f00 */
[----:B------:R-:W1:Y:S01]  /*9f00*/  @P1 MUFU.LG2 R5, R0 ;  /* 0x0000000000051308 */ /* 0x000e620000000c00 */
[----:B--2---:R-:W-:-:S05]  /*9f10*/  @P1 MOV R4, 0x3f317218 ;  /* 0x3f31721800041802 */ /* 0x004fca0000000f00 */
[----:B------:R-:W-:Y:S02]  /*9f20*/  @P1 FMUL.FTZ R4, R4, c[0x0][0x2d0] ;  /* 0x0000b40004041a20 */ /* 0x000fe40000410000 */
[----:B------:R2:W3:Y:S01]  /*9f30*/  @P1 MUFU.RCP R2, R0 ;  /* 0x0000000000021308 */ /* 0x0004e20000001000 */
[----:B-1----:R-:W-:-:S04]  /*9f40*/  @P1 FMUL.FTZ R5, R5, 0.69314718246459960938 ;  /* 0x3f31721805051820 */ /* 0x002fc80000410000 */
[----:B------:R-:W-:Y:S01]  /*9f50*/  @P1 FFMA.FTZ R21, R4, R132, R5 ;  /* 0x0000008404151223 */ /* 0x000fe20000010005 */
[----:B------:R-:W-:Y:S02]  /*9f60*/  MOV R4, 0x1 ;  /* 0x0000000100047802 */ /* 0x000fe40000000f00 */
[----:B--2---:R-:W-:Y:S01]  /*9f70*/  MOV R0, RZ ;  /* 0x000000ff00007202 */ /* 0x004fe20000000f00 */
[C---:B---3--:R-:W-:Y:S02]  /*9f80*/  FMUL.FTZ R22, R2.reuse, R140 ;  /* 0x0000008c02167220 */ /* 0x048fe40000410000 */
[C---:B------:R-:W-:Y:S02]  /*9f90*/  FMUL.FTZ R23, R2.reuse, R141 ;  /* 0x0000008d02177220 */ /* 0x040fe40000410000 */
[C---:B------:R-:W-:Y:S01]  /*9fa0*/  FMUL.FTZ R30, R2.reuse, R148 ;  /* 0x00000094021e7220 */ /* 0x040fe20000410000 */
[----:B------:R-:W1:Y:S01]  /*9fb0*/  @P0 MUFU.RCP R0, R3 ;  /* 0x0000000300000308 */ /* 0x000e620000001000 */
        /* <DEDUP_REMOVED lines=61> */
[----:B------:R2:W3:Y:S01]  /*a390*/  @P0 MUFU.LG2 R2, R3 ;  /* 0x0000000300020308 */ /* 0x0004e20000000c00 */
[C---:B-1----:R-:W-:Y:S02]  /*a3a0*/  FMUL.FTZ R120, R0.reuse, R142 ;  /* 0x0000008e00787220 */ /* 0x042fe40000410000 */
[C---:B------:R-:W-:Y:S02]  /*a3b0*/  FMUL.FTZ R121, R0.reuse, R143 ;  /* 0x0000008f00797220 */ /* 0x040fe40000410000 */
[C---:B------:R-:W-:Y:S02]  /*a3c0*/  FMUL.FTZ R128, R0.reuse, R158 ;  /* 0x0000009e00807220 */ /* 0x040fe40000410000 */
[C---:B------:R-:W-:Y:S02]  /*a3d0*/  FMUL.FTZ R129, R0.reuse, R159 ;  /* 0x0000009f00817220 */ /* 0x040fe40000410000 */
[C---:B------:R-:W-:Y:S02]  /*a3e0*/  FMUL.FTZ R112, R0.reuse, R138 ;  /* 0x0000008a00707220 */ /* 0x040fe40000410000 */
[----:B------:R-:W-:-:S02]  /*a3f0*/  FMUL.FTZ R113, R0, R139 ;  /* 0x0000008b00717220 */ /* 0x000fc40000410000 */
[C---:B------:R-:W-:Y:S02]  /*a400*/  FMUL.FTZ R116, R0.reuse, R146 ;  /* 0x0000009200747220 */ /* 0x040fe40000410000 */
[C---:B------:R-:W-:Y:S01]  /*a410*/  FMUL.FTZ R117, R0.reuse, R147 ;  /* 0x0000009300757220 */ /* 0x040fe20000410000 */
[----:B--2---:R-:W-:Y:S01]  /*a420*/  @P0 MOV R3, 0x3f317218 ;  /* 0x3f31721800030802 */ /* 0x004fe20000000f00 */
[C---:B------:R-:W-:Y:S02]  /*a430*/  FMUL.FTZ R142, R0.reuse, R166 ;  /* 0x000000a6008e7220 */ /* 0x040fe40000410000 */
[C---:B------:R-:W-:Y:S02]  /*a440*/  FMUL.FTZ R143, R0.reuse, R167 ;  /* 0x000000a7008f7220 */ /* 0x040fe40000410000 */
[C---:B------:R-:W-:Y:S02]  /*a450*/  FMUL.FTZ R158, R0.reuse, R50 ;  /* 0x00000032009e7220 */ /* 0x040fe40000410000 */
[----:B------:R-:W-:-:S02]  /*a460*/  FMUL.FTZ R159, R0, R51 ;  /* 0x00000033009f7220 */ /* 0x000fc40000410000 */
[C---:B------:R-:W-:Y:S02]  /*a470*/  FMUL.FTZ R156, R0.reuse, R54 ;  /* 0x00000036009c7220 */ /* 0x040fe40000410000 */
[----:B------:R-:W-:Y:S02]  /*a480*/  FMUL.FTZ R157, R0, R55 ;  /* 0x00000037009d7220 */ /* 0x000fe40000410000 */
[----:B---3--:R-:W-:Y:S02]  /*a490*/  @P0 FMUL.FTZ R2, R2, 0.69314718246459960938 ;  /* 0x3f31721802020820 */ /* 0x008fe40000410000 */
        /* <DEDUP_REMOVED lines=50> */
[----:B------:R-:W-:Y:S01]  /*a7c0*/  FMUL.FTZ R39, R0, R131 ;  /* 0x0000008300277220 */ /* 0x000fe20000410000 */
[----:B------:R-:W-:Y:S01]  /*a7d0*/  PRMT R0, R4, 0x7610, R0 ;  /* 0x0000761004007816 */ /* 0x000fe20000000000 */
[----:B------:R-:W-:-:S02]  /*a7e0*/  @P0 FFMA.FTZ R20, R3, R16, R2 ;  /* 0x0000001003140223 */ /* 0x000fc40000010002 */
.L_x_1240:
        /* <DEDUP_REMOVED lines=19> */
.L_x_1259:
[----:B--2---:R-:W-:Y:S05]  /*a920*/  BSYNC B0 ;  /* 0x0000000000007941 */ /* 0x004fea0003800000 */
.L_x_1258:
[----:B------:R-:W-:Y:S01]  /*a930*/  PRMT R0, R0, 0x9910, RZ ;  /* 0x0000991000007816 */ /* 0x000fe200000000ff */
[----:B------:R-:W-:Y:S01]  /*a940*/  BSSY B1, `(.L_x_1260) ;  /* 0x000043a000017945 */ /* 0x000fe20003800000 */
[----:B-----5:R-:W-:Y:S02]  /*a950*/  IMAD.MOV.U32 R98, RZ, RZ, R6 ;  /* 0x000000ffff627224 */ /* 0x020fe400078e0006 */
[----:B------:R-:W-:-:S13]  /*a960*/  ISETP.NE.AND P0, PT, R0, RZ, PT ;  /* 0x000000ff0000720c */ /* 0x000fda0003f05270 */
        /* <DEDUP_REMOVED lines=8> */
[----:B------:R-:W4:Y:S01]  /*a9f0*/  LDL R11, [R1+0x50] ;  /* 0x00005000010b7983 */ /* 0x000f220000100800 */
[----:B------:R-:W-:Y:S01]  /*aa00*/  WARPSYNC 0xffffffff ;  /* 0xffffffff00007948 */ /* 0x000fe20003800000 */
[----:B------:R-:W-:-:S02]  /*aa10*/  F2FP.BF16.PACK_AB R0, R25, R24 ;  /* 0x000000181900723e */ /* 0x000fc400000010ff */
[----:B------:R-:W-:Y:S01]  /*aa20*/  BAR.SYNC.DEFER_BLOCKING 0x1, 0x100 ;  /* 0x0044000000007b1d */ /* 0x000fe20000010000 */
[----:B------:R-:W-:Y:S02]  /*aa30*/  F2FP.BF16.PACK_AB R2, R113, R112 ;  /* 0x000000707102723e */ /* 0x000fe400000010ff */
[----:B------:R-:W-:-:S03]  /*aa40*/  F2FP.BF16.PACK_AB R3, R23, R22 ;  /* 0x000000161703723e */ /* 0x000fc600000010ff */
[----:B------:R-:W4:Y:S01]  /*aa50*/  LDL R9, [R1+0x14] ;  /* 0x0000140001097983 */ /* 0x000f220000100800 */
[----:B------:R-:W-:-:S03]  /*aa60*/  F2FP.BF16.PACK_AB R4, R85, R84 ;  /* 0x000000545504723e */ /* 0x000fc600000010ff */
[----:B--2---:R1:W-:Y:S04]  /*aa70*/  STS [R8], R0 ;  /* 0x0000000008007388 */ /* 0x0043e80000000800 */
[----:B------:R2:W-:Y:S04]  /*aa80*/  STS [R8+0x400], R2 ;  /* 0x0004000208007388 */ /* 0x0005e80000000800 */
[----:B---3--:R3:W-:Y:S01]  /*aa90*/  STS [R13], R3 ;  /* 0x000000030d007388 */ /* 0x0087e20000000800 */
[----:B-1----:R-:W-:Y:S02]  /*aaa0*/  F2FP.BF16.PACK_AB R0, R121, R120 ;  /* 0x000000787900723e */ /* 0x002fe400000010ff */
        /* <DEDUP_REMOVED lines=91> */
[----:B------:R1:W-:Y:S04]  /*b060*/  STS [R8+0xc000], R0 ;  /* 0x00c0000008007388 */ /* 0x0003e80000000800 */
[----:B------:R2:W-:Y:S01]  /*b070*/  STS [R8+0xc400], R2 ;  /* 0x00c4000208007388 */ /* 0x0005e20000000800 */
[----:B---3--:R-:W-:Y:S02]  /*b080*/  F2FP.BF16.PACK_AB R3, R89, R88 ;  /* 0x000000585903723e */ /* 0x008fe400000010ff */
[----:B-1----:R-:W-:Y:S01]  /*b090*/  F2FP.BF16.PACK_AB R0, R63, R62 ;  /* 0x0000003e3f00723e */ /* 0x002fe200000010ff */
[----:B--2---:R-:W2:Y:S01]  /*b0a0*/  LDL R8, [R1+0x30] ;  /* 0x0000300001087983 */ /* 0x004ea20000100800 */
[----:B------:R-:W-:-:S03]  /*b0b0*/  F2FP.BF16.PACK_AB R2, R93, R92 ;  /* 0x0000005c5d02723e */ /* 0x000fc600000010ff */
[----:B------:R1:W-:Y:S04]  /*b0c0*/  STS [R13+0xc000], R4 ;  /* 0x00c000040d007388 */ /* 0x0003e80000000800 */
[----:B------:R3:W-:Y:S04]  /*b0d0*/  STS [R13+0xc400], R0 ;  /* 0x00c400000d007388 */ /* 0x0007e80000000800 */
[----:B------:R4:W-:Y:S01]  /*b0e0*/  STS [R10+0xc000], R3 ;  /* 0x00c000030a007388 */ /* 0x0009e20000000800 */
[----:B-1----:R-:W-:Y:S02]  /*b0f0*/  F2FP.BF16.PACK_AB R4, R67, R66 ;  /* 0x000000424304723e */ /* 0x002fe400000010ff */
[----:B---3--:R-:W-:-:S03]  /*b100*/  F2FP.BF16.PACK_AB R0, R95, R94 ;  /* 0x0000005e5f00723e */ /* 0x008fc600000010ff */
[----:B------:R1:W-:Y:S01]  /*b110*/  STS [R10+0xc400], R4 ;  /* 0x00c400040a007388 */ /* 0x0003e20000000800 */
[----:B----4-:R-:W-:-:S03]  /*b120*/  F2FP.BF16.PACK_AB R3, R109, R108 ;  /* 0x0000006c6d03723e */ /* 0x010fc600000010ff */
[----:B------:R3:W-:Y:S04]  /*b130*/  STS [R12+0xc000], R2 ;  /* 0x00c000020c007388 */ /* 0x0007e80000000800 */
[----:B------:R4:W-:Y:S04]  /*b140*/  STS [R12+0xc400], R0 ;  /* 0x00c400000c007388 */ /* 0x0009e80000000800 */
[----:B------:R4:W-:Y:S01]  /*b150*/  STS [R7+0xc000], R3 ;  /* 0x00c0000307007388 */ /* 0x0009e20000000800 */
[----:B------:R-:W-:Y:S02]  /*b160*/  ISETP.NE.U32.AND P2, PT, RZ, c[0x0][0x508], PT ;  /* 0x00014200ff007a0c */ /* 0x000fe40003f45070 */
[----:B------:R-:W-:Y:S01]  /*b170*/  ISETP.NE.U32.AND P1, PT, RZ, c[0x0][0x500], PT ;  /* 0x00014000ff007a0c */ /* 0x000fe20003f25070 */
[----:B-1----:R-:W2:Y:S01]  /*b180*/  LDL.LU R10, [R1+0x28] ;  /* 0x00002800010a7983 */ /* 0x002ea20000300800 */
[----:B------:R-:W-:-:S02]  /*b190*/  ISETP.NE.AND.EX P2, PT, RZ, c[0x0][0x50c], PT, P2 ;  /* 0x00014300ff007a0c */ /* 0x000fc40003f45320 */
[----:B------:R-:W-:Y:S02]  /*b1a0*/  ISETP.NE.AND.EX P1, PT, RZ, c[0x0][0x504], PT, P1 ;  /* 0x00014100ff007a0c */ /* 0x000fe40003f25310 */
[----:B---3--:R-:W-:Y:S02]  /*b1b0*/  F2FP.BF16.PACK_AB R2, R87, R86 ;  /* 0x000000565702723e */ /* 0x008fe400000010ff */
[----:B----4-:R-:W-:Y:S01]  /*b1c0*/  F2FP.BF16.PACK_AB R0, R105, R104 ;  /* 0x000000686900723e */ /* 0x010fe200000010ff */
[----:B------:R-:W-:Y:S02]  /*b1d0*/  IMAD.MOV.U32 R12, RZ, RZ, c[0x0][0x388] ;  /* 0x0000e200ff0c7624 */ /* 0x000fe400078e00ff */
[----:B------:R1:W-:Y:S01]  /*b1e0*/  STS [R7+0xc400], R2 ;  /* 0x00c4000207007388 */ /* 0x0003e20000000800 */
[----:B------:R-:W-:-:S03]  /*b1f0*/  F2FP.BF16.PACK_AB R3, R71, R70 ;  /* 0x000000464703723e */ /* 0x000fc600000010ff */
[----:B------:R3:W-:Y:S01]  /*b200*/  STS [R6+0xc000], R0 ;  /* 0x00c0000006007388 */ /* 0x0007e20000000800 */
[----:B------:R-:W-:-:S03]  /*b210*/  @P2 LEA R4, P0, R9, c[0x0][0x508], 0x2 ;  /* 0x0001420009042a11 */ /* 0x000fc600078010ff */
[----:B------:R4:W-:Y:S01]  /*b220*/  STS [R6+0xc400], R3 ;  /* 0x00c4000306007388 */ /* 0x0009e20000000800 */
[----:B-1----:R-:W-:Y:S02]  /*b230*/  F2FP.BF16.PACK_AB R2, R97, R96 ;  /* 0x000000606102723e */ /* 0x002fe400000010ff */
[----:B---3--:R-:W-:-:S03]  /*b240*/  F2FP.BF16.PACK_AB R0, R47, R46 ;  /* 0x0000002e2f00723e */ /* 0x008fc600000010ff */
[----:B------:R1:W-:Y:S01]  /*b250*/  STS [R5+0xc000], R2 ;  /* 0x00c0000205007388 */ /* 0x0003e20000000800 */
[----:B----4-:R-:W-:-:S03]  /*b260*/  F2FP.BF16.PACK_AB R3, R49, R48 ;  /* 0x000000303103723e */ /* 0x010fc600000010ff */
[----:B------:R3:W-:Y:S01]  /*b270*/  STS [R5+0xc400], R0 ;  /* 0x00c4000005007388 */ /* 0x0007e20000000800 */
[----:B------:R-:W-:-:S03]  /*b280*/  IMAD.MOV.U32 R6, RZ, RZ, 0x4 ;  /* 0x00000004ff067424 */ /* 0x000fc600078e00ff */
[----:B------:R-:W-:Y:S01]  /*b290*/  STS [R11+0xc000], R3 ;  /* 0x00c000030b007388 */ /* 0x000fe20000000800 */
[----:B------:R-:W-:-:S04]  /*b2a0*/  IMAD.WIDE R6, R9, R6, c[0x0][0x500] ;  /* 0x0001400009067625 */ /* 0x000fc800078e0206 */
[----:B-1----:R-:W-:Y:S01]  /*b2b0*/  IMAD.MOV.U32 R2, RZ, RZ, RZ ;  /* 0x000000ffff027224 */ /* 0x002fe200078e00ff */
[----:B---3--:R-:W-:-:S05]  /*b2c0*/  F2FP.BF16.PACK_AB R0, R39, R38 ;  /* 0x000000262700723e */ /* 0x008fca00000010ff */
[----:B------:R1:W-:Y:S04]  /*b2d0*/  STS [R11+0xc400], R0 ;  /* 0x00c400000b007388 */ /* 0x0003e80000000800 */
[----:B------:R-:W-:Y:S06]  /*b2e0*/  BAR.SYNC.DEFER_BLOCKING 0x1, 0x100 ;  /* 0x0044000000007b1d */ /* 0x000fec0000010000 */
[----:B------:R3:W5:Y:S01]  /*b2f0*/  @P1 LDG.E R2, [R6.64] ;  /* 0x0000000606021981 */ /* 0x000762000c1e1900 */
[----:B--2---:R-:W-:-:S05]  /*b300*/  @P2 LEA.HI.X R5, R9, c[0x0][0x50c], R8, 0x2, P0 ;  /* 0x0001430009052a11 */ /* 0x004fca00000f1408 */
[----:B------:R3:W5:Y:S01]  /*b310*/  @P2 LDG.E R12, [R4.64] ;  /* 0x00000006040c2981 */ /* 0x000762000c1e1900 */
[----:B------:R-:W-:-:S04]  /*b320*/  ISETP.NE.AND P0, PT, R10, RZ, PT ;  /* 0x000000ff0a00720c */ /* 0x000fc80003f05270 */
[----:B-1----:R-:W-:Y:S01]  /*b330*/  SEL R0, R10, c[0x0][0x3d4], P0 ;  /* 0x0000f5000a007a07 */ /* 0x002fe20000000000 */
[----:B------:R-:W-:Y:S05]  /*b340*/  @P2 BRA `(.L_x_1262) ;  /* 0x0000004000002947 */ /* 0x000fea0003800000 */
[----:B---3--:R-:W-:Y:S05]  /*b350*/  @!P1 BRA `(.L_x_1262) ;  /* 0x0000003000009947 */ /* 0x008fea0003800000 */
[----:B-----5:R1:W2:Y:S04]  /*b360*/  LDG.E R12, [R6.64] ;  /* 0x00000006060c7981 */ /* 0x0202a8000c1e1900 */
[----:B-1----:R-:W2:Y:S02]  /*b370*/  LDG.E R6, [R6.64+0x4] ;  /* 0x0000040606067981 */ /* 0x002ea4000c1e1900 */
[----:B--2---:R-:W-:Y:S02]  /*b380*/  IADD3 R12, -R12, R6, RZ ;  /* 0x000000060c0c7210 */ /* 0x004fe40007ffe1ff */
.L_x_1262:
[----:B---3--:R-:W2:Y:S01]  /*b390*/  LDL R102, [R1+0x1c] ;  /* 0x00001c0001667983 */ /* 0x008ea20000100800 */
[----:B------:R-:W-:Y:S01]  /*b3a0*/  IMAD.MOV.U32 R10, RZ, RZ, 0x368 ;  /* 0x00000368ff0a7424 */ /* 0x000fe200078e00ff */
[----:B------:R-:W-:Y:S02]  /*b3b0*/  ISETP.GT.AND P2, PT, R0, 0x1, PT ;  /* 0x000000010000780c */ /* 0x000fe40003f44270 */
[----:B------:R-:W3:Y:S02]  /*b3c0*/  LDL R103, [R1+0xe8] ;  /* 0x0000e80001677983 */ /* 0x000ee40000100800 */
[----:B------:R-:W-:-:S02]  /*b3d0*/  SEL R10, R10, 0x328, P2 ;  /* 0x000003280a0a7807 */ /* 0x000fc40001000000 */
[----:B------:R-:W3:Y:S02]  /*b3e0*/  LDL R99, [R1+0x24] ;  /* 0x0000240001637983 */ /* 0x000ee40000100800 */
[----:B------:R-:W2:Y:S02]  /*b3f0*/  LDC.64 R14, c[0x0][R10+0x168] ;  /* 0x00005a000a0e7b82 */ /* 0x000ea40000000a00 */
[----:B------:R-:W4:Y:S01]  /*b400*/  LDL R106, [R1+0x68] ;  /* 0x00006800016a7983 */ /* 0x000f220000100800 */
[----:B------:R-:W-:-:S04]  /*b410*/  ISETP.NE.U32.AND P0, PT, RZ, c[0x0][0x500], PT ;  /* 0x00014000ff007a0c */ /* 0x000fc80003f05070 */
[----:B------:R-:W-:-:S04]  /*b420*/  ISETP.NE.AND.EX P0, PT, RZ, c[0x0][0x504], PT, P0 ;  /* 0x00014100ff007a0c */ /* 0x000fc80003f05300 */
[----:B------:R-:W-:Y:S01]  /*b430*/  SEL R4, R8, RZ, !P0 ;  /* 0x000000ff08047207 */ /* 0x000fe20004000000 */
[----:B------:R-:W1:Y:S08]  /*b440*/  LDC.64 R6, c[0x0][R10+0x170] ;  /* 0x00005c000a067b82 */ /* 0x000e700000000a00 */
[----:B------:R-:W1:Y:S08]  /*b450*/  LDC.64 R16, c[0x0][R10+0x178] ;  /* 0x00005e000a107b82 */ /* 0x000e700000000a00 */
[----:B------:R1:W1:Y:S01]  /*b460*/  LDC.64 R18, c[0x0][R10+0x160] ;  /* 0x000058000a127b82 */ /* 0x0002620000000a00 */
[----:B------:R-:W-:Y:S01]  /*b470*/  SEL R0, R9, RZ, !P0 ;  /* 0x000000ff09007207 */ /* 0x000fe20004000000 */
[----:B------:R-:W-:-:S05]  /*b480*/  IMAD.MOV.U32 R5, RZ, RZ, c[0x0][0x4e8] ;  /* 0x00013a00ff057624 */ /* 0x000fca00078e00ff */
[----:B------:R-:W-:Y:S01]  /*b490*/  ISETP.NE.AND P1, PT, R5, 0x1, PT ;  /* 0x000000010500780c */ /* 0x000fe20003f25270 */
[----:B--2---:R-:W-:Y:S02]  /*b4a0*/  IMAD R8, R15, R102, RZ ;  /* 0x000000660f087224 */ /* 0x004fe400078e02ff */
[----:B------:R-:W2:Y:S01]  /*b4b0*/  LDL R15, [R1+0xe4] ;  /* 0x0000e400010f7983 */ /* 0x000ea20000100800 */
[----:B-1----:R-:W-:-:S04]  /*b4c0*/  IMAD R3, R7, R0, RZ ;  /* 0x0000000007037224 */ /* 0x002fc800078e02ff */
[C---:B------:R-:W-:Y:S02]  /*b4d0*/  IMAD R3, R6.reuse, R4, R3 ;  /* 0x0000000406037224 */ /* 0x040fe400078e0203 */
[----:B------:R-:W-:-:S04]  /*b4e0*/  IMAD.WIDE.U32 R4, R6, R0, RZ ;  /* 0x0000000006047225 */ /* 0x000fc800078e00ff */
[----:B------:R-:W-:-:S04]  /*b4f0*/  IMAD.WIDE.U32 R6, R14, R102, RZ ;  /* 0x000000660e067225 */ /* 0x000fc800078e00ff */
[----:B------:R-:W-:Y:S01]  /*b500*/  IMAD.IADD R13, R5, 0x1, R3 ;  /* 0x00000001050d7824 */ /* 0x000fe200078e0203 */
[----:B-----5:R-:W-:Y:S01]  /*b510*/  IADD3 R9, P5, P4, R4, R6, R2 ;  /* 0x0000000604097210 */ /* 0x020fe20007cbe002 */
[----:B---3--:R-:W-:Y:S01]  /*b520*/  IMAD R3, R99, 0x80, R103 ;  /* 0x0000008063037824 */ /* 0x008fe200078e0267 */
[----:B----4-:R-:W-:Y:S01]  /*b530*/  SEL R4, R106, RZ, P2 ;  /* 0x000000ff6a047207 */ /* 0x010fe20001000000 */
[----:B------:R-:W-:Y:S02]  /*b540*/  IMAD.IADD R11, R7, 0x1, R8 ;  /* 0x00000001070b7824 */ /* 0x000fe400078e0208 */
[----:B------:R-:W-:Y:S01]  /*b550*/  @P1 IMAD.HI.U32 R5, R3, c[0x0][0x4ec], RZ ;  /* 0x00013b0003051a27 */ /* 0x000fe200078e00ff */
[----:B------:R-:W1:Y:S03]  /*b560*/  S2R R103, SR_TID.X ;  /* 0x0000000000677919 */ /* 0x000e660000002100 */
[----:B------:R-:W-:-:S02]  /*b570*/  IMAD R8, R17, R4, RZ ;  /* 0x0000000411087224 */ /* 0x000fc400078e02ff */
[----:B------:R-:W-:-:S04]  /*b580*/  IMAD.WIDE.U32 R6, R16, R4, RZ ;  /* 0x0000000410067225 */ /* 0x000fc800078e00ff */
[----:B------:R-:W-:Y:S01]  /*b590*/  IMAD.MOV.U32 R4, RZ, RZ, R3 ;  /* 0x000000ffff047224 */ /* 0x000fe200078e0003 */
[----:B------:R-:W-:Y:S01]  /*b5a0*/  @P1 SHF.R.U32.HI R4, RZ, c[0x0][0x4f0], R5 ;  /* 0x00013c00ff041a19 */ /* 0x000fe20000011605 */
[----:B------:R-:W-:-:S03]  /*b5b0*/  IMAD.IADD R10, R7, 0x1, R8 ;  /* 0x00000001070a7824 */ /* 0x000fc600078e0208 */
[----:B------:R-:W-:Y:S01]  /*b5c0*/  IADD3 R8, P3, P0, R4, R9, R6 ;  /* 0x0000000904087210 */ /* 0x000fe2000787e006 */
[----:B------:R-:W-:Y:S01]  /*b5d0*/  IMAD.MOV R5, RZ, RZ, -R4 ;  /* 0x000000ffff057224 */ /* 0x000fe200078e0a04 */
[----:B------:R-:W-:Y:S02]  /*b5e0*/  SHF.R.S32.HI R6, RZ, 0x1f, R2 ;  /* 0x0000001fff067819 */ /* 0x000fe40000011402 */
[----:B------:R-:W-:Y:S01]  /*b5f0*/  SHF.R.S32.HI R7, RZ, 0x1f, R4 ;  /* 0x0000001fff077819 */ /* 0x000fe20000011404 */
[----:B------:R-:W-:Y:S01]  /*b600*/  IMAD R4, R5, c[0x0][0x4e8], R3 ;  /* 0x00013a0005047a24 */ /* 0x000fe200078e0203 */
[----:B------:R-:W-:-:S04]  /*b610*/  IADD3.X R9, R13, R11, R6, P5, P4 ;  /* 0x0000000b0d097210 */ /* 0x000fc80002fe8406 */
[----:B------:R-:W-:Y:S01]  /*b620*/  IADD3.X R9, R7, R9, R10, P3, P0 ;  /* 0x0000000907097210 */ /* 0x000fe20001fe040a */
[----:B------:R-:W-:Y:S01]  /*b630*/  IMAD R5, R19, R4, RZ ;  /* 0x0000000413057224 */ /* 0x000fe200078e02ff */
[----:B------:R-:W-:Y:S01]  /*b640*/  SHF.R.S32.HI R7, RZ, 0x1f, R4 ;  /* 0x0000001fff077819 */ /* 0x000fe20000011404 */
[----:B------:R-:W-:-:S04]  /*b650*/  IMAD.MOV.U32 R10, RZ, RZ, c[0x0][0x4a8] ;  /* 0x00012a00ff0a7624 */ /* 0x000fc800078e00ff */
[C---:B------:R-:W-:Y:S02]  /*b660*/  IMAD R7, R18.reuse, R7, R5 ;  /* 0x0000000712077224 */ /* 0x040fe400078e0205 */
        /* <DEDUP_REMOVED lines=13> */
[----:B------:R-:W-:Y:S04]  /*b740*/  SHFL.IDX PT, R8, R8, 0x1, 0x1c1f ;  /* 0x003c1f0008087f89 */ /* 0x000fe800000e0000 */
[----:B------:R3:W4:Y:S01]  /*b750*/  SHFL.IDX PT, R9, R4, 0x1, 0x1c1f ;  /* 0x003c1f0004097f89 */ /* 0x00072200000e0000 */
[----:B------:R-:W-:Y:S01]  /*b760*/  LOP3.LUT P0, RZ, R14, 0x3, RZ, 0xc0, !PT ;  /* 0x000000030eff7812 */ /* 0x000fe2000780c0ff */
[----:B---3--:R-:W-:Y:S02]  /*b770*/  IMAD R4, R12, c[0x0][0x4e8], RZ ;  /* 0x00013a000c047a24 */ /* 0x008fe400078e02ff */
[----:B--2---:R-:W-:-:S05]  /*b780*/  IMAD R5, R99, 0x80, R15 ;  /* 0x0000008063057824 */ /* 0x004fca00078e020f */
[C---:B------:R-:W-:Y:S02]  /*b790*/  IADD3 R7, R5.reuse, 0x8, RZ ;  /* 0x0000000805077810 */ /* 0x040fe40007ffe0ff */
[-C--:B------:R-:W-:Y:S02]  /*b7a0*/  ISETP.GE.OR P3, PT, R5, R4.reuse, P0 ;  /* 0x000000040500720c */ /* 0x080fe40000766670 */
[----:B------:R-:W-:-:S11]  /*b7b0*/  ISETP.GE.OR P0, PT, R7, R4, P0 ;  /* 0x000000040700720c */ /* 0x000fd60000706670 */
[----:B-1----:R1:W-:Y:S01]  /*b7c0*/  @!P3 ST.E [R10.64], R21 ;  /* 0x000000150a00b985 */ /* 0x0023e2000c101906 */
[----:B------:R-:W-:-:S03]  /*b7d0*/  ISETP.GE.AND P3, PT, R5, R4, PT ;  /* 0x000000040500720c */ /* 0x000fc60003f66270 */
[----:B----4-:R1:W-:Y:S01]  /*b7e0*/  @!P0 ST.E [R8.64], R20 ;  /* 0x0000001408008985 */ /* 0x0103e2000c101906 */
[----:B------:R-:W-:Y:S01]  /*b7f0*/  ISETP.GE.AND P0, PT, R7, R4, PT ;  /* 0x000000040700720c */ /* 0x000fe20003f06270 */
[----:B------:R-:W-:Y:S05]  /*b800*/  @P2 BRA `(.L_x_1263) ;  /* 0x00000ad000002947 */ /* 0x000fea0003800000 */
[----:B------:R-:W2:Y:S01]  /*b810*/  LDL R14, [R1+0xa4] ;  /* 0x0000a400010e7983 */ /* 0x000ea20000100800 */
[----:B------:R-:W-:Y:S01]  /*b820*/  IMAD R3, R6, c[0x0][0x3a0], RZ ;  /* 0x0000e80006037a24 */ /* 0x000fe200078e02ff */
[----:B-1----:R-:W-:Y:S01]  /*b830*/  SHF.R.S32.HI R8, RZ, 0x1f, R0 ;  /* 0x0000001fff087819 */ /* 0x002fe20000011400 */
[C---:B------:R-:W-:Y:S01]  /*b840*/  IMAD.WIDE.U32 R6, R2.reuse, c[0x0][0x3a0], RZ ;  /* 0x0000e80002067a25 */ /* 0x040fe200078e00ff */
[----:B------:R1:W3:Y:S03]  /*b850*/  LDS.128 R28, [R219+0x80] ;  /* 0x00008000db1c7984 */ /* 0x0002e60000000c00 */
[----:B------:R-:W-:Y:S01]  /*b860*/  IMAD R2, R2, c[0x0][0x3a4], R3 ;  /* 0x0000e90002027a24 */ /* 0x000fe200078e0203 */
[----:B------:R1:W4:Y:S04]  /*b870*/  LDS.128 R44, [R219+0x1080] ;  /* 0x00108000db2c7984 */ /* 0x0003280000000c00 */
[----:B------:R-:W-:Y:S01]  /*b880*/  IADD3 R3, R7, R2, RZ ;  /* 0x0000000207037210 */ /* 0x000fe20007ffe0ff */
[----:B------:R1:W1:Y:S01]  /*b890*/  LDS.128 R60, [R219+0x2080] ;  /* 0x00208000db3c7984 */ /* 0x0002620000000c00 */
[----:B------:R-:W-:-:S03]  /*b8a0*/  MOV R2, R6 ;  /* 0x0000000600027202 */ /* 0x000fc60000000f00 */
[----:B------:R1:W1:Y:S02]  /*b8b0*/  LDS.128 R72, [R219+0x3080] ;  /* 0x00308000db487984 */ /* 0x0002640000000c00 */
[----:B------:R-:W-:Y:S02]  /*b8c0*/  IMAD.WIDE.U32 R6, R102, c[0x0][0x3e8], R2 ;  /* 0x0000fa0066067a25 */ /* 0x000fe400078e0002 */
[----:B------:R1:W1:Y:S02]  /*b8d0*/  LDS.128 R24, [R219+0x4080] ;  /* 0x00408000db187984 */ /* 0x0002640000000c00 */
[----:B------:R-:W-:Y:S02]  /*b8e0*/  IMAD R3, R8, c[0x0][0x3f0], RZ ;  /* 0x0000fc0008037a24 */ /* 0x000fe400078e02ff */
[----:B------:R1:W1:Y:S01]  /*b8f0*/  LDS.128 R40, [R219+0x5080] ;  /* 0x00508000db287984 */ /* 0x0002620000000c00 */
[----:B------:R-:W-:-:S03]  /*b900*/  IMAD R7, R102, c[0x0][0x3ec], R7 ;  /* 0x0000fb0066077a24 */ /* 0x000fc600078e0207 */
[----:B------:R1:W1:Y:S01]  /*b910*/  LDS.128 R56, [R219+0x6080] ;  /* 0x00608000db387984 */ /* 0x0002620000000c00 */
[----:B------:R-:W-:-:S03]  /*b920*/  IMAD.WIDE.U32 R6, R0, c[0x0][0x3f0], R6 ;  /* 0x0000fc0000067a25 */ /* 0x000fc600078e0006 */
[----:B------:R1:W1:Y:S04]  /*b930*/  LDS.128 R68, [R219+0x7080] ;  /* 0x00708000db447984 */ /* 0x0002680000000c00 */
        /* <DEDUP_REMOVED lines=8> */
[----:B------:R-:W5:Y:S02]  /*b9c0*/  S2R R10, SR_TID.X ;  /* 0x00000000000a7919 */ /* 0x000f640000002100 */
[----:B-----5:R-:W-:-:S04]  /*b9d0*/  SHF.R.S32.HI R9, RZ, 0x1f, R10 ;  /* 0x0000001fff097819 */ /* 0x020fc8000001140a */
[----:B------:R-:W-:-:S04]  /*b9e0*/  LEA.HI R9, R9, R10, RZ, 0x3 ;  /* 0x0000000a09097211 */ /* 0x000fc800078f18ff */
[----:B------:R-:W-:Y:S02]  /*b9f0*/  SHF.R.S32.HI R9, RZ, 0x3, R9 ;  /* 0x00000003ff097819 */ /* 0x000fe40000011409 */
[----:B--2---:R-:W-:-:S04]  /*ba00*/  LEA R5, R99, R14, 0x7 ;  /* 0x0000000e63057211 */ /* 0x004fc800078e38ff */
[----:B------:R-:W-:Y:S01]  /*ba10*/  MOV R2, R5 ;  /* 0x0000000500027202 */ /* 0x000fe20000000f00 */
[----:B------:R-:W-:-:S05]  /*ba20*/  @P1 IMAD.HI.U32 R8, R5, c[0x0][0x4ec], RZ ;  /* 0x00013b0005081a27 */ /* 0x000fca00078e00ff */
[----:B------:R-:W-:Y:S01]  /*ba30*/  @P1 SHF.R.U32.HI R2, RZ, c[0x0][0x4f0], R8 ;  /* 0x00013c00ff021a19 */ /* 0x000fe20000011608 */
[----:B------:R-:W-:-:S03]  /*ba40*/  IMAD R8, R0, c[0x0][0x3f4], R3 ;  /* 0x0000fd0000087a24 */ /* 0x000fc600078e0203 */
[----:B------:R-:W-:Y:S02]  /*ba50*/  SHF.R.S32.HI R3, RZ, 0x1f, R2 ;  /* 0x0000001fff037819 */ /* 0x000fe40000011402 */
[----:B------:R-:W-:Y:S02]  /*ba60*/  IADD3 R0, -R2, RZ, RZ ;  /* 0x000000ff02007210 */ /* 0x000fe40007ffe1ff */
[----:B------:R-:W-:Y:S01]  /*ba70*/  IADD3 R7, R7, R8, RZ ;  /* 0x0000000807077210 */ /* 0x000fe20007ffe0ff */
[----:B------:R-:W-:Y:S02]  /*ba80*/  IMAD R3, R3, c[0x0][0x3e0], RZ ;  /* 0x0000f80003037a24 */ /* 0x000fe400078e02ff */
[----:B------:R-:W-:Y:S02]  /*ba90*/  IMAD R0, R0, c[0x0][0x4e8], R5 ;  /* 0x00013a0000007a24 */ /* 0x000fe400078e0205 */
[C---:B------:R-:W-:Y:S02]  /*baa0*/  IMAD R8, R2.reuse, c[0x0][0x3e4], R3 ;  /* 0x0000f90002087a24 */ /* 0x040fe400078e0203 */
[----:B------:R-:W-:Y:S01]  /*bab0*/  IMAD.WIDE.U32 R2, R2, c[0x0][0x3e0], R6 ;  /* 0x0000f80002027a25 */ /* 0x000fe200078e0006 */
[----:B------:R-:W-:-:S02]  /*bac0*/  SHF.R.S32.HI R5, RZ, 0x1f, R0 ;  /* 0x0000001fff057819 */ /* 0x000fc40000011400 */
[----:B------:R-:W-:Y:S02]  /*bad0*/  LEA R7, R99, R9, 0x7 ;  /* 0x0000000963077211 */ /* 0x000fe400078e38ff */
        /* <DEDUP_REMOVED lines=8> */
[----:B-1-34-:R1:W2:Y:S02]  /*bb60*/  SHFL.IDX PT, R6, R14, RZ, 0x181f ;  /* 0x00181fff0e067589 */ /* 0x01a2a400000e0000 */
.L_x_1327:
[----:B------:R-:W-:Y:S05]  /*bb70*/  BRA.DIV ~URZ, `(.L_x_1265) ;  /* 0x000046927f007947 */ /* 0x000fea000b800000 */
[----:B------:R3:W4:Y:S02]  /*bb80*/  SHFL.IDX PT, R0, R15, RZ, 0x181f ;  /* 0x00181fff0f007589 */ /* 0x00072400000e0000 */
.L_x_1328:
[----:B------:R-:W-:Y:S01]  /*bb90*/  ISETP.GE.AND P0, PT, R7, R4, PT ;  /* 0x000000040700720c */ /* 0x000fe20003f06270 */
[----:B------:R-:W-:-:S12]  /*bba0*/  BSSY B0, `(.L_x_1266) ;  /* 0x0000018000007945 */ /* 0x000fd80003800000 */
[----:B------:R-:W-:Y:S05]  /*bbb0*/  @P0 BRA `(.L_x_1267) ;  /* 0x0000016000000947 */ /* 0x000fea0003800000 */
[----:B------:R-:W5:Y:S04]  /*bbc0*/  LDL.64 R2, [R1] ;  /* 0x0000000001027983 */ /* 0x000f680000100a00 */
[----:B---3--:R-:W3:Y:S04]  /*bbd0*/  LDL R82, [R1+0x8] ;  /* 0x0000080001527983 */ /* 0x008ee80000100800 */
[----:B----4-:R-:W4:Y:S04]  /*bbe0*/  LDL R5, [R1+0xc] ;  /* 0x00000c0001057983 */ /* 0x010f280000100800 */
[----:B--2---:R-:W2:Y:S04]  /*bbf0*/  LDL R83, [R1+0x3c] ;  /* 0x00003c0001537983 */ /* 0x004ea80000100800 */
[----:B------:R-:W2:Y:S04]  /*bc00*/  LDL R81, [R1+0x38] ;  /* 0x0000380001517983 */ /* 0x000ea80000100800 */
[----:B------:R-:W2:Y:S01]  /*bc10*/  LDL R80, [R1+0x34] ;  /* 0x0000340001507983 */ /* 0x000ea20000100800 */
[----:B------:R-:W-:-:S13]  /*bc20*/  ISETP.GE.AND P4, PT, R252, c[0x0][0x3c8], PT ;  /* 0x0000f200fc007a0c */ /* 0x000fda0003f86270 */
[----:B------:R-:W-:Y:S02]  /*bc30*/  @!P4 LEA R8, P1, R252, R0, 0x1 ;  /* 0x00000000fc08c211 */ /* 0x000fe400078208ff */
        /* <DEDUP_REMOVED lines=8> */
[----:B------:R-:W-:-:S02]  /*bcc0*/  @!P4 LEA.HI.X R9, R252, R6, R81, 0x1, P1 ;  /* 0x00000006fc09c211 */ /* 0x000fc400008f0c51 */
[----:B------:R-:W-:Y:S01]  /*bcd0*/  @!P3 LEA.HI.X R3, R5, R6, R80, 0x1, P0 ;  /* 0x000000060503b211 */ /* 0x000fe200000f0c50 */
[----:B------:R2:W-:Y:S04]  /*bce0*/  @!P6 ST.E.128 [R12.64], R28 ;  /* 0x0000001c0c00e985 */ /* 0x0005e8000c101d06 */
[----:B------:R2:W-:Y:S04]  /*bcf0*/  @!P5 ST.E.128 [R10.64], R24 ;  /* 0x000000180a00d985 */ /* 0x0005e8000c101d06 */
[----:B------:R2:W-:Y:S04]  /*bd00*/  @!P4 ST.E.128 [R8.64], R20 ;  /* 0x000000140800c985 */ /* 0x0005e8000c101d06 */
[----:B------:R2:W-:Y:S02]  /*bd10*/  @!P3 ST.E.128 [R2.64], R16 ;  /* 0x000000100200b985 */ /* 0x0005e4000c101d06 */
.L_x_1267:
[----:B------:R-:W-:Y:S05]  /*bd20*/  BSYNC B0 ;  /* 0x0000000000007941 */ /* 0x000fea0003800000 */
.L_x_1266:
[----:B------:R-:W-:Y:S05]  /*bd30*/  BRA.DIV ~URZ, `(.L_x_1268) ;  /* 0x000045327f007947 */ /* 0x000fea000b800000 */
[----:B--2---:R2:W1:Y:S04]  /*bd40*/  SHFL.IDX PT, R6, R14, 0x1, 0x181f ;  /* 0x00381f000e067f89 */ /* 0x00446800000e0000 */
[----:B----4-:R2:W4:Y:S02]  /*bd50*/  SHFL.IDX PT, R0, R15, 0x1, 0x181f ;  /* 0x00381f000f007f89 */ /* 0x01052400000e0000 */
.L_x_1329:
[----:B------:R-:W-:Y:S01]  /*bd60*/  IADD3 R2, R7, 0x20, RZ ;  /* 0x0000002007027810 */ /* 0x000fe20007ffe0ff */
[----:B------:R-:W-:Y:S03]  /*bd70*/  BSSY B0, `(.L_x_1269) ;  /* 0x0000019000007945 */ /* 0x000fe60003800000 */
[----:B------:R-:W-:-:S13]  /*bd80*/  ISETP.GE.AND P0, PT, R2, R4, PT ;  /* 0x000000040200720c */ /* 0x000fda0003f06270 */
[----:B------:R-:W-:Y:S05]  /*bd90*/  @P0 BRA `(.L_x_1270) ;  /* 0x0000016000000947 */ /* 0x000fea0003800000 */
[----:B------:R-:W5:Y:S04]  /*bda0*/  LDL.64 R20, [R1] ;  /* 0x0000000001147983 */ /* 0x000f680000100a00 */
[----:B--2---:R-:W2:Y:S04]  /*bdb0*/  LDL R18, [R1+0x8] ;  /* 0x0000080001127983 */ /* 0x004ea80000100800 */
[----:B---3--:R-:W3:Y:S04]  /*bdc0*/  LDL R5, [R1+0xc] ;  /* 0x00000c0001057983 */ /* 0x008ee80000100800 */
[----:B----4-:R-:W4:Y:S04]  /*bdd0*/  LDL R19, [R1+0x3c] ;  /* 0x00003c0001137983 */ /* 0x010f280000100800 */
[----:B------:R-:W4:Y:S04]  /*bde0*/  LDL R17, [R1+0x38] ;  /* 0x0000380001117983 */ /* 0x000f280000100800 */
[----:B------:R-:W4:Y:S01]  /*bdf0*/  LDL R16, [R1+0x34] ;  /* 0x0000340001107983 */ /* 0x000f220000100800 */
[----:B------:R-:W-:-:S13]  /*be00*/  ISETP.GE.AND P1, PT, R252, c[0x0][0x3c8], PT ;  /* 0x0000f200fc007a0c */ /* 0x000fda0003f26270 */
[----:B------:R-:W-:Y:S02]  /*be10*/  @!P1 LEA R8, P5, R252, R0, 0x1 ;  /* 0x00000000fc089211 */ /* 0x000fe400078a08ff */
[----:B-----5:R-:W-:Y:S02]  /*be20*/  ISETP.GE.AND P3, PT, R20, c[0x0][0x3c8], PT ;  /* 0x0000f20014007a0c */ /* 0x020fe40003f66270 */
[----:B--2---:R-:W-:Y:S02]  /*be30*/  ISETP.GE.AND P2, PT, R18, c[0x0][0x3c8], PT ;  /* 0x0000f20012007a0c */ /* 0x004fe40003f46270 */
[----:B---3--:R-:W-:-:S09]  /*be40*/  ISETP.GE.AND P0, PT, R5, c[0x0][0x3c8], PT ;  /* 0x0000f20005007a0c */ /* 0x008fd20003f06270 */
[-C--:B------:R-:W-:Y:S02]  /*be50*/  @!P3 LEA R12, P4, R20, R0.reuse, 0x1 ;  /* 0x00000000140cb211 */ /* 0x080fe400078808ff */
[----:B------:R-:W-:Y:S02]  /*be60*/  @!P2 LEA R10, P6, R18, R0, 0x1 ;  /* 0x00000000120aa211 */ /* 0x000fe400078c08ff */
[----:B-1----:R-:W-:Y:S02]  /*be70*/  @!P3 LEA.HI.X R13, R20, R6, R21, 0x1, P4 ;  /* 0x00000006140db211 */ /* 0x002fe400020f0c15 */
[----:B------:R-:W-:Y:S02]  /*be80*/  @!P0 LEA R2, P4, R5, R0, 0x1 ;  /* 0x0000000005028211 */ /* 0x000fe400078808ff */
[-C--:B----4-:R-:W-:Y:S02]  /*be90*/  @!P2 LEA.HI.X R11, R18, R6.reuse, R19, 0x1, P6 ;  /* 0x00000006120ba211 */ /* 0x090fe400030f0c13 */
[----:B------:R-:W-:-:S02]  /*bea0*/  @!P1 LEA.HI.X R9, R252, R6, R17, 0x1, P5 ;  /* 0x00000006fc099211 */ /* 0x000fc400028f0c11 */
[----:B------:R-:W-:Y:S01]  /*beb0*/  @!P0 LEA.HI.X R3, R5, R6, R16, 0x1, P4 ;  /* 0x0000000605038211 */ /* 0x000fe200020f0c10 */
[----:B------:R1:W-:Y:S04]  /*bec0*/  @!P3 ST.E.128 [R12.64], R44 ;  /* 0x0000002c0c00b985 */ /* 0x0003e8000c101d06 */
[----:B------:R1:W-:Y:S04]  /*bed0*/  @!P2 ST.E.128 [R10.64], R40 ;  /* 0x000000280a00a985 */ /* 0x0003e8000c101d06 */
[----:B------:R1:W-:Y:S04]  /*bee0*/  @!P1 ST.E.128 [R8.64], R36 ;  /* 0x0000002408009985 */ /* 0x0003e8000c101d06 */
[----:B------:R1:W-:Y:S02]  /*bef0*/  @!P0 ST.E.128 [R2.64], R32 ;  /* 0x0000002002008985 */ /* 0x0003e4000c101d06 */
.L_x_1270:
[----:B------:R-:W-:Y:S05]  /*bf00*/  BSYNC B0 ;  /* 0x0000000000007941 */ /* 0x000fea0003800000 */
.L_x_1269:
[----:B------:R-:W-:Y:S05]  /*bf10*/  BRA.DIV ~URZ, `(.L_x_1271) ;  /* 0x000044127f007947 */ /* 0x000fea000b800000 */
[----:B-1----:R1:W2:Y:S02]  /*bf20*/  SHFL.IDX PT, R6, R14, 0x2, 0x181f ;  /* 0x00581f000e067f89 */ /* 0x0022a400000e0000 */
.L_x_1330:
[----:B------:R-:W-:Y:S05]  /*bf30*/  BRA.DIV ~URZ, `(.L_x_1272) ;  /* 0x000044627f007947 */ /* 0x000fea000b800000 */
[----:B----4-:R4:W1:Y:S02]  /*bf40*/  SHFL.IDX PT, R0, R15, 0x2, 0x181f ;  /* 0x00581f000f007f89 */ /* 0x01086400000e0000 */
.L_x_1331:
[----:B------:R-:W-:Y:S01]  /*bf50*/  IADD3 R2, R7, 0x40, RZ ;  /* 0x0000004007027810 */ /* 0x000fe20007ffe0ff */
[----:B------:R-:W-:Y:S03]  /*bf60*/  BSSY B0, `(.L_x_1273) ;  /* 0x0000019000007945 */ /* 0x000fe60003800000 */
        /* <DEDUP_REMOVED lines=9> */
[----:B-1----:R-:W-:Y:S02]  /*c000*/  @!P1 LEA R8, P5, R252, R0, 0x1 ;  /* 0x00000000fc089211 */ /* 0x002fe400078a08ff */
        /* <DEDUP_REMOVED lines=14> */
.L_x_1274:
[----:B------:R-:W-:Y:S05]  /*c0f0*/  BSYNC B0 ;  /* 0x0000000000007941 */ /* 0x000fea0003800000 */
.L_x_1273:
[----:B------:R-:W-:Y:S05]  /*c100*/  BRA.DIV ~URZ, `(.L_x_1275) ;  /* 0x000042f27f007947 */ /* 0x000fea000b800000 */
[----:B--2---:R2:W3:Y:S04]  /*c110*/  SHFL.IDX PT, R6, R14, 0x3, 0x181f ;  /* 0x00781f000e067f89 */ /* 0x0044e800000e0000 */
[----:B-1----:R2:W1:Y:S02]  /*c120*/  SHFL.IDX PT, R0, R15, 0x3, 0x181f ;  /* 0x00781f000f007f89 */ /* 0x00246400000e0000 */
.L_x_1332:
[----:B------:R-:W-:-:S04]  /*c130*/  IADD3 R2, R7, 0x60, RZ ;  /* 0x0000006007027810 */ /* 0x000fc80007ffe0ff */
[----:B------:R-:W-:-:S13]  /*c140*/  ISETP.GE.AND P0, PT, R2, R4, PT ;  /* 0x000000040200720c */ /* 0x000fda0003f06270 */
[----:B------:R-:W-:Y:S05]  /*c150*/  @P0 BRA `(.L_x_1276) ;  /* 0x00002b8000000947 */ /* 0x000fea0003800000 */
[----:B--234-:R-:W2:Y:S04]  /*c160*/  LDL.64 R14, [R1] ;  /* 0x00000000010e7983 */ /* 0x01cea80000100a00 */
[----:B------:R-:W3:Y:S04]  /*c170*/  LDL R12, [R1+0x8] ;  /* 0x00000800010c7983 */ /* 0x000ee80000100800 */
[----:B------:R-:W4:Y:S04]  /*c180*/  LDL R13, [R1+0x3c] ;  /* 0x00003c00010d7983 */ /* 0x000f280000100800 */
[----:B------:R-:W5:Y:S04]  /*c190*/  LDL R11, [R1+0x38] ;  /* 0x00003800010b7983 */ /* 0x000f680000100800 */
[----:B------:R-:W4:Y:S01]  /*c1a0*/  LDL R10, [R1+0xc] ;  /* 0x00000c00010a7983 */ /* 0x000f220000100800 */
[----:B------:R-:W-:-:S13]  /*c1b0*/  ISETP.GE.AND P0, PT, R252, c[0x0][0x3c8], PT ;  /* 0x0000f200fc007a0c */ /* 0x000fda0003f06270 */
[----:B-1----:R-:W-:Y:S02]  /*c1c0*/  @!P0 LEA R2, P3, R252, R0, 0x1 ;  /* 0x00000000fc028211 */ /* 0x002fe400078608ff */
[----:B--2---:R-:W-:Y:S02]  /*c1d0*/  ISETP.GE.AND P2, PT, R14, c[0x0][0x3c8], PT ;  /* 0x0000f2000e007a0c */ /* 0x004fe40003f46270 */
[----:B---3--:R-:W-:-:S11]  /*c1e0*/  ISETP.GE.AND P1, PT, R12, c[0x0][0x3c8], PT ;  /* 0x0000f2000c007a0c */ /* 0x008fd60003f26270 */
[-C--:B------:R-:W-:Y:S02]  /*c1f0*/  @!P2 LEA R8, P5, R14, R0.reuse, 0x1 ;  /* 0x000000000e08a211 */ /* 0x080fe400078a08ff */
[----:B------:R-:W-:Y:S02]  /*c200*/  @!P1 LEA R4, P4, R12, R0, 0x1 ;  /* 0x000000000c049211 */ /* 0x000fe400078808ff */
[-C--:B------:R-:W-:Y:S02]  /*c210*/  @!P2 LEA.HI.X R9, R14, R6.reuse, R15, 0x1, P5 ;  /* 0x000000060e09a211 */ /* 0x080fe400028f0c0f */
[-C--:B----4-:R-:W-:Y:S02]  /*c220*/  @!P1 LEA.HI.X R5, R12, R6.reuse, R13, 0x1, P4 ;  /* 0x000000060c059211 */ /* 0x090fe400020f0c0d */
[----:B-----5:R-:W-:Y:S01]  /*c230*/  @!P0 LEA.HI.X R3, R252, R6, R11, 0x1, P3 ;  /* 0x00000006fc038211 */ /* 0x020fe200018f0c0b */
        /* <DEDUP_REMOVED lines=10> */
.L_x_1263:
        /* <DEDUP_REMOVED lines=8> */
[----:B------:R-:W-:-:S04]  /*c360*/  IMAD R2, R2, c[0x0][0x440], RZ ;  /* 0x0001100002027a24 */ /* 0x000fc800078e02ff */
        /* <DEDUP_REMOVED lines=25> */
.L_x_1333:
[----:B------:R-:W-:Y:S05]  /*c500*/  BRA.DIV ~URZ, `(.L_x_1278) ;  /* 0x000040227f007947 */ /* 0x000fea000b800000 */
[----:B------:R3:W4:Y:S02]  /*c510*/  SHFL.IDX PT, R0, R21, RZ, 0x1c1f ;  /* 0x001c1fff15007589 */ /* 0x00072400000e0000 */
.L_x_1334:
[----:B------:R-:W-:Y:S01]  /*c520*/  BSSY B0, `(.L_x_1279) ;  /* 0x00000c2000007945 */ /* 0x000fe20003800000 */
[----:B------:R-:W-:Y:S05]  /*c530*/  @P3 BRA `(.L_x_1280) ;  /* 0x00000c0000003947 */ /* 0x000fea0003800000 */
[----:B------:R-:W5:Y:S04]  /*c540*/  LDL R107, [R1+0x10] ;  /* 0x00001000016b7983 */ /* 0x000f680000100800 */
        /* <DEDUP_REMOVED lines=8> */
[----:B------:R-:W-:-:S04]  /*c5d0*/  IADD3 R6, R107, 0x18, RZ ;  /* 0x000000186b067810 */ /* 0x000fc80007ffe0ff */
[----:B------:R-:W-:-:S05]  /*c5e0*/  ISETP.GE.AND P5, PT, R6, c[0x0][0x3c8], PT ;  /* 0x0000f20006007a0c */ /* 0x000fca0003fa6270 */
[----:B------:R-:W-:Y:S02]  /*c5f0*/  @!P2 IMAD.MOV.U32 R2, RZ, RZ, R0 ;  /* 0x000000ffff02a224 */ /* 0x000fe400078e0000 */
[----:B------:R-:W-:Y:S01]  /*c600*/  @!P2 IMAD.MOV.U32 R3, RZ, RZ, R4 ;  /* 0x000000ffff03a224 */ /* 0x000fe200078e0004 */
[----:B----4-:R-:W-:Y:S02]  /*c610*/  ISETP.GE.AND P3, PT, R12, c[0x0][0x3c8], PT ;  /* 0x0000f2000c007a0c */ /* 0x010fe40003f66270 */
[----:B------:R-:W-:Y:S01]  /*c620*/  SHF.R.S32.HI R7, RZ, 0x1f, R10 ;  /* 0x0000001fff077819 */ /* 0x000fe2000001140a */
[C---:B------:R-:W-:Y:S01]  /*c630*/  @!P2 IMAD.WIDE R2, R107.reuse, 0x4, R2 ;  /* 0x000000046b02a825 */ /* 0x040fe200078e0202 */
[C---:B------:R-:W-:Y:S02]  /*c640*/  @!P1 LEA R8, P4, R10.reuse, R0, 0x2 ;  /* 0x000000000a089211 */ /* 0x040fe400078810ff */
[----:B------:R-:W-:Y:S02]  /*c650*/  IADD3 R5, R107, 0x20, RZ ;  /* 0x000000206b057810 */ /* 0x000fe40007ffe0ff */
[----:B------:R-:W-:Y:S01]  /*c660*/  @!P1 LEA.HI.X R9, R10, R4, R7, 0x2, P4 ;  /* 0x000000040a099211 */ /* 0x000fe200020f1407 */
[----:B------:R3:W-:Y:S01]  /*c670*/  @!P2 ST.E.64 [R2.64], R24 ;  /* 0x000000180200a985 */ /* 0x0007e2000c101b06 */
[----:B------:R-:W-:-:S02]  /*c680*/  ISETP.GE.AND P4, PT, R5, c[0x0][0x3c8], PT ;  /* 0x0000f20005007a0c */ /* 0x000fc40003f86270 */
[----:B------:R-:W-:Y:S01]  /*c690*/  SHF.R.S32.HI R11, RZ, 0x1f, R6 ;  /* 0x0000001fff0b7819 */ /* 0x000fe20000011406 */
[----:B------:R4:W-:Y:S01]  /*c6a0*/  @!P1 ST.E.64 [R8.64], R22 ;  /* 0x0000001608009985 */ /* 0x0009e2000c101b06 */
[C---:B------:R-:W-:Y:S02]  /*c6b0*/  @!P5 LEA R10, P1, R6.reuse, R0, 0x2 ;  /* 0x00000000060ad211 */ /* 0x040fe400078210ff */
[----:B------:R-:W-:Y:S02]  /*c6c0*/  SHF.R.S32.HI R7, RZ, 0x1f, R12 ;  /* 0x0000001fff077819 */ /* 0x000fe4000001140c */
[----:B------:R-:W-:Y:S02]  /*c6d0*/  @!P5 LEA.HI.X R11, R6, R4, R11, 0x2, P1 ;  /* 0x00000004060bd211 */ /* 0x000fe400008f140b */
[----:B------:R-:W-:Y:S02]  /*c6e0*/  SHF.R.S32.HI R13, RZ, 0x1f, R5 ;  /* 0x0000001fff0d7819 */ /* 0x000fe40000011405 */
[C---:B---3--:R-:W-:Y:S01]  /*c6f0*/  IADD3 R3, R107.reuse, 0x28, RZ ;  /* 0x000000286b037810 */ /* 0x048fe20007ffe0ff */
[----:B------:R-:W3:Y:S01]  /*c700*/  LDL R24, [R1+0xd8] ;  /* 0x0000d80001187983 */ /* 0x000ee20000100800 */
[----:B------:R-:W-:-:S02]  /*c710*/  IADD3 R2, R107, 0x30, RZ ;  /* 0x000000306b027810 */ /* 0x000fc40007ffe0ff */
[----:B------:R-:W-:Y:S01]  /*c720*/  ISETP.GE.AND P6, PT, R3, c[0x0][0x3c8], PT ;  /* 0x0000f20003007a0c */ /* 0x000fe20003fc6270 */
[----:B----4-:R-:W4:Y:S01]  /*c730*/  LDL R22, [R1+0x9c] ;  /* 0x00009c0001167983 */ /* 0x010f220000100800 */
[----:B------:R-:W-:Y:S02]  /*c740*/  @!P3 LEA R8, P2, R12, R0, 0x2 ;  /* 0x000000000c08b211 */ /* 0x000fe400078410ff */
[----:B------:R-:W-:Y:S01]  /*c750*/  ISETP.GE.AND P1, PT, R2, c[0x0][0x3c8], PT ;  /* 0x0000f20002007a0c */ /* 0x000fe20003f26270 */
[----:B------:R-:W5:Y:S01]  /*c760*/  LDL R25, [R1+0x88] ;  /* 0x0000880001197983 */ /* 0x000f620000100800 */
[----:B------:R-:W-:Y:S02]  /*c770*/  @!P3 LEA.HI.X R9, R12, R4, R7, 0x2, P2 ;  /* 0x000000040c09b211 */ /* 0x000fe400010f1407 */
[----:B------:R-:W-:Y:S01]  /*c780*/  @!P4 LEA R12, P2, R5, R0, 0x2 ;  /* 0x00000000050cc211 */ /* 0x000fe200078410ff */
[----:B------:R-:W3:Y:S01]  /*c790*/  LDL R23, [R1+0x84] ;  /* 0x0000840001177983 */ /* 0x000ee20000100800 */
[----:B------:R-:W-:-:S02]  /*c7a0*/  IADD3 R7, R107, 0x38, RZ ;  /* 0x000000386b077810 */ /* 0x000fc40007ffe0ff */
[----:B------:R-:W-:Y:S02]  /*c7b0*/  @!P4 LEA.HI.X R13, R5, R4, R13, 0x2, P2 ;  /* 0x00000004050dc211 */ /* 0x000fe400010f140d */
[----:B------:R-:W-:Y:S02]  /*c7c0*/  SHF.R.S32.HI R5, RZ, 0x1f, R3 ;  /* 0x0000001fff057819 */ /* 0x000fe40000011403 */
[----:B------:R-:W-:Y:S01]  /*c7d0*/  @!P6 LEA R16, P2, R3, R0, 0x2 ;  /* 0x000000000310e211 */ /* 0x000fe200078410ff */
[----:B------:R1:W-:Y:S01]  /*c7e0*/  @!P3 ST.E.64 [R8.64], R26 ;  /* 0x0000001a0800b985 */ /* 0x0003e2000c101b06 */
[----:B------:R-:W-:Y:S02]  /*c7f0*/  ISETP.GE.AND P3, PT, R7, c[0x0][0x3c8], PT ;  /* 0x0000f20007007a0c */ /* 0x000fe40003f66270 */
[----:B------:R-:W-:Y:S02]  /*c800*/  @!P6 LEA.HI.X R17, R3, R4, R5, 0x2, P2 ;  /* 0x000000040311e211 */ /* 0x000fe400010f1405 */
[----:B------:R-:W-:-:S02]  /*c810*/  SHF.R.S32.HI R3, RZ, 0x1f, R2 ;  /* 0x0000001fff037819 */ /* 0x000fc40000011402 */
[C---:B------:R-:W-:Y:S02]  /*c820*/  IADD3 R6, R107.reuse, 0x40, RZ ;  /* 0x000000406b067810 */ /* 0x040fe40007ffe0ff */
[----:B------:R-:W-:Y:S01]  /*c830*/  IADD3 R5, R107, 0x48, RZ ;  /* 0x000000486b057810 */ /* 0x000fe20007ffe0ff */
[----:B------:R2:W-:Y:S01]  /*c840*/  @!P5 ST.E.64 [R10.64], R30 ;  /* 0x0000001e0a00d985 */ /* 0x0005e2000c101b06 */
[----:B------:R-:W-:-:S03]  /*c850*/  ISETP.GE.AND P5, PT, R6, c[0x0][0x3c8], PT ;  /* 0x0000f20006007a0c */ /* 0x000fc60003fa6270 */
[----:B------:R2:W-:Y:S01]  /*c860*/  @!P4 ST.E.64 [R12.64], R28 ;  /* 0x0000001c0c00c985 */ /* 0x0005e2000c101b06 */
[----:B------:R-:W-:-:S03]  /*c870*/  ISETP.GE.AND P4, PT, R5, c[0x0][0x3c8], PT ;  /* 0x0000f20005007a0c */ /* 0x000fc60003f86270 */
[----:B------:R-:W-:Y:S01]  /*c880*/  @!P6 ST.E.64 [R16.64], R34 ;  /* 0x000000221000e985 */ /* 0x000fe2000c101b06 */
[----:B-1----:R-:W-:-:S03]  /*c890*/  @!P1 LEA R8, P2, R2, R0, 0x2 ;  /* 0x0000000002089211 */ /* 0x002fc600078410ff */
[----:B------:R-:W5:Y:S01]  /*c8a0*/  LDL R27, [R1+0x8c] ;  /* 0x00008c00011b7983 */ /* 0x000f620000100800 */
[----:B------:R-:W-:-:S03]  /*c8b0*/  @!P1 LEA.HI.X R9, R2, R4, R3, 0x2, P2 ;  /* 0x0000000402099211 */ /* 0x000fc600010f1403 */
[----:B------:R-:W5:Y:S01]  /*c8c0*/  LDL R26, [R1+0xc4] ;  /* 0x0000c400011a7983 */ /* 0x000f620000100800 */
[----:B------:R-:W-:-:S04]  /*c8d0*/  IADD3 R3, R107, 0x50, RZ ;  /* 0x000000506b037810 */ /* 0x000fc80007ffe0ff */
[----:B------:R-:W-:Y:S01]  /*c8e0*/  ISETP.GE.AND P6, PT, R3, c[0x0][0x3c8], PT ;  /* 0x0000f20003007a0c */ /* 0x000fe20003fc6270 */
[----:B--2---:R-:W2:Y:S01]  /*c8f0*/  LDL R31, [R1+0xd4] ;  /* 0x0000d400011f7983 */ /* 0x004ea20000100800 */
[----:B------:R-:W-:Y:S02]  /*c900*/  SHF.R.S32.HI R2, RZ, 0x1f, R7 ;  /* 0x0000001fff027819 */ /* 0x000fe40000011407 */
[-C--:B------:R-:W-:Y:S01]  /*c910*/  @!P3 LEA R14, P2, R7, R0.reuse, 0x2 ;  /* 0x00000000070eb211 */ /* 0x080fe200078410ff */
[----:B------:R1:W-:Y:S01]  /*c920*/  @!P1 ST.E.64 [R8.64], R32 ;  /* 0x0000002008009985 */ /* 0x0003e2000c101b06 */
[----:B------:R-:W-:Y:S02]  /*c930*/  @!P4 LEA R12, P1, R5, R0, 0x2 ;  /* 0x00000000050cc211 */ /* 0x000fe400078210ff */
[----:B------:R-:W-:Y:S01]  /*c940*/  @!P3 LEA.HI.X R15, R7, R4, R2, 0x2, P2 ;  /* 0x00000004070fb211 */ /* 0x000fe200010f1402 */
[----:B------:R-:W2:Y:S01]  /*c950*/  LDL R29, [R1+0x90] ;  /* 0x00009000011d7983 */ /* 0x000ea20000100800 */
[----:B------:R-:W-:-:S02]  /*c960*/  @!P5 LEA R10, P2, R6, R0, 0x2 ;  /* 0x00000000060ad211 */ /* 0x000fc400078410ff */
[----:B------:R-:W-:Y:S01]  /*c970*/  SHF.R.S32.HI R7, RZ, 0x1f, R5 ;  /* 0x0000001fff077819 */ /* 0x000fe20000011405 */
[----:B------:R-:W2:Y:S03]  /*c980*/  LDL R30, [R1+0xcc] ;  /* 0x0000cc00011e7983 */ /* 0x000ea60000100800 */
[----:B------:R-:W-:Y:S01]  /*c990*/  @!P4 LEA.HI.X R13, R5, R4, R7, 0x2, P1 ;  /* 0x00000004050dc211 */ /* 0x000fe200008f1407 */
[----:B------:R-:W2:Y:S01]  /*c9a0*/  LDL R28, [R1+0xc8] ;  /* 0x0000c800011c7983 */ /* 0x000ea20000100800 */
[----:B------:R-:W-:-:S03]  /*c9b0*/  @!P6 LEA R18, P1, R3, R0, 0x2 ;  /* 0x000000000312e211 */ /* 0x000fc600078210ff */
[----:B------:R-:W-:Y:S01]  /*c9c0*/  @!P3 ST.E.64 [R14.64], R132 ;  /* 0x000000840e00b985 */ /* 0x000fe2000c101b06 */
[----:B-1----:R-:W-:-:S04]  /*c9d0*/  SHF.R.S32.HI R8, RZ, 0x1f, R6 ;  /* 0x0000001fff087819 */ /* 0x002fc80000011406 */
[----:B------:R-:W-:Y:S02]  /*c9e0*/  @!P5 LEA.HI.X R11, R6, R4, R8, 0x2, P2 ;  /* 0x00000004060bd211 */ /* 0x000fe400010f1408 */
[----:B------:R-:W-:-:S04]  /*c9f0*/  SHF.R.S32.HI R6, RZ, 0x1f, R3 ;  /* 0x0000001fff067819 */ /* 0x000fc80000011403 */
[----:B------:R-:W-:Y:S01]  /*ca00*/  @!P6 LEA.HI.X R19, R3, R4, R6, 0x2, P1 ;  /* 0x000000040313e211 */ /* 0x000fe200008f1406 */
[----:B------:R-:W-:Y:S04]  /*ca10*/  @!P5 ST.E.64 [R10.64], R134 ;  /* 0x000000860a00d985 */ /* 0x000fe8000c101b06 */
[----:B------:R-:W-:Y:S04]  /*ca20*/  @!P4 ST.E.64 [R12.64], R36 ;  /* 0x000000240c00c985 */ /* 0x000fe8000c101b06 */
[----:B------:R1:W-:Y:S04]  /*ca30*/  @!P6 ST.E.64 [R18.64], R44 ;  /* 0x0000002c1200e985 */ /* 0x0003e8000c101b06 */
[----:B-1----:R-:W2:Y:S01]  /*ca40*/  LDL R18, [R1+0xd0] ;  /* 0x0000d00001127983 */ /* 0x002ea20000100800 */
[----:B------:R-:W-:-:S02]  /*ca50*/  IADD3 R2, R107, 0x58, RZ ;  /* 0x000000586b027810 */ /* 0x000fc40007ffe0ff */
[----:B------:R-:W-:Y:S01]  /*ca60*/  IADD3 R5, R107, 0x60, RZ ;  /* 0x000000606b057810 */ /* 0x000fe20007ffe0ff */
[----:B------:R-:W5:Y:S01]  /*ca70*/  LDL R19, [R1+0x80] ;  /* 0x0000800001137983 */ /* 0x000f620000100800 */
[----:B------:R-:W-:Y:S02]  /*ca80*/  ISETP.GE.AND P2, PT, R2, c[0x0][0x3c8], PT ;  /* 0x0000f20002007a0c */ /* 0x000fe40003f46270 */
[----:B------:R-:W-:Y:S02]  /*ca90*/  SHF.R.S32.HI R3, RZ, 0x1f, R2 ;  /* 0x0000001fff037819 */ /* 0x000fe40000011402 */
[----:B------:R-:W-:-:S09]  /*caa0*/  ISETP.GE.AND P3, PT, R5, c[0x0][0x3c8], PT ;  /* 0x0000f20005007a0c */ /* 0x000fd20003f66270 */
[----:B------:R-:W-:-:S04]  /*cab0*/  @!P2 LEA R8, P1, R2, R0, 0x2 ;  /* 0x000000000208a211 */ /* 0x000fc800078210ff */
[----:B------:R-:W-:Y:S02]  /*cac0*/  @!P2 LEA.HI.X R9, R2, R4, R3, 0x2, P1 ;  /* 0x000000040209a211 */ /* 0x000fe400008f1403 */
[C---:B------:R-:W-:Y:S02]  /*cad0*/  IADD3 R3, R107.reuse, 0x68, RZ ;  /* 0x000000686b037810 */ /* 0x040fe40007ffe0ff */
[----:B------:R-:W-:Y:S02]  /*cae0*/  IADD3 R2, R107, 0x70, RZ ;  /* 0x000000706b027810 */ /* 0x000fe40007ffe0ff */
[----:B------:R-:W-:Y:S02]  /*caf0*/  ISETP.GE.AND P5, PT, R3, c[0x0][0x3c8], PT ;  /* 0x0000f20003007a0c */ /* 0x000fe40003fa6270 */
[----:B------:R-:W-:Y:S02]  /*cb00*/  ISETP.GE.AND P1, PT, R2, c[0x0][0x3c8], PT ;  /* 0x0000f20002007a0c */ /* 0x000fe40003f26270 */
[----:B------:R-:W-:-:S04]  /*cb10*/  IADD3 R6, R107, 0x78, RZ ;  /* 0x000000786b067810 */ /* 0x000fc80007ffe0ff */
[----:B------:R-:W-:Y:S02]  /*cb20*/  ISETP.GE.AND P6, PT, R6, c[0x0][0x3c8], PT ;  /* 0x0000f20006007a0c */ /* 0x000fe40003fc6270 */
[----:B------:R-:W-:Y:S02]  /*cb30*/  SHF.R.S32.HI R7, RZ, 0x1f, R5 ;  /* 0x0000001fff077819 */ /* 0x000fe40000011405 */
[CC--:B------:R-:W-:Y:S01]  /*cb40*/  @!P3 LEA R16, P4, R5.reuse, R0.reuse, 0x2 ;  /* 0x000000000510b211 */ /* 0x0c0fe200078810ff */
[----:B------:R1:W-:Y:S02]  /*cb50*/  @!P2 ST.E.64 [R8.64], R40 ;  /* 0x000000280800a985 */ /* 0x0003e4000c101b06 */
[----:B------:R-:W-:Y:S02]  /*cb60*/  @!P1 LEA R12, P2, R2, R0, 0x2 ;  /* 0x00000000020c9211 */ /* 0x000fe400078410ff */
[----:B------:R-:W-:Y:S02]  /*cb70*/  @!P3 LEA.HI.X R17, R5, R4, R7, 0x2, P4 ;  /* 0x000000040511b211 */ /* 0x000fe400020f1407 */
[----:B------:R-:W-:-:S02]  /*cb80*/  @!P5 LEA R14, P4, R3, R0, 0x2 ;  /* 0x00000000030ed211 */ /* 0x000fc400078810ff */
[----:B------:R-:W-:Y:S02]  /*cb90*/  SHF.R.S32.HI R7, RZ, 0x1f, R2 ;  /* 0x0000001fff077819 */ /* 0x000fe40000011402 */
[C---:B------:R-:W-:Y:S02]  /*cba0*/  IADD3 R5, R107.reuse, 0x80, RZ ;  /* 0x000000806b057810 */ /* 0x040fe40007ffe0ff */
[----:B------:R-:W-:Y:S02]  /*cbb0*/  @!P1 LEA.HI.X R13, R2, R4, R7, 0x2, P2 ;  /* 0x00000004020d9211 */ /* 0x000fe400010f1407 */
[----:B------:R-:W-:Y:S02]  /*cbc0*/  @!P6 LEA R10, P2, R6, R0, 0x2 ;  /* 0x00000000060ae211 */ /* 0x000fe400078410ff */
[----:B------:R-:W-:Y:S02]  /*cbd0*/  IADD3 R2, R107, 0x88, RZ ;  /* 0x000000886b027810 */ /* 0x000fe40007ffe0ff */
[----:B-1----:R-:W-:-:S04]  /*cbe0*/  SHF.R.S32.HI R8, RZ, 0x1f, R3 ;  /* 0x0000001fff087819 */ /* 0x002fc80000011403 */
[----:B------:R-:W-:Y:S02]  /*cbf0*/  @!P5 LEA.HI.X R15, R3, R4, R8, 0x2, P4 ;  /* 0x00000004030fd211 */ /* 0x000fe400020f1408 */
[----:B------:R-:W-:Y:S02]  /*cc00*/  ISETP.GE.AND P4, PT, R5, c[0x0][0x3c8], PT ;  /* 0x0000f20005007a0c */ /* 0x000fe40003f86270 */
[----:B------:R-:W-:-:S04]  /*cc10*/  SHF.R.S32.HI R3, RZ, 0x1f, R6 ;  /* 0x0000001fff037819 */ /* 0x000fc80000011406 */
[----:B------:R-:W-:Y:S02]  /*cc20*/  @!P6 LEA.HI.X R11, R6, R4, R3, 0x2, P2 ;  /* 0x00000004060be211 */ /* 0x000fe400010f1403 */
[----:B------:R-:W-:Y:S01]  /*cc30*/  ISETP.GE.AND P2, PT, R2, c[0x0][0x3c8], PT ;  /* 0x0000f20002007a0c */ /* 0x000fe20003f46270 */
[----:B------:R1:W-:Y:S01]  /*cc40*/  @!P3 ST.E.64 [R16.64], R140 ;  /* 0x0000008c1000b985 */ /* 0x0003e2000c101b06 */
[----:B------:R-:W-:-:S03]  /*cc50*/  SHF.R.S32.HI R3, RZ, 0x1f, R5 ;  /* 0x0000001fff037819 */ /* 0x000fc60000011405 */
[C---:B------:R-:W-:Y:S01]  /*cc60*/  @!P4 LEA R8, P3, R5.reuse, R0, 0x2 ;  /* 0x000000000508c211 */ /* 0x040fe200078610ff */
[----:B------:R1:W-:Y:S04]  /*cc70*/  @!P5 ST.E.64 [R14.64], R148 ;  /* 0x000000940e00d985 */ /* 0x0003e8000c101b06 */
[----:B------:R1:W-:Y:S01]  /*cc80*/  @!P1 ST.E.64 [R12.64], R136 ;  /* 0x000000880c009985 */ /* 0x0003e2000c101b06 */
[----:B------:R-:W-:Y:S02]  /*cc90*/  @!P4 LEA.HI.X R9, R5, R4, R3, 0x2, P3 ;  /* 0x000000040509c211 */ /* 0x000fe400018f1403 */
[----:B------:R-:W-:Y:S01]  /*cca0*/  SHF.R.S32.HI R3, RZ, 0x1f, R2 ;  /* 0x0000001fff037819 */ /* 0x000fe20000011402 */
[----:B------:R1:W-:Y:S01]  /*ccb0*/  @!P6 ST.E.64 [R10.64], R144 ;  /* 0x000000900a00e985 */ /* 0x0003e2000c101b06 */
[----:B------:R-:W-:-:S03]  /*ccc0*/  @!P2 LEA R6, P3, R2, R0, 0x2 ;  /* 0x000000000206a211 */ /* 0x000fc600078610ff */
[----:B------:R-:W5:Y:S01]  /*ccd0*/  LDL R5, [R1+0x6c] ;  /* 0x00006c0001057983 */ /* 0x000f620000100800 */
[----:B------:R-:W-:-:S03]  /*cce0*/  @!P2 LEA.HI.X R7, R2, R4, R3, 0x2, P3 ;  /* 0x000000040207a211 */ /* 0x000fc600018f1403 */
[----:B------:R-:W-:Y:S04]  /*ccf0*/  @!P4 ST.E.64 [R8.64], R52 ;  /* 0x000000340800c985 */ /* 0x000fe8000c101b06 */
[----:B------:R3:W-:Y:S01]  /*cd00*/  @!P2 ST.E.64 [R6.64], R56 ;  /* 0x000000380600a985 */ /* 0x0007e2000c101b06 */
[----:B------:R-:W-:-:S03]  /*cd10*/  ISETP.GE.AND P2, PT, R99, c[0x0][0x3c8], PT ;  /* 0x0000f20063007a0c */ /* 0x000fc60003f46270 */
[----:B-1----:R-:W5:Y:S04]  /*cd20*/  LDL R17, [R1+0x78] ;  /* 0x0000780001117983 */ /* 0x002f680000100800 */
[----:B------:R-:W5:Y:S04]  /*cd30*/  LDL R16, [R1+0xb0] ;  /* 0x0000b00001107983 */ /* 0x000f680000100800 */
[----:B------:R-:W5:Y:S04]  /*cd40*/  LDL R15, [R1+0x74] ;  /* 0x00007400010f7983 */ /* 0x000f680000100800 */
[----:B------:R-:W5:Y:S04]  /*cd50*/  LDL R13, [R1+0x70] ;  /* 0x00007000010d7983 */ /* 0x000f680000100800 */
[----:B------:R-:W5:Y:S04]  /*cd60*/  LDL R10, [R1+0x7c] ;  /* 0x00007c00010a7983 */ /* 0x000f680000100800 */
[----:B------:R-:W5:Y:S04]  /*cd70*/  LDL R11, [R1+0xb8] ;  /* 0x0000b800010b7983 */ /* 0x000f680000100800 */
[----:B------:R-:W5:Y:S04]  /*cd80*/  LDL R14, [R1+0xac] ;  /* 0x0000ac00010e7983 */ /* 0x000f680000100800 */
[----:B------:R-:W5:Y:S01]  /*cd90*/  LDL R12, [R1+0xa8] ;  /* 0x0000a800010c7983 */ /* 0x000f620000100800 */
[----:B----4-:R-:W-:-:S13]  /*cda0*/  ISETP.GE.AND P1, PT, R22, c[0x0][0x3c8], PT ;  /* 0x0000f20016007a0c */ /* 0x010fda0003f26270 */
[----:B---3--:R-:W-:-:S04]  /*cdb0*/  @!P1 LEA R6, P3, R22, R0, 0x2 ;  /* 0x0000000016069211 */ /* 0x008fc800078610ff */
[----:B------:R-:W-:Y:S02]  /*cdc0*/  @!P1 LEA.HI.X R7, R22, R4, R24, 0x2, P3 ;  /* 0x0000000416079211 */ /* 0x000fe400018f1418 */
[----:B------:R-:W3:Y:S04]  /*cdd0*/  LDL R24, [R1+0xc0] ;  /* 0x0000c00001187983 */ /* 0x000ee80000100800 */
[----:B------:R-:W4:Y:S01]  /*cde0*/  LDL R22, [R1+0xbc] ;  /* 0x0000bc0001167983 */ /* 0x000f220000100800 */
[----:B------:R-:W-:-:S04]  /*cdf0*/  @!P2 LEA R8, P3, R99, R0, 0x2 ;  /* 0x000000006308a211 */ /* 0x000fc800078610ff */
[----:B--2---:R-:W-:Y:S02]  /*ce00*/  @!P2 LEA.HI.X R9, R99, R4, R18, 0x2, P3 ;  /* 0x000000046309a211 */ /* 0x004fe400018f1412 */
[----:B------:R-:W2:Y:S01]  /*ce10*/  LDL R18, [R1+0xb4] ;  /* 0x0000b40001127983 */ /* 0x000ea20000100800 */
[----:B------:R-:W-:Y:S02]  /*ce20*/  ISETP.GE.AND P5, PT, R103, c[0x0][0x3c8], PT ;  /* 0x0000f20067007a0c */ /* 0x000fe40003fa6270 */
[----:B------:R-:W-:-:S11]  /*ce30*/  ISETP.GE.AND P6, PT, R102, c[0x0][0x3c8], PT ;  /* 0x0000f20066007a0c */ /* 0x000fd60003fc6270 */
[----:B------:R-:W-:-:S04]  /*ce40*/  @!P5 LEA R2, P4, R103, R0, 0x2 ;  /* 0x000000006702d211 */ /* 0x000fc800078810ff */
[----:B------:R-:W-:-:S05]  /*ce50*/  @!P5 LEA.HI.X R3, R103, R4, R106, 0x2, P4 ;  /* 0x000000046703d211 */ /* 0x000fca00020f146a */
[----:B------:R1:W-:Y:S01]  /*ce60*/  @!P5 ST.E.64 [R2.64], R60 ;  /* 0x0000003c0200d985 */ /* 0x0003e2000c101b06 */
[----:B------:R-:W-:-:S03]  /*ce70*/  ISETP.GE.AND P5, PT, R29, c[0x0][0x3c8], PT ;  /* 0x0000f2001d007a0c */ /* 0x000fc60003fa6270 */
[----:B------:R5:W-:Y:S02]  /*ce80*/  @!P1 ST.E.64 [R6.64], R64 ;  /* 0x0000004006009985 */ /* 0x000be4000c101b06 */
[----:B-----5:R-:W-:Y:S02]  /*ce90*/  ISETP.GE.AND P1, PT, R27, c[0x0][0x3c8], PT ;  /* 0x0000f2001b007a0c */ /* 0x020fe40003f26270 */
[----:B-1----:R-:W-:-:S04]  /*cea0*/  @!P6 LEA R2, P4, R102, R0, 0x2 ;  /* 0x000000006602e211 */ /* 0x002fc800078810ff */
[----:B------:R-:W-:Y:S02]  /*ceb0*/  @!P6 LEA.HI.X R3, R102, R4, R31, 0x2, P4 ;  /* 0x000000046603e211 */ /* 0x000fe400020f141f */
[----:B------:R-:W-:-:S03]  /*cec0*/  @!P5 LEA R6, P3, R29, R0, 0x2 ;  /* 0x000000001d06d211 */ /* 0x000fc600078610ff */
[----:B------:R1:W-:Y:S01]  /*ced0*/  @!P6 ST.E.64 [R2.64], R68 ;  /* 0x000000440200e985 */ /* 0x0003e2000c101b06 */
[----:B------:R-:W-:Y:S02]  /*cee0*/  ISETP.GE.AND P6, PT, R25, c[0x0][0x3c8], PT ;  /* 0x0000f20019007a0c */ /* 0x000fe40003fc6270 */
[----:B------:R-:W-:Y:S01]  /*cef0*/  ISETP.GE.AND P4, PT, R23, c[0x0][0x3c8], PT ;  /* 0x0000f20017007a0c */ /* 0x000fe20003f86270 */
[----:B------:R5:W-:Y:S01]  /*cf00*/  @!P2 ST.E.64 [R8.64], R72 ;  /* 0x000000480800a985 */ /* 0x000be2000c101b06 */
[----:B------:R-:W-:Y:S02]  /*cf10*/  @!P5 LEA.HI.X R7, R29, R4, R30, 0x2, P3 ;  /* 0x000000041d07d211 */ /* 0x000fe400018f141e */
[----:B------:R-:W-:-:S03]  /*cf20*/  ISETP.GE.AND P3, PT, R19, c[0x0][0x3c8], PT ;  /* 0x0000f20013007a0c */ /* 0x000fc60003f66270 */
[----:B------:R5:W-:Y:S01]  /*cf30*/  @!P5 ST.E.64 [R6.64], R76 ;  /* 0x0000004c0600d985 */ /* 0x000be2000c101b06 */
[----:B-1----:R-:W-:-:S04]  /*cf40*/  @!P1 LEA R2, P2, R27, R0, 0x2 ;  /* 0x000000001b029211 */ /* 0x002fc800078410ff */
[----:B------:R-:W-:Y:S02]  /*cf50*/  @!P1 LEA.HI.X R3, R27, R4, R28, 0x2, P2 ;  /* 0x000000041b039211 */ /* 0x000fe400010f141c */
[----:B-----5:R-:W-:-:S03]  /*cf60*/  @!P6 LEA R8, P2, R25, R0, 0x2 ;  /* 0x000000001908e211 */ /* 0x020fc600078410ff */
[----:B------:R1:W-:Y:S01]  /*cf70*/  @!P1 ST.E.64 [R2.64], R80 ;  /* 0x0000005002009985 */ /* 0x0003e2000c101b06 */
[----:B------:R-:W-:Y:S02]  /*cf80*/  @!P6 LEA.HI.X R9, R25, R4, R26, 0x2, P2 ;  /* 0x000000041909e211 */ /* 0x000fe400010f141a */
[----:B------:R-:W-:-:S03]  /*cf90*/  @!P3 LEA R6, P2, R19, R0, 0x2 ;  /* 0x000000001306b211 */ /* 0x000fc600078410ff */
[----:B------:R-:W-:Y:S01]  /*cfa0*/  @!P6 ST.E.64 [R8.64], R100 ;  /* 0x000000640800e985 */ /* 0x000fe2000c101b06 */
[----:B------:R-:W-:Y:S02]  /*cfb0*/  ISETP.GE.AND P6, PT, R17, c[0x0][0x3c8], PT ;  /* 0x0000f20011007a0c */ /* 0x000fe40003fc6270 */
[----:B------:R-:W-:Y:S02]  /*cfc0*/  ISETP.GE.AND P1, PT, R10, c[0x0][0x3c8], PT ;  /* 0x0000f2000a007a0c */ /* 0x000fe40003f26270 */
[----:B-1----:R-:W-:-:S04]  /*cfd0*/  @!P4 LEA R2, P5, R23, R0, 0x2 ;  /* 0x000000001702c211 */ /* 0x002fc800078a10ff */
[-C--:B---3--:R-:W-:Y:S02]  /*cfe0*/  @!P4 LEA.HI.X R3, R23, R4.reuse, R24, 0x2, P5 ;  /* 0x000000041703c211 */ /* 0x088fe400028f1418 */
[----:B------:R-:W-:Y:S02]  /*cff0*/  ISETP.GE.AND P5, PT, R15, c[0x0][0x3c8], PT ;  /* 0x0000f2000f007a0c */ /* 0x000fe40003fa6270 */
[----:B----4-:R-:W-:Y:S01]  /*d000*/  @!P3 LEA.HI.X R7, R19, R4, R22, 0x2, P2 ;  /* 0x000000041307b211 */ /* 0x010fe200010f1416 */
[----:B------:R1:W-:Y:S01]  /*d010*/  @!P4 ST.E.64 [R2.64], R84 ;  /* 0x000000540200c985 */ /* 0x0003e2000c101b06 */
[----:B------:R-:W-:-:S03]  /*d020*/  ISETP.GE.AND P4, PT, R13, c[0x0][0x3c8], PT ;  /* 0x0000f2000d007a0c */ /* 0x000fc60003f86270 */
[----:B------:R-:W-:Y:S01]  /*d030*/  @!P3 ST.E.64 [R6.64], R88 ;  /* 0x000000580600b985 */ /* 0x000fe2000c101b06 */
[----:B------:R-:W-:Y:S02]  /*d040*/  ISETP.GE.AND P3, PT, R5, c[0x0][0x3c8], PT ;  /* 0x0000f20005007a0c */ /* 0x000fe40003f66270 */
[----:B-1----:R-:W-:-:S04]  /*d050*/  @!P1 LEA R2, P2, R10, R0, 0x2 ;  /* 0x000000000a029211 */ /* 0x002fc800078410ff */
[----:B------:R-:W-:Y:S02]  /*d060*/  @!P1 LEA.HI.X R3, R10, R4, R11, 0x2, P2 ;  /* 0x000000040a039211 */ /* 0x000fe400010f140b */
[----:B------:R-:W-:-:S03]  /*d070*/  @!P6 LEA R10, P2, R17, R0, 0x2 ;  /* 0x00000000110ae211 */ /* 0x000fc600078410ff */
[----:B------:R1:W-:Y:S01]  /*d080*/  @!P1 ST.E.64 [R2.64], R92 ;  /* 0x0000005c02009985 */ /* 0x0003e2000c101b06 */
[----:B------:R-:W-:-:S04]  /*d090*/  @!P5 LEA R8, P1, R15, R0, 0x2 ;  /* 0x000000000f08d211 */ /* 0x000fc800078210ff */
[----:B------:R-:W-:Y:S02]  /*d0a0*/  @!P5 LEA.HI.X R9, R15, R4, R16, 0x2, P1 ;  /* 0x000000040f09d211 */ /* 0x000fe400008f1410 */
[----:B-1----:R-:W-:-:S04]  /*d0b0*/  @!P3 LEA R2, P1, R5, R0, 0x2 ;  /* 0x000000000502b211 */ /* 0x002fc800078210ff */
[-C--:B------:R-:W-:Y:S02]  /*d0c0*/  @!P3 LEA.HI.X R3, R5, R4.reuse, R12, 0x2, P1 ;  /* 0x000000040503b211 */ /* 0x080fe400008f140c */
[----:B--2---:R-:W-:Y:S02]  /*d0d0*/  @!P6 LEA.HI.X R11, R17, R4, R18, 0x2, P2 ;  /* 0x00000004110be211 */ /* 0x004fe400010f1412 */
[----:B------:R-:W-:-:S04]  /*d0e0*/  @!P4 LEA R6, P2, R13, R0, 0x2 ;  /* 0x000000000d06c211 */ /* 0x000fc800078410ff */
[----:B------:R-:W-:Y:S01]  /*d0f0*/  @!P4 LEA.HI.X R7, R13, R4, R14, 0x2, P2 ;  /* 0x000000040d07c211 */ /* 0x000fe200010f140e */
[----:B------:R1:W-:Y:S04]  /*d100*/  @!P6 ST.E.64 [R10.64], R108 ;  /* 0x0000006c0a00e985 */ /* 0x0003e8000c101b06 */
[----:B------:R1:W-:Y:S04]  /*d110*/  @!P5 ST.E.64 [R8.64], R104 ;  /* 0x000000680800d985 */ /* 0x0003e8000c101b06 */
[----:B------:R1:W-:Y:S04]  /*d120*/  @!P4 ST.E.64 [R6.64], R96 ;  /* 0x000000600600c985 */ /* 0x0003e8000c101b06 */
[----:B------:R1:W-:Y:S02]  /*d130*/  @!P3 ST.E.64 [R2.64], R48 ;  /* 0x000000300200b985 */ /* 0x0003e4000c101b06 */
.L_x_1280:
[----:B------:R-:W-:Y:S05]  /*d140*/  BSYNC B0 ;  /* 0x0000000000007941 */ /* 0x000fea0003800000 */
.L_x_1279:
[----:B------:R-:W-:Y:S05]  /*d150*/  BRA.DIV ~URZ, `(.L_x_1281) ;  /* 0x000034327f007947 */ /* 0x000fea000b800000 */
[----:B--2---:R2:W1:Y:S04]  /*d160*/  SHFL.IDX PT, R4, R20, 0x1, 0x1c1f ;  /* 0x003c1f0014047f89 */ /* 0x00446800000e0000 */
[----:B----4-:R2:W4:Y:S02]  /*d170*/  SHFL.IDX PT, R0, R21, 0x1, 0x1c1f ;  /* 0x003c1f0015007f89 */ /* 0x01052400000e0000 */
.L_x_1335:
[----:B------:R-:W-:Y:S05]  /*d180*/  @P0 BRA `(.L_x_1276) ;  /* 0x00001b5000000947 */ /* 0x000fea0003800000 */
[----:B--23--:R-:W2:Y:S04]  /*d190*/  LDL R21, [R1+0x10] ;  /* 0x0000100001157983 */ /* 0x00cea80000100800 */
[----:B------:R-:W3:Y:S04]  /*d1a0*/  LDL R13, [R1+0x64] ;  /* 0x00006400010d7983 */ /* 0x000ee80000100800 */
[----:B------:R-:W5:Y:S04]  /*d1b0*/  LDL R12, [R1+0x60] ;  /* 0x00006000010c7983 */ /* 0x000f680000100800 */
[----:B-1--4-:R-:W4:Y:S04]  /*d1c0*/  LDL R20, [R1+0xa0] ;  /* 0x0000a00001147983 */ /* 0x012f280000100800 */
[----:B------:R-:W4:Y:S04]  /*d1d0*/  LDL R22, [R1+0xdc] ;  /* 0x0000dc0001167983 */ /* 0x000f280000100800 */
        /* <DEDUP_REMOVED lines=8> */
[----:B------:R-:W4:Y:S01]  /*d260*/  LDL R24, [R1+0xc4] ;  /* 0x0000c40001187983 */ /* 0x000f220000100800 */
[----:B--2---:R-:W-:-:S02]  /*d270*/  ISETP.GE.AND P0, PT, R21, c[0x0][0x3c8], PT ;  /* 0x0000f20015007a0c */ /* 0x004fc40003f06270 */
[----:B------:R-:W-:-:S04]  /*d280*/  IADD3 R2, R21, 0x18, RZ ;  /* 0x0000001815027810 */ /* 0x000fc80007ffe0ff */
[----:B------:R-:W-:Y:S02]  /*d290*/  ISETP.GE.AND P3, PT, R2, c[0x0][0x3c8], PT ;  /* 0x0000f20002007a0c */ /* 0x000fe40003f66270 */
[----:B---3--:R-:W-:-:S05]  /*d2a0*/  ISETP.GE.AND P5, PT, R13, c[0x0][0x3c8], PT ;  /* 0x0000f2000d007a0c */ /* 0x008fca0003fa6270 */
[----:B------:R-:W-:Y:S02]  /*d2b0*/  @!P0 IMAD.MOV.U32 R6, RZ, RZ, R0 ;  /* 0x000000ffff068224 */ /* 0x000fe400078e0000 */
[----:B------:R-:W-:Y:S01]  /*d2c0*/  @!P0 IMAD.MOV.U32 R7, RZ, RZ, R4 ;  /* 0x000000ffff078224 */ /* 0x000fe200078e0004 */
[----:B-----5:R-:W-:Y:S02]  /*d2d0*/  ISETP.GE.AND P4, PT, R12, c[0x0][0x3c8], PT ;  /* 0x0000f2000c007a0c */ /* 0x020fe40003f86270 */
[----:B------:R-:W-:Y:S01]  /*d2e0*/  SHF.R.S32.HI R5, RZ, 0x1f, R2 ;  /* 0x0000001fff057819 */ /* 0x000fe20000011402 */
[C---:B------:R-:W-:Y:S01]  /*d2f0*/  @!P0 IMAD.WIDE R6, R21.reuse, 0x4, R6 ;  /* 0x0000000415068825 */ /* 0x040fe200078e0206 */
[C---:B------:R-:W-:Y:S02]  /*d300*/  @!P3 LEA R16, P1, R2.reuse, R0, 0x2 ;  /* 0x000000000210b211 */ /* 0x040fe400078210ff */
[----:B------:R-:W-:Y:S02]  /*d310*/  IADD3 R3, R21, 0x20, RZ ;  /* 0x0000002015037810 */ /* 0x000fe40007ffe0ff */
[----:B------:R1:W-:Y:S01]  /*d320*/  @!P0 ST.E.64 [R6.64], R112 ;  /* 0x0000007006008985 */ /* 0x0003e2000c101b06 */
[----:B------:R-:W-:-:S02]  /*d330*/  @!P3 LEA.HI.X R17, R2, R4, R5, 0x2, P1 ;  /* 0x000000040211b211 */ /* 0x000fc400008f1405 */
[----:B------:R-:W-:Y:S02]  /*d340*/  ISETP.GE.AND P2, PT, R3, c[0x0][0x3c8], PT ;  /* 0x0000f20003007a0c */ /* 0x000fe40003f46270 */
[-C--:B------:R-:W-:Y:S02]  /*d350*/  @!P5 LEA R10, P1, R13, R0.reuse, 0x2 ;  /* 0x000000000d0ad211 */ /* 0x080fe400078210ff */
[C---:B------:R-:W-:Y:S02]  /*d360*/  IADD3 R2, R21.reuse, 0x28, RZ ;  /* 0x0000002815027810 */ /* 0x040fe40007ffe0ff */
[----:B------:R-:W-:Y:S02]  /*d370*/  @!P4 LEA R8, P0, R12, R0, 0x2 ;  /* 0x000000000c08c211 */ /* 0x000fe400078010ff */
[----:B------:R-:W-:Y:S02]  /*d380*/  IADD3 R5, R21, 0x30, RZ ;  /* 0x0000003015057810 */ /* 0x000fe40007ffe0ff */
[----:B-1----:R-:W-:-:S04]  /*d390*/  SHF.R.S32.HI R7, RZ, 0x1f, R13 ;  /* 0x0000001fff077819 */ /* 0x002fc8000001140d */
[-C--:B------:R-:W-:Y:S02]  /*d3a0*/  @!P5 LEA.HI.X R11, R13, R4.reuse, R7, 0x2, P1 ;  /* 0x000000040d0bd211 */ /* 0x080fe400008f1407 */
[----:B------:R-:W-:Y:S02]  /*d3b0*/  ISETP.GE.AND P1, PT, R2, c[0x0][0x3c8], PT ;  /* 0x0000f20002007a0c */ /* 0x000fe40003f26270 */
[----:B------:R-:W-:Y:S02]  /*d3c0*/  SHF.R.S32.HI R6, RZ, 0x1f, R12 ;  /* 0x0000001fff067819 */ /* 0x000fe4000001140c */
[----:B------:R-:W-:Y:S02]  /*d3d0*/  SHF.R.S32.HI R7, RZ, 0x1f, R3 ;  /* 0x0000001fff077819 */ /* 0x000fe40000011403 */
[----:B------:R-:W-:Y:S02]  /*d3e0*/  @!P4 LEA.HI.X R9, R12, R4, R6, 0x2, P0 ;  /* 0x000000040c09c211 */ /* 0x000fe400000f1406 */
[----:B------:R-:W-:-:S02]  /*d3f0*/  @!P2 LEA R12, P6, R3, R0, 0x2 ;  /* 0x00000000030ca211 */ /* 0x000fc400078c10ff */
[----:B------:R-:W-:Y:S02]  /*d400*/  ISETP.GE.AND P0, PT, R5, c[0x0][0x3c8], PT ;  /* 0x0000f20005007a0c */ /* 0x000fe40003f06270 */
[----:B------:R-:W-:Y:S01]  /*d410*/  IADD3 R6, R21, 0x38, RZ ;  /* 0x0000003815067810 */ /* 0x000fe20007ffe0ff */
[----:B------:R1:W-:Y:S01]  /*d420*/  @!P5 ST.E.64 [R10.64], R120 ;  /* 0x000000780a00d985 */ /* 0x0003e2000c101b06 */
[----:B------:R-:W-:Y:S02]  /*d430*/  @!P2 LEA.HI.X R13, R3, R4, R7, 0x2, P6 ;  /* 0x00000004030da211 */ /* 0x000fe400030f1407 */
[----:B------:R-:W-:Y:S01]  /*d440*/  ISETP.GE.AND P5, PT, R6, c[0x0][0x3c8], PT ;  /* 0x0000f20006007a0c */ /* 0x000fe20003fa6270 */
[----:B------:R2:W-:Y:S01]  /*d450*/  @!P4 ST.E.64 [R8.64], R116 ;  /* 0x000000740800c985 */ /* 0x0005e2000c101b06 */
[----:B------:R-:W-:Y:S02]  /*d460*/  SHF.R.S32.HI R7, RZ, 0x1f, R2 ;  /* 0x0000001fff077819 */ /* 0x000fe40000011402 */
[----:B------:R-:W-:-:S03]  /*d470*/  IADD3 R3, R21, 0x40, RZ ;  /* 0x0000004015037810 */ /* 0x000fc60007ffe0ff */
[-C--:B------:R-:W-:Y:S02]  /*d480*/  @!P0 LEA R14, P6, R5, R0.reuse, 0x2 ;  /* 0x00000000050e8211 */ /* 0x080fe400078c10ff */
[----:B-1----:R-:W-:-:S04]  /*d490*/  @!P1 LEA R10, P4, R2, R0, 0x2 ;  /* 0x00000000020a9211 */ /* 0x002fc800078810ff */
[----:B------:R-:W-:Y:S02]  /*d4a0*/  @!P1 LEA.HI.X R11, R2, R4, R7, 0x2, P4 ;  /* 0x00000004020b9211 */ /* 0x000fe400020f1407 */
[----:B------:R-:W-:Y:S02]  /*d4b0*/  ISETP.GE.AND P4, PT, R3, c[0x0][0x3c8], PT ;  /* 0x0000f20003007a0c */ /* 0x000fe40003f86270 */
[----:B--2---:R-:W-:-:S04]  /*d4c0*/  SHF.R.S32.HI R8, RZ, 0x1f, R5 ;  /* 0x0000001fff087819 */ /* 0x004fc80000011405 */
[----:B------:R-:W-:Y:S02]  /*d4d0*/  @!P0 LEA.HI.X R15, R5, R4, R8, 0x2, P6 ;  /* 0x00000004050f8211 */ /* 0x000fe400030f1408 */
[----:B------:R-:W-:Y:S02]  /*d4e0*/  SHF.R.S32.HI R5, RZ, 0x1f, R6 ;  /* 0x0000001fff057819 */ /* 0x000fe40000011406 */
[C---:B------:R-:W-:Y:S02]  /*d4f0*/  @!P5 LEA R8, P6, R6.reuse, R0, 0x2 ;  /* 0x000000000608d211 */ /* 0x040fe400078c10ff */
[----:B------:R-:W-:Y:S02]  /*d500*/  IADD3 R2, R21, 0x48, RZ ;  /* 0x0000004815027810 */ /* 0x000fe40007ffe0ff */
[----:B------:R-:W-:Y:S02]  /*d510*/  @!P5 LEA.HI.X R9, R6, R4, R5, 0x2, P6 ;  /* 0x000000040609d211 */ /* 0x000fe400030f1405 */
[----:B------:R-:W-:-:S02]  /*d520*/  SHF.R.S32.HI R5, RZ, 0x1f, R3 ;  /* 0x0000001fff057819 */ /* 0x000fc40000011403 */
[C---:B------:R-:W-:Y:S01]  /*d530*/  @!P4 LEA R18, P6, R3.reuse, R0, 0x2 ;  /* 0x000000000312c211 */ /* 0x040fe200078c10ff */
[----:B------:R-:W-:Y:S01]  /*d540*/  @!P3 ST.E.64 [R16.64], R124 ;  /* 0x0000007c1000b985 */ /* 0x000fe2000c101b06 */
[----:B------:R-:W-:Y:S02]  /*d550*/  ISETP.GE.AND P3, PT, R2, c[0x0][0x3c8], PT ;  /* 0x0000f20002007a0c */ /* 0x000fe40003f66270 */
[----:B------:R-:W-:Y:S02]  /*d560*/  @!P4 LEA.HI.X R19, R3, R4, R5, 0x2, P6 ;  /* 0x000000040313c211 */ /* 0x000fe400030f1405 */
[C---:B------:R-:W-:Y:S02]  /*d570*/  IADD3 R5, R21.reuse, 0x50, RZ ;  /* 0x0000005015057810 */ /* 0x040fe40007ffe0ff */
[----:B------:R-:W-:Y:S01]  /*d580*/  IADD3 R3, R21, 0x58, RZ ;  /* 0x0000005815037810 */ /* 0x000fe20007ffe0ff */
[----:B------:R1:W-:Y:S01]  /*d590*/  @!P2 ST.E.64 [R12.64], R138 ;  /* 0x0000008a0c00a985 */ /* 0x0003e2000c101b06 */
[----:B------:R-:W-:-:S03]  /*d5a0*/  ISETP.GE.AND P2, PT, R5, c[0x0][0x3c8], PT ;  /* 0x0000f20005007a0c */ /* 0x000fc60003f46270 */
[----:B------:R-:W-:Y:S01]  /*d5b0*/  @!P1 ST.E.64 [R10.64], R128 ;  /* 0x000000800a009985 */ /* 0x000fe2000c101b06 */
[----:B------:R-:W-:Y:S02]  /*d5c0*/  ISETP.GE.AND P1, PT, R3, c[0x0][0x3c8], PT ;  /* 0x0000f20003007a0c */ /* 0x000fe40003f26270 */
[----:B------:R-:W-:Y:S01]  /*d5d0*/  SHF.R.S32.HI R7, RZ, 0x1f, R2 ;  /* 0x0000001fff077819 */ /* 0x000fe20000011402 */
[----:B------:R-:W-:Y:S04]  /*d5e0*/  @!P0 ST.E.64 [R14.64], R146 ;  /* 0x000000920e008985 */ /* 0x000fe8000c101b06 */
[----:B------:R2:W-:Y:S04]  /*d5f0*/  @!P5 ST.E.64 [R8.64], R142 ;  /* 0x0000008e0800d985 */ /* 0x0005e8000c101b06 */
[----:B------:R3:W-:Y:S01]  /*d600*/  @!P4 ST.E.64 [R18.64], R150 ;  /* 0x000000961200c985 */ /* 0x0007e2000c101b06 */
[----:B-1----:R-:W-:-:S04]  /*d610*/  @!P3 LEA R12, P6, R2, R0, 0x2 ;  /* 0x00000000020cb211 */ /* 0x002fc800078c10ff */
[----:B------:R-:W-:Y:S02]  /*d620*/  @!P3 LEA.HI.X R13, R2, R4, R7, 0x2, P6 ;  /* 0x00000004020db211 */ /* 0x000fe400030f1407 */
[----:B------:R-:W-:Y:S02]  /*d630*/  SHF.R.S32.HI R7, RZ, 0x1f, R3 ;  /* 0x0000001fff077819 */ /* 0x000fe40000011403 */
[-C--:B------:R-:W-:Y:S02]  /*d640*/  @!P1 LEA R16, P6, R3, R0.reuse, 0x2 ;  /* 0x0000000003109211 */ /* 0x080fe400078c10ff */
[----:B--2---:R-:W-:Y:S02]  /*d650*/  SHF.R.S32.HI R9, RZ, 0x1f, R5 ;  /* 0x0000001fff097819 */ /* 0x004fe40000011405 */
[----:B------:R-:W-:Y:S02]  /*d660*/  @!P2 LEA R8, P5, R5, R0, 0x2 ;  /* 0x000000000508a211 */ /* 0x000fe400078a10ff */
[-C--:B------:R-:W-:Y:S01]  /*d670*/  @!P1 LEA.HI.X R17, R3, R4.reuse, R7, 0x2, P6 ;  /* 0x0000000403119211 */ /* 0x080fe200030f1407 */
[----:B---3--:R-:W2:Y:S01]  /*d680*/  LDL R19, [R1+0xd8] ;  /* 0x0000d80001137983 */ /* 0x008ea20000100800 */
[----:B------:R-:W-:-:S03]  /*d690*/  @!P2 LEA.HI.X R9, R5, R4, R9, 0x2, P5 ;  /* 0x000000040509a211 */ /* 0x000fc600028f1409 */
[----:B------:R1:W-:Y:S04]  /*d6a0*/  @!P3 ST.E.64 [R12.64], R154 ;  /* 0x0000009a0c00b985 */ /* 0x0003e8000c101b06 */
[----:B------:R-:W-:Y:S04]  /*d6b0*/  @!P2 ST.E.64 [R8.64], R152 ;  /* 0x000000980800a985 */ /* 0x000fe8000c101b06 */
[----:B------:R3:W-:Y:S01]  /*d6c0*/  @!P1 ST.E.64 [R16.64], R158 ;  /* 0x0000009e10009985 */ /* 0x0007e2000c101b06 */
[----:B------:R-:W-:-:S03]  /*d6d0*/  IADD3 R6, R21, 0x60, RZ ;  /* 0x0000006015067810 */ /* 0x000fc60007ffe0ff */
[----:B------:R-:W5:Y:S04]  /*d6e0*/  LDL R18, [R1+0x7c] ;  /* 0x00007c0001127983 */ /* 0x000f680000100800 */
[----:B-1----:R-:W5:Y:S01]  /*d6f0*/  LDL R13, [R1+0xd0] ;  /* 0x0000d000010d7983 */ /* 0x002f620000100800 */
[C---:B------:R-:W-:Y:S02]  /*d700*/  IADD3 R2, R21.reuse, 0x68, RZ ;  /* 0x0000006815027810 */ /* 0x040fe40007ffe0ff */
[----:B------:R-:W-:Y:S01]  /*d710*/  IADD3 R5, R21, 0x70, RZ ;  /* 0x0000007015057810 */ /* 0x000fe20007ffe0ff */
[----:B------:R-:W5:Y:S04]  /*d720*/  LDL R12, [R1+0x70] ;  /* 0x00007000010c7983 */ /* 0x000f680000100800 */
[----:B---3--:R-:W3:Y:S01]  /*d730*/  LDL R17, [R1+0xd4] ;  /* 0x0000d40001117983 */ /* 0x008ee20000100800 */
[----:B------:R-:W-:-:S02]  /*d740*/  ISETP.GE.AND P0, PT, R6, c[0x0][0x3c8], PT ;  /* 0x0000f20006007a0c */ /* 0x000fc40003f06270 */
[----:B------:R-:W-:Y:S01]  /*d750*/  ISETP.GE.AND P5, PT, R2, c[0x0][0x3c8], PT ;  /* 0x0000f20002007a0c */ /* 0x000fe20003fa6270 */
[----:B------:R-:W3:Y:S01]  /*d760*/  LDL R16, [R1+0x78] ;  /* 0x0000780001107983 */ /* 0x000ee20000100800 */
[----:B------:R-:W-:-:S09]  /*d770*/  SHF.R.S32.HI R3, RZ, 0x1f, R6 ;  /* 0x0000001fff037819 */ /* 0x000fd20000011406 */
[----:B------:R-:W-:-:S04]  /*d780*/  @!P0 LEA R10, P6, R6, R0, 0x2 ;  /* 0x00000000060a8211 */ /* 0x000fc800078c10ff */
[----:B------:R-:W-:Y:S02]  /*d790*/  @!P0 LEA.HI.X R11, R6, R4, R3, 0x2, P6 ;  /* 0x00000004060b8211 */ /* 0x000fe400030f1403 */
[----:B------:R-:W-:Y:S02]  /*d7a0*/  SHF.R.S32.HI R3, RZ, 0x1f, R2 ;  /* 0x0000001fff037819 */ /* 0x000fe40000011402 */
[C---:B------:R-:W-:Y:S02]  /*d7b0*/  @!P5 LEA R14, P6, R2.reuse, R0, 0x2 ;  /* 0x00000000020ed211 */ /* 0x040fe400078c10ff */
[----:B------:R-:W-:Y:S02]  /*d7c0*/  ISETP.GE.AND P4, PT, R5, c[0x0][0x3c8], PT ;  /* 0x0000f20005007a0c */ /* 0x000fe40003f86270 */
[----:B------:R-:W-:Y:S02]  /*d7d0*/  @!P5 LEA.HI.X R15, R2, R4, R3, 0x2, P6 ;  /* 0x00000004020fd211 */ /* 0x000fe400030f1403 */
[----:B------:R-:W-:-:S04]  /*d7e0*/  IADD3 R3, R21, 0x78, RZ ;  /* 0x0000007815037810 */ /* 0x000fc80007ffe0ff */
[----:B------:R-:W-:Y:S02]  /*d7f0*/  ISETP.GE.AND P3, PT, R3, c[0x0][0x3c8], PT ;  /* 0x0000f20003007a0c */ /* 0x000fe40003f66270 */
[----:B------:R-:W-:Y:S02]  /*d800*/  SHF.R.S32.HI R6, RZ, 0x1f, R5 ;  /* 0x0000001fff067819 */ /* 0x000fe40000011405 */
[----:B------:R-:W-:Y:S02]  /*d810*/  IADD3 R2, R21, 0x80, RZ ;  /* 0x0000008015027810 */ /* 0x000fe40007ffe0ff */
[C---:B------:R-:W-:Y:S01]  /*d820*/  @!P4 LEA R8, P6, R5.reuse, R0, 0x2 ;  /* 0x000000000508c211 */ /* 0x040fe200078c10ff */
[----:B------:R1:W-:Y:S01]  /*d830*/  @!P0 ST.E.64 [R10.64], R156 ;  /* 0x0000009c0a008985 */ /* 0x0003e2000c101b06 */
[----:B------:R-:W-:Y:S02]  /*d840*/  ISETP.GE.AND P2, PT, R2, c[0x0][0x3c8], PT ;  /* 0x0000f20002007a0c */ /* 0x000fe40003f46270 */
[----:B------:R-:W-:-:S02]  /*d850*/  @!P4 LEA.HI.X R9, R5, R4, R6, 0x2, P6 ;  /* 0x000000040509c211 */ /* 0x000fc400030f1406 */
[----:B------:R-:W-:Y:S02]  /*d860*/  IADD3 R5, R21, 0x88, RZ ;  /* 0x0000008815057810 */ /* 0x000fe40007ffe0ff */
[----:B------:R-:W-:Y:S01]  /*d870*/  SHF.R.S32.HI R7, RZ, 0x1f, R3 ;  /* 0x0000001fff077819 */ /* 0x000fe20000011403 */
[----:B------:R1:W-:Y:S01]  /*d880*/  @!P5 ST.E.64 [R14.64], R166 ;  /* 0x000000a60e00d985 */ /* 0x0003e2000c101b06 */
[----:B------:R-:W-:Y:S02]  /*d890*/  @!P3 LEA R6, P0, R3, R0, 0x2 ;  /* 0x000000000306b211 */ /* 0x000fe400078010ff */
[----:B------:R-:W-:Y:S01]  /*d8a0*/  ISETP.GE.AND P1, PT, R5, c[0x0][0x3c8], PT ;  /* 0x0000f20005007a0c */ /* 0x000fe20003f26270 */
[----:B------:R-:W3:Y:S01]  /*d8b0*/  LDL R21, [R1+0x84] ;  /* 0x0000840001157983 */ /* 0x000ee20000100800 */
[----:B------:R-:W-:Y:S02]  /*d8c0*/  @!P3 LEA.HI.X R7, R3, R4, R7, 0x2, P0 ;  /* 0x000000040307b211 */ /* 0x000fe400000f1407 */
[----:B----4-:R-:W-:Y:S01]  /*d8d0*/  ISETP.GE.AND P0, PT, R20, c[0x0][0x3c8], PT ;  /* 0x0000f20014007a0c */ /* 0x010fe20003f06270 */
[----:B------:R-:W-:Y:S01]  /*d8e0*/  @!P4 ST.E.64 [R8.64], R160 ;  /* 0x000000a00800c985 */ /* 0x000fe2000c101b06 */
[----:B------:R-:W-:-:S03]  /*d8f0*/  SHF.R.S32.HI R3, RZ, 0x1f, R5 ;  /* 0x0000001fff037819 */ /* 0x000fc60000011405 */
[----:B------:R4:W-:Y:S01]  /*d900*/  @!P3 ST.E.64 [R6.64], R58 ;  /* 0x0000003a0600b985 */ /* 0x0009e2000c101b06 */
[----:B-1----:R-:W-:Y:S02]  /*d910*/  SHF.R.S32.HI R11, RZ, 0x1f, R2 ;  /* 0x0000001fff0b7819 */ /* 0x002fe40000011402 */
[----:B------:R-:W-:-:S04]  /*d920*/  @!P2 LEA R10, P6, R2, R0, 0x2 ;  /* 0x00000000020aa211 */ /* 0x000fc800078c10ff */
[----:B------:R-:W-:Y:S02]  /*d930*/  @!P2 LEA.HI.X R11, R2, R4, R11, 0x2, P6 ;  /* 0x00000004020ba211 */ /* 0x000fe400030f140b */
[-C--:B------:R-:W-:Y:S01]  /*d940*/  @!P0 LEA R2, P6, R20, R0.reuse, 0x2 ;  /* 0x0000000014028211 */ /* 0x080fe200078c10ff */
[----:B------:R-:W3:Y:S04]  /*d950*/  LDL R14, [R1+0x74] ;  /* 0x00007400010e7983 */ /* 0x000ee80000100800 */
[----:B------:R-:W3:Y:S01]  /*d960*/  LDL R15, [R1+0xb0] ;  /* 0x0000b000010f7983 */ /* 0x000ee20000100800 */
[----:B----4-:R-:W-:-:S04]  /*d970*/  @!P1 LEA R6, P3, R5, R0, 0x2 ;  /* 0x0000000005069211 */ /* 0x010fc800078610ff */
[-C--:B------:R-:W-:Y:S02]  /*d980*/  @!P1 LEA.HI.X R7, R5, R4.reuse, R3, 0x2, P3 ;  /* 0x0000000405079211 */ /* 0x080fe400018f1403 */
[----:B------:R-:W-:Y:S02]  /*d990*/  @!P0 LEA.HI.X R3, R20, R4, R22, 0x2, P6 ;  /* 0x0000000414038211 */ /* 0x000fe400030f1416 */
[----:B------:R-:W-:Y:S01]  /*d9a0*/  ISETP.GE.AND P5, PT, R31, c[0x0][0x3c8], PT ;  /* 0x0000f2001f007a0c */ /* 0x000fe20003fa6270 */
[----:B------:R-:W4:Y:S01]  /*d9b0*/  LDL R20, [R1+0x80] ;  /* 0x0000800001147983 */ /* 0x000f220000100800 */
[C---:B------:R-:W-:Y:S02]  /*d9c0*/  ISETP.GE.AND P4, PT, R30.reuse, c[0x0][0x3c8], PT ;  /* 0x0000f2001e007a0c */ /* 0x040fe40003f86270 */
[----:B------:R-:W-:Y:S01]  /*d9d0*/  ISETP.GE.AND P3, PT, R29, c[0x0][0x3c8], PT ;  /* 0x0000f2001d007a0c */ /* 0x000fe20003f66270 */
[----:B------:R-:W4:Y:S04]  /*d9e0*/  LDL R22, [R1+0xc0] ;  /* 0x0000c00001167983 */ /* 0x000f280000100800 */
[----:B------:R1:W-:Y:S04]  /*d9f0*/  @!P2 ST.E.64 [R10.64], R162 ;  /* 0x000000a20a00a985 */ /* 0x0003e8000c101b06 */
[-C--:B------:R-:W-:Y:S01]  /*da00*/  @!P5 LEA R8, P6, R31, R0.reuse, 0x2 ;  /* 0x000000001f08d211 */ /* 0x080fe200078c10ff */
[----:B------:R1:W-:Y:S04]  /*da10*/  @!P1 ST.E.64 [R6.64], R74 ;  /* 0x0000004a06009985 */ /* 0x0003e8000c101b06 */
[----:B------:R2:W-:Y:S04]  /*da20*/  @!P0 ST.E.64 [R2.64], R50 ;  /* 0x0000003202008985 */ /* 0x0005e8000c101b06 */
[----:B------:R-:W4:Y:S04]  /*da30*/  LDL R5, [R1+0x6c] ;  /* 0x00006c0001057983 */ /* 0x000f280000100800 */
[----:B-1----:R-:W4:Y:S01]  /*da40*/  LDL R10, [R1+0xbc] ;  /* 0x0000bc00010a7983 */ /* 0x002f220000100800 */
[----:B------:R-:W-:-:S02]  /*da50*/  @!P4 LEA R6, P0, R30, R0, 0x2 ;  /* 0x000000001e06c211 */ /* 0x000fc400078010ff */
[----:B--2---:R-:W-:Y:S02]  /*da60*/  @!P5 LEA.HI.X R9, R31, R4, R19, 0x2, P6 ;  /* 0x000000041f09d211 */ /* 0x004fe400030f1413 */
[C---:B------:R-:W-:Y:S01]  /*da70*/  @!P3 LEA R2, P6, R29.reuse, R0, 0x2 ;  /* 0x000000001d02b211 */ /* 0x040fe200078c10ff */
[----:B------:R-:W2:Y:S03]  /*da80*/  LDL R19, [R1+0xb8] ;  /* 0x0000b80001137983 */ /* 0x000ea60000100800 */
[-C--:B-----5:R-:W-:Y:S02]  /*da90*/  @!P3 LEA.HI.X R3, R29, R4.reuse, R13, 0x2, P6 ;  /* 0x000000041d03b211 */ /* 0x0a0fe400030f140d */
[----:B------:R-:W5:Y:S01]  /*daa0*/  LDL R13, [R1+0xac] ;  /* 0x0000ac00010d7983 */ /* 0x000f620000100800 */
[----:B---3--:R-:W-:-:S03]  /*dab0*/  @!P4 LEA.HI.X R7, R30, R4, R17, 0x2, P0 ;  /* 0x000000041e07c211 */ /* 0x008fc600000f1411 */
[----:B------:R-:W3:Y:S01]  /*dac0*/  LDL R17, [R1+0xb4] ;  /* 0x0000b40001117983 */ /* 0x000ee20000100800 */
[----:B------:R-:W-:Y:S02]  /*dad0*/  ISETP.GE.AND P2, PT, R27, c[0x0][0x3c8], PT ;  /* 0x0000f2001b007a0c */ /* 0x000fe40003f46270 */
[----:B------:R-:W-:Y:S02]  /*dae0*/  ISETP.GE.AND P1, PT, R25, c[0x0][0x3c8], PT ;  /* 0x0000f20019007a0c */ /* 0x000fe40003f26270 */
[----:B------:R-:W-:Y:S01]  /*daf0*/  ISETP.GE.AND P0, PT, R23, c[0x0][0x3c8], PT ;  /* 0x0000f20017007a0c */ /* 0x000fe20003f06270 */
[----:B------:R1:W-:Y:S04]  /*db00*/  @!P5 ST.E.64 [R8.64], R164 ;  /* 0x000000a40800d985 */ /* 0x0003e8000c101b06 */
[----:B------:R1:W-:Y:S04]  /*db10*/  @!P4 ST.E.64 [R6.64], R78 ;  /* 0x0000004e0600c985 */ /* 0x0003e8000c101b06 */
[----:B------:R1:W-:Y:S02]  /*db20*/  @!P3 ST.E.64 [R2.64], R54 ;  /* 0x000000360200b985 */ /* 0x0003e4000c101b06 */
[----:B-1----:R-:W-:-:S02]  /*db30*/  @!P2 LEA R8, P5, R27, R0, 0x2 ;  /* 0x000000001b08a211 */ /* 0x002fc400078a10ff */
[----:B------:R-:W-:Y:S02]  /*db40*/  @!P1 LEA R6, P6, R25, R0, 0x2 ;  /* 0x0000000019069211 */ /* 0x000fe400078c10ff */
[----:B------:R-:W-:Y:S02]  /*db50*/  @!P2 LEA.HI.X R9, R27, R4, R28, 0x2, P5 ;  /* 0x000000041b09a211 */ /* 0x000fe400028f141c */
[----:B------:R-:W-:Y:S02]  /*db60*/  @!P0 LEA R2, P3, R23, R0, 0x2 ;  /* 0x0000000017028211 */ /* 0x000fe400078610ff */
[----:B------:R-:W-:Y:S02]  /*db70*/  ISETP.GE.AND P4, PT, R21, c[0x0][0x3c8], PT ;  /* 0x0000f20015007a0c */ /* 0x000fe40003f86270 */
[-C--:B------:R-:W-:Y:S02]  /*db80*/  @!P1 LEA.HI.X R7, R25, R4.reuse, R26, 0x2, P6 ;  /* 0x0000000419079211 */ /* 0x080fe400030f141a */
[----:B------:R-:W-:Y:S01]  /*db90*/  @!P0 LEA.HI.X R3, R23, R4, R24, 0x2, P3 ;  /* 0x0000000417038211 */ /* 0x000fe200018f1418 */
[----:B------:R-:W-:Y:S01]  /*dba0*/  @!P2 ST.E.64 [R8.64], R90 ;  /* 0x0000005a0800a985 */ /* 0x000fe2000c101b06 */
[----:B------:R-:W-:-:S03]  /*dbb0*/  ISETP.GE.AND P3, PT, R18, c[0x0][0x3c8], PT ;  /* 0x0000f20012007a0c */ /* 0x000fc60003f66270 */
[----:B------:R1:W-:Y:S04]  /*dbc0*/  @!P1 ST.E.64 [R6.64], R82 ;  /* 0x0000005206009985 */ /* 0x0003e8000c101b06 */
[----:B------:R4:W-:Y:S01]  /*dbd0*/  @!P0 ST.E.64 [R2.64], R42 ;  /* 0x0000002a02008985 */ /* 0x0009e2000c101b06 */
[----:B------:R-:W-:Y:S02]  /*dbe0*/  ISETP.GE.AND P2, PT, R16, c[0x0][0x3c8], PT ;  /* 0x0000f20010007a0c */ /* 0x000fe40003f46270 */
[----:B------:R-:W-:Y:S02]  /*dbf0*/  ISETP.GE.AND P1, PT, R14, c[0x0][0x3c8], PT ;  /* 0x0000f2000e007a0c */ /* 0x000fe40003f26270 */
[----:B-1----:R-:W-:Y:S02]  /*dc00*/  @!P4 LEA R6, P0, R21, R0, 0x2 ;  /* 0x000000001506c211 */ /* 0x002fe400078010ff */
[----:B----4-:R-:W-:-:S02]  /*dc10*/  ISETP.GE.AND P5, PT, R20, c[0x0][0x3c8], PT ;  /* 0x0000f20014007a0c */ /* 0x010fc40003fa6270 */
[----:B------:R-:W-:Y:S02]  /*dc20*/  @!P4 LEA.HI.X R7, R21, R4, R22, 0x2, P0 ;  /* 0x000000041507c211 */ /* 0x000fe400000f1416 */
[----:B------:R-:W-:-:S09]  /*dc30*/  ISETP.GE.AND P0, PT, R12, c[0x0][0x3c8], PT ;  /* 0x0000f2000c007a0c */ /* 0x000fd20003f06270 */
[C---:B------:R-:W-:Y:S01]  /*dc40*/  @!P5 LEA R2, P6, R20.reuse, R0, 0x2 ;  /* 0x000000001402d211 */ /* 0x040fe200078c10ff */
[----:B------:R1:W-:Y:S03]  /*dc50*/  @!P4 ST.E.64 [R6.64], R62 ;  /* 0x0000003e0600c985 */ /* 0x0003e6000c101b06 */
[----:B------:R-:W-:Y:S02]  /*dc60*/  @!P5 LEA.HI.X R3, R20, R4, R10, 0x2, P6 ;  /* 0x000000041403d211 */ /* 0x000fe400030f140a */
[-C--:B------:R-:W-:Y:S02]  /*dc70*/  @!P3 LEA R10, P4, R18, R0.reuse, 0x2 ;  /* 0x00000000120ab211 */ /* 0x080fe400078810ff */
[-C--:B------:R-:W-:Y:S01]  /*dc80*/  @!P2 LEA R8, P6, R16, R0.reuse, 0x2 ;  /* 0x000000001008a211 */ /* 0x080fe200078c10ff */
[----:B------:R4:W-:Y:S01]  /*dc90*/  @!P5 ST.E.64 [R2.64], R66 ;  /* 0x000000420200d985 */ /* 0x0009e2000c101b06 */
[----:B-1----:R-:W-:-:S04]  /*dca0*/  @!P1 LEA R6, P5, R14, R0, 0x2 ;  /* 0x000000000e069211 */ /* 0x002fc800078a10ff */
[-C--:B------:R-:W-:Y:S02]  /*dcb0*/  @!P1 LEA.HI.X R7, R14, R4.reuse, R15, 0x2, P5 ;  /* 0x000000040e079211 */ /* 0x080fe400028f140f */
[----:B--2---:R-:W-:Y:S02]  /*dcc0*/  @!P3 LEA.HI.X R11, R18, R4, R19, 0x2, P4 ;  /* 0x00000004120bb211 */ /* 0x004fe400020f1413 */
[----:B----4-:R-:W-:-:S03]  /*dcd0*/  @!P0 LEA R2, P4, R12, R0, 0x2 ;  /* 0x000000000c028211 */ /* 0x010fc600078810ff */
[----:B------:R1:W-:Y:S01]  /*dce0*/  @!P3 ST.E.64 [R10.64], R94 ;  /* 0x0000005e0a00b985 */ /* 0x0003e2000c101b06 */
[-C--:B-----5:R-:W-:Y:S02]  /*dcf0*/  @!P0 LEA.HI.X R3, R12, R4.reuse, R13, 0x2, P4 ;  /* 0x000000040c038211 */ /* 0x0a0fe400020f140d */
[----:B---3--:R-:W-:-:S05]  /*dd00*/  @!P2 LEA.HI.X R9, R16, R4, R17, 0x2, P6 ;  /* 0x000000041009a211 */ /* 0x008fca00030f1411 */
[----:B------:R1:W-:Y:S04]  /*dd10*/  @!P2 ST.E.64 [R8.64], R86 ;  /* 0x000000560800a985 */ /* 0x0003e8000c101b06 */
[----:B------:R1:W-:Y:S04]  /*dd20*/  @!P1 ST.E.64 [R6.64], R70 ;  /* 0x0000004606009985 */ /* 0x0003e8000c101b06 */
[----:B------:R1:W-:Y:S01]  /*dd30*/  @!P0 ST.E.64 [R2.64], R46 ;  /* 0x0000002e02008985 */ /* 0x0003e2000c101b06 */
[----:B------:R-:W-:-:S13]  /*dd40*/  ISETP.GE.AND P0, PT, R5, c[0x0][0x3c8], PT ;  /* 0x0000f20005007a0c */ /* 0x000fda0003f06270 */
[----:B------:R-:W-:Y:S05]  /*dd50*/  @P0 BRA `(.L_x_1276) ;  /* 0x00000f8000000947 */ /* 0x000fea0003800000 */
[----:B------:R-:W2:Y:S01]  /*dd60*/  LDL R12, [R1+0xa8] ;  /* 0x0000a800010c7983 */ /* 0x000ea20000100800 */
[----:B-1----:R-:W-:-:S04]  /*dd70*/  LEA R2, P0, R5, R0, 0x2 ;  /* 0x0000000005027211 */ /* 0x002fc800078010ff */
[----:B--2---:R-:W-:-:S05]  /*dd80*/  LEA.HI.X R3, R5, R4, R12, 0x2, P0 ;  /* 0x0000000405037211 */ /* 0x004fca00000f140c */
[----:B------:R1:W-:Y:S01]  /*dd90*/  ST.E.64 [R2.64], R38 ;  /* 0x0000002602007985 */ /* 0x0003e2000c101b06 */
[----:B------:R-:W-:Y:S05]  /*dda0*/  BRA `(.L_x_1276) ;  /* 0x00000f3000007947 */ /* 0x000fea0003800000 */
.L_x_1261:
        /* <DEDUP_REMOVED lines=22> */
.L_x_1282:
        /* <DEDUP_REMOVED lines=57> */
.L_x_1284:
[----:B------:R-:W-:Y:S05]  /*e2a0*/  BSYNC B0 ;  /* 0x0000000000007941 */ /* 0x000fea0003800000 */
.L_x_1283:
[----:B------:R-:W-:-:S13]  /*e2b0*/  ISETP.GT.AND P0, PT, R16, 0x1, PT ;  /* 0x000000011000780c */ /* 0x000fda0003f04270 */
[----:B------:R-:W-:Y:S05]  /*e2c0*/  @P0 BRA `(.L_x_1276) ;  /* 0x00000a1000000947 */ /* 0x000fea0003800000 */
[----:B------:R-:W2:Y:S04]  /*e2d0*/  LDL.LU R4, [R1+0x1c] ;  /* 0x00001c0001047983 */ /* 0x000ea80000300800 */
[----:B-1----:R-:W3:Y:S04]  /*e2e0*/  LDL.LU R2, [R1+0x24] ;  /* 0x0000240001027983 */ /* 0x002ee80000300800 */
[----:B------:R-:W4:Y:S04]  /*e2f0*/  LDL R6, [R1+0xa4] ;  /* 0x0000a40001067983 */ /* 0x000f280000100800 */
[----:B------:R-:W1:Y:S02]  /*e300*/  S2R R12, SR_TID.X ;  /* 0x00000000000c7919 */ /* 0x000e640000002100 */
[----:B-1----:R-:W-:-:S04]  /*e310*/  SHF.R.S32.HI R11, RZ, 0x1f, R12 ;  /* 0x0000001fff0b7819 */ /* 0x002fc8000001140c */
[----:B------:R-:W-:-:S04]  /*e320*/  LEA.HI R11, R11, R12, RZ, 0x3 ;  /* 0x0000000c0b0b7211 */ /* 0x000fc800078f18ff */
[----:B------:R-:W-:Y:S02]  /*e330*/  SHF.R.S32.HI R11, RZ, 0x3, R11 ;  /* 0x00000003ff0b7819 */ /* 0x000fe4000001140b */
[----:B--2---:R-:W-:Y:S02]  /*e340*/  MOV R8, R4 ;  /* 0x0000000400087202 */ /* 0x004fe40000000f00 */
[----:B------:R-:W-:Y:S02]  /*e350*/  MOV R4, c[0x0][0x4e8] ;  /* 0x00013a0000047a02 */ /* 0x000fe40000000f00 */
[----:B---3--:R-:W-:Y:S01]  /*e360*/  MOV R10, R2 ;  /* 0x00000002000a7202 */ /* 0x008fe20000000f00 */
[----:B------:R-:W-:Y:S01]  /*e370*/  IMAD R2, R13, c[0x0][0x3a0], RZ ;  /* 0x0000e8000d027a24 */ /* 0x000fe200078e02ff */
[----:B------:R-:W-:Y:S01]  /*e380*/  ISETP.NE.AND P0, PT, R4, 0x1, PT ;  /* 0x000000010400780c */ /* 0x000fe20003f05270 */
[----:B------:R-:W-:Y:S01]  /*e390*/  IMAD.WIDE.U32 R4, R0, c[0x0][0x3a0], RZ ;  /* 0x0000e80000047a25 */ /* 0x000fe200078e00ff */
[----:B------:R-:W-:-:S03]  /*e3a0*/  LEA R14, R10, R11, 0x7 ;  /* 0x0000000b0a0e7211 */ /* 0x000fc600078e38ff */
[----:B------:R-:W-:Y:S01]  /*e3b0*/  IMAD R0, R0, c[0x0][0x3a4], R2 ;  /* 0x0000e90000007a24 */ /* 0x000fe200078e0202 */
[----:B----4-:R-:W-:Y:S01]  /*e3c0*/  LEA R2, R10, R6, 0x7 ;  /* 0x000000060a027211 */ /* 0x010fe200078e38ff */
[----:B------:R-:W-:-:S03]  /*e3d0*/  IMAD R6, R20, c[0x0][0x3f0], RZ ;  /* 0x0000fc0014067a24 */ /* 0x000fc600078e02ff */
[----:B------:R-:W-:Y:S01]  /*e3e0*/  IADD3 R5, R5, R0, RZ ;  /* 0x0000000005057210 */ /* 0x000fe20007ffe0ff */
[----:B------:R-:W-:Y:S02]  /*e3f0*/  IMAD.MOV.U32 R0, RZ, RZ, R2 ;  /* 0x000000ffff007224 */ /* 0x000fe400078e0002 */
[----:B------:R-:W-:-:S04]  /*e400*/  @P0 IMAD.HI.U32 R7, R2, c[0x0][0x4ec], RZ ;  /* 0x00013b0002070a27 */ /* 0x000fc800078e00ff */
[----:B------:R-:W-:Y:S01]  /*e410*/  IMAD.WIDE.U32 R4, R8, c[0x0][0x3e8], R4 ;  /* 0x0000fa0008047a25 */ /* 0x000fe200078e0004 */
[----:B------:R-:W-:-:S03]  /*e420*/  @P0 SHF.R.U32.HI R0, RZ, c[0x0][0x4f0], R7 ;  /* 0x00013c00ff000a19 */ /* 0x000fc60000011607 */
[----:B------:R-:W-:Y:S01]  /*e430*/  IMAD R5, R8, c[0x0][0x3ec], R5 ;  /* 0x0000fb0008057a24 */ /* 0x000fe200078e0205 */
[----:B------:R-:W-:Y:S01]  /*e440*/  SHF.R.S32.HI R8, RZ, 0x1f, R0 ;  /* 0x0000001fff087819 */ /* 0x000fe20000011400 */
[C---:B------:R-:W-:Y:S02]  /*e450*/  IMAD R9, R3.reuse, c[0x0][0x3f4], R6 ;  /* 0x0000fd0003097a24 */ /* 0x040fe400078e0206 */
[----:B------:R-:W-:Y:S01]  /*e460*/  IMAD.WIDE.U32 R6, R3, c[0x0][0x3f0], R4 ;  /* 0x0000fc0003067a25 */ /* 0x000fe200078e0004 */
[----:B------:R-:W-:-:S03]  /*e470*/  IADD3 R4, -R0, RZ, RZ ;  /* 0x000000ff00047210 */ /* 0x000fc60007ffe1ff */
[----:B------:R-:W-:Y:S01]  /*e480*/  IMAD R5, R8, c[0x0][0x3e0], RZ ;  /* 0x0000f80008057a24 */ /* 0x000fe200078e02ff */
[----:B------:R-:W-:Y:S01]  /*e490*/  IADD3 R3, R7, R9, RZ ;  /* 0x0000000907037210 */ /* 0x000fe20007ffe0ff */
[----:B------:R-:W-:Y:S02]  /*e4a0*/  IMAD R4, R4, c[0x0][0x4e8], R2 ;  /* 0x00013a0004047a24 */ /* 0x000fe400078e0202 */
[----:B------:R-:W-:Y:S02]  /*e4b0*/  IMAD.MOV.U32 R2, RZ, RZ, R6 ;  /* 0x000000ffff027224 */ /* 0x000fe400078e0006 */
        /* <DEDUP_REMOVED lines=12> */
.L_x_1336:
[----:B------:R-:W-:Y:S05]  /*e580*/  BRA.DIV ~URZ, `(.L_x_1286) ;  /* 0x000021327f007947 */ /* 0x000fea000b800000 */
[----:B------:R3:W4:Y:S02]  /*e590*/  SHFL.IDX PT, R0, R15, RZ, 0x181f ;  /* 0x00181fff0f007589 */ /* 0x00072400000e0000 */
.L_x_1337:
        /* <DEDUP_REMOVED lines=15> */
[CC--:B------:R-:W-:Y:S02]  /*e690*/  @!P3 LEA R10, P4, R2.reuse, R0.reuse, 0x1 ;  /* 0x00000000020ab211 */ /* 0x0c0fe400078808ff */
[----:B------:R-:W-:Y:S02]  /*e6a0*/  @!P2 LEA R8, P6, R19, R0, 0x1 ;  /* 0x000000001308a211 */ /* 0x000fe400078c08ff */
[----:B------:R-:W-:Y:S02]  /*e6b0*/  @!P3 LEA.HI.X R11, R2, R4, R3, 0x1, P4 ;  /* 0x00000004020bb211 */ /* 0x000fe400020f0c03 */
[----:B------:R-:W-:Y:S02]  /*e6c0*/  @!P0 LEA R2, P4, R5, R0, 0x1 ;  /* 0x0000000005028211 */ /* 0x000fe400078808ff */
[-C--:B--2---:R-:W-:Y:S02]  /*e6d0*/  @!P2 LEA.HI.X R9, R19, R4.reuse, R20, 0x1, P6 ;  /* 0x000000041309a211 */ /* 0x084fe400030f0c14 */
[----:B------:R-:W-:-:S02]  /*e6e0*/  @!P1 LEA.HI.X R7, R252, R4, R18, 0x1, P5 ;  /* 0x00000004fc079211 */ /* 0x000fc400028f0c12 */
[----:B------:R-:W-:Y:S01]  /*e6f0*/  @!P0 LEA.HI.X R3, R5, R4, R16, 0x1, P4 ;  /* 0x0000000405038211 */ /* 0x000fe200020f0c10 */
[----:B------:R2:W-:Y:S04]  /*e700*/  @!P3 ST.E.128 [R10.64], RZ ;  /* 0x000000ff0a00b985 */ /* 0x0005e8000c101d06 */
[----:B------:R2:W-:Y:S04]  /*e710*/  @!P2 ST.E.128 [R8.64], RZ ;  /* 0x000000ff0800a985 */ /* 0x0005e8000c101d06 */
[----:B------:R2:W-:Y:S04]  /*e720*/  @!P1 ST.E.128 [R6.64], RZ ;  /* 0x000000ff06009985 */ /* 0x0005e8000c101d06 */
[----:B------:R2:W-:Y:S02]  /*e730*/  @!P0 ST.E.128 [R2.64], RZ ;  /* 0x000000ff02008985 */ /* 0x0005e4000c101d06 */
.L_x_1288:
[----:B------:R-:W-:Y:S05]  /*e740*/  BSYNC B0 ;  /* 0x0000000000007941 */ /* 0x000fea0003800000 */
.L_x_1287:
[----:B------:R-:W-:Y:S05]  /*e750*/  BRA.DIV ~URZ, `(.L_x_1289) ;  /* 0x00001fc27f007947 */ /* 0x000fea000b800000 */
[----:B--2---:R2:W1:Y:S04]  /*e760*/  SHFL.IDX PT, R4, R12, 0x1, 0x181f ;  /* 0x00381f000c047f89 */ /* 0x00446800000e0000 */
[----:B----4-:R2:W4:Y:S02]  /*e770*/  SHFL.IDX PT, R0, R15, 0x1, 0x181f ;  /* 0x00381f000f007f89 */ /* 0x01052400000e0000 */
.L_x_1338:
        /* <DEDUP_REMOVED lines=22> */
[----:B------:R1:W-:Y:S04]  /*e8e0*/  @!P3 ST.E.128 [R10.64], RZ ;  /* 0x000000ff0a00b985 */ /* 0x0003e8000c101d06 */
[----:B------:R1:W-:Y:S04]  /*e8f0*/  @!P2 ST.E.128 [R8.64], RZ ;  /* 0x000000ff0800a985 */ /* 0x0003e8000c101d06 */
[----:B------:R1:W-:Y:S04]  /*e900*/  @!P1 ST.E.128 [R6.64], RZ ;  /* 0x000000ff06009985 */ /* 0x0003e8000c101d06 */
[----:B------:R1:W-:Y:S02]  /*e910*/  @!P0 ST.E.128 [R2.64], RZ ;  /* 0x000000ff02008985 */ /* 0x0003e4000c101d06 */
.L_x_1291:
[----:B------:R-:W-:Y:S05]  /*e920*/  BSYNC B0 ;  /* 0x0000000000007941 */ /* 0x000fea0003800000 */
.L_x_1290:
[----:B------:R-:W-:Y:S05]  /*e930*/  BRA.DIV ~URZ, `(.L_x_1292) ;  /* 0x00001ea27f007947 */ /* 0x000fea000b800000 */
[----:B-1----:R1:W2:Y:S02]  /*e940*/  SHFL.IDX PT, R4, R12, 0x2, 0x181f ;  /* 0x00581f000c047f89 */ /* 0x0022a400000e0000 */
.L_x_1339:
[----:B------:R-:W-:Y:S05]  /*e950*/  BRA.DIV ~URZ, `(.L_x_1293) ;  /* 0x00001ef27f007947 */ /* 0x000fea000b800000 */
[----:B----4-:R4:W1:Y:S02]  /*e960*/  SHFL.IDX PT, R0, R15, 0x2, 0x181f ;  /* 0x00581f000f007f89 */ /* 0x01086400000e0000 */
.L_x_1340:
        /* <DEDUP_REMOVED lines=26> */
.L_x_1295:
[----:B------:R-:W-:Y:S05]  /*eb10*/  BSYNC B0 ;  /* 0x0000000000007941 */ /* 0x000fea0003800000 */
.L_x_1294:
[----:B------:R-:W-:Y:S05]  /*eb20*/  BRA.DIV ~URZ, `(.L_x_1296) ;  /* 0x00001d827f007947 */ /* 0x000fea000b800000 */
[----:B--2---:R2:W3:Y:S04]  /*eb30*/  SHFL.IDX PT, R4, R12, 0x3, 0x181f ;  /* 0x00781f000c047f89 */ /* 0x0044e800000e0000 */
[----:B-1----:R2:W1:Y:S02]  /*eb40*/  SHFL.IDX PT, R0, R15, 0x3, 0x181f ;  /* 0x00781f000f007f89 */ /* 0x00246400000e0000 */
.L_x_1341:
[----:B------:R-:W-:-:S04]  /*eb50*/  IADD3 R14, R14, 0x60, RZ ;  /* 0x000000600e0e7810 */ /* 0x000fc80007ffe0ff */
        /* <DEDUP_REMOVED lines=8> */
[----:B------:R-:W-:-:S13]  /*ebe0*/  ISETP.GE.AND P1, PT, R252, c[0x0][0x3c8], PT ;  /* 0x0000f200fc007a0c */ /* 0x000fda0003f26270 */
[----:B-1----:R-:W-:Y:S02]  /*ebf0*/  @!P1 LEA R6, P5, R252, R0, 0x1 ;  /* 0x00000000fc069211 */ /* 0x002fe400078a08ff */
        /* <DEDUP_REMOVED lines=8> */
[----:B------:R-:W-:-:S02]  /*ec80*/  @!P1 LEA.HI.X R7, R252, R4, R15, 0x1, P5 ;  /* 0x00000004fc079211 */ /* 0x000fc400028f0c0f */
[----:B------:R-:W-:Y:S01]  /*ec90*/  @!P0 LEA.HI.X R3, R5, R4, R12, 0x1, P4 ;  /* 0x0000000405038211 */ /* 0x000fe200020f0c0c */
[----:B------:R1:W-:Y:S04]  /*eca0*/  @!P3 ST.E.128 [R10.64], RZ ;  /* 0x000000ff0a00b985 */ /* 0x0003e8000c101d06 */
[----:B------:R1:W-:Y:S04]  /*ecb0*/  @!P2 ST.E.128 [R8.64], RZ ;  /* 0x000000ff0800a985 */ /* 0x0003e8000c101d06 */
[----:B------:R1:W-:Y:S04]  /*ecc0*/  @!P1 ST.E.128 [R6.64], RZ ;  /* 0x000000ff06009985 */ /* 0x0003e8000c101d06 */
[----:B------:R1:W-:Y:S02]  /*ecd0*/  @!P0 ST.E.128 [R2.64], RZ ;  /* 0x000000ff02008985 */ /* 0x0003e4000c101d06 */
.L_x_1276:
[----:B------:R-:W-:Y:S05]  /*ece0*/  BSYNC B1 ;  /* 0x0000000000017941 */ /* 0x000fea0003800000 */
.L_x_1260:
[----:B-1--4-:R-:W4:Y:S02]  /*ecf0*/  LDL R0, [R1+0xe0] ;  /* 0x0000e00001007983 */ /* 0x012f240000100800 */
[----:B----4-:R-:W-:-:S13]  /*ed00*/  ISETP.NE.AND P0, PT, R0, RZ, PT ;  /* 0x000000ff0000720c */ /* 0x010fda0003f05270 */
[----:B------:R-:W-:Y:S01]  /*ed10*/  @P0 WARPSYNC 0xffffffff ;  /* 0xffffffff00000948 */ /* 0x000fe20003800000 */
[----:B------:R-:W-:Y:S06]  /*ed20*/  @P0 BAR.SYNC.DEFER_BLOCKING 0x5, 0x100 ;  /* 0x0144000000000b1d */ /* 0x000fec0000010000 */
[----:B---3--:R-:W1:Y:S04]  /*ed30*/  @P0 LDS.128 R4, [0x20100] ;  /* 0x02010000ff040984 */ /* 0x008e680000000c00 */
        /* <DEDUP_REMOVED lines=10> */
.L_x_1342:
[----:B------:R-:W-:Y:S05]  /*ede0*/  BRA.DIV ~URZ, `(.L_x_1299) ;  /* 0x00001bf27f007947 */ /* 0x000fea000b800000 */
[----:B------:R3:W4:Y:S02]  /*edf0*/  SHFL.IDX PT, R8, R98, 0x1, 0x1f ;  /* 0x00201f0062087f89 */ /* 0x00072400000e0000 */
.L_x_1343:
        /* <DEDUP_REMOVED lines=19> */
.L_x_1344:
        /* <DEDUP_REMOVED lines=16> */
.L_x_1345:
[----:B---3--:R-:W-:Y:S01]  /*f030*/  IMAD R0, R0, c[0x0][0x538], RZ ;  /* 0x00014e0000007a24 */ /* 0x008fe200078e02ff */
[----:B------:R-:W-:Y:S04]  /*f040*/  BSSY B1, `(.L_x_1302) ;  /* 0x0000084000017945 */ /* 0x000fe80003800000 */
[----:B----4-:R-:W-:-:S04]  /*f050*/  IADD3 R8, R0, R8, RZ ;  /* 0x0000000800087210 */ /* 0x010fc80007ffe0ff */
[----:B--2---:R-:W-:-:S13]  /*f060*/  ISETP.GT.AND P6, PT, R8, R9, PT ;  /* 0x000000090800720c */ /* 0x004fda0003fc4270 */
[----:B------:R-:W-:Y:S05]  /*f070*/  @P6 BRA `(.L_x_1303) ;  /* 0x0000025000006947 */ /* 0x000fea0003800000 */
.L_x_1307:
        /* <DEDUP_REMOVED lines=17> */
.L_x_1346:
        /* <DEDUP_REMOVED lines=16> */
.L_x_1347:
[----:B--2---:R-:W-:-:S05]  /*f290*/  IMAD R0, R0, c[0x0][0x538], RZ ;  /* 0x00014e0000007a24 */ /* 0x004fca00078e02ff */
[----:B------:R-:W-:-:S04]  /*f2a0*/  IADD3 R8, R0, R8, RZ ;  /* 0x0000000800087210 */ /* 0x000fc80007ffe0ff */
[----:B------:R-:W-:-:S13]  /*f2b0*/  ISETP.GT.AND P6, PT, R8, R9, PT ;  /* 0x000000090800720c */ /* 0x000fda0003fc4270 */
[----:B-1----:R-:W-:Y:S05]  /*f2c0*/  @!P6 BRA `(.L_x_1307) ;  /* 0xfffffdb00000e947 */ /* 0x002fea000383ffff */
.L_x_1303:
[----:B------:R-:W-:-:S05]  /*f2d0*/  IADD3 R12, -R0, R8, RZ ;  /* 0x00000008000c7210 */ /* 0x000fca0007ffe1ff */
[----:B------:R-:W-:-:S05]  /*f2e0*/  IMAD R0, R4, c[0x0][0x538], R12 ;  /* 0x00014e0004007a24 */ /* 0x000fca00078e020c */
[----:B------:R-:W-:Y:S01]  /*f2f0*/  ISETP.GT.AND P0, PT, R0, R9, PT ;  /* 0x000000090000720c */ /* 0x000fe20003f04270 */
[----:B------:R-:W-:-:S12]  /*f300*/  BRA.DIV ~URZ, `(.L_x_1308) ;  /* 0x00001b127f007947 */ /* 0x000fd8000b800000 */
[----:B------:R-:W-:-:S04]  /*f310*/  VOTE.ANY R11, PT, !P0 ;  /* 0x00000000000b7806 */ /* 0x000fc800040e0100 */
.L_x_1348:
[----:B------:R2:W3:Y:S01]  /*f320*/  POPC R10, R11 ;  /* 0x0000000b000a7309 */ /* 0x0004e20000000000 */
[----:B------:R-:W-:Y:S05]  /*f330*/  BRA.DIV ~URZ, `(.L_x_1309) ;  /* 0x00001b327f007947 */ /* 0x000fea000b800000 */
[----:B---3--:R3:W4:Y:S04]  /*f340*/  SHFL.IDX PT, R8, R6, R10, 0x1f ;  /* 0x00001f0a06087589 */ /* 0x00872800000e0000 */
[----:B------:R3:W1:Y:S02]  /*f350*/  SHFL.IDX PT, R7, R7, R10, 0x1f ;  /* 0x00001f0a07077589 */ /* 0x00066400000e0000 */
.L_x_1349:
[----:B------:R-:W-:Y:S01]  /*f360*/  ISETP.NE.AND P0, PT, R11, RZ, PT ;  /* 0x000000ff0b00720c */ /* 0x000fe20003f05270 */
[----:B------:R-:W-:-:S12]  /*f370*/  BSSY B0, `(.L_x_1310) ;  /* 0x0000005000007945 */ /* 0x000fd80003800000 */
[----:B------:R-:W-:Y:S05]  /*f380*/  @!P0 BRA `(.L_x_1311) ;  /* 0x0000003000008947 */ /* 0x000fea0003800000 */
[----:B------:R-:W-:Y:S01]  /*f390*/  IADD3 R3, R10, -0x1, RZ ;  /* 0xffffffff0a037810 */ /* 0x000fe20007ffe0ff */
[----:B------:R-:W-:Y:S05]  /*f3a0*/  BRA.DIV ~URZ, `(.L_x_1312) ;  /* 0x00001b927f007947 */ /* 0x000fea000b800000 */
[----:B------:R2:W3:Y:S02]  /*f3b0*/  SHFL.IDX PT, R13, R4, R3, 0x1f ;  /* 0x00001f03040d7589 */ /* 0x0004e400000e0000 */
.L_x_1311:
[----:B------:R-:W-:Y:S05]  /*f3c0*/  BSYNC B0 ;  /* 0x0000000000007941 */ /* 0x000fea0003800000 */
.L_x_1310:
[----:B---3--:R-:W-:Y:S01]  /*f3d0*/  IMAD R6, R13, c[0x0][0x538], R12 ;  /* 0x00014e000d067a24 */ /* 0x008fe200078e020c */
[----:B----4-:R-:W-:Y:S02]  /*f3e0*/  IABS R2, R8 ;  /* 0x0000000800027213 */ /* 0x010fe40000000000 */
[----:B-12---:R-:W-:Y:S01]  /*f3f0*/  IABS R3, R7 ;  /* 0x0000000700037213 */ /* 0x006fe20000000000 */
[----:B------:R-:W-:Y:S01]  /*f400*/  IMAD.IADD R9, R9, 0x1, -R6 ;  /* 0x0000000109097824 */ /* 0x000fe200078e0a06 */
[----:B------:R1:W-:Y:S01]  /*f410*/  STL [R1+0x20], R6 ;  /* 0x0000200601007387 */ /* 0x0003e20000100800 */
[----:B------:R-:W2:Y:S03]  /*f420*/  I2F.RP R4, R2 ;  /* 0x0000000200047306 */ /* 0x000ea60000209400 */
[----:B------:R-:W3:Y:S05]  /*f430*/  LDL.LU R13, [R1+0x2c] ;  /* 0x00002c00010d7983 */ /* 0x000eea0000300800 */
[----:B--2---:R-:W2:Y:S02]  /*f440*/  MUFU.RCP R4, R4 ;  /* 0x0000000400047308 */ /* 0x004ea40000001000 */
[----:B--2---:R-:W-:-:S06]  /*f450*/  IADD3 R4, R4, 0xffffffe, RZ ;  /* 0x0ffffffe04047810 */ /* 0x004fcc0007ffe0ff */
[----:B------:R-:W2:Y:S01]  /*f460*/  F2I.FTZ.U32.TRUNC.NTZ R5, R4 ;  /* 0x0000000400057305 */ /* 0x000ea2000021f000 */
[----:B-1----:R-:W-:Y:S02]  /*f470*/  MOV R6, R3 ;  /* 0x0000000300067202 */ /* 0x002fe40000000f00 */
[----:B------:R-:W-:Y:S01]  /*f480*/  IABS R11, R9 ;  /* 0x00000009000b7213 */ /* 0x000fe20000000000 */
[----:B--2---:R-:W-:-:S04]  /*f490*/  IMAD.MOV R0, RZ, RZ, -R5 ;  /* 0x000000ffff007224 */ /* 0x004fc800078e0a05 */
[----:B------:R-:W-:Y:S01]  /*f4a0*/  IMAD.MOV.U32 R4, RZ, RZ, R0 ;  /* 0x000000ffff047224 */ /* 0x000fe200078e0000 */
[----:B------:R-:W-:-:S03]  /*f4b0*/  IABS R0, R8 ;  /* 0x0000000800007213 */ /* 0x000fc60000000000 */
[----:B------:R-:W-:Y:S02]  /*f4c0*/  IMAD R3, R4, R2, RZ ;  /* 0x0000000204037224 */ /* 0x000fe400078e02ff */
[----:B------:R-:W-:Y:S01]  /*f4d0*/  IMAD.MOV.U32 R4, RZ, RZ, RZ ;  /* 0x000000ffff047224 */ /* 0x000fe200078e00ff */
[----:B------:R-:W1:Y:S01]  /*f4e0*/  I2F.RP R12, R6 ;  /* 0x00000006000c7306 */ /* 0x000e620000209400 */
[----:B------:R-:W-:Y:S02]  /*f4f0*/  IMAD.MOV R0, RZ, RZ, -R0 ;  /* 0x000000ffff007224 */ /* 0x000fe400078e0a00 */
[----:B------:R-:W-:-:S04]  /*f500*/  IMAD.HI.U32 R5, R5, R3, R4 ;  /* 0x0000000305057227 */ /* 0x000fc800078e0004 */
[----:B------:R-:W-:Y:S01]  /*f510*/  IMAD.MOV.U32 R3, RZ, RZ, R11 ;  /* 0x000000ffff037224 */ /* 0x000fe200078e000b */
[----:B------:R-:W-:-:S03]  /*f520*/  MOV R4, R0 ;  /* 0x0000000000047202 */ /* 0x000fc60000000f00 */
[----:B------:R-:W-:-:S04]  /*f530*/  IMAD.HI.U32 R0, R5, R3, RZ ;  /* 0x0000000305007227 */ /* 0x000fc800078e00ff */
[----:B------:R-:W-:Y:S02]  /*f540*/  IMAD R3, R0, R4, R3 ;  /* 0x0000000400037224 */ /* 0x000fe400078e0203 */
[----:B-1----:R-:W1:Y:S03]  /*f550*/  MUFU.RCP R4, R12 ;  /* 0x0000000c00047308 */ /* 0x002e660000001000 */
[----:B------:R-:W-:-:S13]  /*f560*/  ISETP.GT.U32.AND P1, PT, R2, R3, PT ;  /* 0x000000030200720c */ /* 0x000fda0003f24070 */
[----:B------:R-:W-:Y:S01]  /*f570*/  @!P1 IMAD.IADD R3, R3, 0x1, -R2 ;  /* 0x0000000103039824 */ /* 0x000fe200078e0a02 */
[----:B-1----:R-:W-:-:S04]  /*f580*/  IADD3 R4, R4, 0xffffffe, RZ ;  /* 0x0ffffffe04047810 */ /* 0x002fc80007ffe0ff */
[----:B------:R-:W-:Y:S02]  /*f590*/  ISETP.GE.U32.AND P2, PT, R3, R2, PT ;  /* 0x000000020300720c */ /* 0x000fe40003f46070 */
[----:B------:R-:W1:Y:S01]  /*f5a0*/  F2I.FTZ.U32.TRUNC.NTZ R3, R4 ;  /* 0x0000000400037305 */ /* 0x000e62000021f000 */
[----:B------:R-:W-:Y:S02]  /*f5b0*/  LOP3.LUT R2, R9, R8, RZ, 0x3c, !PT ;  /* 0x0000000809027212 */ /* 0x000fe400078e3cff */
[----:B------:R-:W-:Y:S02]  /*f5c0*/  @!P1 IADD3 R0, R0, 0x1, RZ ;  /* 0x0000000100009810 */ /* 0x000fe40007ffe0ff */
[----:B------:R-:W-:Y:S02]  /*f5d0*/  ISETP.GE.AND P0, PT, R2, RZ, PT ;  /* 0x000000ff0200720c */ /* 0x000fe40003f06270 */
[----:B------:R-:W-:-:S04]  /*f5e0*/  ISETP.NE.AND P1, PT, R8, RZ, PT ;  /* 0x000000ff0800720c */ /* 0x000fc80003f25270 */
[----:B------:R-:W-:Y:S01]  /*f5f0*/  @P2 IADD3 R0, R0, 0x1, RZ ;  /* 0x0000000100002810 */ /* 0x000fe20007ffe0ff */
[----:B-1----:R-:W-:-:S06]  /*f600*/  IMAD.MOV R2, RZ, RZ, -R3 ;  /* 0x000000ffff027224 */ /* 0x002fcc00078e0a03 */
[----:B------:R-:W-:Y:S01]  /*f610*/  @!P0 IMAD.MOV R0, RZ, RZ, -R0 ;  /* 0x000000ffff008224 */ /* 0x000fe200078e0a00 */
[----:B------:R-:W-:Y:S02]  /*f620*/  MOV R4, R2 ;  /* 0x0000000200047202 */ /* 0x000fe40000000f00 */
[----:B------:R-:W-:Y:S02]  /*f630*/  IABS R2, R7 ;  /* 0x0000000700027213 */ /* 0x000fe40000000000 */
[----:B------:R-:W-:Y:S01]  /*f640*/  @!P1 LOP3.LUT R0, RZ, R8, RZ, 0x33, !PT ;  /* 0x00000008ff009212 */ /* 0x000fe200078e33ff */
[----:B------:R-:W-:Y:S02]  /*f650*/  IMAD R4, R4, R6, RZ ;  /* 0x0000000604047224 */ /* 0x000fe400078e02ff */
[----:B------:R-:W-:Y:S01]  /*f660*/  IMAD.MOV R5, RZ, RZ, -R2 ;  /* 0x000000ffff057224 */ /* 0x000fe200078e0a02 */
[----:B------:R-:W-:Y:S01]  /*f670*/  IABS R11, R0 ;  /* 0x00000000000b7213 */ /* 0x000fe20000000000 */
[----:B------:R-:W-:-:S04]  /*f680*/  IMAD.MOV.U32 R2, RZ, RZ, RZ ;  /* 0x000000ffff027224 */ /* 0x000fc800078e00ff */
        /* <DEDUP_REMOVED lines=26> */
.L_x_1304:
[----:B------:R-:W-:Y:S01]  /*f830*/  MOV R0, c[0x0][0x53c] ;  /* 0x00014f0000007a02 */ /* 0x000fe20000000f00 */
[----:B------:R2:W-:Y:S04]  /*f840*/  STL [R1+0x20], R9 ;  /* 0x0000200901007387 */ /* 0x0005e80000100800 */
[----:B------:R2:W-:Y:S04]  /*f850*/  STL [R1+0x24], RZ ;  /* 0x000024ff01007387 */ /* 0x0005e80000100800 */
[----:B------:R2:W-:Y:S04]  /*f860*/  STL [R1+0x28], RZ ;  /* 0x000028ff01007387 */ /* 0x0005e80000100800 */
[----:B------:R2:W-:Y:S02]  /*f870*/  STL [R1+0x2c], R0 ;  /* 0x00002c0001007387 */ /* 0x0005e40000100800 */
.L_x_1313:
[----:B------:R-:W-:Y:S05]  /*f880*/  BSYNC B1 ;  /* 0x0000000000017941 */ /* 0x000fea0003800000 */
.L_x_1302:
        /* <DEDUP_REMOVED lines=9> */
.L_x_1297:
[----:B--2---:R-:W2:Y:S02]  /*f920*/  LDL R0, [R1+0x2c] ;  /* 0x00002c0001007983 */ /* 0x004ea40000100800 */
[----:B--2---:R-:W-:-:S13]  /*f930*/  ISETP.GE.AND P0, PT, R0, c[0x0][0x53c], PT ;  /* 0x00014f0000007a0c */ /* 0x004fda0003f06270 */
[----:B-1----:R-:W-:Y:S01]  /*f940*/  @P0 CALL.REL.NOINC `(.L_x_1314) ;  /* 0x0000001000000944 */ /* 0x002fe20003c00000 */
[----:B------:R-:W-:Y:S05]  /*f950*/  BRA `(.L_x_1315) ;  /* 0xffff201000007947 */ /* 0x000fea000383ffff */
.L_x_1314:
[----:B------:R-:W-:Y:S05]  /*f960*/  EXIT ;  /* 0x000000000000794d */ /* 0x000fea0003800000 */
.L_x_1226:
[----:B------:R-:W-:Y:S01]  /*f970*/  IMAD.MOV.U32 R0, RZ, RZ, R5 ;  /* 0x000000ffff007224 */ /* 0x000fe200078e0005 */
[----:B------:R-:W-:Y:S02]  /*f980*/  MOV R2, 0x1 ;  /* 0x0000000100027802 */ /* 0x000fe40000000f00 */
[----:B------:R-:W-:Y:S02]  /*f990*/  MOV R3, 0xf9b0 ;  /* 0x0000f9b000037802 */ /* 0x000fe40000000f00 */
[----:B------:R-:W-:Y:S05]  /*f9a0*/  CALL.REL.NOINC `($__internal_28_$__cuda_sm70_shflsync_up_p) ;  /* 0x0000169000007944 */ /* 0x000fea0003c00000 */
[----:B------:R-:W-:Y:S01]  /*f9b0*/  MOV R0, R4 ;  /* 0x0000000400007202 */ /* 0x000fe20000000f00 */
[----:B------:R-:W-:Y:S05]  /*f9c0*/  BRA `(.L_x_1316) ;  /* 0xffff0aa000007947 */ /* 0x000fea000383ffff */
.L_x_1227:
[----:B------:R-:W-:Y:S01]  /*f9d0*/  IMAD.MOV.U32 R0, RZ, RZ, R5 ;  /* 0x000000ffff007224 */ /* 0x000fe200078e0005 */
[----:B------:R-:W-:Y:S02]  /*f9e0*/  MOV R2, 0x2 ;  /* 0x0000000200027802 */ /* 0x000fe40000000f00 */
[----:B------:R-:W-:Y:S02]  /*f9f0*/  MOV R3, 0xfa10 ;  /* 0x0000fa1000037802 */ /* 0x000fe40000000f00 */
[----:B------:R-:W-:Y:S05]  /*fa00*/  CALL.REL.NOINC `($__internal_28_$__cuda_sm70_shflsync_up_p) ;  /* 0x0000163000007944 */ /* 0x000fea0003c00000 */
[----:B------:R-:W-:Y:S01]  /*fa10*/  SEL R0, R4, RZ, P4 ;  /* 0x000000ff04007207 */ /* 0x000fe20002000000 */
[----:B------:R-:W-:Y:S01]  /*fa20*/  IMAD.MOV.U32 R2, RZ, RZ, 0x4 ;  /* 0x00000004ff027424 */ /* 0x000fe200078e00ff */
[----:B------:R-:W-:-:S03]  /*fa30*/  MOV R3, 0xfa60 ;  /* 0x0000fa6000037802 */ /* 0x000fc60000000f00 */
[----:B------:R-:W-:Y:S02]  /*fa40*/  IMAD.IADD R0, R5, 0x1, R0 ;  /* 0x0000000105007824 */ /* 0x000fe400078e0200 */
        /* <DEDUP_REMOVED lines=14> */
[----:B------:R-:W-:Y:S01]  /*fb30*/  IMAD.IADD R4, R0, 0x1, R4 ;  /* 0x0000000100047824 */ /* 0x000fe200078e0204 */
[----:B------:R-:W-:-:S03]  /*fb40*/  MOV R0, 0x1f ;  /* 0x0000001f00007802 */ /* 0x000fc60000000f00 */
[----:B------:R-:W-:Y:S02]  /*fb50*/  IMAD.MOV.U32 R5, RZ, RZ, R4 ;  /* 0x000000ffff057224 */ /* 0x000fe400078e0004 */
[----:B------:R-:W-:Y:S05]  /*fb60*/  CALL.REL.NOINC `($__internal_27_$__cuda_sm70_shflsync_idx_p) ;  /* 0x0000148000007944 */ /* 0x000fea0003c00000 */
[----:B------:R-:W-:Y:S05]  /*fb70*/  BRA `(.L_x_1317) ;  /* 0xffff09f000007947 */ /* 0x000fea000383ffff */
.L_x_1229:
[----:B------:R-:W-:Y:S02]  /*fb80*/  SEL R0, RZ, 0x1, P0 ;  /* 0x00000001ff007807 */ /* 0x000fe40000000000 */
[----:B------:R-:W-:Y:S02]  /*fb90*/  MOV R2, 0xfbb0 ;  /* 0x0000fbb000027802 */ /* 0x000fe40000000f00 */
[----:B------:R-:W-:Y:S05]  /*fba0*/  CALL.REL.NOINC `($__internal_29_$__cuda_sm70_votesync_ballot) ;  /* 0x0000150000007944 */ /* 0x000fea0003c00000 */
[----:B------:R-:W-:Y:S01]  /*fbb0*/  MOV R6, R0 ;  /* 0x0000000000067202 */ /* 0x000fe20000000f00 */
[----:B------:R-:W-:Y:S05]  /*fbc0*/  BRA `(.L_x_1318) ;  /* 0xffff0a3000007947 */ /* 0x000fea000383ffff */
.L_x_1230:
[----:B------:R-:W-:Y:S01]  /*fbd0*/  IMAD.MOV.U32 R5, RZ, RZ, R8 ;  /* 0x000000ffff057224 */ /* 0x000fe200078e0008 */
[----:B--2---:R-:W-:Y:S01]  /*fbe0*/  MOV R3, R13 ;  /* 0x0000000d00037202 */ /* 0x004fe20000000f00 */
[----:B------:R-:W-:Y:S01]  /*fbf0*/  IMAD.MOV.U32 R0, RZ, RZ, 0x1f ;  /* 0x0000001fff007424 */ /* 0x000fe200078e00ff */
[----:B------:R-:W-:Y:S02]  /*fc00*/  MOV R2, 0xfc20 ;  /* 0x0000fc2000027802 */ /* 0x000fe40000000f00 */
[----:B-1----:R-:W-:Y:S05]  /*fc10*/  CALL.REL.NOINC `($__internal_27_$__cuda_sm70_shflsync_idx_p) ;  /* 0x000013d000007944 */ /* 0x002fea0003c00000 */
[----:B------:R-:W-:Y:S01]  /*fc20*/  IMAD.MOV.U32 R11, RZ, RZ, R0 ;  /* 0x000000ffff0b7224 */ /* 0x000fe200078e0000 */
[----:B------:R-:W-:Y:S01]  /*fc30*/  MOV R5, R7 ;  /* 0x0000000700057202 */ /* 0x000fe20000000f00 */
[----:B------:R-:W-:Y:S01]  /*fc40*/  IMAD.MOV.U32 R7, RZ, RZ, RZ ;  /* 0x000000ffff077224 */ /* 0x000fe200078e00ff */
[----:B------:R-:W-:Y:S01]  /*fc50*/  MOV R3, R13 ;  /* 0x0000000d00037202 */ /* 0x000fe20000000f00 */
[----:B------:R-:W-:Y:S01]  /*fc60*/  IMAD.MOV.U32 R0, RZ, RZ, 0x1f ;  /* 0x0000001fff007424 */ /* 0x000fe200078e00ff */
[----:B------:R-:W-:-:S02]  /*fc70*/  MOV R2, 0xfc90 ;  /* 0x0000fc9000027802 */ /* 0x000fc40000000f00 */
[----:B------:R-:W-:Y:S05]  /*fc80*/  CALL.REL.NOINC `($__internal_27_$__cuda_sm70_shflsync_idx_p) ;  /* 0x0000136000007944 */ /* 0x000fea0003c00000 */
[----:B------:R-:W-:Y:S01]  /*fc90*/  MOV R10, R0 ;  /* 0x00000000000a7202 */ /* 0x000fe20000000f00 */
[----:B------:R-:W-:Y:S05]  /*fca0*/  BRA `(.L_x_1319) ;  /* 0xffff09a000007947 */ /* 0x000fea000383ffff */
.L_x_1233:
[----:B------:R-:W-:Y:S01]  /*fcb0*/  IMAD.MOV.U32 R5, RZ, RZ, R4 ;  /* 0x000000ffff057224 */ /* 0x000fe200078e0004 */
[----:B------:R-:W-:-:S02]  /*fcc0*/  MOV R0, 0x1f ;  /* 0x0000001f00007802 */ /* 0x000fc40000000f00 */
[----:B------:R-:W-:Y:S02]  /*fcd0*/  MOV R2, 0xfcf0 ;  /* 0x0000fcf000027802 */ /* 0x000fe40000000f00 */
[----:B-1----:R-:W-:Y:S05]  /*fce0*/  CALL.REL.NOINC `($__internal_27_$__cuda_sm70_shflsync_idx_p) ;  /* 0x0000130000007944 */ /* 0x002fea0003c00000 */
[----:B------:R-:W-:Y:S01]  /*fcf0*/  MOV R7, R0 ;  /* 0x0000000000077202 */ /* 0x000fe20000000f00 */
[----:B------:R-:W-:Y:S05]  /*fd00*/  BRA `(.L_x_1232) ;  /* 0xffff09a000007947 */ /* 0x000fea000383ffff */
.L_x_1241:
[----:B------:R-:W-:Y:S01]  /*fd10*/  IMAD.MOV.U32 R5, RZ, RZ, R14 ;  /* 0x000000ffff057224 */ /* 0x000fe200078e000e */
[----:B------:R-:W-:Y:S01]  /*fd20*/  MOV R3, RZ ;  /* 0x000000ff00037202 */ /* 0x000fe20000000f00 */
[----:B------:R-:W-:Y:S01]  /*fd30*/  IMAD.MOV.U32 R0, RZ, RZ, 0x181f ;  /* 0x0000181fff007424 */ /* 0x000fe200078e00ff */
[----:B------:R-:W-:Y:S02]  /*fd40*/  MOV R2, 0xfd60 ;  /* 0x0000fd6000027802 */ /* 0x000fe40000000f00 */
[----:B------:R-:W-:Y:S05]  /*fd50*/  CALL.REL.NOINC `($__internal_27_$__cuda_sm70_shflsync_idx_p) ;  /* 0x0000129000007944 */ /* 0x000fea0003c00000 */
[----:B------:R-:W-:Y:S01]  /*fd60*/  MOV R4, R0 ;  /* 0x0000000000047202 */ /* 0x000fe20000000f00 */
[----:B------:R-:W-:Y:S05]  /*fd70*/  BRA `(.L_x_1320) ;  /* 0xffff2cf000007947 */ /* 0x000fea000383ffff */
.L_x_1242:
[----:B------:R-:W-:Y:S01]  /*fd80*/  IMAD.MOV.U32 R5, RZ, RZ, R15 ;  /* 0x000000ffff057224 */ /* 0x000fe200078e000f */
[----:B------:R-:W-:Y:S01]  /*fd90*/  MOV R3, RZ ;  /* 0x000000ff00037202 */ /* 0x000fe20000000f00 */
[----:B------:R-:W-:Y:S01]  /*fda0*/  IMAD.MOV.U32 R0, RZ, RZ, 0x181f ;  /* 0x0000181fff007424 */ /* 0x000fe200078e00ff */
[----:B------:R-:W-:Y:S02]  /*fdb0*/  MOV R2, 0xfdd0 ;  /* 0x0000fdd000027802 */ /* 0x000fe40000000f00 */
[----:B-12---:R-:W-:Y:S05]  /*fdc0*/  CALL.REL.NOINC `($__internal_27_$__cuda_sm70_shflsync_idx_p) ;  /* 0x0000122000007944 */ /* 0x006fea0003c00000 */
[----:B------:R-:W-:Y:S05]  /*fdd0*/  BRA `(.L_x_1321) ;  /* 0xffff2cb000007947 */ /* 0x000fea000383ffff */
.L_x_1245:
[----:B------:R-:W-:Y:S01]  /*fde0*/  IMAD.MOV.U32 R5, RZ, RZ, R14 ;  /* 0x000000ffff057224 */ /* 0x000fe200078e000e */
[----:B---3--:R-:W-:Y:S01]  /*fdf0*/  MOV R3, 0x1 ;  /* 0x0000000100037802 */ /* 0x008fe20000000f00 */
[----:B----4-:R-:W-:Y:S01]  /*fe00*/  IMAD.MOV.U32 R0, RZ, RZ, 0x181f ;  /* 0x0000181fff007424 */ /* 0x010fe200078e00ff */
[----:B------:R-:W-:-:S02]  /*fe10*/  MOV R2, 0xfe30 ;  /* 0x0000fe3000027802 */ /* 0x000fc40000000f00 */
[----:B-12---:R-:W-:Y:S05]  /*fe20*/  CALL.REL.NOINC `($__internal_27_$__cuda_sm70_shflsync_idx_p) ;  /* 0x000011c000007944 */ /* 0x006fea0003c00000 */
[----:B------:R-:W-:Y:S01]  /*fe30*/  IMAD.MOV.U32 R4, RZ, RZ, R0 ;  /* 0x000000ffff047224 */ /* 0x000fe200078e0000 */
[----:B------:R-:W-:Y:S01]  /*fe40*/  MOV R3, 0x1 ;  /* 0x0000000100037802 */ /* 0x000fe20000000f00 */
[----:B------:R-:W-:Y:S01]  /*fe50*/  IMAD.MOV.U32 R5, RZ, RZ, R15 ;  /* 0x000000ffff057224 */ /* 0x000fe200078e000f */
[----:B------:R-:W-:-:S02]  /*fe60*/  MOV R0, 0x181f ;  /* 0x0000181f00007802 */ /* 0x000fc40000000f00 */
[----:B------:R-:W-:Y:S02]  /*fe70*/  MOV R2, 0xfe90 ;  /* 0x0000fe9000027802 */ /* 0x000fe40000000f00 */
[----:B------:R-:W-:Y:S05]  /*fe80*/  CALL.REL.NOINC `($__internal_27_$__cuda_sm70_shflsync_idx_p) ;  /* 0x0000116000007944 */ /* 0x000fea0003c00000 */
[----:B------:R-:W-:Y:S05]  /*fe90*/  BRA `(.L_x_1322) ;  /* 0xffff2dc000007947 */ /* 0x000fea000383ffff */
.L_x_1248:
[----:B------:R-:W-:Y:S01]  /*fea0*/  IMAD.MOV.U32 R5, RZ, RZ, R14 ;  /* 0x000000ffff057224 */ /* 0x000fe200078e000e */
[----:B-1----:R-:W-:Y:S01]  /*feb0*/  MOV R3, 0x2 ;  /* 0x0000000200037802 */ /* 0x002fe20000000f00 */
[----:B----4-:R-:W-:Y:S01]  /*fec0*/  IMAD.MOV.U32 R0, RZ, RZ, 0x181f ;  /* 0x0000181fff007424 */ /* 0x010fe200078e00ff */
[----:B------:R-:W-:Y:S02]  /*fed0*/  MOV R2, 0xfef0 ;  /* 0x0000fef000027802 */ /* 0x000fe40000000f00 */
[----:B--2---:R-:W-:Y:S05]  /*fee0*/  CALL.REL.NOINC `($__internal_27_$__cuda_sm70_shflsync_idx_p) ;  /* 0x0000110000007944 */ /* 0x004fea0003c00000 */
[----:B------:R-:W-:Y:S01]  /*fef0*/  MOV R4, R0 ;  /* 0x0000000000047202 */ /* 0x000fe20000000f00 */
[----:B------:R-:W-:Y:S05]  /*ff00*/  BRA `(.L_x_1323) ;  /* 0xffff2f1000007947 */ /* 0x000fea000383ffff */
.L_x_1249:
[----:B------:R-:W-:Y:S01]  /*ff10*/  IMAD.MOV.U32 R5, RZ, RZ, R15 ;  /* 0x000000ffff057224 */ /* 0x000fe200078e000f */
[----:B------:R-:W-:Y:S01]  /*ff20*/  MOV R3, 0x2 ;  /* 0x0000000200037802 */ /* 0x000fe20000000f00 */
[----:B----4-:R-:W-:Y:S01]  /*ff30*/  IMAD.MOV.U32 R0, RZ, RZ, 0x181f ;  /* 0x0000181fff007424 */ /* 0x010fe200078e00ff */
[----:B------:R-:W-:Y:S02]  /*ff40*/  MOV R2, 0xff60 ;  /* 0x0000ff6000027802 */ /* 0x000fe40000000f00 */
[----:B-123--:R-:W-:Y:S05]  /*ff50*/  CALL.REL.NOINC `($__internal_27_$__cuda_sm70_shflsync_idx_p) ;  /* 0x0000109000007944 */ /* 0x00efea0003c00000 */
[----:B------:R-:W-:Y:S05]  /*ff60*/  BRA `(.L_x_1324) ;  /* 0xffff2ed000007947 */ /* 0x000fea000383ffff */
.L_x_1252:
[----:B------:R-:W-:Y:S01]  /*ff70*/  IMAD.MOV.U32 R5, RZ, RZ, R14 ;  /* 0x000000ffff057224 */ /* 0x000fe200078e000e */
[----:B-1----:R-:W-:Y:S01]  /*ff80*/  MOV R3, 0x3 ;  /* 0x0000000300037802 */ /* 0x002fe20000000f00 */
[----:B------:R-:W-:Y:S01]  /*ff90*/  IMAD.MOV.U32 R0, RZ, RZ, 0x181f ;  /* 0x0000181fff007424 */ /* 0x000fe200078e00ff */
[----:B------:R-:W-:-:S02]  /*ffa0*/  MOV R2, 0xffc0 ;  /* 0x0000ffc000027802 */ /* 0x000fc40000000f00 */
[----:B--234-:R-:W-:Y:S05]  /*ffb0*/  CALL.REL.NOINC `($__internal_27_$__cuda_sm70_shflsync_idx_p) ;  /* 0x0000103000007944 */ /* 0x01cfea0003c00000 */
[----:B------:R-:W-:Y:S01]  /*ffc0*/  IMAD.MOV.U32 R4, RZ, RZ, R0 ;  /* 0x000000ffff047224 */ /* 0x000fe200078e0000 */
[----:B------:R-:W-:Y:S01]  /*ffd0*/  MOV R3, 0x3 ;  /* 0x0000000300037802 */ /* 0x000fe20000000f00 */
[----:B------:R-:W-:Y:S01]  /*ffe0*/  IMAD.MOV.U32 R5, RZ, RZ, R15 ;  /* 0x000000ffff057224 */ /* 0x000fe200078e000f */
[----:B------:R-:W-:-:S02]  /*fff0*/  MOV R0, 0x181f ;  /* 0x0000181f00007802 */ /* 0x000fc40000000f00 */
[----:B------:R-:W-:Y:S02]  /*10000*/  MOV R2, 0x10020 ;  /* 0x0001002000027802 */ /* 0x000fe40000000f00 */
[----:B------:R-:W-:Y:S05]  /*10010*/  CALL.REL.NOINC `($__internal_27_$__cuda_sm70_shflsync_idx_p) ;  /* 0x00000fd000007944 */ /* 0x000fea0003c00000 */
[----:B------:R-:W-:Y:S05]  /*10020*/  BRA `(.L_x_1325) ;  /* 0xffff2fe000007947 */ /* 0x000fea000383ffff */
.L_x_1257:
[----:B------:R-:W-:Y:S01]  /*10030*/  IMAD.MOV.U32 R2, RZ, RZ, R251 ;  /* 0x000000ffff027224 */ /* 0x000fe200078e00fb */
[----:B------:R-:W-:Y:S01]  /*10040*/  MOV R7, 0x1f ;  /* 0x0000001f00077802 */ /* 0x000fe20000000f00 */
[----:B------:R-:W-:Y:S01]  /*10050*/  IMAD.MOV.U32 R5, RZ, RZ, 0x2 ;  /* 0x00000002ff057424 */ /* 0x000fe200078e00ff */
[----:B------:R-:W-:Y:S02]  /*10060*/  MOV R6, 0xffffffff ;  /* 0xffffffff00067802 */ /* 0x000fe40000000f00 */
[----:B------:R-:W-:Y:S02]  /*10070*/  MOV R3, 0x10090 ;  /* 0x0001009000037802 */ /* 0x000fe40000000f00 */
[----:B------:R-:W-:Y:S05]  /*10080*/  CALL.REL.NOINC `($__internal_26_$__cuda_sm70_shflsync_bfly_p) ;  /* 0x00000f1000007944 */ /* 0x000fea0003c00000 */
[----:B------:R-:W-:Y:S01]  /*10090*/  FADD.FTZ R0, R251, R5 ;  /* 0x00000005fb007221 */ /* 0x000fe20000010000 */
[----:B------:R-:W-:Y:S02]  /*100a0*/  MOV R5, 0x1 ;  /* 0x0000000100057802 */ /* 0x000fe40000000f00 */
[----:B------:R-:W-:Y:S02]  /*100b0*/  MOV R3, 0x100e0 ;  /* 0x000100e000037802 */ /* 0x000fe40000000f00 */
[----:B------:R-:W-:-:S02]  /*100c0*/  MOV R2, R0 ;  /* 0x0000000000027202 */ /* 0x000fc40000000f00 */
[----:B------:R-:W-:Y:S05]  /*100d0*/  CALL.REL.NOINC `($__internal_26_$__cuda_sm70_shflsync_bfly_p) ;  /* 0x00000ec000007944 */ /* 0x000fea0003c00000 */
[----:B------:R-:W-:Y:S01]  /*100e0*/  FADD.FTZ R0, R0, R5 ;  /* 0x0000000500007221 */ /* 0x000fe20000010000 */
[----:B------:R-:W-:-:S02]  /*100f0*/  MOV R2, R250 ;  /* 0x000000fa00027202 */ /* 0x000fc40000000f00 */
[----:B------:R-:W-:Y:S02]  /*10100*/  MOV R5, 0x2 ;  /* 0x0000000200057802 */ /* 0x000fe40000000f00 */
[----:B------:R-:W-:Y:S02]  /*10110*/  MOV R3, 0x10130 ;  /* 0x0001013000037802 */ /* 0x000fe40000000f00 */
[----:B------:R-:W-:Y:S05]  /*10120*/  CALL.REL.NOINC `($__internal_26_$__cuda_sm70_shflsync_bfly_p) ;  /* 0x00000e7000007944 */ /* 0x000fea0003c00000 */
[----:B------:R-:W-:Y:S01]  /*10130*/  FADD.FTZ R4, R250, R5 ;  /* 0x00000005fa047221 */ /* 0x000fe20000010000 */
[----:B------:R-:W-:Y:S02]  /*10140*/  MOV R5, 0x1 ;  /* 0x0000000100057802 */ /* 0x000fe40000000f00 */
[----:B------:R-:W-:Y:S02]  /*10150*/  MOV R3, 0x10180 ;  /* 0x0001018000037802 */ /* 0x000fe40000000f00 */
[----:B------:R-:W-:Y:S02]  /*10160*/  MOV R2, R4 ;  /* 0x0000000400027202 */ /* 0x000fe40000000f00 */
[----:B------:R-:W-:Y:S05]  /*10170*/  CALL.REL.NOINC `($__internal_26_$__cuda_sm70_shflsync_bfly_p) ;  /* 0x00000e2000007944 */ /* 0x000fea0003c00000 */
[----:B------:R-:W-:Y:S01]  /*10180*/  MOV R3, R5 ;  /* 0x0000000500037202 */ /* 0x000fe20000000f00 */
[----:B------:R-:W-:Y:S05]  /*10190*/  BRA `(.L_x_1326) ;  /* 0xffff9d0000007947 */ /* 0x000fea000383ffff */
.L_x_1264:
[----:B-1-34-:R-:W-:Y:S01]  /*101a0*/  IMAD.MOV.U32 R5, RZ, RZ, R14 ;  /* 0x000000ffff057224 */ /* 0x01afe200078e000e */
[----:B------:R-:W-:Y:S01]  /*101b0*/  MOV R3, RZ ;  /* 0x000000ff00037202 */ /* 0x000fe20000000f00 */
[----:B------:R-:W-:Y:S01]  /*101c0*/  IMAD.MOV.U32 R0, RZ, RZ, 0x181f ;  /* 0x0000181fff007424 */ /* 0x000fe200078e00ff */
[----:B------:R-:W-:-:S02]  /*101d0*/  MOV R2, 0x101f0 ;  /* 0x000101f000027802 */ /* 0x000fc40000000f00 */
[----:B------:R-:W-:Y:S05]  /*101e0*/  CALL.REL.NOINC `($__internal_27_$__cuda_sm70_shflsync_idx_p) ;  /* 0x00000e0000007944 */ /* 0x000fea0003c00000 */
[----:B------:R-:W-:Y:S01]  /*101f0*/  MOV R6, R0 ;  /* 0x0000000000067202 */ /* 0x000fe20000000f00 */
[----:B------:R-:W-:Y:S05]  /*10200*/  BRA `(.L_x_1327) ;  /* 0xffffb96000007947 */ /* 0x000fea000383ffff */
.L_x_1265:
[----:B------:R-:W-:Y:S01]  /*10210*/  IMAD.MOV.U32 R5, RZ, RZ, R15 ;  /* 0x000000ffff057224 */ /* 0x000fe200078e000f */
[----:B------:R-:W-:Y:S01]  /*10220*/  MOV R3, RZ ;  /* 0x000000ff00037202 */ /* 0x000fe20000000f00 */
[----:B------:R-:W-:Y:S01]  /*10230*/  IMAD.MOV.U32 R0, RZ, RZ, 0x181f ;  /* 0x0000181fff007424 */ /* 0x000fe200078e00ff */
[----:B------:R-:W-:-:S02]  /*10240*/  MOV R2, 0x10260 ;  /* 0x0001026000027802 */ /* 0x000fc40000000f00 */
[----:B-12---:R-:W-:Y:S05]  /*10250*/  CALL.REL.NOINC `($__internal_27_$__cuda_sm70_shflsync_idx_p) ;  /* 0x00000d9000007944 */ /* 0x006fea0003c00000 */
[----:B------:R-:W-:Y:S05]  /*10260*/  BRA `(.L_x_1328) ;  /* 0xffffb92000007947 */ /* 0x000fea000383ffff */
.L_x_1268:
[----:B------:R-:W-:Y:S01]  /*10270*/  IMAD.MOV.U32 R5, RZ, RZ, R14 ;  /* 0x000000ffff057224 */ /* 0x000fe200078e000e */
[----:B--2---:R-:W-:Y:S01]  /*10280*/  MOV R3, 0x1 ;  /* 0x0000000100037802 */ /* 0x004fe20000000f00 */
[----:B----4-:R-:W-:Y:S01]  /*10290*/  IMAD.MOV.U32 R0, RZ, RZ, 0x181f ;  /* 0x0000181fff007424 */ /* 0x010fe200078e00ff */
[----:B------:R-:W-:-:S02]  /*102a0*/  MOV R2, 0x102c0 ;  /* 0x000102c000027802 */ /* 0x000fc40000000f00 */
[----:B-1-3--:R-:W-:Y:S05]  /*102b0*/  CALL.REL.NOINC `($__internal_27_$__cuda_sm70_shflsync_idx_p) ;  /* 0x00000d3000007944 */ /* 0x00afea0003c00000 */
[----:B------:R-:W-:Y:S01]  /*102c0*/  IMAD.MOV.U32 R6, RZ, RZ, R0 ;  /* 0x000000ffff067224 */ /* 0x000fe200078e0000 */
[----:B------:R-:W-:Y:S01]  /*102d0*/  MOV R3, 0x1 ;  /* 0x0000000100037802 */ /* 0x000fe20000000f00 */
[----:B------:R-:W-:Y:S01]  /*102e0*/  IMAD.MOV.U32 R5, RZ, RZ, R15 ;  /* 0x000000ffff057224 */ /* 0x000fe200078e000f */
[----:B------:R-:W-:-:S02]  /*102f0*/  MOV R0, 0x181f ;  /* 0x0000181f00007802 */ /* 0x000fc40000000f00 */
[----:B------:R-:W-:Y:S02]  /*10300*/  MOV R2, 0x10320 ;  /* 0x0001032000027802 */ /* 0x000fe40000000f00 */
[----:B------:R-:W-:Y:S05]  /*10310*/  CALL.REL.NOINC `($__internal_27_$__cuda_sm70_shflsync_idx_p) ;  /* 0x00000cd000007944 */ /* 0x000fea0003c00000 */
[----:B------:R-:W-:Y:S05]  /*10320*/  BRA `(.L_x_1329) ;  /* 0xffffba3000007947 */ /* 0x000fea000383ffff */
.L_x_1271:
[----:B------:R-:W-:Y:S01]  /*10330*/  IMAD.MOV.U32 R5, RZ, RZ, R14 ;  /* 0x000000ffff057224 */ /* 0x000fe200078e000e */
[----:B-1----:R-:W-:Y:S01]  /*10340*/  MOV R3, 0x2 ;  /* 0x0000000200037802 */ /* 0x002fe20000000f00 */
[----:B----4-:R-:W-:Y:S01]  /*10350*/  IMAD.MOV.U32 R0, RZ, RZ, 0x181f ;  /* 0x0000181fff007424 */ /* 0x010fe200078e00ff */
[----:B------:R-:W-:Y:S02]  /*10360*/  MOV R2, 0x10380 ;  /* 0x0001038000027802 */ /* 0x000fe40000000f00 */
[----:B--23--:R-:W-:Y:S05]  /*10370*/  CALL.REL.NOINC `($__internal_27_$__cuda_sm70_shflsync_idx_p) ;  /* 0x00000c7000007944 */ /* 0x00cfea0003c00000 */
[----:B------:R-:W-:Y:S01]  /*10380*/  MOV R6, R0 ;  /* 0x0000000000067202 */ /* 0x000fe20000000f00 */
[----:B------:R-:W-:Y:S05]  /*10390*/  BRA `(.L_x_1330) ;  /* 0xffffbb9000007947 */ /* 0x000fea000383ffff */
.L_x_1272:
[----:B------:R-:W-:Y:S01]  /*103a0*/  IMAD.MOV.U32 R5, RZ, RZ, R15 ;  /* 0x000000ffff057224 */ /* 0x000fe200078e000f */
[----:B------:R-:W-:Y:S01]  /*103b0*/  MOV R3, 0x2 ;  /* 0x0000000200037802 */ /* 0x000fe20000000f00 */
[----:B----4-:R-:W-:Y:S01]  /*103c0*/  IMAD.MOV.U32 R0, RZ, RZ, 0x181f ;  /* 0x0000181fff007424 */ /* 0x010fe200078e00ff */
[----:B------:R-:W-:Y:S02]  /*103d0*/  MOV R2, 0x103f0 ;  /* 0x000103f000027802 */ /* 0x000fe40000000f00 */
[----:B-123--:R-:W-:Y:S05]  /*103e0*/  CALL.REL.NOINC `($__internal_27_$__cuda_sm70_shflsync_idx_p) ;  /* 0x00000c0000007944 */ /* 0x00efea0003c00000 */
[----:B------:R-:W-:Y:S05]  /*103f0*/  BRA `(.L_x_1331) ;  /* 0xffffbb5000007947 */ /* 0x000fea000383ffff */
.L_x_1275:
        /* <DEDUP_REMOVED lines=12> */
.L_x_1277:
[----:B------:R-:W-:Y:S01]  /*104c0*/  IMAD.MOV.U32 R5, RZ, RZ, R20 ;  /* 0x000000ffff057224 */ /* 0x000fe200078e0014 */
[----:B------:R-:W-:Y:S01]  /*104d0*/  MOV R3, RZ ;  /* 0x000000ff00037202 */ /* 0x000fe20000000f00 */
[----:B------:R-:W-:Y:S01]  /*104e0*/  IMAD.MOV.U32 R0, RZ, RZ, 0x1c1f ;  /* 0x00001c1fff007424 */ /* 0x000fe200078e00ff */
[----:B------:R-:W-:Y:S02]  /*104f0*/  MOV R2, 0x10510 ;  /* 0x0001051000027802 */ /* 0x000fe40000000f00 */
[----:B------:R-:W-:Y:S05]  /*10500*/  CALL.REL.NOINC `($__internal_27_$__cuda_sm70_shflsync_idx_p) ;  /* 0x00000ae000007944 */ /* 0x000fea0003c00000 */
[----:B------:R-:W-:Y:S01]  /*10510*/  MOV R4, R0 ;  /* 0x0000000000047202 */ /* 0x000fe20000000f00 */
[----:B------:R-:W-:Y:S05]  /*10520*/  BRA `(.L_x_1333) ;  /* 0xffffbfd000007947 */ /* 0x000fea000383ffff */
.L_x_1278:
[----:B------:R-:W-:Y:S01]  /*10530*/  IMAD.MOV.U32 R5, RZ, RZ, R21 ;  /* 0x000000ffff057224 */ /* 0x000fe200078e0015 */
[----:B------:R-:W-:Y:S01]  /*10540*/  MOV R3, RZ ;  /* 0x000000ff00037202 */ /* 0x000fe20000000f00 */
[----:B------:R-:W-:Y:S01]  /*10550*/  IMAD.MOV.U32 R0, RZ, RZ, 0x1c1f ;  /* 0x00001c1fff007424 */ /* 0x000fe200078e00ff */
[----:B------:R-:W-:Y:S02]  /*10560*/  MOV R2, 0x10580 ;  /* 0x0001058000027802 */ /* 0x000fe40000000f00 */
[----:B-12---:R-:W-:Y:S05]  /*10570*/  CALL.REL.NOINC `($__internal_27_$__cuda_sm70_shflsync_idx_p) ;  /* 0x00000a7000007944 */ /* 0x006fea0003c00000 */
[----:B------:R-:W-:Y:S05]  /*10580*/  BRA `(.L_x_1334) ;  /* 0xffffbf9000007947 */ /* 0x000fea000383ffff */
.L_x_1281:
[----:B------:R-:W-:Y:S01]  /*10590*/  IMAD.MOV.U32 R5, RZ, RZ, R20 ;  /* 0x000000ffff057224 */ /* 0x000fe200078e0014 */
[----:B-1----:R-:W-:Y:S01]  /*105a0*/  MOV R3, 0x1 ;  /* 0x0000000100037802 */ /* 0x002fe20000000f00 */
[----:B----4-:R-:W-:Y:S01]  /*105b0*/  IMAD.MOV.U32 R0, RZ, RZ, 0x1c1f ;  /* 0x00001c1fff007424 */ /* 0x010fe200078e00ff */
[----:B------:R-:W-:-:S02]  /*105c0*/  MOV R2, 0x105e0 ;  /* 0x000105e000027802 */ /* 0x000fc40000000f00 */
[----:B--23--:R-:W-:Y:S05]  /*105d0*/  CALL.REL.NOINC `($__internal_27_$__cuda_sm70_shflsync_idx_p) ;  /* 0x00000a1000007944 */ /* 0x00cfea0003c00000 */
[----:B------:R-:W-:Y:S01]  /*105e0*/  IMAD.MOV.U32 R4, RZ, RZ, R0 ;  /* 0x000000ffff047224 */ /* 0x000fe200078e0000 */
[----:B------:R-:W-:Y:S01]  /*105f0*/  MOV R3, 0x1 ;  /* 0x0000000100037802 */ /* 0x000fe20000000f00 */
[----:B------:R-:W-:Y:S01]  /*10600*/  IMAD.MOV.U32 R5, RZ, RZ, R21 ;  /* 0x000000ffff057224 */ /* 0x000fe200078e0015 */
[----:B------:R-:W-:-:S02]  /*10610*/  MOV R0, 0x1c1f ;  /* 0x00001c1f00007802 */ /* 0x000fc40000000f00 */
[----:B------:R-:W-:Y:S02]  /*10620*/  MOV R2, 0x10640 ;  /* 0x0001064000027802 */ /* 0x000fe40000000f00 */
[----:B------:R-:W-:Y:S05]  /*10630*/  CALL.REL.NOINC `($__internal_27_$__cuda_sm70_shflsync_idx_p) ;  /* 0x000009b000007944 */ /* 0x000fea0003c00000 */
[----:B------:R-:W-:Y:S05]  /*10640*/  BRA `(.L_x_1335) ;  /* 0xffffcb3000007947 */ /* 0x000fea000383ffff */
.L_x_1285:
[----:B------:R-:W-:Y:S01]  /*10650*/  IMAD.MOV.U32 R5, RZ, RZ, R12 ;  /* 0x000000ffff057224 */ /* 0x000fe200078e000c */
[----:B------:R-:W-:Y:S01]  /*10660*/  MOV R3, RZ ;  /* 0x000000ff00037202 */ /* 0x000fe20000000f00 */
[----:B------:R-:W-:Y:S01]  /*10670*/  IMAD.MOV.U32 R0, RZ, RZ, 0x181f ;  /* 0x0000181fff007424 */ /* 0x000fe200078e00ff */
[----:B------:R-:W-:Y:S02]  /*10680*/  MOV R2, 0x106a0 ;  /* 0x000106a000027802 */ /* 0x000fe40000000f00 */
[----:B------:R-:W-:Y:S05]  /*10690*/  CALL.REL.NOINC `($__internal_27_$__cuda_sm70_shflsync_idx_p) ;  /* 0x0000095000007944 */ /* 0x000fea0003c00000 */
[----:B------:R-:W-:Y:S01]  /*106a0*/  MOV R4, R0 ;  /* 0x0000000000047202 */ /* 0x000fe20000000f00 */
[----:B------:R-:W-:Y:S05]  /*106b0*/  BRA `(.L_x_1336) ;  /* 0xffffdec000007947 */ /* 0x000fea000383ffff */
.L_x_1286:
[----:B------:R-:W-:Y:S01]  /*106c0*/  IMAD.MOV.U32 R5, RZ, RZ, R15 ;  /* 0x000000ffff057224 */ /* 0x000fe200078e000f */
[----:B------:R-:W-:Y:S01]  /*106d0*/  MOV R3, RZ ;  /* 0x000000ff00037202 */ /* 0x000fe20000000f00 */
[----:B------:R-:W-:Y:S01]  /*106e0*/  IMAD.MOV.U32 R0, RZ, RZ, 0x181f ;  /* 0x0000181fff007424 */ /* 0x000fe200078e00ff */
[----:B------:R-:W-:Y:S02]  /*106f0*/  MOV R2, 0x10710 ;  /* 0x0001071000027802 */ /* 0x000fe40000000f00 */
[----:B-12---:R-:W-:Y:S05]  /*10700*/  CALL.REL.NOINC `($__internal_27_$__cuda_sm70_shflsync_idx_p) ;  /* 0x000008e000007944 */ /* 0x006fea0003c00000 */
[----:B------:R-:W-:Y:S05]  /*10710*/  BRA `(.L_x_1337) ;  /* 0xffffde8000007947 */ /* 0x000fea000383ffff */
.L_x_1289:
        /* <DEDUP_REMOVED lines=12> */
.L_x_1292:
[----:B------:R-:W-:Y:S01]  /*107e0*/  IMAD.MOV.U32 R5, RZ, RZ, R12 ;  /* 0x000000ffff057224 */ /* 0x000fe200078e000c */
[----:B-1----:R-:W-:Y:S01]  /*107f0*/  MOV R3, 0x2 ;  /* 0x0000000200037802 */ /* 0x002fe20000000f00 */
[----:B----4-:R-:W-:Y:S01]  /*10800*/  IMAD.MOV.U32 R0, RZ, RZ, 0x181f ;  /* 0x0000181fff007424 */ /* 0x010fe200078e00ff */
[----:B------:R-:W-:Y:S02]  /*10810*/  MOV R2, 0x10830 ;  /* 0x0001083000027802 */ /* 0x000fe40000000f00 */
[----:B--23--:R-:W-:Y:S05]  /*10820*/  CALL.REL.NOINC `($__internal_27_$__cuda_sm70_shflsync_idx_p) ;  /* 0x000007c000007944 */ /* 0x00cfea0003c00000 */
[----:B------:R-:W-:Y:S01]  /*10830*/  MOV R4, R0 ;  /* 0x0000000000047202 */ /* 0x000fe20000000f00 */
[----:B------:R-:W-:Y:S05]  /*10840*/  BRA `(.L_x_1339) ;  /* 0xffffe10000007947 */ /* 0x000fea000383ffff */
.L_x_1293:
[----:B------:R-:W-:Y:S01]  /*10850*/  IMAD.MOV.U32 R5, RZ, RZ, R15 ;  /* 0x000000ffff057224 */ /* 0x000fe200078e000f */
[----:B------:R-:W-:Y:S01]  /*10860*/  MOV R3, 0x2 ;  /* 0x0000000200037802 */ /* 0x000fe20000000f00 */
[----:B----4-:R-:W-:Y:S01]  /*10870*/  IMAD.MOV.U32 R0, RZ, RZ, 0x181f ;  /* 0x0000181fff007424 */ /* 0x010fe200078e00ff */
[----:B------:R-:W-:Y:S02]  /*10880*/  MOV R2, 0x108a0 ;  /* 0x000108a000027802 */ /* 0x000fe40000000f00 */
[----:B-123--:R-:W-:Y:S05]  /*10890*/  CALL.REL.NOINC `($__internal_27_$__cuda_sm70_shflsync_idx_p) ;  /* 0x0000075000007944 */ /* 0x00efea0003c00000 */
[----:B------:R-:W-:Y:S05]  /*108a0*/  BRA `(.L_x_1340) ;  /* 0xffffe0c000007947 */ /* 0x000fea000383ffff */
.L_x_1296:
        /* <DEDUP_REMOVED lines=12> */
.L_x_1298:
[----:B------:R-:W-:Y:S01]  /*10970*/  IMAD.MOV.U32 R5, RZ, RZ, R98 ;  /* 0x000000ffff057224 */ /* 0x000fe200078e0062 */
[----:B------:R-:W-:Y:S01]  /*10980*/  MOV R3, RZ ;  /* 0x000000ff00037202 */ /* 0x000fe20000000f00 */
[----:B------:R-:W-:Y:S01]  /*10990*/  IMAD.MOV.U32 R0, RZ, RZ, 0x1f ;  /* 0x0000001fff007424 */ /* 0x000fe200078e00ff */
[----:B------:R-:W-:Y:S02]  /*109a0*/  MOV R2, 0x109c0 ;  /* 0x000109c000027802 */ /* 0x000fe40000000f00 */
[----:B------:R-:W-:Y:S05]  /*109b0*/  CALL.REL.NOINC `($__internal_27_$__cuda_sm70_shflsync_idx_p) ;  /* 0x0000063000007944 */ /* 0x000fea0003c00000 */
[----:B------:R-:W-:Y:S01]  /*109c0*/  MOV R9, R0 ;  /* 0x0000000000097202 */ /* 0x000fe20000000f00 */
[----:B------:R-:W-:Y:S05]  /*109d0*/  BRA `(.L_x_1342) ;  /* 0xffffe40000007947 */ /* 0x000fea000383ffff */
.L_x_1299:
[----:B------:R-:W-:Y:S01]  /*109e0*/  IMAD.MOV.U32 R5, RZ, RZ, R98 ;  /* 0x000000ffff057224 */ /* 0x000fe200078e0062 */
[----:B------:R-:W-:Y:S01]  /*109f0*/  MOV R3, 0x1 ;  /* 0x0000000100037802 */ /* 0x000fe20000000f00 */
[----:B------:R-:W-:Y:S01]  /*10a00*/  IMAD.MOV.U32 R0, RZ, RZ, 0x1f ;  /* 0x0000001fff007424 */ /* 0x000fe200078e00ff */
[----:B------:R-:W-:Y:S02]  /*10a10*/  MOV R2, 0x10a30 ;  /* 0x00010a3000027802 */ /* 0x000fe40000000f00 */
[----:B-12---:R-:W-:Y:S05]  /*10a20*/  CALL.REL.NOINC `($__internal_27_$__cuda_sm70_shflsync_idx_p) ;  /* 0x000005c000007944 */ /* 0x006fea0003c00000 */
[----:B------:R-:W-:Y:S01]  /*10a30*/  MOV R8, R0 ;  /* 0x0000000000087202 */ /* 0x000fe20000000f00 */
[----:B------:R-:W-:Y:S05]  /*10a40*/  BRA `(.L_x_1343) ;  /* 0xffffe3b000007947 */ /* 0x000fea000383ffff */
.L_x_1300:
[----:B------:R-:W-:Y:S02]  /*10a50*/  MOV R2, 0x1 ;  /* 0x0000000100027802 */ /* 0x000fe40000000f00 */
[----:B------:R-:W-:-:S02]  /*10a60*/  MOV R3, 0x10a80 ;  /* 0x00010a8000037802 */ /* 0x000fc40000000f00 */
[----:B-1234-:R-:W-:Y:S05]  /*10a70*/  CALL.REL.NOINC `($__internal_28_$__cuda_sm70_shflsync_up_p) ;  /* 0x000005c000007944 */ /* 0x01efea0003c00000 */
[----:B------:R-:W-:Y:S05]  /*10a80*/  BRA `(.L_x_1344) ;  /* 0xffffe4a000007947 */ /* 0x000fea000383ffff */
.L_x_1301:
[----:B------:R-:W-:Y:S02]  /*10a90*/  MOV R2, 0x2 ;  /* 0x0000000200027802 */ /* 0x000fe40000000f00 */
[----:B------:R-:W-:-:S02]  /*10aa0*/  MOV R3, 0x10ac0 ;  /* 0x00010ac000037802 */ /* 0x000fc40000000f00 */
[----:B--2-4-:R-:W-:Y:S05]  /*10ab0*/  CALL.REL.NOINC `($__internal_28_$__cuda_sm70_shflsync_up_p) ;  /* 0x0000058000007944 */ /* 0x014fea0003c00000 */
        /* <DEDUP_REMOVED lines=23> */
.L_x_1305:
[----:B------:R-:W-:Y:S02]  /*10c30*/  MOV R2, 0x1 ;  /* 0x0000000100027802 */ /* 0x000fe40000000f00 */
[----:B------:R-:W-:Y:S02]  /*10c40*/  MOV R3, 0x10c60 ;  /* 0x00010c6000037802 */ /* 0x000fe40000000f00 */
[----:B------:R-:W-:Y:S05]  /*10c50*/  CALL.REL.NOINC `($__internal_28_$__cuda_sm70_shflsync_up_p) ;  /* 0x000003e000007944 */ /* 0x000fea0003c00000 */
[----:B------:R-:W-:Y:S01]  /*10c60*/  MOV R2, R4 ;  /* 0x0000000400027202 */ /* 0x000fe20000000f00 */
[----:B------:R-:W-:Y:S05]  /*10c70*/  BRA `(.L_x_1346) ;  /* 0xffffe51000007947 */ /* 0x000fea000383ffff */
.L_x_1306:
        /* <DEDUP_REMOVED lines=26> */
.L_x_1308:
[----:B------:R-:W-:Y:S02]  /*10e20*/  SEL R0, RZ, 0x1, P0 ;  /* 0x00000001ff007807 */ /* 0x000fe40000000000 */
[----:B------:R-:W-:Y:S02]  /*10e30*/  MOV R2, 0x10e50 ;  /* 0x00010e5000027802 */ /* 0x000fe40000000f00 */
[----:B-1----:R-:W-:Y:S05]  /*10e40*/  CALL.REL.NOINC `($__internal_29_$__cuda_sm70_votesync_ballot) ;  /* 0x0000026000007944 */ /* 0x002fea0003c00000 */
[----:B------:R-:W-:Y:S01]  /*10e50*/  MOV R11, R0 ;  /* 0x00000000000b7202 */ /* 0x000fe20000000f00 */
[----:B------:R-:W-:Y:S05]  /*10e60*/  BRA `(.L_x_1348) ;  /* 0xffffe4b000007947 */ /* 0x000fea000383ffff */
.L_x_1309:
[----:B------:R-:W-:Y:S01]  /*10e70*/  IMAD.MOV.U32 R5, RZ, RZ, R6 ;  /* 0x000000ffff057224 */ /* 0x000fe200078e0006 */
[----:B---3--:R-:W-:Y:S01]  /*10e80*/  MOV R3, R10 ;  /* 0x0000000a00037202 */ /* 0x008fe20000000f00 */
[----:B------:R-:W-:Y:S01]  /*10e90*/  IMAD.MOV.U32 R0, RZ, RZ, 0x1f ;  /* 0x0000001fff007424 */ /* 0x000fe200078e00ff */
[----:B------:R-:W-:Y:S02]  /*10ea0*/  MOV R2, 0x10ec0 ;  /* 0x00010ec000027802 */ /* 0x000fe40000000f00 */
[----:B-12---:R-:W-:Y:S05]  /*10eb0*/  CALL.REL.NOINC `($__internal_27_$__cuda_sm70_shflsync_idx_p) ;  /* 0x0000013000007944 */ /* 0x006fea0003c00000 */
[----:B------:R-:W-:Y:S01]  /*10ec0*/  IMAD.MOV.U32 R8, RZ, RZ, R0 ;  /* 0x000000ffff087224 */ /* 0x000fe200078e0000 */
[----:B------:R-:W-:Y:S01]  /*10ed0*/  MOV R3, R10 ;  /* 0x0000000a00037202 */ /* 0x000fe20000000f00 */
[----:B------:R-:W-:Y:S01]  /*10ee0*/  IMAD.MOV.U32 R5, RZ, RZ, R7 ;  /* 0x000000ffff057224 */ /* 0x000fe200078e0007 */
[----:B------:R-:W-:Y:S02]  /*10ef0*/  MOV R0, 0x1f ;  /* 0x0000001f00007802 */ /* 0x000fe40000000f00 */
[----:B------:R-:W-:-:S02]  /*10f00*/  MOV R2, 0x10f20 ;  /* 0x00010f2000027802 */ /* 0x000fc40000000f00 */
[----:B------:R-:W-:Y:S05]  /*10f10*/  CALL.REL.NOINC `($__internal_27_$__cuda_sm70_shflsync_idx_p) ;  /* 0x000000d000007944 */ /* 0x000fea0003c00000 */
[----:B------:R-:W-:Y:S01]  /*10f20*/  MOV R7, R0 ;  /* 0x0000000000077202 */ /* 0x000fe20000000f00 */
[----:B------:R-:W-:Y:S05]  /*10f30*/  BRA `(.L_x_1349) ;  /* 0xffffe42000007947 */ /* 0x000fea000383ffff */
.L_x_1312:
[----:B------:R-:W-:Y:S01]  /*10f40*/  IMAD.MOV.U32 R5, RZ, RZ, R4 ;  /* 0x000000ffff057224 */ /* 0x000fe200078e0004 */
[----:B------:R-:W-:-:S02]  /*10f50*/  MOV R0, 0x1f ;  /* 0x0000001f00007802 */ /* 0x000fc40000000f00 */
[----:B------:R-:W-:Y:S02]  /*10f60*/  MOV R2, 0x10f80 ;  /* 0x00010f8000027802 */ /* 0x000fe40000000f00 */
[----:B-1234-:R-:W-:Y:S05]  /*10f70*/  CALL.REL.NOINC `($__internal_27_$__cuda_sm70_shflsync_idx_p) ;  /* 0x0000007000007944 */ /* 0x01efea0003c00000 */
[----:B------:R-:W-:Y:S01]  /*10f80*/  MOV R13, R0 ;  /* 0x00000000000d7202 */ /* 0x000fe20000000f00 */
[----:B------:R-:W-:Y:S05]  /*10f90*/  BRA `(.L_x_1311) ;  /* 0xffffe42000007947 */ /* 0x000fea000383ffff */
        .weak           $__internal_26_$__cuda_sm70_shflsync_bfly_p
        .type           $__internal_26_$__cuda_sm70_shflsync_bfly_p,@function
        .size           $__internal_26_$__cuda_sm70_shflsync_bfly_p,($__internal_27_$__cuda_sm70_shflsync_idx_p - $__internal_26_$__cuda_sm70_shflsync_bfly_p)
$__internal_26_$__cuda_sm70_shflsync_bfly_p:
[----:B------:R-:W-:Y:S04]  /*10fa0*/  WARPSYNC R6 ;  /* 0x0000000600007348 */ /* 0x000fe80003800000 */
[----:B------:R1:W2:Y:S02]  /*10fb0*/  SHFL.BFLY PT, R5, R2, R5, R7 ;  /* 0x0c00000502057389 */ /* 0x0002a400000e0007 */
[----:B-1----:R-:W-:Y:S02]  /*10fc0*/  MOV R2, R3 ;  /* 0x0000000300027202 */ /* 0x002fe40000000f00 */
[----:B------:R-:W-:-:S04]  /*10fd0*/  MOV R3, 0x0 ;  /* 0x0000000000037802 */ /* 0x000fc80000000f00 */
[----:B--2---:R-:W-:Y:S05]  /*10fe0*/  RET.REL.NODEC R2 `(_ZN7cutlass13device_kernelIN5flash19enable_sm80_to_sm89INS1_16FlashAttnFwdSm80INS1_25CollectiveMainloopFwdSm80ILi8ELi1ELb0EN4cute5tupleIJNS5_1CILi128EEENS7_ILi64EEENS7_ILi256EEEEEELi256ENS_10bfloat16_tEfNS_4arch4Sm80ELb0ELb0ELb1ELb1ELb0ELb0ELb1ELb1EEENS1_21CollectiveEpilogueFwdINS6_IJS8_SA_S9_EEENS6_IJNS7_ILi1EEESI_SI_EEESC_SE_Li256ELb1ELb1ELb1ELb0EEENS1_36VarlenDynamicPersistentTileSchedulerILi128ELi64ELi256ELi256ELb1ELb1ELb0ELb0ELb1ELb1EEEEEEEEEvNT_6ParamsE) ;  /* 0xfffef01002007950 */ /* 0x004fea0003c3ffff */
        .weak           $__internal_27_$__cuda_sm70_shflsync_idx_p
        .type           $__internal_27_$__cuda_sm70_shflsync_idx_p,@function
        .size           $__internal_27_$__cuda_sm70_shflsync_idx_p,($__internal_28_$__cuda_sm70_shflsync_up_p - $__internal_27_$__cuda_sm70_shflsync_idx_p)
$__internal_27_$__cuda_sm70_shflsync_idx_p:
[----:B------:R-:W-:-:S04]  /*10ff0*/  MOV R102, 0xffffffff ;  /* 0xffffffff00667802 */ /* 0x000fc80000000f00 */
[----:B------:R-:W-:Y:S04]  /*11000*/  WARPSYNC R102 ;  /* 0x0000006600007348 */ /* 0x000fe80003800000 */
[----:B------:R1:W2:Y:S02]  /*11010*/  SHFL.IDX PT, R0, R5, R3, R0 ;  /* 0x0000000305007389 */ /* 0x0002a400000e0000 */
[----:B-1----:R-:W-:-:S04]  /*11020*/  MOV R3, 0x0 ;  /* 0x0000000000037802 */ /* 0x002fc80000000f00 */
[----:B--2---:R-:W-:Y:S05]  /*11030*/  RET.REL.NODEC R2 `(_ZN7cutlass13device_kernelIN5flash19enable_sm80_to_sm89INS1_16FlashAttnFwdSm80INS1_25CollectiveMainloopFwdSm80ILi8ELi1ELb0EN4cute5tupleIJNS5_1CILi128EEENS7_ILi64EEENS7_ILi256EEEEEELi256ENS_10bfloat16_tEfNS_4arch4Sm80ELb0ELb0ELb1ELb1ELb0ELb0ELb1ELb1EEENS1_21CollectiveEpilogueFwdINS6_IJS8_SA_S9_EEENS6_IJNS7_ILi1EEESI_SI_EEESC_SE_Li256ELb1ELb1ELb1ELb0EEENS1_36VarlenDynamicPersistentTileSchedulerILi128ELi64ELi256ELi256ELb1ELb1ELb0ELb0ELb1ELb1EEEEEEEEEvNT_6ParamsE) ;  /* 0xfffeefc002007950 */ /* 0x004fea0003c3ffff */
        .weak           $__internal_28_$__cuda_sm70_shflsync_up_p
        .type           $__internal_28_$__cuda_sm70_shflsync_up_p,@function
        .size           $__internal_28_$__cuda_sm70_shflsync_up_p,($__internal_29_$__cuda_sm70_votesync_ballot - $__internal_28_$__cuda_sm70_shflsync_up_p)
$__internal_28_$__cuda_sm70_shflsync_up_p:
[----:B------:R-:W-:Y:S02]  /*11040*/  IMAD.MOV.U32 R4, RZ, RZ, RZ ;  /* 0x000000ffff047224 */ /* 0x000fe400078e00ff */
[----:B------:R-:W-:-:S04]  /*11050*/  IMAD.MOV.U32 R10, RZ, RZ, -0x1 ;  /* 0xffffffffff0a7424 */ /* 0x000fc800078e00ff */
[----:B------:R-:W-:Y:S04]  /*11060*/  WARPSYNC R10 ;  /* 0x0000000a00007348 */ /* 0x000fe80003800000 */
[----:B------:R1:W2:Y:S02]  /*11070*/  SHFL.UP PT, R4, R0, R2, R4 ;  /* 0x0400000200047389 */ /* 0x0002a400000e0004 */
[----:B-1----:R-:W-:Y:S02]  /*11080*/  MOV R2, R3 ;  /* 0x0000000300027202 */ /* 0x002fe40000000f00 */
[----:B------:R-:W-:-:S04]  /*11090*/  MOV R3, 0x0 ;  /* 0x0000000000037802 */ /* 0x000fc80000000f00 */
[----:B--2---:R-:W-:Y:S05]  /*110a0*/  RET.REL.NODEC R2 `(_ZN7cutlass13device_kernelIN5flash19enable_sm80_to_sm89INS1_16FlashAttnFwdSm80INS1_25CollectiveMainloopFwdSm80ILi8ELi1ELb0EN4cute5tupleIJNS5_1CILi128EEENS7_ILi64EEENS7_ILi256EEEEEELi256ENS_10bfloat16_tEfNS_4arch4Sm80ELb0ELb0ELb1ELb1ELb0ELb0ELb1ELb1EEENS1_21CollectiveEpilogueFwdINS6_IJS8_SA_S9_EEENS6_IJNS7_ILi1EEESI_SI_EEESC_SE_Li256ELb1ELb1ELb1ELb0EEENS1_36VarlenDynamicPersistentTileSchedulerILi128ELi64ELi256ELi256ELb1ELb1ELb0ELb0ELb1ELb1EEEEEEEEEvNT_6ParamsE) ;  /* 0xfffeef5002007950 */ /* 0x004fea0003c3ffff */
        .weak           $__internal_29_$__cuda_sm70_votesync_ballot
        .type           $__internal_29_$__cuda_sm70_votesync_ballot,@function
        .size           $__internal_29_$__cuda_sm70_votesync_ballot,(.L_x_2620 - $__internal_29_$__cuda_sm70_votesync_ballot)
$__internal_29_$__cuda_sm70_votesync_ballot:
[----:B------:R-:W-:Y:S01]  /*110b0*/  ISETP.NE.U32.AND P0, PT, R0, 0x1, PT ;  /* 0x000000010000780c */ /* 0x000fe20003f05070 */
[----:B------:R-:W-:-:S04]  /*110c0*/  IMAD.MOV.U32 R3, RZ, RZ, -0x1 ;  /* 0xffffffffff037424 */ /* 0x000fc800078e00ff */
[----:B------:R-:W-:Y:S08]  /*110d0*/  WARPSYNC R3 ;  /* 0x0000000300007348 */ /* 0x000ff00003800000 */
[----:B------:R-:W-:-:S04]  /*110e0*/  VOTE.ANY R0, PT, !P0 ;  /* 0x0000000000007806 */ /* 0x000fc800040e0100 */
[----:B------:R-:W-:Y:S01]  /*110f0*/  LOP3.LUT R0, R0, R3, RZ, 0xc0, !PT ;  /* 0x0000000300007212 */ /* 0x000fe200078ec0ff */
[----:B------:R-:W-:-:S04]  /*11100*/  IMAD.MOV.U32 R3, RZ, RZ, 0x0 ;  /* 0x00000000ff037424 */ /* 0x000fc800078e00ff */
[----:B------:R-:W-:Y:S05]  /*11110*/  RET.REL.NODEC R2 `(_ZN7cutlass13device_kernelIN5flash19enable_sm80_to_sm89INS1_16FlashAttnFwdSm80INS1_25CollectiveMainloopFwdSm80ILi8ELi1ELb0EN4cute5tupleIJNS5_1CILi128EEENS7_ILi64EEENS7_ILi256EEEEEELi256ENS_10bfloat16_tEfNS_4arch4Sm80ELb0ELb0ELb1ELb1ELb0ELb0ELb1ELb1EEENS1_21CollectiveEpilogueFwdINS6_IJS8_SA_S9_EEENS6_IJNS7_ILi1EEESI_SI_EEESC_SE_Li256ELb1ELb1ELb1ELb0EEENS1_36VarlenDynamicPersistentTileSchedulerILi128ELi64ELi256ELi256ELb1ELb1ELb0ELb0ELb1ELb1EEEEEEEEEvNT_6ParamsE) ;  /* 0xfffeeee002007950 */ /* 0x000fea0003c3ffff */
.L_x_1350:
        /* <DEDUP_REMOVED lines=14> */
.L_x_2620:


//--------------------- .text._ZN7cutlass13device_kernelIN5flash19enable_sm80_to_sm89INS1_16FlashAttnFwdSm80INS1_25CollectiveMainloopFwdSm80ILi8ELi1ELb0EN4cute5tupleIJNS5_1CILi128EEENS7_ILi48EEENS7_ILi256EEEEEELi256ENS_10bfloat16_tEfNS_4arch4Sm80ELb0ELb0ELb1ELb1ELb0ELb1ELb1ELb1EEENS1_21CollectiveEpilogueFwdINS6_IJS8_SA_S9_EEENS6_IJNS7_ILi1EEESI_SI_EEESC_SE_Li256ELb1ELb1ELb1ELb0EEENS1_36VarlenDynamicPersistentTileSchedulerILi128ELi48ELi256ELi256ELb1ELb1ELb0ELb0ELb1ELb1EEEEEEEEEvNT_6ParamsE --------------------------
	.section	.text._ZN7cutlass13device_kernelIN5flash19enable_sm80_to_sm89INS1_16FlashAttnFwdSm80INS1_25CollectiveMainloopFwdSm80ILi8ELi1ELb0EN4cute5tupleIJNS5_1CILi128EEENS7_ILi48EEENS7_ILi256EEEEEELi256ENS_10bfloat16_tEfNS_4arch4Sm80ELb0ELb0ELb1ELb1ELb0ELb1ELb1ELb1EEENS1_21CollectiveEpilogueFwdINS6_IJS8_SA_S9_EEENS6_IJNS7_ILi1EEESI_SI_EEESC_SE_Li256ELb1ELb1ELb1ELb0EEENS1_36VarlenDynamicPersistentTileSchedulerILi128ELi48ELi256ELi256ELb1ELb1ELb0ELb0ELb1ELb1EEEEEEEEEvNT_6ParamsE,"ax",@progbits
	.sectioninfo	@"SHI_REGISTERS=255"
	.align	128
.text._ZN7cutlass13device_kernelIN5flash19enable_sm80_to_sm89INS1_16FlashAttnFwdSm80INS1_25CollectiveMainloopFwdSm80ILi8ELi1ELb0EN4cute5tupleIJNS5_1CILi128EEENS7_ILi48EEENS7_ILi256EEEEEELi256ENS_10bfloat16_tEfNS_4arch4Sm80ELb0ELb0ELb1ELb1ELb0ELb1ELb1ELb1EEENS1_21CollectiveEpilogueFwdINS6_IJS8_SA_S9_EEENS6_IJNS7_ILi1EEESI_SI_EEESC_SE_Li256ELb1ELb1ELb1ELb0EEENS1_36VarlenDynamicPersistentTileSchedulerILi128ELi48ELi256ELi256ELb1ELb1ELb0ELb0ELb1ELb1EEEEEEEEEvNT_6ParamsE:
        .type           _ZN7cutlass13device_kernelIN5flash19enable_sm80_to_sm89INS1_16FlashAttnFwdSm80INS1_25CollectiveMainloopFwdSm80ILi8ELi1ELb0EN4cute5tupleIJNS5_1CILi128EEENS7_ILi48EEENS7_ILi256EEEEEELi256ENS_10bfloat16_tEfNS_4arch4Sm80ELb0ELb0ELb1ELb1ELb0ELb1ELb1ELb1EEENS1_21CollectiveEpilogueFwdINS6_IJS8_SA_S9_EEENS6_IJNS7_ILi1EEESI_SI_EEESC_SE_Li256ELb1ELb1ELb1ELb0EEENS1_36VarlenDynamicPersistentTileSchedulerILi128ELi48ELi256ELi256ELb1ELb1ELb0ELb0ELb1ELb1EEEEEEEEEvNT_6ParamsE,@function
        .size           _ZN7cutlass13device_kernelIN5flash19enable_sm80_to_sm89INS1_16FlashAttnFwdSm80INS1_25CollectiveMainloopFwdSm80ILi8ELi1ELb0EN4cute5tupleIJNS5_1CILi128EEENS7_ILi48EEENS7_ILi256EEEEEELi256ENS_10bfloat16_tEfNS_4arch4Sm80ELb0ELb0ELb1ELb1ELb0ELb1ELb1ELb1EEENS1_21CollectiveEpilogueFwdINS6_IJS8_SA_S9_EEENS6_IJNS7_ILi1EEESI_SI_EEESC_SE_Li256ELb1ELb1ELb1ELb0EEENS1_36VarlenDynamicPersistentTileSchedulerILi128ELi48ELi256ELi256ELb1ELb1ELb0ELb0ELb1ELb1EEEEEEEEEvNT_6ParamsE,(.L_x_2625 - _ZN7cutlass13device_kernelIN5flash19enable_sm80_to_sm89INS1_16FlashAttnFwdSm80INS1_25CollectiveMainloopFwdSm80ILi8ELi1ELb0EN4cute5tupleIJNS5_1CILi128EEENS7_ILi48EEENS7_ILi256EEEEEELi256ENS_10bfloat16_tEfNS_4arch4Sm80ELb0ELb0ELb1ELb1ELb0ELb1ELb1ELb1EEENS1_21CollectiveEpilogueFwdINS6_IJS8_SA_S9_EEENS6_IJNS7_ILi1EEESI_SI_EEESC_SE_Li256ELb1ELb1ELb1ELb0EEENS1_36VarlenDynamicPersistentTileSchedulerILi128ELi48ELi256ELi256ELb1ELb1ELb0ELb0ELb1ELb1EEEEEEEEEvNT_6ParamsE)
        .other          _ZN7cutlass13device_kernelIN5flash19enable_sm80_to_sm89INS1_16FlashAttnFwdSm80INS1_25CollectiveMainloopFwdSm80ILi8ELi1ELb0EN4cute5tupleIJNS5_1CILi128EEENS7_ILi48EEENS7_ILi256EEEEEELi256ENS_10bfloat16_tEfNS_4arch4Sm80ELb0ELb0ELb1ELb1ELb0ELb1ELb1ELb1EEENS1_21CollectiveEpilogueFwdINS6_IJS8_SA_S9_EEENS6_IJNS7_ILi1EEESI_SI_EEESC_SE_Li256ELb1ELb1ELb1ELb0EEENS1_36VarlenDynamicPersistentTileSchedulerILi128ELi48ELi256ELi256ELb1ELb1ELb0ELb0ELb1ELb1EEEEEEEEEvNT_6ParamsE,@"STO_CUDA_ENTRY STV_DEFAULT"
_ZN7cutlass13device_kernelIN5flash19enable_sm80_to_sm89INS1_16FlashAttnFwdSm80INS1_25CollectiveMainloopFwdSm80ILi8ELi1ELb0EN4cute5tupleIJNS5_1CILi128EEENS7_ILi48EEENS7_ILi256EEEEEELi256ENS_10bfloat16_tEfNS_4arch4Sm80ELb0ELb0ELb1ELb1ELb0ELb1ELb1ELb1EEENS1_21CollectiveEpilogueFwdINS6_IJS8_SA_S9_EEENS6_IJNS7_ILi1EEESI_SI_EEESC_SE_Li256ELb1ELb1ELb1ELb0EEENS1_36VarlenDynamicPersistentTileSchedulerILi128ELi48ELi256ELi256ELb1ELb1ELb0ELb0ELb1ELb1EEEEEEEEEvNT_6ParamsE:
        /* <DEDUP_REMOVED lines=54> */
.L_x_1356:
        /* <DEDUP_REMOVED lines=17> */
.L_x_1542:
        /* <DEDUP_REMOVED lines=16> */
.L_x_1543:
[----:B--2---:R-:W-:-:S05]  /*0570*/  IMAD R0, R0, c[0x0][0x538], RZ ;  /* 0x00014e0000007a24 */ /* 0x004fca00078e02ff */
[----:B------:R-:W-:-:S04]  /*0580*/  IADD3 R6, R0, R6, RZ ;  /* 0x0000000600067210 */ /* 0x000fc80007ffe0ff */
[----:B------:R-:W-:-:S13]  /*0590*/  ISETP.GT.AND P0, PT, R6, UR4, PT ;  /* 0x0000000406007c0c */ /* 0x000fda000bf04270 */
[----:B-1----:R-:W-:Y:S05]  /*05a0*/  @!P0 BRA `(.L_x_1356) ;  /* 0xfffffdb000008947 */ /* 0x002fea000383ffff */
.L_x_1352:
[----:B------:R-:W-:-:S05]  /*05b0*/  IADD3 R12, -R0, R6, RZ ;  /* 0x00000006000c7210 */ /* 0x000fca0007ffe1ff */
[----:B------:R-:W-:-:S05]  /*05c0*/  IMAD R0, R4, c[0x0][0x538], R12 ;  /* 0x00014e0004007a24 */ /* 0x000fca00078e020c */
[----:B------:R-:W-:Y:S01]  /*05d0*/  ISETP.GT.AND P0, PT, R0, UR4, PT ;  /* 0x0000000400007c0c */ /* 0x000fe2000bf04270 */
[----:B------:R-:W-:-:S12]  /*05e0*/  BRA.DIV ~URZ, `(.L_x_1357) ;  /* 0x0001b2327f007947 */ /* 0x000fd8000b800000 */
[----:B------:R-:W-:-:S04]  /*05f0*/  VOTE.ANY R6, PT, !P0 ;  /* 0x0000000000067806 */ /* 0x000fc800040e0100 */
.L_x_1544:
[----:B------:R1:W2:Y:S01]  /*0600*/  POPC R13, R6 ;  /* 0x00000006000d7309 */ /* 0x0002a20000000000 */
[----:B------:R-:W-:Y:S05]  /*0610*/  BRA.DIV ~URZ, `(.L_x_1358) ;  /* 0x0001b2527f007947 */ /* 0x000fea000b800000 */
[----:B--2---:R-:W2:Y:S04]  /*0620*/  SHFL.IDX PT, R11, R8, R13, 0x1f ;  /* 0x00001f0d080b7589 */ /* 0x004ea800000e0000 */
[----:B------:R3:W4:Y:S02]  /*0630*/  SHFL.IDX PT, R10, R7, R13, 0x1f ;  /* 0x00001f0d070a7589 */ /* 0x00072400000e0000 */
[----:B---3--:R-:W-:Y:S02]  /*0640*/  MOV R7, RZ ;  /* 0x000000ff00077202 */ /* 0x008fe40000000f00 */
.L_x_1545:
[----:B--2-4-:R-:W-:Y:S01]  /*0650*/  ISETP.NE.AND P0, PT, R6, RZ, PT ;  /* 0x000000ff0600720c */ /* 0x014fe20003f05270 */
[----:B------:R-:W-:-:S12]  /*0660*/  BSSY B0, `(.L_x_1359) ;  /* 0x0000005000007945 */ /* 0x000fd80003800000 */
[----:B------:R-:W-:Y:S05]  /*0670*/  @!P0 BRA `(.L_x_1360) ;  /* 0x0000003000008947 */ /* 0x000fea0003800000 */
[----:B------:R-:W-:Y:S01]  /*0680*/  IADD3 R3, R13, -0x1, RZ ;  /* 0xffffffff0d037810 */ /* 0x000fe20007ffe0ff */
[----:B------:R-:W-:Y:S05]  /*0690*/  BRA.DIV ~URZ, `(.L_x_1361) ;  /* 0x0001b2b27f007947 */ /* 0x000fea000b800000 */
[----:B------:R2:W3:Y:S02]  /*06a0*/  SHFL.IDX PT, R7, R4, R3, 0x1f ;  /* 0x00001f0304077589 */ /* 0x0004e400000e0000 */
.L_x_1360:
[----:B------:R-:W-:Y:S05]  /*06b0*/  BSYNC B0 ;  /* 0x0000000000007941 */ /* 0x000fea0003800000 */
.L_x_1359:
        /* <DEDUP_REMOVED lines=69> */
.L_x_1353:
[----:B------:R-:W-:Y:S01]  /*0b10*/  MOV R0, UR4 ;  /* 0x0000000400007c02 */ /* 0x000fe20008000f00 */
[----:B------:R-:W-:Y:S04]  /*0b20*/  STL [R1+0x14], RZ ;  /* 0x000014ff01007387 */ /* 0x000fe80000100800 */
[----:B------:R-:W-:Y:S04]  /*0b30*/  STL [R1+0x18], RZ ;  /* 0x000018ff01007387 */ /* 0x000fe80000100800 */
[----:B------:R1:W-:Y:S02]  /*0b40*/  STL [R1+0x10], R0 ;  /* 0x0000100001007387 */ /* 0x0003e40000100800 */
[----:B-1----:R-:W-:-:S05]  /*0b50*/  MOV R0, c[0x0][0x53c] ;  /* 0x00014f0000007a02 */ /* 0x002fca0000000f00 */
[----:B------:R1:W-:Y:S02]  /*0b60*/  STL [R1+0x1c], R0 ;  /* 0x00001c0001007387 */ /* 0x0003e40000100800 */
.L_x_1362:
        /* <DEDUP_REMOVED lines=8> */
.L_x_1351:
        /* <DEDUP_REMOVED lines=10> */
[----:B------:R-:W-:-:S02]  /*0c90*/  SHF.R.S32.HI R9, RZ, 0x2, R14 ;  /* 0x00000002ff097819 */ /* 0x000fc4000001140e */
[----:B------:R-:W-:Y:S02]  /*0ca0*/  LOP3.LUT R0, R0, 0xfffffffe, RZ, 0xc0, !PT ;  /* 0xfffffffe00007812 */ /* 0x000fe400078ec0ff */
[----:B------:R-:W-:Y:S02]  /*0cb0*/  SHF.R.S32.HI R205, RZ, 0x3, R11 ;  /* 0x00000003ffcd7819 */ /* 0x000fe4000001140b */
[----:B-1----:R-:W-:Y:S01]  /*0cc0*/  LEA.HI R7, R8, R15, RZ, 0x5 ;  /* 0x0000000f08077211 */ /* 0x002fe200078f28ff */
[----:B------:R-:W-:Y:S01]  /*0cd0*/  IMAD.IADD R12, R3, 0x1, -R0 ;  /* 0x00000001030c7824 */ /* 0x000fe200078e0a00 */
[----:B------:R-:W-:Y:S01]  /*0ce0*/  LOP3.LUT R0, R2, 0xfffffff0, RZ, 0xc0, !PT ;  /* 0xfffffff002007812 */ /* 0x000fe200078ec0ff */
[----:B------:R-:W-:Y:S01]  /*0cf0*/  IMAD.SHL.U32 R4, R205, 0x40, RZ ;  /* 0x00000040cd047824 */ /* 0x000fe200078e00ff */
[----:B------:R-:W-:Y:S02]  /*0d00*/  SHF.R.S32.HI R2, RZ, 0x1f, R14 ;  /* 0x0000001fff027819 */ /* 0x000fe4000001140e */
[----:B------:R-:W-:Y:S01]  /*0d10*/  LOP3.LUT R3, R11, 0xfffffff8, RZ, 0xc0, !PT ;  /* 0xfffffff80b037812 */ /* 0x000fe200078ec0ff */
[----:B------:R-:W-:Y:S01]  /*0d20*/  IMAD.IADD R0, R15, 0x1, -R0 ;  /* 0x000000010f007824 */ /* 0x000fe200078e0a00 */
[----:B------:R-:W-:-:S02]  /*0d30*/  LEA.HI R2, R2, R9, RZ, 0x3 ;  /* 0x0000000902027211 */ /* 0x000fc400078f18ff */
[----:B------:R-:W-:Y:S01]  /*0d40*/  IADD3 R19, R205, 0x40, RZ ;  /* 0x00000040cd137810 */ /* 0x000fe20007ffe0ff */
        /* <DEDUP_REMOVED lines=9> */
[----:B------:R-:W-:Y:S01]  /*0de0*/  IMAD.SHL.U32 R5, R215, 0x40, RZ ;  /* 0x00000040d7057824 */ /* 0x000fe200078e00ff */
[----:B------:R-:W-:-:S02]  /*0df0*/  LOP3.LUT R3, R2, 0x38, R132, 0xf8, !PT ;  /* 0x0000003802037812 */ /* 0x000fc400078ef884 */
[----:B------:R-:W-:Y:S02]  /*0e00*/  LOP3.LUT R2, R13, 0xfffffff8, RZ, 0xc0, !PT ;  /* 0xfffffff80d027812 */ /* 0x000fe400078ec0ff */
[----:B------:R-:W-:Y:S02]  /*0e10*/  LOP3.LUT R10, R3, R4, RZ, 0x3c, !PT ;  /* 0x00000004030a7212 */ /* 0x000fe400078e3cff */
[----:B------:R-:W-:Y:S01]  /*0e20*/  LOP3.LUT R3, R7, 0xffffffe0, RZ, 0xc0, !PT ;  /* 0xffffffe007037812 */ /* 0x000fe200078ec0ff */
[----:B------:R-:W-:Y:S01]  /*0e30*/  IMAD.IADD R6, R0, 0x1, -R2 ;  /* 0x0000000100067824 */ /* 0x000fe200078e0a02 */
[----:B------:R-:W-:Y:S02]  /*0e40*/  LOP3.LUT R0, R5, 0x1c0, RZ, 0xc0, !PT ;  /* 0x000001c005007812 */ /* 0x000fe400078ec0ff */
[----:B------:R-:W-:Y:S01]  /*0e50*/  SHF.R.S32.HI R2, RZ, 0x5, R7 ;  /* 0x00000005ff027819 */ /* 0x000fe20000011407 */
[----:B------:R-:W-:Y:S01]  /*0e60*/  IMAD.IADD R17, R15, 0x1, -R3 ;  /* 0x000000010f117824 */ /* 0x000fe200078e0a03 */
[----:B------:R-:W-:-:S02]  /*0e70*/  SHF.R.S32.HI R4, RZ, 0x1f, R7 ;  /* 0x0000001fff047819 */ /* 0x000fc40000011407 */
[----:B------:R-:W-:Y:S02]  /*0e80*/  LOP3.LUT R7, R0, 0x8, R11, 0xf8, !PT ;  /* 0x0000000800077812 */ /* 0x000fe400078ef80b */
[----:B------:R-:W-:Y:S02]  /*0e90*/  SHF.R.U32.HI R5, RZ, 0x3, R0 ;  /* 0x00000003ff057819 */ /* 0x000fe40000011600 */
[----:B------:R-:W-:Y:S02]  /*0ea0*/  LEA.HI R3, R8, R15, RZ, 0x6 ;  /* 0x0000000f08037211 */ /* 0x000fe400078f30ff */
[----:B------:R-:W-:Y:S02]  /*0eb0*/  LEA.HI R0, R4, R2, RZ, 0x3 ;  /* 0x0000000204007211 */ /* 0x000fe400078f18ff */
[----:B------:R-:W-:Y:S01]  /*0ec0*/  SHF.R.S32.HI R4, RZ, 0x1f, R17 ;  /* 0x0000001fff047819 */ /* 0x000fe20000011411 */
[----:B------:R-:W-:Y:S01]  /*0ed0*/  IMAD.SHL.U32 R3, R3, 0x8, RZ ;  /* 0x0000000803037824 */ /* 0x000fe200078e00ff */
[----:B------:R-:W-:-:S02]  /*0ee0*/  LOP3.LUT R0, R0, 0xffffff8, RZ, 0xc0, !PT ;  /* 0x0ffffff800007812 */ /* 0x000fc400078ec0ff */
[----:B------:R-:W-:Y:S02]  /*0ef0*/  LOP3.LUT R8, R14, 0xfffffffc, RZ, 0xc0, !PT ;  /* 0xfffffffc0e087812 */ /* 0x000fe400078ec0ff */
[----:B------:R-:W-:Y:S01]  /*0f00*/  LEA.HI R14, R4, R17, RZ, 0x2 ;  /* 0x00000011040e7211 */ /* 0x000fe200078f10ff */
[----:B------:R-:W-:Y:S01]  /*0f10*/  IMAD.IADD R4, R2, 0x1, -R0 ;  /* 0x0000000102047824 */ /* 0x000fe200078e0a00 */
[----:B------:R-:W-:Y:S01]  /*0f20*/  LOP3.LUT R11, R7, R5, RZ, 0x3c, !PT ;  /* 0x00000005070b7212 */ /* 0x000fe200078e3cff */
[----:B------:R-:W-:Y:S01]  /*0f30*/  IMAD.IADD R0, R15, 0x1, -R8 ;  /* 0x000000010f007824 */ /* 0x000fe200078e0a08 */
[----:B------:R-:W-:Y:S02]  /*0f40*/  LOP3.LUT R7, R3, 0xfffffe00, RZ, 0xc0, !PT ;  /* 0xfffffe0003077812 */ /* 0x000fe400078ec0ff */
[----:B------:R-:W-:Y:S02]  /*0f50*/  LOP3.LUT R5, R9, 0x1, RZ, 0xc0, !PT ;  /* 0x0000000109057812 */ /* 0x000fe400078ec0ff */
[----:B------:R-:W-:-:S02]  /*0f60*/  SHF.R.S32.HI R3, RZ, 0x2, R14 ;  /* 0x00000002ff037819 */ /* 0x000fc4000001140e */
[----:B------:R-:W-:Y:S01]  /*0f70*/  LOP3.LUT R201, R10, R7, RZ, 0xfc, !PT ;  /* 0x000000070ac97212 */ /* 0x000fe200078efcff */
[----:B------:R-:W-:Y:S01]  /*0f80*/  IMAD.SHL.U32 R10, R2, 0x400, RZ ;  /* 0x00000400020a7824 */ /* 0x000fe200078e00ff */
[----:B------:R-:W-:Y:S01]  /*0f90*/  ISETP.NE.U32.AND P0, PT, R5, 0x1, PT ;  /* 0x000000010500780c */ /* 0x000fe20003f05070 */
[----:B------:R-:W-:Y:S01]  /*0fa0*/  IMAD R16, R4, 0x10, R3 ;  /* 0x0000001004107824 */ /* 0x000fe200078e0203 */
[----:B------:R-:W-:Y:S01]  /*0fb0*/  LEA.HI R2, R0, R0, RZ, 0x1 ;  /* 0x0000000000027211 */ /* 0x000fe200078f08ff */
[C---:B------:R-:W-:Y:S01]  /*0fc0*/  IMAD.SHL.U32 R3, R9.reuse, 0x40, RZ ;  /* 0x0000004009037824 */ /* 0x040fe200078e00ff */
[----:B------:R-:W-:Y:S01]  /*0fd0*/  R2P PR, R9, 0x6 ;  /* 0x0000000609007804 */ /* 0x000fe20000000000 */
[C---:B------:R-:W-:Y:S01]  /*0fe0*/  IMAD.SHL.U32 R5, R6.reuse, 0x40, RZ ;  /* 0x0000004006057824 */ /* 0x040fe200078e00ff */
[C---:B------:R-:W-:Y:S01]  /*0ff0*/  LOP3.LUT P4, RZ, R6.reuse, 0x2, RZ, 0xc0, !PT ;  /* 0x0000000206ff7812 */ /* 0x040fe2000788c0ff */
[----:B------:R-:W-:Y:S01]  /*1000*/  STL [R1+0x58], R16 ;  /* 0x0000581001007387 */ /* 0x000fe20000100800 */
[----:B------:R-:W-:Y:S01]  /*1010*/  LOP3.LUT P3, RZ, R6, 0x4, RZ, 0xc0, !PT ;  /* 0x0000000406ff7812 */ /* 0x000fe2000786c0ff */
[----:B------:R-:W-:Y:S01]  /*1020*/  IMAD.SHL.U32 R6, R12, 0x8, RZ ;  /* 0x000000080c067824 */ /* 0x000fe200078e00ff */
[----:B------:R-:W-:Y:S01]  /*1030*/  LOP3.LUT R4, R2, 0x1ffffffe, RZ, 0xc0, !PT ;  /* 0x1ffffffe02047812 */ /* 0x000fe200078ec0ff */
[----:B------:R-:W-:Y:S01]  /*1040*/  IMAD.SHL.U32 R201, R201, 0x2, RZ ;  /* 0x00000002c9c97824 */ /* 0x000fe200078e00ff */
[----:B------:R-:W-:-:S02]  /*1050*/  LOP3.LUT R3, R3, 0x1c0, RZ, 0xc0, !PT ;  /* 0x000001c003037812 */ /* 0x000fc400078ec0ff */
[----:B------:R-:W-:Y:S01]  /*1060*/  LOP3.LUT R2, R5, 0x1c0, RZ, 0xc0, !PT ;  /* 0x000001c005027812 */ /* 0x000fe200078ec0ff */
[C---:B------:R-:W-:Y:S01]  /*1070*/  IMAD.IADD R15, R0.reuse, 0x1, -R4 ;  /* 0x00000001000f7824 */ /* 0x040fe200078e0a04 */
[----:B------:R-:W-:Y:S01]  /*1080*/  LEA.HI R3, R3, R3, RZ, 0x1d ;  /* 0x0000000303037211 */ /* 0x000fe200078fe8ff */
[----:B------:R-:W-:Y:S01]  /*1090*/  IMAD R5, R0, 0x2, R10 ;  /* 0x0000000200057824 */ /* 0x000fe200078e020a */
[----:B------:R-:W-:Y:S01]  /*10a0*/  LOP3.LUT R4, R2, 0x8, R6, 0xf8, !PT ;  /* 0x0000000802047812 */ /* 0x000fe200078ef806 */
[----:B------:R-:W-:Y:S01]  /*10b0*/  IMAD R0, R12, 0x200, R11 ;  /* 0x000002000c007824 */ /* 0x000fe200078e020b */
[----:B------:R-:W-:Y:S01]  /*10c0*/  SHF.R.U32.HI R2, RZ, 0x3, R2 ;  /* 0x00000003ff027819 */ /* 0x000fe20000011602 */
[----:B------:R-:W-:Y:S01]  /*10d0*/  IMAD.IADD R11, R5, 0x1, R3 ;  /* 0x00000001050b7824 */ /* 0x000fe200078e0203 */
[----:B------:R-:W-:Y:S02]  /*10e0*/  IADD3 R18, R205, 0x60, RZ ;  /* 0x00000060cd127810 */ /* 0x000fe40007ffe0ff */
[----:B------:R-:W-:-:S02]  /*10f0*/  IADD3 R137, R138, 0x40, RZ ;  /* 0x000000408a897810 */ /* 0x000fc40007ffe0ff */
[----:B------:R-:W-:Y:S01]  /*1100*/  LOP3.LUT R7, R4, R2, RZ, 0x3c, !PT ;  /* 0x0000000204077212 */ /* 0x000fe200078e3cff */
[----:B------:R-:W-:Y:S01]  /*1110*/  IMAD.SHL.U32 R2, R19, 0x40, RZ ;  /* 0x0000004013027824 */ /* 0x000fe200078e00ff */
[----:B------:R-:W-:Y:S01]  /*1120*/  SHF.R.S32.HI R3, RZ, 0x1f, R18 ;  /* 0x0000001fff037819 */ /* 0x000fe20000011412 */
[----:B------:R-:W-:Y:S01]  /*1130*/  IMAD.IADD R134, R138, 0x1, R137 ;  /* 0x000000018a867824 */ /* 0x000fe200078e0289 */
[----:B------:R-:W-:Y:S01]  /*1140*/  SHF.R.S32.HI R4, RZ, 0x1f, R19 ;  /* 0x0000001fff047819 */ /* 0x000fe20000011413 */
[----:B------:R-:W-:Y:S01]  /*1150*/  IMAD.SHL.U32 R5, R18, 0x40, RZ ;  /* 0x0000004012057824 */ /* 0x000fe200078e00ff */
[----:B------:R-:W-:Y:S02]  /*1160*/  LEA.HI R3, R3, R18, RZ, 0x3 ;  /* 0x0000001203037211 */ /* 0x000fe400078f18ff */
[----:B------:R-:W-:Y:S02]  /*1170*/  LOP3.LUT R6, R2, 0x1c0, RZ, 0xc0, !PT ;  /* 0x000001c002067812 */ /* 0x000fe400078ec0ff */
[----:B------:R-:W-:Y:S01]  /*1180*/  SHF.R.S32.HI R2, RZ, 0x1f, R134 ;  /* 0x0000001fff027819 */ /* 0x000fe20000011486 */
[----:B------:R-:W-:Y:S01]  /*1190*/  IMAD.SHL.U32 R9, R3, 0x40, RZ ;  /* 0x0000004003097824 */ /* 0x000fe200078e00ff */
[----:B------:R-:W-:-:S02]  /*11a0*/  LEA.HI R4, R4, R19, RZ, 0x3 ;  /* 0x0000001304047211 */ /* 0x000fc400078f18ff */
[----:B------:R-:W-:Y:S01]  /*11b0*/  LOP3.LUT R19, R5, 0x1c0, RZ, 0xc0, !PT ;  /* 0x000001c005137812 */ /* 0x000fe200078ec0ff */
[----:B------:R-:W-:Y:S01]  /*11c0*/  IMAD.SHL.U32 R5, R13, 0x40, RZ ;  /* 0x000000400d057824 */ /* 0x000fe200078e00ff */
[-C--:B------:R-:W-:Y:S01]  /*11d0*/  LEA.HI R3, R2, R134.reuse, RZ, 0x6 ;  /* 0x0000008602037211 */ /* 0x080fe200078f30ff */
[----:B------:R-:W-:Y:S01]  /*11e0*/  IMAD.SHL.U32 R8, R4, 0x40, RZ ;  /* 0x0000004004087824 */ /* 0x000fe200078e00ff */
[----:B------:R-:W-:Y:S02]  /*11f0*/  LEA.HI R2, R2, R134, RZ, 0x3 ;  /* 0x0000008602027211 */ /* 0x000fe400078f18ff */
[----:B------:R-:W-:Y:S01]  /*1200*/  LOP3.LUT R4, R5, 0xfffffe00, RZ, 0xc0, !PT ;  /* 0xfffffe0005047812 */ /* 0x000fe200078ec0ff */
[----:B------:R-:W-:Y:S01]  /*1210*/  IMAD.SHL.U32 R5, R3, 0x80, RZ ;  /* 0x0000008003057824 */ /* 0x000fe200078e00ff */
[----:B------:R-:W-:Y:S02]  /*1220*/  SHF.R.U32.HI R12, RZ, 0x3, R6 ;  /* 0x00000003ff0c7819 */ /* 0x000fe40000011606 */
[----:B------:R-:W-:-:S02]  /*1230*/  LOP3.LUT R6, R6, 0x38, R2, 0xf8, !PT ;  /* 0x0000003806067812 */ /* 0x000fc400078ef802 */
[----:B------:R-:W-:Y:S02]  /*1240*/  LOP3.LUT R3, R19, 0x38, R2, 0xf8, !PT ;  /* 0x0000003813037812 */ /* 0x000fe400078ef802 */
[----:B------:R-:W-:Y:S02]  /*1250*/  LOP3.LUT R2, R5, 0xffffe000, RZ, 0xc0, !PT ;  /* 0xffffe00005027812 */ /* 0x000fe400078ec0ff */
[----:B------:R-:W-:Y:S02]  /*1260*/  SHF.R.U32.HI R18, RZ, 0x3, R19 ;  /* 0x00000003ff127819 */ /* 0x000fe40000011613 */
[----:B------:R-:W-:Y:S02]  /*1270*/  LOP3.LUT R13, R8, 0xfffffe00, RZ, 0xc0, !PT ;  /* 0xfffffe00080d7812 */ /* 0x000fe400078ec0ff */
[----:B------:R-:W-:Y:S01]  /*1280*/  LOP3.LUT R5, R6, R12, RZ, 0x3c, !PT ;  /* 0x0000000c06057212 */ /* 0x000fe200078e3cff */
[----:B------:R-:W-:Y:S01]  /*1290*/  IMAD.SHL.U32 R12, R11, 0x2, RZ ;  /* 0x000000020b0c7824 */ /* 0x000fe200078e00ff */
[----:B------:R-:W-:Y:S01]  /*12a0*/  LOP3.LUT R8, R9, 0xfffffe00, RZ, 0xc0, !PT ;  /* 0xfffffe0009087812 */ /* 0x000fe200078ec0ff */
[----:B------:R1:W-:Y:S01]  /*12b0*/  STL [R1+0x48], R13 ;  /* 0x0000480d01007387 */ /* 0x0003e20000100800 */
[----:B------:R-:W-:-:S02]  /*12c0*/  LOP3.LUT R3, R3, R18, RZ, 0x3c, !PT ;  /* 0x0000001203037212 */ /* 0x000fc400078e3cff */
[----:B------:R-:W-:Y:S01]  /*12d0*/  IADD3 R9, R5, R2, R13 ;  /* 0x0000000205097210 */ /* 0x000fe20007ffe00d */
[----:B------:R-:W-:Y:S01]  /*12e0*/  STL [R1+0x20], R12 ;  /* 0x0000200c01007387 */ /* 0x000fe20000100800 */
[C---:B------:R-:W-:Y:S02]  /*12f0*/  IADD3 R5, R12.reuse, 0x80, RZ ;  /* 0x000000800c057810 */ /* 0x040fe40007ffe0ff */
[----:B------:R-:W-:Y:S01]  /*1300*/  IADD3 R11, R12, 0x70, RZ ;  /* 0x000000700c0b7810 */ /* 0x000fe20007ffe0ff */
[----:B------:R2:W-:Y:S01]  /*1310*/  STL [R1+0x44], R8 ;  /* 0x0000440801007387 */ /* 0x0005e20000100800 */
[----:B------:R-:W-:Y:S02]  /*1320*/  @P0 IADD3 R11, R5, 0x10, RZ ;  /* 0x00000010050b0810 */ /* 0x000fe40007ffe0ff */
[----:B------:R-:W-:Y:S02]  /*1330*/  LEA R143, R0, 0xa080, 0x1 ;  /* 0x0000a080008f7811 */ /* 0x000fe400078e08ff */
[----:B------:R-:W-:Y:S01]  /*1340*/  LEA R9, R9, 0x10080, 0x1 ;  /* 0x0001008009097811 */ /* 0x000fe200078e08ff */
[----:B------:R-:W-:Y:S01]  /*1350*/  STL [R1+0x24], R11 ;  /* 0x0000240b01007387 */ /* 0x000fe20000100800 */
[----:B------:R-:W-:-:S02]  /*1360*/  SHF.R.S32.HI R133, RZ, 0x1f, R132 ;  /* 0x0000001fff857819 */ /* 0x000fc40000011484 */
[C---:B------:R-:W-:Y:S02]  /*1370*/  IADD3 R141, R138.reuse, 0x20, RZ ;  /* 0x000000208a8d7810 */ /* 0x040fe40007ffe0ff */
[----:B------:R-:W-:Y:S02]  /*1380*/  IADD3 R140, R138, 0x60, RZ ;  /* 0x000000608a8c7810 */ /* 0x000fe40007ffe0ff */
[C---:B------:R-:W-:Y:S02]  /*1390*/  IADD3 R207, R132.reuse, 0x80, RZ ;  /* 0x0000008084cf7810 */ /* 0x040fe40007ffe0ff */
[----:B------:R-:W-:Y:S01]  /*13a0*/  IADD3 R208, R132, 0xc0, RZ ;  /* 0x000000c084d07810 */ /* 0x000fe20007ffe0ff */
[----:B-1----:R-:W-:-:S05]  /*13b0*/  IMAD R13, R15, 0x8, R16 ;  /* 0x000000080f0d7824 */ /* 0x002fca00078e0210 */
[----:B------:R1:W-:Y:S01]  /*13c0*/  STL [R1+0x5c], R13 ;  /* 0x00005c0d01007387 */ /* 0x0003e20000100800 */
[----:B--2---:R-:W-:Y:S02]  /*13d0*/  IADD3 R8, R3, R2, R8 ;  /* 0x0000000203087210 */ /* 0x004fe40007ffe008 */
[----:B------:R-:W-:Y:S02]  /*13e0*/  IADD3 R2, R205, 0x20, RZ ;  /* 0x00000020cd027810 */ /* 0x000fe40007ffe0ff */
[----:B------:R-:W-:Y:S02]  /*13f0*/  LOP3.LUT R2, R14, 0x7ffffffc, RZ, 0xc0, !PT ;  /* 0x7ffffffc0e027812 */ /* 0x000fe400078ec0ff */
[CC--:B------:R-:W-:Y:S01]  /*1400*/  IADD3 R3, R7.reuse, R4.reuse, R10 ;  /* 0x0000000407037210 */ /* 0x0c0fe20007ffe00a */
[----:B------:R-:W-:Y:S01]  /*1410*/  IMAD.MOV.U32 R10, RZ, RZ, 0x40 ;  /* 0x00000040ff0a7424 */ /* 0x000fe200078e00ff */
[----:B------:R-:W-:Y:S01]  /*1420*/  LOP3.LUT R4, R7, R4, RZ, 0xfc, !PT ;  /* 0x0000000407047212 */ /* 0x000fe200078efcff */
[----:B------:R-:W-:Y:S01]  /*1430*/  IMAD.IADD R2, R17, 0x1, -R2 ;  /* 0x0000000111027824 */ /* 0x000fe200078e0a02 */
[----:B------:R-:W-:Y:S01]  /*1440*/  LEA R193, R3, 0x10080, 0x1 ;  /* 0x0001008003c17811 */ /* 0x000fe200078e08ff */
[----:B------:R-:W-:Y:S01]  /*1450*/  IMAD.MOV.U32 R7, RZ, RZ, 0x20 ;  /* 0x00000020ff077424 */ /* 0x000fe200078e00ff */
[----:B------:R-:W-:Y:S01]  /*1460*/  SEL R5, R10, 0xffffffc0, !P2 ;  /* 0xffffffc00a057807 */ /* 0x000fe20005000000 */
[----:B------:R-:W-:Y:S01]  /*1470*/  IMAD.SHL.U32 R216, R2, 0x2, RZ ;  /* 0x0000000202d87824 */ /* 0x000fe200078e00ff */
[----:B------:R-:W-:-:S02]  /*1480*/  SEL R0, R10, 0xffffffc0, !P3 ;  /* 0xffffffc00a007807 */ /* 0x000fc40005800000 */
[----:B------:R-:W-:Y:S01]  /*1490*/  SEL R6, R7, 0xffffffe0, !P1 ;  /* 0xffffffe007067807 */ /* 0x000fe20004800000 */
[----:B------:R-:W-:Y:S01]  /*14a0*/  IMAD.IADD R3, R5, 0x1, R11 ;  /* 0x0000000105037824 */ /* 0x000fe200078e020b */
[C---:B------:R-:W-:Y:S01]  /*14b0*/  IADD3 R22, R216.reuse, 0x8, RZ ;  /* 0x00000008d8167810 */ /* 0x040fe20007ffe0ff */
[----:B------:R-:W-:Y:S01]  /*14c0*/  IMAD.IADD R196, R193, 0x1, R0 ;  /* 0x00000001c1c47824 */ /* 0x000fe200078e0200 */
[C---:B------:R-:W-:Y:S02]  /*14d0*/  IADD3 R21, R216.reuse, 0x10, RZ ;  /* 0x00000010d8157810 */ /* 0x040fe40007ffe0ff */
[C---:B------:R-:W-:Y:S02]  /*14e0*/  IADD3 R18, R216.reuse, 0x28, RZ ;  /* 0x00000028d8127810 */ /* 0x040fe40007ffe0ff */
[C---:B------:R-:W-:Y:S02]  /*14f0*/  IADD3 R19, R216.reuse, 0x20, RZ ;  /* 0x00000020d8137810 */ /* 0x040fe40007ffe0ff */
[----:B------:R-:W-:-:S02]  /*1500*/  IADD3 R14, R216, 0x40, RZ ;  /* 0x00000040d80e7810 */ /* 0x000fc40007ffe0ff */
[----:B------:R-:W-:Y:S02]  /*1510*/  SEL R2, R7, 0xffffffe0, !P4 ;  /* 0xffffffe007027807 */ /* 0x000fe40006000000 */
[C---:B------:R-:W-:Y:S02]  /*1520*/  IADD3 R16, R216.reuse, 0x38, RZ ;  /* 0x00000038d8107810 */ /* 0x040fe40007ffe0ff */
[----:B------:R-:W-:Y:S01]  /*1530*/  IADD3 R7, R216, 0x50, RZ ;  /* 0x00000050d8077810 */ /* 0x000fe20007ffe0ff */
[----:B------:R-:W-:Y:S01]  /*1540*/  IMAD.IADD R194, R193, 0x1, R2 ;  /* 0x00000001c1c27824 */ /* 0x000fe200078e0202 */
[----:B------:R-:W-:Y:S02]  /*1550*/  SHF.R.S32.HI R10, RZ, 0x1f, R22 ;  /* 0x0000001fff0a7819 */ /* 0x000fe40000011416 */
[----:B------:R-:W-:Y:S01]  /*1560*/  SHF.R.S32.HI R7, RZ, 0x1f, R21 ;  /* 0x0000001fff077819 */ /* 0x000fe20000011415 */
[----:B------:R-:W-:Y:S01]  /*1570*/  IMAD.IADD R195, R194, 0x1, R0 ;  /* 0x00000001c2c37824 */ /* 0x000fe200078e0200 */
[----:B------:R-:W-:-:S02]  /*1580*/  SHF.R.S32.HI R10, RZ, 0x1f, R18 ;  /* 0x0000001fff0a7819 */ /* 0x000fc40000011412 */
[----:B------:R-:W-:Y:S02]  /*1590*/  SHF.R.S32.HI R7, RZ, 0x1f, R19 ;  /* 0x0000001fff077819 */ /* 0x000fe40000011413 */
[----:B------:R-:W-:Y:S01]  /*15a0*/  SHF.R.S32.HI R10, RZ, 0x1f, R14 ;  /* 0x0000001fff0a7819 */ /* 0x000fe2000001140e */
[C---:B------:R-:W-:Y:S01]  /*15b0*/  IMAD.IADD R10, R12.reuse, 0x1, R5 ;  /* 0x000000010c0a7824 */ /* 0x040fe200078e0205 */
[----:B------:R-:W-:Y:S01]  /*15c0*/  SHF.R.S32.HI R7, RZ, 0x1f, R16 ;  /* 0x0000001fff077819 */ /* 0x000fe20000011410 */
[----:B------:R-:W-:Y:S01]  /*15d0*/  IMAD.IADD R7, R12, 0x1, R6 ;  /* 0x000000010c077824 */ /* 0x000fe200078e0206 */
[----:B------:R-:W-:Y:S01]  /*15e0*/  LEA R189, R4, 0x4080, 0x1 ;  /* 0x0000408004bd7811 */ /* 0x000fe200078e08ff */
[----:B------:R-:W-:Y:S01]  /*15f0*/  IMAD.IADD R6, R6, 0x1, R11 ;  /* 0x0000000106067824 */ /* 0x000fe200078e020b */
[----:B------:R-:W-:Y:S01]  /*1600*/  STL [R1+0x3c], R10 ;  /* 0x00003c0a01007387 */ /* 0x000fe20000100800 */
[----:B------:R-:W-:Y:S02]  /*1610*/  LEA R8, R8, 0x10080, 0x1 ;  /* 0x0001008008087811 */ /* 0x000fe400078e08ff */
[----:B------:R-:W-:Y:S01]  /*1620*/  IMAD.IADD R190, R2, 0x1, R189 ;  /* 0x0000000102be7824 */ /* 0x000fe200078e02bd */
[----:B------:R2:W-:Y:S01]  /*1630*/  STL [R1+0x2c], R7 ;  /* 0x00002c0701007387 */ /* 0x0005e20000100800 */
[----:B------:R-:W-:Y:S01]  /*1640*/  IMAD.IADD R2, R6, 0x1, R5 ;  /* 0x0000000106027824 */ /* 0x000fe200078e0205 */
[----:B------:R-:W-:Y:S01]  /*1650*/  IADD3 R20, R216, 0x18, RZ ;  /* 0x00000018d8147810 */ /* 0x000fe20007ffe0ff */
[----:B------:R-:W-:Y:S01]  /*1660*/  IMAD.IADD R192, R0, 0x1, R189 ;  /* 0x0000000100c07824 */ /* 0x000fe200078e02bd */
[----:B------:R3:W-:Y:S01]  /*1670*/  STL [R1+0x50], R9 ;  /* 0x0000500901007387 */ /* 0x0007e20000100800 */
[----:B------:R-:W-:Y:S01]  /*1680*/  IADD3 R17, R216, 0x30, RZ ;  /* 0x00000030d8117810 */ /* 0x000fe20007ffe0ff */
[----:B------:R-:W-:Y:S01]  /*1690*/  IMAD.IADD R191, R0, 0x1, R190 ;  /* 0x0000000100bf7824 */ /* 0x000fe200078e02be */
[----:B-1----:R-:W-:Y:S01]  /*16a0*/  IADD3 R13, R216, 0x48, RZ ;  /* 0x00000048d80d7810 */ /* 0x002fe20007ffe0ff */
[----:B------:R3:W-:Y:S01]  /*16b0*/  STL [R1+0x4c], R8 ;  /* 0x00004c0801007387 */ /* 0x0007e20000100800 */
[----:B------:R-:W-:-:S02]  /*16c0*/  SHF.R.S32.HI R15, RZ, 0x1f, R20 ;  /* 0x0000001fff0f7819 */ /* 0x000fc40000011414 */
[----:B------:R-:W-:Y:S02]  /*16d0*/  SHF.R.S32.HI R15, RZ, 0x1f, R17 ;  /* 0x0000001fff0f7819 */ /* 0x000fe40000011411 */
[----:B------:R-:W-:Y:S01]  /*16e0*/  SHF.R.S32.HI R13, RZ, 0x1f, R13 ;  /* 0x0000001fff0d7819 */ /* 0x000fe2000001140d */
[----:B--2---:R-:W-:-:S05]  /*16f0*/  IMAD.IADD R7, R5, 0x1, R7 ;  /* 0x0000000105077824 */ /* 0x004fca00078e0207 */
[----:B------:R3:W-:Y:S04]  /*1700*/  STL [R1+0x38], R7 ;  /* 0x0000380701007387 */ /* 0x0007e80000100800 */
[----:B------:R3:W-:Y:S04]  /*1710*/  STL [R1+0x34], R3 ;  /* 0x0000340301007387 */ /* 0x0007e80000100800 */
[----:B------:R3:W-:Y:S04]  /*1720*/  STL [R1+0x28], R6 ;  /* 0x0000280601007387 */ /* 0x0007e80000100800 */
[----:B------:R3:W-:Y:S02]  /*1730*/  STL [R1+0x30], R2 ;  /* 0x0000300201007387 */ /* 0x0007e40000100800 */
.L_x_1541:
[----:B------:R-:W2:Y:S01]  /*1740*/  LDL R0, [R1+0x1c] ;  /* 0x00001c0001007983 */ /* 0x000ea20000100800 */
[----:B------:R-:W-:Y:S01]  /*1750*/  IMAD.MOV.U32 R12, RZ, RZ, 0x4 ;  /* 0x00000004ff0c7424 */ /* 0x000fe200078e00ff */
[----:B------:R-:W-:-:S02]  /*1760*/  ISETP.NE.U32.AND P4, PT, RZ, c[0x0][0x360], PT ;  /* 0x0000d800ff007a0c */ /* 0x000fc40003f85070 */
[----:B------:R-:W-:Y:S01]  /*1770*/  ISETP.NE.U32.AND P0, PT, RZ, c[0x0][0x370], PT ;  /* 0x0000dc00ff007a0c */ /* 0x000fe20003f05070 */
[----:B---3--:R-:W3:Y:S01]  /*1780*/  LDL R9, [R1+0x18] ;  /* 0x0000180001097983 */ /* 0x008ee20000100800 */
        /* <DEDUP_REMOVED lines=9> */
[----:B------:R-:W-:-:S02]  /*1820*/  IMAD.MOV.U32 R176, RZ, RZ, RZ ;  /* 0x000000ffffb07224 */ /* 0x000fc400078e00ff */
[----:B------:R-:W-:Y:S01]  /*1830*/  IMAD.MOV.U32 R11, RZ, RZ, RZ ;  /* 0x000000ffff0b7224 */ /* 0x000fe200078e00ff */
[----:B--2---:R-:W-:Y:S02]  /*1840*/  SHF.R.S32.HI R29, RZ, 0x1f, R217 ;  /* 0x0000001fff1d7819 */ /* 0x004fe400000114d9 */
[C---:B------:R-:W-:Y:S02]  /*1850*/  @P4 LEA R2, P0, R217.reuse, c[0x0][0x360], 0x2 ;  /* 0x0000d800d9024a11 */ /* 0x040fe400078010ff */
        /* <DEDUP_REMOVED lines=16> */
[----:B---3--:R-:W-:-:S03]  /*1960*/  LOP3.LUT R28, R9, 0xffff, RZ, 0xc0, !PT ;  /* 0x0000ffff091c7812 */ /* 0x008fc600078ec0ff */
[----:B------:R4:W-:Y:S04]  /*1970*/  STL [R1+0x4], R29 ;  /* 0x0000041d01007387 */ /* 0x0009e80000100800 */
[----:B------:R4:W-:Y:S01]  /*1980*/  STL [R1], R28 ;  /* 0x0000001c01007387 */ /* 0x0009e20000100800 */
[----:B------:R-:W-:Y:S01]  /*1990*/  YIELD ;  /* 0x0000000000007946 */ /* 0x000fe20003800000 */
[----:B------:R-:W-:Y:S01]  /*19a0*/  P2R R19, PR, RZ, 0x40 ;  /* 0x00000040ff137803 */ /* 0x000fe20000000000 */
[----:B------:R-:W-:Y:S05]  /*19b0*/  @P4 BRA `(.L_x_1363) ;  /* 0x0000005000004947 */ /* 0x000fea0003800000 */
[----:B-----5:R-:W-:Y:S01]  /*19c0*/  MOV R177, c[0x0][0x168] ;  /* 0x00005a0000b17a02 */ /* 0x020fe20000000f00 */
[----:B------:R-:W-:Y:S05]  /*19d0*/  @!P3 BRA `(.L_x_1363) ;  /* 0x000000300000b947 */ /* 0x000fea0003800000 */
[----:B------:R-:W2:Y:S04]  /*19e0*/  LDG.E R8, [R6.64] ;  /* 0x0000000606087981 */ /* 0x000ea8000c1e1900 */
[----:B------:R-:W2:Y:S02]  /*19f0*/  LDG.E R0, [R6.64+0x4] ;  /* 0x0000040606007981 */ /* 0x000ea4000c1e1900 */
[----:B--2---:R-:W-:-:S02]  /*1a00*/  IADD3 R177, -R8, R0, RZ ;  /* 0x0000000008b17210 */ /* 0x004fc40007ffe1ff */
.L_x_1363:
[----:B------:R-:W-:-:S04]  /*1a10*/  ISETP.NE.U32.AND P0, PT, RZ, c[0x0][0x368], PT ;  /* 0x0000da00ff007a0c */ /* 0x000fc80003f05070 */
[----:B------:R-:W-:-:S13]  /*1a20*/  ISETP.NE.AND.EX P0, PT, RZ, c[0x0][0x36c], PT, P0 ;  /* 0x0000db00ff007a0c */ /* 0x000fda0003f05300 */
[----:B------:R-:W-:Y:S05]  /*1a30*/  @!P0 BRA `(.L_x_1364) ;  /* 0x0000004000008947 */ /* 0x000fea0003800000 */
[----:B----4-:R-:W-:-:S04]  /*1a40*/  LEA R4, P0, R217, c[0x0][0x368], 0x2 ;  /* 0x0000da00d9047a11 */ /* 0x010fc800078010ff */
[----:B------:R-:W-:-:S05]  /*1a50*/  LEA.HI.X R5, R217, c[0x0][0x36c], R29, 0x2, P0 ;  /* 0x0000db00d9057a11 */ /* 0x000fca00000f141d */
[----:B------:R1:W5:Y:S01]  /*1a60*/  LDG.E R10, [R4.64] ;  /* 0x00000006040a7981 */ /* 0x000362000c1e1900 */
[----:B------:R-:W-:Y:S05]  /*1a70*/  BRA `(.L_x_1365) ;  /* 0x0000005000007947 */ /* 0x000fea0003800000 */
.L_x_1364:
[----:B------:R-:W-:Y:S01]  /*1a80*/  MOV R10, c[0x0][0x1d0] ;  /* 0x00007400000a7a02 */ /* 0x000fe20000000f00 */
[----:B------:R-:W-:Y:S05]  /*1a90*/  @!P6 BRA `(.L_x_1365) ;  /* 0x000000300000e947 */ /* 0x000fea0003800000 */
[----:B----4-:R-:W2:Y:S04]  /*1aa0*/  LDG.E R6, [R4.64] ;  /* 0x0000000604067981 */ /* 0x010ea8000c1e1900 */
[----:B------:R-:W2:Y:S02]  /*1ab0*/  LDG.E R0, [R4.64+0x4] ;  /* 0x0000040604007981 */ /* 0x000ea4000c1e1900 */
[----:B--2---:R-:W-:Y:S02]  /*1ac0*/  IADD3 R10, -R6, R0, RZ ;  /* 0x00000000060a7210 */ /* 0x004fe40007ffe1ff */
.L_x_1365:
[----:B----4-:R2:W3:Y:S04]  /*1ad0*/  @P5 LDG.E R6, [R2.64] ;  /* 0x0000000602065981 */ /* 0x0104e8000c1e1900 */
[----:B-1----:R2:W3:Y:S01]  /*1ae0*/  @P5 LDG.E R4, [R2.64+0x4] ;  /* 0x0000040602045981 */ /* 0x0024e2000c1e1900 */
[----:B------:R-:W-:Y:S01]  /*1af0*/  ISETP.NE.U32.AND P0, PT, RZ, c[0x0][0x378], PT ;  /* 0x0000de00ff007a0c */ /* 0x000fe20003f05070 */
[----:B-----5:R-:W-:-:S03]  /*1b00*/  IMAD.MOV.U32 R158, RZ, RZ, R10 ;  /* 0x000000ffff9e7224 */ /* 0x020fc600078e000a */
[----:B------:R-:W-:Y:S01]  /*1b10*/  ISETP.NE.AND.EX P1, PT, RZ, c[0x0][0x37c], PT, P0 ;  /* 0x0000df00ff007a0c */ /* 0x000fe20003f25300 */
[----:B------:R-:W-:-:S12]  /*1b20*/  IMAD.MOV.U32 R0, RZ, RZ, c[0x0][0x228] ;  /* 0x00008a00ff007624 */ /* 0x000fd800078e00ff */
[----:B--2---:R-:W-:-:S04]  /*1b30*/  @P1 LEA R2, P0, R217, c[0x0][0x378], 0x2 ;  /* 0x0000de00d9021a11 */ /* 0x004fc800078010ff */
[----:B------:R-:W-:-:S05]  /*1b40*/  @P1 LEA.HI.X R3, R217, c[0x0][0x37c], R29, 0x2, P0 ;  /* 0x0000df00d9031a11 */ /* 0x000fca00000f141d */
[----:B------:R1:W5:Y:S01]  /*1b50*/  @P1 LDG.E R158, [R2.64] ;  /* 0x00000006029e1981 */ /* 0x000362000c1e1900 */
[----:B------:R-:W-:Y:S01]  /*1b60*/  IMAD.IADD R5, R10, 0x1, -R163 ;  /* 0x000000010a057824 */ /* 0x000fe200078e0aa3 */
[----:B------:R-:W-:Y:S01]  /*1b70*/  BSSY B0, `(.L_x_1366) ;  /* 0x0000031000007945 */ /* 0x000fe20003800000 */
[C---:B-1----:R-:W-:Y:S02]  /*1b80*/  LOP3.LUT R2, R9.reuse, 0xff000000, RZ, 0xc0, !PT ;  /* 0xff00000009027812 */ /* 0x042fe400078ec0ff */
[----:B------:R-:W-:Y:S01]  /*1b90*/  LOP3.LUT R3, R9, 0xff0000, RZ, 0xc0, !PT ;  /* 0x00ff000009037812 */ /* 0x000fe200078ec0ff */
[----:B---3--:R-:W-:Y:S01]  /*1ba0*/  @P5 IMAD.IADD R0, R4, 0x1, -R6 ;  /* 0x0000000104005824 */ /* 0x008fe200078e0a06 */
[----:B------:R-:W-:-:S03]  /*1bb0*/  SHF.R.U32.HI R4, RZ, 0x8, R2 ;  /* 0x00000008ff047819 */ /* 0x000fc60000011602 */
[----:B------:R-:W-:Y:S01]  /*1bc0*/  IMAD.IADD R178, R5, 0x1, R0 ;  /* 0x0000000105b27824 */ /* 0x000fe200078e0200 */
[----:B------:R-:W-:-:S04]  /*1bd0*/  LEA.HI R4, R3, R4, RZ, 0x10 ;  /* 0x0000000403047211 */ /* 0x000fc800078f80ff */
[----:B------:R-:W-:Y:S02]  /*1be0*/  SHF.R.U32.HI R6, RZ, 0x10, R4 ;  /* 0x00000010ff067819 */ /* 0x000fe40000011604 */
[----:B------:R-:W-:Y:S02]  /*1bf0*/  LOP3.LUT R13, R4, 0xff, RZ, 0xc0, !PT ;  /* 0x000000ff040d7812 */ /* 0x000fe400078ec0ff */
[C---:B------:R-:W-:Y:S01]  /*1c00*/  IADD3 R2, R178.reuse, 0x2f, RZ ;  /* 0x0000002fb2027810 */ /* 0x040fe20007ffe0ff */
[----:B------:R1:W-:Y:S01]  /*1c10*/  STL [R1+0x18], R6 ;  /* 0x0000180601007387 */ /* 0x0003e20000100800 */
[----:B------:R-:W-:Y:S02]  /*1c20*/  ISETP.GE.AND P0, PT, R178, 0x1, PT ;  /* 0x00000001b200780c */ /* 0x000fe40003f06270 */
[----:B------:R-:W-:Y:S01]  /*1c30*/  ISETP.NE.AND P1, PT, R6, RZ, PT ;  /* 0x000000ff0600720c */ /* 0x000fe20003f25270 */
[----:B------:R1:W-:Y:S01]  /*1c40*/  STL [R1+0x40], R13 ;  /* 0x0000400d01007387 */ /* 0x0003e20000100800 */
[----:B------:R-:W-:-:S02]  /*1c50*/  IMAD.HI R2, R2, 0x2aaaaaab, RZ ;  /* 0x2aaaaaab02027827 */ /* 0x000fc400078e02ff */
[----:B------:R-:W-:-:S03]  /*1c60*/  SEL R148, R6, c[0x0][0x338], P1 ;  /* 0x0000ce0006947a07 */ /* 0x000fc60000800000 */
[----:B------:R-:W-:-:S04]  /*1c70*/  SHF.R.U32.HI R3, RZ, 0x1f, R2 ;  /* 0x0000001fff037819 */ /* 0x000fc80000011602 */
[----:B------:R-:W-:Y:S01]  /*1c80*/  LEA.HI.SX32 R149, R2, R3, 0x1d ;  /* 0x0000000302957211 */ /* 0x000fe200078feaff */
[----:B------:R-:W-:Y:S01]  /*1c90*/  IMAD.MOV.U32 R2, RZ, RZ, RZ ;  /* 0x000000ffff027224 */ /* 0x000fe200078e00ff */
[----:B------:R-:W-:Y:S05]  /*1ca0*/  @!P0 BRA `(.L_x_1367) ;  /* 0x000001d000008947 */ /* 0x000fea0003800000 */
[----:B------:R-:W-:Y:S02]  /*1cb0*/  IABS R2, R148 ;  /* 0x0000009400027213 */ /* 0x000fe40000000000 */
[----:B-1----:R-:W-:-:S03]  /*1cc0*/  IADD3 R6, R149, -0x1, R148 ;  /* 0xffffffff95067810 */ /* 0x002fc60007ffe094 */
        /* <DEDUP_REMOVED lines=10> */
[----:B------:R-:W-:Y:S02]  /*1d70*/  IMAD.MOV R8, RZ, RZ, -R2 ;  /* 0x000000ffff087224 */ /* 0x000fe400078e0a02 */
[----:B------:R-:W-:-:S04]  /*1d80*/  IMAD.MOV.U32 R2, RZ, RZ, RZ ;  /* 0x000000ffff027224 */ /* 0x000fc800078e00ff */
        /* <DEDUP_REMOVED lines=15> */
.L_x_1367:
[----:B------:R-:W-:Y:S05]  /*1e80*/  BSYNC B0 ;  /* 0x0000000000007941 */ /* 0x000fea0003800000 */
.L_x_1366:
[----:B------:R-:W-:Y:S01]  /*1e90*/  IMAD R3, R13, R2, RZ ;  /* 0x000000020d037224 */ /* 0x000fe200078e02ff */
[----:B------:R-:W2:Y:S01]  /*1ea0*/  S2R R7, SR_TID.X ;  /* 0x0000000000077919 */ /* 0x000ea20000002100 */
[----:B------:R-:W-:Y:S02]  /*1eb0*/  IADD3 R27, R205, 0x20, RZ ;  /* 0x00000020cd1b7810 */ /* 0x000fe40007ffe0ff */
[C---:B------:R-:W-:Y:S02]  /*1ec0*/  IMAD.IADD R2, R3.reuse, 0x1, R2 ;  /* 0x0000000103027824 */ /* 0x040fe400078e0202 */
[----:B------:R-:W-:-:S03]  /*1ed0*/  IMAD R3, R3, 0x30, -R5 ;  /* 0x0000003003037824 */ /* 0x000fc600078e0a05 */
[----:B------:R-:W-:Y:S02]  /*1ee0*/  IMNMX R2, R149, R2, PT ;  /* 0x0000000295027217 */ /* 0x000fe40003800200 */
[----:B------:R-:W-:-:S03]  /*1ef0*/  IMNMX R3, RZ, R3, !PT ;  /* 0x00000003ff037217 */ /* 0x000fc60007800200 */
[----:B------:R-:W-:Y:S02]  /*1f00*/  IMAD R2, R2, 0x30, -R5 ;  /* 0x0000003002027824 */ /* 0x000fe400078e0a05 */
[----:B------:R-:W-:-:S03]  /*1f10*/  IMAD.WIDE.U32 R4, R3, -0x55555555, RZ ;  /* 0xaaaaaaab03047825 */ /* 0x000fc600078e00ff */
[----:B------:R-:W-:Y:S01]  /*1f20*/  IMNMX R2, R2, R0, PT ;  /* 0x0000000002027217 */ /* 0x000fe20003800200 */
[----:B------:R-:W-:Y:S01]  /*1f30*/  IMAD.SHL.U32 R4, R205, 0x40, RZ ;  /* 0x00000040cd047824 */ /* 0x000fe200078e00ff */
[----:B------:R-:W-:Y:S02]  /*1f40*/  SHF.R.U32.HI R142, RZ, 0x5, R5 ;  /* 0x00000005ff8e7819 */ /* 0x000fe40000011605 */
[----:B------:R-:W-:Y:S02]  /*1f50*/  ISETP.GT.AND P0, PT, R2, R3, PT ;  /* 0x000000030200720c */ /* 0x000fe40003f04270 */
[----:B-12---:R-:W-:Y:S02]  /*1f60*/  SHF.R.S32.HI R6, RZ, 0x1f, R7 ;  /* 0x0000001fff067819 */ /* 0x006fe40000011407 */
[----:B------:R-:W-:-:S04]  /*1f70*/  LOP3.LUT R174, R4, 0x1c0, RZ, 0xc0, !PT ;  /* 0x000001c004ae7812 */ /* 0x000fc800078ec0ff */
[----:B------:R-:W-:Y:S02]  /*1f80*/  SHF.R.U32.HI R179, RZ, 0x3, R174 ;  /* 0x00000003ffb37819 */ /* 0x000fe400000116ae */
[----:B------:R-:W-:-:S03]  /*1f90*/  LOP3.LUT R5, R174, 0x38, R132, 0xf8, !PT ;  /* 0x00000038ae057812 */ /* 0x000fc600078ef884 */
[----:B------:R-:W-:Y:S02]  /*1fa0*/  @P0 IADD3 R3, R2, 0x2f, RZ ;  /* 0x0000002f02030810 */ /* 0x000fe40007ffe0ff */
[----:B------:R-:W-:-:S03]  /*1fb0*/  LEA.HI R2, R6, R7, RZ, 0x6 ;  /* 0x0000000706027211 */ /* 0x000fc600078f30ff */
[----:B------:R-:W-:-:S04]  /*1fc0*/  @P0 IMAD.HI R3, R3, 0x2aaaaaab, RZ ;  /* 0x2aaaaaab03030827 */ /* 0x000fc800078e02ff */
[----:B------:R-:W-:Y:S01]  /*1fd0*/  IMAD.SHL.U32 R4, R2, 0x8, RZ ;  /* 0x0000000802047824 */ /* 0x000fe200078e00ff */
[----:B------:R-:W-:Y:S01]  /*1fe0*/  @P0 SHF.R.U32.HI R6, RZ, 0x1f, R3 ;  /* 0x0000001fff060819 */ /* 0x000fe20000011603 */
[----:B------:R-:W-:-:S03]  /*1ff0*/  IMAD.MOV.U32 R2, RZ, RZ, R142 ;  /* 0x000000ffff027224 */ /* 0x000fc600078e008e */
[----:B------:R-:W-:Y:S02]  /*2000*/  @P0 LEA.HI.SX32 R2, R3, R6, 0x1d ;  /* 0x0000000603020211 */ /* 0x000fe400078feaff */
[----:B------:R-:W-:Y:S01]  /*2010*/  LOP3.LUT R175, R4, 0xfffffe00, RZ, 0xc0, !PT ;  /* 0xfffffe0004af7812 */ /* 0x000fe200078ec0ff */
[----:B------:R-:W-:Y:S01]  /*2020*/  IMAD.SHL.U32 R4, R27, 0x40, RZ ;  /* 0x000000401b047824 */ /* 0x000fe200078e00ff */
[----:B------:R-:W-:Y:S02]  /*2030*/  ISETP.GT.AND P0, PT, R2, R142, PT ;  /* 0x0000008e0200720c */ /* 0x000fe40003f04270 */
[----:B------:R-:W-:Y:S02]  /*2040*/  LOP3.LUT R3, R5, R179, RZ, 0x3c, !PT ;  /* 0x000000b305037212 */ /* 0x000fe400078e3cff */
[----:B------:R-:W-:-:S03]  /*2050*/  LOP3.LUT R159, R4, 0x1c0, RZ, 0xc0, !PT ;  /* 0x000001c0049f7812 */ /* 0x000fc600078ec0ff */
[----:B------:R-:W-:-:S04]  /*2060*/  IMAD.IADD R3, R175, 0x1, R3 ;  /* 0x00000001af037824 */ /* 0x000fc800078e0203 */
[----:B------:R-:W-:Y:S02]  /*2070*/  IMAD.SHL.U32 R197, R3, 0x2, RZ ;  /* 0x0000000203c57824 */ /* 0x000fe400078e00ff */
[----:B------:R-:W-:Y:S05]  /*2080*/  @!P0 BRA `(.L_x_1368) ;  /* 0x0000677000008947 */ /* 0x000fea0003800000 */
[----:B------:R-:W-:Y:S01]  /*2090*/  SHF.R.S32.HI R24, RZ, 0x1f, R205 ;  /* 0x0000001fff187819 */ /* 0x000fe200000114cd */
[----:B------:R-:W-:Y:S01]  /*20a0*/  IMAD.MOV.U32 R152, RZ, RZ, 0x30 ;  /* 0x00000030ff987424 */ /* 0x000fe200078e00ff */
[----:B------:R-:W-:Y:S01]  /*20b0*/  IADD3 R127, P0, R205, R11, RZ ;  /* 0x0000000bcd7f7210 */ /* 0x000fe20007f1e0ff */
[----:B------:R-:W-:Y:S01]  /*20c0*/  IMAD.MOV.U32 R164, RZ, RZ, 0x5 ;  /* 0x00000005ffa47424 */ /* 0x000fe200078e00ff */
[----:B------:R-:W-:Y:S01]  /*20d0*/  IADD3 R34, R2, -0x1, RZ ;  /* 0xffffffff02227810 */ /* 0x000fe20007ffe0ff */
[----:B------:R-:W-:Y:S01]  /*20e0*/  IMAD R165, R152, c[0x0][0x23c], RZ ;  /* 0x00008f0098a57a24 */ /* 0x000fe200078e02ff */
[----:B------:R-:W-:Y:S01]  /*20f0*/  LEA.HI.X.SX32 R145, R11, R24, 0x1, P0 ;  /* 0x000000180b917211 */ /* 0x000fe200000f0eff */
[----:B------:R-:W-:Y:S01]  /*2100*/  IMAD.WIDE.U32 R4, R127, c[0x0][0x238], R132 ;  /* 0x00008e007f047a25 */ /* 0x000fe200078e0084 */
[----:B------:R-:W-:-:S02]  /*2110*/  SEL R23, R29, RZ, !P5 ;  /* 0x000000ff1d177207 */ /* 0x000fc40006800000 */
[----:B------:R-:W-:Y:S01]  /*2120*/  SEL R22, R217, RZ, !P5 ;  /* 0x000000ffd9167207 */ /* 0x000fe20006800000 */
[----:B------:R-:W-:Y:S01]  /*2130*/  IMAD R3, R145, c[0x0][0x238], RZ ;  /* 0x00008e0091037a24 */ /* 0x000fe200078e02ff */
[----:B------:R-:W-:Y:S01]  /*2140*/  MOV R2, R4 ;  /* 0x0000000400027202 */ /* 0x000fe20000000f00 */
[----:B------:R-:W-:Y:S01]  /*2150*/  IMAD.WIDE.U32 R150, R152, c[0x0][0x238], RZ ;  /* 0x00008e0098967a25 */ /* 0x000fe200078e00ff */
[----:B------:R-:W-:Y:S02]  /*2160*/  ISETP.GE.AND P2, PT, R132, c[0x0][0x1d4], PT ;  /* 0x0000750084007a0c */ /* 0x000fe40003f46270 */
[----:B------:R-:W-:Y:S01]  /*2170*/  ISETP.GE.AND P6, PT, R134, c[0x0][0x1d4], PT ;  /* 0x0000750086007a0c */ /* 0x000fe20003fc6270 */
[----:B------:R-:W-:Y:S01]  /*2180*/  IMAD R3, R127, c[0x0][0x23c], R3 ;  /* 0x00008f007f037a24 */ /* 0x000fe200078e0203 */
[----:B------:R-:W-:Y:S01]  /*2190*/  ISETP.GE.AND P5, PT, R207, c[0x0][0x1d4], PT ;  /* 0x00007500cf007a0c */ /* 0x000fe20003fa6270 */
[----:B------:R-:W-:Y:S01]  /*21a0*/  IMAD R4, R23, c[0x0][0x248], RZ ;  /* 0x0000920017047a24 */ /* 0x000fe200078e02ff */
[----:B------:R-:W-:Y:S01]  /*21b0*/  ISETP.GE.AND P4, PT, R208, c[0x0][0x1d4], PT ;  /* 0x00007500d0007a0c */ /* 0x000fe20003f86270 */
[----:B------:R-:W-:Y:S01]  /*21c0*/  IMAD.IADD R165, R151, 0x1, R165 ;  /* 0x0000000197a57824 */ /* 0x000fe200078e02a5 */
[----:B------:R-:W-:Y:S01]  /*21d0*/  IADD3 R3, R5, R3, RZ ;  /* 0x0000000305037210 */ /* 0x000fe20007ffe0ff */
[----:B------:R-:W-:Y:S01]  /*21e0*/  IMAD R5, R34, -0x30, R0 ;  /* 0xffffffd022057824 */ /* 0x000fe200078e0200 */
[----:B------:R-:W-:Y:S01]  /*21f0*/  MOV R169, c[0x0][0x238] ;  /* 0x00008e0000a97a02 */ /* 0x000fe20000000f00 */
[----:B------:R-:W-:Y:S01]  /*2200*/  IMAD R4, R22, c[0x0][0x24c], R4 ;  /* 0x0000930016047a24 */ /* 0x000fe200078e0204 */
[----:B------:R-:W-:Y:S01]  /*2210*/  LOP3.LUT R206, R206, 0xfffffffe, RZ, 0xc0, !PT ;  /* 0xfffffffecece7812 */ /* 0x000fe200078ec0ff */
[----:B------:R-:W-:Y:S01]  /*2220*/  IMAD.WIDE.U32 R2, R28, c[0x0][0x240], R2 ;  /* 0x000090001c027a25 */ /* 0x000fe200078e0002 */
[----:B------:R-:W-:-:S02]  /*2230*/  IMNMX R5, R5, 0x30, PT ;  /* 0x0000003005057817 */ /* 0x000fc40003800200 */
[----:B------:R-:W-:Y:S01]  /*2240*/  SHF.L.U32 R183, R169, 0x5, RZ ;  /* 0x00000005a9b77819 */ /* 0x000fe200000006ff */
[----:B------:R-:W-:Y:S01]  /*2250*/  IMAD R3, R28, c[0x0][0x244], R3 ;  /* 0x000091001c037a24 */ /* 0x000fe200078e0203 */
[----:B------:R-:W-:Y:S02]  /*2260*/  IADD3 R6, -R205, R5, RZ ;  /* 0x00000005cd067210 */ /* 0x000fe40007ffe1ff */
[----:B------:R-:W-:Y:S01]  /*2270*/  SHF.L.U64.HI R169, R169, R164, c[0x0][0x23c] ;  /* 0x00008f00a9a97619 */ /* 0x000fe200000102a4 */
[----:B------:R-:W-:Y:S01]  /*2280*/  IMAD.WIDE.U32 R122, R22, c[0x0][0x248], R2 ;  /* 0x00009200167a7a25 */ /* 0x000fe200078e0002 */
[----:B------:R-:W-:Y:S02]  /*2290*/  ISETP.GE.AND P1, PT, R6, 0x1, PT ;  /* 0x000000010600780c */ /* 0x000fe40003f26270 */
[----:B------:R-:W-:Y:S01]  /*22a0*/  SHF.R.S32.HI R3, RZ, 0x1f, R34 ;  /* 0x0000001fff037819 */ /* 0x000fe20000011422 */
[----:B------:R-:W-:Y:S01]  /*22b0*/  IMAD R2, R165, R34, RZ ;  /* 0x00000022a5027224 */ /* 0x000fe200078e02ff */
[----:B------:R-:W-:Y:S01]  /*22c0*/  MOV R120, R122 ;  /* 0x0000007a00787202 */ /* 0x000fe20000000f00 */
[----:B------:R-:W-:Y:S01]  /*22d0*/  IMAD.IADD R121, R123, 0x1, R4 ;  /* 0x000000017b797824 */ /* 0x000fe200078e0204 */
[----:B------:R-:W-:Y:S01]  /*22e0*/  IADD3 R18, R10, R162, RZ ;  /* 0x000000a20a127210 */ /* 0x000fe20007ffe0ff */
[-C--:B------:R-:W-:Y:S01]  /*22f0*/  IMAD R2, R3, R150.reuse, R2 ;  /* 0x0000009603027224 */ /* 0x080fe200078e0202 */
[----:B------:R-:W-:Y:S01]  /*2300*/  SHF.R.S32.HI R139, RZ, 0x1f, R138 ;  /* 0x0000001fff8b7819 */ /* 0x000fe2000001148a */
[----:B------:R-:W-:-:S04]  /*2310*/  IMAD.WIDE.U32 R4, R34, R150, R120 ;  /* 0x0000009622047225 */ /* 0x000fc800078e0078 */
[----:B------:R-:W-:Y:S01]  /*2320*/  IMAD.WIDE.U32 R14, R205, c[0x0][0x290], R132 ;  /* 0x0000a400cd0e7a25 */ /* 0x000fe200078e0084 */
[----:B------:R-:W-:Y:S02]  /*2330*/  ISETP.NE.AND P3, PT, R19, RZ, PT ;  /* 0x000000ff1300720c */ /* 0x000fe40003f65270 */
[----:B------:R-:W-:Y:S01]  /*2340*/  MOV R170, c[0x0][0x290] ;  /* 0x0000a40000aa7a02 */ /* 0x000fe20000000f00 */
[----:B------:R-:W-:Y:S01]  /*2350*/  IMAD.IADD R5, R5, 0x1, R2 ;  /* 0x0000000105057824 */ /* 0x000fe200078e0202 */
[----:B------:R-:W-:Y:S01]  /*2360*/  @P1 LEA R2, P0, R4, c[0x0][0x220], 0x1 ;  /* 0x0000880004021a11 */ /* 0x000fe200078008ff */
[----:B------:R-:W-:Y:S02]  /*2370*/  IMAD R8, R24, c[0x0][0x290], RZ ;  /* 0x0000a40018087a24 */ /* 0x000fe400078e02ff */
[----:B------:R-:W-:Y:S01]  /*2380*/  IMAD.MOV.U32 R171, RZ, RZ, c[0x0][0x280] ;  /* 0x0000a000ffab7624 */ /* 0x000fe200078e00ff */
[----:B------:R-:W-:Y:S02]  /*2390*/  @P1 LEA.HI.X R3, R4, c[0x0][0x224], R5, 0x1, P0 ;  /* 0x0000890004031a11 */ /* 0x000fe400000f0c05 */
[----:B------:R-:W-:Y:S01]  /*23a0*/  ISETP.GT.AND P0, PT, R6, 0x20, PT ;  /* 0x000000200600780c */ /* 0x000fe20003f04270 */
[----:B------:R-:W-:Y:S01]  /*23b0*/  IMAD.WIDE.U32 R180, R205, c[0x0][0x1e0], RZ ;  /* 0x00007800cdb47a25 */ /* 0x000fe200078e00ff */
[----:B------:R-:W-:Y:S01]  /*23c0*/  MOV R184, c[0x0][0x27c] ;  /* 0x00009f0000b87a02 */ /* 0x000fe20000000f00 */
[----:B------:R-:W-:Y:S01]  /*23d0*/  @!PT LDS RZ, [RZ] ;  /* 0x00000000fffff984 */ /* 0x000fe20000000800 */
[----:B------:R-:W-:Y:S01]  /*23e0*/  @!PT LDS RZ, [RZ] ;  /* 0x00000000fffff984 */ /* 0x000fe20000000800 */
[----:B------:R-:W-:Y:S01]  /*23f0*/  @!PT LDS RZ, [RZ] ;  /* 0x00000000fffff984 */ /* 0x000fe20000000800 */
[----:B------:R1:W-:Y:S01]  /*2400*/  @P1 LDGSTS.E.BYPASS.LTC128B.128 [R197+0xa080], [R2.64], !P2 ;  /* 0x0a08000002c51fae */ /* 0x0003e2000d101d46 */
[----:B------:R-:W-:-:S03]  /*2410*/  @P2 LOP3.LUT R206, R206, 0x1, RZ, 0xfc, !PT ;  /* 0x00000001cece2812 */ /* 0x000fc600078efcff */
[----:B------:R1:W-:Y:S04]  /*2420*/  @P1 LDGSTS.E.BYPASS.LTC128B.128 [R197+0xb880], [R2.64+0x80], !P6 ;  /* 0x0b88008002c51fae */ /* 0x0003e8000f101d46 */
[----:B------:R1:W-:Y:S04]  /*2430*/  @P1 LDGSTS.E.BYPASS.LTC128B.128 [R197+0xd080], [R2.64+0x100], !P5 ;  /* 0x0d08010002c51fae */ /* 0x0003e8000e901d46 */
[----:B------:R1:W-:Y:S02]  /*2440*/  @P1 LDGSTS.E.BYPASS.LTC128B.128 [R197+0xe880], [R2.64+0x180], !P4 ;  /* 0x0e88018002c51fae */ /* 0x0003e4000e101d46 */
[----:B-1----:R-:W-:-:S05]  /*2450*/  @P0 IADD3 R3, P1, R183, R4, RZ ;  /* 0x00000004b7030210 */ /* 0x002fca0007f3e0ff */
[----:B------:R-:W-:Y:S01]  /*2460*/  @P0 IMAD.X R5, R5, 0x1, R169, P1 ;  /* 0x0000000105050824 */ /* 0x000fe200008e06a9 */
[----:B------:R-:W-:-:S04]  /*2470*/  @P0 LEA R2, P1, R3, c[0x0][0x220], 0x1 ;  /* 0x0000880003020a11 */ /* 0x000fc800078208ff */
[----:B------:R-:W-:Y:S02]  /*2480*/  @P0 LEA.HI.X R3, R3, c[0x0][0x224], R5, 0x1, P1 ;  /* 0x0000890003030a11 */ /* 0x000fe400008f0c05 */
[----:B------:R-:W-:Y:S02]  /*2490*/  ISETP.NE.U32.AND P1, PT, RZ, c[0x0][0x340], PT ;  /* 0x0000d000ff007a0c */ /* 0x000fe40003f25070 */
[----:B------:R-:W-:Y:S01]  /*24a0*/  SHF.R.S32.HI R21, RZ, 0x1f, R18 ;  /* 0x0000001fff157819 */ /* 0x000fe20000011412 */
[----:B------:R-:W-:Y:S01]  /*24b0*/  IMAD R17, R205, c[0x0][0x294], R8 ;  /* 0x0000a500cd117a24 */ /* 0x000fe200078e0208 */
[----:B------:R-:W-:Y:S01]  /*24c0*/  ISETP.NE.AND.EX P1, PT, RZ, c[0x0][0x344], PT, P1 ;  /* 0x0000d100ff007a0c */ /* 0x000fe20003f25310 */
[----:B------:R1:W-:Y:S02]  /*24d0*/  @P0 LDGSTS.E.BYPASS.LTC128B.128 [R201+0xb080], [R2.64], !P2 ;  /* 0x0b08000002c90fae */ /* 0x0003e4000d101d46 */
[----:B------:R-:W-:Y:S02]  /*24e0*/  IMAD R6, R21, c[0x0][0x1e0], RZ ;  /* 0x0000780015067a24 */ /* 0x000fe400078e02ff */
[----:B------:R-:W-:Y:S01]  /*24f0*/  IMAD.WIDE.U32 R8, R205, c[0x0][0x280], R132 ;  /* 0x0000a000cd087a25 */ /* 0x000fe200078e0084 */
[----:B------:R1:W-:Y:S07]  /*2500*/  @P0 LDGSTS.E.BYPASS.LTC128B.128 [R201+0xc880], [R2.64+0x80], !P6 ;  /* 0x0c88008002c90fae */ /* 0x0003ee000f101d46 */
[----:B------:R-:W-:Y:S01]  /*2510*/  @P1 IMAD.WIDE R4, R217, R12, c[0x0][0x340] ;  /* 0x0000d000d9041625 */ /* 0x000fe200078e020c */
[----:B------:R1:W-:Y:S04]  /*2520*/  @P0 LDGSTS.E.BYPASS.LTC128B.128 [R201+0xe080], [R2.64+0x100], !P5 ;  /* 0x0e08010002c90fae */ /* 0x0003e8000e901d46 */
[----:B------:R1:W-:Y:S04]  /*2530*/  @P0 LDGSTS.E.BYPASS.LTC128B.128 [R201+0xf880], [R2.64+0x180], !P4 ;  /* 0x0f88018002c90fae */ /* 0x0003e8000e101d46 */
[----:B------:R-:W0:Y:S04]  /*2540*/  LDGDEPBAR ;  /* 0x00000000000079af */ /* 0x000e280000000000 */
[----:B------:R2:W3:Y:S01]  /*2550*/  @P1 LDG.E R16, [R4.64] ;  /* 0x0000000604101981 */ /* 0x0004e2000c1e1900 */
[----:B------:R-:W-:Y:S01]  /*2560*/  IMAD R6, R18, c[0x0][0x1e4], R6 ;  /* 0x0000790012067a24 */ /* 0x000fe200078e0206 */
[----:B------:R-:W-:Y:S01]  /*2570*/  WARPSYNC 0xffffffff ;  /* 0xffffffff00007948 */ /* 0x000fe20003800000 */
[----:B------:R-:W-:Y:S01]  /*2580*/  IMAD.WIDE.U32 R10, R205, c[0x0][0x290], R138 ;  /* 0x0000a400cd0a7a25 */ /* 0x000fe200078e008a */
[----:B------:R-:W-:-:S02]  /*2590*/  SHF.L.U64.HI R161, R171, R164, c[0x0][0x284] ;  /* 0x0000a100aba17619 */ /* 0x000fc400000102a4 */
[----:B------:R-:W-:Y:S01]  /*25a0*/  SHF.L.U64.HI R160, R170, R164, c[0x0][0x294] ;  /* 0x0000a500aaa07619 */ /* 0x000fe200000102a4 */
[----:B------:R-:W-:Y:S01]  /*25b0*/  IMAD.IADD R11, R11, 0x1, R17 ;  /* 0x000000010b0b7824 */ /* 0x000fe200078e0211 */
[----:B------:R-:W-:Y:S01]  /*25c0*/  ISETP.GE.AND P2, PT, R132, c[0x0][0x27c], PT ;  /* 0x00009f0084007a0c */ /* 0x000fe20003f46270 */
[C---:B------:R-:W-:Y:S01]  /*25d0*/  IMAD R166, R152.reuse, c[0x0][0x1e4], RZ ;  /* 0x0000790098a67a24 */ /* 0x040fe200078e02ff */
[----:B------:R-:W-:Y:S01]  /*25e0*/  SHF.R.U32.HI R25, RZ, 0x3, R159 ;  /* 0x00000003ff197819 */ /* 0x000fe2000001169f */
[----:B------:R-:W-:Y:S01]  /*25f0*/  IMAD R167, R152, c[0x0][0x284], RZ ;  /* 0x0000a10098a77a24 */ /* 0x000fe200078e02ff */
[----:B------:R-:W-:Y:S01]  /*2600*/  SHF.L.U32 R170, R170, 0x5, RZ ;  /* 0x00000005aaaa7819 */ /* 0x000fe200000006ff */
[----:B------:R-:W-:Y:S01]  /*2610*/  IMAD R168, R152, c[0x0][0x294], RZ ;  /* 0x0000a50098a87a24 */ /* 0x000fe200078e02ff */
[----:B------:R-:W-:Y:S01]  /*2620*/  SHF.L.U32 R26, R184, 0x1, RZ ;  /* 0x00000001b81a7819 */ /* 0x000fe200000006ff */
[----:B------:R-:W-:Y:S01]  /*2630*/  IMAD.WIDE.U32 R156, R152, c[0x0][0x1e0], RZ ;  /* 0x00007800989c7a25 */ /* 0x000fe200078e00ff */
[----:B-1---5:R-:W-:-:S03]  /*2640*/  SHF.R.S32.HI R2, RZ, 0x1f, R158 ;  /* 0x0000001fff027819 */ /* 0x022fc6000001149e */
[----:B------:R-:W-:Y:S01]  /*2650*/  IMAD.WIDE.U32 R154, R152, c[0x0][0x280], RZ ;  /* 0x0000a000989a7a25 */ /* 0x000fe200078e00ff */
[----:B------:R-:W-:-:S03]  /*2660*/  SHF.R.S32.HI R3, RZ, 0x1f, R27 ;  /* 0x0000001fff037819 */ /* 0x000fc6000001141b */
[----:B------:R-:W-:Y:S01]  /*2670*/  IMAD.WIDE.U32 R152, R152, c[0x0][0x290], RZ ;  /* 0x0000a40098987a25 */ /* 0x000fe200078e00ff */
[----:B------:R-:W-:Y:S02]  /*2680*/  LEA.HI R3, R3, R27, RZ, 0x3 ;  /* 0x0000001b03037211 */ /* 0x000fe400078f18ff */
[----:B------:R-:W-:Y:S01]  /*2690*/  IADD3 R167, R155, R167, RZ ;  /* 0x000000a79ba77210 */ /* 0x000fe20007ffe0ff */
[----:B--2---:R-:W-:Y:S01]  /*26a0*/  IMAD.WIDE.U32 R4, R18, c[0x0][0x1e0], RZ ;  /* 0x0000780012047a25 */ /* 0x004fe200078e00ff */
[----:B------:R-:W-:-:S03]  /*26b0*/  IADD3 R168, R153, R168, RZ ;  /* 0x000000a899a87210 */ /* 0x000fc60007ffe0ff */
[----:B------:R-:W-:Y:S02]  /*26c0*/  IMAD.IADD R5, R5, 0x1, R6 ;  /* 0x0000000105057824 */ /* 0x000fe400078e0206 */
[----:B------:R-:W-:Y:S02]  /*26d0*/  IMAD R6, R24, c[0x0][0x280], RZ ;  /* 0x0000a00018067a24 */ /* 0x000fe400078e02ff */
[----:B------:R-:W-:-:S04]  /*26e0*/  IMAD.WIDE.U32 R4, R28, c[0x0][0x1e8], R4 ;  /* 0x00007a001c047a25 */ /* 0x000fc800078e0004 */
[C---:B------:R-:W-:Y:S02]  /*26f0*/  IMAD R12, R205.reuse, c[0x0][0x284], R6 ;  /* 0x0000a100cd0c7a24 */ /* 0x040fe400078e0206 */
[----:B------:R-:W-:-:S03]  /*2700*/  IMAD.WIDE.U32 R6, R205, c[0x0][0x280], R138 ;  /* 0x0000a000cd067a25 */ /* 0x000fc600078e008a */
[----:B------:R-:W-:Y:S01]  /*2710*/  IADD3 R9, R12, R9, RZ ;  /* 0x000000090c097210 */ /* 0x000fe20007ffe0ff */
[----:B------:R-:W-:Y:S01]  /*2720*/  IMAD R5, R28, c[0x0][0x1ec], R5 ;  /* 0x00007b001c057a24 */ /* 0x000fe200078e0205 */
[----:B------:R-:W-:Y:S01]  /*2730*/  IADD3 R13, R7, R12, RZ ;  /* 0x0000000c070d7210 */ /* 0x000fe20007ffe0ff */
[----:B------:R-:W-:Y:S01]  /*2740*/  IMAD.IADD R7, R17, 0x1, R15 ;  /* 0x0000000111077824 */ /* 0x000fe200078e020f */
[----:B------:R-:W-:Y:S01]  /*2750*/  MOV R12, R6 ;  /* 0x00000006000c7202 */ /* 0x000fe20000000f00 */
[C---:B------:R-:W-:Y:S01]  /*2760*/  IMAD R15, R2.reuse, c[0x0][0x290], RZ ;  /* 0x0000a400020f7a24 */ /* 0x040fe200078e02ff */
[----:B------:R-:W-:Y:S01]  /*2770*/  MOV R6, R14 ;  /* 0x0000000e00067202 */ /* 0x000fe20000000f00 */
[----:B------:R-:W-:Y:S02]  /*2780*/  IMAD R14, R2, c[0x0][0x280], RZ ;  /* 0x0000a000020e7a24 */ /* 0x000fe400078e02ff */
[----:B------:R-:W-:Y:S02]  /*2790*/  IMAD R2, R24, c[0x0][0x1e0], RZ ;  /* 0x0000780018027a24 */ /* 0x000fe400078e02ff */
[----:B------:R-:W-:-:S02]  /*27a0*/  IMAD.SHL.U32 R17, R3, 0x40, RZ ;  /* 0x0000004003117824 */ /* 0x000fc400078e00ff */
[----:B------:R-:W-:Y:S02]  /*27b0*/  IMAD R20, R205, c[0x0][0x1e4], R2 ;  /* 0x00007900cd147a24 */ /* 0x000fe400078e0202 */
[C---:B------:R-:W-:Y:S02]  /*27c0*/  IMAD R3, R158.reuse, c[0x0][0x294], R15 ;  /* 0x0000a5009e037a24 */ /* 0x040fe400078e020f */
[C---:B------:R-:W-:Y:S02]  /*27d0*/  IMAD R14, R158.reuse, c[0x0][0x284], R14 ;  /* 0x0000a1009e0e7a24 */ /* 0x040fe400078e020e */
[----:B------:R-:W-:Y:S02]  /*27e0*/  IMAD.IADD R144, R181, 0x1, R20 ;  /* 0x00000001b5907824 */ /* 0x000fe400078e0214 */
[----:B------:R-:W-:-:S04]  /*27f0*/  IMAD.WIDE.U32 R104, R158, c[0x0][0x280], R12 ;  /* 0x0000a0009e687a25 */ /* 0x000fc800078e000c */
[----:B------:R-:W-:Y:S01]  /*2800*/  IMAD.WIDE.U32 R102, R158, c[0x0][0x290], R10 ;  /* 0x0000a4009e667a25 */ /* 0x000fe200078e000a */
[----:B------:R-:W-:-:S03]  /*2810*/  IADD3 R119, R105, R14, RZ ;  /* 0x0000000e69777210 */ /* 0x000fc60007ffe0ff */
[----:B------:R-:W-:Y:S01]  /*2820*/  IMAD.WIDE.U32 R98, R158, c[0x0][0x290], R6 ;  /* 0x0000a4009e627a25 */ /* 0x000fe200078e0006 */
[----:B------:R-:W-:-:S03]  /*2830*/  IADD3 R117, R103, R3, RZ ;  /* 0x0000000367757210 */ /* 0x000fc60007ffe0ff */
[----:B------:R-:W-:Y:S01]  /*2840*/  IMAD.WIDE.U32 R100, R158, c[0x0][0x280], R8 ;  /* 0x0000a0009e647a25 */ /* 0x000fe200078e0008 */
[----:B------:R-:W-:-:S03]  /*2850*/  IADD3 R115, R3, R99, RZ ;  /* 0x0000006303737210 */ /* 0x000fc60007ffe0ff */
[----:B------:R-:W-:Y:S02]  /*2860*/  IMAD.SHL.U32 R171, R171, 0x20, RZ ;  /* 0x00000020abab7824 */ /* 0x000fe400078e00ff */
[----:B------:R-:W-:Y:S02]  /*2870*/  IMAD.IADD R166, R157, 0x1, R166 ;  /* 0x000000019da67824 */ /* 0x000fe400078e02a6 */
[----:B------:R-:W-:Y:S01]  /*2880*/  IMAD.IADD R116, R14, 0x1, R101 ;  /* 0x000000010e747824 */ /* 0x000fe200078e0265 */
[----:B---3--:R-:W-:Y:S02]  /*2890*/  @P1 SHF.R.S32.HI R2, RZ, 0x1f, R16 ;  /* 0x0000001fff021819 */ /* 0x008fe40000011410 */
[----:B------:R-:W-:Y:S02]  /*28a0*/  @!P1 MOV R2, R29 ;  /* 0x0000001d00029202 */ /* 0x000fe40000000f00 */
[----:B------:R-:W-:Y:S02]  /*28b0*/  @!P1 MOV R16, R217 ;  /* 0x000000d900109202 */ /* 0x000fe40000000f00 */
[----:B------:R-:W-:-:S02]  /*28c0*/  SEL R19, R2, RZ, !P3 ;  /* 0x000000ff02137207 */ /* 0x000fc40005800000 */
[----:B------:R-:W-:Y:S02]  /*28d0*/  SEL R15, R16, RZ, !P3 ;  /* 0x000000ff100f7207 */ /* 0x000fe40005800000 */
[----:B------:R-:W-:Y:S01]  /*28e0*/  LOP3.LUT R16, R17, 0xfffffe00, RZ, 0xc0, !PT ;  /* 0xfffffe0011107812 */ /* 0x000fe200078ec0ff */
[----:B------:R-:W-:Y:S02]  /*28f0*/  IMAD R2, R19, c[0x0][0x1f0], RZ ;  /* 0x00007c0013027a24 */ /* 0x000fe400078e02ff */
[----:B------:R-:W-:-:S04]  /*2900*/  IMAD.WIDE.U32 R88, R15, c[0x0][0x1f0], R4 ;  /* 0x00007c000f587a25 */ /* 0x000fc800078e0004 */
[----:B------:R-:W-:Y:S01]  /*2910*/  IMAD R2, R15, c[0x0][0x1f4], R2 ;  /* 0x00007d000f027a24 */ /* 0x000fe200078e0202 */
[----:B------:R-:W-:-:S04]  /*2920*/  IADD3 R118, P1, P0, R88, R180, R132 ;  /* 0x000000b458767210 */ /* 0x000fc8000783e084 */
[----:B------:R-:W-:-:S04]  /*2930*/  IADD3 R90, R89, R2, RZ ;  /* 0x00000002595a7210 */ /* 0x000fc80007ffe0ff */
[----:B------:R-:W-:Y:S02]  /*2940*/  IADD3.X R114, R90, R144, R133, P1, P0 ;  /* 0x000000905a727210 */ /* 0x000fe40000fe0485 */
[----:B------:R-:W-:Y:S01]  /*2950*/  SEL R6, RZ, c[0x0][0x27c], !P2 ;  /* 0x00009f00ff067a07 */ /* 0x000fe20005000000 */
[----:B------:R-:W-:Y:S01]  /*2960*/  IMAD.WIDE.U32 R2, R28, c[0x0][0x260], R132 ;  /* 0x000098001c027a25 */ /* 0x000fe200078e0084 */
[----:B------:R-:W-:Y:S01]  /*2970*/  ISETP.GE.AND P0, PT, R134, c[0x0][0x27c], PT ;  /* 0x00009f0086007a0c */ /* 0x000fe20003f06270 */
[----:B------:R-:W-:Y:S01]  /*2980*/  ULDC.U8 UR4, c[0x0][0x298] ;  /* 0x0000a60000047ab9 */ /* 0x000fe20000000000 */
[----:B------:R-:W-:Y:S01]  /*2990*/  IADD3 R9, -R26, c[0x0][0x1d4], RZ ;  /* 0x000075001a097a10 */ /* 0x000fe20007ffe1ff */
[----:B------:R-:W-:Y:S01]  /*29a0*/  IMAD.IADD R8, R132, 0x1, R6 ;  /* 0x0000000184087824 */ /* 0x000fe200078e0206 */
[----:B------:R-:W-:Y:S01]  /*29b0*/  IADD3 R147, P1, R205, R18, RZ ;  /* 0x00000012cd937210 */ /* 0x000fe20007f3e0ff */
[----:B------:R-:W-:Y:S01]  /*29c0*/  IMAD.MOV.U32 R6, RZ, RZ, R2 ;  /* 0x000000ffff067224 */ /* 0x000fe200078e0002 */
[-C--:B------:R-:W-:Y:S01]  /*29d0*/  SEL R10, R26, R9.reuse, !P2 ;  /* 0x000000091a0a7207 */ /* 0x080fe20005000000 */
[C---:B------:R-:W-:Y:S01]  /*29e0*/  IMAD R7, R28.reuse, c[0x0][0x264], R3 ;  /* 0x000099001c077a24 */ /* 0x040fe200078e0203 */
[----:B------:R-:W-:Y:S01]  /*29f0*/  SHF.R.S32.HI R2, RZ, 0x1f, R8 ;  /* 0x0000001fff027819 */ /* 0x000fe20000011408 */
[----:B------:R-:W-:Y:S01]  /*2a00*/  IMAD.WIDE.U32 R4, R28, c[0x0][0x210], R132 ;  /* 0x000084001c047a25 */ /* 0x000fe200078e0084 */
[----:B------:R-:W-:Y:S01]  /*2a10*/  SEL R9, R26, R9, !P0 ;  /* 0x000000091a097207 */ /* 0x000fe20004000000 */
[----:B------:R-:W-:Y:S01]  /*2a20*/  BAR.SYNC.DEFER_BLOCKING 0x0 ;  /* 0x0000000000007b1d */ /* 0x000fe20000010000 */
[-C--:B------:R-:W-:Y:S01]  /*2a30*/  LEA.HI R3, R2, R8.reuse, RZ, 0x3 ;  /* 0x0000000802037211 */ /* 0x080fe200078f18ff */
[----:B------:R-:W-:Y:S01]  /*2a40*/  IMAD R5, R28, c[0x0][0x214], R5 ;  /* 0x000085001c057a24 */ /* 0x000fe200078e0205 */
[----:B------:R-:W-:Y:S01]  /*2a50*/  LEA.HI R13, R2, R8, RZ, 0x6 ;  /* 0x00000008020d7211 */ /* 0x000fe200078f30ff */
[----:B------:R-:W-:Y:S01]  /*2a60*/  IMAD.WIDE.U32 R96, R22, c[0x0][0x268], R6 ;  /* 0x00009a0016607a25 */ /* 0x000fe200078e0006 */
[----:B------:R-:W-:-:S02]  /*2a70*/  SEL R2, RZ, c[0x0][0x27c], !P0 ;  /* 0x00009f00ff027a07 */ /* 0x000fc40004000000 */
[----:B------:R-:W-:Y:S01]  /*2a80*/  SHF.R.S32.HI R11, RZ, 0x1f, R10 ;  /* 0x0000001fff0b7819 */ /* 0x000fe2000001140a */
[----:B------:R-:W-:Y:S01]  /*2a90*/  IMAD R8, R19, c[0x0][0x218], RZ ;  /* 0x0000860013087a24 */ /* 0x000fe200078e02ff */
[----:B------:R-:W-:Y:S01]  /*2aa0*/  SHF.R.S32.HI R12, RZ, 0x1f, R9 ;  /* 0x0000001fff0c7819 */ /* 0x000fe20000011409 */
[----:B------:R-:W-:Y:S01]  /*2ab0*/  IMAD.IADD R2, R134, 0x1, R2 ;  /* 0x0000000186027824 */ /* 0x000fe200078e0202 */
[----:B------:R-:W-:Y:S01]  /*2ac0*/  SHF.R.S32.HI R6, RZ, 0x6, R13 ;  /* 0x00000006ff067819 */ /* 0x000fe2000001140d */
[----:B------:R-:W-:Y:S01]  /*2ad0*/  IMAD.WIDE.U32 R94, R15, c[0x0][0x218], R4 ;  /* 0x000086000f5e7a25 */ /* 0x000fe200078e0004 */
[----:B------:R-:W-:Y:S02]  /*2ae0*/  LOP3.LUT R5, R159, 0x38, R3, 0xf8, !PT ;  /* 0x000000389f057812 */ /* 0x000fe400078ef803 */
[----:B------:R-:W-:Y:S01]  /*2af0*/  SHF.R.S32.HI R4, RZ, 0x1f, R2 ;  /* 0x0000001fff047819 */ /* 0x000fe20000011402 */
[----:B------:R-:W-:Y:S01]  /*2b00*/  IMAD R18, R15, c[0x0][0x21c], R8 ;  /* 0x000087000f127a24 */ /* 0x000fe200078e0208 */
[----:B------:R-:W-:Y:S01]  /*2b10*/  LEA.HI R14, R11, R10, RZ, 0x4 ;  /* 0x0000000a0b0e7211 */ /* 0x000fe200078f20ff */
[----:B------:R-:W-:Y:S01]  /*2b20*/  IMAD R8, R6, 0xc00, R16 ;  /* 0x00000c0006087824 */ /* 0x000fe200078e0210 */
[----:B------:R-:W-:Y:S01]  /*2b30*/  LEA.HI R11, R12, R9, RZ, 0x4 ;  /* 0x000000090c0b7211 */ /* 0x000fe200078f20ff */
[----:B------:R-:W-:Y:S01]  /*2b40*/  IMAD R9, R6, 0xc00, R175 ;  /* 0x00000c0006097824 */ /* 0x000fe200078e02af */
[----:B------:R-:W-:Y:S01]  /*2b50*/  LOP3.LUT R7, R174, 0x38, R3, 0xf8, !PT ;  /* 0x00000038ae077812 */ /* 0x000fe200078ef803 */
[----:B------:R-:W-:Y:S01]  /*2b60*/  IMAD R10, R23, c[0x0][0x268], RZ ;  /* 0x00009a00170a7a24 */ /* 0x000fe200078e02ff */
[----:B------:R-:W-:Y:S01]  /*2b70*/  LOP3.LUT R5, R5, R25, RZ, 0x3c, !PT ;  /* 0x0000001905057212 */ /* 0x000fe200078e3cff */
[----:B------:R-:W-:Y:S01]  /*2b80*/  IMAD.MOV.U32 R182, RZ, RZ, c[0x0][0x1e0] ;  /* 0x00007800ffb67624 */ /* 0x000fe200078e00ff */
[-C--:B------:R-:W-:Y:S01]  /*2b90*/  LEA.HI R6, R4, R2.reuse, RZ, 0x6 ;  /* 0x0000000204067211 */ /* 0x080fe200078f30ff */
[----:B------:R-:W-:Y:S01]  /*2ba0*/  IMAD R19, R22, c[0x0][0x26c], R10 ;  /* 0x00009b0016137a24 */ /* 0x000fe200078e020a */
[----:B------:R-:W-:Y:S01]  /*2bb0*/  LEA.HI R2, R4, R2, RZ, 0x3 ;  /* 0x0000000204027211 */ /* 0x000fe200078f18ff */
[----:B------:R-:W-:Y:S01]  /*2bc0*/  IMAD.IADD R15, R8, 0x1, R5 ;  /* 0x00000001080f7824 */ /* 0x000fe200078e0205 */
[----:B------:R-:W-:Y:S01]  /*2bd0*/  LOP3.LUT R7, R7, R179, RZ, 0x3c, !PT ;  /* 0x000000b307077212 */ /* 0x000fe200078e3cff */
[----:B------:R-:W-:Y:S01]  /*2be0*/  IMAD.WIDE.U32 R172, R27, c[0x0][0x1e0], RZ ;  /* 0x000078001bac7a25 */ /* 0x000fe200078e00ff */
[----:B------:R-:W-:-:S02]  /*2bf0*/  SHF.R.S32.HI R4, RZ, 0x6, R6 ;  /* 0x00000006ff047819 */ /* 0x000fc40000011406 */
[--C-:B------:R-:W-:Y:S01]  /*2c00*/  LOP3.LUT R6, R174, 0x38, R2.reuse, 0xf8, !PT ;  /* 0x00000038ae067812 */ /* 0x100fe200078ef802 */
[----:B------:R-:W-:Y:S01]  /*2c10*/  IMAD.IADD R17, R9, 0x1, R7 ;  /* 0x0000000109117824 */ /* 0x000fe200078e0207 */
[----:B------:R-:W-:Y:S01]  /*2c20*/  LOP3.LUT R5, R159, 0x38, R2, 0xf8, !PT ;  /* 0x000000389f057812 */ /* 0x000fe200078ef802 */
[----:B------:R-:W-:Y:S01]  /*2c30*/  IMAD R10, R4, 0xc00, R16 ;  /* 0x00000c00040a7824 */ /* 0x000fe200078e0210 */
[----:B------:R-:W-:Y:S01]  /*2c40*/  SHF.R.S32.HI R7, RZ, 0x4, R14 ;  /* 0x00000004ff077819 */ /* 0x000fe2000001140e */
[----:B------:R-:W-:Y:S01]  /*2c50*/  IMAD.X R146, R24, 0x1, R21, P1 ;  /* 0x0000000118927824 */ /* 0x000fe200008e0615 */
[----:B------:R-:W-:Y:S01]  /*2c60*/  SHF.R.S32.HI R9, RZ, 0x4, R11 ;  /* 0x00000004ff097819 */ /* 0x000fe2000001140b */
[----:B------:R-:W-:Y:S01]  /*2c70*/  IMAD R11, R4, 0xc00, R175 ;  /* 0x00000c00040b7824 */ /* 0x000fe200078e02af */
[----:B------:R-:W-:Y:S01]  /*2c80*/  LOP3.LUT R8, R6, R179, RZ, 0x3c, !PT ;  /* 0x000000b306087212 */ /* 0x000fe200078e3cff */
[----:B------:R-:W-:Y:S01]  /*2c90*/  IMAD.IADD R107, R97, 0x1, R19 ;  /* 0x00000001616b7824 */ /* 0x000fe200078e0213 */
[----:B------:R-:W-:Y:S01]  /*2ca0*/  LOP3.LUT R6, R5, R25, RZ, 0x3c, !PT ;  /* 0x0000001905067212 */ /* 0x000fe200078e3cff */
[----:B------:R-:W-:Y:S01]  /*2cb0*/  IMAD.IADD R106, R95, 0x1, R18 ;  /* 0x000000015f6a7824 */ /* 0x000fe200078e0212 */
[----:B------:R-:W-:Y:S01]  /*2cc0*/  LEA.HI.SX32 R5, R3, R7, 0x1d ;  /* 0x0000000703057211 */ /* 0x000fe200078feaff */
[----:B------:R-:W-:Y:S01]  /*2cd0*/  IMAD.IADD R14, R11, 0x1, R8 ;  /* 0x000000010b0e7824 */ /* 0x000fe200078e0208 */
[----:B------:R-:W-:Y:S01]  /*2ce0*/  LEA.HI.SX32 R4, R2, R9, 0x1d ;  /* 0x0000000902047211 */ /* 0x000fe200078feaff */
[----:B------:R-:W-:Y:S01]  /*2cf0*/  IMAD.IADD R13, R10, 0x1, R6 ;  /* 0x000000010a0d7824 */ /* 0x000fe200078e0206 */
[----:B------:R-:W-:Y:S01]  /*2d00*/  SHF.R.S32.HI R6, RZ, 0x1f, R5 ;  /* 0x0000001fff067819 */ /* 0x000fe20000011405 */
[----:B------:R-:W-:Y:S01]  /*2d10*/  IMAD.SHL.U32 R92, R5, 0x8, RZ ;  /* 0x00000008055c7824 */ /* 0x000fe200078e00ff */
[----:B------:R-:W-:Y:S01]  /*2d20*/  SHF.R.S32.HI R7, RZ, 0x1f, R4 ;  /* 0x0000001fff077819 */ /* 0x000fe20000011404 */
[----:B------:R-:W-:Y:S01]  /*2d30*/  IMAD.SHL.U32 R93, R4, 0x8, RZ ;  /* 0x00000008045d7824 */ /* 0x000fe200078e00ff */
[----:B------:R-:W-:Y:S01]  /*2d40*/  ISETP.NE.AND P0, PT, RZ, UR4, PT ;  /* 0x00000004ff007c0c */ /* 0x000fe2000bf05270 */
[----:B------:R-:W-:Y:S01]  /*2d50*/  IMAD.SHL.U32 R135, R17, 0x2, RZ ;  /* 0x0000000211877824 */ /* 0x000fe200078e00ff */
[----:B------:R-:W-:Y:S01]  /*2d60*/  LEA.HI R5, R6, R5, RZ, 0x3 ;  /* 0x0000000506057211 */ /* 0x000fe200078f18ff */
[----:B------:R-:W-:Y:S01]  /*2d70*/  IMAD.SHL.U32 R131, R15, 0x2, RZ ;  /* 0x000000020f837824 */ /* 0x000fe200078e00ff */
[----:B------:R-:W-:Y:S01]  /*2d80*/  LEA.HI R4, R7, R4, RZ, 0x3 ;  /* 0x0000000407047211 */ /* 0x000fe200078f18ff */
[----:B------:R-:W-:Y:S01]  /*2d90*/  IMAD.SHL.U32 R130, R14, 0x2, RZ ;  /* 0x000000020e827824 */ /* 0x000fe200078e00ff */
[----:B------:R-:W-:Y:S01]  /*2da0*/  LOP3.LUT R8, R159, 0x38, R93, 0xf8, !PT ;  /* 0x000000389f087812 */ /* 0x000fe200078ef85d */
[----:B------:R-:W-:Y:S01]  /*2db0*/  IMAD.SHL.U32 R129, R13, 0x2, RZ ;  /* 0x000000020d817824 */ /* 0x000fe200078e00ff */
[----:B------:R-:W-:-:S02]  /*2dc0*/  LOP3.LUT R9, R159, 0x38, R92, 0xf8, !PT ;  /* 0x000000389f097812 */ /* 0x000fc400078ef85c */
[----:B------:R-:W-:Y:S02]  /*2dd0*/  SHF.R.S32.HI R5, RZ, 0x3, R5 ;  /* 0x00000003ff057819 */ /* 0x000fe40000011405 */
[----:B------:R-:W-:Y:S02]  /*2de0*/  LOP3.LUT R6, R174, 0x38, R92, 0xf8, !PT ;  /* 0x00000038ae067812 */ /* 0x000fe400078ef85c */
[----:B------:R-:W-:Y:S01]  /*2df0*/  SHF.R.S32.HI R4, RZ, 0x3, R4 ;  /* 0x00000003ff047819 */ /* 0x000fe20000011404 */
[----:B------:R-:W-:Y:S01]  /*2e00*/  IMAD R7, R5, 0xc00, R16 ;  /* 0x00000c0005077824 */ /* 0x000fe200078e0210 */
[----:B------:R-:W-:Y:S02]  /*2e10*/  LOP3.LUT R11, R8, R25, RZ, 0x3c, !PT ;  /* 0x00000019080b7212 */ /* 0x000fe400078e3cff */
[----:B------:R-:W-:Y:S02]  /*2e20*/  LOP3.LUT R8, R174, 0x38, R93, 0xf8, !PT ;  /* 0x00000038ae087812 */ /* 0x000fe400078ef85d */
[----:B------:R-:W-:-:S02]  /*2e30*/  LOP3.LUT R206, R206, 0xfffffffb, RZ, 0xc0, !PT ;  /* 0xfffffffbcece7812 */ /* 0x000fc400078ec0ff */
[----:B------:R-:W-:Y:S01]  /*2e40*/  LOP3.LUT R12, R9, R25, RZ, 0x3c, !PT ;  /* 0x00000019090c7212 */ /* 0x000fe200078e3cff */
[--C-:B------:R-:W-:Y:S01]  /*2e50*/  IMAD R9, R5, 0xc00, R175.reuse ;  /* 0x00000c0005097824 */ /* 0x100fe200078e02af */
[-C--:B------:R-:W-:Y:S01]  /*2e60*/  LOP3.LUT R10, R6, R179.reuse, RZ, 0x3c, !PT ;  /* 0x000000b3060a7212 */ /* 0x080fe200078e3cff */
[----:B------:R-:W-:Y:S01]  /*2e70*/  IMAD R6, R4, 0xc00, R16 ;  /* 0x00000c0004067824 */ /* 0x000fe200078e0210 */
[----:B------:R-:W-:Y:S01]  /*2e80*/  @P0 LOP3.LUT R206, R206, 0x4, RZ, 0xfc, !PT ;  /* 0x00000004cece0812 */ /* 0x000fe200078efcff */
[----:B------:R-:W-:Y:S01]  /*2e90*/  IMAD R5, R4, 0xc00, R175 ;  /* 0x00000c0004057824 */ /* 0x000fe200078e02af */
[----:B------:R-:W-:Y:S01]  /*2ea0*/  LOP3.LUT R4, R8, R179, RZ, 0x3c, !PT ;  /* 0x000000b308047212 */ /* 0x000fe200078e3cff */
[----:B------:R-:W-:Y:S01]  /*2eb0*/  IMAD.IADD R8, R7, 0x1, R12 ;  /* 0x0000000107087824 */ /* 0x000fe200078e020c */
[----:B------:R-:W-:Y:S01]  /*2ec0*/  SHF.R.S32.HI R20, RZ, 0x1f, R27 ;  /* 0x0000001fff147819 */ /* 0x000fe2000001141b */
[----:B------:R-:W-:Y:S01]  /*2ed0*/  IMAD.IADD R6, R6, 0x1, R11 ;  /* 0x0000000106067824 */ /* 0x000fe200078e020b */
[----:B------:R-:W-:Y:S01]  /*2ee0*/  ISETP.GE.AND P0, PT, R184, 0x1, PT ;  /* 0x00000001b800780c */ /* 0x000fe20003f06270 */
[----:B------:R-:W-:Y:S01]  /*2ef0*/  IMAD.IADD R5, R5, 0x1, R4 ;  /* 0x0000000105057824 */ /* 0x000fe200078e0204 */
[----:B------:R-:W-:Y:S01]  /*2f00*/  LOP3.LUT R109, R3, 0xfffffff8, RZ, 0xc0, !PT ;  /* 0xfffffff8036d7812 */ /* 0x000fe200078ec0ff */
[----:B------:R-:W-:Y:S01]  /*2f10*/  IMAD R4, R20, c[0x0][0x1e0], RZ ;  /* 0x0000780014047a24 */ /* 0x000fe200078e02ff */
[----:B------:R-:W-:Y:S01]  /*2f20*/  LOP3.LUT R108, R2, 0xfffffff8, RZ, 0xc0, !PT ;  /* 0xfffffff8026c7812 */ /* 0x000fe200078ec0ff */
[----:B------:R-:W-:Y:S01]  /*2f30*/  IMAD.IADD R7, R9, 0x1, R10 ;  /* 0x0000000109077824 */ /* 0x000fe200078e020a */
[----:B------:R-:W-:Y:S01]  /*2f40*/  LOP3.LUT R206, R206, 0xfffffffd, RZ, 0xc0, !PT ;  /* 0xfffffffdcece7812 */ /* 0x000fe200078ec0ff */
[----:B------:R-:W-:Y:S01]  /*2f50*/  IMAD R4, R27, c[0x0][0x1e4], R4 ;  /* 0x000079001b047a24 */ /* 0x000fe200078e0204 */
[C---:B------:R-:W-:Y:S01]  /*2f60*/  SHF.L.U64.HI R164, R182.reuse, R164, c[0x0][0x1e4] ;  /* 0x00007900b6a47619 */ /* 0x040fe200000102a4 */
[----:B------:R-:W-:Y:S01]  /*2f70*/  IMAD.SHL.U32 R182, R182, 0x20, RZ ;  /* 0x00000020b6b67824 */ /* 0x000fe200078e00ff */
[----:B------:R-:W-:Y:S01]  /*2f80*/  SHF.R.S32.HI R113, RZ, 0x1f, R109 ;  /* 0x0000001fff717819 */ /* 0x000fe2000001146d */
[----:B------:R-:W-:Y:S01]  /*2f90*/  IMAD.IADD R136, R173, 0x1, R4 ;  /* 0x00000001ad887824 */ /* 0x000fe200078e0204 */
[----:B------:R-:W-:Y:S01]  /*2fa0*/  SHF.R.S32.HI R112, RZ, 0x1f, R108 ;  /* 0x0000001fff707819 */ /* 0x000fe2000001146c */
[----:B------:R-:W-:Y:S01]  /*2fb0*/  IMAD.SHL.U32 R128, R8, 0x2, RZ ;  /* 0x0000000208807824 */ /* 0x000fe200078e00ff */
[----:B------:R-:W-:Y:S01]  /*2fc0*/  SHF.R.S32.HI R111, RZ, 0x1f, R92 ;  /* 0x0000001fff6f7819 */ /* 0x000fe2000001145c */
[----:B------:R-:W-:Y:S01]  /*2fd0*/  IMAD.SHL.U32 R126, R6, 0x2, RZ ;  /* 0x00000002067e7824 */ /* 0x000fe200078e00ff */
[----:B------:R-:W-:Y:S01]  /*2fe0*/  SHF.R.S32.HI R110, RZ, 0x1f, R93 ;  /* 0x0000001fff6e7819 */ /* 0x000fe2000001145d */
[----:B------:R-:W-:Y:S01]  /*2ff0*/  IMAD.SHL.U32 R125, R7, 0x2, RZ ;  /* 0x00000002077d7824 */ /* 0x000fe200078e00ff */
[----:B------:R-:W-:Y:S01]  /*3000*/  @P0 LOP3.LUT R206, R206, 0x2, RZ, 0xfc, !PT ;  /* 0x00000002cece0812 */ /* 0x000fe200078efcff */
[----:B------:R-:W-:-:S02]  /*3010*/  IMAD.SHL.U32 R124, R5, 0x2, RZ ;  /* 0x00000002057c7824 */ /* 0x000fc400078e00ff */
.L_x_1409:
[----:B------:R-:W-:Y:S01]  /*3020*/  SHF.R.S32.HI R91, RZ, 0x1f, R34 ;  /* 0x0000001fff5b7819 */ /* 0x000fe20000011422 */
[-C--:B-1----:R-:W-:Y:S01]  /*3030*/  IMAD R2, R166, R34.reuse, RZ ;  /* 0x00000022a6027224 */ /* 0x082fe200078e02ff */
[----:B------:R-:W-:Y:S01]  /*3040*/  ISETP.GE.AND P2, PT, R184, 0x1, PT ;  /* 0x00000001b800780c */ /* 0x000fe20003f46270 */
[----:B------:R-:W-:Y:S01]  /*3050*/  IMAD.WIDE.U32 R76, R156, R34, RZ ;  /* 0x000000229c4c7225 */ /* 0x000fe200078e00ff */
[----:B------:R-:W-:Y:S01]  /*3060*/  IADD3 R185, R205, 0x20, RZ ;  /* 0x00000020cdb97810 */ /* 0x000fe20007ffe0ff */
[----:B------:R-:W-:Y:S04]  /*3070*/  DEPBAR.LE SB0, 0x0 ;  /* 0x000080000000791a */ /* 0x000fe80000000000 */
[----:B------:R-:W-:Y:S01]  /*3080*/  IADD3 R3, P1, P0, R118, R76, R182 ;  /* 0x0000004c76037210 */ /* 0x000fe2000783e0b6 */
[----:B------:R-:W-:Y:S01]  /*3090*/  IMAD R2, R91, R156, R2 ;  /* 0x0000009c5b027224 */ /* 0x000fe200078e0202 */
[----:B------:R-:W-:Y:S01]  /*30a0*/  WARPSYNC 0xffffffff ;  /* 0xffffffff00007948 */ /* 0x000fe20003800000 */
[----:B------:R-:W-:Y:S02]  /*30b0*/  BAR.SYNC.DEFER_BLOCKING 0x0 ;  /* 0x0000000000007b1d */ /* 0x000fe40000010000 */
[----:B------:R-:W-:Y:S05]  /*30c0*/  IMAD.IADD R85, R77, 0x1, R2 ;  /* 0x000000014d557824 */ /* 0x000fea00078e0202 */
[----:B------:R-:W-:Y:S02]  /*30d0*/  IADD3.X R5, R114, R85, R164, P1, P0 ;  /* 0x0000005572057210 */ /* 0x000fe40000fe04a4 */
[----:B------:R-:W-:Y:S05]  /*30e0*/  IADD3 R2, P0, R118, R76, RZ ;  /* 0x0000004c76027210 */ /* 0x000fea0007f1e0ff */
[----:B------:R-:W-:Y:S01]  /*30f0*/  IMAD.X R4, R85, 0x1, R114, P0 ;  /* 0x0000000155047824 */ /* 0x000fe200000e0672 */
[C---:B------:R-:W-:Y:S04]  /*3100*/  LEA R62, P0, R2.reuse, c[0x0][0x1c8], 0x1 ;  /* 0x00007200023e7a11 */ /* 0x040fe800078008ff */
[----:B------:R-:W-:Y:S02]  /*3110*/  LEA.HI.X R63, R2, c[0x0][0x1cc], R4, 0x1, P0 ;  /* 0x00007300023f7a11 */ /* 0x000fe400000f0c04 */
[C---:B------:R-:W-:Y:S04]  /*3120*/  LEA R68, P0, R3.reuse, c[0x0][0x1c8], 0x1 ;  /* 0x0000720003447a11 */ /* 0x040fe800078008ff */
[----:B------:R-:W-:Y:S01]  /*3130*/  LEA.HI.X R69, R3, c[0x0][0x1cc], R5, 0x1, P0 ;  /* 0x0000730003457a11 */ /* 0x000fe200000f0c05 */
[----:B------:R-:W-:Y:S01]  /*3140*/  BSSY B2, `(.L_x_1369) ;  /* 0x00004d9000027945 */ /* 0x000fe20003800000 */
[----:B------:R-:W-:-:S05]  /*3150*/  @!P2 BRA `(.L_x_1370) ;  /* 0x00004ad00000a947 */ /* 0x000fca0003800000 */
[-C--:B------:R-:W-:Y:S01]  /*3160*/  IMAD R4, R167, R34.reuse, RZ ;  /* 0x00000022a7047224 */ /* 0x080fe200078e02ff */
[----:B------:R-:W-:Y:S01]  /*3170*/  LOP3.LUT P2, RZ, R206, 0x4, RZ, 0xc0, !PT ;  /* 0x00000004ceff7812 */ /* 0x000fe2000784c0ff */
        /* <DEDUP_REMOVED lines=54> */
.L_x_1373:
[----:B------:R-:W-:Y:S05]  /*34e0*/  BSYNC B0 ;  /* 0x0000000000007941 */ /* 0x000fea0003800000 */
.L_x_1372:
[----:B-1---5:R-:W-:Y:S01]  /*34f0*/  MOV R4, R15 ;  /* 0x0000000f00047202 */ /* 0x022fe20000000f00 */
[----:B------:R-:W-:Y:S01]  /*3500*/  IMAD.MOV.U32 R7, RZ, RZ, R16 ;  /* 0x000000ffff077224 */ /* 0x000fe200078e0010 */
[----:B------:R-:W-:Y:S01]  /*3510*/  ISETP.GE.AND P3, PT, R185, R87, PT ;  /* 0x00000057b900720c */ /* 0x000fe20003f66270 */
[----:B------:R-:W-:Y:S01]  /*3520*/  IMAD.MOV.U32 R6, RZ, RZ, R17 ;  /* 0x000000ffff067224 */ /* 0x000fe200078e0011 */
[----:B------:R-:W-:Y:S01]  /*3530*/  BSSY B0, `(.L_x_1374) ;  /* 0x000003e000007945 */ /* 0x000fe20003800000 */
[----:B------:R-:W-:Y:S01]  /*3540*/  IMAD.MOV.U32 R5, RZ, RZ, R14 ;  /* 0x000000ffff057224 */ /* 0x000fe200078e000e */
[----:B------:R-:W-:Y:S01]  /*3550*/  CS2R R24, SRZ ;  /* 0x0000000000187805 */ /* 0x000fe2000001ff00 */
[----:B------:R-:W-:Y:S01]  /*3560*/  CS2R R22, SRZ ;  /* 0x0000000000167805 */ /* 0x000fe2000001ff00 */
[----:B------:R-:W-:Y:S01]  /*3570*/  PRMT R29, R6, 0x5410, R7 ;  /* 0x00005410061d7816 */ /* 0x000fe20000000007 */
[----:B------:R-:W-:Y:S01]  /*3580*/  IMAD.MOV.U32 R7, RZ, RZ, R12 ;  /* 0x000000ffff077224 */ /* 0x000fe200078e000c */
[----:B------:R-:W-:Y:S01]  /*3590*/  PRMT R28, R4, 0x5410, R5 ;  /* 0x00005410041c7816 */ /* 0x000fe20000000005 */
[----:B------:R-:W-:Y:S01]  /*35a0*/  IMAD.MOV.U32 R6, RZ, RZ, R13 ;  /* 0x000000ffff067224 */ /* 0x000fe200078e000d */
[----:B------:R-:W-:Y:S01]  /*35b0*/  MOV R5, R2 ;  /* 0x0000000200057202 */ /* 0x000fe20000000f00 */
        /* <DEDUP_REMOVED lines=16> */
[----:B------:R-:W-:Y:S01]  /*36c0*/  CS2R R46, SRZ ;  /* 0x00000000002e7805 */ /* 0x000fe2000001ff00 */
[----:B------:R-:W-:Y:S02]  /*36d0*/  MOV R4, R37 ;  /* 0x0000002500047202 */ /* 0x000fe40000000f00 */
[----:B------:R-:W-:Y:S02]  /*36e0*/  PRMT R54, R7, 0x5410, R6 ;  /* 0x0000541007367816 */ /* 0x000fe40000000006 */
[----:B------:R-:W-:Y:S01]  /*36f0*/  PRMT R35, R5, 0x5410, R4 ;  /* 0x0000541005237816 */ /* 0x000fe20000000004 */
[----:B------:R-:W-:-:S05]  /*3700*/  @P3 BRA `(.L_x_1375) ;  /* 0x0000020000003947 */ /* 0x000fca0003800000 */
[----:B------:R-:W-:Y:S01]  /*3710*/  IADD3 R4, P1, P0, R104, R30, R171 ;  /* 0x0000001e68047210 */ /* 0x000fe2000783e0ab */
[----:B------:R-:W-:Y:S01]  /*3720*/  CS2R R18, SRZ ;  /* 0x0000000000127805 */ /* 0x000fe2000001ff00 */
[----:B------:R-:W-:Y:S01]  /*3730*/  CS2R R46, SRZ ;  /* 0x00000000002e7805 */ /* 0x000fe2000001ff00 */
[----:B------:R-:W-:Y:S01]  /*3740*/  CS2R R22, SRZ ;  /* 0x0000000000167805 */ /* 0x000fe2000001ff00 */
[----:B------:R-:W-:Y:S01]  /*3750*/  IADD3.X R7, R119, R66, R161, P1, P0 ;  /* 0x0000004277077210 */ /* 0x000fe20000fe04a1 */
[----:B------:R-:W-:Y:S01]  /*3760*/  CS2R R48, SRZ ;  /* 0x0000000000307805 */ /* 0x000fe2000001ff00 */
[----:B------:R-:W-:Y:S01]  /*3770*/  IADD3 R5, P1, P0, R102, R32, R170 ;  /* 0x0000002066057210 */ /* 0x000fe2000783e0aa */
[----:B------:R-:W-:Y:S01]  /*3780*/  CS2R R24, SRZ ;  /* 0x0000000000187805 */ /* 0x000fe2000001ff00 */
[----:B------:R-:W-:Y:S01]  /*3790*/  CS2R R50, SRZ ;  /* 0x0000000000327805 */ /* 0x000fe2000001ff00 */
[----:B------:R-:W-:Y:S01]  /*37a0*/  CS2R R26, SRZ ;  /* 0x00000000001a7805 */ /* 0x000fe2000001ff00 */
[----:B------:R-:W-:Y:S01]  /*37b0*/  IADD3.X R8, R117, R67, R160, P1, P0 ;  /* 0x0000004375087210 */ /* 0x000fe20000fe04a0 */
[----:B------:R-:W-:Y:S01]  /*37c0*/  CS2R R52, SRZ ;  /* 0x0000000000347805 */ /* 0x000fe2000001ff00 */
[C---:B------:R-:W-:Y:S04]  /*37d0*/  LEA R6, P0, R4.reuse, c[0x0][0x270], 0x1 ;  /* 0x00009c0004067a11 */ /* 0x040fe800078008ff */
[----:B------:R-:W-:Y:S02]  /*37e0*/  LEA.HI.X R7, R4, c[0x0][0x274], R7, 0x1, P0 ;  /* 0x00009d0004077a11 */ /* 0x000fe400000f0c07 */
[C---:B------:R-:W-:Y:S04]  /*37f0*/  LEA R4, P0, R5.reuse, c[0x0][0x288], 0x1 ;  /* 0x0000a20005047a11 */ /* 0x040fe800078008ff */
[----:B------:R-:W-:Y:S02]  /*3800*/  LEA.HI.X R5, R5, c[0x0][0x28c], R8, 0x1, P0 ;  /* 0x0000a30005057a11 */ /* 0x000fe400000f0c08 */
[----:B------:R-:W-:Y:S11]  /*3810*/  ISETP.GE.AND P0, PT, R138, c[0x0][0x27c], PT ;  /* 0x00009f008a007a0c */ /* 0x000ff60003f06270 */
[----:B------:R-:W-:Y:S02]  /*3820*/  @!UPT UIADD3 URZ, URZ, URZ, URZ ;  /* 0x0000003f3f3ff290 */ /* 0x000fe4000fffe03f */
        /* <DEDUP_REMOVED lines=14> */
.L_x_1375:
[----:B------:R-:W-:Y:S05]  /*3910*/  BSYNC B0 ;  /* 0x0000000000007941 */ /* 0x000fea0003800000 */
.L_x_1374:
[----:B-1---5:R-:W-:Y:S01]  /*3920*/  MOV R4, R25 ;  /* 0x0000001900047202 */ /* 0x022fe20000000f00 */
[----:B------:R-:W-:Y:S01]  /*3930*/  IMAD.MOV.U32 R7, RZ, RZ, R26 ;  /* 0x000000ffff077224 */ /* 0x000fe200078e001a */
[----:B------:R-:W-:Y:S01]  /*3940*/  BSSY B1, `(.L_x_1376) ;  /* 0x00000fa000017945 */ /* 0x000fe20003800000 */
[----:B------:R-:W-:Y:S02]  /*3950*/  IMAD.MOV.U32 R6, RZ, RZ, R27 ;  /* 0x000000ffff067224 */ /* 0x000fe400078e001b */
        /* <DEDUP_REMOVED lines=23> */
[----:B------:R-:W-:Y:S01]  /*3ad0*/  @!UPT UIADD3 URZ, URZ, URZ, URZ ;  /* 0x0000003f3f3ff290 */ /* 0x000fe2000fffe03f */
[----:B------:R-:W-:Y:S11]  /*3ae0*/  BSSY B0, `(.L_x_1378) ;  /* 0x0000036000007945 */ /* 0x000ff60003800000 */
[----:B------:R-:W-:-:S05]  /*3af0*/  @P0 BRA `(.L_x_1379) ;  /* 0x0000034000000947 */ /* 0x000fca0003800000 */
[----:B------:R-:W-:Y:S01]  /*3b00*/  ISETP.GE.AND P0, PT, R138, c[0x0][0x27c], PT ;  /* 0x00009f008a007a0c */ /* 0x000fe20003f06270 */
[----:B------:R-:W1:Y:S11]  /*3b10*/  LDS.128 R8, [R197+0xa080] ;  /* 0x00a08000c5087984 */ /* 0x000e760000000c00 */
[----:B------:R-:W-:Y:S01]  /*3b20*/  @!UPT UIADD3 URZ, URZ, URZ, URZ ;  /* 0x0000003f3f3ff290 */ /* 0x000fe2000fffe03f */
[----:B------:R-:W-:Y:S02]  /*3b30*/  @!P0 SHF.R.U64 R5, R36, 0x10, R37 ;  /* 0x0000001024058819 */ /* 0x000fe40000001225 */
[--C-:B------:R-:W-:Y:S02]  /*3b40*/  @!P0 SHF.R.U64 R2, R2, 0x10, R3.reuse ;  /* 0x0000001002028819 */ /* 0x100fe40000001203 */
[----:B------:R-:W-:Y:S02]  /*3b50*/  @!P0 SHF.R.U32.HI R3, RZ, 0x10, R3 ;  /* 0x00000010ff038819 */ /* 0x000fe40000011603 */
[----:B------:R-:W-:Y:S02]  /*3b60*/  @!P0 PRMT R5, R35, 0x5410, R5 ;  /* 0x0000541023058816 */ /* 0x000fe40000000005 */
[C---:B------:R-:W-:Y:S02]  /*3b70*/  @!P0 PRMT R2, R20.reuse, 0x5432, R2 ;  /* 0x0000543214028816 */ /* 0x040fe40000000002 */
[----:B------:R-:W-:Y:S02]  /*3b80*/  @!P0 SHF.R.U32.HI R4, RZ, 0x10, R37 ;  /* 0x00000010ff048819 */ /* 0x000fe40000011625 */
[----:B------:R-:W-:Y:S01]  /*3b90*/  @!P0 PRMT R6, R20, 0x5410, R3 ;  /* 0x0000541014068816 */ /* 0x000fe20000000003 */
[----:B------:R-:W-:Y:S01]  /*3ba0*/  @!P0 IMAD.U32 R20, R5, 0x10000, RZ ;  /* 0x0001000005148824 */ /* 0x000fe200078e00ff */
[----:B------:R-:W-:Y:S01]  /*3bb0*/  @!P0 PRMT R38, R35, 0x5432, R4 ;  /* 0x0000543223268816 */ /* 0x000fe20000000004 */
[C---:B------:R-:W-:Y:S01]  /*3bc0*/  @!P0 IMAD.U32 R7, R2.reuse, 0x10000, RZ ;  /* 0x0001000002078824 */ /* 0x040fe200078e00ff */
        /* <DEDUP_REMOVED lines=39> */
.L_x_1379:
[----:B------:R-:W-:Y:S05]  /*3e40*/  BSYNC B0 ;  /* 0x0000000000007941 */ /* 0x000fea0003800000 */
.L_x_1378:
        /* <DEDUP_REMOVED lines=8> */
[--C-:B------:R-:W-:Y:S02]  /*3ed0*/  @!P0 SHF.R.U64 R2, R12, 0x10, R13.reuse ;  /* 0x000000100c028819 */ /* 0x100fe4000000120d */
[----:B------:R-:W-:Y:S02]  /*3ee0*/  @!P0 SHF.R.U32.HI R3, RZ, 0x10, R13 ;  /* 0x00000010ff038819 */ /* 0x000fe4000001160d */
[C---:B------:R-:W-:Y:S02]  /*3ef0*/  @!P0 PRMT R2, R21.reuse, 0x5432, R2 ;  /* 0x0000543215028816 */ /* 0x040fe40000000002 */
[----:B------:R-:W-:Y:S02]  /*3f00*/  @!P0 PRMT R5, R54, 0x5410, R5 ;  /* 0x0000541036058816 */ /* 0x000fe40000000005 */
[----:B------:R-:W-:Y:S01]  /*3f10*/  @!P0 SHF.R.U32.HI R4, RZ, 0x10, R41 ;  /* 0x00000010ff048819 */ /* 0x000fe20000011629 */
[----:B------:R-:W-:Y:S01]  /*3f20*/  @!P0 IMAD.U32 R7, R2, 0x10000, RZ ;  /* 0x0001000002078824 */ /* 0x000fe200078e00ff */
[----:B------:R-:W-:Y:S01]  /*3f30*/  @!P0 PRMT R6, R21, 0x5410, R3 ;  /* 0x0000541015068816 */ /* 0x000fe20000000003 */
[C---:B------:R-:W-:Y:S01]  /*3f40*/  @!P0 IMAD.U32 R12, R5.reuse, 0x10000, RZ ;  /* 0x00010000050c8824 */ /* 0x040fe200078e00ff */
[----:B------:R-:W-:Y:S02]  /*3f50*/  @!P0 PRMT R35, R54, 0x5432, R4 ;  /* 0x0000543236238816 */ /* 0x000fe40000000004 */
        /* <DEDUP_REMOVED lines=38> */
[----:B------:R1:W-:Y:S02]  /*41c0*/  STG.E.128 [R62.64+0x80], R8 ;  /* 0x000080083e007986 */ /* 0x0003e4000c101d06 */
.L_x_1381:
[----:B------:R-:W-:Y:S05]  /*41d0*/  BSYNC B0 ;  /* 0x0000000000007941 */ /* 0x000fea0003800000 */
.L_x_1380:
        /* <DEDUP_REMOVED lines=10> */
[----:B------:R-:W-:Y:S02]  /*4280*/  @!P0 PRMT R5, R55, 0x5410, R5 ;  /* 0x0000541037058816 */ /* 0x000fe40000000005 */
[C---:B------:R-:W-:Y:S02]  /*4290*/  @!P0 PRMT R2, R28.reuse, 0x5432, R2 ;  /* 0x000054321c028816 */ /* 0x040fe40000000002 */
        /* <DEDUP_REMOVED lines=44> */
.L_x_1383:
[----:B------:R-:W-:Y:S05]  /*4560*/  BSYNC B0 ;  /* 0x0000000000007941 */ /* 0x000fea0003800000 */
.L_x_1382:
[----:B------:R-:W-:Y:S11]  /*4570*/  ISETP.GE.AND P0, PT, R208, c[0x0][0x1d4], PT ;  /* 0x00007500d0007a0c */ /* 0x000ff60003f06270 */
[----:B------:R-:W-:Y:S02]  /*4580*/  @!UPT UIADD3 URZ, URZ, URZ, URZ ;  /* 0x0000003f3f3ff290 */ /* 0x000fe4000fffe03f */
        /* <DEDUP_REMOVED lines=8> */
[----:B------:R-:W-:Y:S02]  /*4610*/  @!P0 PRMT R2, R29, 0x5432, R2 ;  /* 0x000054321d028816 */ /* 0x000fe40000000002 */
[----:B------:R-:W-:Y:S01]  /*4620*/  @!P0 SHF.R.U32.HI R4, RZ, 0x10, R45 ;  /* 0x00000010ff048819 */ /* 0x000fe2000001162d */
[----:B------:R-:W-:Y:S01]  /*4630*/  @!P0 IMAD.U32 R12, R5, 0x10000, RZ ;  /* 0x00010000050c8824 */ /* 0x000fe200078e00ff */
[----:B------:R-:W-:Y:S01]  /*4640*/  @!P0 PRMT R6, R29, 0x5410, R3 ;  /* 0x000054101d068816 */ /* 0x000fe20000000003 */
[----:B------:R-:W-:Y:S01]  /*4650*/  @!P0 IMAD.U32 R7, R2, 0x10000, RZ ;  /* 0x0001000002078824 */ /* 0x000fe200078e00ff */
        /* <DEDUP_REMOVED lines=40> */
.L_x_1377:
[----:B------:R-:W-:Y:S05]  /*48e0*/  BSYNC B1 ;  /* 0x0000000000017941 */ /* 0x000fea0003800000 */
.L_x_1376:
[----:B------:R-:W-:-:S05]  /*48f0*/  @P3 BRA `(.L_x_1384) ;  /* 0x000035d000003947 */ /* 0x000fca0003800000 */
        /* <DEDUP_REMOVED lines=56> */
.L_x_1386:
[----:B------:R-:W-:Y:S05]  /*4c80*/  BSYNC B0 ;  /* 0x0000000000007941 */ /* 0x000fea0003800000 */
.L_x_1385:
        /* <DEDUP_REMOVED lines=56> */
.L_x_1388:
[----:B------:R-:W-:Y:S05]  /*5010*/  BSYNC B0 ;  /* 0x0000000000007941 */ /* 0x000fea0003800000 */
.L_x_1387:
        /* <DEDUP_REMOVED lines=56> */
.L_x_1390:
[----:B------:R-:W-:Y:S05]  /*53a0*/  BSYNC B0 ;  /* 0x0000000000007941 */ /* 0x000fea0003800000 */
.L_x_1389:
        /* <DEDUP_REMOVED lines=54> */
[----:B------:R1:W-:Y:S01]  /*5710*/  STG.E.128 [R68.64+0x180], R8 ;  /* 0x0001800844007986 */ /* 0x0003e2000c101d06 */
[----:B------:R-:W-:-:S05]  /*5720*/  BRA `(.L_x_1384) ;  /* 0x000027a000007947 */ /* 0x000fca0003800000 */
.L_x_1371:
        /* <DEDUP_REMOVED lines=30> */
[----:B------:R1:W5:Y:S04]  /*5910*/  @!P0 LDG.E.128 R4, [R8.64] ;  /* 0x0000000608048981 */ /* 0x000368000c1e1d00 */
[----:B------:R1:W5:Y:S01]  /*5920*/  @!P0 LDG.E.128 R36, [R2.64] ;  /* 0x0000000602248981 */ /* 0x000362000c1e1d00 */
[----:B------:R-:W-:Y:S11]  /*5930*/  ISETP.GE.AND P0, PT, R134, c[0x0][0x27c], PT ;  /* 0x00009f0086007a0c */ /* 0x000ff60003f06270 */
[----:B------:R-:W-:Y:S02]  /*5940*/  @!UPT UIADD3 URZ, URZ, URZ, URZ ;  /* 0x0000003f3f3ff290 */ /* 0x000fe4000fffe03f */
[----:B------:R1:W5:Y:S04]  /*5950*/  @!P0 LDG.E.128 R16, [R8.64+0x80] ;  /* 0x0000800608108981 */ /* 0x000368000c1e1d00 */
[----:B------:R1:W5:Y:S02]  /*5960*/  @!P0 LDG.E.128 R52, [R2.64+0x80] ;  /* 0x0000800602348981 */ /* 0x000364000c1e1d00 */
.L_x_1392:
[----:B------:R-:W-:Y:S05]  /*5970*/  BSYNC B0 ;  /* 0x0000000000007941 */ /* 0x000fea0003800000 */
.L_x_1391:
[----:B------:R-:W-:Y:S01]  /*5980*/  ISETP.GE.AND P3, PT, R185, R87, PT ;  /* 0x00000057b900720c */ /* 0x000fe20003f66270 */
[----:B-1---5:R-:W-:Y:S01]  /*5990*/  IMAD.MOV.U32 R9, RZ, RZ, R18 ;  /* 0x000000ffff097224 */ /* 0x022fe200078e0012 */
[----:B------:R-:W-:Y:S01]  /*59a0*/  BSSY B0, `(.L_x_1393) ;  /* 0x0000039000007945 */ /* 0x000fe20003800000 */
[----:B------:R-:W-:Y:S01]  /*59b0*/  IMAD.MOV.U32 R8, RZ, RZ, R19 ;  /* 0x000000ffff087224 */ /* 0x000fe200078e0013 */
[----:B------:R-:W-:Y:S01]  /*59c0*/  CS2R R24, SRZ ;  /* 0x0000000000187805 */ /* 0x000fe2000001ff00 */
[----:B------:R-:W-:Y:S01]  /*59d0*/  IMAD.MOV.U32 R3, RZ, RZ, R16 ;  /* 0x000000ffff037224 */ /* 0x000fe200078e0010 */
[----:B------:R-:W-:Y:S01]  /*59e0*/  CS2R R22, SRZ ;  /* 0x0000000000167805 */ /* 0x000fe2000001ff00 */
[----:B------:R-:W-:Y:S01]  /*59f0*/  IMAD.MOV.U32 R2, RZ, RZ, R17 ;  /* 0x000000ffff027224 */ /* 0x000fe200078e0011 */
[----:B------:R-:W-:Y:S01]  /*5a00*/  PRMT R29, R8, 0x5410, R9 ;  /* 0x00005410081d7816 */ /* 0x000fe20000000009 */
[----:B------:R-:W-:Y:S01]  /*5a10*/  IMAD.MOV.U32 R8, RZ, RZ, R7 ;  /* 0x000000ffff087224 */ /* 0x000fe200078e0007 */
[----:B------:R-:W-:Y:S01]  /*5a20*/  MOV R9, R6 ;  /* 0x0000000600097202 */ /* 0x000fe20000000f00 */
        /* <DEDUP_REMOVED lines=19> */
[----:B------:R-:W-:Y:S02]  /*5b60*/  CS2R R56, SRZ ;  /* 0x0000000000387805 */ /* 0x000fe4000001ff00 */
[----:B------:R-:W-:Y:S02]  /*5b70*/  PRMT R41, R8, 0x7610, R41 ;  /* 0x0000761008297816 */ /* 0x000fe40000000029 */
        /* <DEDUP_REMOVED lines=27> */
.L_x_1394:
[----:B------:R-:W-:Y:S05]  /*5d30*/  BSYNC B0 ;  /* 0x0000000000007941 */ /* 0x000fea0003800000 */
.L_x_1393:
        /* <DEDUP_REMOVED lines=26> */
[----:B------:R-:W-:Y:S01]  /*5ee0*/  IADD3 R70, P0, R180, R76, RZ ;  /* 0x0000004cb4467210 */ /* 0x000fe20007f1e0ff */
[----:B------:R-:W-:Y:S04]  /*5ef0*/  BSSY B0, `(.L_x_1397) ;  /* 0x0000074000007945 */ /* 0x000fe80003800000 */
[----:B------:R-:W-:Y:S01]  /*5f00*/  IMAD.X R71, R85, 0x1, R144, P0 ;  /* 0x0000000155477824 */ /* 0x000fe200000e0690 */
[----:B------:R-:W-:Y:S11]  /*5f10*/  ISETP.GE.AND P0, PT, R132, c[0x0][0x1d4], PT ;  /* 0x0000750084007a0c */ /* 0x000ff60003f06270 */
[----:B------:R-:W-:Y:S02]  /*5f20*/  @!UPT UIADD3 URZ, URZ, URZ, URZ ;  /* 0x0000003f3f3ff290 */ /* 0x000fe4000fffe03f */
[----:B------:R-:W-:-:S05]  /*5f30*/  @P0 BRA `(.L_x_1398) ;  /* 0x000006f000000947 */ /* 0x000fca0003800000 */
[----:B------:R-:W-:Y:S01]  /*5f40*/  ISETP.GE.AND P2, PT, R92, c[0x0][0x1d4], PT ;  /* 0x000075005c007a0c */ /* 0x000fe20003f46270 */
[----:B------:R-:W-:Y:S01]  /*5f50*/  LDS.128 R12, [R125+0xa080] ;  /* 0x00a080007d0c7984 */ /* 0x000fe20000000c00 */
[-C--:B------:R-:W-:Y:S04]  /*5f60*/  IADD3 R2, P1, P0, R88, R70.reuse, R109 ;  /* 0x0000004658027210 */ /* 0x080fe8000783e06d */
[-C--:B------:R-:W-:Y:S03]  /*5f70*/  IADD3.X R8, R90, R71.reuse, R113, P1, P0 ;  /* 0x000000475a087210 */ /* 0x080fe60000fe0471 */
[----:B------:R-:W1:Y:S04]  /*5f80*/  LDS.128 R48, [R135+0xa080] ;  /* 0x00a0800087307984 */ /* 0x000e680000000c00 */
[----:B------:R-:W-:Y:S04]  /*5f90*/  @!P2 IADD3 R3, P1, P0, R88, R70, R92 ;  /* 0x000000465803a210 */ /* 0x000fe8000783e05c */
[----:B------:R-:W-:Y:S02]  /*5fa0*/  @!P2 IADD3.X R9, R90, R71, R111, P1, P0 ;  /* 0x000000475a09a210 */ /* 0x000fe40000fe046f */
[C---:B------:R-:W-:Y:S04]  /*5fb0*/  LEA R78, P0, R2.reuse, c[0x0][0x1c8], 0x1 ;  /* 0x00007200024e7a11 */ /* 0x040fe800078008ff */
[----:B------:R-:W-:Y:S02]  /*5fc0*/  LEA.HI.X R79, R2, c[0x0][0x1cc], R8, 0x1, P0 ;  /* 0x00007300024f7a11 */ /* 0x000fe400000f0c08 */
[C---:B------:R-:W-:Y:S04]  /*5fd0*/  @!P2 LEA R74, P0, R3.reuse, c[0x0][0x1c8], 0x1 ;  /* 0x00007200034aaa11 */ /* 0x040fe800078008ff */
[----:B------:R-:W-:Y:S02]  /*5fe0*/  @!P2 LEA.HI.X R75, R3, c[0x0][0x1cc], R9, 0x1, P0 ;  /* 0x00007300034baa11 */ /* 0x000fe400000f0c09 */
[----:B------:R-:W-:Y:S11]  /*5ff0*/  ISETP.GE.AND P0, PT, R132, c[0x0][0x27c], PT ;  /* 0x00009f0084007a0c */ /* 0x000ff60003f06270 */
[----:B------:R-:W-:Y:S02]  /*6000*/  @!UPT UIADD3 URZ, URZ, URZ, URZ ;  /* 0x0000003f3f3ff290 */ /* 0x000fe4000fffe03f */
[----:B------:R-:W-:Y:S02]  /*6010*/  @!P0 SHF.R.U64 R8, R36, 0x10, R37 ;  /* 0x0000001024088819 */ /* 0x000fe40000001225 */
[----:B------:R-:W-:Y:S02]  /*6020*/  @!P0 SHF.R.U32.HI R2, RZ, 0x10, R5 ;  /* 0x00000010ff028819 */ /* 0x000fe40000011605 */
[----:B------:R-:W-:Y:S02]  /*6030*/  @!P0 SHF.R.U64 R38, R38, 0x10, R39 ;  /* 0x0000001026268819 */ /* 0x000fe40000001227 */
[----:B-1----:R-:W-:Y:S02]  /*6040*/  @!P0 LOP3.LUT R36, R48, 0xffff0000, RZ, 0xc0, !PT ;  /* 0xffff000030248812 */ /* 0x002fe400078ec0ff */
[C---:B------:R-:W-:Y:S02]  /*6050*/  @!P0 SHF.L.U32 R44, R51.reuse, 0x10, RZ ;  /* 0x00000010332c8819 */ /* 0x040fe400000006ff */
[----:B------:R-:W-:Y:S02]  /*6060*/  @!P0 LOP3.LUT R46, R51, 0xffff0000, RZ, 0xc0, !PT ;  /* 0xffff0000332e8812 */ /* 0x000fe400078ec0ff */
[----:B------:R-:W-:Y:S01]  /*6070*/  @!P0 PRMT R47, R40, 0x5432, R38 ;  /* 0x00005432282f8816 */ /* 0x000fe20000000026 */
[----:B------:R-:W-:Y:S01]  /*6080*/  @!P0 IMAD.U32 R38, R49, 0x10000, RZ ;  /* 0x0001000031268824 */ /* 0x000fe200078e00ff */
[----:B------:R-:W-:Y:S02]  /*6090*/  @!P0 SHF.R.U64 R3, R4, 0x10, R5 ;  /* 0x0000001004038819 */ /* 0x000fe40000001205 */
[----:B------:R-:W-:Y:S02]  /*60a0*/  @!P0 SHF.R.U32.HI R5, RZ, 0x10, R39 ;  /* 0x00000010ff058819 */ /* 0x000fe40000011627 */
[----:B------:R-:W-:Y:S02]  /*60b0*/  @!P0 PRMT R35, R35, 0x5410, R8 ;  /* 0x0000541023238816 */ /* 0x000fe40000000008 */
[----:B------:R-:W-:Y:S02]  /*60c0*/  @!P0 PRMT R41, R41, 0x5410, R5 ;  /* 0x0000541029298816 */ /* 0x000fe40000000005 */
[----:B------:R-:W-:Y:S01]  /*60d0*/  @!P0 LOP3.LUT R5, R12, 0xffff0000, RZ, 0xc0, !PT ;  /* 0xffff00000c058812 */ /* 0x000fe200078ec0ff */
[C---:B------:R-:W-:Y:S01]  /*60e0*/  @!P0 IMAD.U32 R8, R35.reuse, 0x10000, RZ ;  /* 0x0001000023088824 */ /* 0x040fe200078e00ff */
[----:B------:R-:W-:Y:S01]  /*60f0*/  @!P0 LOP3.LUT R35, R35, 0xffff0000, RZ, 0xc0, !PT ;  /* 0xffff000023238812 */ /* 0x000fe200078ec0ff */
[----:B------:R-:W-:Y:S01]  /*6100*/  @!P0 IMAD.U32 R43, R41, 0x10000, RZ ;  /* 0x00010000292b8824 */ /* 0x000fe200078e00ff */
[----:B------:R-:W-:Y:S02]  /*6110*/  @!P0 PRMT R3, R10, 0x5432, R3 ;  /* 0x000054320a038816 */ /* 0x000fe40000000003 */
[----:B------:R-:W-:Y:S02]  /*6120*/  @!P0 SHF.R.U32.HI R9, RZ, 0x10, R37 ;  /* 0x00000010ff098819 */ /* 0x000fe40000011625 */
[--C-:B------:R-:W-:Y:S02]  /*6130*/  @!P0 SHF.R.U32.HI R4, RZ, 0x10, R7.reuse ;  /* 0x00000010ff048819 */ /* 0x100fe40000011607 */
[----:B------:R-:W-:Y:S02]  /*6140*/  @!P0 SHF.R.U64 R7, R6, 0x10, R7 ;  /* 0x0000001006078819 */ /* 0x000fe40000001207 */
[----:B------:R-:W-:Y:S02]  /*6150*/  @!P0 PRMT R39, R40, 0x5410, R9 ;  /* 0x0000541028278816 */ /* 0x000fe40000000009 */
[----:B------:R-:W-:Y:S02]  /*6160*/  @!P0 LOP3.LUT R40, R49, 0xffff0000, RZ, 0xc0, !PT ;  /* 0xffff000031288812 */ /* 0x000fe400078ec0ff */
[----:B------:R-:W-:Y:S01]  /*6170*/  @!P0 PRMT R6, R10, 0x5410, R2 ;  /* 0x000054100a068816 */ /* 0x000fe20000000002 */
[----:B------:R-:W-:Y:S01]  /*6180*/  @!P0 IMAD.U32 R2, R12, 0x10000, RZ ;  /* 0x000100000c028824 */ /* 0x000fe200078e00ff */
[C---:B------:R-:W-:Y:S01]  /*6190*/  @!P0 PRMT R10, R11.reuse, 0x5432, R7 ;  /* 0x000054320b0a8816 */ /* 0x040fe20000000007 */
[----:B------:R-:W-:Y:S01]  /*61a0*/  @!P0 IMAD.U32 R7, R48, 0x10000, RZ ;  /* 0x0001000030078824 */ /* 0x000fe200078e00ff */
[----:B------:R-:W-:Y:S01]  /*61b0*/  @!P0 PRMT R9, R11, 0x5410, R4 ;  /* 0x000054100b098816 */ /* 0x000fe20000000004 */
[----:B------:R-:W-:Y:S01]  /*61c0*/  @!P0 IMAD.U32 R4, R3, 0x10000, RZ ;  /* 0x0001000003048824 */ /* 0x000fe200078e00ff */
[----:B------:R-:W-:Y:S01]  /*61d0*/  @!P0 LOP3.LUT R45, R41, 0xffff0000, RZ, 0xc0, !PT ;  /* 0xffff0000292d8812 */ /* 0x000fe200078ec0ff */
[C---:B------:R-:W-:Y:S02]  /*61e0*/  @!P0 FMUL.FTZ R11, R2.reuse, R8 ;  /* 0x00000008020b8220 */ /* 0x040fe40000410000 */
[-C--:B------:R-:W-:Y:S02]  /*61f0*/  @!P0 FMUL.FTZ R2, R2, R4.reuse ;  /* 0x0000000402028220 */ /* 0x080fe40000410000 */
[----:B------:R-:W-:Y:S02]  /*6200*/  @!P0 FFMA.FTZ R86, R7, R4, -R11 ;  /* 0x0000000407568223 */ /* 0x000fe4000001080b */
[----:B------:R-:W-:Y:S01]  /*6210*/  @!P0 FFMA.FTZ R2, R8, R7, R2 ;  /* 0x0000000708028223 */ /* 0x000fe20000010002 */
[----:B------:R-:W-:Y:S01]  /*6220*/  @!P0 LOP3.LUT R7, R3, 0xffff0000, RZ, 0xc0, !PT ;  /* 0xffff000003078812 */ /* 0x000fe200078ec0ff */
[----:B------:R-:W-:Y:S02]  /*6230*/  @!P0 FMUL.FTZ R8, R5, R35 ;  /* 0x0000002305088220 */ /* 0x000fe40000410000 */
[----:B------:R-:W-:Y:S02]  /*6240*/  @!P0 IMAD.U32 R4, R13, 0x10000, RZ ;  /* 0x000100000d048824 */ /* 0x000fe400078e00ff */
[C---:B------:R-:W-:Y:S01]  /*6250*/  @!P0 IMAD.U32 R37, R39.reuse, 0x10000, RZ ;  /* 0x0001000027258824 */ /* 0x040fe200078e00ff */
[----:B------:R-:W-:Y:S01]  /*6260*/  @!P0 LOP3.LUT R39, R39, 0xffff0000, RZ, 0xc0, !PT ;  /* 0xffff000027278812 */ /* 0x000fe200078ec0ff */
[-C--:B------:R-:W-:Y:S01]  /*6270*/  @!P0 FMUL.FTZ R3, R5, R7.reuse ;  /* 0x0000000705038220 */ /* 0x080fe20000410000 */
[----:B------:R-:W-:Y:S01]  /*6280*/  @!P0 LOP3.LUT R5, R13, 0xffff0000, RZ, 0xc0, !PT ;  /* 0xffff00000d058812 */ /* 0x000fe200078ec0ff */
[----:B------:R-:W-:Y:S01]  /*6290*/  @!P0 FFMA.FTZ R84, R36, R7, -R8 ;  /* 0x0000000724548223 */ /* 0x000fe20000010808 */
[----:B------:R-:W-:Y:S01]  /*62a0*/  @!P0 SHF.L.U32 R7, R6, 0x10, RZ ;  /* 0x0000001006078819 */ /* 0x000fe200000006ff */
[----:B------:R-:W-:Y:S01]  /*62b0*/  @!P0 FMUL.FTZ R8, R4, R37 ;  /* 0x0000002504088220 */ /* 0x000fe20000410000 */
[----:B------:R-:W-:Y:S01]  /*62c0*/  @!P0 LOP3.LUT R6, R6, 0xffff0000, RZ, 0xc0, !PT ;  /* 0xffff000006068812 */ /* 0x000fe200078ec0ff */
[----:B------:R-:W-:Y:S02]  /*62d0*/  @!P0 IMAD.U32 R11, R9, 0x10000, RZ ;  /* 0x00010000090b8824 */ /* 0x000fe400078e00ff */
[-C--:B------:R-:W-:Y:S02]  /*62e0*/  @!P0 FMUL.FTZ R4, R4, R7.reuse ;  /* 0x0000000704048220 */ /* 0x080fe40000410000 */
[----:B------:R-:W-:Y:S02]  /*62f0*/  @!P0 FFMA.FTZ R83, R38, R7, -R8 ;  /* 0x0000000726538223 */ /* 0x000fe40000010808 */
[----:B------:R-:W-:Y:S02]  /*6300*/  @!P0 FMUL.FTZ R8, R5, R39 ;  /* 0x0000002705088220 */ /* 0x000fe40000410000 */
[----:B------:R-:W-:Y:S02]  /*6310*/  @!P0 IMAD.U32 R7, R15, 0x10000, RZ ;  /* 0x000100000f078824 */ /* 0x000fe400078e00ff */
[-C--:B------:R-:W-:Y:S02]  /*6320*/  @!P0 FMUL.FTZ R5, R5, R6.reuse ;  /* 0x0000000605058220 */ /* 0x080fe40000410000 */
[----:B------:R-:W-:Y:S01]  /*6330*/  @!P0 FFMA.FTZ R82, R40, R6, -R8 ;  /* 0x0000000628528223 */ /* 0x000fe20000010808 */
[----:B------:R-:W-:Y:S01]  /*6340*/  @!P0 LOP3.LUT R6, R15, 0xffff0000, RZ, 0xc0, !PT ;  /* 0xffff00000f068812 */ /* 0x000fe200078ec0ff */
[C---:B------:R-:W-:Y:S02]  /*6350*/  @!P0 FMUL.FTZ R42, R7.reuse, R43 ;  /* 0x0000002b072a8220 */ /* 0x040fe40000410000 */
[-C--:B------:R-:W-:Y:S02]  /*6360*/  @!P0 FMUL.FTZ R8, R7, R11.reuse ;  /* 0x0000000b07088220 */ /* 0x080fe40000410000 */
[----:B------:R-:W-:Y:S01]  /*6370*/  @!P0 FFMA.FTZ R80, R44, R11, -R42 ;  /* 0x0000000b2c508223 */ /* 0x000fe2000001082a */
[----:B------:R-:W-:Y:S01]  /*6380*/  @!P0 LOP3.LUT R11, R9, 0xffff0000, RZ, 0xc0, !PT ;  /* 0xffff0000090b8812 */ /* 0x000fe200078ec0ff */
[----:B------:R-:W-:Y:S02]  /*6390*/  @!P0 FMUL.FTZ R42, R6, R45 ;  /* 0x0000002d062a8220 */ /* 0x000fe40000410000 */
[----:B------:R-:W-:Y:S02]  /*63a0*/  @!P0 IMAD.U32 R7, R14, 0x10000, RZ ;  /* 0x000100000e078824 */ /* 0x000fe400078e00ff */
[----:B------:R-:W-:Y:S02]  /*63b0*/  @!P0 IMAD.U32 R41, R47, 0x10000, RZ ;  /* 0x000100002f298824 */ /* 0x000fe400078e00ff */
[-C--:B------:R-:W-:Y:S02]  /*63c0*/  @!P0 FMUL.FTZ R9, R6, R11.reuse ;  /* 0x0000000b06098220 */ /* 0x080fe40000410000 */
[----:B------:R-:W-:Y:S02]  /*63d0*/  @!P0 FFMA.FTZ R73, R46, R11, -R42 ;  /* 0x0000000b2e498223 */ /* 0x000fe4000001082a */
[C---:B------:R-:W-:Y:S01]  /*63e0*/  @!P0 IMAD.U32 R11, R10.reuse, 0x10000, RZ ;  /* 0x000100000a0b8824 */ /* 0x040fe200078e00ff */
[----:B------:R-:W-:Y:S01]  /*63f0*/  @!P0 LOP3.LUT R10, R10, 0xffff0000, RZ, 0xc0, !PT ;  /* 0xffff00000a0a8812 */ /* 0x000fe200078ec0ff */
[----:B------:R-:W-:Y:S02]  /*6400*/  @!P0 IMAD.U32 R42, R50, 0x10000, RZ ;  /* 0x00010000322a8824 */ /* 0x000fe400078e00ff */
[C---:B------:R-:W-:Y:S02]  /*6410*/  @!P0 FMUL.FTZ R72, R7.reuse, R41 ;  /* 0x0000002907488220 */ /* 0x040fe40000410000 */
[-C--:B------:R-:W-:Y:S01]  /*6420*/  @!P0 FMUL.FTZ R6, R7, R11.reuse ;  /* 0x0000000b07068220 */ /* 0x080fe20000410000 */
[----:B------:R-:W-:Y:S01]  /*6430*/  @!P0 LOP3.LUT R7, R14, 0xffff0000, RZ, 0xc0, !PT ;  /* 0xffff00000e078812 */ /* 0x000fe200078ec0ff */
[----:B------:R-:W-:Y:S01]  /*6440*/  @!P0 FFMA.FTZ R81, R42, R11, -R72 ;  /* 0x0000000b2a518223 */ /* 0x000fe20000010848 */
[----:B------:R-:W-:Y:S01]  /*6450*/  @!P0 LOP3.LUT R11, R47, 0xffff0000, RZ, 0xc0, !PT ;  /* 0xffff00002f0b8812 */ /* 0x000fe200078ec0ff */
[----:B------:R-:W-:Y:S01]  /*6460*/  @!P0 FFMA.FTZ R3, R35, R36, R3 ;  /* 0x0000002423038223 */ /* 0x000fe20000010003 */
[----:B------:R-:W-:Y:S01]  /*6470*/  @!P0 LOP3.LUT R35, R50, 0xffff0000, RZ, 0xc0, !PT ;  /* 0xffff000032238812 */ /* 0x000fe200078ec0ff */
[----:B------:R-:W-:Y:S01]  /*6480*/  @!P0 FFMA.FTZ R4, R37, R38, R4 ;  /* 0x0000002625048223 */ /* 0x000fe20000010004 */
[----:B------:R-:W-:Y:S01]  /*6490*/  @!P0 F2FP.BF16.PACK_AB R72, R82, R83 ;  /* 0x000000535248823e */ /* 0x000fe200000010ff */
[C---:B------:R-:W-:Y:S01]  /*64a0*/  @!P0 FMUL.FTZ R36, R7.reuse, R11 ;  /* 0x0000000b07248220 */ /* 0x040fe20000410000 */
[----:B------:R-:W-:Y:S01]  /*64b0*/  @!P0 F2FP.BF16.PACK_AB R47, R84, R86 ;  /* 0x00000056542f823e */ /* 0x000fe200000010ff */
[-C--:B------:R-:W-:Y:S02]  /*64c0*/  @!P0 FMUL.FTZ R7, R7, R10.reuse ;  /* 0x0000000a07078220 */ /* 0x080fe40000410000 */
[----:B------:R-:W-:Y:S01]  /*64d0*/  @!P0 FFMA.FTZ R10, R35, R10, -R36 ;  /* 0x0000000a230a8223 */ /* 0x000fe20000010824 */
[----:B------:R-:W-:Y:S01]  /*64e0*/  @!P0 MOV R48, R47 ;  /* 0x0000002f00308202 */ /* 0x000fe20000000f00 */
[----:B------:R-:W-:Y:S01]  /*64f0*/  @!P0 FFMA.FTZ R5, R39, R40, R5 ;  /* 0x0000002827058223 */ /* 0x000fe20000010005 */
[----:B------:R-:W-:Y:S01]  /*6500*/  @!P0 F2FP.BF16.PACK_AB R36, R73, R80 ;  /* 0x000000504924823e */ /* 0x000fe200000010ff */
[----:B------:R-:W-:Y:S02]  /*6510*/  @!P0 FFMA.FTZ R6, R41, R42, R6 ;  /* 0x0000002a29068223 */ /* 0x000fe40000010006 */
[----:B------:R-:W-:Y:S01]  /*6520*/  @!P0 FFMA.FTZ R7, R11, R35, R7 ;  /* 0x000000230b078223 */ /* 0x000fe20000010007 */
[----:B------:R-:W-:Y:S01]  /*6530*/  @!P0 F2FP.BF16.PACK_AB R11, R10, R81 ;  /* 0x000000510a0b823e */ /* 0x000fe200000010ff */
[----:B------:R-:W-:Y:S01]  /*6540*/  @!P0 FFMA.FTZ R8, R43, R44, R8 ;  /* 0x0000002c2b088223 */ /* 0x000fe20000010008 */
[----:B------:R-:W-:Y:S01]  /*6550*/  @!P0 F2FP.BF16.PACK_AB R10, R3, R2 ;  /* 0x00000002030a823e */ /* 0x000fe200000010ff */
[----:B------:R-:W-:Y:S01]  /*6560*/  @!P0 FFMA.FTZ R9, R45, R46, R9 ;  /* 0x0000002e2d098223 */ /* 0x000fe20000010009 */
[----:B------:R-:W-:Y:S01]  /*6570*/  @!P0 F2FP.BF16.PACK_AB R3, R7, R6 ;  /* 0x000000060703823e */ /* 0x000fe200000010ff */
[----:B------:R-:W-:Y:S01]  /*6580*/  @!P0 IMAD.MOV.U32 R49, RZ, RZ, R72 ;  /* 0x000000ffff318224 */ /* 0x000fe200078e0048 */
[----:B------:R-:W-:Y:S01]  /*6590*/  @!P0 F2FP.BF16.PACK_AB R4, R5, R4 ;  /* 0x000000040504823e */ /* 0x000fe200000010ff */
[----:B------:R-:W-:Y:S01]  /*65a0*/  @!P0 IMAD.MOV.U32 R50, RZ, RZ, R11 ;  /* 0x000000ffff328224 */ /* 0x000fe200078e000b */
[----:B------:R-:W-:Y:S01]  /*65b0*/  @!P0 F2FP.BF16.PACK_AB R2, R9, R8 ;  /* 0x000000080902823e */ /* 0x000fe200000010ff */
[----:B------:R-:W-:Y:S01]  /*65c0*/  @!P0 IMAD.MOV.U32 R51, RZ, RZ, R36 ;  /* 0x000000ffff338224 */ /* 0x000fe200078e0024 */
[----:B------:R-:W-:Y:S01]  /*65d0*/  @!P0 MOV R13, R4 ;  /* 0x00000004000d8202 */ /* 0x000fe20000000f00 */
[----:B------:R-:W-:Y:S02]  /*65e0*/  @!P0 IMAD.MOV.U32 R12, RZ, RZ, R10 ;  /* 0x000000ffff0c8224 */ /* 0x000fe400078e000a */
[----:B------:R-:W-:Y:S01]  /*65f0*/  @!P0 IMAD.MOV.U32 R14, RZ, RZ, R3 ;  /* 0x000000ffff0e8224 */ /* 0x000fe200078e0003 */
[----:B------:R1:W-:Y:S01]  /*6600*/  STG.E.128 [R78.64], R48 ;  /* 0x000000304e007986 */ /* 0x0003e2000c101d06 */
[----:B------:R-:W-:Y:S07]  /*6610*/  @!P0 IMAD.MOV.U32 R15, RZ, RZ, R2 ;  /* 0x000000ffff0f8224 */ /* 0x000fee00078e0002 */
[----:B------:R1:W-:Y:S02]  /*6620*/  @!P2 STG.E.128 [R74.64], R12 ;  /* 0x0000000c4a00a986 */ /* 0x0003e4000c101d06 */
.L_x_1398:
[----:B------:R-:W-:Y:S05]  /*6630*/  BSYNC B0 ;  /* 0x0000000000007941 */ /* 0x000fea0003800000 */
.L_x_1397:
[----:B------:R-:W-:Y:S11]  /*6640*/  ISETP.GE.AND P0, PT, R134, c[0x0][0x1d4], PT ;  /* 0x0000750086007a0c */ /* 0x000ff60003f06270 */
[----:B------:R-:W-:Y:S02]  /*6650*/  @!UPT UIADD3 URZ, URZ, URZ, URZ ;  /* 0x0000003f3f3ff290 */ /* 0x000fe4000fffe03f */
[----:B------:R-:W-:-:S05]  /*6660*/  @P0 BRA `(.L_x_1396) ;  /* 0x000006f000000947 */ /* 0x000fca0003800000 */
[----:B------:R-:W-:Y:S01]  /*6670*/  ISETP.GE.AND P2, PT, R93, c[0x0][0x1d4], PT ;  /* 0x000075005d007a0c */ /* 0x000fe20003f46270 */
[----:B-1----:R-:W-:Y:S01]  /*6680*/  LDS.128 R12, [R124+0xa080] ;  /* 0x00a080007c0c7984 */ /* 0x002fe20000000c00 */
        /* <DEDUP_REMOVED lines=12> */
[--C-:B------:R-:W-:Y:S02]  /*6750*/  @!P0 SHF.R.U32.HI R4, RZ, 0x10, R19.reuse ;  /* 0x00000010ff048819 */ /* 0x100fe40000011613 */
[----:B------:R-:W-:Y:S01]  /*6760*/  @!P0 SHF.R.U64 R3, R18, 0x10, R19 ;  /* 0x0000001012038819 */ /* 0x000fe20000001213 */
[----:B-1----:R-:W-:Y:S01]  /*6770*/  @!P0 IMAD.U32 R11, R44, 0x10000, RZ ;  /* 0x000100002c0b8824 */ /* 0x002fe200078e00ff */
[C---:B------:R-:W-:Y:S01]  /*6780*/  @!P0 LOP3.LUT R42, R47.reuse, 0xffff0000, RZ, 0xc0, !PT ;  /* 0xffff00002f2a8812 */ /* 0x040fe200078ec0ff */
[----:B------:R-:W-:Y:S01]  /*6790*/  @!P0 IMAD.U32 R40, R47, 0x10000, RZ ;  /* 0x000100002f288824 */ /* 0x000fe200078e00ff */
[----:B------:R-:W-:Y:S02]  /*67a0*/  @!P0 LOP3.LUT R38, R46, 0xffff0000, RZ, 0xc0, !PT ;  /* 0xffff00002e268812 */ /* 0x000fe400078ec0ff */
[----:B------:R-:W-:Y:S01]  /*67b0*/  @!P0 PRMT R10, R29, 0x5432, R3 ;  /* 0x000054321d0a8816 */ /* 0x000fe20000000003 */
[----:B------:R-:W-:Y:S01]  /*67c0*/  @!P0 IMAD.U32 R3, R12, 0x10000, RZ ;  /* 0x000100000c038824 */ /* 0x000fe200078e00ff */
[----:B------:R-:W-:Y:S02]  /*67d0*/  @!P0 SHF.R.U32.HI R6, RZ, 0x10, R17 ;  /* 0x00000010ff068819 */ /* 0x000fe40000011611 */
[----:B------:R-:W-:Y:S02]  /*67e0*/  @!P0 LOP3.LUT R17, R44, 0xffff0000, RZ, 0xc0, !PT ;  /* 0xffff00002c118812 */ /* 0x000fe400078ec0ff */
[----:B------:R-:W-:Y:S02]  /*67f0*/  @!P0 SHF.R.U64 R5, R52, 0x10, R53 ;  /* 0x0000001034058819 */ /* 0x000fe40000001235 */
[----:B------:R-:W-:Y:S02]  /*6800*/  @!P0 SHF.R.U32.HI R8, RZ, 0x10, R55 ;  /* 0x00000010ff088819 */ /* 0x000fe40000011637 */
[----:B------:R-:W-:Y:S02]  /*6810*/  @!P0 PRMT R5, R64, 0x5410, R5 ;  /* 0x0000541040058816 */ /* 0x000fe40000000005 */
[----:B------:R-:W-:Y:S02]  /*6820*/  @!P0 SHF.R.U64 R9, R54, 0x10, R55 ;  /* 0x0000001036098819 */ /* 0x000fe40000001237 */
[----:B------:R-:W-:Y:S02]  /*6830*/  @!P0 LOP3.LUT R16, R5, 0xffff0000, RZ, 0xc0, !PT ;  /* 0xffff000005108812 */ /* 0x000fe400078ec0ff */
[----:B------:R-:W-:Y:S02]  /*6840*/  @!P0 PRMT R2, R28, 0x5432, R2 ;  /* 0x000054321c028816 */ /* 0x000fe40000000002 */
[----:B------:R-:W-:Y:S02]  /*6850*/  @!P0 PRMT R36, R65, 0x5410, R8 ;  /* 0x0000541041248816 */ /* 0x000fe40000000008 */
[----:B------:R-:W-:Y:S02]  /*6860*/  @!P0 PRMT R8, R29, 0x5410, R4 ;  /* 0x000054101d088816 */ /* 0x000fe40000000004 */
[----:B------:R-:W-:Y:S01]  /*6870*/  @!P0 LOP3.LUT R4, R12, 0xffff0000, RZ, 0xc0, !PT ;  /* 0xffff00000c048812 */ /* 0x000fe200078ec0ff */
[----:B------:R-:W-:Y:S01]  /*6880*/  @!P0 IMAD.U32 R39, R36, 0x10000, RZ ;  /* 0x0001000024278824 */ /* 0x000fe200078e00ff */
[----:B------:R-:W-:Y:S02]  /*6890*/  @!P0 LOP3.LUT R29, R45, 0xffff0000, RZ, 0xc0, !PT ;  /* 0xffff00002d1d8812 */ /* 0x000fe400078ec0ff */
[----:B------:R-:W-:Y:S01]  /*68a0*/  @!P0 SHF.R.U32.HI R7, RZ, 0x10, R53 ;  /* 0x00000010ff078819 */ /* 0x000fe20000011635 */
[----:B------:R-:W-:Y:S01]  /*68b0*/  @!P0 FMUL.FTZ R19, R4, R16 ;  /* 0x0000001004138220 */ /* 0x000fe20000410000 */
[----:B------:R-:W-:Y:S02]  /*68c0*/  @!P0 PRMT R6, R28, 0x5410, R6 ;  /* 0x000054101c068816 */ /* 0x000fe40000000006 */
[----:B------:R-:W-:Y:S01]  /*68d0*/  @!P0 PRMT R35, R64, 0x5432, R7 ;  /* 0x0000543240238816 */ /* 0x000fe20000000007 */
[----:B------:R-:W-:Y:S01]  /*68e0*/  @!P0 IMAD.U32 R7, R2, 0x10000, RZ ;  /* 0x0001000002078824 */ /* 0x000fe200078e00ff */
[----:B------:R-:W-:Y:S02]  /*68f0*/  @!P0 LOP3.LUT R41, R36, 0xffff0000, RZ, 0xc0, !PT ;  /* 0xffff000024298812 */ /* 0x000fe400078ec0ff */
[----:B------:R-:W-:Y:S02]  /*6900*/  @!P0 LOP3.LUT R28, R35, 0xffff0000, RZ, 0xc0, !PT ;  /* 0xffff0000231c8812 */ /* 0x000fe400078ec0ff */
[----:B------:R-:W-:Y:S01]  /*6910*/  @!P0 PRMT R37, R65, 0x5432, R9 ;  /* 0x0000543241258816 */ /* 0x000fe20000000009 */
[----:B------:R-:W-:Y:S01]  /*6920*/  @!P0 IMAD.U32 R9, R5, 0x10000, RZ ;  /* 0x0001000005098824 */ /* 0x000fe200078e00ff */
[----:B------:R-:W-:Y:S01]  /*6930*/  @!P0 LOP3.LUT R5, R2, 0xffff0000, RZ, 0xc0, !PT ;  /* 0xffff000002058812 */ /* 0x000fe200078ec0ff */
[C---:B------:R-:W-:Y:S02]  /*6940*/  @!P0 FMUL.FTZ R2, R3.reuse, R7 ;  /* 0x0000000703028220 */ /* 0x040fe40000410000 */
[----:B------:R-:W-:Y:S02]  /*6950*/  @!P0 FMUL.FTZ R18, R3, R9 ;  /* 0x0000000903128220 */ /* 0x000fe40000410000 */
[-C--:B------:R-:W-:Y:S02]  /*6960*/  @!P0 FMUL.FTZ R3, R4, R5.reuse ;  /* 0x0000000504038220 */ /* 0x080fe40000410000 */
[----:B------:R-:W-:Y:S01]  /*6970*/  @!P0 FFMA.FTZ R55, R17, R5, -R19 ;  /* 0x0000000511378223 */ /* 0x000fe20000010813 */
[----:B------:R-:W-:Y:S01]  /*6980*/  @!P0 LOP3.LUT R5, R13, 0xffff0000, RZ, 0xc0, !PT ;  /* 0xffff00000d058812 */ /* 0x000fe200078ec0ff */
[----:B------:R-:W-:Y:S01]  /*6990*/  @!P0 FFMA.FTZ R64, R11, R7, -R18 ;  /* 0x000000070b408223 */ /* 0x000fe20000010812 */
[----:B------:R-:W-:Y:S01]  /*69a0*/  @!P0 SHF.L.U32 R18, R35, 0x10, RZ ;  /* 0x0000001023128819 */ /* 0x000fe200000006ff */
[----:B------:R-:W-:Y:S02]  /*69b0*/  @!P0 IMAD.U32 R4, R13, 0x10000, RZ ;  /* 0x000100000d048824 */ /* 0x000fe400078e00ff */
[C---:B------:R-:W-:Y:S01]  /*69c0*/  @!P0 IMAD.U32 R7, R6.reuse, 0x10000, RZ ;  /* 0x0001000006078824 */ /* 0x040fe200078e00ff */
[----:B------:R-:W-:Y:S01]  /*69d0*/  @!P0 LOP3.LUT R6, R6, 0xffff0000, RZ, 0xc0, !PT ;  /* 0xffff000006068812 */ /* 0x000fe200078ec0ff */
[----:B------:R-:W-:Y:S02]  /*69e0*/  @!P0 FFMA.FTZ R2, R9, R11, R2 ;  /* 0x0000000b09028223 */ /* 0x000fe40000010002 */
[----:B------:R-:W-:Y:S02]  /*69f0*/  @!P0 FMUL.FTZ R11, R5, R28 ;  /* 0x0000001c050b8220 */ /* 0x000fe40000410000 */
[----:B------:R-:W-:Y:S02]  /*6a00*/  @!P0 IMAD.U32 R19, R45, 0x10000, RZ ;  /* 0x000100002d138824 */ /* 0x000fe400078e00ff */
[----:B------:R-:W-:Y:S02]  /*6a10*/  @!P0 FMUL.FTZ R9, R4, R18 ;  /* 0x0000001204098220 */ /* 0x000fe40000410000 */
[-C--:B------:R-:W-:Y:S02]  /*6a20*/  @!P0 FMUL.FTZ R5, R5, R6.reuse ;  /* 0x0000000605058220 */ /* 0x080fe40000410000 */
[----:B------:R-:W-:Y:S01]  /*6a30*/  @!P0 FFMA.FTZ R53, R29, R6, -R11 ;  /* 0x000000061d358223 */ /* 0x000fe2000001080b */
[----:B------:R-:W-:Y:S01]  /*6a40*/  @!P0 LOP3.LUT R11, R8, 0xffff0000, RZ, 0xc0, !PT ;  /* 0xffff0000080b8812 */ /* 0x000fe200078ec0ff */
[----:B------:R-:W-:Y:S02]  /*6a50*/  @!P0 IMAD.U32 R6, R15, 0x10000, RZ ;  /* 0x000100000f068824 */ /* 0x000fe400078e00ff */
[-C--:B------:R-:W-:Y:S02]  /*6a60*/  @!P0 FMUL.FTZ R4, R4, R7.reuse ;  /* 0x0000000704048220 */ /* 0x080fe40000410000 */
[----:B------:R-:W-:Y:S01]  /*6a70*/  @!P0 FFMA.FTZ R54, R19, R7, -R9 ;  /* 0x0000000713368223 */ /* 0x000fe20000010809 */
[----:B------:R-:W-:Y:S01]  /*6a80*/  @!P0 LOP3.LUT R7, R15, 0xffff0000, RZ, 0xc0, !PT ;  /* 0xffff00000f078812 */ /* 0x000fe200078ec0ff */
[----:B------:R-:W-:Y:S01]  /*6a90*/  @!P0 FMUL.FTZ R35, R6, R39 ;  /* 0x0000002706238220 */ /* 0x000fe20000410000 */
[----:B------:R-:W-:Y:S01]  /*6aa0*/  @!P0 SHF.L.U32 R9, R8, 0x10, RZ ;  /* 0x0000001008098819 */ /* 0x000fe200000006ff */
[----:B------:R-:W-:Y:S01]  /*6ab0*/  @!P0 FFMA.FTZ R3, R16, R17, R3 ;  /* 0x0000001110038223 */ /* 0x000fe20000010003 */
[----:B------:R-:W-:Y:S01]  /*6ac0*/  @!P0 F2FP.BF16.PACK_AB R17, R55, R64 ;  /* 0x000000403711823e */ /* 0x000fe200000010ff */
[C---:B------:R-:W-:Y:S02]  /*6ad0*/  @!P0 FMUL.FTZ R36, R7.reuse, R41 ;  /* 0x0000002907248220 */ /* 0x040fe40000410000 */
[----:B------:R-:W-:Y:S01]  /*6ae0*/  @!P0 FMUL.FTZ R8, R6, R9 ;  /* 0x0000000906088220 */ /* 0x000fe20000410000 */
[----:B------:R-:W-:Y:S01]  /*6af0*/  @!P0 MOV R44, R17 ;  /* 0x00000011002c8202 */ /* 0x000fe20000000f00 */
[----:B------:R-:W-:Y:S02]  /*6b00*/  @!P0 FFMA.FTZ R52, R40, R9, -R35 ;  /* 0x0000000928348223 */ /* 0x000fe40000010823 */
[-C--:B------:R-:W-:Y:S01]  /*6b10*/  @!P0 FMUL.FTZ R9, R7, R11.reuse ;  /* 0x0000000b07098220 */ /* 0x080fe20000410000 */
[C---:B------:R-:W-:Y:S01]  /*6b20*/  @!P0 LOP3.LUT R7, R14.reuse, 0xffff0000, RZ, 0xc0, !PT ;  /* 0xffff00000e078812 */ /* 0x040fe200078ec0ff */
[C---:B------:R-:W-:Y:S01]  /*6b30*/  @!P0 IMAD.U32 R35, R37.reuse, 0x10000, RZ ;  /* 0x0001000025238824 */ /* 0x040fe200078e00ff */
[----:B------:R-:W-:Y:S01]  /*6b40*/  @!P0 LOP3.LUT R37, R37, 0xffff0000, RZ, 0xc0, !PT ;  /* 0xffff000025258812 */ /* 0x000fe200078ec0ff */
[----:B------:R-:W-:Y:S02]  /*6b50*/  @!P0 IMAD.U32 R6, R14, 0x10000, RZ ;  /* 0x000100000e068824 */ /* 0x000fe400078e00ff */
[----:B------:R-:W-:Y:S02]  /*6b60*/  @!P0 FFMA.FTZ R49, R42, R11, -R36 ;  /* 0x0000000b2a318223 */ /* 0x000fe40000010824 */
[C---:B------:R-:W-:Y:S01]  /*6b70*/  @!P0 IMAD.U32 R11, R10.reuse, 0x10000, RZ ;  /* 0x000100000a0b8824 */ /* 0x040fe200078e00ff */
[----:B------:R-:W-:Y:S01]  /*6b80*/  @!P0 LOP3.LUT R10, R10, 0xffff0000, RZ, 0xc0, !PT ;  /* 0xffff00000a0a8812 */ /* 0x000fe200078ec0ff */
[----:B------:R-:W-:Y:S01]  /*6b90*/  @!P0 IMAD.U32 R36, R46, 0x10000, RZ ;  /* 0x000100002e248824 */ /* 0x000fe200078e00ff */
[----:B------:R-:W-:Y:S01]  /*6ba0*/  @!P0 F2FP.BF16.PACK_AB R16, R49, R52 ;  /* 0x000000343110823e */ /* 0x000fe200000010ff */
[C---:B------:R-:W-:Y:S02]  /*6bb0*/  @!P0 FMUL.FTZ R43, R6.reuse, R35 ;  /* 0x00000023062b8220 */ /* 0x040fe40000410000 */
[----:B------:R-:W-:Y:S02]  /*6bc0*/  @!P0 FMUL.FTZ R48, R7, R37 ;  /* 0x0000002507308220 */ /* 0x000fe40000410000 */
[----:B------:R-:W-:Y:S02]  /*6bd0*/  @!P0 FMUL.FTZ R6, R6, R11 ;  /* 0x0000000b06068220 */ /* 0x000fe40000410000 */
[----:B------:R-:W-:Y:S02]  /*6be0*/  @!P0 FFMA.FTZ R4, R18, R19, R4 ;  /* 0x0000001312048223 */ /* 0x000fe40000010004 */
[----:B------:R-:W-:Y:S01]  /*6bf0*/  @!P0 FFMA.FTZ R11, R36, R11, -R43 ;  /* 0x0000000b240b8223 */ /* 0x000fe2000001082b */
[----:B------:R-:W-:Y:S01]  /*6c00*/  @!P0 F2FP.BF16.PACK_AB R43, R53, R54 ;  /* 0x00000036352b823e */ /* 0x000fe200000010ff */
[-C--:B------:R-:W-:Y:S02]  /*6c10*/  @!P0 FMUL.FTZ R7, R7, R10.reuse ;  /* 0x0000000a07078220 */ /* 0x080fe40000410000 */
[----:B------:R-:W-:Y:S01]  /*6c20*/  @!P0 FFMA.FTZ R48, R38, R10, -R48 ;  /* 0x0000000a26308223 */ /* 0x000fe20000010830 */
[----:B------:R-:W-:Y:S01]  /*6c30*/  @!P0 F2FP.BF16.PACK_AB R10, R3, R2 ;  /* 0x00000002030a823e */ /* 0x000fe200000010ff */
[----:B------:R-:W-:Y:S02]  /*6c40*/  @!P0 FFMA.FTZ R5, R28, R29, R5 ;  /* 0x0000001d1c058223 */ /* 0x000fe40000010005 */
[----:B------:R-:W-:Y:S01]  /*6c50*/  @!P0 FFMA.FTZ R6, R35, R36, R6 ;  /* 0x0000002423068223 */ /* 0x000fe20000010006 */
[----:B------:R-:W-:Y:S01]  /*6c60*/  @!P0 F2FP.BF16.PACK_AB R11, R48, R11 ;  /* 0x0000000b300b823e */ /* 0x000fe200000010ff */
[----:B------:R-:W-:Y:S01]  /*6c70*/  @!P0 FFMA.FTZ R7, R37, R38, R7 ;  /* 0x0000002625078223 */ /* 0x000fe20000010007 */
[----:B------:R-:W-:Y:S01]  /*6c80*/  @!P0 F2FP.BF16.PACK_AB R4, R5, R4 ;  /* 0x000000040504823e */ /* 0x000fe200000010ff */
[----:B------:R-:W-:Y:S02]  /*6c90*/  @!P0 FFMA.FTZ R8, R39, R40, R8 ;  /* 0x0000002827088223 */ /* 0x000fe40000010008 */
[----:B------:R-:W-:Y:S01]  /*6ca0*/  @!P0 FFMA.FTZ R9, R41, R42, R9 ;  /* 0x0000002a29098223 */ /* 0x000fe20000010009 */
[----:B------:R-:W-:Y:S01]  /*6cb0*/  @!P0 F2FP.BF16.PACK_AB R3, R7, R6 ;  /* 0x000000060703823e */ /* 0x000fe200000010ff */
[----:B------:R-:W-:Y:S01]  /*6cc0*/  @!P0 IMAD.MOV.U32 R45, RZ, RZ, R43 ;  /* 0x000000ffff2d8224 */ /* 0x000fe200078e002b */
[----:B------:R-:W-:Y:S01]  /*6cd0*/  @!P0 MOV R13, R4 ;  /* 0x00000004000d8202 */ /* 0x000fe20000000f00 */
[----:B------:R-:W-:Y:S01]  /*6ce0*/  @!P0 IMAD.MOV.U32 R46, RZ, RZ, R11 ;  /* 0x000000ffff2e8224 */ /* 0x000fe200078e000b */
[----:B------:R-:W-:Y:S01]  /*6cf0*/  @!P0 F2FP.BF16.PACK_AB R2, R9, R8 ;  /* 0x000000080902823e */ /* 0x000fe200000010ff */
[----:B------:R-:W-:Y:S02]  /*6d00*/  @!P0 IMAD.MOV.U32 R47, RZ, RZ, R16 ;  /* 0x000000ffff2f8224 */ /* 0x000fe400078e0010 */
[----:B------:R-:W-:Y:S02]  /*6d10*/  @!P0 IMAD.MOV.U32 R12, RZ, RZ, R10 ;  /* 0x000000ffff0c8224 */ /* 0x000fe400078e000a */
[----:B------:R-:W-:Y:S01]  /*6d20*/  @!P0 IMAD.MOV.U32 R14, RZ, RZ, R3 ;  /* 0x000000ffff0e8224 */ /* 0x000fe200078e0003 */
[----:B------:R1:W-:Y:S01]  /*6d30*/  STG.E.128 [R70.64], R44 ;  /* 0x0000002c46007986 */ /* 0x0003e2000c101d06 */
[----:B------:R-:W-:Y:S07]  /*6d40*/  @!P0 IMAD.MOV.U32 R15, RZ, RZ, R2 ;  /* 0x000000ffff0f8224 */ /* 0x000fee00078e0002 */
[----:B------:R1:W-:Y:S02]  /*6d50*/  @!P2 STG.E.128 [R50.64], R12 ;  /* 0x0000000c3200a986 */ /* 0x0003e4000c101d06 */
.L_x_1396:
[----:B------:R-:W-:Y:S05]  /*6d60*/  BSYNC B1 ;  /* 0x0000000000017941 */ /* 0x000fea0003800000 */
.L_x_1395:
[----:B-1----:R-:W-:Y:S04]  /*6d70*/  IADD3 R51, P0, R172, R76, RZ ;  /* 0x0000004cac337210 */ /* 0x002fe80007f1e0ff */
[----:B------:R-:W-:Y:S01]  /*6d80*/  IADD3.X R52, R85, R136, RZ, P0, !PT ;  /* 0x0000008855347210 */ /* 0x000fe200007fe4ff */
[----:B------:R-:W-:-:S05]  /*6d90*/  @P3 BRA `(.L_x_1384) ;  /* 0x0000113000003947 */ /* 0x000fca0003800000 */
[----:B------:R-:W-:Y:S01]  /*6da0*/  ISETP.GE.AND P0, PT, R132, c[0x0][0x1d4], PT ;  /* 0x0000750084007a0c */ /* 0x000fe20003f06270 */
[----:B------:R-:W-:Y:S01]  /*6db0*/  @!UPT UIADD3 URZ, URZ, URZ, URZ ;  /* 0x0000003f3f3ff290 */ /* 0x000fe2000fffe03f */
[----:B------:R-:W-:Y:S11]  /*6dc0*/  BSSY B0, `(.L_x_1399) ;  /* 0x0000071000007945 */ /* 0x000ff60003800000 */
        /* <DEDUP_REMOVED lines=15> */
[----:B------:R-:W-:Y:S02]  /*6ec0*/  @!P0 SHF.R.U64 R4, R22, 0x10, R23 ;  /* 0x0000001016048819 */ /* 0x000fe40000001217 */
[----:B------:R-:W-:Y:S01]  /*6ed0*/  @!P0 SHF.R.U32.HI R3, RZ, 0x10, R21 ;  /* 0x00000010ff038819 */ /* 0x000fe20000011615 */
[C---:B-1----:R-:W-:Y:S01]  /*6ee0*/  @!P0 IMAD.U32 R10, R40.reuse, 0x10000, RZ ;  /* 0x00010000280a8824 */ /* 0x042fe200078e00ff */
[----:B------:R-:W-:Y:S02]  /*6ef0*/  @!P0 LOP3.LUT R17, R40, 0xffff0000, RZ, 0xc0, !PT ;  /* 0xffff000028118812 */ /* 0x000fe400078ec0ff */
[----:B------:R-:W-:Y:S02]  /*6f00*/  @!P0 LOP3.LUT R21, R41, 0xffff0000, RZ, 0xc0, !PT ;  /* 0xffff000029158812 */ /* 0x000fe400078ec0ff */
[----:B------:R-:W-:Y:S02]  /*6f10*/  @!P0 LOP3.LUT R36, R43, 0xffff0000, RZ, 0xc0, !PT ;  /* 0xffff00002b248812 */ /* 0x000fe400078ec0ff */
[----:B------:R-:W-:Y:S02]  /*6f20*/  @!P0 LOP3.LUT R29, R42, 0xffff0000, RZ, 0xc0, !PT ;  /* 0xffff00002a1d8812 */ /* 0x000fe400078ec0ff */
[----:B------:R-:W-:Y:S02]  /*6f30*/  @!P0 PRMT R11, R31, 0x5432, R4 ;  /* 0x000054321f0b8816 */ /* 0x000fe40000000004 */
[----:B------:R-:W-:Y:S02]  /*6f40*/  @!P0 LOP3.LUT R4, R12, 0xffff0000, RZ, 0xc0, !PT ;  /* 0xffff00000c048812 */ /* 0x000fe400078ec0ff */
[----:B------:R-:W-:Y:S02]  /*6f50*/  @!P0 SHF.R.U64 R6, R56, 0x10, R57 ;  /* 0x0000001038068819 */ /* 0x000fe40000001239 */
[----:B------:R-:W-:Y:S02]  /*6f60*/  @!P0 SHF.R.U32.HI R8, RZ, 0x10, R59 ;  /* 0x00000010ff088819 */ /* 0x000fe4000001163b */
[----:B------:R-:W-:Y:S02]  /*6f70*/  @!P0 PRMT R16, R66, 0x5410, R6 ;  /* 0x0000541042108816 */ /* 0x000fe40000000006 */
[----:B------:R-:W-:Y:S01]  /*6f80*/  @!P0 PRMT R6, R30, 0x5410, R3 ;  /* 0x000054101e068816 */ /* 0x000fe20000000003 */
[----:B------:R-:W-:Y:S01]  /*6f90*/  @!P0 IMAD.U32 R3, R12, 0x10000, RZ ;  /* 0x000100000c038824 */ /* 0x000fe200078e00ff */
[----:B------:R-:W-:Y:S02]  /*6fa0*/  @!P0 SHF.R.U32.HI R5, RZ, 0x10, R23 ;  /* 0x00000010ff058819 */ /* 0x000fe40000011617 */
[----:B------:R-:W-:Y:S02]  /*6fb0*/  @!P0 PRMT R2, R30, 0x5432, R2 ;  /* 0x000054321e028816 */ /* 0x000fe40000000002 */
[----:B------:R-:W-:Y:S02]  /*6fc0*/  @!P0 PRMT R22, R67, 0x5410, R8 ;  /* 0x0000541043168816 */ /* 0x000fe40000000008 */
[----:B------:R-:W-:Y:S01]  /*6fd0*/  @!P0 PRMT R8, R31, 0x5410, R5 ;  /* 0x000054101f088816 */ /* 0x000fe20000000005 */
[----:B------:R-:W-:Y:S01]  /*6fe0*/  @!P0 IMAD.U32 R31, R43, 0x10000, RZ ;  /* 0x000100002b1f8824 */ /* 0x000fe200078e00ff */
[----:B------:R-:W-:Y:S01]  /*6ff0*/  @!P0 LOP3.LUT R5, R2, 0xffff0000, RZ, 0xc0, !PT ;  /* 0xffff000002058812 */ /* 0x000fe200078ec0ff */
[C---:B------:R-:W-:Y:S01]  /*7000*/  @!P0 IMAD.U32 R30, R22.reuse, 0x10000, RZ ;  /* 0x00010000161e8824 */ /* 0x040fe200078e00ff */
[----:B------:R-:W-:Y:S02]  /*7010*/  @!P0 LOP3.LUT R35, R22, 0xffff0000, RZ, 0xc0, !PT ;  /* 0xffff000016238812 */ /* 0x000fe400078ec0ff */
[----:B------:R-:W-:Y:S02]  /*7020*/  @!P0 SHF.R.U64 R9, R58, 0x10, R59 ;  /* 0x000000103a098819 */ /* 0x000fe4000000123b */
[----:B------:R-:W-:Y:S02]  /*7030*/  @!P0 SHF.R.U32.HI R7, RZ, 0x10, R57 ;  /* 0x00000010ff078819 */ /* 0x000fe40000011639 */
[----:B------:R-:W-:Y:S01]  /*7040*/  @!P0 PRMT R28, R67, 0x5432, R9 ;  /* 0x00005432431c8816 */ /* 0x000fe20000000009 */
[C---:B------:R-:W-:Y:S01]  /*7050*/  @!P0 IMAD.U32 R9, R16.reuse, 0x10000, RZ ;  /* 0x0001000010098824 */ /* 0x040fe200078e00ff */
[----:B------:R-:W-:Y:S02]  /*7060*/  @!P0 LOP3.LUT R16, R16, 0xffff0000, RZ, 0xc0, !PT ;  /* 0xffff000010108812 */ /* 0x000fe400078ec0ff */
[----:B------:R-:W-:Y:S01]  /*7070*/  @!P0 PRMT R20, R66, 0x5432, R7 ;  /* 0x0000543242148816 */ /* 0x000fe20000000007 */
[----:B------:R-:W-:Y:S02]  /*7080*/  @!P0 IMAD.U32 R7, R2, 0x10000, RZ ;  /* 0x0001000002078824 */ /* 0x000fe400078e00ff */
[C---:B------:R-:W-:Y:S02]  /*7090*/  @!P0 FMUL.FTZ R18, R3.reuse, R9 ;  /* 0x0000000903128220 */ /* 0x040fe40000410000 */
[----:B------:R-:W-:Y:S02]  /*70a0*/  @!P0 FMUL.FTZ R19, R4, R16 ;  /* 0x0000001004138220 */ /* 0x000fe40000410000 */
[-C--:B------:R-:W-:Y:S02]  /*70b0*/  @!P0 FMUL.FTZ R2, R3, R7.reuse ;  /* 0x0000000703028220 */ /* 0x080fe40000410000 */
[----:B------:R-:W-:Y:S01]  /*70c0*/  @!P0 FFMA.FTZ R54, R10, R7, -R18 ;  /* 0x000000070a368223 */ /* 0x000fe20000010812 */
[----:B------:R-:W-:Y:S01]  /*70d0*/  @!P0 SHF.L.U32 R18, R20, 0x10, RZ ;  /* 0x0000001014128819 */ /* 0x000fe200000006ff */
[-C--:B------:R-:W-:Y:S01]  /*70e0*/  @!P0 FMUL.FTZ R3, R4, R5.reuse ;  /* 0x0000000504038220 */ /* 0x080fe20000410000 */
[----:B------:R-:W-:Y:S01]  /*70f0*/  @!P0 LOP3.LUT R20, R20, 0xffff0000, RZ, 0xc0, !PT ;  /* 0xffff000014148812 */ /* 0x000fe200078ec0ff */
[----:B------:R-:W-:Y:S01]  /*7100*/  @!P0 FFMA.FTZ R53, R17, R5, -R19 ;  /* 0x0000000511358223 */ /* 0x000fe20000010813 */
[C---:B------:R-:W-:Y:S01]  /*7110*/  @!P0 LOP3.LUT R5, R13.reuse, 0xffff0000, RZ, 0xc0, !PT ;  /* 0xffff00000d058812 */ /* 0x040fe200078ec0ff */
        /* <DEDUP_REMOVED lines=18> */
[----:B------:R-:W-:Y:S02]  /*7240*/  @!P0 FMUL.FTZ R23, R7, R35 ;  /* 0x0000002307178220 */ /* 0x000fe40000410000 */
[----:B------:R-:W-:Y:S01]  /*7250*/  @!P0 FMUL.FTZ R8, R6, R9 ;  /* 0x0000000906088220 */ /* 0x000fe20000410000 */
[----:B------:R-:W-:Y:S01]  /*7260*/  @!P0 MOV R40, R17 ;  /* 0x0000001100288202 */ /* 0x000fe20000000f00 */
[----:B------:R-:W-:Y:S02]  /*7270*/  @!P0 FFMA.FTZ R44, R31, R9, -R22 ;  /* 0x000000091f2c8223 */ /* 0x000fe40000010816 */
[-C--:B------:R-:W-:Y:S01]  /*7280*/  @!P0 FMUL.FTZ R9, R7, R10.reuse ;  /* 0x0000000a07098220 */ /* 0x080fe20000410000 */
[----:B------:R-:W-:Y:S01]  /*7290*/  @!P0 LOP3.LUT R7, R14, 0xffff0000, RZ, 0xc0, !PT ;  /* 0xffff00000e078812 */ /* 0x000fe200078ec0ff */
        /* <DEDUP_REMOVED lines=10> */
[-C--:B------:R-:W-:Y:S02]  /*7340*/  @!P0 FMUL.FTZ R6, R6, R10.reuse ;  /* 0x0000000a06068220 */ /* 0x080fe40000410000 */
[----:B------:R-:W-:Y:S02]  /*7350*/  @!P0 FFMA.FTZ R4, R18, R19, R4 ;  /* 0x0000001312048223 */ /* 0x000fe40000010004 */
[----:B------:R-:W-:Y:S01]  /*7360*/  @!P0 FFMA.FTZ R10, R23, R10, -R37 ;  /* 0x0000000a170a8223 */ /* 0x000fe20000010825 */
[----:B------:R-:W-:Y:S01]  /*7370*/  @!P0 F2FP.BF16.PACK_AB R37, R45, R50 ;  /* 0x000000322d25823e */ /* 0x000fe200000010ff */
[-C--:B------:R-:W-:Y:S02]  /*7380*/  @!P0 FMUL.FTZ R7, R7, R11.reuse ;  /* 0x0000000b07078220 */ /* 0x080fe40000410000 */
[----:B------:R-:W-:Y:S02]  /*7390*/  @!P0 FFMA.FTZ R38, R29, R11, -R38 ;  /* 0x0000000b1d268223 */ /* 0x000fe40000010826 */
[----:B------:R-:W-:Y:S02]  /*73a0*/  @!P0 FFMA.FTZ R5, R20, R21, R5 ;  /* 0x0000001514058223 */ /* 0x000fe40000010005 */
[----:B------:R-:W-:Y:S01]  /*73b0*/  @!P0 FFMA.FTZ R6, R22, R23, R6 ;  /* 0x0000001716068223 */ /* 0x000fe20000010006 */
[----:B------:R-:W-:Y:S01]  /*73c0*/  @!P0 F2FP.BF16.PACK_AB R11, R38, R10 ;  /* 0x0000000a260b823e */ /* 0x000fe200000010ff */
[----:B------:R-:W-:Y:S01]  /*73d0*/  @!P0 FFMA.FTZ R7, R28, R29, R7 ;  /* 0x0000001d1c078223 */ /* 0x000fe20000010007 */
[----:B------:R-:W-:Y:S01]  /*73e0*/  @!P0 F2FP.BF16.PACK_AB R10, R3, R2 ;  /* 0x00000002030a823e */ /* 0x000fe200000010ff */
[----:B------:R-:W-:Y:S01]  /*73f0*/  @!P0 FFMA.FTZ R8, R30, R31, R8 ;  /* 0x0000001f1e088223 */ /* 0x000fe20000010008 */
[----:B------:R-:W-:Y:S01]  /*7400*/  @!P0 F2FP.BF16.PACK_AB R4, R5, R4 ;  /* 0x000000040504823e */ /* 0x000fe200000010ff */
        /* <DEDUP_REMOVED lines=12> */
.L_x_1400:
[----:B------:R-:W-:Y:S05]  /*74d0*/  BSYNC B0 ;  /* 0x0000000000007941 */ /* 0x000fea0003800000 */
.L_x_1399:
        /* <DEDUP_REMOVED lines=12> */
[----:B------:R-:W-:Y:S02]  /*75a0*/  @!P0 SHF.R.U64 R4, R24, 0x10, R25 ;  /* 0x0000001018048819 */ /* 0x000fe40000001219 */
[----:B------:R-:W-:Y:S02]  /*75b0*/  @!P0 SHF.R.U32.HI R3, RZ, 0x10, R61 ;  /* 0x00000010ff038819 */ /* 0x000fe4000001163d */
[----:B------:R-:W-:Y:S02]  /*75c0*/  @!P0 SHF.R.U32.HI R2, RZ, 0x10, R25 ;  /* 0x00000010ff028819 */ /* 0x000fe40000011619 */
[----:B------:R-:W-:Y:S02]  /*75d0*/  @!P0 PRMT R8, R68, 0x5410, R3 ;  /* 0x0000541044088816 */ /* 0x000fe40000000003 */
[----:B------:R-:W-:Y:S02]  /*75e0*/  @!P0 PRMT R3, R32, 0x5410, R2 ;  /* 0x0000541020038816 */ /* 0x000fe40000000002 */
[----:B------:R-:W-:Y:S01]  /*75f0*/  @!P0 SHF.R.U64 R7, R60, 0x10, R61 ;  /* 0x000000103c078819 */ /* 0x000fe2000000123d */
[----:B------:R-:W-:Y:S01]  /*7600*/  @!P0 IMAD.U32 R21, R8, 0x10000, RZ ;  /* 0x0001000008158824 */ /* 0x000fe200078e00ff */
[----:B------:R-:W-:Y:S01]  /*7610*/  @!P0 PRMT R11, R33, 0x5410, R5 ;  /* 0x00005410210b8816 */ /* 0x000fe20000000005 */
[----:B------:R-:W-:Y:S01]  /*7620*/  @!P0 IMAD.U32 R5, R3, 0x10000, RZ ;  /* 0x0001000003058824 */ /* 0x000fe200078e00ff */
[----:B------:R-:W-:Y:S01]  /*7630*/  @!P0 PRMT R9, R68, 0x5432, R7 ;  /* 0x0000543244098816 */ /* 0x000fe20000000007 */
[----:B-1----:R-:W-:Y:S01]  /*7640*/  @!P0 IMAD.U32 R2, R13, 0x10000, RZ ;  /* 0x000100000d028824 */ /* 0x002fe200078e00ff */
[----:B------:R-:W-:Y:S02]  /*7650*/  @!P0 PRMT R7, R32, 0x5432, R4 ;  /* 0x0000543220078816 */ /* 0x000fe40000000004 */
[----:B------:R-:W-:Y:S01]  /*7660*/  @!P0 LOP3.LUT R3, R3, 0xffff0000, RZ, 0xc0, !PT ;  /* 0xffff000003038812 */ /* 0x000fe200078ec0ff */
[----:B------:R-:W-:Y:S01]  /*7670*/  @!P0 FMUL.FTZ R17, R2, R21 ;  /* 0x0000001502118220 */ /* 0x000fe20000410000 */
[----:B------:R-:W-:Y:S01]  /*7680*/  @!P0 SHF.R.U64 R10, R62, 0x10, R63 ;  /* 0x000000103e0a8819 */ /* 0x000fe2000000123f */
[-C--:B------:R-:W-:Y:S01]  /*7690*/  @!P0 FMUL.FTZ R4, R2, R5.reuse ;  /* 0x0000000502048220 */ /* 0x080fe20000410000 */
[C---:B--2---:R-:W-:Y:S01]  /*76a0*/  @!P0 LOP3.LUT R24, R37.reuse, 0xffff0000, RZ, 0xc0, !PT ;  /* 0xffff000025188812 */ /* 0x044fe200078ec0ff */
[----:B------:R-:W-:Y:S01]  /*76b0*/  @!P0 IMAD.U32 R22, R37, 0x10000, RZ ;  /* 0x0001000025168824 */ /* 0x000fe200078e00ff */
[C---:B------:R-:W-:Y:S01]  /*76c0*/  @!P0 SHF.L.U32 R30, R39.reuse, 0x10, RZ ;  /* 0x00000010271e8819 */ /* 0x040fe200000006ff */
[----:B------:R-:W-:Y:S01]  /*76d0*/  @!P0 IMAD.U32 R18, R36, 0x10000, RZ ;  /* 0x0001000024128824 */ /* 0x000fe200078e00ff */
[----:B------:R-:W-:Y:S01]  /*76e0*/  @!P0 LOP3.LUT R32, R39, 0xffff0000, RZ, 0xc0, !PT ;  /* 0xffff000027208812 */ /* 0x000fe200078ec0ff */
[----:B------:R-:W-:Y:S01]  /*76f0*/  @!P0 FFMA.FTZ R49, R22, R5, -R17 ;  /* 0x0000000516318223 */ /* 0x000fe20000010811 */
[----:B------:R-:W-:Y:S01]  /*7700*/  @!P0 SHF.R.U32.HI R6, RZ, 0x10, R27 ;  /* 0x00000010ff068819 */ /* 0x000fe2000001161b */
[----:B------:R-:W-:Y:S01]  /*7710*/  @!P0 IMAD.U32 R17, R9, 0x10000, RZ ;  /* 0x0001000009118824 */ /* 0x000fe200078e00ff */
[----:B------:R-:W-:Y:S01]  /*7720*/  @!P0 LOP3.LUT R2, R13, 0xffff0000, RZ, 0xc0, !PT ;  /* 0xffff00000d028812 */ /* 0x000fe200078ec0ff */
[----:B------:R-:W-:Y:S01]  /*7730*/  @!P0 IMAD.U32 R26, R38, 0x10000, RZ ;  /* 0x00010000261a8824 */ /* 0x000fe200078e00ff */
[----:B------:R-:W-:Y:S01]  /*7740*/  @!P0 LOP3.LUT R23, R8, 0xffff0000, RZ, 0xc0, !PT ;  /* 0xffff000008178812 */ /* 0x000fe200078ec0ff */
[C---:B------:R-:W-:Y:S01]  /*7750*/  @!P0 IMAD.U32 R8, R7.reuse, 0x10000, RZ ;  /* 0x0001000007088824 */ /* 0x040fe200078e00ff */
[----:B------:R-:W-:Y:S01]  /*7760*/  @!P0 LOP3.LUT R7, R7, 0xffff0000, RZ, 0xc0, !PT ;  /* 0xffff000007078812 */ /* 0x000fe200078ec0ff */
[C---:B------:R-:W-:Y:S01]  /*7770*/  @!P0 FMUL.FTZ R5, R2.reuse, R3 ;  /* 0x0000000302058220 */ /* 0x040fe20000410000 */
[----:B------:R-:W-:Y:S01]  /*7780*/  @!P0 PRMT R27, R69, 0x5410, R10 ;  /* 0x00005410451b8816 */ /* 0x000fe2000000000a */
[----:B------:R-:W-:Y:S01]  /*7790*/  @!P0 FMUL.FTZ R19, R2, R23 ;  /* 0x0000001702138220 */ /* 0x000fe20000410000 */
[----:B------:R-:W-:Y:S02]  /*77a0*/  @!P0 PRMT R10, R33, 0x5432, R6 ;  /* 0x00005432210a8816 */ /* 0x000fe40000000006 */
[----:B------:R-:W-:Y:S01]  /*77b0*/  @!P0 SHF.L.U32 R6, R12, 0x10, RZ ;  /* 0x000000100c068819 */ /* 0x000fe200000006ff */
[----:B------:R-:W-:Y:S01]  /*77c0*/  @!P0 FFMA.FTZ R48, R24, R3, -R19 ;  /* 0x0000000318308223 */ /* 0x000fe20000010813 */
[----:B------:R-:W-:Y:S01]  /*77d0*/  @!P0 LOP3.LUT R3, R12, 0xffff0000, RZ, 0xc0, !PT ;  /* 0xffff00000c038812 */ /* 0x000fe200078ec0ff */
[----:B------:R-:W-:Y:S01]  /*77e0*/  @!P0 IMAD.U32 R25, R27, 0x10000, RZ ;  /* 0x000100001b198824 */ /* 0x000fe200078e00ff */
[----:B------:R-:W-:Y:S01]  /*77f0*/  @!P0 LOP3.LUT R19, R9, 0xffff0000, RZ, 0xc0, !PT ;  /* 0xffff000009138812 */ /* 0x000fe200078ec0ff */
[C---:B------:R-:W-:Y:S01]  /*7800*/  @!P0 FMUL.FTZ R20, R6.reuse, R17 ;  /* 0x0000001106148220 */ /* 0x040fe20000410000 */
[----:B------:R-:W-:Y:S01]  /*7810*/  @!P0 SHF.R.U32.HI R16, RZ, 0x10, R63 ;  /* 0x00000010ff108819 */ /* 0x000fe2000001163f */
[-C--:B------:R-:W-:Y:S01]  /*7820*/  @!P0 FMUL.FTZ R2, R6, R8.reuse ;  /* 0x0000000806028220 */ /* 0x080fe20000410000 */
[----:B------:R-:W-:Y:S01]  /*7830*/  @!P0 SHF.L.U32 R6, R14, 0x10, RZ ;  /* 0x000000100e068819 */ /* 0x000fe200000006ff */
[----:B------:R-:W-:Y:S01]  /*7840*/  @!P0 FFMA.FTZ R45, R18, R8, -R20 ;  /* 0x00000008122d8223 */ /* 0x000fe20000010814 */
[----:B------:R-:W-:Y:S01]  /*7850*/  @!P0 LOP3.LUT R20, R36, 0xffff0000, RZ, 0xc0, !PT ;  /* 0xffff000024148812 */ /* 0x000fe200078ec0ff */
[----:B------:R-:W-:Y:S01]  /*7860*/  @!P0 FMUL.FTZ R9, R3, R19 ;  /* 0x0000001303098220 */ /* 0x000fe20000410000 */
[----:B------:R-:W-:Y:S01]  /*7870*/  @!P0 PRMT R16, R69, 0x5432, R16 ;  /* 0x0000543245108816 */ /* 0x000fe20000000010 */
[----:B------:R-:W-:Y:S01]  /*7880*/  @!P0 IMAD.U32 R8, R11, 0x10000, RZ ;  /* 0x000100000b088824 */ /* 0x000fe200078e00ff */
[----:B------:R-:W-:Y:S01]  /*7890*/  @!P0 LOP3.LUT R27, R27, 0xffff0000, RZ, 0xc0, !PT ;  /* 0xffff00001b1b8812 */ /* 0x000fe200078ec0ff */
[----:B------:R-:W-:Y:S01]  /*78a0*/  @!P0 FMUL.FTZ R28, R6, R25 ;  /* 0x00000019061c8220 */ /* 0x000fe20000410000 */
[----:B------:R-:W-:Y:S01]  /*78b0*/  @!P0 LOP3.LUT R31, R16, 0xffff0000, RZ, 0xc0, !PT ;  /* 0xffff0000101f8812 */ /* 0x000fe200078ec0ff */
[-C--:B------:R-:W-:Y:S02]  /*78c0*/  @!P0 FMUL.FTZ R3, R3, R7.reuse ;  /* 0x0000000703038220 */ /* 0x080fe40000410000 */
[----:B------:R-:W-:Y:S01]  /*78d0*/  @!P0 FFMA.FTZ R44, R20, R7, -R9 ;  /* 0x00000007142c8223 */ /* 0x000fe20000010809 */
[----:B------:R-:W-:Y:S01]  /*78e0*/  @!P0 LOP3.LUT R7, R14, 0xffff0000, RZ, 0xc0, !PT ;  /* 0xffff00000e078812 */ /* 0x000fe200078ec0ff */
[-C--:B------:R-:W-:Y:S01]  /*78f0*/  @!P0 FMUL.FTZ R6, R6, R8.reuse ;  /* 0x0000000806068220 */ /* 0x080fe20000410000 */
[C---:B------:R-:W-:Y:S01]  /*7900*/  @!P0 LOP3.LUT R9, R15.reuse, 0xffff0000, RZ, 0xc0, !PT ;  /* 0xffff00000f098812 */ /* 0x040fe200078ec0ff */
[----:B------:R-:W-:Y:S01]  /*7910*/  @!P0 FFMA.FTZ R43, R26, R8, -R28 ;  /* 0x000000081a2b8223 */ /* 0x000fe2000001081c */
[----:B------:R-:W-:Y:S01]  /*7920*/  @!P0 LOP3.LUT R28, R38, 0xffff0000, RZ, 0xc0, !PT ;  /* 0xffff0000261c8812 */ /* 0x000fe200078ec0ff */
[----:B------:R-:W-:Y:S02]  /*7930*/  @!P0 IMAD.U32 R8, R15, 0x10000, RZ ;  /* 0x000100000f088824 */ /* 0x000fe400078e00ff */
[----:B------:R-:W-:Y:S01]  /*7940*/  @!P0 IMAD.U32 R29, R16, 0x10000, RZ ;  /* 0x00010000101d8824 */ /* 0x000fe200078e00ff */
        /* <DEDUP_REMOVED lines=46> */
.L_x_1370:
[----:B------:R-:W-:Y:S01]  /*7c30*/  IMAD R2, R34, -0x30, R0 ;  /* 0xffffffd022027824 */ /* 0x000fe200078e0200 */
[----:B------:R-:W-:Y:S04]  /*7c40*/  BSSY B0, `(.L_x_1401) ;  /* 0x0000015000007945 */ /* 0x000fe80003800000 */
        /* <DEDUP_REMOVED lines=20> */
.L_x_1402:
[----:B------:R-:W-:Y:S05]  /*7d90*/  BSYNC B0 ;  /* 0x0000000000007941 */ /* 0x000fea0003800000 */
.L_x_1401:
[----:B------:R-:W-:Y:S11]  /*7da0*/  ISETP.GE.AND P0, PT, R185, R87, PT ;  /* 0x00000057b900720c */ /* 0x000ff60003f06270 */
[----:B------:R-:W-:Y:S02]  /*7db0*/  @!UPT UIADD3 URZ, URZ, URZ, URZ ;  /* 0x0000003f3f3ff290 */ /* 0x000fe4000fffe03f */
[----:B------:R-:W-:-:S05]  /*7dc0*/  @P0 BRA `(.L_x_1384) ;  /* 0x0000010000000947 */ /* 0x000fca0003800000 */
[----:B------:R-:W-:Y:S11]  /*7dd0*/  ISETP.GE.AND P0, PT, R132, c[0x0][0x1d4], PT ;  /* 0x0000750084007a0c */ /* 0x000ff60003f06270 */
[----:B------:R-:W-:Y:S02]  /*7de0*/  @!UPT UIADD3 URZ, URZ, URZ, URZ ;  /* 0x0000003f3f3ff290 */ /* 0x000fe4000fffe03f */
[----:B------:R-:W2:Y:S04]  /*7df0*/  @!P0 LDS.128 R8, [R197+0xb080] ;  /* 0x00b08000c5088984 */ /* 0x000ea80000000c00 */
[----:B--2---:R-:W-:Y:S01]  /*7e00*/  @!P0 STG.E.128 [R68.64], R8 ;  /* 0x0000000844008986 */ /* 0x004fe2000c101d06 */
[----:B------:R-:W-:Y:S11]  /*7e10*/  ISETP.GE.AND P0, PT, R134, c[0x0][0x1d4], PT ;  /* 0x0000750086007a0c */ /* 0x000ff60003f06270 */
[----:B------:R-:W-:Y:S02]  /*7e20*/  @!UPT UIADD3 URZ, URZ, URZ, URZ ;  /* 0x0000003f3f3ff290 */ /* 0x000fe4000fffe03f */
[----:B-1----:R-:W1:Y:S04]  /*7e30*/  @!P0 LDS.128 R4, [R197+0xc880] ;  /* 0x00c88000c5048984 */ /* 0x002e680000000c00 */
        /* <DEDUP_REMOVED lines=9> */
.L_x_1384:
[----:B------:R-:W-:Y:S05]  /*7ed0*/  BSYNC B2 ;  /* 0x0000000000027941 */ /* 0x000fea0003800000 */
.L_x_1369:
[----:B--2---:R-:W-:Y:S01]  /*7ee0*/  IMAD R2, R91, 0x30, RZ ;  /* 0x000000305b027824 */ /* 0x004fe200078e02ff */
[----:B------:R-:W-:Y:S01]  /*7ef0*/  LOP3.LUT P3, RZ, R206, 0x1, RZ, 0xc0, !PT ;  /* 0x00000001ceff7812 */ /* 0x000fe2000786c0ff */
[----:B-1----:R-:W-:Y:S01]  /*7f00*/  IMAD.WIDE.U32 R8, R34, 0x30, RZ ;  /* 0x0000003022087825 */ /* 0x002fe200078e00ff */
[----:B------:R-:W-:Y:S03]  /*7f10*/  BSSY B0, `(.L_x_1403) ;  /* 0x0000045000007945 */ /* 0x000fe60003800000 */
[----:B------:R-:W-:Y:S01]  /*7f20*/  IMAD.IADD R3, R87, 0x1, -R205 ;  /* 0x0000000157037824 */ /* 0x000fe200078e0acd */
[----:B------:R-:W-:Y:S01]  /*7f30*/  IADD3 R4, P0, R127, R8, RZ ;  /* 0x000000087f047210 */ /* 0x000fe20007f1e0ff */
[----:B------:R-:W-:Y:S05]  /*7f40*/  IMAD.IADD R10, R9, 0x1, R2 ;  /* 0x00000001090a7824 */ /* 0x000fea00078e0202 */
[----:B------:R-:W-:Y:S02]  /*7f50*/  IADD3.X R2, R10, R145, RZ, P0, !PT ;  /* 0x000000910a027210 */ /* 0x000fe400007fe4ff */
[C---:B------:R-:W-:Y:S11]  /*7f60*/  ISETP.GE.AND P0, PT, R3.reuse, 0x21, PT ;  /* 0x000000210300780c */ /* 0x040ff60003f06270 */
[----:B------:R-:W-:Y:S02]  /*7f70*/  @!UPT UIADD3 URZ, URZ, URZ, URZ ;  /* 0x0000003f3f3ff290 */ /* 0x000fe4000fffe03f */
[----:B------:R-:W-:Y:S02]  /*7f80*/  @P0 IADD3 R9, P1, R4, 0x20, RZ ;  /* 0x0000002004090810 */ /* 0x000fe40007f3e0ff */
[----:B------:R-:W-:Y:S03]  /*7f90*/  @P0 MOV R7, R107 ;  /* 0x0000006b00070202 */ /* 0x000fe60000000f00 */
[----:B------:R-:W-:Y:S01]  /*7fa0*/  @P0 IMAD.X R6, RZ, RZ, R2, P1 ;  /* 0x000000ffff060224 */ /* 0x000fe200008e0602 */
[----:B------:R-:W-:Y:S11]  /*7fb0*/  ISETP.GE.AND P1, PT, R3, 0x1, PT ;  /* 0x000000010300780c */ /* 0x000ff60003f26270 */
[----:B------:R-:W-:Y:S02]  /*7fc0*/  @!UPT UIADD3 URZ, URZ, URZ, URZ ;  /* 0x0000003f3f3ff290 */ /* 0x000fe4000fffe03f */
[----:B------:R-:W-:Y:S01]  /*7fd0*/  @P1 IMAD R5, R2, c[0x0][0x258], RZ ;  /* 0x0000960002051a24 */ /* 0x000fe200078e02ff */
[----:B------:R-:W-:Y:S01]  /*7fe0*/  @P1 MOV R2, R96 ;  /* 0x0000006000021202 */ /* 0x000fe20000000f00 */
[----:B------:R-:W-:Y:S04]  /*7ff0*/  @P1 IMAD.MOV.U32 R3, RZ, RZ, R107 ;  /* 0x000000ffff031224 */ /* 0x000fe800078e006b */
[C---:B------:R-:W-:Y:S04]  /*8000*/  @P1 IMAD.WIDE.U32 R2, R4.reuse, c[0x0][0x258], R2 ;  /* 0x0000960004021a25 */ /* 0x040fe800078e0002 */
[----:B------:R-:W-:Y:S05]  /*8010*/  @P1 IMAD R4, R4, c[0x0][0x25c], R5 ;  /* 0x0000970004041a24 */ /* 0x000fea00078e0205 */
[----:B------:R-:W-:Y:S02]  /*8020*/  @P1 IADD3 R3, R3, R4, RZ ;  /* 0x0000000403031210 */ /* 0x000fe40007ffe0ff */
[C---:B------:R-:W-:Y:S04]  /*8030*/  @P1 LEA R4, P2, R2.reuse, c[0x0][0x250], 0x1 ;  /* 0x0000940002041a11 */ /* 0x040fe800078408ff */
[----:B------:R-:W-:Y:S01]  /*8040*/  @P1 LEA.HI.X R5, R2, c[0x0][0x254], R3, 0x1, P2 ;  /* 0x0000950002051a11 */ /* 0x000fe200010f0c03 */
[----:B------:R-:W-:Y:S02]  /*8050*/  @P0 IMAD R2, R6, c[0x0][0x258], RZ ;  /* 0x0000960006020a24 */ /* 0x000fe400078e02ff */
[----:B------:R-:W-:Y:S02]  /*8060*/  @P0 IMAD.MOV.U32 R6, RZ, RZ, R96 ;  /* 0x000000ffff060224 */ /* 0x000fe400078e0060 */
[----:B------:R-:W-:Y:S01]  /*8070*/  @!PT LDS RZ, [RZ] ;  /* 0x00000000fffff984 */ /* 0x000fe20000000800 */
[----:B------:R-:W-:Y:S01]  /*8080*/  @!PT LDS RZ, [RZ] ;  /* 0x00000000fffff984 */ /* 0x000fe20000000800 */
[----:B------:R-:W-:Y:S01]  /*8090*/  @!PT LDS RZ, [RZ] ;  /* 0x00000000fffff984 */ /* 0x000fe20000000800 */
[----:B------:R1:W-:Y:S01]  /*80a0*/  @P1 LDGSTS.E.BYPASS.LTC128B.128 [R197+0x4080], [R4.64], !P3 ;  /* 0x0408000004c51fae */ /* 0x0003e2000d901d46 */
[C---:B------:R-:W-:Y:S02]  /*80b0*/  @P0 IMAD R2, R9.reuse, c[0x0][0x25c], R2 ;  /* 0x0000970009020a24 */ /* 0x040fe400078e0202 */
[----:B------:R-:W-:Y:S01]  /*80c0*/  @P0 IMAD.WIDE.U32 R6, R9, c[0x0][0x258], R6 ;  /* 0x0000960009060a25 */ /* 0x000fe200078e0006 */
[----:B------:R1:W-:Y:S03]  /*80d0*/  @P1 LDGSTS.E.BYPASS.LTC128B.128 [R197+0x5880], [R4.64+0x80], !P6 ;  /* 0x0588008004c51fae */ /* 0x0003e6000f101d46 */
[----:B------:R-:W-:Y:S01]  /*80e0*/  @P0 IMAD.IADD R3, R7, 0x1, R2 ;  /* 0x0000000107030824 */ /* 0x000fe200078e0202 */
[----:B------:R1:W-:Y:S01]  /*80f0*/  @P1 LDGSTS.E.BYPASS.LTC128B.128 [R197+0x7080], [R4.64+0x100], !P5 ;  /* 0x0708010004c51fae */ /* 0x0003e2000e901d46 */
[C---:B------:R-:W-:Y:S03]  /*8100*/  @P0 LEA R2, P2, R6.reuse, c[0x0][0x250], 0x1 ;  /* 0x0000940006020a11 */ /* 0x040fe600078408ff */
[----:B------:R1:W-:Y:S01]  /*8110*/  @P1 LDGSTS.E.BYPASS.LTC128B.128 [R197+0x8880], [R4.64+0x180], !P4 ;  /* 0x0888018004c51fae */ /* 0x0003e2000e101d46 */
[----:B------:R-:W-:Y:S05]  /*8120*/  @P0 LEA.HI.X R3, R6, c[0x0][0x254], R3, 0x1, P2 ;  /* 0x0000950006030a11 */ /* 0x000fea00010f0c03 */
[----:B------:R1:W-:Y:S04]  /*8130*/  @P0 LDGSTS.E.BYPASS.LTC128B.128 [R201+0x5080], [R2.64], !P3 ;  /* 0x0508000002c90fae */ /* 0x0003e8000d901d46 */
[----:B------:R1:W-:Y:S04]  /*8140*/  @P0 LDGSTS.E.BYPASS.LTC128B.128 [R201+0x6880], [R2.64+0x80], !P6 ;  /* 0x0688008002c90fae */ /* 0x0003e8000f101d46 */
[----:B------:R1:W-:Y:S04]  /*8150*/  @P0 LDGSTS.E.BYPASS.LTC128B.128 [R201+0x8080], [R2.64+0x100], !P5 ;  /* 0x0808010002c90fae */ /* 0x0003e8000e901d46 */
[----:B------:R1:W-:Y:S01]  /*8160*/  @P0 LDGSTS.E.BYPASS.LTC128B.128 [R201+0x9880], [R2.64+0x180], !P4 ;  /* 0x0988018002c90fae */ /* 0x0003e2000e101d46 */
[----:B------:R-:W-:Y:S03]  /*8170*/  IADD3 R6, P0, R147, R8, RZ ;  /* 0x0000000893067210 */ /* 0x000fe60007f1e0ff */
[----:B------:R-:W0:Y:S01]  /*8180*/  LDGDEPBAR ;  /* 0x00000000000079af */ /* 0x000e220000000000 */
[----:B------:R-:W-:Y:S02]  /*8190*/  IADD3.X R7, R10, R146, RZ, P0, !PT ;  /* 0x000000920a077210 */ /* 0x000fe400007fe4ff */
[----:B------:R-:W-:Y:S01]  /*81a0*/  ISETP.GT.AND P0, PT, R87, R205, PT ;  /* 0x000000cd5700720c */ /* 0x000fe20003f04270 */
[----:B------:R-:W-:Y:S04]  /*81b0*/  DEPBAR.LE SB0, 0x0 ;  /* 0x000080000000791a */ /* 0x000fe80000000000 */
[----:B------:R-:W-:Y:S08]  /*81c0*/  BAR.SYNC.DEFER_BLOCKING 0x0 ;  /* 0x0000000000007b1d */ /* 0x000ff00000010000 */
[----:B------:R-:W-:-:S05]  /*81d0*/  @!P0 BRA `(.L_x_1404) ;  /* 0x0000018000008947 */ /* 0x000fca0003800000 */
[----:B-1----:R-:W-:Y:S02]  /*81e0*/  IMAD R2, R7, c[0x0][0x208], RZ ;  /* 0x0000820007027a24 */ /* 0x002fe400078e02ff */
[----:B------:R-:W-:Y:S02]  /*81f0*/  IMAD.MOV.U32 R4, RZ, RZ, R94 ;  /* 0x000000ffff047224 */ /* 0x000fe400078e005e */
[----:B------:R-:W-:Y:S02]  /*8200*/  IMAD.MOV.U32 R5, RZ, RZ, R106 ;  /* 0x000000ffff057224 */ /* 0x000fe400078e006a */
[C---:B------:R-:W-:Y:S02]  /*8210*/  IMAD R2, R6.reuse, c[0x0][0x20c], R2 ;  /* 0x0000830006027a24 */ /* 0x040fe400078e0202 */
[----:B------:R-:W-:Y:S04]  /*8220*/  IMAD.WIDE.U32 R4, R6, c[0x0][0x208], R4 ;  /* 0x0000820006047a25 */ /* 0x000fe800078e0004 */
[----:B------:R-:W-:Y:S01]  /*8230*/  IMAD.IADD R3, R5, 0x1, R2 ;  /* 0x0000000105037824 */ /* 0x000fe200078e0202 */
[C---:B------:R-:W-:Y:S04]  /*8240*/  LEA R2, P0, R4.reuse, c[0x0][0x1f8], 0x1 ;  /* 0x00007e0004027a11 */ /* 0x040fe800078008ff */
        /* <DEDUP_REMOVED lines=17> */
.L_x_1404:
[----:B-1----:R-:W-:Y:S05]  /*8360*/  BSYNC B0 ;  /* 0x0000000000007941 */ /* 0x002fea0003800000 */
.L_x_1403:
[----:B------:R-:W-:Y:S01]  /*8370*/  ISETP.GE.AND P0, PT, R185, R87, PT ;  /* 0x00000057b900720c */ /* 0x000fe20003f06270 */
[----:B------:R-:W-:Y:S01]  /*8380*/  @!UPT UIADD3 URZ, URZ, URZ, URZ ;  /* 0x0000003f3f3ff290 */ /* 0x000fe2000fffe03f */
[----:B------:R-:W-:Y:S11]  /*8390*/  BSSY B0, `(.L_x_1405) ;  /* 0x000001c000007945 */ /* 0x000ff60003800000 */
[----:B------:R-:W-:-:S05]  /*83a0*/  @P0 BRA `(.L_x_1406) ;  /* 0x000001a000000947 */ /* 0x000fca0003800000 */
[----:B------:R-:W-:Y:S01]  /*83b0*/  IADD3 R2, P0, R6, 0x20, RZ ;  /* 0x0000002006027810 */ /* 0x000fe20007f1e0ff */
[----:B------:R-:W-:Y:S02]  /*83c0*/  IMAD.MOV.U32 R4, RZ, RZ, R94 ;  /* 0x000000ffff047224 */ /* 0x000fe400078e005e */
[----:B------:R-:W-:Y:S02]  /*83d0*/  IMAD.MOV.U32 R5, RZ, RZ, R106 ;  /* 0x000000ffff057224 */ /* 0x000fe400078e006a */
[----:B------:R-:W-:Y:S02]  /*83e0*/  IMAD.X R3, RZ, RZ, R7, P0 ;  /* 0x000000ffff037224 */ /* 0x000fe400000e0607 */
[C---:B------:R-:W-:Y:S04]  /*83f0*/  IMAD.WIDE.U32 R4, R2.reuse, c[0x0][0x208], R4 ;  /* 0x0000820002047a25 */ /* 0x040fe800078e0004 */
        /* <DEDUP_REMOVED lines=21> */
.L_x_1406:
[----:B------:R-:W-:Y:S05]  /*8550*/  BSYNC B0 ;  /* 0x0000000000007941 */ /* 0x000fea0003800000 */
.L_x_1405:
[----:B------:R-:W-:Y:S01]  /*8560*/  ISETP.GT.AND P3, PT, R34, R142, PT ;  /* 0x0000008e2200720c */ /* 0x000fe20003f64270 */
[----:B------:R-:W-:Y:S01]  /*8570*/  @!UPT UIADD3 URZ, URZ, URZ, URZ ;  /* 0x0000003f3f3ff290 */ /* 0x000fe2000fffe03f */
[----:B------:R-:W-:Y:S11]  /*8580*/  BSSY B0, `(.L_x_1407) ;  /* 0x0000022000007945 */ /* 0x000ff60003800000 */
[----:B------:R-:W-:-:S05]  /*8590*/  @!P3 BRA `(.L_x_1408) ;  /* 0x000002000000b947 */ /* 0x000fca0003800000 */
[----:B-1----:R-:W-:Y:S01]  /*85a0*/  IADD3 R4, R34, -0x1, RZ ;  /* 0xffffffff22047810 */ /* 0x002fe20007ffe0ff */
[----:B------:R-:W-:Y:S02]  /*85b0*/  IMAD.MOV.U32 R2, RZ, RZ, R122 ;  /* 0x000000ffff027224 */ /* 0x000fe400078e007a */
[----:B------:R-:W-:Y:S01]  /*85c0*/  IMAD.MOV.U32 R3, RZ, RZ, R121 ;  /* 0x000000ffff037224 */ /* 0x000fe200078e0079 */
[----:B------:R-:W-:Y:S01]  /*85d0*/  SHF.R.S32.HI R6, RZ, 0x1f, R4 ;  /* 0x0000001fff067819 */ /* 0x000fe20000011404 */
[----:B------:R-:W-:Y:S02]  /*85e0*/  IMAD R5, R165, R4, RZ ;  /* 0x00000004a5057224 */ /* 0x000fe400078e02ff */
[-C--:B------:R-:W-:Y:S04]  /*85f0*/  IMAD.WIDE.U32 R2, R4, R150.reuse, R2 ;  /* 0x0000009604027225 */ /* 0x080fe800078e0002 */
[----:B------:R-:W-:Y:S01]  /*8600*/  IMAD R4, R6, R150, R5 ;  /* 0x0000009606047224 */ /* 0x000fe200078e0205 */
[----:B------:R-:W-:Y:S03]  /*8610*/  IADD3 R6, -R205, 0x30, RZ ;  /* 0x00000030cd067810 */ /* 0x000fe60007ffe1ff */
[----:B------:R-:W-:Y:S01]  /*8620*/  IMAD.IADD R3, R3, 0x1, R4 ;  /* 0x0000000103037824 */ /* 0x000fe200078e0204 */
[----:B------:R-:W-:Y:S11]  /*8630*/  ISETP.GE.AND P1, PT, R6, 0x1, PT ;  /* 0x000000010600780c */ /* 0x000ff60003f26270 */
[----:B------:R-:W-:Y:S02]  /*8640*/  @!UPT UIADD3 URZ, URZ, URZ, URZ ;  /* 0x0000003f3f3ff290 */ /* 0x000fe4000fffe03f */
[C---:B------:R-:W-:Y:S04]  /*8650*/  @P1 LEA R4, P0, R2.reuse, c[0x0][0x220], 0x1 ;  /* 0x0000880002041a11 */ /* 0x040fe800078008ff */
[----:B------:R-:W-:Y:S02]  /*8660*/  @P1 LEA.HI.X R5, R2, c[0x0][0x224], R3, 0x1, P0 ;  /* 0x0000890002051a11 */ /* 0x000fe400000f0c03 */
[----:B------:R-:W-:Y:S11]  /*8670*/  ISETP.GE.AND P0, PT, R6, 0x21, PT ;  /* 0x000000210600780c */ /* 0x000ff60003f06270 */
[----:B------:R-:W-:Y:S02]  /*8680*/  @!UPT UIADD3 URZ, URZ, URZ, URZ ;  /* 0x0000003f3f3ff290 */ /* 0x000fe4000fffe03f */
[----:B------:R-:W-:Y:S05]  /*8690*/  @P0 IADD3 R6, P2, R183, R2, RZ ;  /* 0x00000002b7060210 */ /* 0x000fea0007f5e0ff */
[----:B------:R-:W-:Y:S01]  /*86a0*/  @P0 IMAD.X R3, R3, 0x1, R169, P2 ;  /* 0x0000000103030824 */ /* 0x000fe200010e06a9 */
[C---:B------:R-:W-:Y:S04]  /*86b0*/  @P0 LEA R2, P2, R6.reuse, c[0x0][0x220], 0x1 ;  /* 0x0000880006020a11 */ /* 0x040fe800078408ff */
[----:B------:R-:W-:Y:S02]  /*86c0*/  @P0 LEA.HI.X R3, R6, c[0x0][0x224], R3, 0x1, P2 ;  /* 0x0000890006030a11 */ /* 0x000fe400010f0c03 */
[----:B------:R-:W-:Y:S11]  /*86d0*/  LOP3.LUT P2, RZ, R206, 0x1, RZ, 0xc0, !PT ;  /* 0x00000001ceff7812 */ /* 0x000ff6000784c0ff */
[----:B------:R-:W-:Y:S02]  /*86e0*/  @!UPT UIADD3 URZ, URZ, URZ, URZ ;  /* 0x0000003f3f3ff290 */ /* 0x000fe4000fffe03f */
[----:B------:R-:W-:Y:S01]  /*86f0*/  @!PT LDS RZ, [RZ] ;  /* 0x00000000fffff984 */ /* 0x000fe20000000800 */
[----:B------:R-:W-:Y:S01]  /*8700*/  @!PT LDS RZ, [RZ] ;  /* 0x00000000fffff984 */ /* 0x000fe20000000800 */
[----:B------:R-:W-:Y:S01]  /*8710*/  @!PT LDS RZ, [RZ] ;  /* 0x00000000fffff984 */ /* 0x000fe20000000800 */
[----:B------:R1:W-:Y:S04]  /*8720*/  @P1 LDGSTS.E.BYPASS.LTC128B.128 [R197+0xa080], [R4.64], !P2 ;  /* 0x0a08000004c51fae */ /* 0x0003e8000d101d46 */
[----:B------:R1:W-:Y:S04]  /*8730*/  @P1 LDGSTS.E.BYPASS.LTC128B.128 [R197+0xb880], [R4.64+0x80], !P6 ;  /* 0x0b88008004c51fae */ /* 0x0003e8000f101d46 */
[----:B------:R1:W-:Y:S04]  /*8740*/  @P1 LDGSTS.E.BYPASS.LTC128B.128 [R197+0xd080], [R4.64+0x100], !P5 ;  /* 0x0d08010004c51fae */ /* 0x0003e8000e901d46 */
[----:B------:R1:W-:Y:S04]  /*8750*/  @P1 LDGSTS.E.BYPASS.LTC128B.128 [R197+0xe880], [R4.64+0x180], !P4 ;  /* 0x0e88018004c51fae */ /* 0x0003e8000e101d46 */
[----:B------:R1:W-:Y:S04]  /*8760*/  @P0 LDGSTS.E.BYPASS.LTC128B.128 [R201+0xb080], [R2.64], !P2 ;  /* 0x0b08000002c90fae */ /* 0x0003e8000d101d46 */
[----:B------:R1:W-:Y:S04]  /*8770*/  @P0 LDGSTS.E.BYPASS.LTC128B.128 [R201+0xc880], [R2.64+0x80], !P6 ;  /* 0x0c88008002c90fae */ /* 0x0003e8000f101d46 */
[----:B------:R1:W-:Y:S04]  /*8780*/  @P0 LDGSTS.E.BYPASS.LTC128B.128 [R201+0xe080], [R2.64+0x100], !P5 ;  /* 0x0e08010002c90fae */ /* 0x0003e8000e901d46 */
[----:B------:R1:W-:Y:S02]  /*8790*/  @P0 LDGSTS.E.BYPASS.LTC128B.128 [R201+0xf880], [R2.64+0x180], !P4 ;  /* 0x0f88018002c90fae */ /* 0x0003e4000e101d46 */
.L_x_1408:
[----:B------:R-:W-:Y:S05]  /*87a0*/  BSYNC B0 ;  /* 0x0000000000007941 */ /* 0x000fea0003800000 */
.L_x_1407:
[----:B------:R-:W0:Y:S01]  /*87b0*/  LDGDEPBAR ;  /* 0x00000000000079af */ /* 0x000e220000000000 */
[----:B------:R-:W-:Y:S01]  /*87c0*/  IADD3 R34, R34, -0x1, RZ ;  /* 0xffffffff22227810 */ /* 0x000fe20007ffe0ff */
[----:B------:R-:W-:-:S05]  /*87d0*/  @P3 BRA `(.L_x_1409) ;  /* 0xffffa84000003947 */ /* 0x000fca000383ffff */
[----:B------:R-:W-:Y:S01]  /*87e0*/  WARPSYNC 0xffffffff ;  /* 0xffffffff00007948 */ /* 0x000fe20003800000 */
[----:B------:R-:W-:Y:S06]  /*87f0*/  BAR.SYNC.DEFER_BLOCKING 0x0 ;  /* 0x0000000000007b1d */ /* 0x000fec0000010000 */
.L_x_1368:
[----:B------:R-:W-:Y:S01]  /*8800*/  ISETP.GE.AND P0, PT, R178, 0x1, PT ;  /* 0x00000001b200780c */ /* 0x000fe20003f06270 */
[----:B------:R-:W-:Y:S01]  /*8810*/  BSSY B0, `(.L_x_1410) ;  /* 0x0000021000007945 */ /* 0x000fe20003800000 */
[----:B------:R-:W-:Y:S01]  /*8820*/  IMAD.IADD R9, R162, 0x1, R163 ;  /* 0x00000001a2097824 */ /* 0x000fe200078e02a3 */
[----:B------:R-:W-:-:S10]  /*8830*/  MOV R0, RZ ;  /* 0x000000ff00007202 */ /* 0x000fd40000000f00 */
        /* <DEDUP_REMOVED lines=30> */
.L_x_1411:
[----:B------:R-:W-:Y:S05]  /*8a20*/  BSYNC B0 ;  /* 0x0000000000007941 */ /* 0x000fea0003800000 */
.L_x_1410:
[----:B-1----:R-:W2:Y:S01]  /*8a30*/  LDL R2, [R1+0x40] ;  /* 0x0000400001027983 */ /* 0x002ea20000100800 */
        /* <DEDUP_REMOVED lines=64> */
[----:B--2---:R-:W-:-:S04]  /*8e40*/  IMAD R218, R2, R0, RZ ;  /* 0x0000000002da7224 */ /* 0x004fc800078e02ff */
[--C-:B------:R-:W-:Y:S01]  /*8e50*/  IMAD.IADD R2, R218, 0x1, R0.reuse ;  /* 0x00000001da027824 */ /* 0x100fe200078e0200 */
[----:B------:R-:W-:-:S04]  /*8e60*/  PRMT R0, RZ, 0x7610, R0 ;  /* 0x00007610ff007816 */ /* 0x000fc80000000000 */
[----:B------:R-:W-:Y:S02]  /*8e70*/  IMNMX R114, R149, R2, PT ;  /* 0x0000000295727217 */ /* 0x000fe40003800200 */
[----:B------:R-:W-:Y:S02]  /*8e80*/  CS2R R148, SRZ ;  /* 0x0000000000947805 */ /* 0x000fe4000001ff00 */
[----:B------:R-:W-:Y:S01]  /*8e90*/  ISETP.GT.AND P0, PT, R114, R218, PT ;  /* 0x000000da7200720c */ /* 0x000fe20003f04270 */
[----:B------:R1:W-:-:S12]  /*8ea0*/  STL [R1+0x8], R114 ;  /* 0x0000087201007387 */ /* 0x0003d80000100800 */
[----:B------:R-:W-:Y:S05]  /*8eb0*/  @!P0 BRA `(.L_x_1412) ;  /* 0x0000d74000008947 */ /* 0x000fea0003800000 */
[----:B------:R-:W2:Y:S04]  /*8ec0*/  LDL R118, [R1+0x4] ;  /* 0x0000040001767983 */ /* 0x000ea80000100800 */
[----:B------:R-:W3:Y:S04]  /*8ed0*/  LDL R115, [R1] ;  /* 0x0000000001737983 */ /* 0x000ee80000100800 */
[----:B------:R-:W4:Y:S01]  /*8ee0*/  LDL R19, [R1+0x14] ;  /* 0x0000140001137983 */ /* 0x000f220000100800 */
[----:B------:R-:W-:-:S04]  /*8ef0*/  ISETP.NE.U32.AND P0, PT, RZ, c[0x0][0x340], PT ;  /* 0x0000d000ff007a0c */ /* 0x000fc80003f05070 */
[----:B------:R-:W-:-:S13]  /*8f00*/  ISETP.NE.AND.EX P0, PT, RZ, c[0x0][0x344], PT, P0 ;  /* 0x0000d100ff007a0c */ /* 0x000fda0003f05300 */
[----:B------:R-:W-:-:S04]  /*8f10*/  @P0 IMAD.MOV.U32 R2, RZ, RZ, 0x4 ;  /* 0x00000004ff020424 */ /* 0x000fc800078e00ff */
[----:B------:R-:W-:-:S05]  /*8f20*/  @P0 IMAD.WIDE R2, R217, R2, c[0x0][0x340] ;  /* 0x0000d000d9020625 */ /* 0x000fca00078e0202 */
[----:B------:R1:W4:Y:S01]  /*8f30*/  @P0 LDG.E R16, [R2.64] ;  /* 0x0000000602100981 */ /* 0x000322000c1e1900 */
[----:B------:R-:W-:Y:S01]  /*8f40*/  SHF.R.S32.HI R0, RZ, 0x1f, R176 ;  /* 0x0000001fff007819 */ /* 0x000fe200000114b0 */
[----:B------:R-:W-:Y:S01]  /*8f50*/  IMAD.MOV.U32 R4, RZ, RZ, c[0x0][0x2c4] ;  /* 0x0000b100ff047624 */ /* 0x000fe200078e00ff */
[----:B------:R-:W-:Y:S02]  /*8f60*/  ISETP.NE.U32.AND P2, PT, RZ, c[0x0][0x348], PT ;  /* 0x0000d200ff007a0c */ /* 0x000fe40003f45070 */
[----:B------:R-:W-:Y:S01]  /*8f70*/  ISETP.GE.AND P5, PT, R134, c[0x0][0x1d4], PT ;  /* 0x0000750086007a0c */ /* 0x000fe20003fa6270 */
[----:B------:R-:W-:Y:S01]  /*8f80*/  IMAD R0, R0, c[0x0][0x178], RZ ;  /* 0x00005e0000007a24 */ /* 0x000fe200078e02ff */
[----:B------:R-:W-:Y:S02]  /*8f90*/  ISETP.NE.AND.EX P2, PT, RZ, c[0x0][0x34c], PT, P2 ;  /* 0x0000d300ff007a0c */ /* 0x000fe40003f45320 */
[----:B------:R-:W-:Y:S01]  /*8fa0*/  ISETP.NE.AND P3, PT, R4, 0x1, PT ;  /* 0x000000010400780c */ /* 0x000fe20003f65270 */
[----:B------:R-:W-:Y:S01]  /*8fb0*/  IMAD R0, R176, c[0x0][0x17c], R0 ;  /* 0x00005f00b0007a24 */ /* 0x000fe200078e0200 */
[----:B------:R-:W-:-:S02]  /*8fc0*/  SEL R6, R217, RZ, !P2 ;  /* 0x000000ffd9067207 */ /* 0x000fc40005000000 */
[----:B------:R-:W-:Y:S02]  /*8fd0*/  SHF.R.S32.HI R10, RZ, 0x1f, R205 ;  /* 0x0000001fff0a7819 */ /* 0x000fe400000114cd */
[----:B------:R-:W-:Y:S02]  /*8fe0*/  IADD3 R4, P1, R205, R9, RZ ;  /* 0x00000009cd047210 */ /* 0x000fe40007f3e0ff */
[----:B------:R-:W-:Y:S02]  /*8ff0*/  ISETP.GE.AND P4, PT, R132, c[0x0][0x1d4], PT ;  /* 0x0000750084007a0c */ /* 0x000fe40003f86270 */
[----:B------:R-:W-:Y:S02]  /*9000*/  LEA.HI.X.SX32 R12, R9, R10, 0x1, P1 ;  /* 0x0000000a090c7211 */ /* 0x000fe400008f0eff */
[----:B------:R-:W-:Y:S02]  /*9010*/  LOP3.LUT R206, R206, 0xfffffffb, RZ, 0xc0, !PT ;  /* 0xfffffffbcece7812 */ /* 0x000fe400078ec0ff */
[----:B------:R-:W-:Y:S01]  /*9020*/  ISETP.GE.AND P1, PT, R208, c[0x0][0x1d4], PT ;  /* 0x00007500d0007a0c */ /* 0x000fe20003f26270 */
[----:B-1----:R-:W-:Y:S01]  /*9030*/  IMAD.WIDE.U32 R2, R176, c[0x0][0x178], RZ ;  /* 0x00005e00b0027a25 */ /* 0x002fe200078e00ff */
[----:B------:R-:W-:-:S02]  /*9040*/  @P5 LOP3.LUT R206, R206, 0x4, RZ, 0xfc, !PT ;  /* 0x00000004cece5812 */ /* 0x000fc400078efcff */
[----:B------:R-:W-:Y:S01]  /*9050*/  SEL R14, RZ, 0x1, P4 ;  /* 0x00000001ff0e7807 */ /* 0x000fe20002000000 */
[----:B------:R-:W-:Y:S01]  /*9060*/  IMAD.IADD R3, R3, 0x1, R0 ;  /* 0x0000000103037824 */ /* 0x000fe200078e0200 */
[----:B------:R-:W-:Y:S02]  /*9070*/  LEA R0, R215, R205, 0x5 ;  /* 0x000000cdd7007211 */ /* 0x000fe400078e28ff */
[----:B------:R-:W-:Y:S02]  /*9080*/  LOP3.LUT R206, R206, 0xfffffff7, RZ, 0xc0, !PT ;  /* 0xfffffff7cece7812 */ /* 0x000fe400078ec0ff */
[----:B------:R-:W-:Y:S02]  /*9090*/  IADD3 R88, R114, -0x1, RZ ;  /* 0xffffffff72587810 */ /* 0x000fe40007ffe0ff */
[----:B------:R-:W-:Y:S02]  /*90a0*/  @P4 LOP3.LUT R206, R206, 0x8, RZ, 0xfc, !PT ;  /* 0x00000008cece4812 */ /* 0x000fe400078efcff */
[----:B------:R-:W-:-:S02]  /*90b0*/  ISETP.GE.AND P4, PT, R134, c[0x0][0x198], PT ;  /* 0x0000660086007a0c */ /* 0x000fc40003f86270 */
[----:B------:R-:W-:Y:S02]  /*90c0*/  LOP3.LUT R206, R206, 0xfffffffd, RZ, 0xc0, !PT ;  /* 0xfffffffdcece7812 */ /* 0x000fe400078ec0ff */
[----:B--2---:R-:W-:Y:S02]  /*90d0*/  SEL R7, R118, RZ, !P2 ;  /* 0x000000ff76077207 */ /* 0x004fe40005000000 */
[----:B------:R-:W-:Y:S01]  /*90e0*/  ISETP.GE.AND P2, PT, R207, c[0x0][0x1d4], PT ;  /* 0x00007500cf007a0c */ /* 0x000fe20003f46270 */
[----:B---3--:R-:W-:-:S04]  /*90f0*/  IMAD.WIDE.U32 R2, R115, c[0x0][0x1b8], R2 ;  /* 0x00006e0073027a25 */ /* 0x008fc800078e0002 */
[----:B------:R-:W-:Y:S02]  /*9100*/  IMAD R7, R7, c[0x0][0x1c0], RZ ;  /* 0x0000700007077a24 */ /* 0x000fe400078e02ff */
[----:B----4-:R-:W-:Y:S02]  /*9110*/  IMAD R5, R19, 0x80, R0 ;  /* 0x0000008013057824 */ /* 0x010fe400078e0200 */
[----:B------:R-:W-:Y:S02]  /*9120*/  IMAD R3, R115, c[0x0][0x1bc], R3 ;  /* 0x00006f0073037a24 */ /* 0x000fe400078e0203 */
[----:B------:R-:W-:Y:S02]  /*9130*/  IMAD R15, R6, c[0x0][0x1c4], R7 ;  /* 0x00007100060f7a24 */ /* 0x000fe400078e0207 */
[----:B------:R-:W-:Y:S01]  /*9140*/  @P2 LOP3.LUT R206, R206, 0x2, RZ, 0xfc, !PT ;  /* 0x00000002cece2812 */ /* 0x000fe200078efcff */
[----:B------:R-:W-:-:S03]  /*9150*/  @P3 IMAD.HI.U32 R8, R5, c[0x0][0x2c8], RZ ;  /* 0x0000b20005083a27 */ /* 0x000fc600078e00ff */
[----:B------:R-:W-:Y:S01]  /*9160*/  LOP3.LUT R206, R206, 0xfffffffe, RZ, 0xc0, !PT ;  /* 0xfffffffecece7812 */ /* 0x000fe200078ec0ff */
[----:B------:R-:W-:Y:S01]  /*9170*/  IMAD.WIDE.U32 R6, R6, c[0x0][0x1c0], R2 ;  /* 0x0000700006067a25 */ /* 0x000fe200078e0002 */
[----:B------:R-:W-:Y:S02]  /*9180*/  MOV R2, R132 ;  /* 0x0000008400027202 */ /* 0x000fe40000000f00 */
[----:B------:R-:W-:Y:S01]  /*9190*/  @P1 LOP3.LUT R206, R206, 0x1, RZ, 0xfc, !PT ;  /* 0x00000001cece1812 */ /* 0x000fe200078efcff */
[----:B------:R-:W-:Y:S02]  /*91a0*/  IMAD.MOV.U32 R3, RZ, RZ, R133 ;  /* 0x000000ffff037224 */ /* 0x000fe400078e0085 */
[----:B------:R-:W-:Y:S01]  /*91b0*/  IMAD.MOV.U32 R0, RZ, RZ, R5 ;  /* 0x000000ffff007224 */ /* 0x000fe200078e0005 */
[----:B------:R-:W-:Y:S01]  /*91c0*/  @P3 SHF.R.U32.HI R0, RZ, c[0x0][0x2cc], R8 ;  /* 0x0000b300ff003a19 */ /* 0x000fe20000011608 */
[----:B------:R-:W-:Y:S01]  /*91d0*/  IMAD.WIDE.U32 R10, R4, c[0x0][0x1e0], R2 ;  /* 0x00007800040a7a25 */ /* 0x000fe200078e0002 */
[----:B------:R-:W-:-:S02]  /*91e0*/  ISETP.GE.AND P3, PT, R207, c[0x0][0x198], PT ;  /* 0x00006600cf007a0c */ /* 0x000fc40003f66270 */
[----:B------:R-:W-:Y:S01]  /*91f0*/  SHF.R.S32.HI R13, RZ, 0x1f, R0 ;  /* 0x0000001fff0d7819 */ /* 0x000fe20000011400 */
[----:B------:R-:W-:Y:S01]  /*9200*/  IMAD.WIDE.U32 R8, R4, c[0x0][0x208], R2 ;  /* 0x0000820004087a25 */ /* 0x000fe200078e0002 */
[----:B------:R-:W-:Y:S02]  /*9210*/  SEL R3, RZ, 0xffffffff, P5 ;  /* 0xffffffffff037807 */ /* 0x000fe40002800000 */
[----:B------:R-:W-:Y:S01]  /*9220*/  ISETP.GE.AND P5, PT, R132, c[0x0][0x198], PT ;  /* 0x0000660084007a0c */ /* 0x000fe20003fa6270 */
[C---:B------:R-:W-:Y:S02]  /*9230*/  IMAD R2, R12.reuse, c[0x0][0x1e0], RZ ;  /* 0x000078000c027a24 */ /* 0x040fe400078e02ff */
[----:B------:R-:W-:Y:S02]  /*9240*/  IMAD R12, R12, c[0x0][0x208], RZ ;  /* 0x000082000c0c7a24 */ /* 0x000fe400078e02ff */
[----:B------:R-:W-:Y:S01]  /*9250*/  IMAD R17, R4, c[0x0][0x1e4], R2 ;  /* 0x0000790004117a24 */ /* 0x000fe200078e0202 */
[----:B------:R-:W-:Y:S01]  /*9260*/  IADD3 R2, -R0, RZ, RZ ;  /* 0x000000ff00027210 */ /* 0x000fe20007ffe1ff */
[----:B------:R-:W-:-:S02]  /*9270*/  IMAD.SHL.U32 R18, R3, 0x2, RZ ;  /* 0x0000000203127824 */ /* 0x000fc400078e00ff */
[----:B------:R-:W-:Y:S01]  /*9280*/  IMAD.IADD R3, R7, 0x1, R15 ;  /* 0x0000000107037824 */ /* 0x000fe200078e020f */
[----:B------:R-:W-:Y:S01]  /*9290*/  IADD3 R7, R11, R17, RZ ;  /* 0x000000110b077210 */ /* 0x000fe20007ffe0ff */
[----:B------:R-:W-:Y:S01]  /*92a0*/  IMAD R15, R4, c[0x0][0x20c], R12 ;  /* 0x00008300040f7a24 */ /* 0x000fe200078e020c */
[----:B------:R-:W-:Y:S01]  /*92b0*/  LOP3.LUT R14, R18, 0x2, R14, 0xe2, !PT ;  /* 0x00000002120e7812 */ /* 0x000fe200078ee20e */
[----:B------:R-:W-:Y:S01]  /*92c0*/  IMAD R12, R2, c[0x0][0x2c4], R5 ;  /* 0x0000b100020c7a24 */ /* 0x000fe200078e0205 */
[----:B------:R-:W-:Y:S01]  /*92d0*/  LEA R11, R19, R205, 0x7 ;  /* 0x000000cd130b7211 */ /* 0x000fe200078e38ff */
[----:B------:R-:W-:Y:S02]  /*92e0*/  IMAD R4, R13, c[0x0][0x1b0], RZ ;  /* 0x00006c000d047a24 */ /* 0x000fe400078e02ff */
[----:B------:R-:W-:Y:S01]  /*92f0*/  IMAD.MOV.U32 R2, RZ, RZ, R6 ;  /* 0x000000ffff027224 */ /* 0x000fe200078e0006 */
[----:B------:R-:W-:Y:S01]  /*9300*/  SEL R6, RZ, 0x4, P2 ;  /* 0x00000004ff067807 */ /* 0x000fe20001000000 */
[C---:B------:R-:W-:Y:S01]  /*9310*/  IMAD R13, R0.reuse, c[0x0][0x1b4], R4 ;  /* 0x00006d00000d7a24 */ /* 0x040fe200078e0204 */
[----:B------:R-:W-:Y:S01]  /*9320*/  SEL R4, RZ, 0x8, P1 ;  /* 0x00000008ff047807 */ /* 0x000fe20000800000 */
[----:B------:R-:W-:Y:S01]  /*9330*/  IMAD.WIDE.U32 R2, R0, c[0x0][0x1b0], R2 ;  /* 0x00006c0000027a25 */ /* 0x000fe200078e0002 */
[----:B------:R-:W-:-:S02]  /*9340*/  SHF.R.S32.HI R0, RZ, 0x1f, R12 ;  /* 0x0000001fff007819 */ /* 0x000fc4000001140c */
[----:B------:R-:W-:Y:S01]  /*9350*/  LOP3.LUT R56, R4, R14, R6, 0xfe, !PT ;  /* 0x0000000e04387212 */ /* 0x000fe200078efe06 */
[----:B------:R-:W-:Y:S01]  /*9360*/  IMAD.IADD R3, R3, 0x1, R13 ;  /* 0x0000000103037824 */ /* 0x000fe200078e020d */
[----:B------:R-:W-:Y:S01]  /*9370*/  MOV R6, R10 ;  /* 0x0000000a00067202 */ /* 0x000fe20000000f00 */
[----:B------:R-:W-:Y:S01]  /*9380*/  IMAD R0, R0, c[0x0][0x1a8], RZ ;  /* 0x00006a0000007a24 */ /* 0x000fe200078e02ff */
[----:B------:R-:W-:Y:S01]  /*9390*/  ISETP.NE.U32.AND P1, PT, RZ, c[0x0][0x350], PT ;  /* 0x0000d400ff007a0c */ /* 0x000fe20003f25070 */
[----:B------:R-:W-:Y:S01]  /*93a0*/  IMAD.IADD R5, R9, 0x1, R15 ;  /* 0x0000000109057824 */ /* 0x000fe200078e020f */
[----:B------:R-:W-:Y:S01]  /*93b0*/  ISETP.GE.AND P2, PT, R208, c[0x0][0x198], PT ;  /* 0x00006600d0007a0c */ /* 0x000fe20003f46270 */
[----:B------:R-:W-:Y:S01]  /*93c0*/  IMAD R10, R12, c[0x0][0x1ac], R0 ;  /* 0x00006b000c0a7a24 */ /* 0x000fe200078e0200 */
[----:B------:R-:W-:Y:S01]  /*93d0*/  @P0 SHF.R.S32.HI R0, RZ, 0x1f, R16 ;  /* 0x0000001fff000819 */ /* 0x000fe20000011410 */
[----:B------:R-:W-:Y:S01]  /*93e0*/  IMAD.MOV.U32 R4, RZ, RZ, R8 ;  /* 0x000000ffff047224 */ /* 0x000fe200078e0008 */
[----:B------:R-:W-:Y:S01]  /*93f0*/  ISETP.NE.AND.EX P1, PT, RZ, c[0x0][0x354], PT, P1 ;  /* 0x0000d500ff007a0c */ /* 0x000fe20003f25310 */
[----:B------:R-:W-:Y:S01]  /*9400*/  IMAD.WIDE.U32 R6, R115, c[0x0][0x1e8], R6 ;  /* 0x00007a0073067a25 */ /* 0x000fe200078e0006 */
[----:B------:R-:W-:-:S03]  /*9410*/  @!P0 MOV R16, R217 ;  /* 0x000000d900108202 */ /* 0x000fc60000000f00 */
[----:B------:R-:W-:Y:S02]  /*9420*/  @!P0 IMAD.MOV.U32 R0, RZ, RZ, R118 ;  /* 0x000000ffff008224 */ /* 0x000fe400078e0076 */
[----:B------:R-:W-:-:S04]  /*9430*/  IMAD.WIDE.U32 R8, R12, c[0x0][0x1a8], R2 ;  /* 0x00006a000c087a25 */ /* 0x000fc800078e0002 */
[----:B------:R-:W-:Y:S01]  /*9440*/  IMAD.WIDE.U32 R2, R115, c[0x0][0x210], R4 ;  /* 0x0000840073027a25 */ /* 0x000fe200078e0004 */
[----:B------:R-:W-:-:S03]  /*9450*/  LEA R15, P0, R8, c[0x0][0x160], 0x1 ;  /* 0x00005800080f7a11 */ /* 0x000fc600078008ff */
[C---:B------:R-:W-:Y:S01]  /*9460*/  IMAD R5, R115.reuse, c[0x0][0x1ec], R7 ;  /* 0x00007b0073057a24 */ /* 0x040fe200078e0207 */
[----:B------:R-:W-:Y:S01]  /*9470*/  SEL R7, R0, RZ, !P1 ;  /* 0x000000ff00077207 */ /* 0x000fe20004800000 */
[----:B------:R-:W-:Y:S01]  /*9480*/  IMAD R3, R115, c[0x0][0x214], R3 ;  /* 0x0000850073037a24 */ /* 0x000fe200078e0203 */
[----:B------:R-:W-:Y:S01]  /*9490*/  SEL R0, R16, RZ, !P1 ;  /* 0x000000ff10007207 */ /* 0x000fe20004800000 */
[----:B------:R-:W-:Y:S02]  /*94a0*/  IMAD.MOV.U32 R4, RZ, RZ, R6 ;  /* 0x000000ffff047224 */ /* 0x000fe400078e0006 */
[C---:B------:R-:W-:Y:S02]  /*94b0*/  IMAD R6, R7.reuse, c[0x0][0x1f0], RZ ;  /* 0x00007c0007067a24 */ /* 0x040fe400078e02ff */
[----:B------:R-:W-:Y:S02]  /*94c0*/  IMAD R7, R7, c[0x0][0x218], RZ ;  /* 0x0000860007077a24 */ /* 0x000fe400078e02ff */
[----:B------:R-:W-:-:S04]  /*94d0*/  IMAD.WIDE.U32 R212, R0, c[0x0][0x218], R2 ;  /* 0x0000860000d47a25 */ /* 0x000fc800078e0002 */
[----:B------:R-:W-:-:S04]  /*94e0*/  IMAD.WIDE.U32 R210, R0, c[0x0][0x1f0], R4 ;  /* 0x00007c0000d27a25 */ /* 0x000fc800078e0004 */
[C---:B------:R-:W-:Y:S02]  /*94f0*/  IMAD R2, R0.reuse, c[0x0][0x1f4], R6 ;  /* 0x00007d0000027a24 */ /* 0x040fe400078e0206 */
[----:B------:R-:W-:Y:S02]  /*9500*/  IMAD.IADD R9, R9, 0x1, R10 ;  /* 0x0000000109097824 */ /* 0x000fe400078e020a */
[----:B------:R-:W-:Y:S02]  /*9510*/  IMAD R0, R0, c[0x0][0x21c], R7 ;  /* 0x0000870000007a24 */ /* 0x000fe400078e0207 */
[----:B------:R-:W-:Y:S01]  /*9520*/  IMAD.IADD R209, R211, 0x1, R2 ;  /* 0x00000001d3d17824 */ /* 0x000fe200078e0202 */
[----:B------:R-:W-:Y:S02]  /*9530*/  LEA.HI.X R13, R8, c[0x0][0x164], R9, 0x1, P0 ;  /* 0x00005900080d7a11 */ /* 0x000fe400000f0c09 */
[----:B------:R-:W-:Y:S01]  /*9540*/  IADD3 R214, R213, R0, RZ ;  /* 0x00000000d5d67210 */ /* 0x000fe20007ffe0ff */
[----:B------:R-:W-:Y:S05]  /*9550*/  BRA.DIV ~URZ, `(.L_x_1413) ;  /* 0x000124527f007947 */ /* 0x000fea000b800000 */
[----:B------:R1:W2:Y:S02]  /*9560*/  SHFL.IDX PT, R10, R13, RZ, 0x181f ;  /* 0x00181fff0d0a7589 */ /* 0x0002a400000e0000 */
.L_x_1546:
[----:B------:R-:W-:Y:S05]  /*9570*/  BRA.DIV ~URZ, `(.L_x_1414) ;  /* 0x000124a27f007947 */ /* 0x000fea000b800000 */
[----:B------:R3:W4:Y:S02]  /*9580*/  SHFL.IDX PT, R0, R15, RZ, 0x181f ;  /* 0x00181fff0f007589 */ /* 0x00072400000e0000 */
.L_x_1547:
[----:B------:R-:W-:Y:S01]  /*9590*/  IMAD R37, R177, c[0x0][0x2c4], RZ ;  /* 0x0000b100b1257a24 */ /* 0x000fe200078e02ff */
[----:B------:R-:W-:Y:S01]  /*95a0*/  SHF.R.S32.HI R50, RZ, 0x1f, R134 ;  /* 0x0000001fff327819 */ /* 0x000fe20000011486 */
[----:B------:R-:W-:Y:S01]  /*95b0*/  BSSY B0, `(.L_x_1415) ;  /* 0x0000017000007945 */ /* 0x000fe20003800000 */
[----:B------:R-:W-:-:S02]  /*95c0*/  SHF.R.S32.HI R12, RZ, 0x1f, R207 ;  /* 0x0000001fff0c7819 */ /* 0x000fc400000114cf */
[----:B------:R-:W-:Y:S02]  /*95d0*/  ISETP.GE.AND P6, PT, R11, R37, PT ;  /* 0x000000250b00720c */ /* 0x000fe40003fc6270 */
[----:B------:R-:W-:Y:S02]  /*95e0*/  LEA.HI R49, R50, R134, RZ, 0x3 ;  /* 0x0000008632317211 */ /* 0x000fe400078f18ff */
[----:B------:R-:W-:Y:S02]  /*95f0*/  SHF.R.S32.HI R14, RZ, 0x1f, R208 ;  /* 0x0000001fff0e7819 */ /* 0x000fe400000114d0 */
        /* <DEDUP_REMOVED lines=18> */
.L_x_1416:
[----:B------:R-:W-:Y:S05]  /*9720*/  BSYNC B0 ;  /* 0x0000000000007941 */ /* 0x000fea0003800000 */
.L_x_1415:
[----:B------:R-:W-:Y:S05]  /*9730*/  BRA.DIV ~URZ, `(.L_x_1417) ;  /* 0x000123427f007947 */ /* 0x000fea000b800000 */
[----:B--2---:R2:W1:Y:S04]  /*9740*/  SHFL.IDX PT, R10, R13, 0x1, 0x181f ;  /* 0x00381f000d0a7f89 */ /* 0x00446800000e0000 */
[----:B----4-:R2:W4:Y:S02]  /*9750*/  SHFL.IDX PT, R0, R15, 0x1, 0x181f ;  /* 0x00381f000f007f89 */ /* 0x01052400000e0000 */
.L_x_1548:
[----:B------:R-:W-:Y:S01]  /*9760*/  IADD3 R2, R11, 0x20, RZ ;  /* 0x000000200b027810 */ /* 0x000fe20007ffe0ff */
[----:B------:R-:W-:Y:S03]  /*9770*/  BSSY B0, `(.L_x_1418) ;  /* 0x0000012000007945 */ /* 0x000fe60003800000 */
[----:B------:R-:W-:-:S13]  /*9780*/  ISETP.GE.AND P0, PT, R2, R37, PT ;  /* 0x000000250200720c */ /* 0x000fda0003f06270 */
        /* <DEDUP_REMOVED lines=16> */
.L_x_1419:
[----:B------:R-:W-:Y:S05]  /*9890*/  BSYNC B0 ;  /* 0x0000000000007941 */ /* 0x000fea0003800000 */
.L_x_1418:
[----:B------:R-:W-:Y:S05]  /*98a0*/  BRA.DIV ~URZ, `(.L_x_1420) ;  /* 0x000122927f007947 */ /* 0x000fea000b800000 */
[----:B-1----:R1:W2:Y:S02]  /*98b0*/  SHFL.IDX PT, R10, R13, 0x2, 0x181f ;  /* 0x00581f000d0a7f89 */ /* 0x0022a400000e0000 */
.L_x_1549:
[----:B------:R-:W-:Y:S05]  /*98c0*/  BRA.DIV ~URZ, `(.L_x_1421) ;  /* 0x000122e27f007947 */ /* 0x000fea000b800000 */
[----:B----4-:R4:W1:Y:S02]  /*98d0*/  SHFL.IDX PT, R0, R15, 0x2, 0x181f ;  /* 0x00581f000f007f89 */ /* 0x01086400000e0000 */
.L_x_1550:
        /* <DEDUP_REMOVED lines=19> */
.L_x_1423:
[----:B------:R-:W-:Y:S05]  /*9a10*/  BSYNC B0 ;  /* 0x0000000000007941 */ /* 0x000fea0003800000 */
.L_x_1422:
[----:B------:R-:W-:Y:S05]  /*9a20*/  BRA.DIV ~URZ, `(.L_x_1424) ;  /* 0x000121e27f007947 */ /* 0x000fea000b800000 */
[----:B--2---:R2:W3:Y:S04]  /*9a30*/  SHFL.IDX PT, R10, R13, 0x3, 0x181f ;  /* 0x00781f000d0a7f89 */ /* 0x0044e800000e0000 */
[----:B-1----:R2:W1:Y:S02]  /*9a40*/  SHFL.IDX PT, R0, R15, 0x3, 0x181f ;  /* 0x00781f000f007f89 */ /* 0x00246400000e0000 */
.L_x_1551:
[----:B--2---:R-:W2:Y:S01]  /*9a50*/  LDL R103, [R1+0x8] ;  /* 0x0000080001677983 */ /* 0x004ea20000100800 */
[----:B------:R-:W-:Y:S01]  /*9a60*/  IADD3 R2, R11, 0x60, RZ ;  /* 0x000000600b027810 */ /* 0x000fe20007ffe0ff */
[----:B------:R-:W-:Y:S01]  /*9a70*/  IMAD.MOV.U32 R55, RZ, RZ, 0x30 ;  /* 0x00000030ff377424 */ /* 0x000fe200078e00ff */
[----:B------:R-:W-:Y:S01]  /*9a80*/  SHF.R.S32.HI R54, RZ, 0x1f, R88 ;  /* 0x0000001fff367819 */ /* 0x000fe20000011458 */
[----:B------:R-:W-:Y:S01]  /*9a90*/  IMAD.MOV.U32 R90, RZ, RZ, R210 ;  /* 0x000000ffff5a7224 */ /* 0x000fe200078e00d2 */
[----:B------:R-:W-:Y:S01]  /*9aa0*/  ISETP.GE.AND P0, PT, R2, R37, PT ;  /* 0x000000250200720c */ /* 0x000fe20003f06270 */
[----:B------:R-:W-:-:S12]  /*9ab0*/  IMAD.MOV.U32 R91, RZ, RZ, R209 ;  /* 0x000000ffff5b7224 */ /* 0x000fd800078e00d1 */
        /* <DEDUP_REMOVED lines=10> */
[----:B------:R-:W-:Y:S02]  /*9b60*/  @!P0 LEA R4, P1, R208, R0, 0x1 ;  /* 0x00000000d0048211 */ /* 0x000fe400078208ff */
[----:B------:R-:W-:Y:S01]  /*9b70*/  LOP3.LUT P5, RZ, R206, 0x1, RZ, 0xc0, !PT ;  /* 0x00000001ceff7812 */ /* 0x000fe200078ac0ff */
[----:B------:R3:W-:Y:S01]  /*9b80*/  @!P0 LDGSTS.E.BYPASS.LTC128B.128 [R201+0x17080], [R6.64], !P4 ;  /* 0x1708000006c98fae */ /* 0x0007e2000e101d46 */
[----:B------:R-:W-:Y:S02]  /*9b90*/  @!P0 LEA.HI.X R5, R208, R10, R14, 0x1, P1 ;  /* 0x0000000ad0058211 */ /* 0x000fe400008f0c0e */
[C---:B------:R-:W-:Y:S01]  /*9ba0*/  LOP3.LUT P4, RZ, R206.reuse, 0x2, RZ, 0xc0, !PT ;  /* 0x00000002ceff7812 */ /* 0x040fe2000788c0ff */
[----:B------:R4:W-:Y:S01]  /*9bb0*/  @!P0 LDGSTS.E.BYPASS.LTC128B.128 [R201+0x1b080], [R2.64], !P3 ;  /* 0x1b08000002c98fae */ /* 0x0009e2000d901d46 */
[----:B------:R-:W-:-:S03]  /*9bc0*/  LOP3.LUT P3, RZ, R206, 0x4, RZ, 0xc0, !PT ;  /* 0x00000004ceff7812 */ /* 0x000fc6000786c0ff */
[----:B------:R1:W-:Y:S04]  /*9bd0*/  @!P0 LDGSTS.E.BYPASS.LTC128B.128 [R201+0x1f080], [R4.64], !P2 ;  /* 0x1f08000004c98fae */ /* 0x0003e8000d101d46 */
[----:B------:R-:W0:Y:S01]  /*9be0*/  LDGDEPBAR ;  /* 0x00000000000079af */ /* 0x000e220000000000 */
[----:B------:R-:W-:Y:S01]  /*9bf0*/  WARPSYNC 0xffffffff ;  /* 0xffffffff00007948 */ /* 0x000fe20003800000 */
[----:B---3--:R-:W-:Y:S02]  /*9c00*/  IMAD R7, R54, c[0x0][0x1e0], RZ ;  /* 0x0000780036077a24 */ /* 0x008fe400078e02ff */
[----:B----4-:R-:W-:Y:S01]  /*9c10*/  IMAD.WIDE.U32 R2, R88, c[0x0][0x1e0], RZ ;  /* 0x0000780058027a25 */ /* 0x010fe200078e00ff */
[----:B------:R-:W-:Y:S03]  /*9c20*/  BAR.SYNC.DEFER_BLOCKING 0x0 ;  /* 0x0000000000007b1d */ /* 0x000fe60000010000 */
[----:B--2---:R-:W-:-:S04]  /*9c30*/  IMAD R55, R103, -0x30, R55 ;  /* 0xffffffd067377824 */ /* 0x004fc800078e0237 */
[----:B------:R-:W-:-:S05]  /*9c40*/  IMAD.IADD R89, R178, 0x1, R55 ;  /* 0x00000001b2597824 */ /* 0x000fca00078e0237 */
[----:B------:R-:W-:-:S05]  /*9c50*/  IMNMX R0, R89, 0x30, PT ;  /* 0x0000003059007817 */ /* 0x000fca0003800200 */
[----:B------:R-:W-:Y:S02]  /*9c60*/  IMAD.IADD R6, R0, 0x1, -R205 ;  /* 0x0000000100067824 */ /* 0x000fe400078e0acd */
[----:B------:R-:W-:Y:S02]  /*9c70*/  IMAD R0, R88, c[0x0][0x1e4], R7 ;  /* 0x0000790058007a24 */ /* 0x000fe400078e0207 */
[----:B------:R-:W-:Y:S01]  /*9c80*/  IMAD.MOV.U32 R7, RZ, RZ, 0x20 ;  /* 0x00000020ff077424 */ /* 0x000fe200078e00ff */
[----:B------:R-:W-:Y:S01]  /*9c90*/  ISETP.GE.AND P0, PT, R6, 0x21, PT ;  /* 0x000000210600780c */ /* 0x000fe20003f06270 */
[----:B------:R-:W-:Y:S02]  /*9ca0*/  IMAD.IADD R0, R3, 0x1, R0 ;  /* 0x0000000103007824 */ /* 0x000fe400078e0200 */
[----:B------:R-:W-:-:S04]  /*9cb0*/  IMAD.WIDE.U32 R2, R2, 0x30, R90 ;  /* 0x0000003002027825 */ /* 0x000fc800078e005a */
[----:B------:R-:W-:Y:S02]  /*9cc0*/  IMAD R0, R0, 0x30, RZ ;  /* 0x0000003000007824 */ /* 0x000fe400078e02ff */
[----:B-1----:R-:W-:-:S04]  /*9cd0*/  IMAD.WIDE.U32 R4, R7, c[0x0][0x1e0], RZ ;  /* 0x0000780007047a25 */ /* 0x002fc800078e00ff */
[----:B------:R-:W-:Y:S02]  /*9ce0*/  IMAD R7, R7, c[0x0][0x1e4], RZ ;  /* 0x0000790007077a24 */ /* 0x000fe400078e02ff */
[----:B------:R-:W-:Y:S01]  /*9cf0*/  IMAD.IADD R0, R3, 0x1, R0 ;  /* 0x0000000103007824 */ /* 0x000fe200078e0200 */
[----:B------:R-:W-:-:S04]  /*9d00*/  @P0 IADD3 R3, P1, R2, R4, RZ ;  /* 0x0000000402030210 */ /* 0x000fc80007f3e0ff */
[----:B------:R-:W-:Y:S02]  /*9d10*/  @P0 IADD3.X R7, R0, R5, R7, P1, !PT ;  /* 0x0000000500070210 */ /* 0x000fe40000ffe407 */
[----:B------:R-:W-:-:S13]  /*9d20*/  ISETP.GE.AND P1, PT, R6, 0x1, PT ;  /* 0x000000010600780c */ /* 0x000fda0003f26270 */
[----:B------:R-:W-:-:S04]  /*9d30*/  @P1 LEA R4, P2, R2, c[0x0][0x1c8], 0x1 ;  /* 0x0000720002041a11 */ /* 0x000fc800078408ff */
[----:B------:R-:W-:Y:S02]  /*9d40*/  @P1 LEA.HI.X R5, R2, c[0x0][0x1cc], R0, 0x1, P2 ;  /* 0x0000730002051a11 */ /* 0x000fe400010f0c00 */
[----:B------:R-:W-:-:S04]  /*9d50*/  @P0 LEA R2, P2, R3, c[0x0][0x1c8], 0x1 ;  /* 0x0000720003020a11 */ /* 0x000fc800078408ff */
[----:B------:R-:W-:Y:S02]  /*9d60*/  @P0 LEA.HI.X R3, R3, c[0x0][0x1cc], R7, 0x1, P2 ;  /* 0x0000730003030a11 */ /* 0x000fe400010f0c07 */
[----:B------:R-:W-:-:S13]  /*9d70*/  LOP3.LUT P2, RZ, R206, 0x8, RZ, 0xc0, !PT ;  /* 0x00000008ceff7812 */ /* 0x000fda000784c0ff */
        /* <DEDUP_REMOVED lines=10> */
[----:B------:R1:W-:Y:S01]  /*9e20*/  @P0 LDGSTS.E.BYPASS.LTC128B.128 [R201+0xf880], [R2.64+0x180], !P5 ;  /* 0x0f88018002c90fae */ /* 0x0003e2000e901d46 */
[----:B------:R-:W-:-:S03]  /*9e30*/  ISETP.LT.AND P0, PT, RZ, c[0x0][0x27c], PT ;  /* 0x00009f00ff007a0c */ /* 0x000fc60003f01270 */
[----:B------:R-:W0:Y:S10]  /*9e40*/  LDGDEPBAR ;  /* 0x00000000000079af */ /* 0x000e340000000000 */
[----:B------:R-:W-:Y:S05]  /*9e50*/  @P0 BRA `(.L_x_1425) ;  /* 0x0000002000000947 */ /* 0x000fea0003800000 */
[----:B------:R-:W-:-:S04]  /*9e60*/  DEPBAR.LE SB0, 0x1 ;  /* 0x000080400000791a */ /* 0x000fc80000000000 */
[----:B------:R-:W-:Y:S05]  /*9e70*/  BRA `(.L_x_1426) ;  /* 0x0000695000007947 */ /* 0x000fea0003800000 */
.L_x_1425:
        /* <DEDUP_REMOVED lines=19> */
[----:B------:R-:W-:Y:S01]  /*9fb0*/  CS2R R20, SRZ ;  /* 0x0000000000147805 */ /* 0x000fe2000001ff00 */
        /* <DEDUP_REMOVED lines=39> */
[----:B------:R-:W-:Y:S01]  /*a230*/  IMAD.SHL.U32 R0, R140, 0x2, RZ ;  /* 0x000000028c007824 */ /* 0x000fe200078e00ff */
        /* <DEDUP_REMOVED lines=14> */
.L_x_1429:
[----:B-123--:R-:W-:Y:S05]  /*a320*/  BSYNC B0 ;  /* 0x0000000000007941 */ /* 0x00efea0003800000 */
.L_x_1428:
[----:B------:R-:W2:Y:S01]  /*a330*/  LDL R38, [R1+0x14] ;  /* 0x0000140001267983 */ /* 0x000ea20000100800 */
[----:B-----5:R-:W-:Y:S01]  /*a340*/  IMAD.MOV.U32 R35, RZ, RZ, R14 ;  /* 0x000000ffff237224 */ /* 0x020fe200078e000e */
[----:B------:R-:W-:Y:S01]  /*a350*/  SHF.R.U64 R2, R14, 0x10, R15 ;  /* 0x000000100e027819 */ /* 0x000fe2000000120f */
[----:B------:R-:W-:Y:S01]  /*a360*/  IMAD.MOV.U32 R30, RZ, RZ, R18 ;  /* 0x000000ffff1e7224 */ /* 0x000fe200078e0012 */
[--C-:B------:R-:W-:Y:S01]  /*a370*/  SHF.R.U64 R28, R18, 0x10, R19.reuse ;  /* 0x00000010121c7819 */ /* 0x100fe20000001213 */
[----:B------:R-:W-:Y:S01]  /*a380*/  IMAD.MOV.U32 R29, RZ, RZ, R19 ;  /* 0x000000ffff1d7224 */ /* 0x000fe200078e0013 */
[----:B------:R-:W-:Y:S01]  /*a390*/  PRMT R35, R35, 0x5410, R2 ;  /* 0x0000541023237816 */ /* 0x000fe20000000002 */
[----:B------:R-:W-:Y:S01]  /*a3a0*/  IMAD.MOV.U32 R36, RZ, RZ, R15 ;  /* 0x000000ffff247224 */ /* 0x000fe200078e000f */
[----:B------:R-:W-:Y:S01]  /*a3b0*/  PRMT R28, R30, 0x5410, R28 ;  /* 0x000054101e1c7816 */ /* 0x000fe2000000001c */
        /* <DEDUP_REMOVED lines=20> */
[--C-:B------:R-:W-:Y:S01]  /*a500*/  IMAD.MOV.U32 R9, RZ, RZ, R11.reuse ;  /* 0x000000ffff097224 */ /* 0x100fe200078e000b */
        /* <DEDUP_REMOVED lines=20> */
[----:B------:R-:W-:Y:S01]  /*a650*/  PRMT R25, R5, 0x5410, R0 ;  /* 0x0000541005197816 */ /* 0x000fe20000000000 */
[----:B------:R-:W-:Y:S01]  /*a660*/  BAR.SYNC.DEFER_BLOCKING 0x0 ;  /* 0x0000000000007b1d */ /* 0x000fe20000010000 */
[----:B--2---:R-:W-:-:S05]  /*a670*/  IMAD R2, R38, -0x80, R37 ;  /* 0xffffff8026027824 */ /* 0x004fca00078e0225 */
[----:B------:R-:W-:-:S04]  /*a680*/  IMNMX R30, R2, 0x80, PT ;  /* 0x00000080021e7817 */ /* 0x000fc80003800200 */
[----:B------:R-:W-:-:S13]  /*a690*/  ISETP.GE.AND P0, PT, R205, R30, PT ;  /* 0x0000001ecd00720c */ /* 0x000fda0003f06270 */
        /* <DEDUP_REMOVED lines=42> */
.L_x_1433:
[----:B------:R-:W-:Y:S05]  /*a940*/  BSYNC B0 ;  /* 0x0000000000007941 */ /* 0x000fea0003800000 */
.L_x_1432:
        /* <DEDUP_REMOVED lines=41> */
.L_x_1435:
[----:B------:R-:W-:Y:S05]  /*abe0*/  BSYNC B0 ;  /* 0x0000000000007941 */ /* 0x000fea0003800000 */
.L_x_1434:
        /* <DEDUP_REMOVED lines=41> */
.L_x_1437:
[----:B------:R-:W-:Y:S05]  /*ae80*/  BSYNC B0 ;  /* 0x0000000000007941 */ /* 0x000fea0003800000 */
.L_x_1436:
        /* <DEDUP_REMOVED lines=40> */
.L_x_1431:
[----:B------:R-:W-:Y:S05]  /*b110*/  BSYNC B1 ;  /* 0x0000000000017941 */ /* 0x000fea0003800000 */
.L_x_1430:
        /* <DEDUP_REMOVED lines=45> */
.L_x_1441:
[----:B------:R-:W-:Y:S05]  /*b3f0*/  BSYNC B0 ;  /* 0x0000000000007941 */ /* 0x000fea0003800000 */
.L_x_1440:
        /* <DEDUP_REMOVED lines=41> */
.L_x_1443:
[----:B------:R-:W-:Y:S05]  /*b690*/  BSYNC B0 ;  /* 0x0000000000007941 */ /* 0x000fea0003800000 */
.L_x_1442:
        /* <DEDUP_REMOVED lines=41> */
.L_x_1445:
[----:B------:R-:W-:Y:S05]  /*b930*/  BSYNC B0 ;  /* 0x0000000000007941 */ /* 0x000fea0003800000 */
.L_x_1444:
        /* <DEDUP_REMOVED lines=40> */
.L_x_1439:
[----:B------:R-:W-:Y:S05]  /*bbc0*/  BSYNC B1 ;  /* 0x0000000000017941 */ /* 0x000fea0003800000 */
.L_x_1438:
        /* <DEDUP_REMOVED lines=45> */
.L_x_1449:
[----:B------:R-:W-:Y:S05]  /*bea0*/  BSYNC B0 ;  /* 0x0000000000007941 */ /* 0x000fea0003800000 */
.L_x_1448:
        /* <DEDUP_REMOVED lines=41> */
.L_x_1451:
[----:B------:R-:W-:Y:S05]  /*c140*/  BSYNC B0 ;  /* 0x0000000000007941 */ /* 0x000fea0003800000 */
.L_x_1450:
        /* <DEDUP_REMOVED lines=41> */
.L_x_1453:
[----:B------:R-:W-:Y:S05]  /*c3e0*/  BSYNC B0 ;  /* 0x0000000000007941 */ /* 0x000fea0003800000 */
.L_x_1452:
        /* <DEDUP_REMOVED lines=40> */
.L_x_1447:
[----:B------:R-:W-:Y:S05]  /*c670*/  BSYNC B1 ;  /* 0x0000000000017941 */ /* 0x000fea0003800000 */
.L_x_1446:
        /* <DEDUP_REMOVED lines=44> */
.L_x_1456:
[----:B------:R-:W-:Y:S05]  /*c940*/  BSYNC B0 ;  /* 0x0000000000007941 */ /* 0x000fea0003800000 */
.L_x_1455:
        /* <DEDUP_REMOVED lines=41> */
.L_x_1458:
[----:B------:R-:W-:Y:S05]  /*cbe0*/  BSYNC B0 ;  /* 0x0000000000007941 */ /* 0x000fea0003800000 */
.L_x_1457:
        /* <DEDUP_REMOVED lines=41> */
.L_x_1460:
[----:B------:R-:W-:Y:S05]  /*ce80*/  BSYNC B0 ;  /* 0x0000000000007941 */ /* 0x000fea0003800000 */
.L_x_1459:
        /* <DEDUP_REMOVED lines=41> */
.L_x_1427:
        /* <DEDUP_REMOVED lines=36> */
.L_x_1462:
[----:B-123--:R-:W-:Y:S05]  /*d360*/  BSYNC B0 ;  /* 0x0000000000007941 */ /* 0x00efea0003800000 */
.L_x_1461:
[----:B------:R-:W2:Y:S01]  /*d370*/  LDL R36, [R1+0x14] ;  /* 0x0000140001247983 */ /* 0x000ea20000100800 */
[--C-:B-----5:R-:W-:Y:S01]  /*d380*/  IMAD.MOV.U32 R34, RZ, RZ, R17.reuse ;  /* 0x000000ffff227224 */ /* 0x120fe200078e0011 */
[----:B------:R-:W-:Y:S01]  /*d390*/  SHF.R.U32.HI R0, RZ, 0x10, R17 ;  /* 0x00000010ff007819 */ /* 0x000fe20000011611 */
[----:B------:R-:W-:Y:S01]  /*d3a0*/  IMAD.MOV.U32 R32, RZ, RZ, R18 ;  /* 0x000000ffff207224 */ /* 0x000fe200078e0012 */
[--C-:B------:R-:W-:Y:S01]  /*d3b0*/  SHF.R.U64 R30, R18, 0x10, R19.reuse ;  /* 0x00000010121e7819 */ /* 0x100fe20000001213 */
[--C-:B------:R-:W-:Y:S01]  /*d3c0*/  IMAD.MOV.U32 R31, RZ, RZ, R19.reuse ;  /* 0x000000ffff1f7224 */ /* 0x100fe200078e0013 */
[----:B------:R-:W-:Y:S01]  /*d3d0*/  PRMT R40, R34, 0x5410, R0 ;  /* 0x0000541022287816 */ /* 0x000fe20000000000 */
[----:B------:R-:W-:Y:S01]  /*d3e0*/  IMAD.MOV.U32 R25, RZ, RZ, R10 ;  /* 0x000000ffff197224 */ /* 0x000fe200078e000a */
[----:B------:R-:W-:Y:S01]  /*d3f0*/  SHF.R.U32.HI R26, RZ, 0x10, R19 ;  /* 0x00000010ff1a7819 */ /* 0x000fe20000011613 */
[--C-:B------:R-:W-:Y:S01]  /*d400*/  IMAD.MOV.U32 R24, RZ, RZ, R11.reuse ;  /* 0x000000ffff187224 */ /* 0x100fe200078e000b */
[--C-:B------:R-:W-:Y:S01]  /*d410*/  SHF.R.U64 R23, R10, 0x10, R11.reuse ;  /* 0x000000100a177819 */ /* 0x100fe2000000120b */
[----:B------:R-:W-:Y:S01]  /*d420*/  IMAD.MOV.U32 R35, RZ, RZ, R16 ;  /* 0x000000ffff237224 */ /* 0x000fe200078e0010 */
[----:B------:R-:W-:Y:S01]  /*d430*/  SHF.R.U32.HI R18, RZ, 0x10, R11 ;  /* 0x00000010ff127819 */ /* 0x000fe2000001160b */
[----:B------:R-:W-:Y:S01]  /*d440*/  IMAD.MOV.U32 R29, RZ, RZ, R8 ;  /* 0x000000ffff1d7224 */ /* 0x000fe200078e0008 */
[----:B------:R-:W-:Y:S01]  /*d450*/  SHF.R.U64 R33, R16, 0x10, R17 ;  /* 0x0000001010217819 */ /* 0x000fe20000001211 */
[----:B------:R-:W-:Y:S01]  /*d460*/  IMAD.MOV.U32 R21, RZ, RZ, R12 ;  /* 0x000000ffff157224 */ /* 0x000fe200078e000c */
[----:B------:R-:W-:Y:S01]  /*d470*/  SHF.R.U64 R27, R8, 0x10, R9 ;  /* 0x00000010081b7819 */ /* 0x000fe20000001209 */
[----:B------:R-:W-:Y:S01]  /*d480*/  IMAD.MOV.U32 R11, RZ, RZ, R5 ;  /* 0x000000ffff0b7224 */ /* 0x000fe200078e0005 */
[----:B------:R-:W-:Y:S01]  /*d490*/  SHF.R.U64 R19, R12, 0x10, R13 ;  /* 0x000000100c137819 */ /* 0x000fe2000000120d */
[----:B------:R-:W-:Y:S01]  /*d4a0*/  IMAD.MOV.U32 R28, RZ, RZ, R9 ;  /* 0x000000ffff1c7224 */ /* 0x000fe200078e0009 */
[----:B------:R-:W-:Y:S01]  /*d4b0*/  SHF.R.U64 R10, R4, 0x10, R5 ;  /* 0x00000010040a7819 */ /* 0x000fe20000001205 */
[----:B------:R-:W-:Y:S01]  /*d4c0*/  IMAD.MOV.U32 R20, RZ, RZ, R13 ;  /* 0x000000ffff147224 */ /* 0x000fe200078e000d */
[----:B------:R-:W-:Y:S01]  /*d4d0*/  SHF.R.U32.HI R3, RZ, 0x10, R5 ;  /* 0x00000010ff037819 */ /* 0x000fe20000011605 */
[----:B------:R-:W-:Y:S01]  /*d4e0*/  IMAD.MOV.U32 R17, RZ, RZ, R14 ;  /* 0x000000ffff117224 */ /* 0x000fe200078e000e */
[----:B------:R-:W-:Y:S01]  /*d4f0*/  SHF.R.U32.HI R22, RZ, 0x10, R9 ;  /* 0x00000010ff167819 */ /* 0x000fe20000011609 */
        /* <DEDUP_REMOVED lines=8> */
[----:B------:R-:W-:-:S04]  /*d580*/  DEPBAR.LE SB0, 0x1 ;  /* 0x000080400000791a */ /* 0x000fc80000000000 */
[----:B------:R-:W-:Y:S01]  /*d590*/  SHF.R.U32.HI R2, RZ, 0x10, R7 ;  /* 0x00000010ff027819 */ /* 0x000fe20000011607 */
[----:B------:R-:W-:Y:S01]  /*d5a0*/  BSSY B1, `(.L_x_1463) ;  /* 0x00000d1000017945 */ /* 0x000fe20003800000 */
        /* <DEDUP_REMOVED lines=11> */
[----:B------:R-:W-:Y:S02]  /*d660*/  SHF.R.S32.HI R53, RZ, 0x3, R49 ;  /* 0x00000003ff357819 */ /* 0x000fe40000011431 */
[----:B------:R-:W-:Y:S02]  /*d670*/  PRMT R43, R8, 0x5410, R4 ;  /* 0x00005410082b7816 */ /* 0x000fe40000000004 */
[----:B------:R-:W-:Y:S01]  /*d680*/  PRMT R45, R5, 0x5410, R2 ;  /* 0x00005410052d7816 */ /* 0x000fe20000000002 */
[----:B------:R-:W-:Y:S01]  /*d690*/  BAR.SYNC.DEFER_BLOCKING 0x0 ;  /* 0x0000000000007b1d */ /* 0x000fe20000010000 */
[----:B--2---:R-:W-:Y:S01]  /*d6a0*/  IMAD R0, R36, -0x80, R37 ;  /* 0xffffff8024007824 */ /* 0x004fe200078e0225 */
[----:B------:R-:W-:Y:S02]  /*d6b0*/  PRMT R36, R20, 0x5410, R13 ;  /* 0x0000541014247816 */ /* 0x000fe4000000000d */
[----:B------:R-:W-:Y:S02]  /*d6c0*/  PRMT R37, R16, 0x5410, R9 ;  /* 0x0000541010257816 */ /* 0x000fe40000000009 */
[----:B------:R-:W-:-:S04]  /*d6d0*/  IMNMX R51, R0, 0x80, PT ;  /* 0x0000008000337817 */ /* 0x000fc80003800200 */
[----:B------:R-:W-:-:S13]  /*d6e0*/  ISETP.GE.AND P0, PT, R205, R51, PT ;  /* 0x00000033cd00720c */ /* 0x000fda0003f06270 */
        /* <DEDUP_REMOVED lines=91> */
.L_x_1466:
[----:B------:R-:W-:Y:S05]  /*dca0*/  BSYNC B0 ;  /* 0x0000000000007941 */ /* 0x000fea0003800000 */
.L_x_1465:
        /* <DEDUP_REMOVED lines=32> */
[C---:B------:R-:W-:Y:S01]  /*deb0*/  IMAD.U32 R2, R4.reuse, 0x10000, RZ ;  /* 0x0001000004027824 */ /* 0x040fe200078e00ff */
[----:B------:R-:W-:Y:S01]  /*dec0*/  LOP3.LUT R20, R5, 0xffff0000, RZ, 0xc0, !PT ;  /* 0xffff000005147812 */ /* 0x000fe200078ec0ff */
[C---:B------:R-:W-:Y:S01]  /*ded0*/  IMAD.U32 R5, R41.reuse, 0x10000, RZ ;  /* 0x0001000029057824 */ /* 0x040fe200078e00ff */
        /* <DEDUP_REMOVED lines=61> */
.L_x_1464:
[----:B------:R-:W-:Y:S05]  /*e2b0*/  BSYNC B1 ;  /* 0x0000000000017941 */ /* 0x000fea0003800000 */
.L_x_1463:
[----:B------:R-:W-:Y:S01]  /*e2c0*/  IADD3 R2, R205, 0x20, RZ ;  /* 0x00000020cd027810 */ /* 0x000fe20007ffe0ff */
[----:B------:R-:W-:Y:S03]  /*e2d0*/  BSSY B1, `(.L_x_1467) ;  /* 0x00000c6000017945 */ /* 0x000fe60003800000 */
[----:B------:R-:W-:-:S13]  /*e2e0*/  ISETP.GE.AND P0, PT, R2, R51, PT ;  /* 0x000000330200720c */ /* 0x000fda0003f06270 */
[----:B------:R-:W-:Y:S05]  /*e2f0*/  @P0 BRA `(.L_x_1468) ;  /* 0x00000c3000000947 */ /* 0x000fea0003800000 */
[----:B------:R-:W-:Y:S01]  /*e300*/  ISETP.GE.AND P0, PT, R132, c[0x0][0x27c], PT ;  /* 0x00009f0084007a0c */ /* 0x000fe20003f06270 */
[----:B------:R-:W-:Y:S01]  /*e310*/  BSSY B0, `(.L_x_1469) ;  /* 0x0000061000007945 */ /* 0x000fe20003800000 */
[----:B------:R-:W-:Y:S02]  /*e320*/  SHF.R.S32.HI R0, RZ, 0x1f, R2 ;  /* 0x0000001fff007819 */ /* 0x000fe40000011402 */
[----:B------:R-:W-:Y:S02]  /*e330*/  SHF.R.U32.HI R52, RZ, 0x3, R159 ;  /* 0x00000003ff347819 */ /* 0x000fe4000001169f */
[----:B------:R-:W-:-:S05]  /*e340*/  LEA.HI R0, R0, R2, RZ, 0x3 ;  /* 0x0000000200007211 */ /* 0x000fca00078f18ff */
[----:B------:R-:W-:-:S05]  /*e350*/  IMAD.SHL.U32 R0, R0, 0x40, RZ ;  /* 0x0000004000007824 */ /* 0x000fca00078e00ff */
[----:B------:R-:W-:Y:S01]  /*e360*/  LOP3.LUT R18, R0, 0xfffffe00, RZ, 0xc0, !PT ;  /* 0xfffffe0000127812 */ /* 0x000fe200078ec0ff */
        /* <DEDUP_REMOVED lines=56> */
[C---:B------:R-:W-:Y:S01]  /*e6f0*/  FMUL.FTZ R9, R2.reuse, R5 ;  /* 0x0000000502097220 */ /* 0x040fe20000410000 */
        /* <DEDUP_REMOVED lines=21> */
[-C--:B------:R-:W-:Y:S01]  /*e850*/  FFMA.FTZ R9, R4, R23.reuse, -R8 ;  /* 0x0000001704097223 */ /* 0x080fe20000010808 */
        /* <DEDUP_REMOVED lines=12> */
.L_x_1470:
[----:B------:R-:W-:Y:S05]  /*e920*/  BSYNC B0 ;  /* 0x0000000000007941 */ /* 0x000fea0003800000 */
.L_x_1469:
[----:B------:R-:W-:-:S13]  /*e930*/  ISETP.GE.AND P0, PT, R134, c[0x0][0x27c], PT ;  /* 0x00009f0086007a0c */ /* 0x000fda0003f06270 */
[----:B------:R-:W-:Y:S05]  /*e940*/  @P0 BRA `(.L_x_1468) ;  /* 0x000005e000000947 */ /* 0x000fea0003800000 */
[----:B------:R-:W-:Y:S01]  /*e950*/  IMAD.MOV.U32 R0, RZ, RZ, c[0x0][0x27c] ;  /* 0x00009f00ff007624 */ /* 0x000fe200078e00ff */
[----:B------:R-:W-:Y:S02]  /*e960*/  LEA.HI R3, R50, R134, RZ, 0x6 ;  /* 0x0000008632037211 */ /* 0x000fe400078f30ff */
[----:B------:R-:W-:Y:S02]  /*e970*/  LOP3.LUT R2, R159, 0x38, R49, 0xf8, !PT ;  /* 0x000000389f027812 */ /* 0x000fe400078ef831 */
[----:B------:R-:W-:Y:S01]  /*e980*/  LEA.HI R0, R0, R53, RZ, 0x1d ;  /* 0x0000003500007211 */ /* 0x000fe200078fe8ff */
[----:B-1----:R-:W-:Y:S01]  /*e990*/  IMAD.SHL.U32 R5, R3, 0x80, RZ ;  /* 0x0000008003057824 */ /* 0x002fe200078e00ff */
[----:B------:R-:W-:Y:S02]  /*e9a0*/  LOP3.LUT R2, R2, R52, RZ, 0x3c, !PT ;  /* 0x0000003402027212 */ /* 0x000fe400078e3cff */
        /* <DEDUP_REMOVED lines=10> */
[----:B------:R-:W1:Y:S01]  /*ea50*/  LDS.128 R8, [R26] ;  /* 0x000000001a087984 */ /* 0x000e620000000c00 */
[----:B------:R-:W-:Y:S02]  /*ea60*/  IMAD.U32 R2, R41, 0x10000, RZ ;  /* 0x0001000029027824 */ /* 0x000fe400078e00ff */
        /* <DEDUP_REMOVED lines=41> */
[C---:B------:R-:W-:Y:S02]  /*ed00*/  FMUL.FTZ R9, R2.reuse, R5 ;  /* 0x0000000502097220 */ /* 0x040fe40000410000 */
        /* <DEDUP_REMOVED lines=34> */
.L_x_1468:
[----:B------:R-:W-:Y:S05]  /*ef30*/  BSYNC B1 ;  /* 0x0000000000017941 */ /* 0x000fea0003800000 */
.L_x_1467:
[----:B------:R-:W-:Y:S01]  /*ef40*/  IADD3 R0, R205, 0x40, RZ ;  /* 0x00000040cd007810 */ /* 0x000fe20007ffe0ff */
[----:B------:R-:W-:Y:S03]  /*ef50*/  BSSY B1, `(.L_x_1471) ;  /* 0x00000c3000017945 */ /* 0x000fe60003800000 */
[----:B------:R-:W-:-:S13]  /*ef60*/  ISETP.GE.AND P0, PT, R0, R51, PT ;  /* 0x000000330000720c */ /* 0x000fda0003f06270 */
[----:B------:R-:W-:Y:S05]  /*ef70*/  @P0 BRA `(.L_x_1472) ;  /* 0x00000c0000000947 */ /* 0x000fea0003800000 */
[----:B------:R2:W5:Y:S01]  /*ef80*/  LDL R32, [R1+0x48] ;  /* 0x0000480001207983 */ /* 0x0005620000100800 */
[----:B------:R-:W-:Y:S01]  /*ef90*/  ISETP.GE.AND P0, PT, R132, c[0x0][0x27c], PT ;  /* 0x00009f0084007a0c */ /* 0x000fe20003f06270 */
[----:B------:R-:W-:Y:S01]  /*efa0*/  BSSY B0, `(.L_x_1473) ;  /* 0x0000063000007945 */ /* 0x000fe20003800000 */
[C---:B------:R-:W-:Y:S02]  /*efb0*/  IADD3 R49, R205.reuse, 0x40, RZ ;  /* 0x00000040cd317810 */ /* 0x040fe40007ffe0ff */
[----:B------:R-:W-:-:S03]  /*efc0*/  IADD3 R50, R205, 0x40, RZ ;  /* 0x00000040cd327810 */ /* 0x000fc60007ffe0ff */
[----:B------:R-:W-:Y:S02]  /*efd0*/  IMAD.SHL.U32 R49, R49, 0x40, RZ ;  /* 0x0000004031317824 */ /* 0x000fe400078e00ff */
[----:B------:R-:W-:-:S03]  /*efe0*/  IMAD.SHL.U32 R50, R50, 0x40, RZ ;  /* 0x0000004032327824 */ /* 0x000fc600078e00ff */
[----:B------:R-:W-:Y:S02]  /*eff0*/  LOP3.LUT R49, R49, 0x1c0, RZ, 0xc0, !PT ;  /* 0x000001c031317812 */ /* 0x000fe400078ec0ff */
[----:B------:R-:W-:Y:S02]  /*f000*/  LOP3.LUT R50, R50, 0x1c0, RZ, 0xc0, !PT ;  /* 0x000001c032327812 */ /* 0x000fe400078ec0ff */
[----:B------:R-:W-:Y:S01]  /*f010*/  SHF.R.U32.HI R49, RZ, 0x3, R49 ;  /* 0x00000003ff317819 */ /* 0x000fe20000011631 */
[----:B------:R-:W-:Y:S05]  /*f020*/  @P0 BRA `(.L_x_1474) ;  /* 0x000005a000000947 */ /* 0x000fea0003800000 */
[----:B------:R-:W-:Y:S01]  /*f030*/  IMAD.MOV.U32 R3, RZ, RZ, c[0x0][0x27c] ;  /* 0x00009f00ff037624 */ /* 0x000fe200078e00ff */
[----:B------:R-:W-:-:S04]  /*f040*/  LOP3.LUT R0, R50, 0x38, R132, 0xf8, !PT ;  /* 0x0000003832007812 */ /* 0x000fc800078ef884 */
[----:B------:R-:W-:Y:S02]  /*f050*/  LEA.HI R3, R3, R215, RZ, 0x1d ;  /* 0x000000d703037211 */ /* 0x000fe400078fe8ff */
[----:B-----5:R-:W-:Y:S02]  /*f060*/  LOP3.LUT R0, R32, R0, R49, 0xf6, !PT ;  /* 0x0000000020007212 */ /* 0x020fe400078ef631 */
        /* <DEDUP_REMOVED lines=13> */
[----:B------:R-:W3:Y:S01]  /*f140*/  LDS.128 R4, [R24+0x10080] ;  /* 0x0100800018047984 */ /* 0x000ee20000000c00 */
        /* <DEDUP_REMOVED lines=8> */
[C---:B---3--:R-:W-:Y:S01]  /*f1d0*/  SHF.L.U32 R3, R4.reuse, 0x10, RZ ;  /* 0x0000001004037819 */ /* 0x048fe200000006ff */
        /* <DEDUP_REMOVED lines=63> */
.L_x_1474:
[----:B------:R-:W-:Y:S05]  /*f5d0*/  BSYNC B0 ;  /* 0x0000000000007941 */ /* 0x000fea0003800000 */
.L_x_1473:
[----:B------:R-:W-:-:S13]  /*f5e0*/  ISETP.GE.AND P0, PT, R134, c[0x0][0x27c], PT ;  /* 0x00009f0086007a0c */ /* 0x000fda0003f06270 */
[----:B------:R-:W-:Y:S05]  /*f5f0*/  @P0 BRA `(.L_x_1472) ;  /* 0x0000058000000947 */ /* 0x000fea0003800000 */
[----:B------:R-:W3:Y:S01]  /*f600*/  LDL R31, [R1+0x50] ;  /* 0x00005000011f7983 */ /* 0x000ee20000100800 */
[----:B------:R-:W-:-:S04]  /*f610*/  MOV R0, c[0x0][0x27c] ;  /* 0x00009f0000007a02 */ /* 0x000fc80000000f00 */
        /* <DEDUP_REMOVED lines=8> */
[----:B-----5:R-:W-:Y:S02]  /*f6a0*/  IADD3 R0, R2, R0, R32 ;  /* 0x0000000002007210 */ /* 0x020fe40007ffe020 */
[----:B------:R-:W-:-:S03]  /*f6b0*/  SHF.L.U32 R2, R41, 0x10, RZ ;  /* 0x0000001029027819 */ /* 0x000fc600000006ff */
[----:B-1----:R-:W-:Y:S02]  /*f6c0*/  IMAD.SHL.U32 R24, R0, 0x2, RZ ;  /* 0x0000000200187824 */ /* 0x002fe400078e00ff */
[----:B------:R-:W-:-:S03]  /*f6d0*/  IMAD.U32 R0, R42, 0x10000, RZ ;  /* 0x000100002a007824 */ /* 0x000fc600078e00ff */
[----:B------:R-:W1:Y:S02]  /*f6e0*/  LDS.128 R4, [R24+0x10080] ;  /* 0x0100800018047984 */ /* 0x000e640000000c00 */
[----:B-1----:R-:W-:Y:S01]  /*f6f0*/  SHF.L.U32 R3, R4, 0x10, RZ ;  /* 0x0000001004037819 */ /* 0x002fe200000006ff */
[----:B------:R-:W-:Y:S01]  /*f700*/  IMAD.U32 R15, R7, 0x10000, RZ ;  /* 0x00010000070f7824 */ /* 0x000fe200078e00ff */
[----:B------:R-:W-:Y:S02]  /*f710*/  LOP3.LUT R19, R5, 0xffff0000, RZ, 0xc0, !PT ;  /* 0xffff000005137812 */ /* 0x000fe400078ec0ff */
[----:B------:R-:W-:Y:S01]  /*f720*/  LOP3.LUT R18, R7, 0xffff0000, RZ, 0xc0, !PT ;  /* 0xffff000007127812 */ /* 0x000fe200078ec0ff */
[----:B---3--:R-:W1:Y:S02]  /*f730*/  LDS.128 R8, [R31] ;  /* 0x000000001f087984 */ /* 0x008e640000000c00 */
[C---:B-1----:R-:W-:Y:S01]  /*f740*/  SHF.L.U32 R12, R8.reuse, 0x10, RZ ;  /* 0x00000010080c7819 */ /* 0x042fe200000006ff */
[----:B------:R-:W-:Y:S01]  /*f750*/  IMAD.U32 R20, R11, 0x10000, RZ ;  /* 0x000100000b147824 */ /* 0x000fe200078e00ff */
[----:B------:R-:W-:Y:S01]  /*f760*/  LOP3.LUT R13, R8, 0xffff0000, RZ, 0xc0, !PT ;  /* 0xffff0000080d7812 */ /* 0x000fe200078ec0ff */
[----:B------:R-:W-:Y:S01]  /*f770*/  IMAD.U32 R14, R9, 0x10000, RZ ;  /* 0x00010000090e7824 */ /* 0x000fe200078e00ff */
[----:B------:R-:W-:Y:S01]  /*f780*/  LOP3.LUT R21, R11, 0xffff0000, RZ, 0xc0, !PT ;  /* 0xffff00000b157812 */ /* 0x000fe200078ec0ff */
[----:B------:R-:W-:Y:S01]  /*f790*/  FMUL.FTZ R11, R2, R3 ;  /* 0x00000003020b7220 */ /* 0x000fe20000410000 */
[----:B------:R-:W-:-:S02]  /*f7a0*/  LOP3.LUT R8, R4, 0xffff0000, RZ, 0xc0, !PT ;  /* 0xffff000004087812 */ /* 0x000fc400078ec0ff */
[----:B------:R-:W-:Y:S01]  /*f7b0*/  LOP3.LUT R22, R9, 0xffff0000, RZ, 0xc0, !PT ;  /* 0xffff000009167812 */ /* 0x000fe200078ec0ff */
[----:B------:R-:W-:Y:S01]  /*f7c0*/  IMAD.U32 R9, R5, 0x10000, RZ ;  /* 0x0001000005097824 */ /* 0x000fe200078e00ff */
[----:B------:R-:W-:Y:S01]  /*f7d0*/  LOP3.LUT R4, R41, 0xffff0000, RZ, 0xc0, !PT ;  /* 0xffff000029047812 */ /* 0x000fe200078ec0ff */
[----:B------:R-:W-:Y:S01]  /*f7e0*/  FFMA.FTZ R30, R0, R12, -R11 ;  /* 0x0000000c001e7223 */ /* 0x000fe2000001080b */
[C---:B------:R-:W-:Y:S02]  /*f7f0*/  SHF.L.U32 R16, R10.reuse, 0x10, RZ ;  /* 0x000000100a107819 */ /* 0x040fe400000006ff */
[----:B------:R-:W-:Y:S01]  /*f800*/  LOP3.LUT R17, R10, 0xffff0000, RZ, 0xc0, !PT ;  /* 0xffff00000a117812 */ /* 0x000fe200078ec0ff */
[----:B------:R-:W-:Y:S01]  /*f810*/  FMUL.FTZ R7, R4, R8 ;  /* 0x0000000804077220 */ /* 0x000fe20000410000 */
[C---:B------:R-:W-:Y:S02]  /*f820*/  SHF.L.U32 R5, R6.reuse, 0x10, RZ ;  /* 0x0000001006057819 */ /* 0x040fe400000006ff */
[----:B------:R-:W-:Y:S01]  /*f830*/  LOP3.LUT R10, R6, 0xffff0000, RZ, 0xc0, !PT ;  /* 0xffff0000060a7812 */ /* 0x000fe200078ec0ff */
[----:B------:R-:W-:Y:S01]  /*f840*/  FMUL.FTZ R6, R0, R3 ;  /* 0x0000000300067220 */ /* 0x000fe20000410000 */
[----:B------:R-:W-:-:S02]  /*f850*/  LOP3.LUT R3, R42, 0xffff0000, RZ, 0xc0, !PT ;  /* 0xffff00002a037812 */ /* 0x000fc400078ec0ff */
[----:B------:R-:W-:Y:S01]  /*f860*/  SHF.L.U32 R0, R44, 0x10, RZ ;  /* 0x000000102c007819 */ /* 0x000fe200000006ff */
[----:B------:R-:W-:Y:S01]  /*f870*/  FFMA.FTZ R29, R2, R12, R6 ;  /* 0x0000000c021d7223 */ /* 0x000fe20000010006 */
[----:B------:R-:W-:Y:S01]  /*f880*/  SHF.L.U32 R6, R43, 0x10, RZ ;  /* 0x000000102b067819 */ /* 0x000fe200000006ff */
[C---:B------:R-:W-:Y:S02]  /*f890*/  FFMA.FTZ R28, R3.reuse, R13, -R7 ;  /* 0x0000000d031c7223 */ /* 0x040fe40000010807 */
[----:B------:R-:W-:Y:S02]  /*f8a0*/  IMAD.U32 R2, R48, 0x10000, RZ ;  /* 0x0001000030027824 */ /* 0x000fe400078e00ff */
[-C--:B------:R-:W-:Y:S02]  /*f8b0*/  FMUL.FTZ R7, R0, R9.reuse ;  /* 0x0000000900077220 */ /* 0x080fe40000410000 */
[----:B------:R-:W-:Y:S02]  /*f8c0*/  FMUL.FTZ R8, R3, R8 ;  /* 0x0000000803087220 */ /* 0x000fe40000410000 */
[----:B------:R-:W-:-:S02]  /*f8d0*/  FMUL.FTZ R3, R2, R9 ;  /* 0x0000000902037220 */ /* 0x000fc40000410000 */
[-C--:B------:R-:W-:Y:S02]  /*f8e0*/  FFMA.FTZ R26, R2, R14.reuse, -R7 ;  /* 0x0000000e021a7223 */ /* 0x080fe40000010807 */
[----:B------:R-:W-:Y:S02]  /*f8f0*/  IMAD.U32 R2, R46, 0x10000, RZ ;  /* 0x000100002e027824 */ /* 0x000fe400078e00ff */
[----:B------:R-:W-:Y:S02]  /*f900*/  FFMA.FTZ R27, R4, R13, R8 ;  /* 0x0000000d041b7223 */ /* 0x000fe40000010008 */
[----:B------:R-:W-:Y:S01]  /*f910*/  FFMA.FTZ R25, R0, R14, R3 ;  /* 0x0000000e00197223 */ /* 0x000fe20000010003 */
[----:B------:R-:W-:Y:S01]  /*f920*/  LOP3.LUT R3, R46, 0xffff0000, RZ, 0xc0, !PT ;  /* 0xffff00002e037812 */ /* 0x000fe200078ec0ff */
[-C--:B------:R-:W-:Y:S01]  /*f930*/  FMUL.FTZ R4, R6, R5.reuse ;  /* 0x0000000506047220 */ /* 0x080fe20000410000 */
[----:B------:R-:W-:Y:S01]  /*f940*/  LOP3.LUT R0, R43, 0xffff0000, RZ, 0xc0, !PT ;  /* 0xffff00002b007812 */ /* 0x000fe200078ec0ff */
[C---:B------:R-:W-:Y:S01]  /*f950*/  FMUL.FTZ R9, R2.reuse, R5 ;  /* 0x0000000502097220 */ /* 0x040fe20000410000 */
[----:B------:R-:W-:Y:S01]  /*f960*/  SHF.L.U32 R5, R45, 0x10, RZ ;  /* 0x000000102d057819 */ /* 0x000fe200000006ff */
        /* <DEDUP_REMOVED lines=33> */
.L_x_1472:
[----:B------:R-:W-:Y:S05]  /*fb80*/  BSYNC B1 ;  /* 0x0000000000017941 */ /* 0x000fea0003800000 */
.L_x_1471:
[----:B------:R-:W-:-:S04]  /*fb90*/  IADD3 R0, R205, 0x60, RZ ;  /* 0x00000060cd007810 */ /* 0x000fc80007ffe0ff */
[----:B------:R-:W-:-:S13]  /*fba0*/  ISETP.GE.AND P0, PT, R0, R51, PT ;  /* 0x000000330000720c */ /* 0x000fda0003f06270 */
[----:B------:R-:W-:Y:S05]  /*fbb0*/  @P0 BRA `(.L_x_1454) ;  /* 0x00000c0000000947 */ /* 0x000fea0003800000 */
[----:B-----5:R3:W5:Y:S01]  /*fbc0*/  LDL R32, [R1+0x44] ;  /* 0x0000440001207983 */ /* 0x0207620000100800 */
        /* <DEDUP_REMOVED lines=27> */
[----:B------:R-:W4:Y:S01]  /*fd80*/  LDS.128 R4, [R24+0x10080] ;  /* 0x0100800018047984 */ /* 0x000f220000000c00 */
        /* <DEDUP_REMOVED lines=8> */
[C---:B----4-:R-:W-:Y:S01]  /*fe10*/  SHF.L.U32 R3, R4.reuse, 0x10, RZ ;  /* 0x0000001004037819 */ /* 0x050fe200000006ff */
        /* <DEDUP_REMOVED lines=63> */
.L_x_1476:
[----:B------:R-:W-:Y:S05]  /*10210*/  BSYNC B0 ;  /* 0x0000000000007941 */ /* 0x000fea0003800000 */
.L_x_1475:
[----:B------:R-:W-:-:S13]  /*10220*/  ISETP.GE.AND P0, PT, R134, c[0x0][0x27c], PT ;  /* 0x00009f0086007a0c */ /* 0x000fda0003f06270 */
[----:B------:R-:W-:Y:S05]  /*10230*/  @P0 BRA `(.L_x_1454) ;  /* 0x0000058000000947 */ /* 0x000fea0003800000 */
[----:B-1----:R-:W4:Y:S01]  /*10240*/  LDL R31, [R1+0x4c] ;  /* 0x00004c00011f7983 */ /* 0x002f220000100800 */
        /* <DEDUP_REMOVED lines=11> */
[----:B------:R-:W-:Y:S02]  /*10300*/  IMAD.SHL.U32 R24, R0, 0x2, RZ ;  /* 0x0000000200187824 */ /* 0x000fe400078e00ff */
[----:B------:R-:W-:-:S03]  /*10310*/  IMAD.U32 R0, R42, 0x10000, RZ ;  /* 0x000100002a007824 */ /* 0x000fc600078e00ff */
[----:B------:R-:W1:Y:S02]  /*10320*/  LDS.128 R4, [R24+0x10080] ;  /* 0x0100800018047984 */ /* 0x000e640000000c00 */
[----:B-1----:R-:W-:Y:S01]  /*10330*/  SHF.L.U32 R3, R4, 0x10, RZ ;  /* 0x0000001004037819 */ /* 0x002fe200000006ff */
[----:B------:R-:W-:Y:S01]  /*10340*/  IMAD.U32 R15, R7, 0x10000, RZ ;  /* 0x00010000070f7824 */ /* 0x000fe200078e00ff */
[----:B------:R-:W-:Y:S02]  /*10350*/  LOP3.LUT R19, R5, 0xffff0000, RZ, 0xc0, !PT ;  /* 0xffff000005137812 */ /* 0x000fe400078ec0ff */
[----:B------:R-:W-:Y:S01]  /*10360*/  LOP3.LUT R18, R7, 0xffff0000, RZ, 0xc0, !PT ;  /* 0xffff000007127812 */ /* 0x000fe200078ec0ff */
[----:B----4-:R-:W1:Y:S02]  /*10370*/  LDS.128 R8, [R31] ;  /* 0x000000001f087984 */ /* 0x010e640000000c00 */
        /* <DEDUP_REMOVED lines=68> */
.L_x_1454:
[----:B------:R-:W-:Y:S05]  /*107c0*/  BSYNC B2 ;  /* 0x0000000000027941 */ /* 0x000fea0003800000 */
.L_x_1426:
[----:B-1----:R-:W1:Y:S01]  /*107d0*/  S2R R2, SR_TID.X ;  /* 0x0000000000027919 */ /* 0x002e620000002100 */
[----:B------:R-:W-:Y:S01]  /*107e0*/  IMAD R0, R54, c[0x0][0x208], RZ ;  /* 0x0000820036007a24 */ /* 0x000fe200078e02ff */
[----:B------:R-:W-:Y:S01]  /*107f0*/  MOV R4, R212 ;  /* 0x000000d400047202 */ /* 0x000fe20000000f00 */
[----:B------:R-:W-:Y:S01]  /*10800*/  IMAD.MOV.U32 R5, RZ, RZ, R214 ;  /* 0x000000ffff057224 */ /* 0x000fe200078e00d6 */
[----:B------:R-:W-:-:S04]  /*10810*/  DEPBAR.LE SB0, 0x0 ;  /* 0x000080000000791a */ /* 0x000fc80000000000 */
[----:B------:R-:W-:Y:S01]  /*10820*/  IMAD R0, R88, c[0x0][0x20c], R0 ;  /* 0x0000830058007a24 */ /* 0x000fe200078e0200 */
[----:B------:R-:W-:Y:S01]  /*10830*/  BAR.SYNC.DEFER_BLOCKING 0x0 ;  /* 0x0000000000007b1d */ /* 0x000fe20000010000 */
[----:B------:R-:W-:Y:S02]  /*10840*/  LOP3.LUT P5, RZ, R215, 0x2, RZ, 0xc0, !PT ;  /* 0x00000002d7ff7812 */ /* 0x000fe400078ac0ff */
[C---:B------:R-:W-:Y:S02]  /*10850*/  LOP3.LUT P4, RZ, R56.reuse, 0x1, RZ, 0xc0, !PT ;  /* 0x0000000138ff7812 */ /* 0x040fe4000788c0ff */
[----:B------:R-:W-:Y:S01]  /*10860*/  IADD3 R188, R143, 0x20, RZ ;  /* 0x000000208fbc7810 */ /* 0x000fe20007ffe0ff */
[----:B------:R-:W-:Y:S01]  /*10870*/  BSSY B0, `(.L_x_1477) ;  /* 0x0000128000007945 */ /* 0x000fe20003800000 */
[C---:B------:R-:W-:Y:S02]  /*10880*/  LOP3.LUT P3, RZ, R56.reuse, 0x2, RZ, 0xc0, !PT ;  /* 0x0000000238ff7812 */ /* 0x040fe4000786c0ff */
[----:B------:R-:W-:-:S02]  /*10890*/  LOP3.LUT P2, RZ, R56, 0x4, RZ, 0xc0, !PT ;  /* 0x0000000438ff7812 */ /* 0x000fc4000784c0ff */
[----:B-1----:R-:W-:Y:S01]  /*108a0*/  ISETP.GT.AND P6, PT, R2, 0x7f, PT ;  /* 0x0000007f0200780c */ /* 0x002fe20003fc4270 */
[----:B------:R-:W-:-:S05]  /*108b0*/  IMAD.WIDE.U32 R2, R88, c[0x0][0x208], RZ ;  /* 0x0000820058027a25 */ /* 0x000fca00078e00ff */
[----:B------:R-:W-:Y:S01]  /*108c0*/  IADD3 R0, R3, R0, RZ ;  /* 0x0000000003007210 */ /* 0x000fe20007ffe0ff */
[----:B------:R-:W-:Y:S01]  /*108d0*/  IMAD.WIDE.U32 R6, R2, 0x30, R4 ;  /* 0x0000003002067825 */ /* 0x000fe200078e0004 */
[----:B------:R-:W-:Y:S03]  /*108e0*/  LDSM.16.M88.4 R12, [R193] ;  /* 0x00000000c10c783b */ /* 0x000fe60000000200 */
[----:B------:R-:W-:Y:S01]  /*108f0*/  IMAD R0, R0, 0x30, RZ ;  /* 0x0000003000007824 */ /* 0x000fe200078e02ff */
[----:B------:R-:W-:Y:S01]  /*10900*/  LEA R2, P1, R6, c[0x0][0x1f8], 0x1 ;  /* 0x00007e0006027a11 */ /* 0x000fe200078208ff */
[----:B------:R-:W1:Y:S01]  /*10910*/  LDSM.16.M88.4 R20, [R143] ;  /* 0x000000008f14783b */ /* 0x000e620000000200 */
[----:B------:R-:W-:Y:S01]  /*10920*/  @!P6 MOV R8, c[0x0][0x208] ;  /* 0x000082000008ea02 */ /* 0x000fe20000000f00 */
[----:B------:R-:W-:Y:S01]  /*10930*/  IMAD.IADD R0, R7, 0x1, R0 ;  /* 0x0000000107007824 */ /* 0x000fe200078e0200 */
[----:B------:R-:W-:Y:S01]  /*10940*/  @!P6 MOV R5, c[0x0][0x20c] ;  /* 0x000083000005ea02 */ /* 0x000fe20000000f00 */
[----:B------:R-:W-:Y:S01]  /*10950*/  IMAD.MOV.U32 R7, RZ, RZ, R188 ;  /* 0x000000ffff077224 */ /* 0x000fe200078e00bc */
[----:B------:R-:W-:Y:S01]  /*10960*/  @!P6 LEA R4, P0, R8, R2, 0x6 ;  /* 0x000000020804e211 */ /* 0x000fe200078030ff */
[----:B------:R-:W4:Y:S01]  /*10970*/  LDSM.16.M88.4 R24, [R143+0x800] ;  /* 0x000800008f18783b */ /* 0x000f220000000200 */
[----:B------:R-:W-:-:S02]  /*10980*/  LEA.HI.X R3, R6, c[0x0][0x1fc], R0, 0x1, P1 ;  /* 0x00007f0006037a11 */ /* 0x000fc400008f0c00 */
[----:B------:R-:W-:Y:S01]  /*10990*/  MOV R0, 0x40 ;  /* 0x0000004000007802 */ /* 0x000fe20000000f00 */
[----:B------:R-:W-:Y:S01]  /*109a0*/  LDSM.16.M88.4 R44, [R143+0x1000] ;  /* 0x001000008f2c783b */ /* 0x000fe20000000200 */
[----:B------:R-:W-:Y:S02]  /*109b0*/  @!P6 LEA.HI.X R5, R8, R3, R5, 0x6, P0 ;  /* 0x000000030805e211 */ /* 0x000fe400000f3405 */
[----:B------:R-:W-:Y:S01]  /*109c0*/  LOP3.LUT P0, RZ, R215, 0x4, RZ, 0xc0, !PT ;  /* 0x00000004d7ff7812 */ /* 0x000fe2000780c0ff */
[----:B------:R-:W-:Y:S01]  /*109d0*/  LDSM.16.M88.4 R8, [R194] ;  /* 0x00000000c208783b */ /* 0x000fe20000000200 */
[----:B------:R-:W-:Y:S02]  /*109e0*/  IADD3 R6, R55, R178, -R205 ;  /* 0x000000b237067210 */ /* 0x000fe40007ffe8cd */
[----:B------:R-:W-:Y:S02]  /*109f0*/  SEL R0, R0, 0xffffffc0, !P0 ;  /* 0xffffffc000007807 */ /* 0x000fe40004000000 */
[----:B------:R-:W-:-:S02]  /*10a00*/  ISETP.LT.OR P0, PT, R6, 0x1, !P4 ;  /* 0x000000010600780c */ /* 0x000fc40006701670 */
[C---:B------:R-:W-:Y:S02]  /*10a10*/  @P5 IADD3 R7, R143.reuse, -0x20, RZ ;  /* 0xffffffe08f075810 */ /* 0x040fe40007ffe0ff */
[----:B------:R-:W-:Y:S02]  /*10a20*/  LOP3.LUT P1, RZ, R56, 0x8, RZ, 0xc0, !PT ;  /* 0x0000000838ff7812 */ /* 0x000fe4000782c0ff */
[----:B------:R-:W-:Y:S01]  /*10a30*/  @P5 IADD3 R188, R143, -0x20, RZ ;  /* 0xffffffe08fbc5810 */ /* 0x000fe20007ffe0ff */
[----:B------:R-:W2:Y:S03]  /*10a40*/  LDSM.16.M88.4 R36, [R7] ;  /* 0x000000000724783b */ /* 0x000ea60000000200 */
[----:B------:R-:W-:Y:S01]  /*10a50*/  IADD3 R142, R0, R188, RZ ;  /* 0x000000bc008e7210 */ /* 0x000fe20007ffe0ff */
[----:B------:R-:W3:Y:S04]  /*10a60*/  LDSM.16.M88.4 R52, [R7+0x800] ;  /* 0x000800000734783b */ /* 0x000ee80000000200 */
[----:B------:R-:W3:Y:S04]  /*10a70*/  LDSM.16.M88.4 R68, [R7+0x1000] ;  /* 0x001000000744783b */ /* 0x000ee80000000200 */
[----:B------:R-:W-:Y:S01]  /*10a80*/  @!PT LDS RZ, [RZ] ;  /* 0x00000000fffff984 */ /* 0x000fe20000000800 */
[----:B------:R-:W-:Y:S01]  /*10a90*/  @!PT LDS RZ, [RZ] ;  /* 0x00000000fffff984 */ /* 0x000fe20000000800 */
[----:B------:R-:W-:Y:S01]  /*10aa0*/  @!PT LDS RZ, [RZ] ;  /* 0x00000000fffff984 */ /* 0x000fe20000000800 */
[----:B------:R2:W-:Y:S01]  /*10ab0*/  LDGSTS.E.BYPASS.LTC128B.128 [R197+0x4080], [R2.64], !P0 ;  /* 0x0408000002c57fae */ /* 0x0005e2000c101d46 */
[C---:B------:R-:W-:Y:S01]  /*10ac0*/  ISETP.LT.OR P0, PT, R6.reuse, 0x1, !P3 ;  /* 0x000000010600780c */ /* 0x040fe20005f01670 */
[C---:B-1----:R-:W-:Y:S08]  /*10ad0*/  HMMA.16816.F32.BF16 R16, R12.reuse, R20, RZ ;  /* 0x000000140c10723c */ /* 0x042ff000000418ff */
[----:B------:R-:W-:Y:S04]  /*10ae0*/  HMMA.16816.F32.BF16 R28, R12, R22, RZ ;  /* 0x000000160c1c723c */ /* 0x000fe800000418ff */
[----:B------:R1:W-:Y:S01]  /*10af0*/  LDGSTS.E.BYPASS.LTC128B.128 [R197+0x5880], [R2.64+0x80], !P0 ;  /* 0x0588008002c57fae */ /* 0x0003e2000c101d46 */
[----:B------:R-:W-:-:S03]  /*10b00*/  ISETP.LT.OR P0, PT, R6, 0x1, !P2 ;  /* 0x000000010600780c */ /* 0x000fc60005701670 */
[C---:B----45:R-:W-:Y:S08]  /*10b10*/  HMMA.16816.F32.BF16 R32, R12.reuse, R24, RZ ;  /* 0x000000180c20723c */ /* 0x070ff000000418ff */
[----:B------:R-:W-:Y:S02]  /*10b20*/  HMMA.16816.F32.BF16 R40, R12, R26, RZ ;  /* 0x0000001a0c28723c */ /* 0x000fe400000418ff */
[----:B------:R1:W-:Y:S01]  /*10b30*/  LDGSTS.E.BYPASS.LTC128B.128 [R197+0x7080], [R2.64+0x100], !P0 ;  /* 0x0708010002c57fae */ /* 0x0003e2000c101d46 */
[----:B------:R-:W-:-:S05]  /*10b40*/  ISETP.LT.OR P0, PT, R6, 0x1, !P1 ;  /* 0x000000010600780c */ /* 0x000fca0004f01670 */
[----:B--2---:R-:W-:Y:S08]  /*10b50*/  HMMA.16816.F32.BF16 R16, R8, R36, R16 ;  /* 0x000000240810723c */ /* 0x004ff00000041810 */
[----:B------:R1:W-:Y:S01]  /*10b60*/  LDGSTS.E.BYPASS.LTC128B.128 [R197+0x8880], [R2.64+0x180], !P0 ;  /* 0x0888018002c57fae */ /* 0x0003e2000c101d46 */
[C---:B------:R-:W-:Y:S01]  /*10b70*/  @!P6 ISETP.LT.OR P0, PT, R6.reuse, 0x21, !P4 ;  /* 0x000000210600e80c */ /* 0x040fe20006701670 */
[C---:B------:R-:W-:Y:S08]  /*10b80*/  HMMA.16816.F32.BF16 R48, R12.reuse, R44, RZ ;  /* 0x0000002c0c30723c */ /* 0x040ff000000418ff */
[----:B------:R-:W-:Y:S04]  /*10b90*/  HMMA.16816.F32.BF16 R44, R12, R46, RZ ;  /* 0x0000002e0c2c723c */ /* 0x000fe800000418ff */
[----:B------:R2:W-:Y:S01]  /*10ba0*/  @!P6 LDGSTS.E.BYPASS.LTC128B.128 [R201+0x5080], [R4.64], !P0 ;  /* 0x0508000004c9efae */ /* 0x0005e2000c101d46 */
[----:B------:R-:W-:-:S03]  /*10bb0*/  @!P6 ISETP.LT.OR P0, PT, R6, 0x21, !P3 ;  /* 0x000000210600e80c */ /* 0x000fc60005f01670 */
[C---:B------:R-:W-:Y:S08]  /*10bc0*/  HMMA.16816.F32.BF16 R28, R8.reuse, R38, R28 ;  /* 0x00000026081c723c */ /* 0x040ff0000004181c */
[----:B---3--:R-:W-:Y:S01]  /*10bd0*/  HMMA.16816.F32.BF16 R32, R8, R52, R32 ;  /* 0x000000340820723c */ /* 0x008fe20000041820 */
[----:B-1----:R-:W-:Y:S01]  /*10be0*/  IADD3 R2, R143, R0, RZ ;  /* 0x000000008f027210 */ /* 0x002fe20007ffe0ff */
[----:B------:R2:W-:Y:S01]  /*10bf0*/  @!P6 LDGSTS.E.BYPASS.LTC128B.128 [R201+0x6880], [R4.64+0x80], !P0 ;  /* 0x0688008004c9efae */ /* 0x0005e2000c101d46 */
[----:B------:R-:W-:-:S05]  /*10c00*/  @!P6 ISETP.LT.OR P0, PT, R6, 0x21, !P2 ;  /* 0x000000210600e80c */ /* 0x000fca0005701670 */
[C---:B------:R-:W-:Y:S08]  /*10c10*/  HMMA.16816.F32.BF16 R40, R8.reuse, R54, R40 ;  /* 0x000000360828723c */ /* 0x040ff00000041828 */
[----:B------:R2:W-:Y:S01]  /*10c20*/  @!P6 LDGSTS.E.BYPASS.LTC128B.128 [R201+0x8080], [R4.64+0x100], !P0 ;  /* 0x0808010004c9efae */ /* 0x0005e2000c101d46 */
[----:B------:R-:W-:Y:S01]  /*10c30*/  @!P6 ISETP.LT.OR P0, PT, R6, 0x21, !P1 ;  /* 0x000000210600e80c */ /* 0x000fe20004f01670 */
[C---:B------:R-:W-:Y:S08]  /*10c40*/  HMMA.16816.F32.BF16 R48, R8.reuse, R68, R48 ;  /* 0x000000440830723c */ /* 0x040ff00000041830 */
[----:B------:R-:W-:Y:S04]  /*10c50*/  HMMA.16816.F32.BF16 R44, R8, R70, R44 ;  /* 0x00000046082c723c */ /* 0x000fe8000004182c */
[----:B------:R2:W-:Y:S01]  /*10c60*/  @!P6 LDGSTS.E.BYPASS.LTC128B.128 [R201+0x9880], [R4.64+0x180], !P0 ;  /* 0x0988018004c9efae */ /* 0x0005e2000c101d46 */
[----:B------:R-:W-:-:S03]  /*10c70*/  ISETP.GT.AND P0, PT, R88, R218, PT ;  /* 0x000000da5800720c */ /* 0x000fc60003f04270 */
[----:B------:R-:W-:Y:S04]  /*10c80*/  LDSM.16.M88.4 R56, [R2] ;  /* 0x000000000238783b */ /* 0x000fe80000000200 */
[----:B------:R-:W-:Y:S04]  /*10c90*/  LDSM.16.M88.4 R24, [R195] ;  /* 0x00000000c318783b */ /* 0x000fe80000000200 */
[----:B------:R-:W-:Y:S04]  /*10ca0*/  LDSM.16.M88.4 R76, [R142] ;  /* 0x000000008e4c783b */ /* 0x000fe80000000200 */
[----:B------:R-:W-:Y:S04]  /*10cb0*/  LDSM.16.M88.4 R64, [R2+0x800] ;  /* 0x000800000240783b */ /* 0x000fe80000000200 */
[----:B------:R-:W-:Y:S04]  /*10cc0*/  LDSM.16.M88.4 R60, [R2+0x1000] ;  /* 0x00100000023c783b */ /* 0x000fe80000000200 */
[----:B------:R-:W-:Y:S04]  /*10cd0*/  LDSM.16.M88.4 R20, [R193+0x4000] ;  /* 0x00400000c114783b */ /* 0x000fe80000000200 */
[----:B--2---:R-:W1:Y:S04]  /*10ce0*/  LDSM.16.M88.4 R4, [R196] ;  /* 0x00000000c404783b */ /* 0x004e680000000200 */
[----:B------:R-:W2:Y:S04]  /*10cf0*/  LDSM.16.M88.4 R80, [R143+0x1800] ;  /* 0x001800008f50783b */ /* 0x000ea80000000200 */
[----:B------:R-:W3:Y:S04]  /*10d00*/  LDSM.16.M88.4 R72, [R142+0x800] ;  /* 0x000800008e48783b */ /* 0x000ee80000000200 */
[----:B------:R-:W4:Y:S04]  /*10d10*/  LDSM.16.M88.4 R36, [R142+0x1000] ;  /* 0x001000008e24783b */ /* 0x000f280000000200 */
[----:B------:R-:W-:Y:S04]  /*10d20*/  LDSM.16.M88.4 R68, [R143+0x2000] ;  /* 0x002000008f44783b */ /* 0x000fe80000000200 */
[----:B------:R-:W-:Y:S04]  /*10d30*/  LDSM.16.M88.4 R52, [R143+0x2800] ;  /* 0x002800008f34783b */ /* 0x000fe80000000200 */
[----:B------:R-:W-:Y:S04]  /*10d40*/  LDSM.16.M88.4 R84, [R142+0x4800] ;  /* 0x004800008e54783b */ /* 0x000fe80000000200 */
[----:B------:R-:W0:Y:S01]  /*10d50*/  LDGDEPBAR ;  /* 0x00000000000079af */ /* 0x000e220000000000 */
[C---:B-1----:R-:W-:Y:S03]  /*10d60*/  HMMA.16816.F32.BF16 R12, R4.reuse, R56, R16 ;  /* 0x00000038040c723c */ /* 0x042fe60000041810 */
[----:B------:R-:W-:Y:S05]  /*10d70*/  LDSM.16.M88.4 R16, [R194+0x4000] ;  /* 0x00400000c210783b */ /* 0x000fea0000000200 */
[C---:B------:R-:W-:Y:S01]  /*10d80*/  HMMA.16816.F32.BF16 R28, R4.reuse, R58, R28 ;  /* 0x0000003a041c723c */ /* 0x040fe2000004181c */
[----:B------:R-:W-:Y:S07]  /*10d90*/  LDSM.16.M88.4 R56, [R188+0x2000] ;  /* 0x00200000bc38783b */ /* 0x000fee0000000200 */
[----:B------:R-:W-:Y:S08]  /*10da0*/  HMMA.16816.F32.BF16 R32, R4, R64, R32 ;  /* 0x000000400420723c */ /* 0x000ff00000041820 */
[----:B------:R-:W-:Y:S01]  /*10db0*/  HMMA.16816.F32.BF16 R8, R24, R76, R12 ;  /* 0x0000004c1808723c */ /* 0x000fe2000004180c */
[----:B------:R-:W-:Y:S07]  /*10dc0*/  LDSM.16.M88.4 R12, [R196+0x4000] ;  /* 0x00400000c40c783b */ /* 0x000fee0000000200 */
[C---:B------:R-:W-:Y:S01]  /*10dd0*/  HMMA.16816.F32.BF16 R40, R4.reuse, R66, R40 ;  /* 0x000000420428723c */ /* 0x040fe20000041828 */
[----:B------:R-:W1:Y:S07]  /*10de0*/  LDSM.16.M88.4 R64, [R188+0x1800] ;  /* 0x00180000bc40783b */ /* 0x000e6e0000000200 */
[C---:B------:R-:W-:Y:S08]  /*10df0*/  HMMA.16816.F32.BF16 R48, R4.reuse, R60, R48 ;  /* 0x0000003c0430723c */ /* 0x040ff00000041830 */
[----:B------:R-:W-:Y:S01]  /*10e00*/  HMMA.16816.F32.BF16 R44, R4, R62, R44 ;  /* 0x0000003e042c723c */ /* 0x000fe2000004182c */
[----:B------:R-:W-:Y:S07]  /*10e10*/  LDSM.16.M88.4 R60, [R2+0x2000] ;  /* 0x00200000023c783b */ /* 0x000fee0000000200 */
[----:B------:R-:W-:Y:S01]  /*10e20*/  HMMA.16816.F32.BF16 R28, R24, R78, R28 ;  /* 0x0000004e181c723c */ /* 0x000fe2000004181c */
[----:B------:R-:W-:Y:S07]  /*10e30*/  LDSM.16.M88.4 R76, [R143+0x3000] ;  /* 0x003000008f4c783b */ /* 0x000fee0000000200 */
[----:B--2---:R-:W-:Y:S01]  /*10e40*/  HMMA.16816.F32.BF16 R4, R20, R80, R8 ;  /* 0x000000501404723c */ /* 0x004fe20000041808 */
[----:B------:R-:W-:Y:S07]  /*10e50*/  LDSM.16.M88.4 R8, [R195+0x4000] ;  /* 0x00400000c308783b */ /* 0x000fee0000000200 */
[C---:B---3--:R-:W-:Y:S08]  /*10e60*/  HMMA.16816.F32.BF16 R32, R24.reuse, R72, R32 ;  /* 0x000000481820723c */ /* 0x048ff00000041820 */
[C---:B------:R-:W-:Y:S01]  /*10e70*/  HMMA.16816.F32.BF16 R40, R24.reuse, R74, R40 ;  /* 0x0000004a1828723c */ /* 0x040fe20000041828 */
[----:B------:R-:W2:Y:S07]  /*10e80*/  LDSM.16.M88.4 R72, [R2+0x1800] ;  /* 0x001800000248783b */ /* 0x000eae0000000200 */
[C---:B----4-:R-:W-:Y:S08]  /*10e90*/  HMMA.16816.F32.BF16 R48, R24.reuse, R36, R48 ;  /* 0x000000241830723c */ /* 0x050ff00000041830 */
[----:B------:R-:W-:Y:S01]  /*10ea0*/  HMMA.16816.F32.BF16 R44, R24, R38, R44 ;  /* 0x00000026182c723c */ /* 0x000fe2000004182c */
[----:B------:R-:W-:Y:S07]  /*10eb0*/  LDSM.16.M88.4 R36, [R2+0x2800] ;  /* 0x002800000224783b */ /* 0x000fee0000000200 */
[----:B------:R-:W-:Y:S01]  /*10ec0*/  HMMA.16816.F32.BF16 R24, R20, R82, R28 ;  /* 0x000000521418723c */ /* 0x000fe2000004181c */
[----:B------:R-:W3:Y:S04]  /*10ed0*/  LDSM.16.M88.4 R28, [R188+0x2800] ;  /* 0x00280000bc1c783b */ /* 0x000ee80000000200 */
[----:B------:R-:W-:Y:S03]  /*10ee0*/  LDSM.16.M88.4 R80, [R2+0x4000] ;  /* 0x004000000250783b */ /* 0x000fe60000000200 */
[----:B-1----:R-:W-:Y:S08]  /*10ef0*/  HMMA.16816.F32.BF16 R4, R16, R64, R4 ;  /* 0x000000401004723c */ /* 0x002ff00000041804 */
[C---:B------:R-:W-:Y:S08]  /*10f00*/  HMMA.16816.F32.BF16 R32, R20.reuse, R68, R32 ;  /* 0x000000441420723c */ /* 0x040ff00000041820 */
        /* <DEDUP_REMOVED lines=8> */
[----:B------:R-:W2:Y:S07]  /*10f90*/  LDSM.16.M88.4 R4, [R193+0x8000] ;  /* 0x00800000c104783b */ /* 0x000eae0000000200 */
[C---:B------:R-:W-:Y:S08]  /*10fa0*/  HMMA.16816.F32.BF16 R32, R16.reuse, R56, R32 ;  /* 0x000000381020723c */ /* 0x040ff00000041820 */
[C---:B------:R-:W-:Y:S01]  /*10fb0*/  HMMA.16816.F32.BF16 R40, R16.reuse, R58, R40 ;  /* 0x0000003a1028723c */ /* 0x040fe20000041828 */
[----:B------:R-:W-:Y:S07]  /*10fc0*/  LDSM.16.M88.4 R56, [R143+0x3800] ;  /* 0x003800008f38783b */ /* 0x000fee0000000200 */
[C---:B---3--:R-:W-:Y:S08]  /*10fd0*/  HMMA.16816.F32.BF16 R48, R16.reuse, R28, R48 ;  /* 0x0000001c1030723c */ /* 0x048ff00000041830 */
[----:B------:R-:W-:Y:S08]  /*10fe0*/  HMMA.16816.F32.BF16 R44, R16, R30, R44 ;  /* 0x0000001e102c723c */ /* 0x000ff0000004182c */
[----:B------:R-:W-:Y:S01]  /*10ff0*/  HMMA.16816.F32.BF16 R28, R12, R74, R20 ;  /* 0x0000004a0c1c723c */ /* 0x000fe20000041814 */
[----:B------:R-:W-:Y:S07]  /*11000*/  LDSM.16.M88.4 R72, [R188+0x3000] ;  /* 0x00300000bc48783b */ /* 0x000fee0000000200 */
[----:B-1----:R-:W-:Y:S01]  /*11010*/  HMMA.16816.F32.BF16 R16, R8, R68, R24 ;  /* 0x000000440810723c */ /* 0x002fe20000041818 */
[----:B------:R-:W1:Y:S07]  /*11020*/  LDSM.16.M88.4 R24, [R194+0x8000] ;  /* 0x00800000c218783b */ /* 0x000e6e0000000200 */
[C---:B------:R-:W-:Y:S08]  /*11030*/  HMMA.16816.F32.BF16 R20, R12.reuse, R60, R32 ;  /* 0x0000003c0c14723c */ /* 0x040ff00000041820 */
[C---:B------:R-:W-:Y:S01]  /*11040*/  HMMA.16816.F32.BF16 R40, R12.reuse, R62, R40 ;  /* 0x0000003e0c28723c */ /* 0x040fe20000041828 */
[----:B------:R-:W-:Y:S07]  /*11050*/  LDSM.16.M88.4 R60, [R143+0x4000] ;  /* 0x004000008f3c783b */ /* 0x000fee0000000200 */
[C---:B------:R-:W-:Y:S08]  /*11060*/  HMMA.16816.F32.BF16 R48, R12.reuse, R36, R48 ;  /* 0x000000240c30723c */ /* 0x040ff00000041830 */
[----:B------:R-:W-:Y:S08]  /*11070*/  HMMA.16816.F32.BF16 R44, R12, R38, R44 ;  /* 0x000000260c2c723c */ /* 0x000ff0000004182c */
[----:B------:R-:W-:Y:S01]  /*11080*/  HMMA.16816.F32.BF16 R36, R8, R70, R28 ;  /* 0x000000460824723c */ /* 0x000fe2000004181c */
[----:B------:R-:W-:Y:S04]  /*11090*/  LDSM.16.M88.4 R28, [R196+0x8000] ;  /* 0x00800000c41c783b */ /* 0x000fe80000000200 */
[----:B------:R-:W3:Y:S03]  /*110a0*/  LDSM.16.M88.4 R68, [R2+0x3000] ;  /* 0x003000000244783b */ /* 0x000ee60000000200 */
[----:B--2---:R-:W-:Y:S08]  /*110b0*/  HMMA.16816.F32.BF16 R12, R4, R76, R16 ;  /* 0x0000004c040c723c */ /* 0x004ff00000041810 */
[C---:B------:R-:W-:Y:S08]  /*110c0*/  HMMA.16816.F32.BF16 R32, R8.reuse, R64, R20 ;  /* 0x000000400820723c */ /* 0x040ff00000041814 */
[----:B------:R-:W-:Y:S01]  /*110d0*/  HMMA.16816.F32.BF16 R20, R8, R66, R40 ;  /* 0x000000420814723c */ /* 0x000fe20000041828 */
[----:B------:R-:W2:Y:S04]  /*110e0*/  LDSM.16.M88.4 R40, [R188+0x3800] ;  /* 0x00380000bc28783b */ /* 0x000ea80000000200 */
[----:B------:R-:W-:Y:S03]  /*110f0*/  LDSM.16.M88.4 R64, [R188+0x4000] ;  /* 0x00400000bc40783b */ /* 0x000fe60000000200 */
[----:B------:R-:W-:Y:S01]  /*11100*/  HMMA.16816.F32.BF16 R16, R4, R78, R36 ;  /* 0x0000004e0410723c */ /* 0x000fe20000041824 */
[----:B------:R-:W-:Y:S07]  /*11110*/  LDSM.16.M88.4 R76, [R143+0x5000] ;  /* 0x005000008f4c783b */ /* 0x000fee0000000200 */
[C---:B------:R-:W-:Y:S08]  /*11120*/  HMMA.16816.F32.BF16 R48, R8.reuse, R52, R48 ;  /* 0x000000340830723c */ /* 0x040ff00000041830 */
[----:B------:R-:W-:Y:S08]  /*11130*/  HMMA.16816.F32.BF16 R44, R8, R54, R44 ;  /* 0x00000036082c723c */ /* 0x000ff0000004182c */
[----:B-1----:R-:W-:Y:S08]  /*11140*/  HMMA.16816.F32.BF16 R8, R24, R72, R12 ;  /* 0x000000481808723c */ /* 0x002ff0000004180c */
[C---:B------:R-:W-:Y:S08]  /*11150*/  HMMA.16816.F32.BF16 R36, R4.reuse, R56, R32 ;  /* 0x000000380424723c */ /* 0x040ff00000041820 */
[----:B------:R-:W-:Y:S01]  /*11160*/  HMMA.16816.F32.BF16 R12, R4, R58, R20 ;  /* 0x0000003a040c723c */ /* 0x000fe20000041814 */
[----:B------:R-:W-:Y:S04]  /*11170*/  LDSM.16.M88.4 R20, [R195+0x8000] ;  /* 0x00800000c314783b */ /* 0x000fe80000000200 */
[----:B------:R-:W1:Y:S03]  /*11180*/  LDSM.16.M88.4 R56, [R142+0x3000] ;  /* 0x003000008e38783b */ /* 0x000e660000000200 */
[----:B------:R-:W-:Y:S01]  /*11190*/  HMMA.16816.F32.BF16 R32, R24, R74, R16 ;  /* 0x0000004a1820723c */ /* 0x000fe20000041810 */
[----:B------:R-:W4:Y:S04]  /*111a0*/  LDSM.16.M88.4 R72, [R2+0x3800] ;  /* 0x003800000248783b */ /* 0x000f280000000200 */
[----:B------:R-:W-:Y:S03]  /*111b0*/  LDSM.16.M88.4 R16, [R193+0xc000] ;  /* 0x00c00000c110783b */ /* 0x000fe60000000200 */
[----:B---3--:R-:W-:Y:S08]  /*111c0*/  HMMA.16816.F32.BF16 R8, R28, R68, R8 ;  /* 0x000000441c08723c */ /* 0x008ff00000041808 */
[C---:B------:R-:W-:Y:S08]  /*111d0*/  HMMA.16816.F32.BF16 R48, R4.reuse, R60, R48 ;  /* 0x0000003c0430723c */ /* 0x040ff00000041830 */
[----:B------:R-:W-:Y:S01]  /*111e0*/  HMMA.16816.F32.BF16 R52, R4, R62, R44 ;  /* 0x0000003e0434723c */ /* 0x000fe2000004182c */
[----:B------:R-:W3:Y:S04]  /*111f0*/  LDSM.16.M88.4 R60, [R143+0x4800] ;  /* 0x004800008f3c783b */ /* 0x000ee80000000200 */
[----:B------:R-:W3:Y:S03]  /*11200*/  LDSM.16.M88.4 R44, [R142+0x3800] ;  /* 0x003800008e2c783b */ /* 0x000ee60000000200 */
[----:B--2---:R-:W-:Y:S08]  /*11210*/  HMMA.16816.F32.BF16 R36, R24, R40, R36 ;  /* 0x000000281824723c */ /* 0x004ff00000041824 */
[----:B------:R-:W-:Y:S01]  /*11220*/  HMMA.16816.F32.BF16 R32, R28, R70, R32 ;  /* 0x000000461c20723c */ /* 0x000fe20000041820 */
[----:B------:R-:W-:Y:S07]  /*11230*/  LDSM.16.M88.4 R68, [R188+0x4800] ;  /* 0x00480000bc44783b */ /* 0x000fee0000000200 */
[----:B-1----:R-:W-:Y:S01]  /*11240*/  HMMA.16816.F32.BF16 R4, R20, R56, R8 ;  /* 0x000000381404723c */ /* 0x002fe20000041808 */
[----:B------:R-:W-:Y:S07]  /*11250*/  LDSM.16.M88.4 R8, [R196+0xc000] ;  /* 0x00c00000c408783b */ /* 0x000fee0000000200 */
[----:B------:R-:W-:Y:S01]  /*11260*/  HMMA.16816.F32.BF16 R40, R24, R42, R12 ;  /* 0x0000002a1828723c */ /* 0x000fe2000004180c */
[----:B------:R-:W1:Y:S07]  /*11270*/  LDSM.16.M88.4 R12, [R194+0xc000] ;  /* 0x00c00000c20c783b */ /* 0x000e6e0000000200 */
[----:B----4-:R-:W-:Y:S08]  /*11280*/  HMMA.16816.F32.BF16 R36, R28, R72, R36 ;  /* 0x000000481c24723c */ /* 0x010ff00000041824 */
[----:B------:R-:W-:Y:S08]  /*11290*/  HMMA.16816.F32.BF16 R32, R20, R58, R32 ;  /* 0x0000003a1420723c */ /* 0x000ff00000041820 */
[----:B---3--:R-:W-:Y:S08]  /*112a0*/  HMMA.16816.F32.BF16 R4, R16, R60, R4 ;  /* 0x0000003c1004723c */ /* 0x008ff00000041804 */
[C---:B------:R-:W-:Y:S08]  /*112b0*/  HMMA.16816.F32.BF16 R48, R24.reuse, R64, R48 ;  /* 0x000000401830723c */ /* 0x040ff00000041830 */
[----:B------:R-:W-:Y:S01]  /*112c0*/  HMMA.16816.F32.BF16 R56, R24, R66, R52 ;  /* 0x000000421838723c */ /* 0x000fe20000041834 */
[----:B------:R-:W2:Y:S04]  /*112d0*/  LDSM.16.M88.4 R64, [R2+0x4800] ;  /* 0x004800000240783b */ /* 0x000ea80000000200 */
[----:B------:R-:W3:Y:S03]  /*112e0*/  LDSM.16.M88.4 R52, [R142+0x4000] ;  /* 0x004000008e34783b */ /* 0x000ee60000000200 */
[----:B------:R-:W-:Y:S01]  /*112f0*/  HMMA.16816.F32.BF16 R40, R28, R74, R40 ;  /* 0x0000004a1c28723c */ /* 0x000fe20000041828 */
[----:B------:R-:W4:Y:S07]  /*11300*/  LDSM.16.M88.4 R72, [R188+0x5000] ;  /* 0x00500000bc48783b */ /* 0x000f2e0000000200 */
[----:B------:R-:W-:Y:S08]  /*11310*/  HMMA.16816.F32.BF16 R36, R20, R44, R36 ;  /* 0x0000002c1424723c */ /* 0x000ff00000041824 */
[----:B------:R-:W-:Y:S01]  /*11320*/  HMMA.16816.F32.BF16 R32, R16, R62, R32 ;  /* 0x0000003e1020723c */ /* 0x000fe20000041820 */
[----:B------:R-:W-:Y:S07]  /*11330*/  LDSM.16.M88.4 R60, [R2+0x5000] ;  /* 0x00500000023c783b */ /* 0x000fee0000000200 */
[----:B-1----:R-:W-:Y:S01]  /*11340*/  HMMA.16816.F32.BF16 R24, R12, R68, R4 ;  /* 0x000000440c18723c */ /* 0x002fe20000041804 */
[----:B------:R-:W1:Y:S07]  /*11350*/  LDSM.16.M88.4 R4, [R195+0xc000] ;  /* 0x00c00000c304783b */ /* 0x000e6e0000000200 */
[----:B------:R-:W-:Y:S08]  /*11360*/  HMMA.16816.F32.BF16 R48, R28, R80, R48 ;  /* 0x000000501c30723c */ /* 0x000ff00000041830 */
[----:B------:R-:W-:Y:S08]  /*11370*/  HMMA.16816.F32.BF16 R44, R20, R46, R40 ;  /* 0x0000002e142c723c */ /* 0x000ff00000041828 */
[----:B------:R-:W-:Y:S08]  /*11380*/  HMMA.16816.F32.BF16 R40, R16, R76, R36 ;  /* 0x0000004c1028723c */ /* 0x000ff00000041824 */
[----:B------:R-:W-:Y:S01]  /*11390*/  HMMA.16816.F32.BF16 R36, R12, R70, R32 ;  /* 0x000000460c24723c */ /* 0x000fe20000041820 */
[----:B------:R-:W1:Y:S07]  /*113a0*/  LDSM.16.M88.4 R68, [R143+0x5800] ;  /* 0x005800008f44783b */ /* 0x000e6e0000000200 */
[----:B------:R-:W-:Y:S01]  /*113b0*/  HMMA.16816.F32.BF16 R28, R28, R82, R56 ;  /* 0x000000521c1c723c */ /* 0x000fe20000041838 */
[----:B------:R-:W1:Y:S07]  /*113c0*/  LDSM.16.M88.4 R56, [R188+0x5800] ;  /* 0x00580000bc38783b */ /* 0x000e6e0000000200 */
[----:B--2---:R-:W-:Y:S08]  /*113d0*/  HMMA.16816.F32.BF16 R24, R8, R64, R24 ;  /* 0x000000400818723c */ /* 0x004ff00000041818 */
[----:B---3--:R-:W-:Y:S08]  /*113e0*/  HMMA.16816.F32.BF16 R32, R20, R52, R48 ;  /* 0x000000341420723c */ /* 0x008ff00000041830 */
[----:B------:R-:W-:Y:S08]  /*113f0*/  HMMA.16816.F32.BF16 R44, R16, R78, R44 ;  /* 0x0000004e102c723c */ /* 0x000ff0000004182c */
[----:B----4-:R-:W-:Y:S08]  /*11400*/  HMMA.16816.F32.BF16 R40, R12, R72, R40 ;  /* 0x000000480c28723c */ /* 0x010ff00000041828 */
[----:B------:R-:W-:Y:S08]  /*11410*/  HMMA.16816.F32.BF16 R36, R8, R66, R36 ;  /* 0x000000420824723c */ /* 0x000ff00000041824 */
[----:B------:R-:W-:Y:S01]  /*11420*/  HMMA.16816.F32.BF16 R20, R20, R54, R28 ;  /* 0x000000361414723c */ /* 0x000fe2000004181c */
[----:B------:R-:W2:Y:S07]  /*11430*/  LDSM.16.M88.4 R52, [R142+0x5000] ;  /* 0x005000008e34783b */ /* 0x000eae0000000200 */
[----:B-1----:R-:W-:Y:S08]  /*11440*/  HMMA.16816.F32.BF16 R48, R4, R84, R24 ;  /* 0x000000540430723c */ /* 0x002ff00000041818 */
[----:B------:R-:W-:Y:S08]  /*11450*/  HMMA.16816.F32.BF16 R24, R16, R68, R32 ;  /* 0x000000441018723c */ /* 0x000ff00000041820 */
[----:B------:R-:W-:Y:S08]  /*11460*/  HMMA.16816.F32.BF16 R28, R12, R74, R44 ;  /* 0x0000004a0c1c723c */ /* 0x000ff0000004182c */
[----:B------:R-:W-:Y:S01]  /*11470*/  HMMA.16816.F32.BF16 R32, R8, R60, R40 ;  /* 0x0000003c0820723c */ /* 0x000fe20000041828 */
[----:B------:R-:W1:Y:S01]  /*11480*/  LDSM.16.M88.4 R40, [R2+0x5800] ;  /* 0x005800000228783b */ /* 0x000e620000000200 */
[----:B------:R-:W-:-:S04]  /*11490*/  FMUL.FTZ R0, R48, c[0x0][0x320] ;  /* 0x0000c80030007a20 */ /* 0x000fc80000410000 */
[----:B------:R3:W4:Y:S02]  /*114a0*/  MUFU.TANH R60, R0 ;  /* 0x00000000003c7308 */ /* 0x0007240000002400 */
[----:B------:R-:W-:Y:S08]  /*114b0*/  HMMA.16816.F32.BF16 R36, R4, R86, R36 ;  /* 0x000000560424723c */ /* 0x000ff00000041824 */
[----:B------:R-:W-:Y:S01]  /*114c0*/  HMMA.16816.F32.BF16 R16, R16, R70, R20 ;  /* 0x000000461010723c */ /* 0x000fe20000041814 */
[----:B---3--:R-:W-:-:S07]  /*114d0*/  FMUL.FTZ R0, R49, c[0x0][0x320] ;  /* 0x0000c80031007a20 */ /* 0x008fce0000410000 */
[----:B------:R-:W-:Y:S01]  /*114e0*/  HMMA.16816.F32.BF16 R20, R12, R56, R24 ;  /* 0x000000380c14723c */ /* 0x000fe20000041818 */
[----:B------:R3:W1:Y:S07]  /*114f0*/  MUFU.TANH R47, R0 ;  /* 0x00000000002f7308 */ /* 0x00066e0000002400 */
[----:B------:R-:W-:Y:S08]  /*11500*/  HMMA.16816.F32.BF16 R24, R8, R62, R28 ;  /* 0x0000003e0818723c */ /* 0x000ff0000004181c */
[----:B--2---:R-:W-:Y:S01]  /*11510*/  HMMA.16816.F32.BF16 R28, R4, R52, R32 ;  /* 0x00000034041c723c */ /* 0x004fe20000041820 */
[----:B------:R-:W2:Y:S01]  /*11520*/  LDSM.16.M88.4 R32, [R142+0x5800] ;  /* 0x005800008e20783b */ /* 0x000ea20000000200 */
[----:B---3--:R-:W-:Y:S01]  /*11530*/  FMUL.FTZ R0, R50, c[0x0][0x320] ;  /* 0x0000c80032007a20 */ /* 0x008fe20000410000 */
[----:B------:R-:W-:-:S04]  /*11540*/  DEPBAR.LE SB0, 0x0 ;  /* 0x000080000000791a */ /* 0x000fc80000000000 */
[----:B------:R3:W2:Y:S01]  /*11550*/  MUFU.TANH R48, R0 ;  /* 0x0000000000307308 */ /* 0x0006a20000002400 */
[----:B------:R-:W-:Y:S08]  /*11560*/  HMMA.16816.F32.BF16 R12, R12, R58, R16 ;  /* 0x0000003a0c0c723c */ /* 0x000ff00000041810 */
[----:B-1----:R-:W-:Y:S01]  /*11570*/  HMMA.16816.F32.BF16 R16, R8, R40, R20 ;  /* 0x000000280810723c */ /* 0x002fe20000041814 */
[----:B---3--:R-:W-:-:S07]  /*11580*/  FMUL.FTZ R0, R51, c[0x0][0x320] ;  /* 0x0000c80033007a20 */ /* 0x008fce0000410000 */
[----:B------:R-:W-:Y:S01]  /*11590*/  HMMA.16816.F32.BF16 R20, R4, R54, R24 ;  /* 0x000000360414723c */ /* 0x000fe20000041818 */
[----:B------:R1:W3:Y:S07]  /*115a0*/  MUFU.TANH R46, R0 ;  /* 0x00000000002e7308 */ /* 0x0002ee0000002400 */
[----:B------:R-:W-:Y:S08]  /*115b0*/  HMMA.16816.F32.BF16 R8, R8, R42, R12 ;  /* 0x0000002a0808723c */ /* 0x000ff0000004180c */
[----:B--2---:R-:W-:Y:S01]  /*115c0*/  HMMA.16816.F32.BF16 R12, R4, R32, R16 ;  /* 0x00000020040c723c */ /* 0x004fe20000041810 */
[----:B-1----:R-:W-:-:S04]  /*115d0*/  FMUL.FTZ R0, R36, c[0x0][0x320] ;  /* 0x0000c80024007a20 */ /* 0x002fc80000410000 */
[----:B------:R1:W2:Y:S11]  /*115e0*/  MUFU.TANH R45, R0 ;  /* 0x00000000002d7308 */ /* 0x0002b60000002400 */
[----:B------:R-:W-:Y:S01]  /*115f0*/  HMMA.16816.F32.BF16 R4, R4, R34, R8 ;  /* 0x000000220404723c */ /* 0x000fe20000041808 */
[----:B-1----:R-:W-:-:S04]  /*11600*/  FMUL.FTZ R0, R37, c[0x0][0x320] ;  /* 0x0000c80025007a20 */ /* 0x002fc80000410000 */
        /* <DEDUP_REMOVED lines=44> */
[----:B------:R-:W-:Y:S01]  /*118d0*/  LOP3.LUT P5, RZ, R206, 0x8, RZ, 0xc0, !PT ;  /* 0x00000008ceff7812 */ /* 0x000fe200078ac0ff */
[----:B------:R-:W-:Y:S01]  /*118e0*/  IMAD R2, R2, c[0x0][0x1e0], RZ ;  /* 0x0000780002027a24 */ /* 0x000fe200078e02ff */
[C---:B------:R-:W-:Y:S02]  /*118f0*/  LOP3.LUT P6, RZ, R206.reuse, 0x4, RZ, 0xc0, !PT ;  /* 0x00000004ceff7812 */ /* 0x040fe400078cc0ff */
[----:B------:R-:W-:Y:S01]  /*11900*/  LOP3.LUT P3, RZ, R206, 0x2, RZ, 0xc0, !PT ;  /* 0x00000002ceff7812 */ /* 0x000fe2000786c0ff */
[----:B------:R-:W-:Y:S01]  /*11910*/  IMAD R4, R0, c[0x0][0x1e4], R2 ;  /* 0x0000790000047a24 */ /* 0x000fe200078e0202 */
[----:B------:R-:W-:Y:S01]  /*11920*/  LOP3.LUT P4, RZ, R206, 0x1, RZ, 0xc0, !PT ;  /* 0x00000001ceff7812 */ /* 0x000fe2000788c0ff */
        /* <DEDUP_REMOVED lines=28> */
.L_x_1478:
[----:B--234-:R-:W-:Y:S05]  /*11af0*/  BSYNC B0 ;  /* 0x0000000000007941 */ /* 0x01cfea0003800000 */
.L_x_1477:
[----:B-1----:R-:W-:Y:S01]  /*11b00*/  IMAD.IADD R0, R89, 0x1, -R216 ;  /* 0x0000000159007824 */ /* 0x002fe200078e0ad8 */
[----:B------:R-:W-:Y:S04]  /*11b10*/  LDSM.16.MT88.4 R32, [R190] ;  /* 0x00000000be20783b */ /* 0x000fe80000004200 */
        /* <DEDUP_REMOVED lines=8> */
[----:B------:R-:W-:Y:S02]  /*11ba0*/  ISETP.GT.AND P4, PT, R0, 0x9, PT ;  /* 0x000000090000780c */ /* 0x000fe40003f84270 */
[----:B------:R-:W-:Y:S01]  /*11bb0*/  FSEL R7, R45, -INF , P0 ;  /* 0xff8000002d077808 */ /* 0x000fe20000000000 */
[----:B------:R-:W-:Y:S01]  /*11bc0*/  LDSM.16.MT88.4 R68, [R190+0x3000] ;  /* 0x00300000be44783b */ /* 0x000fe20000004200 */
[----:B------:R-:W-:-:S02]  /*11bd0*/  FMNMX.FTZ R2, R5, R6, !PT ;  /* 0x0000000605027209 */ /* 0x000fc40007810000 */
[----:B------:R-:W-:Y:S01]  /*11be0*/  ISETP.GT.AND P6, PT, R0, 0x10, PT ;  /* 0x000000100000780c */ /* 0x000fe20003fc4270 */
[----:B------:R-:W-:Y:S01]  /*11bf0*/  LDSM.16.MT88.4 R72, [R190+0x3800] ;  /* 0x00380000be48783b */ /* 0x000fe20000004200 */
[----:B------:R-:W-:Y:S02]  /*11c00*/  FSEL R9, R44, -INF , P4 ;  /* 0xff8000002c097808 */ /* 0x000fe40002000000 */
[----:B------:R-:W-:Y:S01]  /*11c10*/  FMNMX.FTZ R2, R7, R2, !PT ;  /* 0x0000000207027209 */ /* 0x000fe20007810000 */
        /* <DEDUP_REMOVED lines=9> */
[----:B------:R-:W0:Y:S01]  /*11cb0*/  LDGDEPBAR ;  /* 0x00000000000079af */ /* 0x000e220000000000 */
[----:B------:R-:W-:Y:S02]  /*11cc0*/  ISETP.GT.AND P5, PT, R0, 0x19, PT ;  /* 0x000000190000780c */ /* 0x000fe40003fa4270 */
[----:B------:R-:W-:Y:S02]  /*11cd0*/  FSEL R11, R18, -INF , P3 ;  /* 0xff800000120b7808 */ /* 0x000fe40001800000 */
[----:B------:R-:W-:-:S02]  /*11ce0*/  FMNMX.FTZ R2, R10, R2, !PT ;  /* 0x000000020a027209 */ /* 0x000fc40007810000 */
        /* <DEDUP_REMOVED lines=9> */
[----:B------:R-:W-:Y:S01]  /*11d80*/  ISETP.GT.AND P1, PT, R0, 0x28, PT ;  /* 0x000000280000780c */ /* 0x000fe20003f24270 */
[----:B------:R-:W-:Y:S01]  /*11d90*/  LDSM.16.MT88.4 R44, [R191] ;  /* 0x00000000bf2c783b */ /* 0x000fe20000004200 */
[----:B------:R-:W-:Y:S02]  /*11da0*/  FSEL R93, R16, -INF , P2 ;  /* 0xff800000105d7808 */ /* 0x000fe40001000000 */
[----:B------:R-:W-:Y:S02]  /*11db0*/  FMNMX.FTZ R2, R94, R2, !PT ;  /* 0x000000025e027209 */ /* 0x000fe40007810000 */
[----:B------:R-:W-:-:S02]  /*11dc0*/  FSEL R19, R37, -INF , P0 ;  /* 0xff80000025137808 */ /* 0x000fc40000000000 */
[----:B------:R-:W-:Y:S02]  /*11dd0*/  ISETP.GT.AND P0, PT, R0, 0x29, PT ;  /* 0x000000290000780c */ /* 0x000fe40003f04270 */
[----:B------:R-:W-:Y:S02]  /*11de0*/  FSEL R92, R15, -INF , P1 ;  /* 0xff8000000f5c7808 */ /* 0x000fe40000800000 */
[----:B------:R-:W-:Y:S02]  /*11df0*/  FMNMX.FTZ R2, R93, R2, !PT ;  /* 0x000000025d027209 */ /* 0x000fe40007810000 */
[----:B------:R-:W-:Y:S02]  /*11e00*/  FMNMX.FTZ R3, R14, R20, !PT ;  /* 0x000000140e037209 */ /* 0x000fe40007810000 */
[----:B------:R-:W-:Y:S02]  /*11e10*/  FSEL R91, R13, -INF , P0 ;  /* 0xff8000000d5b7808 */ /* 0x000fe40000000000 */
[----:B------:R-:W-:-:S02]  /*11e20*/  FMNMX.FTZ R2, R92, R2, !PT ;  /* 0x000000025c027209 */ /* 0x000fc40007810000 */
[----:B------:R-:W-:Y:S02]  /*11e30*/  FSEL R18, R36, -INF , P4 ;  /* 0xff80000024127808 */ /* 0x000fe40002000000 */
[----:B------:R-:W-:Y:S01]  /*11e40*/  FMNMX.FTZ R3, R19, R3, !PT ;  /* 0x0000000313037209 */ /* 0x000fe20007810000 */
[----:B------:R-:W-:Y:S01]  /*11e50*/  LDSM.16.MT88.4 R36, [R189+0x1800] ;  /* 0x00180000bd24783b */ /* 0x000fe20000004200 */
[----:B------:R-:W-:Y:S02]  /*11e60*/  FSEL R17, R30, -INF , P6 ;  /* 0xff8000001e117808 */ /* 0x000fe40003000000 */
[----:B------:R-:W-:Y:S02]  /*11e70*/  FMNMX.FTZ R2, R91, R2, !PT ;  /* 0x000000025b027209 */ /* 0x000fe40007810000 */
[C---:B------:R-:W-:Y:S02]  /*11e80*/  ISETP.GT.AND P6, PT, R0.reuse, 0x11, PT ;  /* 0x000000110000780c */ /* 0x040fe40003fc4270 */
[----:B------:R-:W-:Y:S01]  /*11e90*/  ISETP.GT.AND P4, PT, R0, 0x18, PT ;  /* 0x000000180000780c */ /* 0x000fe20003f84270 */
[----:B------:R-:W1:Y:S01]  /*11ea0*/  SHFL.BFLY PT, R4, R2, 0x2, 0x1f ;  /* 0x0c401f0002047f89 */ /* 0x000e6200000e0000 */
[----:B------:R-:W-:-:S02]  /*11eb0*/  FMNMX.FTZ R0, R18, R3, !PT ;  /* 0x0000000312007209 */ /* 0x000fc40007810000 */
[----:B------:R-:W-:Y:S02]  /*11ec0*/  FSEL R13, R29, -INF , P6 ;  /* 0xff8000001d0d7808 */ /* 0x000fe40003000000 */
[----:B------:R-:W-:Y:S01]  /*11ed0*/  FMNMX.FTZ R0, R17, R0, !PT ;  /* 0x0000000011007209 */ /* 0x000fe20007810000 */
[----:B------:R-:W-:Y:S01]  /*11ee0*/  LDSM.16.MT88.4 R28, [R192] ;  /* 0x00000000c01c783b */ /* 0x000fe20000004200 */
[----:B------:R-:W-:Y:S02]  /*11ef0*/  FSEL R16, R26, -INF , P4 ;  /* 0xff8000001a107808 */ /* 0x000fe40002000000 */
        /* <DEDUP_REMOVED lines=8> */
[----:B------:R-:W-:Y:S02]  /*11f80*/  FSEL R88, R22, -INF , P1 ;  /* 0xff80000016587808 */ /* 0x000fe40000800000 */
[----:B------:R-:W-:-:S02]  /*11f90*/  FMNMX.FTZ R3, R89, R3, !PT ;  /* 0x0000000359037209 */ /* 0x000fc40007810000 */
[----:B-1----:R-:W-:Y:S02]  /*11fa0*/  FMNMX.FTZ R0, R2, R4, !PT ;  /* 0x0000000402007209 */ /* 0x002fe40007810000 */
[----:B------:R-:W-:Y:S02]  /*11fb0*/  FSEL R87, R21, -INF , P0 ;  /* 0xff80000015577808 */ /* 0x000fe40000000000 */
[----:B------:R-:W-:Y:S01]  /*11fc0*/  FMNMX.FTZ R3, R88, R3, !PT ;  /* 0x0000000358037209 */ /* 0x000fe20007810000 */
[----:B------:R-:W1:Y:S03]  /*11fd0*/  SHFL.BFLY PT, R2, R0, 0x1, 0x1f ;  /* 0x0c201f0000027f89 */ /* 0x000e6600000e0000 */
[----:B------:R-:W-:-:S05]  /*11fe0*/  FMNMX.FTZ R3, R87, R3, !PT ;  /* 0x0000000357037209 */ /* 0x000fca0007810000 */
[----:B------:R-:W2:Y:S01]  /*11ff0*/  SHFL.BFLY PT, R4, R3, 0x2, 0x1f ;  /* 0x0c401f0003047f89 */ /* 0x000ea200000e0000 */
[----:B-1----:R-:W-:-:S04]  /*12000*/  FMNMX.FTZ R136, R0, R2, !PT ;  /* 0x0000000200887209 */ /* 0x002fc80007810000 */
[C---:B------:R-:W-:Y:S01]  /*12010*/  FSETP.NEU.FTZ.AND P0, PT, R136.reuse, -INF , PT ;  /* 0xff8000008800780b */ /* 0x040fe20003f1d000 */
[----:B------:R-:W-:Y:S01]  /*12020*/  FMUL.FTZ R2, R136, c[0x0][0x2d0] ;  /* 0x0000b40088027a20 */ /* 0x000fe20000410000 */
[----:B--2---:R-:W-:-:S04]  /*12030*/  FMNMX.FTZ R0, R3, R4, !PT ;  /* 0x0000000403007209 */ /* 0x004fc80007810000 */
[----:B------:R-:W-:Y:S01]  /*12040*/  FSEL R2, R2, RZ, P0 ;  /* 0x000000ff02027208 */ /* 0x000fe20000000000 */
[----:B------:R-:W1:Y:S04]  /*12050*/  SHFL.BFLY PT, R4, R0, 0x1, 0x1f ;  /* 0x0c201f0000047f89 */ /* 0x000e6800000e0000 */
[----:B------:R-:W-:-:S04]  /*12060*/  FFMA.FTZ R3, R5, c[0x0][0x2d0], -R2 ;  /* 0x0000b40005037a23 */ /* 0x000fc80000010802 */
[----:B------:R2:W-:Y:S02]  /*12070*/  MUFU.EX2 R84, R3 ;  /* 0x0000000300547308 */ /* 0x0005e40000000800 */
[--C-:B--2---:R-:W-:Y:S01]  /*12080*/  FFMA.FTZ R3, R6, c[0x0][0x2d0], -R2.reuse ;  /* 0x0000b40006037a23 */ /* 0x104fe20000010802 */
[----:B-1----:R-:W-:Y:S01]  /*12090*/  FMNMX.FTZ R135, R0, R4, !PT ;  /* 0x0000000400877209 */ /* 0x002fe20007810000 */
[----:B------:R-:W-:-:S04]  /*120a0*/  FFMA.FTZ R0, R10, c[0x0][0x2d0], -R2 ;  /* 0x0000b4000a007a23 */ /* 0x000fc80000010802 */
[----:B------:R1:W2:Y:S01]  /*120b0*/  MUFU.EX2 R83, R3 ;  /* 0x0000000300537308 */ /* 0x0002a20000000800 */
[----:B------:R-:W-:-:S07]  /*120c0*/  FSETP.NEU.FTZ.AND P0, PT, R135, -INF , PT ;  /* 0xff8000008700780b */ /* 0x000fce0003f1d000 */
[----:B------:R3:W-:Y:S01]  /*120d0*/  MUFU.EX2 R252, R0 ;  /* 0x0000000000fc7308 */ /* 0x0007e20000000800 */
[----:B-1----:R-:W-:Y:S02]  /*120e0*/  FFMA.FTZ R3, R7, c[0x0][0x2d0], -R2 ;  /* 0x0000b40007037a23 */ /* 0x002fe40000010802 */
[----:B------:R-:W1:Y:S05]  /*120f0*/  LDSM.16.MT88.4 R4, [R189] ;  /* 0x00000000bd04783b */ /* 0x000e6a0000004200 */
[----:B------:R4:W-:Y:S01]  /*12100*/  MUFU.EX2 R86, R3 ;  /* 0x0000000300567308 */ /* 0x0009e20000000800 */
[----:B---3--:R-:W-:-:S05]  /*12110*/  FMUL.FTZ R0, R135, c[0x0][0x2d0] ;  /* 0x0000b40087007a20 */ /* 0x008fca0000410000 */
[----:B------:R-:W-:Y:S01]  /*12120*/  FSEL R0, R0, RZ, P0 ;  /* 0x000000ff00007208 */ /* 0x000fe20000000000 */
[----:B----4-:R-:W-:-:S04]  /*12130*/  FFMA.FTZ R3, R9, c[0x0][0x2d0], -R2 ;  /* 0x0000b40009037a23 */ /* 0x010fc80000010802 */
[----:B------:R3:W4:Y:S02]  /*12140*/  MUFU.EX2 R85, R3 ;  /* 0x0000000300557308 */ /* 0x0007240000000800 */
[----:B---3--:R-:W-:Y:S01]  /*12150*/  FFMA.FTZ R3, R8, c[0x0][0x2d0], -R2 ;  /* 0x0000b40008037a23 */ /* 0x008fe20000010802 */
[----:B--2---:R-:W-:Y:S02]  /*12160*/  F2FP.BF16.PACK_AB R8, R83, R84 ;  /* 0x000000545308723e */ /* 0x004fe400000010ff */
[----:B----4-:R-:W-:-:S03]  /*12170*/  F2FP.BF16.PACK_AB R10, R85, R86 ;  /* 0x00000056550a723e */ /* 0x010fc600000010ff */
[----:B------:R2:W-:Y:S02]  /*12180*/  MUFU.EX2 R95, R3 ;  /* 0x00000003005f7308 */ /* 0x0005e40000000800 */
[----:B--2---:R-:W-:-:S06]  /*12190*/  FFMA.FTZ R3, R11, c[0x0][0x2d0], -R2 ;  /* 0x0000b4000b037a23 */ /* 0x004fcc0000010802 */
[----:B------:R2:W-:Y:S02]  /*121a0*/  MUFU.EX2 R219, R3 ;  /* 0x0000000300db7308 */ /* 0x0005e40000000800 */
[----:B--2---:R-:W-:-:S06]  /*121b0*/  FFMA.FTZ R3, R12, c[0x0][0x2d0], -R2 ;  /* 0x0000b4000c037a23 */ /* 0x004fcc0000010802 */
[----:B------:R2:W-:Y:S02]  /*121c0*/  MUFU.EX2 R204, R3 ;  /* 0x0000000300cc7308 */ /* 0x0005e40000000800 */
[----:B--2---:R-:W-:-:S06]  /*121d0*/  FFMA.FTZ R3, R14, c[0x0][0x2d0], -R0 ;  /* 0x0000b4000e037a23 */ /* 0x004fcc0000010800 */
[----:B------:R2:W-:Y:S02]  /*121e0*/  MUFU.EX2 R82, R3 ;  /* 0x0000000300527308 */ /* 0x0005e40000000800 */
[----:B--2---:R-:W-:-:S06]  /*121f0*/  FFMA.FTZ R3, R20, c[0x0][0x2d0], -R0 ;  /* 0x0000b40014037a23 */ /* 0x004fcc0000010800 */
[----:B------:R2:W3:Y:S02]  /*12200*/  MUFU.EX2 R81, R3 ;  /* 0x0000000300517308 */ /* 0x0004e40000000800 */
[----:B--2---:R-:W-:Y:S01]  /*12210*/  FFMA.FTZ R3, R19, c[0x0][0x2d0], -R0 ;  /* 0x0000b40013037a23 */ /* 0x004fe20000010800 */
[----:B---3--:R-:W-:-:S05]  /*12220*/  F2FP.BF16.PACK_AB R9, R81, R82 ;  /* 0x000000525109723e */ /* 0x008fca00000010ff */
[----:B------:R2:W-:Y:S02]  /*12230*/  MUFU.EX2 R80, R3 ;  /* 0x0000000300507308 */ /* 0x0005e40000000800 */
[----:B--2---:R-:W-:-:S06]  /*12240*/  FFMA.FTZ R3, R18, c[0x0][0x2d0], -R0 ;  /* 0x0000b40012037a23 */ /* 0x004fcc0000010800 */
[----:B------:R2:W3:Y:S02]  /*12250*/  MUFU.EX2 R203, R3 ;  /* 0x0000000300cb7308 */ /* 0x0004e40000000800 */
[----:B--2---:R-:W-:Y:S01]  /*12260*/  FFMA.FTZ R3, R17, c[0x0][0x2d0], -R0 ;  /* 0x0000b40011037a23 */ /* 0x004fe20000010800 */
[----:B---3--:R-:W-:-:S05]  /*12270*/  F2FP.BF16.PACK_AB R11, R203, R80 ;  /* 0x00000050cb0b723e */ /* 0x008fca00000010ff */
[----:B------:R2:W-:Y:S02]  /*12280*/  MUFU.EX2 R202, R3 ;  /* 0x0000000300ca7308 */ /* 0x0005e40000000800 */
[----:B-1----:R-:W-:Y:S07]  /*12290*/  HMMA.16816.F32.BF16 R20, R8, R4, RZ ;  /* 0x000000040814723c */ /* 0x002fee00000418ff */
[----:B------:R-:W-:Y:S01]  /*122a0*/  F2FP.BF16.PACK_AB R4, R252, R95 ;  /* 0x0000005ffc04723e */ /* 0x000fe200000010ff */
[----:B--2---:R-:W-:-:S04]  /*122b0*/  FFMA.FTZ R3, R13, c[0x0][0x2d0], -R0 ;  /* 0x0000b4000d037a23 */ /* 0x004fc80000010800 */
[----:B------:R1:W2:Y:S02]  /*122c0*/  MUFU.EX2 R200, R3 ;  /* 0x0000000300c87308 */ /* 0x0002a40000000800 */
[--C-:B-1----:R-:W-:Y:S01]  /*122d0*/  FFMA.FTZ R3, R16, c[0x0][0x2d0], -R0.reuse ;  /* 0x0000b40010037a23 */ /* 0x102fe20000010800 */
[----:B--2---:R-:W-:Y:S01]  /*122e0*/  F2FP.BF16.PACK_AB R5, R200, R202 ;  /* 0x000000cac805723e */ /* 0x004fe200000010ff */
[----:B------:R-:W-:Y:S04]  /*122f0*/  HMMA.16816.F32.BF16 R16, R8, R6, RZ ;  /* 0x000000060810723c */ /* 0x000fe800000418ff */
[----:B------:R1:W-:Y:S03]  /*12300*/  MUFU.EX2 R199, R3 ;  /* 0x0000000300c77308 */ /* 0x0003e60000000800 */
[----:B------:R-:W-:Y:S01]  /*12310*/  F2FP.BF16.PACK_AB R6, R204, R219 ;  /* 0x000000dbcc06723e */ /* 0x000fe200000010ff */
[----:B-1----:R-:W-:-:S02]  /*12320*/  FFMA.FTZ R3, R15, c[0x0][0x2d0], -R0 ;  /* 0x0000b4000f037a23 */ /* 0x002fc40000010800 */
[----:B------:R-:W-:Y:S02]  /*12330*/  HMMA.16816.F32.BF16 R12, R8, R32, RZ ;  /* 0x00000020080c723c */ /* 0x000fe400000418ff */
[----:B------:R-:W1:Y:S02]  /*12340*/  MUFU.EX2 R198, R3 ;  /* 0x0000000300c67308 */ /* 0x000e640000000800 */
[----:B-1----:R-:W-:-:S07]  /*12350*/  F2FP.BF16.PACK_AB R7, R198, R199 ;  /* 0x000000c7c607723e */ /* 0x002fce00000010ff */
[C---:B------:R-:W-:Y:S08]  /*12360*/  HMMA.16816.F32.BF16 R164, R4.reuse, R24, R20 ;  /* 0x0000001804a4723c */ /* 0x040ff00000041814 */
[----:B------:R-:W-:Y:S01]  /*12370*/  HMMA.16816.F32.BF16 R52, R4, R26, R16 ;  /* 0x0000001a0434723c */ /* 0x000fe20000041810 */
[----:B------:R-:W1:Y:S07]  /*12380*/  LDSM.16.MT88.4 R24, [R192+0x800] ;  /* 0x00080000c018783b */ /* 0x000e6e0000004200 */
[----:B------:R-:W-:Y:S08]  /*12390*/  HMMA.16816.F32.BF16 R20, R8, R28, RZ ;  /* 0x0000001c0814723c */ /* 0x000ff000000418ff */
[----:B------:R-:W-:Y:S08]  /*123a0*/  HMMA.16816.F32.BF16 R156, R4, R40, R12 ;  /* 0x00000028049c723c */ /* 0x000ff0000004180c */
[----:B------:R-:W-:Y:S01]  /*123b0*/  IMAD.MOV.U32 R98, RZ, RZ, R52 ;  /* 0x000000ffff627224 */ /* 0x000fe200078e0034 */
[----:B------:R-:W-:Y:S01]  /*123c0*/  HMMA.16816.F32.BF16 R12, R8, R34, RZ ;  /* 0x00000022080c723c */ /* 0x000fe200000418ff */
[----:B------:R-:W-:Y:S01]  /*123d0*/  IMAD.MOV.U32 R97, RZ, RZ, R53 ;  /* 0x000000ffff617224 */ /* 0x000fe200078e0035 */
[----:B------:R-:W-:Y:S01]  /*123e0*/  LDSM.16.MT88.4 R32, [R189+0x2000] ;  /* 0x00200000bd20783b */ /* 0x000fe20000004200 */
[----:B------:R-:W-:-:S02]  /*123f0*/  IMAD.MOV.U32 R96, RZ, RZ, R54 ;  /* 0x000000ffff607224 */ /* 0x000fc400078e0036 */
[----:B------:R-:W-:Y:S02]  /*12400*/  IMAD.MOV.U32 R3, RZ, RZ, R55 ;  /* 0x000000ffff037224 */ /* 0x000fe400078e0037 */
[----:B------:R-:W2:Y:S01]  /*12410*/  LDSM.16.MT88.4 R52, [R191+0x800] ;  /* 0x00080000bf34783b */ /* 0x000ea20000004200 */
[----:B------:R-:W-:Y:S08]  /*12420*/  HMMA.16816.F32.BF16 R16, R8, R30, RZ ;  /* 0x0000001e0810723c */ /* 0x000ff000000418ff */
[----:B-1----:R-:W-:Y:S08]  /*12430*/  HMMA.16816.F32.BF16 R148, R4, R24, R20 ;  /* 0x000000180494723c */ /* 0x002ff00000041814 */
[----:B------:R-:W-:Y:S08]  /*12440*/  HMMA.16816.F32.BF16 R20, R8, R46, RZ ;  /* 0x0000002e0814723c */ /* 0x000ff000000418ff */
[----:B------:R-:W-:Y:S01]  /*12450*/  HMMA.16816.F32.BF16 R144, R4, R42, R12 ;  /* 0x0000002a0490723c */ /* 0x000fe2000004180c */
[----:B------:R-:W-:Y:S07]  /*12460*/  LDSM.16.MT88.4 R40, [R189+0x3800] ;  /* 0x00380000bd28783b */ /* 0x000fee0000004200 */
[----:B------:R-:W-:Y:S01]  /*12470*/  HMMA.16816.F32.BF16 R12, R8, R44, RZ ;  /* 0x0000002c080c723c */ /* 0x000fe200000418ff */
[----:B------:R-:W-:Y:S07]  /*12480*/  LDSM.16.MT88.4 R44, [R191+0x2000] ;  /* 0x00200000bf2c783b */ /* 0x000fee0000004200 */
[C---:B------:R-:W-:Y:S01]  /*12490*/  HMMA.16816.F32.BF16 R56, R4.reuse, R26, R16 ;  /* 0x0000001a0438723c */ /* 0x040fe20000041810 */
[----:B------:R-:W1:Y:S07]  /*124a0*/  LDSM.16.MT88.4 R24, [R192+0x1800] ;  /* 0x00180000c018783b */ /* 0x000e6e0000004200 */
[C---:B--2---:R-:W-:Y:S01]  /*124b0*/  HMMA.16816.F32.BF16 R236, R4.reuse, R54, R20 ;  /* 0x0000003604ec723c */ /* 0x044fe20000041814 */
        /* <DEDUP_REMOVED lines=9> */
[----:B------:R-:W4:Y:S07]  /*12550*/  LDSM.16.MT88.4 R56, [R190+0x2000] ;  /* 0x00200000be38783b */ /* 0x000f2e0000004200 */
[C---:B------:R-:W-:Y:S08]  /*12560*/  HMMA.16816.F32.BF16 R12, R8.reuse, R48, RZ ;  /* 0x00000030080c723c */ /* 0x040ff000000418ff */
[----:B-1----:R-:W-:Y:S08]  /*12570*/  HMMA.16816.F32.BF16 R36, R8, R24, RZ ;  /* 0x000000180824723c */ /* 0x002ff000000418ff */
[C---:B------:R-:W-:Y:S08]  /*12580*/  HMMA.16816.F32.BF16 R244, R4.reuse, R32, R28 ;  /* 0x0000002004f4723c */ /* 0x040ff0000004181c */
[----:B------:R-:W-:Y:S08]  /*12590*/  HMMA.16816.F32.BF16 R240, R4, R34, R16 ;  /* 0x0000002204f0723c */ /* 0x000ff00000041810 */
[C---:B------:R-:W-:Y:S08]  /*125a0*/  HMMA.16816.F32.BF16 R32, R8.reuse, R26, RZ ;  /* 0x0000001a0820723c */ /* 0x040ff000000418ff */
[C---:B--2---:R-:W-:Y:S08]  /*125b0*/  HMMA.16816.F32.BF16 R28, R8.reuse, R20, RZ ;  /* 0x00000014081c723c */ /* 0x044ff000000418ff */
[C---:B------:R-:W-:Y:S08]  /*125c0*/  HMMA.16816.F32.BF16 R24, R8.reuse, R22, RZ ;  /* 0x000000160818723c */ /* 0x040ff000000418ff */
[----:B------:R-:W-:Y:S08]  /*125d0*/  HMMA.16816.F32.BF16 R20, R8, R60, RZ ;  /* 0x0000003c0814723c */ /* 0x000ff000000418ff */
[----:B---3--:R-:W-:Y:S01]  /*125e0*/  HMMA.16816.F32.BF16 R228, R4, R52, R36 ;  /* 0x0000003404e4723c */ /* 0x008fe20000041824 */
[----:B------:R-:W1:Y:S06]  /*125f0*/  LDSM.16.MT88.4 R36, [R192+0x3800] ;  /* 0x00380000c024783b */ /* 0x000e6c0000004200 */
[----:B------:R-:W-:Y:S01]  /*12600*/  IMAD.MOV.U32 R52, RZ, RZ, R102 ;  /* 0x000000ffff347224 */ /* 0x000fe200078e0066 */
[----:B------:R-:W-:Y:S01]  /*12610*/  HMMA.16816.F32.BF16 R48, R8, R50, RZ ;  /* 0x000000320830723c */ /* 0x000fe200000418ff */
[----:B------:R-:W-:-:S07]  /*12620*/  IMAD.MOV.U32 R53, RZ, RZ, R101 ;  /* 0x000000ffff357224 */ /* 0x000fce00078e0065 */
[----:B------:R-:W-:Y:S08]  /*12630*/  HMMA.16816.F32.BF16 R16, R8, R62, RZ ;  /* 0x0000003e0810723c */ /* 0x000ff000000418ff */
[C---:B------:R-:W-:Y:S07]  /*12640*/  HMMA.16816.F32.BF16 R176, R4.reuse, R46, R24 ;  /* 0x0000002e04b0723c */ /* 0x040fee0000041818 */
[----:B------:R-:W-:Y:S01]  /*12650*/  IMAD.MOV.U32 R46, RZ, RZ, R96 ;  /* 0x000000ffff2e7224 */ /* 0x000fe200078e0060 */
[----:B------:R-:W-:Y:S01]  /*12660*/  HMMA.16816.F32.BF16 R224, R4, R40, R20 ;  /* 0x0000002804e0723c */ /* 0x000fe20000041814 */
[----:B------:R-:W-:-:S02]  /*12670*/  IMAD.MOV.U32 R47, RZ, RZ, R3 ;  /* 0x000000ffff2f7224 */ /* 0x000fc400078e0003 */
[----:B------:R-:W-:-:S05]  /*12680*/  FFMA.FTZ R3, R94, c[0x0][0x2d0], -R2 ;  /* 0x0000b4005e037a23 */ /* 0x000fca0000010802 */
[----:B------:R-:W-:Y:S01]  /*12690*/  HMMA.16816.F32.BF16 R220, R4, R54, R32 ;  /* 0x0000003604dc723c */ /* 0x000fe20000041820 */
[----:B------:R-:W2:Y:S06]  /*126a0*/  LDSM.16.MT88.4 R32, [R189+0x4800] ;  /* 0x00480000bd20783b */ /* 0x000eac0000004200 */
[----:B------:R-:W-:Y:S01]  /*126b0*/  IMAD.MOV.U32 R55, RZ, RZ, R99 ;  /* 0x000000ffff377224 */ /* 0x000fe200078e0063 */
[----:B------:R-:W-:Y:S01]  /*126c0*/  HMMA.16816.F32.BF16 R24, R8, R64, RZ ;  /* 0x000000400818723c */ /* 0x000fe200000418ff */
[----:B------:R-:W-:-:S07]  /*126d0*/  IMAD.MOV.U32 R54, RZ, RZ, R100 ;  /* 0x000000ffff367224 */ /* 0x000fce00078e0064 */
[----:B------:R-:W-:Y:S01]  /*126e0*/  HMMA.16816.F32.BF16 R20, R8, R66, RZ ;  /* 0x000000420814723c */ /* 0x000fe200000418ff */
[----:B------:R-:W-:Y:S07]  /*126f0*/  LDSM.16.MT88.4 R64, [R191+0x2800] ;  /* 0x00280000bf40783b */ /* 0x000fee0000004200 */
[----:B----4-:R-:W-:Y:S08]  /*12700*/  HMMA.16816.F32.BF16 R232, R4, R56, R12 ;  /* 0x0000003804e8723c */ /* 0x010ff0000004180c */
[----:B------:R-:W-:Y:S07]  /*12710*/  HMMA.16816.F32.BF16 R12, R8, R68, RZ ;  /* 0x00000044080c723c */ /* 0x000fee00000418ff */
[----:B------:R-:W-:Y:S01]  /*12720*/  IMAD.MOV.U32 R69, RZ, RZ, R103 ;  /* 0x000000ffff457224 */ /* 0x000fe200078e0067 */
[C---:B------:R-:W-:Y:S01]  /*12730*/  HMMA.16816.F32.BF16 R56, R4.reuse, R58, R48 ;  /* 0x0000003a0438723c */ /* 0x040fe20000041830 */
[----:B------:R-:W3:Y:S07]  /*12740*/  LDSM.16.MT88.4 R48, [R191+0x3800] ;  /* 0x00380000bf30783b */ /* 0x000eee0000004200 */
[C---:B------:R-:W-:Y:S07]  /*12750*/  HMMA.16816.F32.BF16 R60, R4.reuse, R44, R28 ;  /* 0x0000002c043c723c */ /* 0x040fee000004181c */
[----:B------:R-:W-:Y:S01]  /*12760*/  IMAD.MOV.U32 R44, RZ, RZ, R98 ;  /* 0x000000ffff2c7224 */ /* 0x000fe200078e0062 */
[----:B------:R-:W-:Y:S01]  /*12770*/  HMMA.16816.F32.BF16 R184, R4, R42, R16 ;  /* 0x0000002a04b8723c */ /* 0x000fe20000041810 */
[----:B------:R-:W4:Y:S01]  /*12780*/  LDSM.16.MT88.4 R40, [R190+0x4800] ;  /* 0x00480000be28783b */ /* 0x000f220000004200 */
[----:B------:R-:W-:-:S06]  /*12790*/  IMAD.MOV.U32 R45, RZ, RZ, R97 ;  /* 0x000000ffff2d7224 */ /* 0x000fcc00078e0061 */
[----:B------:R-:W-:Y:S08]  /*127a0*/  HMMA.16816.F32.BF16 R28, R8, R70, RZ ;  /* 0x00000046081c723c */ /* 0x000ff000000418ff */
[C---:B-1----:R-:W-:Y:S08]  /*127b0*/  HMMA.16816.F32.BF16 R172, R4.reuse, R36, R24 ;  /* 0x0000002404ac723c */ /* 0x042ff00000041818 */
[C---:B------:R-:W-:Y:S01]  /*127c0*/  HMMA.16816.F32.BF16 R168, R4.reuse, R38, R20 ;  /* 0x0000002604a8723c */ /* 0x040fe20000041814 */
[----:B------:R-:W1:Y:S07]  /*127d0*/  LDSM.16.MT88.4 R36, [R189+0x5000] ;  /* 0x00500000bd24783b */ /* 0x000e6e0000004200 */
[----:B------:R-:W-:Y:S08]  /*127e0*/  HMMA.16816.F32.BF16 R180, R4, R72, R12 ;  /* 0x0000004804b4723c */ /* 0x000ff0000004180c */
[C---:B------:R-:W-:Y:S08]  /*127f0*/  HMMA.16816.F32.BF16 R16, R8.reuse, R76, RZ ;  /* 0x0000004c0810723c */ /* 0x040ff000000418ff */
[----:B------:R-:W-:Y:S08]  /*12800*/  HMMA.16816.F32.BF16 R12, R8, R78, RZ ;  /* 0x0000004e080c723c */ /* 0x000ff000000418ff */
[----:B------:R-:W-:Y:S01]  /*12810*/  HMMA.16816.F32.BF16 R96, R4, R74, R28 ;  /* 0x0000004a0460723c */ /* 0x000fe2000004181c */
[----:B------:R-:W5:Y:S04]  /*12820*/  LDSM.16.MT88.4 R28, [R190+0x5000] ;  /* 0x00500000be1c783b */ /* 0x000f680000004200 */
[----:B------:R-:W-:Y:S03]  /*12830*/  LDSM.16.MT88.4 R72, [R189+0x4000] ;  /* 0x00400000bd48783b */ /* 0x000fe60000004200 */
[C---:B--2---:R-:W-:Y:S08]  /*12840*/  HMMA.16816.F32.BF16 R24, R8.reuse, R32, RZ ;  /* 0x000000200818723c */ /* 0x044ff000000418ff */
[----:B------:R-:W-:Y:S01]  /*12850*/  HMMA.16816.F32.BF16 R20, R8, R34, RZ ;  /* 0x000000220814723c */ /* 0x000fe200000418ff */
[----:B------:R-:W2:Y:S07]  /*12860*/  LDSM.16.MT88.4 R32, [R192+0x4800] ;  /* 0x00480000c020783b */ /* 0x000eae0000004200 */
[C---:B---3--:R-:W-:Y:S08]  /*12870*/  HMMA.16816.F32.BF16 R112, R4.reuse, R48, R16 ;  /* 0x000000300470723c */ /* 0x048ff00000041810 */
[----:B------:R-:W-:Y:S01]  /*12880*/  HMMA.16816.F32.BF16 R104, R4, R50, R12 ;  /* 0x000000320468723c */ /* 0x000fe2000004180c */
[----:B------:R-:W-:Y:S07]  /*12890*/  LDSM.16.MT88.4 R48, [R190+0x2800] ;  /* 0x00280000be30783b */ /* 0x000fee0000004200 */
[C---:B----4-:R-:W-:Y:S08]  /*128a0*/  HMMA.16816.F32.BF16 R16, R8.reuse, R40, RZ ;  /* 0x000000280810723c */ /* 0x050ff000000418ff */
[----:B------:R-:W-:Y:S01]  /*128b0*/  HMMA.16816.F32.BF16 R12, R8, R42, RZ ;  /* 0x0000002a080c723c */ /* 0x000fe200000418ff */
[----:B------:R-:W-:Y:S07]  /*128c0*/  LDSM.16.MT88.4 R40, [R189+0x2800] ;  /* 0x00280000bd28783b */ /* 0x000fee0000004200 */
[C---:B-1----:R-:W-:Y:S01]  /*128d0*/  HMMA.16816.F32.BF16 R120, R4.reuse, R38, R20 ;  /* 0x000000260478723c */ /* 0x042fe20000041814 */
[----:B------:R-:W1:Y:S07]  /*128e0*/  LDSM.16.MT88.4 R20, [R192+0x5000] ;  /* 0x00500000c014783b */ /* 0x000e6e0000004200 */
[C---:B------:R-:W-:Y:S08]  /*128f0*/  HMMA.16816.F32.BF16 R100, R4.reuse, R36, R24 ;  /* 0x000000240464723c */ /* 0x040ff00000041818 */
[C---:B-----5:R-:W-:Y:S08]  /*12900*/  HMMA.16816.F32.BF16 R108, R4.reuse, R28, R16 ;  /* 0x0000001c046c723c */ /* 0x060ff00000041810 */
[----:B------:R-:W-:Y:S08]  /*12910*/  HMMA.16816.F32.BF16 R24, R4, R30, R12 ;  /* 0x0000001e0418723c */ /* 0x000ff0000004180c */
[C---:B--2---:R-:W-:Y:S08]  /*12920*/  HMMA.16816.F32.BF16 R16, R8.reuse, R32, RZ ;  /* 0x000000200810723c */ /* 0x044ff000000418ff */
[----:B------:R-:W-:Y:S01]  /*12930*/  HMMA.16816.F32.BF16 R12, R8, R34, RZ ;  /* 0x00000022080c723c */ /* 0x000fe200000418ff */
[----:B------:R-:W-:Y:S11]  /*12940*/  LDSM.16.MT88.4 R32, [R191+0x1000] ;  /* 0x00100000bf20783b */ /* 0x000ff60000004200 */
[----:B------:R-:W-:Y:S04]  /*12950*/  @!UPT UIADD3 URZ, URZ, URZ, URZ ;  /* 0x0000003f3f3ff290 */ /* 0x000fe8000fffe03f */
[C---:B-1----:R-:W-:Y:S08]  /*12960*/  HMMA.16816.F32.BF16 R116, R4.reuse, R20, R16 ;  /* 0x000000140474723c */ /* 0x042ff00000041810 */
[----:B------:R-:W-:Y:S01]  /*12970*/  HMMA.16816.F32.BF16 R20, R4, R22, R12 ;  /* 0x000000160414723c */ /* 0x000fe2000004180c */
[----:B------:R-:W1:Y:S07]  /*12980*/  LDSM.16.MT88.4 R12, [R191+0x4800] ;  /* 0x00480000bf0c783b */ /* 0x000e6e0000004200 */
[C---:B-1----:R-:W-:Y:S08]  /*12990*/  HMMA.16816.F32.BF16 R16, R8.reuse, R12, RZ ;  /* 0x0000000c0810723c */ /* 0x042ff000000418ff */
[----:B------:R-:W-:Y:S01]  /*129a0*/  HMMA.16816.F32.BF16 R8, R8, R14, RZ ;  /* 0x0000000e0808723c */ /* 0x000fe200000418ff */
[----:B------:R-:W1:Y:S11]  /*129b0*/  LDSM.16.MT88.4 R12, [R191+0x5000] ;  /* 0x00500000bf0c783b */ /* 0x000e760000004200 */
[----:B------:R-:W-:Y:S04]  /*129c0*/  @!UPT UIADD3 URZ, URZ, URZ, URZ ;  /* 0x0000003f3f3ff290 */ /* 0x000fe8000fffe03f */
[C---:B-1----:R-:W-:Y:S01]  /*129d0*/  HMMA.16816.F32.BF16 R124, R4.reuse, R12, R16 ;  /* 0x0000000c047c723c */ /* 0x042fe20000041810 */
[----:B------:R1:W-:Y:S07]  /*129e0*/  MUFU.EX2 R12, R3 ;  /* 0x00000003000c7308 */ /* 0x0003ee0000000800 */
[----:B------:R-:W-:Y:S01]  /*129f0*/  HMMA.16816.F32.BF16 R16, R4, R14, R8 ;  /* 0x0000000e0410723c */ /* 0x000fe20000041808 */
[----:B------:R-:W-:Y:S01]  /*12a00*/  LDSM.16.MT88.4 R8, [R191+0x5800] ;  /* 0x00580000bf08783b */ /* 0x000fe20000004200 */
[----:B-1----:R-:W-:-:S04]  /*12a10*/  FFMA.FTZ R3, R93, c[0x0][0x2d0], -R2 ;  /* 0x0000b4005d037a23 */ /* 0x002fc80000010802 */
[----:B------:R1:W2:Y:S02]  /*12a20*/  MUFU.EX2 R13, R3 ;  /* 0x00000003000d7308 */ /* 0x0002a40000000800 */
[--C-:B-1----:R-:W-:Y:S01]  /*12a30*/  FFMA.FTZ R3, R92, c[0x0][0x2d0], -R2.reuse ;  /* 0x0000b4005c037a23 */ /* 0x102fe20000010802 */
[----:B--2---:R-:W-:Y:S01]  /*12a40*/  F2FP.BF16.PACK_AB R128, R13, R12 ;  /* 0x0000000c0d80723e */ /* 0x004fe200000010ff */
[----:B------:R-:W-:-:S04]  /*12a50*/  FFMA.FTZ R2, R91, c[0x0][0x2d0], -R2 ;  /* 0x0000b4005b027a23 */ /* 0x000fc80000010802 */
[----:B------:R1:W-:Y:S08]  /*12a60*/  MUFU.EX2 R15, R3 ;  /* 0x00000003000f7308 */ /* 0x0003f00000000800 */
[----:B------:R2:W3:Y:S01]  /*12a70*/  MUFU.EX2 R14, R2 ;  /* 0x00000002000e7308 */ /* 0x0004e20000000800 */
[----:B-1----:R-:W-:Y:S02]  /*12a80*/  FADD.FTZ R3, R84, R83 ;  /* 0x0000005354037221 */ /* 0x002fe40000010000 */
[----:B--2---:R-:W-:Y:S01]  /*12a90*/  FFMA.FTZ R2, R90, c[0x0][0x2d0], -R0 ;  /* 0x0000b4005a027a23 */ /* 0x004fe20000010800 */
[----:B---3--:R-:W-:-:S04]  /*12aa0*/  F2FP.BF16.PACK_AB R130, R14, R15 ;  /* 0x0000000f0e82723e */ /* 0x008fc800000010ff */
[----:B------:R1:W-:Y:S02]  /*12ab0*/  MUFU.EX2 R7, R2 ;  /* 0x0000000200077308 */ /* 0x0003e40000000800 */
[----:B-1----:R-:W-:-:S06]  /*12ac0*/  FFMA.FTZ R2, R89, c[0x0][0x2d0], -R0 ;  /* 0x0000b40059027a23 */ /* 0x002fcc0000010800 */
[----:B------:R1:W2:Y:S02]  /*12ad0*/  MUFU.EX2 R6, R2 ;  /* 0x0000000200067308 */ /* 0x0002a40000000800 */
[--C-:B-1----:R-:W-:Y:S01]  /*12ae0*/  FFMA.FTZ R2, R88, c[0x0][0x2d0], -R0.reuse ;  /* 0x0000b40058027a23 */ /* 0x102fe20000010800 */
[----:B--2---:R-:W-:Y:S01]  /*12af0*/  F2FP.BF16.PACK_AB R129, R6, R7 ;  /* 0x000000070681723e */ /* 0x004fe200000010ff */
[----:B------:R-:W-:Y:S01]  /*12b00*/  FFMA.FTZ R0, R87, c[0x0][0x2d0], -R0 ;  /* 0x0000b40057007a23 */ /* 0x000fe20000010800 */
[----:B------:R-:W-:Y:S03]  /*12b10*/  LDSM.16.MT88.4 R88, [R192+0x4000] ;  /* 0x00400000c058783b */ /* 0x000fe60000004200 */
[----:B------:R1:W-:Y:S08]  /*12b20*/  MUFU.EX2 R5, R2 ;  /* 0x0000000200057308 */ /* 0x0003f00000000800 */
[----:B------:R2:W3:Y:S01]  /*12b30*/  MUFU.EX2 R4, R0 ;  /* 0x0000000000047308 */ /* 0x0004e20000000800 */
[----:B-1----:R-:W-:-:S02]  /*12b40*/  FADD.FTZ R2, R82, R81 ;  /* 0x0000005152027221 */ /* 0x002fc40000010000 */
[----:B--2---:R-:W-:Y:S01]  /*12b50*/  FADD.FTZ R0, R86, R3 ;  /* 0x0000000356007221 */ /* 0x004fe20000010000 */
[----:B---3--:R-:W-:Y:S01]  /*12b60*/  F2FP.BF16.PACK_AB R131, R4, R5 ;  /* 0x000000050483723e */ /* 0x008fe200000010ff */
[----:B------:R-:W-:Y:S02]  /*12b70*/  FADD.FTZ R3, R80, R2 ;  /* 0x0000000250037221 */ /* 0x000fe40000010000 */
[----:B------:R-:W1:Y:S01]  /*12b80*/  LDSM.16.MT88.4 R80, [R190+0x4000] ;  /* 0x00400000be50783b */ /* 0x000e620000004200 */
[----:B------:R-:W-:Y:S02]  /*12b90*/  FADD.FTZ R2, R85, R0 ;  /* 0x0000000055027221 */ /* 0x000fe40000010000 */
[----:B------:R-:W-:Y:S01]  /*12ba0*/  FADD.FTZ R0, R203, R3 ;  /* 0x00000003cb007221 */ /* 0x000fe20000010000 */
[----:B------:R-:W-:Y:S03]  /*12bb0*/  HMMA.16816.F32.BF16 R28, R128, R32, R248 ;  /* 0x00000020801c723c */ /* 0x000fe600000418f8 */
[----:B------:R-:W-:-:S04]  /*12bc0*/  FADD.FTZ R0, R202, R0 ;  /* 0x00000000ca007221 */ /* 0x000fc80000010000 */
[----:B------:R-:W-:Y:S01]  /*12bd0*/  IMAD.MOV.U32 R250, RZ, RZ, R95 ;  /* 0x000000fffffa7224 */ /* 0x000fe200078e005f */
[C---:B------:R-:W-:Y:S01]  /*12be0*/  HMMA.16816.F32.BF16 R164, R128.reuse, R160, R164 ;  /* 0x000000a080a4723c */ /* 0x040fe200000418a4 */
[----:B------:R-:W-:Y:S02]  /*12bf0*/  IMAD.MOV.U32 R251, RZ, RZ, R69 ;  /* 0x000000fffffb7224 */ /* 0x000fe400078e0045 */
[----:B------:R-:W-:Y:S02]  /*12c00*/  FADD.FTZ R2, R250, R2 ;  /* 0x00000002fa027221 */ /* 0x000fe40000010000 */
[----:B------:R-:W-:Y:S01]  /*12c10*/  FADD.FTZ R0, R200, R0 ;  /* 0x00000000c8007221 */ /* 0x000fe20000010000 */
[----:B------:R-:W-:Y:S01]  /*12c20*/  IADD3 R200, R251, -0x2, RZ ;  /* 0xfffffffefbc87810 */ /* 0x000fe20007ffe0ff */
[----:B------:R-:W-:Y:S01]  /*12c30*/  FADD.FTZ R2, R252, R2 ;  /* 0x00000002fc027221 */ /* 0x000fe20000010000 */
[----:B------:R-:W-:Y:S01]  /*12c40*/  HMMA.16816.F32.BF16 R156, R128, R152, R156 ;  /* 0x00000098809c723c */ /* 0x000fe2000004189c */
[----:B------:R-:W-:Y:S01]  /*12c50*/  FADD.FTZ R0, R199, R0 ;  /* 0x00000000c7007221 */ /* 0x000fe20000010000 */
[----:B------:R-:W-:Y:S01]  /*12c60*/  ISETP.GE.AND P0, PT, R200, R218, PT ;  /* 0x000000dac800720c */ /* 0x000fe20003f06270 */
[----:B------:R-:W-:-:S02]  /*12c70*/  FADD.FTZ R2, R219, R2 ;  /* 0x00000002db027221 */ /* 0x000fc40000010000 */
[----:B------:R-:W-:Y:S02]  /*12c80*/  FADD.FTZ R0, R198, R0 ;  /* 0x00000000c6007221 */ /* 0x000fe40000010000 */
[----:B------:R-:W-:Y:S01]  /*12c90*/  FADD.FTZ R2, R204, R2 ;  /* 0x00000002cc027221 */ /* 0x000fe20000010000 */
[C---:B------:R-:W-:Y:S01]  /*12ca0*/  HMMA.16816.F32.BF16 R160, R128.reuse, R162, R44 ;  /* 0x000000a280a0723c */ /* 0x040fe2000004182c */
[----:B------:R-:W-:Y:S02]  /*12cb0*/  FADD.FTZ R0, R7, R0 ;  /* 0x0000000007007221 */ /* 0x000fe40000010000 */
[----:B------:R-:W-:Y:S02]  /*12cc0*/  FADD.FTZ R2, R12, R2 ;  /* 0x000000020c027221 */ /* 0x000fe40000010000 */
[----:B------:R-:W-:Y:S02]  /*12cd0*/  FADD.FTZ R0, R6, R0 ;  /* 0x0000000006007221 */ /* 0x000fe40000010000 */
[----:B------:R-:W-:Y:S01]  /*12ce0*/  FADD.FTZ R2, R13, R2 ;  /* 0x000000020d027221 */ /* 0x000fe20000010000 */
[----:B------:R-:W-:Y:S01]  /*12cf0*/  HMMA.16816.F32.BF16 R152, R128, R154, R144 ;  /* 0x0000009a8098723c */ /* 0x000fe20000041890 */
[----:B------:R-:W2:Y:S01]  /*12d00*/  LDSM.16.MT88.4 R144, [R192+0x1000] ;  /* 0x00100000c090783b */ /* 0x000ea20000004200 */
[----:B------:R-:W-:-:S02]  /*12d10*/  FADD.FTZ R0, R5, R0 ;  /* 0x0000000005007221 */ /* 0x000fc40000010000 */
[----:B------:R-:W-:Y:S02]  /*12d20*/  FADD.FTZ R2, R15, R2 ;  /* 0x000000020f027221 */ /* 0x000fe40000010000 */
[----:B------:R-:W-:Y:S02]  /*12d30*/  FADD.FTZ R204, R4, R0 ;  /* 0x0000000004cc7221 */ /* 0x000fe40000010000 */
[----:B-1----:R-:W-:Y:S01]  /*12d40*/  HMMA.16816.F32.BF16 R76, R128, R80, R180 ;  /* 0x00000050804c723c */ /* 0x002fe200000418b4 */
[----:B------:R-:W-:-:S07]  /*12d50*/  FADD.FTZ R203, R14, R2 ;  /* 0x000000020ecb7221 */ /* 0x000fce0000010000 */
[C---:B------:R-:W-:Y:S01]  /*12d60*/  HMMA.16816.F32.BF16 R80, R128.reuse, R82, R96 ;  /* 0x000000528050723c */ /* 0x040fe20000041860 */
[----:B------:R-:W1:Y:S07]  /*12d70*/  LDSM.16.MT88.4 R96, [R191+0x4000] ;  /* 0x00400000bf60783b */ /* 0x000e6e0000004200 */
[C---:B------:R-:W-:Y:S08]  /*12d80*/  HMMA.16816.F32.BF16 R44, R128.reuse, R48, R232 ;  /* 0x00000030802c723c */ /* 0x040ff000000418e8 */
[C---:B------:R-:W-:Y:S01]  /*12d90*/  HMMA.16816.F32.BF16 R48, R128.reuse, R50, R56 ;  /* 0x000000328030723c */ /* 0x040fe20000041838 */
[----:B------:R-:W3:Y:S07]  /*12da0*/  LDSM.16.MT88.4 R56, [R192+0x2800] ;  /* 0x00280000c038783b */ /* 0x000eee0000004200 */
[C---:B------:R-:W-:Y:S08]  /*12db0*/  HMMA.16816.F32.BF16 R36, R128.reuse, R40, R244 ;  /* 0x000000288024723c */ /* 0x040ff000000418f4 */
[C---:B--2---:R-:W-:Y:S08]  /*12dc0*/  HMMA.16816.F32.BF16 R148, R128.reuse, R144, R148 ;  /* 0x000000908094723c */ /* 0x044ff00000041894 */
[C---:B------:R-:W-:Y:S08]  /*12dd0*/  HMMA.16816.F32.BF16 R144, R128.reuse, R146, R52 ;  /* 0x000000928090723c */ /* 0x040ff00000041834 */
[C---:B-1----:R-:W-:Y:S01]  /*12de0*/  HMMA.16816.F32.BF16 R92, R128.reuse, R96, R112 ;  /* 0x00000060805c723c */ /* 0x042fe20000041870 */
[----:B------:R-:W1:Y:S07]  /*12df0*/  LDSM.16.MT88.4 R112, [R190+0x5800] ;  /* 0x00580000be70783b */ /* 0x000e6e0000004200 */
[C---:B------:R-:W-:Y:S01]  /*12e00*/  HMMA.16816.F32.BF16 R96, R128.reuse, R98, R104 ;  /* 0x000000628060723c */ /* 0x040fe20000041868 */
[----:B------:R-:W2:Y:S07]  /*12e10*/  LDSM.16.MT88.4 R104, [R189+0x5800] ;  /* 0x00580000bd68783b */ /* 0x000eae0000004200 */
[C---:B---3--:R-:W-:Y:S08]  /*12e20*/  HMMA.16816.F32.BF16 R52, R128.reuse, R56, R228 ;  /* 0x000000388034723c */ /* 0x048ff000000418e4 */
[C---:B------:R-:W-:Y:S08]  /*12e30*/  HMMA.16816.F32.BF16 R60, R128.reuse, R64, R60 ;  /* 0x00000040803c723c */ /* 0x040ff0000004183c */
[C---:B------:R-:W-:Y:S08]  /*12e40*/  HMMA.16816.F32.BF16 R68, R128.reuse, R72, R224 ;  /* 0x000000488044723c */ /* 0x040ff000000418e0 */
[C---:B------:R-:W-:Y:S08]  /*12e50*/  HMMA.16816.F32.BF16 R84, R128.reuse, R88, R172 ;  /* 0x000000588054723c */ /* 0x040ff000000418ac */
[C---:B-1----:R-:W-:Y:S08]  /*12e60*/  HMMA.16816.F32.BF16 R108, R128.reuse, R112, R108 ;  /* 0x00000070806c723c */ /* 0x042ff0000004186c */
[C---:B--2---:R-:W-:Y:S08]  /*12e70*/  HMMA.16816.F32.BF16 R100, R128.reuse, R104, R100 ;  /* 0x000000688064723c */ /* 0x044ff00000041864 */
[C---:B------:R-:W-:Y:S01]  /*12e80*/  HMMA.16816.F32.BF16 R104, R128.reuse, R106, R120 ;  /* 0x0000006a8068723c */ /* 0x040fe20000041878 */
[----:B------:R-:W1:Y:S07]  /*12e90*/  LDSM.16.MT88.4 R120, [R192+0x5800] ;  /* 0x00580000c078783b */ /* 0x000e6e0000004200 */
[C---:B------:R-:W-:Y:S08]  /*12ea0*/  HMMA.16816.F32.BF16 R32, R128.reuse, R34, R236 ;  /* 0x000000228020723c */ /* 0x040ff000000418ec */
[C---:B------:R-:W-:Y:S08]  /*12eb0*/  HMMA.16816.F32.BF16 R40, R128.reuse, R42, R240 ;  /* 0x0000002a8028723c */ /* 0x040ff000000418f0 */
[C---:B------:R-:W-:Y:S08]  /*12ec0*/  HMMA.16816.F32.BF16 R56, R128.reuse, R58, R220 ;  /* 0x0000003a8038723c */ /* 0x040ff000000418dc */
[C---:B------:R-:W-:Y:S08]  /*12ed0*/  HMMA.16816.F32.BF16 R64, R128.reuse, R66, R176 ;  /* 0x000000428040723c */ /* 0x040ff000000418b0 */
[C---:B------:R-:W-:Y:S08]  /*12ee0*/  HMMA.16816.F32.BF16 R72, R128.reuse, R74, R184 ;  /* 0x0000004a8048723c */ /* 0x040ff000000418b8 */
[C---:B-1----:R-:W-:Y:S08]  /*12ef0*/  HMMA.16816.F32.BF16 R116, R128.reuse, R120, R116 ;  /* 0x000000788074723c */ /* 0x042ff00000041874 */
[C---:B------:R-:W-:Y:S08]  /*12f00*/  HMMA.16816.F32.BF16 R88, R128.reuse, R90, R168 ;  /* 0x0000005a8058723c */ /* 0x040ff000000418a8 */
[C---:B------:R-:W-:Y:S08]  /*12f10*/  HMMA.16816.F32.BF16 R112, R128.reuse, R114, R24 ;  /* 0x000000728070723c */ /* 0x040ff00000041818 */
[C---:B------:R-:W-:Y:S08]  /*12f20*/  HMMA.16816.F32.BF16 R120, R128.reuse, R122, R20 ;  /* 0x0000007a8078723c */ /* 0x040ff00000041814 */
[C---:B------:R-:W-:Y:S08]  /*12f30*/  HMMA.16816.F32.BF16 R124, R128.reuse, R8, R124 ;  /* 0x00000008807c723c */ /* 0x040ff0000004187c */
[----:B------:R-:W-:Y:S01]  /*12f40*/  HMMA.16816.F32.BF16 R128, R128, R10, R16 ;  /* 0x0000000a8080723c */ /* 0x000fe20000041810 */
[----:B------:R-:W-:Y:S07]  /*12f50*/  @!UPT UIADD3 URZ, URZ, URZ, URZ ;  /* 0x0000003f3f3ff290 */ /* 0x000fee000fffe03f */
[----:B------:R-:W-:Y:S11]  /*12f60*/  @!P0 BRA `(.L_x_1479) ;  /* 0x00002cc000008947 */ /* 0x000ff60003800000 */
[----:B------:R-:W1:Y:S01]  /*12f70*/  S2R R251, SR_TID.X ;  /* 0x0000000000fb7919 */ /* 0x000e620000002100 */
[----:B------:R-:W-:Y:S01]  /*12f80*/  LOP3.LUT P0, RZ, R215, 0x2, RZ, 0xc0, !PT ;  /* 0x00000002d7ff7812 */ /* 0x000fe2000780c0ff */
[----:B------:R-:W-:Y:S01]  /*12f90*/  IMAD.MOV.U32 R219, RZ, RZ, c[0x0][0x208] ;  /* 0x00008200ffdb7624 */ /* 0x000fe200078e00ff */
[----:B------:R-:W-:Y:S01]  /*12fa0*/  LOP3.LUT R206, R206, 0xffffffef, RZ, 0xc0, !PT ;  /* 0xffffffefcece7812 */ /* 0x000fe200078ec0ff */
[----:B------:R-:W-:Y:S01]  /*12fb0*/  IMAD.MOV.U32 R220, RZ, RZ, c[0x0][0x20c] ;  /* 0x00008300ffdc7624 */ /* 0x000fe200078e00ff */
[----:B------:R-:W-:-:S02]  /*12fc0*/  ISETP.GE.AND P1, PT, R208, c[0x0][0x1d4], PT ;  /* 0x00007500d0007a0c */ /* 0x000fc40003f26270 */
[----:B------:R-:W-:Y:S02]  /*12fd0*/  ISETP.GE.AND P6, PT, R134, c[0x0][0x1d4], PT ;  /* 0x0000750086007a0c */ /* 0x000fe40003fc6270 */
[----:B------:R-:W-:-:S05]  /*12fe0*/  ISETP.GE.AND P5, PT, R132, c[0x0][0x1d4], PT ;  /* 0x0000750084007a0c */ /* 0x000fca0003fa6270 */
[----:B------:R-:W-:Y:S02]  /*12ff0*/  @P0 LOP3.LUT R206, R206, 0x10, RZ, 0xfc, !PT ;  /* 0x00000010cece0812 */ /* 0x000fe400078efcff */
[----:B------:R-:W-:Y:S02]  /*13000*/  ISETP.GE.AND P0, PT, R207, c[0x0][0x1d4], PT ;  /* 0x00007500cf007a0c */ /* 0x000fe40003f06270 */
[----:B------:R-:W-:Y:S02]  /*13010*/  LOP3.LUT R206, R206, 0xfffffffb, RZ, 0xc0, !PT ;  /* 0xfffffffbcece7812 */ /* 0x000fe400078ec0ff */
[----:B-1----:R-:W-:-:S13]  /*13020*/  ISETP.GT.AND P2, PT, R251, 0x7f, PT ;  /* 0x0000007ffb00780c */ /* 0x002fda0003f44270 */
[----:B------:R-:W-:-:S04]  /*13030*/  @P2 LOP3.LUT R206, R206, 0x4, RZ, 0xfc, !PT ;  /* 0x00000004cece2812 */ /* 0x000fc800078efcff */
[----:B------:R-:W-:-:S04]  /*13040*/  LOP3.LUT R206, R206, 0xfffffffd, RZ, 0xc0, !PT ;  /* 0xfffffffdcece7812 */ /* 0x000fc800078ec0ff */
[----:B------:R-:W-:-:S04]  /*13050*/  @P1 LOP3.LUT R206, R206, 0x2, RZ, 0xfc, !PT ;  /* 0x00000002cece1812 */ /* 0x000fc800078efcff */
[----:B------:R-:W-:-:S04]  /*13060*/  LOP3.LUT R206, R206, 0xfffffffe, RZ, 0xc0, !PT ;  /* 0xfffffffecece7812 */ /* 0x000fc800078ec0ff */
[----:B------:R-:W-:Y:S02]  /*13070*/  @P0 LOP3.LUT R206, R206, 0x1, RZ, 0xfc, !PT ;  /* 0x00000001cece0812 */ /* 0x000fe400078efcff */
[----:B------:R-:W-:Y:S02]  /*13080*/  LOP3.LUT P0, RZ, R215, 0x4, RZ, 0xc0, !PT ;  /* 0x00000004d7ff7812 */ /* 0x000fe4000780c0ff */
[----:B------:R-:W-:-:S11]  /*13090*/  LOP3.LUT R206, R206, 0xfffffff7, RZ, 0xc0, !PT ;  /* 0xfffffff7cece7812 */ /* 0x000fd600078ec0ff */
[----:B------:R-:W-:Y:S02]  /*130a0*/  @P0 LOP3.LUT R206, R206, 0x8, RZ, 0xfc, !PT ;  /* 0x00000008cece0812 */ /* 0x000fe400078efcff */
.L_x_1482:
[----:B------:R-:W-:Y:S04]  /*130b0*/  DEPBAR.LE SB0, 0x0 ;  /* 0x000080000000791a */ /* 0x000fe80000000000 */
[----:B------:R-:W-:Y:S01]  /*130c0*/  WARPSYNC 0xffffffff ;  /* 0xffffffff00007948 */ /* 0x000fe20003800000 */
[----:B------:R-:W-:Y:S01]  /*130d0*/  BAR.SYNC.DEFER_BLOCKING 0x0 ;  /* 0x0000000000007b1d */ /* 0x000fe20000010000 */
[----:B------:R-:W-:Y:S01]  /*130e0*/  SHF.R.S32.HI R0, RZ, 0x1f, R200 ;  /* 0x0000001fff007819 */ /* 0x000fe200000114c8 */
[----:B------:R-:W-:Y:S01]  /*130f0*/  IMAD.WIDE.U32 R2, R200, c[0x0][0x208], RZ ;  /* 0x00008200c8027a25 */ /* 0x000fe200078e00ff */
[----:B------:R-:W-:Y:S02]  /*13100*/  LOP3.LUT P4, RZ, R215, 0x2, RZ, 0xc0, !PT ;  /* 0x00000002d7ff7812 */ /* 0x000fe4000788c0ff */
[----:B------:R-:W-:Y:S01]  /*13110*/  LOP3.LUT P3, RZ, R206, 0x1, RZ, 0xc0, !PT ;  /* 0x00000001ceff7812 */ /* 0x000fe2000786c0ff */
[----:B------:R-:W-:Y:S01]  /*13120*/  IMAD R0, R0, c[0x0][0x208], RZ ;  /* 0x0000820000007a24 */ /* 0x000fe200078e02ff */
[----:B------:R-:W-:Y:S03]  /*13130*/  LOP3.LUT P1, RZ, R206, 0x2, RZ, 0xc0, !PT ;  /* 0x00000002ceff7812 */ /* 0x000fe6000782c0ff */
[----:B------:R-:W-:Y:S05]  /*13140*/  IMAD R0, R200, c[0x0][0x20c], R0 ;  /* 0x00008300c8007a24 */ /* 0x000fea00078e0200 */
[----:B------:R-:W-:Y:S01]  /*13150*/  IADD3 R0, R3, R0, RZ ;  /* 0x0000000003007210 */ /* 0x000fe20007ffe0ff */
[----:B------:R-:W-:Y:S04]  /*13160*/  IMAD.WIDE.U32 R2, R2, 0x30, RZ ;  /* 0x0000003002027825 */ /* 0x000fe800078e00ff */
[----:B------:R-:W-:Y:S01]  /*13170*/  IMAD R0, R0, 0x30, RZ ;  /* 0x0000003000007824 */ /* 0x000fe200078e02ff */
[----:B------:R-:W-:Y:S04]  /*13180*/  LDSM.16.M88.4 R24, [R193] ;  /* 0x00000000c118783b */ /* 0x000fe80000000200 */
[----:B------:R-:W-:Y:S01]  /*13190*/  IADD3 R0, R3, R0, RZ ;  /* 0x0000000003007210 */ /* 0x000fe20007ffe0ff */
[----:B------:R-:W-:Y:S01]  /*131a0*/  BSSY B0, `(.L_x_1480) ;  /* 0x0000118000007945 */ /* 0x000fe20003800000 */
[----:B------:R-:W-:Y:S01]  /*131b0*/  IADD3 R3, P0, R212, R2, RZ ;  /* 0x00000002d4037210 */ /* 0x000fe20007f1e0ff */
[----:B------:R-:W1:Y:S03]  /*131c0*/  S2R R4, SR_TID.X ;  /* 0x0000000000047919 */ /* 0x000e660000002100 */
[----:B------:R-:W-:Y:S03]  /*131d0*/  IADD3.X R6, R0, R214, RZ, P0, !PT ;  /* 0x000000d600067210 */ /* 0x000fe600007fe4ff */
[----:B------:R-:W2:Y:S06]  /*131e0*/  LDSM.16.M88.4 R8, [R143] ;  /* 0x000000008f08783b */ /* 0x000eac0000000200 */
[----:B------:R-:W3:Y:S06]  /*131f0*/  LDSM.16.M88.4 R16, [R143+0x800] ;  /* 0x000800008f10783b */ /* 0x000eec0000000200 */
[----:B------:R-:W4:Y:S06]  /*13200*/  LDSM.16.M88.4 R168, [R143+0x1000] ;  /* 0x001000008fa8783b */ /* 0x000f2c0000000200 */
[----:B------:R-:W-:Y:S01]  /*13210*/  LDSM.16.M88.4 R172, [R194] ;  /* 0x00000000c2ac783b */ /* 0x000fe20000000200 */
[----:B-1----:R-:W-:Y:S11]  /*13220*/  ISETP.GT.AND P2, PT, R4, 0x7f, PT ;  /* 0x0000007f0400780c */ /* 0x002ff60003f44270 */
[----:B------:R-:W-:Y:S02]  /*13230*/  @!UPT UIADD3 URZ, URZ, URZ, URZ ;  /* 0x0000003f3f3ff290 */ /* 0x000fe4000fffe03f */
[C---:B------:R-:W-:Y:S04]  /*13240*/  @!P2 LEA R5, P0, R219.reuse, R2, 0x5 ;  /* 0x00000002db05a211 */ /* 0x040fe800078028ff */
[----:B------:R-:W-:Y:S02]  /*13250*/  @!P2 LEA.HI.X R4, R219, R0, R220, 0x5, P0 ;  /* 0x00000000db04a211 */ /* 0x000fe400000f2cdc */
[C---:B------:R-:W-:Y:S04]  /*13260*/  LEA R2, P0, R3.reuse, c[0x0][0x1f8], 0x1 ;  /* 0x00007e0003027a11 */ /* 0x040fe800078008ff */
[----:B------:R-:W-:Y:S02]  /*13270*/  LEA.HI.X R3, R3, c[0x0][0x1fc], R6, 0x1, P0 ;  /* 0x00007f0003037a11 */ /* 0x000fe400000f0c06 */
[----:B------:R-:W-:Y:S04]  /*13280*/  @!P2 IADD3 R0, P0, R5, R212, RZ ;  /* 0x000000d40500a210 */ /* 0x000fe80007f1e0ff */
[----:B------:R-:W-:Y:S02]  /*13290*/  @!P2 IADD3.X R4, R4, R214, RZ, P0, !PT ;  /* 0x000000d60404a210 */ /* 0x000fe400007fe4ff */
[C---:B------:R-:W-:Y:S04]  /*132a0*/  @!P2 LEA R198, P0, R0.reuse, c[0x0][0x1f8], 0x1 ;  /* 0x00007e0000c6aa11 */ /* 0x040fe800078008ff */
[----:B------:R-:W-:Y:S02]  /*132b0*/  @!P2 LEA.HI.X R199, R0, c[0x0][0x1fc], R4, 0x1, P0 ;  /* 0x00007f0000c7aa11 */ /* 0x000fe400000f0c04 */
[C---:B--2---:R-:W-:Y:S03]  /*132c0*/  HMMA.16816.F32.BF16 R4, R24.reuse, R8, RZ ;  /* 0x000000081804723c */ /* 0x044fe600000418ff */
[C---:B------:R-:W-:Y:S02]  /*132d0*/  IADD3 R0, R143.reuse, 0x20, RZ ;  /* 0x000000208f007810 */ /* 0x040fe40007ffe0ff */
[C---:B------:R-:W-:Y:S02]  /*132e0*/  @P4 IADD3 R0, R143.reuse, -0x20, RZ ;  /* 0xffffffe08f004810 */ /* 0x040fe40007ffe0ff */
[----:B------:R-:W-:Y:S01]  /*132f0*/  ISETP.GT.AND P4, PT, R200, R218, PT ;  /* 0x000000dac800720c */ /* 0x000fe20003f84270 */
[C---:B------:R-:W-:Y:S02]  /*13300*/  HMMA.16816.F32.BF16 R8, R24.reuse, R10, RZ ;  /* 0x0000000a1808723c */ /* 0x040fe400000418ff */
[----:B------:R-:W1:Y:S06]  /*13310*/  LDSM.16.M88.4 R176, [R0] ;  /* 0x0000000000b0783b */ /* 0x000e6c0000000200 */
[C---:B---3--:R-:W-:Y:S01]  /*13320*/  HMMA.16816.F32.BF16 R12, R24.reuse, R16, RZ ;  /* 0x00000010180c723c */ /* 0x048fe200000418ff */
[----:B------:R-:W2:Y:S06]  /*13330*/  LDSM.16.M88.4 R180, [R0+0x800] ;  /* 0x0008000000b4783b */ /* 0x000eac0000000200 */
[----:B------:R3:W5:Y:S01]  /*13340*/  LDSM.16.M88.4 R184, [R0+0x1000] ;  /* 0x0010000000b8783b */ /* 0x0007620000000200 */
[C---:B------:R-:W-:Y:S05]  /*13350*/  HMMA.16816.F32.BF16 R16, R24.reuse, R18, RZ ;  /* 0x000000121810723c */ /* 0x040fea00000418ff */
[----:B------:R-:W-:Y:S01]  /*13360*/  @!PT LDS RZ, [RZ] ;  /* 0x00000000fffff984 */ /* 0x000fe20000000800 */
[----:B------:R-:W-:Y:S01]  /*13370*/  @!PT LDS RZ, [RZ] ;  /* 0x00000000fffff984 */ /* 0x000fe20000000800 */
[----:B------:R-:W-:Y:S01]  /*13380*/  @!PT LDS RZ, [RZ] ;  /* 0x00000000fffff984 */ /* 0x000fe20000000800 */
[----:B------:R2:W-:Y:S03]  /*13390*/  LDGSTS.E.BYPASS.LTC128B.128 [R197+0x4080], [R2.64], !P5 ;  /* 0x0408000002c57fae */ /* 0x0005e6000e901d46 */
[C---:B----4-:R-:W-:Y:S03]  /*133a0*/  HMMA.16816.F32.BF16 R20, R24.reuse, R168, RZ ;  /* 0x000000a81814723c */ /* 0x050fe600000418ff */
[----:B------:R4:W-:Y:S05]  /*133b0*/  LDGSTS.E.BYPASS.LTC128B.128 [R197+0x5880], [R2.64+0x80], !P6 ;  /* 0x0588008002c57fae */ /* 0x0009ea000f101d46 */
[----:B------:R-:W-:Y:S01]  /*133c0*/  HMMA.16816.F32.BF16 R24, R24, R170, RZ ;  /* 0x000000aa1818723c */ /* 0x000fe200000418ff */
[----:B------:R4:W-:Y:S03]  /*133d0*/  LDGSTS.E.BYPASS.LTC128B.128 [R197+0x7080], [R2.64+0x100], !P3 ;  /* 0x0708010002c57fae */ /* 0x0009e6000d901d46 */
[----:B---3--:R-:W-:Y:S03]  /*133e0*/  IADD3 R0, R143, 0x40, RZ ;  /* 0x000000408f007810 */ /* 0x008fe60007ffe0ff */
[----:B------:R4:W-:Y:S01]  /*133f0*/  LDGSTS.E.BYPASS.LTC128B.128 [R197+0x8880], [R2.64+0x180], !P1 ;  /* 0x0888018002c57fae */ /* 0x0009e2000c901d46 */
[C---:B-1----:R-:W-:Y:S05]  /*13400*/  HMMA.16816.F32.BF16 R4, R172.reuse, R176, R4 ;  /* 0x000000b0ac04723c */ /* 0x042fea0000041804 */
[----:B------:R1:W-:Y:S03]  /*13410*/  @!P2 LDGSTS.E.BYPASS.LTC128B.128 [R201+0x5080], [R198.64], !P5 ;  /* 0x05080000c6c9afae */ /* 0x0003e6000e901d46 */
[C---:B------:R-:W-:Y:S03]  /*13420*/  HMMA.16816.F32.BF16 R8, R172.reuse, R178, R8 ;  /* 0x000000b2ac08723c */ /* 0x040fe60000041808 */
[----:B------:R1:W-:Y:S06]  /*13430*/  @!P2 LDGSTS.E.BYPASS.LTC128B.128 [R201+0x6880], [R198.64+0x80], !P6 ;  /* 0x06880080c6c9afae */ /* 0x0003ec000f101d46 */
[----:B------:R1:W-:Y:S01]  /*13440*/  @!P2 LDGSTS.E.BYPASS.LTC128B.128 [R201+0x8080], [R198.64+0x100], !P3 ;  /* 0x08080100c6c9afae */ /* 0x0003e2000d901d46 */
[C---:B--2---:R-:W-:Y:S05]  /*13450*/  HMMA.16816.F32.BF16 R12, R172.reuse, R180, R12 ;  /* 0x000000b4ac0c723c */ /* 0x044fea000004180c */
[----:B------:R1:W-:Y:S01]  /*13460*/  @!P2 LDGSTS.E.BYPASS.LTC128B.128 [R201+0x9880], [R198.64+0x180], !P1 ;  /* 0x09880180c6c9afae */ /* 0x0003e2000c901d46 */
[----:B------:R-:W-:Y:S02]  /*13470*/  LOP3.LUT P1, RZ, R215, 0x4, RZ, 0xc0, !PT ;  /* 0x00000004d7ff7812 */ /* 0x000fe4000782c0ff */
[C---:B------:R-:W-:Y:S03]  /*13480*/  HMMA.16816.F32.BF16 R16, R172.reuse, R182, R16 ;  /* 0x000000b6ac10723c */ /* 0x040fe60000041810 */
[----:B------:R-:W-:Y:S05]  /*13490*/  LDSM.16.M88.4 R168, [R196] ;  /* 0x00000000c4a8783b */ /* 0x000fea0000000200 */
[C---:B-----5:R-:W-:Y:S01]  /*134a0*/  HMMA.16816.F32.BF16 R20, R172.reuse, R184, R20 ;  /* 0x000000b8ac14723c */ /* 0x060fe20000041814 */
[----:B------:R-:W0:Y:S03]  /*134b0*/  LDGDEPBAR ;  /* 0x00000000000079af */ /* 0x000e260000000000 */
[----:B------:R-:W-:Y:S04]  /*134c0*/  @P1 IADD3 R0, R143, -0x40, RZ ;  /* 0xffffffc08f001810 */ /* 0x000fe80007ffe0ff */
[----:B------:R-:W-:Y:S01]  /*134d0*/  HMMA.16816.F32.BF16 R24, R172, R186, R24 ;  /* 0x000000baac18723c */ /* 0x000fe20000041818 */
[----:B------:R-:W2:Y:S06]  /*134e0*/  LDSM.16.M88.4 R176, [R0] ;  /* 0x0000000000b0783b */ /* 0x000eac0000000200 */
[----:B------:R-:W3:Y:S06]  /*134f0*/  LDSM.16.M88.4 R172, [R0+0x800] ;  /* 0x0008000000ac783b */ /* 0x000eec0000000200 */
[----:B------:R-:W5:Y:S01]  /*13500*/  LDSM.16.M88.4 R180, [R0+0x1000] ;  /* 0x0010000000b4783b */ /* 0x000f620000000200 */
[C---:B--2---:R-:W-:Y:S08]  /*13510*/  HMMA.16816.F32.BF16 R4, R168.reuse, R176, R4 ;  /* 0x000000b0a804723c */ /* 0x044ff00000041804 */
[C---:B------:R-:W-:Y:S01]  /*13520*/  HMMA.16816.F32.BF16 R8, R168.reuse, R178, R8 ;  /* 0x000000b2a808723c */ /* 0x040fe20000041808 */
[----:B------:R-:W-:Y:S07]  /*13530*/  LDSM.16.M88.4 R176, [R142] ;  /* 0x000000008eb0783b */ /* 0x000fee0000000200 */
[C---:B---3--:R-:W-:Y:S08]  /*13540*/  HMMA.16816.F32.BF16 R12, R168.reuse, R172, R12 ;  /* 0x000000aca80c723c */ /* 0x048ff0000004180c */
[C---:B------:R-:W-:Y:S01]  /*13550*/  HMMA.16816.F32.BF16 R16, R168.reuse, R174, R16 ;  /* 0x000000aea810723c */ /* 0x040fe20000041810 */
[----:B------:R-:W2:Y:S07]  /*13560*/  LDSM.16.M88.4 R172, [R195] ;  /* 0x00000000c3ac783b */ /* 0x000eae0000000200 */
[C---:B-----5:R-:W-:Y:S08]  /*13570*/  HMMA.16816.F32.BF16 R20, R168.reuse, R180, R20 ;  /* 0x000000b4a814723c */ /* 0x060ff00000041814 */
[----:B------:R-:W-:Y:S01]  /*13580*/  HMMA.16816.F32.BF16 R24, R168, R182, R24 ;  /* 0x000000b6a818723c */ /* 0x000fe20000041818 */
[----:B------:R-:W3:Y:S06]  /*13590*/  LDSM.16.M88.4 R168, [R142+0x800] ;  /* 0x000800008ea8783b */ /* 0x000eec0000000200 */
[----:B------:R-:W5:Y:S01]  /*135a0*/  LDSM.16.M88.4 R180, [R142+0x1000] ;  /* 0x001000008eb4783b */ /* 0x000f620000000200 */
[C---:B--2---:R-:W-:Y:S08]  /*135b0*/  HMMA.16816.F32.BF16 R4, R172.reuse, R176, R4 ;  /* 0x000000b0ac04723c */ /* 0x044ff00000041804 */
[C---:B------:R-:W-:Y:S01]  /*135c0*/  HMMA.16816.F32.BF16 R8, R172.reuse, R178, R8 ;  /* 0x000000b2ac08723c */ /* 0x040fe20000041808 */
[----:B------:R-:W-:Y:S07]  /*135d0*/  LDSM.16.M88.4 R176, [R143+0x1800] ;  /* 0x001800008fb0783b */ /* 0x000fee0000000200 */
[C---:B---3--:R-:W-:Y:S08]  /*135e0*/  HMMA.16816.F32.BF16 R12, R172.reuse, R168, R12 ;  /* 0x000000a8ac0c723c */ /* 0x048ff0000004180c */
[C---:B------:R-:W-:Y:S01]  /*135f0*/  HMMA.16816.F32.BF16 R16, R172.reuse, R170, R16 ;  /* 0x000000aaac10723c */ /* 0x040fe20000041810 */
[----:B------:R-:W2:Y:S07]  /*13600*/  LDSM.16.M88.4 R168, [R193+0x4000] ;  /* 0x00400000c1a8783b */ /* 0x000eae0000000200 */
        /* <DEDUP_REMOVED lines=112> */
[----:B------:R-:W3:Y:S07]  /*13d10*/  LDSM.16.M88.4 R168, [R142+0x5000] ;  /* 0x005000008ea8783b */ /* 0x000eee0000000200 */
[C---:B--2---:R-:W-:Y:S08]  /*13d20*/  HMMA.16816.F32.BF16 R4, R172.reuse, R176, R4 ;  /* 0x000000b0ac04723c */ /* 0x044ff00000041804 */
[C---:B------:R-:W-:Y:S08]  /*13d30*/  HMMA.16816.F32.BF16 R8, R172.reuse, R178, R8 ;  /* 0x000000b2ac08723c */ /* 0x040ff00000041808 */
[C---:B---3--:R-:W-:Y:S08]  /*13d40*/  HMMA.16816.F32.BF16 R12, R172.reuse, R168, R12 ;  /* 0x000000a8ac0c723c */ /* 0x048ff0000004180c */
[----:B------:R-:W-:Y:S01]  /*13d50*/  FMUL.FTZ R0, R4, c[0x0][0x320] ;  /* 0x0000c80004007a20 */ /* 0x000fe20000410000 */
[C---:B------:R-:W-:Y:S03]  /*13d60*/  HMMA.16816.F32.BF16 R16, R172.reuse, R170, R16 ;  /* 0x000000aaac10723c */ /* 0x040fe60000041810 */
[----:B------:R2:W3:Y:S04]  /*13d70*/  MUFU.TANH R182, R0 ;  /* 0x0000000000b67308 */ /* 0x0004e80000002400 */
[----:B----4-:R-:W-:Y:S02]  /*13d80*/  FMUL.FTZ R3, R11, c[0x0][0x320] ;  /* 0x0000c8000b037a20 */ /* 0x010fe40000410000 */
[----:B------:R-:W-:Y:S04]  /*13d90*/  FMUL.FTZ R10, R10, c[0x0][0x320] ;  /* 0x0000c8000a0a7a20 */ /* 0x000fe80000410000 */
[----:B------:R-:W4:Y:S02]  /*13da0*/  MUFU.TANH R179, R10 ;  /* 0x0000000a00b37308 */ /* 0x000f240000002400 */
[----:B------:R-:W-:Y:S08]  /*13db0*/  FMUL.FTZ R2, R13, c[0x0][0x320] ;  /* 0x0000c8000d027a20 */ /* 0x000ff00000410000 */
[----:B------:R-:W1:Y:S01]  /*13dc0*/  MUFU.TANH R178, R3 ;  /* 0x0000000300b27308 */ /* 0x000e620000002400 */
[----:B--2---:R-:W-:Y:S09]  /*13dd0*/  FMUL.FTZ R0, R5, c[0x0][0x320] ;  /* 0x0000c80005007a20 */ /* 0x004ff20000410000 */
[----:B------:R2:W1:Y:S10]  /*13de0*/  MUFU.TANH R183, R0 ;  /* 0x0000000000b77308 */ /* 0x0004740000002400 */
        /* <DEDUP_REMOVED lines=8> */
[----:B-----5:R-:W-:Y:S08]  /*13e70*/  FMUL.FTZ R0, R8, c[0x0][0x320] ;  /* 0x0000c80008007a20 */ /* 0x020ff00000410000 */
[----:B------:R5:W1:Y:S01]  /*13e80*/  MUFU.TANH R181, R0 ;  /* 0x0000000000b57308 */ /* 0x000a620000002400 */
[C---:B--2---:R-:W-:Y:S07]  /*13e90*/  HMMA.16816.F32.BF16 R20, R172.reuse, R4, R20 ;  /* 0x00000004ac14723c */ /* 0x044fee0000041814 */
[----:B------:R-:W-:Y:S01]  /*13ea0*/  MOV R4, R136 ;  /* 0x0000008800047202 */ /* 0x000fe20000000f00 */
[----:B------:R-:W-:Y:S04]  /*13eb0*/  HMMA.16816.F32.BF16 R24, R172, R6, R24 ;  /* 0x00000006ac18723c */ /* 0x000fe80000041818 */
[----:B-----5:R-:W-:Y:S04]  /*13ec0*/  FMUL.FTZ R0, R9, c[0x0][0x320] ;  /* 0x0000c80009007a20 */ /* 0x020fe80000410000 */
[----:B------:R2:W1:Y:S04]  /*13ed0*/  MUFU.TANH R177, R0 ;  /* 0x0000000000b17308 */ /* 0x0004680000002400 */
[----:B--2---:R-:W-:Y:S06]  /*13ee0*/  FMUL.FTZ R0, R12, c[0x0][0x320] ;  /* 0x0000c8000c007a20 */ /* 0x004fec0000410000 */
[----:B------:R2:W1:Y:S02]  /*13ef0*/  MUFU.TANH R176, R0 ;  /* 0x0000000000b07308 */ /* 0x0004640000002400 */
[----:B--2---:R-:W-:Y:S08]  /*13f00*/  FMUL.FTZ R0, R14, c[0x0][0x320] ;  /* 0x0000c8000e007a20 */ /* 0x004ff00000410000 */
        /* <DEDUP_REMOVED lines=26> */
[----:B------:R2:W1:Y:S01]  /*140b0*/  MUFU.TANH R5, R0 ;  /* 0x0000000000057308 */ /* 0x0004620000002400 */
[----:B------:R-:W-:-:S05]  /*140c0*/  @!P4 BRA `(.L_x_1481) ;  /* 0x000002500000c947 */ /* 0x000fca0003800000 */
[----:B--234-:R-:W-:Y:S04]  /*140d0*/  IADD3 R0, R200, -0x1, RZ ;  /* 0xffffffffc8007810 */ /* 0x01cfe80007ffe0ff */
[----:B------:R-:W-:Y:S05]  /*140e0*/  SHF.R.S32.HI R2, RZ, 0x1f, R0 ;  /* 0x0000001fff027819 */ /* 0x000fea0000011400 */
        /* <DEDUP_REMOVED lines=9> */
[----:B------:R-:W-:Y:S01]  /*14180*/  IMAD R0, R0, 0x30, RZ ;  /* 0x0000003000007824 */ /* 0x000fe200078e02ff */
[-C--:B------:R-:W-:Y:S02]  /*14190*/  @P1 IADD3 R7, P3, R210, R2.reuse, RZ ;  /* 0x00000002d2071210 */ /* 0x080fe40007f7e0ff */
[----:B------:R-:W-:Y:S01]  /*141a0*/  @P0 LEA R2, P2, R8, R2, 0x5 ;  /* 0x0000000208020211 */ /* 0x000fe200078428ff */
[----:B------:R-:W-:Y:S02]  /*141b0*/  IMAD.IADD R0, R3, 0x1, R0 ;  /* 0x0000000103007824 */ /* 0x000fe400078e0200 */
[----:B------:R-:W-:Y:S02]  /*141c0*/  @P0 IMAD.MOV.U32 R3, RZ, RZ, c[0x0][0x1e4] ;  /* 0x00007900ff030624 */ /* 0x000fe400078e00ff */
[----:B------:R-:W-:Y:S01]  /*141d0*/  @P1 IMAD.X R9, R0, 0x1, R209, P3 ;  /* 0x0000000100091824 */ /* 0x000fe200018e06d1 */
[----:B------:R-:W-:Y:S02]  /*141e0*/  LOP3.LUT P3, RZ, R206, 0x2, RZ, 0xc0, !PT ;  /* 0x00000002ceff7812 */ /* 0x000fe4000786c0ff */
[----:B------:R-:W-:Y:S02]  /*141f0*/  @P0 LEA.HI.X R3, R8, R0, R3, 0x5, P2 ;  /* 0x0000000008030211 */ /* 0x000fe400010f2c03 */
[----:B------:R-:W-:Y:S05]  /*14200*/  @P0 IADD3 R0, P2, R2, R210, RZ ;  /* 0x000000d202000210 */ /* 0x000fea0007f5e0ff */
        /* <DEDUP_REMOVED lines=17> */
.L_x_1481:
[----:B---34-:R-:W-:Y:S05]  /*14320*/  BSYNC B0 ;  /* 0x0000000000007941 */ /* 0x018fea0003800000 */
.L_x_1480:
[----:B--2---:R-:W-:Y:S01]  /*14330*/  FMNMX.FTZ R3, R182, R136, !PT ;  /* 0x00000088b6037209 */ /* 0x004fe20007810000 */
[----:B------:R-:W0:Y:S01]  /*14340*/  LDGDEPBAR ;  /* 0x00000000000079af */ /* 0x000e220000000000 */
[----:B-1----:R-:W-:Y:S02]  /*14350*/  FMNMX.FTZ R0, R180, R135, !PT ;  /* 0x00000087b4007209 */ /* 0x002fe40007810000 */
[----:B------:R-:W-:Y:S02]  /*14360*/  FMNMX.FTZ R3, R183, R3, !PT ;  /* 0x00000003b7037209 */ /* 0x000fe40007810000 */
        /* <DEDUP_REMOVED lines=21> */
[----:B------:R-:W-:Y:S01]  /*144c0*/  IADD3 R200, R200, -0x1, RZ ;  /* 0xffffffffc8c87810 */ /* 0x000fe20007ffe0ff */
[----:B------:R-:W1:Y:S02]  /*144d0*/  SHFL.BFLY PT, R2, R3, 0x2, 0x1f ;  /* 0x0c401f0003027f89 */ /* 0x000e6400000e0000 */
[----:B-1----:R-:W-:Y:S06]  /*144e0*/  FMNMX.FTZ R3, R3, R2, !PT ;  /* 0x0000000203037209 */ /* 0x002fec0007810000 */
[----:B------:R-:W1:Y:S08]  /*144f0*/  SHFL.BFLY PT, R2, R0, 0x2, 0x1f ;  /* 0x0c401f0000027f89 */ /* 0x000e7000000e0000 */
[----:B------:R-:W2:Y:S01]  /*14500*/  SHFL.BFLY PT, R7, R3, 0x1, 0x1f ;  /* 0x0c201f0003077f89 */ /* 0x000ea200000e0000 */
[----:B-1----:R-:W-:Y:S02]  /*14510*/  FMNMX.FTZ R0, R0, R2, !PT ;  /* 0x0000000200007209 */ /* 0x002fe40007810000 */
[----:B--2---:R-:W-:Y:S05]  /*14520*/  FMNMX.FTZ R136, R3, R7, !PT ;  /* 0x0000000703887209 */ /* 0x004fea0007810000 */
[----:B------:R-:W1:Y:S01]  /*14530*/  SHFL.BFLY PT, R3, R0, 0x1, 0x1f ;  /* 0x0c201f0000037f89 */ /* 0x000e6200000e0000 */
[C---:B------:R-:W-:Y:S02]  /*14540*/  FADD.FTZ R2, -R136.reuse, R4 ;  /* 0x0000000488027221 */ /* 0x040fe40000010100 */
[----:B------:R-:W-:Y:S02]  /*14550*/  FMUL.FTZ R4, R136, c[0x0][0x2d0] ;  /* 0x0000b40088047a20 */ /* 0x000fe40000410000 */
[----:B------:R-:W-:Y:S02]  /*14560*/  FMUL.FTZ R2, R2, c[0x0][0x2d0] ;  /* 0x0000b40002027a20 */ /* 0x000fe40000410000 */
[--C-:B------:R-:W-:Y:S02]  /*14570*/  FFMA.FTZ R7, R182, c[0x0][0x2d0], -R4.reuse ;  /* 0x0000b400b6077a23 */ /* 0x100fe40000010804 */
[--C-:B------:R-:W-:Y:S02]  /*14580*/  FFMA.FTZ R9, R183, c[0x0][0x2d0], -R4.reuse ;  /* 0x0000b400b7097a23 */ /* 0x100fe40000010804 */
[----:B------:R2:W-:Y:S01]  /*14590*/  MUFU.EX2 R183, R7 ;  /* 0x0000000700b77308 */ /* 0x0005e20000000800 */
[--C-:B------:R-:W-:Y:S02]  /*145a0*/  FFMA.FTZ R19, R177, c[0x0][0x2d0], -R4.reuse ;  /* 0x0000b400b1137a23 */ /* 0x100fe40000010804 */
[--C-:B------:R-:W-:Y:S02]  /*145b0*/  FFMA.FTZ R175, R17, c[0x0][0x2d0], -R4.reuse ;  /* 0x0000b40011af7a23 */ /* 0x100fe40000010804 */
[--C-:B------:R-:W-:Y:S02]  /*145c0*/  FFMA.FTZ R198, R11, c[0x0][0x2d0], -R4.reuse ;  /* 0x0000b4000bc67a23 */ /* 0x100fe40000010804 */
[--C-:B------:R-:W-:Y:S02]  /*145d0*/  FFMA.FTZ R186, R10, c[0x0][0x2d0], -R4.reuse ;  /* 0x0000b4000aba7a23 */ /* 0x100fe40000010804 */
[--C-:B------:R-:W-:Y:S01]  /*145e0*/  FFMA.FTZ R8, R181, c[0x0][0x2d0], -R4.reuse ;  /* 0x0000b400b5087a23 */ /* 0x100fe20000010804 */
[----:B------:R-:W3:Y:S01]  /*145f0*/  MUFU.EX2 R2, R2 ;  /* 0x0000000200027308 */ /* 0x000ee20000000800 */
[----:B-1----:R-:W-:Y:S01]  /*14600*/  FMNMX.FTZ R3, R0, R3, !PT ;  /* 0x0000000300037209 */ /* 0x002fe20007810000 */
[--C-:B------:R-:W-:Y:S02]  /*14610*/  FFMA.FTZ R182, R176, c[0x0][0x2d0], -R4.reuse ;  /* 0x0000b400b0b67a23 */ /* 0x100fe40000010804 */
[--C-:B------:R-:W-:Y:S02]  /*14620*/  FFMA.FTZ R181, R170, c[0x0][0x2d0], -R4.reuse ;  /* 0x0000b400aab57a23 */ /* 0x100fe40000010804 */
[----:B------:R-:W-:Y:S02]  /*14630*/  FADD.FTZ R0, -R3, R135 ;  /* 0x0000008703007221 */ /* 0x000fe40000010100 */
[--C-:B------:R-:W-:Y:S02]  /*14640*/  FFMA.FTZ R177, R168, c[0x0][0x2d0], -R4.reuse ;  /* 0x0000b400a8b17a23 */ /* 0x100fe40000010804 */
[----:B------:R-:W-:Y:S01]  /*14650*/  FMUL.FTZ R0, R0, c[0x0][0x2d0] ;  /* 0x0000b40000007a20 */ /* 0x000fe20000410000 */
[----:B------:R1:W-:Y:S01]  /*14660*/  MUFU.EX2 R199, R8 ;  /* 0x0000000800c77308 */ /* 0x0003e20000000800 */
[--C-:B------:R-:W-:Y:S02]  /*14670*/  FFMA.FTZ R185, R15, c[0x0][0x2d0], -R4.reuse ;  /* 0x0000b4000fb97a23 */ /* 0x100fe40000010804 */
[----:B------:R-:W-:Y:S02]  /*14680*/  FFMA.FTZ R187, R13, c[0x0][0x2d0], -R4 ;  /* 0x0000b4000dbb7a23 */ /* 0x000fe40000010804 */
[----:B------:R-:W-:Y:S04]  /*14690*/  FMUL.FTZ R4, R3, c[0x0][0x2d0] ;  /* 0x0000b40003047a20 */ /* 0x000fe80000410000 */
[--C-:B--2---:R-:W-:Y:S01]  /*146a0*/  FFMA.FTZ R7, R180, c[0x0][0x2d0], -R4.reuse ;  /* 0x0000b400b4077a23 */ /* 0x104fe20000010804 */
[----:B------:R-:W2:Y:S01]  /*146b0*/  MUFU.EX2 R0, R0 ;  /* 0x0000000000007308 */ /* 0x000ea20000000800 */
[--C-:B------:R-:W-:Y:S02]  /*146c0*/  FFMA.FTZ R170, R178, c[0x0][0x2d0], -R4.reuse ;  /* 0x0000b400b2aa7a23 */ /* 0x100fe40000010804 */
[C---:B---3--:R-:W-:Y:S02]  /*146d0*/  FMUL.FTZ R20, R2.reuse, R148 ;  /* 0x0000009402147220 */ /* 0x048fe40000410000 */
[C---:B------:R-:W-:Y:S02]  /*146e0*/  FMUL.FTZ R21, R2.reuse, R149 ;  /* 0x0000009502157220 */ /* 0x040fe40000410000 */
[--C-:B------:R-:W-:Y:S02]  /*146f0*/  FFMA.FTZ R168, R179, c[0x0][0x2d0], -R4.reuse ;  /* 0x0000b400b3a87a23 */ /* 0x100fe40000010804 */
[----:B------:R-:W-:Y:S01]  /*14700*/  FMUL.FTZ R13, R2, R157 ;  /* 0x0000009d020d7220 */ /* 0x000fe20000410000 */
[----:B------:R3:W-:Y:S01]  /*14710*/  MUFU.EX2 R173, R7 ;  /* 0x0000000700ad7308 */ /* 0x0007e20000000800 */
[--C-:B------:R-:W-:Y:S02]  /*14720*/  FFMA.FTZ R174, R18, c[0x0][0x2d0], -R4.reuse ;  /* 0x0000b40012ae7a23 */ /* 0x100fe40000010804 */
[--C-:B------:R-:W-:Y:S02]  /*14730*/  FFMA.FTZ R176, R16, c[0x0][0x2d0], -R4.reuse ;  /* 0x0000b40010b07a23 */ /* 0x100fe40000010804 */
[C---:B-1----:R-:W-:Y:S02]  /*14740*/  FMUL.FTZ R8, R2.reuse, R160 ;  /* 0x000000a002087220 */ /* 0x042fe40000410000 */
[C---:B------:R-:W-:Y:S02]  /*14750*/  FMUL.FTZ R24, R2.reuse, R144 ;  /* 0x0000009002187220 */ /* 0x040fe40000410000 */
[----:B------:R-:W-:Y:S01]  /*14760*/  FMUL.FTZ R25, R2, R145 ;  /* 0x0000009102197220 */ /* 0x000fe20000410000 */
[----:B------:R-:W1:Y:S01]  /*14770*/  MUFU.EX2 R172, R9 ;  /* 0x0000000900ac7308 */ /* 0x000e620000000800 */
[--C-:B------:R-:W-:Y:S02]  /*14780*/  FFMA.FTZ R171, R171, c[0x0][0x2d0], -R4.reuse ;  /* 0x0000b400abab7a23 */ /* 0x100fe40000010804 */
[--C-:B------:R-:W-:Y:S02]  /*14790*/  FFMA.FTZ R169, R169, c[0x0][0x2d0], -R4.reuse ;  /* 0x0000b400a9a97a23 */ /* 0x100fe40000010804 */
[C---:B--2---:R-:W-:Y:S02]  /*147a0*/  FMUL.FTZ R22, R0.reuse, R150 ;  /* 0x0000009600167220 */ /* 0x044fe40000410000 */
[C---:B------:R-:W-:Y:S02]  /*147b0*/  FMUL.FTZ R23, R0.reuse, R151 ;  /* 0x0000009700177220 */ /* 0x040fe40000410000 */
[----:B------:R-:W2:Y:S01]  /*147c0*/  LDSM.16.MT88.4 R148, [R189] ;  /* 0x00000000bd94783b */ /* 0x000ea20000004200 */
[----:B------:R-:W4:Y:S01]  /*147d0*/  MUFU.EX2 R160, R19 ;  /* 0x0000001300a07308 */ /* 0x000f220000000800 */
[C---:B------:R-:W-:Y:S02]  /*147e0*/  FMUL.FTZ R26, R0.reuse, R146 ;  /* 0x00000092001a7220 */ /* 0x040fe40000410000 */
[----:B------:R-:W-:Y:S02]  /*147f0*/  FMUL.FTZ R27, R0, R147 ;  /* 0x00000093001b7220 */ /* 0x000fe40000410000 */
[--C-:B---3--:R-:W-:Y:S02]  /*14800*/  FFMA.FTZ R7, R184, c[0x0][0x2d0], -R4.reuse ;  /* 0x0000b400b8077a23 */ /* 0x108fe40000010804 */
[--C-:B------:R-:W-:Y:S02]  /*14810*/  FFMA.FTZ R179, R14, c[0x0][0x2d0], -R4.reuse ;  /* 0x0000b4000eb37a23 */ /* 0x100fe40000010804 */
[--C-:B------:R-:W-:Y:S01]  /*14820*/  FFMA.FTZ R178, R12, c[0x0][0x2d0], -R4.reuse ;  /* 0x0000b4000cb27a23 */ /* 0x100fe20000010804 */
[----:B------:R-:W-:Y:S01]  /*14830*/  MUFU.EX2 R157, R168 ;  /* 0x000000a8009d7308 */ /* 0x000fe20000000800 */
[--C-:B------:R-:W-:Y:S02]  /*14840*/  FFMA.FTZ R180, R6, c[0x0][0x2d0], -R4.reuse ;  /* 0x0000b40006b47a23 */ /* 0x100fe40000010804 */
[----:B------:R-:W-:Y:S01]  /*14850*/  FMUL.FTZ R6, R0, R166 ;  /* 0x000000a600067220 */ /* 0x000fe20000410000 */
[----:B-1----:R-:W-:Y:S01]  /*14860*/  F2FP.BF16.PACK_AB R144, R172, R183 ;  /* 0x000000b7ac90723e */ /* 0x002fe200000010ff */
[C---:B------:R-:W-:Y:S02]  /*14870*/  FMUL.FTZ R9, R2.reuse, R161 ;  /* 0x000000a102097220 */ /* 0x040fe40000410000 */
[----:B------:R-:W-:Y:S02]  /*14880*/  FFMA.FTZ R184, R5, c[0x0][0x2d0], -R4 ;  /* 0x0000b40005b87a23 */ /* 0x000fe40000010804 */
[C---:B------:R-:W-:Y:S01]  /*14890*/  FMUL.FTZ R4, R2.reuse, R164 ;  /* 0x000000a402047220 */ /* 0x040fe20000410000 */
[----:B------:R-:W1:Y:S01]  /*148a0*/  MUFU.EX2 R161, R170 ;  /* 0x000000aa00a17308 */ /* 0x000e620000000800 */
[----:B------:R-:W-:Y:S02]  /*148b0*/  FMUL.FTZ R5, R2, R165 ;  /* 0x000000a502057220 */ /* 0x000fe40000410000 */
[----:B------:R-:W-:Y:S01]  /*148c0*/  FMUL.FTZ R10, R0, R162 ;  /* 0x000000a2000a7220 */ /* 0x000fe20000410000 */
[----:B----4-:R-:W-:Y:S01]  /*148d0*/  F2FP.BF16.PACK_AB R146, R160, R199 ;  /* 0x000000c7a092723e */ /* 0x010fe200000010ff */
[----:B------:R-:W-:Y:S02]  /*148e0*/  FMUL.FTZ R11, R0, R163 ;  /* 0x000000a3000b7220 */ /* 0x000fe40000410000 */
[----:B------:R-:W-:Y:S02]  /*148f0*/  FMUL.FTZ R12, R2, R156 ;  /* 0x0000009c020c7220 */ /* 0x000fe40000410000 */
[C---:B------:R-:W-:Y:S01]  /*14900*/  FMUL.FTZ R14, R0.reuse, R158 ;  /* 0x0000009e000e7220 */ /* 0x040fe20000410000 */
[----:B------:R-:W3:Y:S01]  /*14910*/  MUFU.EX2 R202, R7 ;  /* 0x0000000700ca7308 */ /* 0x000ee20000000800 */
[----:B------:R-:W-:Y:S02]  /*14920*/  FMUL.FTZ R15, R0, R159 ;  /* 0x0000009f000f7220 */ /* 0x000fe40000410000 */
[C---:B------:R-:W-:Y:S02]  /*14930*/  FMUL.FTZ R16, R2.reuse, R152 ;  /* 0x0000009802107220 */ /* 0x040fe40000410000 */
[----:B------:R-:W-:Y:S02]  /*14940*/  FMUL.FTZ R17, R2, R153 ;  /* 0x0000009902117220 */ /* 0x000fe40000410000 */
[C---:B------:R-:W-:Y:S02]  /*14950*/  FMUL.FTZ R18, R0.reuse, R154 ;  /* 0x0000009a00127220 */ /* 0x040fe40000410000 */
[----:B------:R-:W-:Y:S01]  /*14960*/  FMUL.FTZ R19, R0, R155 ;  /* 0x0000009b00137220 */ /* 0x000fe20000410000 */
[----:B------:R-:W-:Y:S01]  /*14970*/  MUFU.EX2 R156, R182 ;  /* 0x000000b6009c7308 */ /* 0x000fe20000000800 */
[C---:B------:R-:W-:Y:S01]  /*14980*/  FMUL.FTZ R28, R2.reuse, R28 ;  /* 0x0000001c021c7220 */ /* 0x040fe20000410000 */
[----:B------:R-:W-:Y:S01]  /*14990*/  LDSM.16.MT88.4 R152, [R190+0x800] ;  /* 0x00080000be98783b */ /* 0x000fe20000004200 */
[----:B------:R-:W-:Y:S01]  /*149a0*/  FMUL.FTZ R29, R2, R29 ;  /* 0x0000001d021d7220 */ /* 0x000fe20000410000 */
[----:B-1----:R-:W-:Y:S01]  /*149b0*/  F2FP.BF16.PACK_AB R147, R161, R157 ;  /* 0x0000009da193723e */ /* 0x002fe200000010ff */
[C---:B------:R-:W-:Y:S02]  /*149c0*/  FMUL.FTZ R30, R0.reuse, R30 ;  /* 0x0000001e001e7220 */ /* 0x040fe40000410000 */
[----:B------:R-:W-:Y:S02]  /*149d0*/  FMUL.FTZ R31, R0, R31 ;  /* 0x0000001f001f7220 */ /* 0x000fe40000410000 */
[C---:B------:R-:W-:Y:S01]  /*149e0*/  FMUL.FTZ R32, R2.reuse, R32 ;  /* 0x0000002002207220 */ /* 0x040fe20000410000 */
[----:B------:R-:W-:Y:S01]  /*149f0*/  MUFU.EX2 R165, R181 ;  /* 0x000000b500a57308 */ /* 0x000fe20000000800 */
[----:B------:R-:W-:Y:S02]  /*14a00*/  FMUL.FTZ R33, R2, R33 ;  /* 0x0000002102217220 */ /* 0x000fe40000410000 */
[----:B------:R-:W-:Y:S01]  /*14a10*/  FMUL.FTZ R34, R0, R34 ;  /* 0x0000002200227220 */ /* 0x000fe20000410000 */
[----:B---3--:R-:W-:Y:S01]  /*14a20*/  F2FP.BF16.PACK_AB R145, R202, R173 ;  /* 0x000000adca91723e */ /* 0x008fe200000010ff */
[C---:B------:R-:W-:Y:S02]  /*14a30*/  FMUL.FTZ R7, R0.reuse, R167 ;  /* 0x000000a700077220 */ /* 0x040fe40000410000 */
[----:B------:R-:W-:Y:S02]  /*14a40*/  FMUL.FTZ R35, R0, R35 ;  /* 0x0000002300237220 */ /* 0x000fe40000410000 */
[C---:B------:R-:W-:Y:S01]  /*14a50*/  FMUL.FTZ R36, R2.reuse, R36 ;  /* 0x0000002402247220 */ /* 0x040fe20000410000 */
[----:B------:R-:W-:Y:S01]  /*14a60*/  MUFU.EX2 R158, R171 ;  /* 0x000000ab009e7308 */ /* 0x000fe20000000800 */
[----:B------:R-:W-:Y:S01]  /*14a70*/  FMUL.FTZ R37, R2, R37 ;  /* 0x0000002502257220 */ /* 0x000fe20000410000 */
[C---:B--2---:R-:W-:Y:S05]  /*14a80*/  HMMA.16816.F32.BF16 R4, R144.reuse, R148, R4 ;  /* 0x000000949004723c */ /* 0x044fea0000041804 */
[C---:B------:R-:W-:Y:S02]  /*14a90*/  FMUL.FTZ R38, R0.reuse, R38 ;  /* 0x0000002600267220 */ /* 0x040fe40000410000 */
[----:B------:R-:W-:Y:S01]  /*14aa0*/  FMUL.FTZ R39, R0, R39 ;  /* 0x0000002700277220 */ /* 0x000fe20000410000 */
[C---:B------:R-:W-:Y:S01]  /*14ab0*/  HMMA.16816.F32.BF16 R8, R144.reuse, R150, R8 ;  /* 0x000000969008723c */ /* 0x040fe20000041808 */
[----:B------:R-:W1:Y:S01]  /*14ac0*/  LDSM.16.MT88.4 R148, [R190] ;  /* 0x00000000be94783b */ /* 0x000e620000004200 */
[----:B------:R-:W-:Y:S02]  /*14ad0*/  MUFU.EX2 R159, R169 ;  /* 0x000000a9009f7308 */ /* 0x000fe40000000800 */
[C---:B------:R-:W-:Y:S02]  /*14ae0*/  FMUL.FTZ R40, R2.reuse, R40 ;  /* 0x0000002802287220 */ /* 0x040fe40000410000 */
[----:B------:R-:W-:Y:S02]  /*14af0*/  FMUL.FTZ R41, R2, R41 ;  /* 0x0000002902297220 */ /* 0x000fe40000410000 */
[C---:B------:R-:W-:Y:S04]  /*14b00*/  FMUL.FTZ R42, R0.reuse, R42 ;  /* 0x0000002a002a7220 */ /* 0x040fe80000410000 */
[----:B------:R-:W-:Y:S01]  /*14b10*/  FMUL.FTZ R43, R0, R43 ;  /* 0x0000002b002b7220 */ /* 0x000fe20000410000 */
[----:B------:R-:W-:Y:S01]  /*14b20*/  MUFU.EX2 R164, R177 ;  /* 0x000000b100a47308 */ /* 0x000fe20000000800 */
[C---:B------:R-:W-:Y:S02]  /*14b30*/  FMUL.FTZ R44, R2.reuse, R44 ;  /* 0x0000002c022c7220 */ /* 0x040fe40000410000 */
[----:B------:R-:W-:Y:S02]  /*14b40*/  FMUL.FTZ R45, R2, R45 ;  /* 0x0000002d022d7220 */ /* 0x000fe40000410000 */
[C---:B------:R-:W-:Y:S02]  /*14b50*/  FMUL.FTZ R46, R0.reuse, R46 ;  /* 0x0000002e002e7220 */ /* 0x040fe40000410000 */
[----:B------:R-:W-:Y:S02]  /*14b60*/  FMUL.FTZ R47, R0, R47 ;  /* 0x0000002f002f7220 */ /* 0x000fe40000410000 */
[C---:B------:R-:W-:Y:S01]  /*14b70*/  FMUL.FTZ R48, R2.reuse, R48 ;  /* 0x0000003002307220 */ /* 0x040fe20000410000 */
[----:B------:R-:W-:Y:S01]  /*14b80*/  MUFU.EX2 R182, R174 ;  /* 0x000000ae00b67308 */ /* 0x000fe20000000800 */
[----:B------:R-:W-:Y:S02]  /*14b90*/  FMUL.FTZ R49, R2, R49 ;  /* 0x0000003102317220 */ /* 0x000fe40000410000 */
[C---:B------:R-:W-:Y:S02]  /*14ba0*/  FMUL.FTZ R50, R0.reuse, R50 ;  /* 0x0000003200327220 */ /* 0x040fe40000410000 */
[----:B------:R-:W-:Y:S02]  /*14bb0*/  FMUL.FTZ R51, R0, R51 ;  /* 0x0000003300337220 */ /* 0x000fe40000410000 */
[C---:B------:R-:W-:Y:S02]  /*14bc0*/  FMUL.FTZ R52, R2.reuse, R52 ;  /* 0x0000003402347220 */ /* 0x040fe40000410000 */
[----:B------:R-:W-:Y:S01]  /*14bd0*/  FMUL.FTZ R53, R2, R53 ;  /* 0x0000003502357220 */ /* 0x000fe20000410000 */
[----:B------:R-:W-:Y:S01]  /*14be0*/  MUFU.EX2 R181, R176 ;  /* 0x000000b000b57308 */ /* 0x000fe20000000800 */
[C---:B------:R-:W-:Y:S02]  /*14bf0*/  FMUL.FTZ R54, R0.reuse, R54 ;  /* 0x0000003600367220 */ /* 0x040fe40000410000 */
[----:B------:R-:W-:Y:S02]  /*14c00*/  FMUL.FTZ R55, R0, R55 ;  /* 0x0000003700377220 */ /* 0x000fe40000410000 */
[C---:B------:R-:W-:Y:S02]  /*14c10*/  FMUL.FTZ R56, R2.reuse, R56 ;  /* 0x0000003802387220 */ /* 0x040fe40000410000 */
[----:B------:R-:W-:Y:S01]  /*14c20*/  FMUL.FTZ R57, R2, R57 ;  /* 0x0000003902397220 */ /* 0x000fe20000410000 */
[C---:B-1----:R-:W-:Y:S02]  /*14c30*/  HMMA.16816.F32.BF16 R12, R144.reuse, R148, R12 ;  /* 0x00000094900c723c */ /* 0x042fe4000004180c */
[----:B------:R-:W-:Y:S01]  /*14c40*/  MUFU.EX2 R174, R185 ;  /* 0x000000b900ae7308 */ /* 0x000fe20000000800 */
[C---:B------:R-:W-:Y:S02]  /*14c50*/  FMUL.FTZ R58, R0.reuse, R58 ;  /* 0x0000003a003a7220 */ /* 0x040fe40000410000 */
[----:B------:R-:W-:Y:S02]  /*14c60*/  FMUL.FTZ R59, R0, R59 ;  /* 0x0000003b003b7220 */ /* 0x000fe40000410000 */
[C---:B------:R-:W-:Y:S01]  /*14c70*/  FMUL.FTZ R60, R2.reuse, R60 ;  /* 0x0000003c023c7220 */ /* 0x040fe20000410000 */
[C---:B------:R-:W-:Y:S01]  /*14c80*/  HMMA.16816.F32.BF16 R16, R144.reuse, R150, R16 ;  /* 0x000000969010723c */ /* 0x040fe20000041810 */
[----:B------:R-:W1:Y:S03]  /*14c90*/  LDSM.16.MT88.4 R148, [R192] ;  /* 0x00000000c094783b */ /* 0x000e660000004200 */
[----:B------:R-:W-:Y:S01]  /*14ca0*/  FMUL.FTZ R61, R2, R61 ;  /* 0x0000003d023d7220 */ /* 0x000fe20000410000 */
[----:B------:R-:W2:Y:S01]  /*14cb0*/  MUFU.EX2 R176, R187 ;  /* 0x000000bb00b07308 */ /* 0x000ea20000000800 */
[C---:B------:R-:W-:Y:S02]  /*14cc0*/  FMUL.FTZ R62, R0.reuse, R62 ;  /* 0x0000003e003e7220 */ /* 0x040fe40000410000 */
[----:B------:R-:W-:Y:S04]  /*14cd0*/  FMUL.FTZ R63, R0, R63 ;  /* 0x0000003f003f7220 */ /* 0x000fe80000410000 */
[C---:B------:R-:W-:Y:S02]  /*14ce0*/  FMUL.FTZ R64, R2.reuse, R64 ;  /* 0x0000004002407220 */ /* 0x040fe40000410000 */
        /* <DEDUP_REMOVED lines=9> */
[----:B------:R-:W-:Y:S01]  /*14d80*/  FMUL.FTZ R72, R2, R72 ;  /* 0x0000004802487220 */ /* 0x000fe20000410000 */
[----:B--2---:R-:W-:Y:S01]  /*14d90*/  F2FP.BF16.PACK_AB R168, R176, R174 ;  /* 0x000000aeb0a8723e */ /* 0x004fe200000010ff */
[----:B------:R-:W-:Y:S02]  /*14da0*/  FMUL.FTZ R73, R2, R73 ;  /* 0x0000004902497220 */ /* 0x000fe40000410000 */
[C---:B------:R-:W-:Y:S02]  /*14db0*/  FMUL.FTZ R74, R0.reuse, R74 ;  /* 0x0000004a004a7220 */ /* 0x040fe40000410000 */
[----:B------:R-:W-:Y:S02]  /*14dc0*/  FMUL.FTZ R75, R0, R75 ;  /* 0x0000004b004b7220 */ /* 0x000fe40000410000 */
        /* <DEDUP_REMOVED lines=8> */
[----:B------:R-:W1:Y:S03]  /*14e50*/  LDSM.16.MT88.4 R148, [R191] ;  /* 0x00000000bf94783b */ /* 0x000e660000004200 */
[C---:B------:R-:W-:Y:S02]  /*14e60*/  FMUL.FTZ R82, R0.reuse, R82 ;  /* 0x0000005200527220 */ /* 0x040fe40000410000 */
[----:B------:R-:W-:Y:S02]  /*14e70*/  FMUL.FTZ R83, R0, R83 ;  /* 0x0000005300537220 */ /* 0x000fe40000410000 */
        /* <DEDUP_REMOVED lines=54> */
[----:B------:R-:W-:Y:S02]  /*151e0*/  FFMA.FTZ R135, R2, R203, R183 ;  /* 0x000000cb02877223 */ /* 0x000fe400000100b7 */
[----:B------:R-:W-:Y:S01]  /*151f0*/  MUFU.EX2 R183, R175 ;  /* 0x000000af00b77308 */ /* 0x000fe20000000800 */
[----:B------:R-:W-:Y:S02]  /*15200*/  FFMA.FTZ R2, R0, R204, R173 ;  /* 0x000000cc00027223 */ /* 0x000fe400000100ad */
[----:B------:R-:W-:Y:S02]  /*15210*/  FADD.FTZ R135, R172, R135 ;  /* 0x00000087ac877221 */ /* 0x000fe40000010000 */
[----:B------:R-:W-:Y:S02]  /*15220*/  FADD.FTZ R0, R202, R2 ;  /* 0x00000002ca007221 */ /* 0x000fe40000010000 */
[----:B------:R-:W-:Y:S02]  /*15230*/  FADD.FTZ R2, R199, R135 ;  /* 0x00000087c7027221 */ /* 0x000fe40000010000 */
[----:B------:R-:W-:Y:S01]  /*15240*/  FADD.FTZ R0, R157, R0 ;  /* 0x000000009d007221 */ /* 0x000fe20000010000 */
[----:B------:R-:W2:Y:S01]  /*15250*/  MUFU.EX2 R175, R179 ;  /* 0x000000b300af7308 */ /* 0x000ea20000000800 */
[----:B------:R-:W-:Y:S02]  /*15260*/  FADD.FTZ R135, R160, R2 ;  /* 0x00000002a0877221 */ /* 0x000fe40000010000 */
[----:B------:R-:W-:Y:S02]  /*15270*/  FADD.FTZ R2, R161, R0 ;  /* 0x00000000a1027221 */ /* 0x000fe40000010000 */
[----:B------:R-:W-:Y:S01]  /*15280*/  LDSM.16.MT88.4 R160, [R189+0x1000] ;  /* 0x00100000bda0783b */ /* 0x000fe20000004200 */
[----:B------:R-:W-:Y:S01]  /*15290*/  FADD.FTZ R0, R156, R135 ;  /* 0x000000879c007221 */ /* 0x000fe20000010000 */
[C---:B-1----:R-:W-:Y:S03]  /*152a0*/  HMMA.16816.F32.BF16 R44, R144.reuse, R148, R44 ;  /* 0x00000094902c723c */ /* 0x042fe6000004182c */
[----:B------:R-:W-:Y:S01]  /*152b0*/  FADD.FTZ R2, R158, R2 ;  /* 0x000000029e027221 */ /* 0x000fe20000010000 */
[----:B------:R-:W1:Y:S01]  /*152c0*/  MUFU.EX2 R179, R186 ;  /* 0x000000ba00b37308 */ /* 0x000e620000000800 */
[----:B------:R-:W-:Y:S02]  /*152d0*/  FADD.FTZ R0, R165, R0 ;  /* 0x00000000a5007221 */ /* 0x000fe40000010000 */
[----:B------:R-:W-:Y:S01]  /*152e0*/  FADD.FTZ R135, R159, R2 ;  /* 0x000000029f877221 */ /* 0x000fe20000010000 */
[C---:B------:R-:W-:Y:S01]  /*152f0*/  HMMA.16816.F32.BF16 R48, R144.reuse, R150, R48 ;  /* 0x000000969030723c */ /* 0x040fe20000041830 */
[----:B------:R-:W3:Y:S03]  /*15300*/  LDSM.16.MT88.4 R148, [R192+0x1800] ;  /* 0x00180000c094783b */ /* 0x000ee60000004200 */
[----:B------:R-:W-:Y:S02]  /*15310*/  FADD.FTZ R2, R164, R0 ;  /* 0x00000000a4027221 */ /* 0x000fe40000010000 */
[----:B------:R-:W-:Y:S01]  /*15320*/  MUFU.EX2 R172, R180 ;  /* 0x000000b400ac7308 */ /* 0x000fe20000000800 */
[----:B------:R-:W-:Y:S01]  /*15330*/  FADD.FTZ R0, R182, R135 ;  /* 0x00000087b6007221 */ /* 0x000fe20000010000 */
[----:B------:R-:W-:Y:S04]  /*15340*/  MOV R135, R3 ;  /* 0x0000000300877202 */ /* 0x000fe80000000f00 */
[----:B--2---:R-:W-:Y:S04]  /*15350*/  F2FP.BF16.PACK_AB R169, R177, R175 ;  /* 0x000000afb1a9723e */ /* 0x004fe800000010ff */
[----:B------:R-:W2:Y:S01]  /*15360*/  MUFU.EX2 R173, R184 ;  /* 0x000000b800ad7308 */ /* 0x000ea20000000800 */
[----:B-1----:R-:W-:Y:S02]  /*15370*/  F2FP.BF16.PACK_AB R170, R179, R178 ;  /* 0x000000b2b3aa723e */ /* 0x002fe400000010ff */
[----:B--2---:R-:W-:Y:S01]  /*15380*/  F2FP.BF16.PACK_AB R171, R173, R172 ;  /* 0x000000acadab723e */ /* 0x004fe200000010ff */
        /* <DEDUP_REMOVED lines=135> */
[----:B------:R-:W-:Y:S02]  /*15c00*/  FADD.FTZ R203, R179, R2 ;  /* 0x00000002b3cb7221 */ /* 0x000fe40000010000 */
[----:B------:R-:W-:Y:S01]  /*15c10*/  FADD.FTZ R204, R173, R0 ;  /* 0x00000000adcc7221 */ /* 0x000fe20000010000 */
[----:B------:R-:W-:-:S05]  /*15c20*/  @P4 BRA `(.L_x_1482) ;  /* 0xffffd48000004947 */ /* 0x000fca000383ffff */
.L_x_1479:
        /* <DEDUP_REMOVED lines=8> */
.L_x_1552:
        /* <DEDUP_REMOVED lines=81> */
[----:B------:R-:W-:Y:S02]  /*161c0*/  @P1 FMUL.FTZ R5, R5, 0.69314718246459960938 ;  /* 0x3f31721805051820 */ /* 0x000fe40000410000 */
[C---:B------:R-:W-:Y:S02]  /*161d0*/  FMUL.FTZ R34, R0.reuse, R42 ;  /* 0x0000002a00227220 */ /* 0x040fe40000410000 */
[----:B------:R-:W-:-:S02]  /*161e0*/  FMUL.FTZ R35, R0, R43 ;  /* 0x0000002b00237220 */ /* 0x000fc40000410000 */
[C---:B------:R-:W-:Y:S01]  /*161f0*/  FMUL.FTZ R42, R0.reuse, R50 ;  /* 0x00000032002a7220 */ /* 0x040fe20000410000 */
[----:B--2---:R-:W-:Y:S01]  /*16200*/  @P0 MOV R3, 0x3f317218 ;  /* 0x3f31721800030802 */ /* 0x004fe20000000f00 */
        /* <DEDUP_REMOVED lines=63> */
.L_x_1412:
[----:B------:R2:W5:Y:S04]  /*16600*/  LDL R6, [R1+0x10] ;  /* 0x0000100001067983 */ /* 0x0005680000100800 */
[----:B------:R-:W3:Y:S01]  /*16610*/  S2R R2, SR_TID.X ;  /* 0x0000000000027919 */ /* 0x000ee20000002100 */
[----:B------:R-:W-:Y:S01]  /*16620*/  BSSY B0, `(.L_x_1484) ;  /* 0x0000011000007945 */ /* 0x000fe20003800000 */
        /* <DEDUP_REMOVED lines=16> */
.L_x_1485:
[----:B--2---:R-:W-:Y:S05]  /*16730*/  BSYNC B0 ;  /* 0x0000000000007941 */ /* 0x004fea0003800000 */
.L_x_1484:
[----:B------:R-:W-:Y:S01]  /*16740*/  PRMT R0, R0, 0x9910, RZ ;  /* 0x0000991000007816 */ /* 0x000fe200000000ff */
[----:B------:R-:W-:Y:S01]  /*16750*/  BSSY B1, `(.L_x_1486) ;  /* 0x0000423000017945 */ /* 0x000fe20003800000 */
[----:B-1---5:R-:W-:Y:S02]  /*16760*/  IMAD.MOV.U32 R114, RZ, RZ, R6 ;  /* 0x000000ffff727224 */ /* 0x022fe400078e0006 */
[----:B------:R-:W-:-:S13]  /*16770*/  ISETP.NE.AND P0, PT, R0, RZ, PT ;  /* 0x000000ff0000720c */ /* 0x000fda0003f05270 */
[----:B------:R-:W-:Y:S05]  /*16780*/  @!P0 BRA `(.L_x_1487) ;  /* 0x0000346000008947 */ /* 0x000fea0003800000 */
[----:B------:R-:W2:Y:S04]  /*16790*/  LDL R9, [R1+0x20] ;  /* 0x0000200001097983 */ /* 0x000ea80000100800 */
[----:B------:R-:W3:Y:S04]  /*167a0*/  LDL R12, [R1+0x24] ;  /* 0x00002400010c7983 */ /* 0x000ee80000100800 */
        /* <DEDUP_REMOVED lines=11> */
[----:B------:R-:W-:Y:S01]  /*16860*/  F2FP.BF16.PACK_AB R4, R97, R96 ;  /* 0x000000606104723e */ /* 0x000fe200000010ff */
[----:B--2---:R1:W-:Y:S04]  /*16870*/  STS [R9+0x80], R0 ;  /* 0x0000800009007388 */ /* 0x0043e80000000800 */
[----:B------:R2:W-:Y:S04]  /*16880*/  STS [R9+0x480], R2 ;  /* 0x0004800209007388 */ /* 0x0005e80000000800 */
[----:B---3--:R3:W-:Y:S01]  /*16890*/  STS [R12], R3 ;  /* 0x000000030c007388 */ /* 0x0087e20000000800 */
[----:B-1----:R-:W-:-:S02]  /*168a0*/  F2FP.BF16.PACK_AB R0, R163, R162 ;  /* 0x000000a2a300723e */ /* 0x002fc400000010ff */
[----:B--2---:R-:W-:-:S03]  /*168b0*/  F2FP.BF16.PACK_AB R2, R25, R24 ;  /* 0x000000181902723e */ /* 0x004fc600000010ff */
[----:B------:R1:W-:Y:S01]  /*168c0*/  STS [R12+0x400], R0 ;  /* 0x000400000c007388 */ /* 0x0003e20000000800 */
[----:B---3--:R-:W-:-:S03]  /*168d0*/  F2FP.BF16.PACK_AB R3, R125, R124 ;  /* 0x0000007c7d03723e */ /* 0x008fc600000010ff */
[----:B----4-:R2:W-:Y:S04]  /*168e0*/  STS [R8+0x80], R2 ;  /* 0x0000800208007388 */ /* 0x0105e80000000800 */
        /* <DEDUP_REMOVED lines=105> */
[----:B------:R-:W-:Y:S01]  /*16f80*/  IMAD.MOV.U32 R13, RZ, RZ, c[0x0][0x388] ;  /* 0x0000e200ff0d7624 */ /* 0x000fe200078e00ff */
[----:B-1----:R-:W2:Y:S01]  /*16f90*/  LDL.LU R8, [R1+0x18] ;  /* 0x0000180001087983 */ /* 0x002ea20000300800 */
[----:B------:R-:W-:-:S02]  /*16fa0*/  ISETP.NE.AND.EX P1, PT, RZ, c[0x0][0x50c], PT, P0 ;  /* 0x00014300ff007a0c */ /* 0x000fc40003f25300 */
[----:B------:R-:W-:Y:S02]  /*16fb0*/  ISETP.NE.AND.EX P2, PT, RZ, c[0x0][0x504], PT, P2 ;  /* 0x00014100ff007a0c */ /* 0x000fe40003f45320 */
[----:B---3--:R-:W-:Y:S02]  /*16fc0*/  F2FP.BF16.PACK_AB R2, R107, R106 ;  /* 0x0000006a6b02723e */ /* 0x008fe400000010ff */
[----:B----4-:R-:W-:-:S03]  /*16fd0*/  F2FP.BF16.PACK_AB R0, R117, R116 ;  /* 0x000000747500723e */ /* 0x010fc600000010ff */
        /* <DEDUP_REMOVED lines=11> */
[----:B------:R4:W-:Y:S01]  /*17090*/  STS [R10+0xc000], R3 ;  /* 0x00c000030a007388 */ /* 0x0009e20000000800 */
        /* <DEDUP_REMOVED lines=9> */
[----:B----4-:R-:W-:Y:S01]  /*17130*/  SEL R3, R8, c[0x0][0x3d4], P0 ;  /* 0x0000f50008037a07 */ /* 0x010fe20000000000 */
[----:B------:R-:W-:Y:S05]  /*17140*/  @P1 BRA `(.L_x_1488) ;  /* 0x0000004000001947 */ /* 0x000fea0003800000 */
[----:B-1----:R-:W-:Y:S05]  /*17150*/  @!P2 BRA `(.L_x_1488) ;  /* 0x000000300000a947 */ /* 0x002fea0003800000 */
[----:B------:R1:W2:Y:S04]  /*17160*/  LDG.E R0, [R6.64] ;  /* 0x0000000606007981 */ /* 0x0002a8000c1e1900 */
[----:B-1----:R-:W2:Y:S02]  /*17170*/  LDG.E R6, [R6.64+0x4] ;  /* 0x0000040606067981 */ /* 0x002ea4000c1e1900 */
[----:B--2--5:R-:W-:Y:S02]  /*17180*/  IADD3 R13, -R0, R6, RZ ;  /* 0x00000006000d7210 */ /* 0x024fe40007ffe1ff */
.L_x_1488:
[----:B-1----:R-:W2:Y:S04]  /*17190*/  LDL R4, [R1+0x5c] ;  /* 0x00005c0001047983 */ /* 0x002ea80000100800 */
[----:B------:R-:W2:Y:S04]  /*171a0*/  LDL R115, [R1+0x14] ;  /* 0x0000140001737983 */ /* 0x000ea80000100800 */
[----:B------:R-:W3:Y:S04]  /*171b0*/  LDL R118, [R1] ;  /* 0x0000000001767983 */ /* 0x000ee80000100800 */
[----:B------:R-:W4:Y:S04]  /*171c0*/  LDL R12, [R1+0x40] ;  /* 0x00004000010c7983 */ /* 0x000f280000100800 */
[----:B------:R-:W3:Y:S01]  /*171d0*/  LDL R119, [R1+0x58] ;  /* 0x0000580001777983 */ /* 0x000ee20000100800 */
[----:B------:R-:W-:Y:S01]  /*171e0*/  IMAD.MOV.U32 R11, RZ, RZ, 0x368 ;  /* 0x00000368ff0b7424 */ /* 0x000fe200078e00ff */
[----:B------:R-:W-:-:S04]  /*171f0*/  ISETP.GT.AND P2, PT, R3, 0x1, PT ;  /* 0x000000010300780c */ /* 0x000fc80003f44270 */
[----:B------:R-:W-:-:S04]  /*17200*/  SEL R11, R11, 0x328, P2 ;  /* 0x000003280b0b7807 */ /* 0x000fc80001000000 */
[----:B------:R-:W1:Y:S08]  /*17210*/  LDC.64 R6, c[0x0][R11+0x170] ;  /* 0x00005c000b067b82 */ /* 0x000e700000000a00 */
[----:B------:R1:W3:Y:S08]  /*17220*/  LDC.64 R14, c[0x0][R11+0x168] ;  /* 0x00005a000b0e7b82 */ /* 0x0002f00000000a00 */
[----:B------:R1:W2:Y:S08]  /*17230*/  LDC.64 R16, c[0x0][R11+0x178] ;  /* 0x00005e000b107b82 */ /* 0x0002b00000000a00 */
[----:B------:R1:W2:Y:S01]  /*17240*/  LDC.64 R18, c[0x0][R11+0x160] ;  /* 0x000058000b127b82 */ /* 0x0002a20000000a00 */
[----:B------:R-:W-:Y:S01]  /*17250*/  IMAD.MOV.U32 R0, RZ, RZ, c[0x0][0x4e8] ;  /* 0x00013a00ff007624 */ /* 0x000fe200078e00ff */
[----:B------:R-:W-:-:S04]  /*17260*/  ISETP.NE.U32.AND P0, PT, RZ, c[0x0][0x500], PT ;  /* 0x00014000ff007a0c */ /* 0x000fc80003f05070 */
[----:B------:R-:W-:Y:S02]  /*17270*/  ISETP.NE.AND P3, PT, R0, 0x1, PT ;  /* 0x000000010000780c */ /* 0x000fe40003f65270 */
[----:B------:R-:W-:-:S04]  /*17280*/  ISETP.NE.AND.EX P0, PT, RZ, c[0x0][0x504], PT, P0 ;  /* 0x00014100ff007a0c */ /* 0x000fc80003f05300 */
[----:B------:R-:W-:Y:S01]  /*17290*/  SEL R0, R217, RZ, !P0 ;  /* 0x000000ffd9007207 */ /* 0x000fe20004000000 */
[----:B------:R-:W2:Y:S04]  /*172a0*/  S2R R122, SR_TID.X ;  /* 0x00000000007a7919 */ /* 0x000ea80000002100 */
[----:B-1----:R-:W-:Y:S02]  /*172b0*/  IMAD R3, R7, R0, RZ ;  /* 0x0000000007037224 */ /* 0x002fe400078e02ff */
[----:B-----5:R-:W-:Y:S01]  /*172c0*/  IMAD R13, R13, c[0x0][0x4e8], RZ ;  /* 0x00013a000d0d7a24 */ /* 0x020fe200078e02ff */
[----:B------:R-:W-:Y:S01]  /*172d0*/  LOP3.LUT R206, R206, 0xfffffffd, RZ, 0xc0, !PT ;  /* 0xfffffffdcece7812 */ /* 0x000fe200078ec0ff */
[----:B--2---:R-:W-:Y:S01]  /*172e0*/  IMAD R8, R115, 0x80, R4 ;  /* 0x0000008073087824 */ /* 0x004fe200078e0204 */
[----:B------:R-:W-:-:S03]  /*172f0*/  SEL R4, R9, RZ, !P0 ;  /* 0x000000ff09047207 */ /* 0x000fc60004000000 */
[----:B------:R-:W-:-:S04]  /*17300*/  @P3 IMAD.HI.U32 R9, R8, c[0x0][0x4ec], RZ ;  /* 0x00013b0008093a27 */ /* 0x000fc800078e00ff */
[C---:B------:R-:W-:Y:S02]  /*17310*/  IMAD R11, R6.reuse, R4, R3 ;  /* 0x00000004060b7224 */ /* 0x040fe400078e0203 */
[----:B------:R-:W-:-:S04]  /*17320*/  IMAD.WIDE.U32 R4, R6, R0, RZ ;  /* 0x0000000006047225 */ /* 0x000fc800078e00ff */
[----:B---3--:R-:W-:-:S04]  /*17330*/  IMAD.WIDE.U32 R6, R14, R118, RZ ;  /* 0x000000760e067225 */ /* 0x008fc800078e00ff */
[----:B------:R-:W-:Y:S01]  /*17340*/  IMAD.MOV.U32 R3, RZ, RZ, R8 ;  /* 0x000000ffff037224 */ /* 0x000fe200078e0008 */
[----:B------:R-:W-:Y:S01]  /*17350*/  @P3 SHF.R.U32.HI R3, RZ, c[0x0][0x4f0], R9 ;  /* 0x00013c00ff033a19 */ /* 0x000fe20000011609 */
[----:B------:R-:W-:Y:S01]  /*17360*/  IMAD R10, R15, R118, RZ ;  /* 0x000000760f0a7224 */ /* 0x000fe200078e02ff */
[----:B----4-:R-:W-:Y:S01]  /*17370*/  SEL R9, R12, RZ, P2 ;  /* 0x000000ff0c097207 */ /* 0x010fe20001000000 */
        /* <DEDUP_REMOVED lines=30> */
[----:B------:R2:W-:Y:S02]  /*17560*/  SHFL.IDX PT, R4, R3, 0x1, 0x1c1f ;  /* 0x003c1f0003047f89 */ /* 0x0005e400000e0000 */
[----:B------:R-:W-:Y:S02]  /*17570*/  LOP3.LUT P0, RZ, R15, 0x3, RZ, 0xc0, !PT ;  /* 0x000000030fff7812 */ /* 0x000fe4000780c0ff */
[----:B------:R-:W3:Y:S01]  /*17580*/  SHFL.IDX PT, R5, R5, 0x1, 0x1c1f ;  /* 0x003c1f0005057f89 */ /* 0x000ee200000e0000 */
[----:B--2---:R-:W-:-:S05]  /*17590*/  IMAD R3, R115, 0x80, R119 ;  /* 0x0000008073037824 */ /* 0x004fca00078e0277 */
        /* <DEDUP_REMOVED lines=10> */
[-C--:B-1----:R-:W-:Y:S01]  /*17640*/  LEA R6, R215, R205.reuse, 0x5 ;  /* 0x000000cdd7067211 */ /* 0x082fe200078e28ff */
        /* <DEDUP_REMOVED lines=48> */
.L_x_1553:
[----:B------:R-:W-:Y:S05]  /*17950*/  BRA.DIV ~URZ, `(.L_x_1491) ;  /* 0x000045527f007947 */ /* 0x000fea000b800000 */
[----:B------:R4:W2:Y:S02]  /*17960*/  SHFL.IDX PT, R0, R16, RZ, 0x181f ;  /* 0x00181fff10007589 */ /* 0x0008a400000e0000 */
.L_x_1554:
[----:B------:R-:W-:Y:S01]  /*17970*/  ISETP.GE.AND P0, PT, R14, R13, PT ;  /* 0x0000000d0e00720c */ /* 0x000fe20003f06270 */
[----:B------:R-:W-:Y:S01]  /*17980*/  BSSY B0, `(.L_x_1492) ;  /* 0x0000018000007945 */ /* 0x000fe20003800000 */
[----:B------:R-:W-:Y:S02]  /*17990*/  SHF.R.S32.HI R2, RZ, 0x1f, R134 ;  /* 0x0000001fff027819 */ /* 0x000fe40000011486 */
[----:B------:R-:W-:Y:S02]  /*179a0*/  SHF.R.S32.HI R17, RZ, 0x1f, R207 ;  /* 0x0000001fff117819 */ /* 0x000fe400000114cf */
[----:B------:R-:W-:Y:S02]  /*179b0*/  LEA.HI R2, R2, R134, RZ, 0x3 ;  /* 0x0000008602027211 */ /* 0x000fe400078f18ff */
[----:B------:R-:W-:Y:S02]  /*179c0*/  SHF.R.S32.HI R19, RZ, 0x1f, R208 ;  /* 0x0000001fff137819 */ /* 0x000fe400000114d0 */
[----:B------:R-:W-:-:S04]  /*179d0*/  LOP3.LUT R4, R2, 0xfffffff8, RZ, 0xc0, !PT ;  /* 0xfffffff802047812 */ /* 0x000fc800078ec0ff */
        /* <DEDUP_REMOVED lines=18> */
.L_x_1493:
[----:B------:R-:W-:Y:S05]  /*17b00*/  BSYNC B0 ;  /* 0x0000000000007941 */ /* 0x000fea0003800000 */
.L_x_1492:
[----:B------:R-:W-:Y:S05]  /*17b10*/  BRA.DIV ~URZ, `(.L_x_1494) ;  /* 0x000043f27f007947 */ /* 0x000fea000b800000 */
[----:B---3--:R3:W4:Y:S04]  /*17b20*/  SHFL.IDX PT, R12, R15, 0x1, 0x181f ;  /* 0x00381f000f0c7f89 */ /* 0x00872800000e0000 */
[----:B--2---:R3:W2:Y:S02]  /*17b30*/  SHFL.IDX PT, R0, R16, 0x1, 0x181f ;  /* 0x00381f0010007f89 */ /* 0x0046a400000e0000 */
.L_x_1555:
        /* <DEDUP_REMOVED lines=20> */
.L_x_1496:
[----:B------:R-:W-:Y:S05]  /*17c80*/  BSYNC B0 ;  /* 0x0000000000007941 */ /* 0x000fea0003800000 */
.L_x_1495:
[----:B------:R-:W-:Y:S05]  /*17c90*/  BRA.DIV ~URZ, `(.L_x_1497) ;  /* 0x000043327f007947 */ /* 0x000fea000b800000 */
[----:B----4-:R4:W3:Y:S02]  /*17ca0*/  SHFL.IDX PT, R12, R15, 0x2, 0x181f ;  /* 0x00581f000f0c7f89 */ /* 0x0108e400000e0000 */
.L_x_1556:
[----:B------:R-:W-:Y:S05]  /*17cb0*/  BRA.DIV ~URZ, `(.L_x_1498) ;  /* 0x000043827f007947 */ /* 0x000fea000b800000 */
[----:B--2---:R2:W4:Y:S02]  /*17cc0*/  SHFL.IDX PT, R0, R16, 0x2, 0x181f ;  /* 0x00581f0010007f89 */ /* 0x00452400000e0000 */
.L_x_1557:
        /* <DEDUP_REMOVED lines=20> */
.L_x_1500:
[----:B------:R-:W-:Y:S05]  /*17e10*/  BSYNC B0 ;  /* 0x0000000000007941 */ /* 0x000fea0003800000 */
.L_x_1499:
[----:B------:R-:W-:Y:S05]  /*17e20*/  BRA.DIV ~URZ, `(.L_x_1501) ;  /* 0x000042727f007947 */ /* 0x000fea000b800000 */
[----:B---3--:R3:W2:Y:S04]  /*17e30*/  SHFL.IDX PT, R10, R15, 0x3, 0x181f ;  /* 0x00781f000f0a7f89 */ /* 0x0086a800000e0000 */
[----:B----4-:R3:W4:Y:S02]  /*17e40*/  SHFL.IDX PT, R0, R16, 0x3, 0x181f ;  /* 0x00781f0010007f89 */ /* 0x01072400000e0000 */
.L_x_1558:
        /* <DEDUP_REMOVED lines=21> */
.L_x_1489:
[----:B-1----:R-:W2:Y:S04]  /*17fa0*/  LDL.LU R7, [R1] ;  /* 0x0000000001077983 */ /* 0x002ea80000300800 */
        /* <DEDUP_REMOVED lines=34> */
.L_x_1559:
[----:B------:R-:W-:Y:S05]  /*181d0*/  BRA.DIV ~URZ, `(.L_x_1504) ;  /* 0x00003ff27f007947 */ /* 0x000fea000b800000 */
[----:B------:R3:W4:Y:S02]  /*181e0*/  SHFL.IDX PT, R0, R17, RZ, 0x1c1f ;  /* 0x001c1fff11007589 */ /* 0x00072400000e0000 */
.L_x_1560:
        /* <DEDUP_REMOVED lines=10> */
[----:B------:R-:W-:Y:S01]  /*18290*/  IADD3 R5, R216, 0x20, RZ ;  /* 0x00000020d8057810 */ /* 0x000fe20007ffe0ff */
[----:B--2---:R-:W-:Y:S01]  /*182a0*/  @!P2 IMAD.MOV.U32 R3, RZ, RZ, R4 ;  /* 0x000000ffff03a224 */ /* 0x004fe200078e0004 */
[----:B------:R-:W-:Y:S02]  /*182b0*/  ISETP.GE.AND P6, PT, R14, c[0x0][0x3c8], PT ;  /* 0x0000f2000e007a0c */ /* 0x000fe40003fc6270 */
[----:B------:R-:W-:Y:S01]  /*182c0*/  SHF.R.S32.HI R11, RZ, 0x1f, R11 ;  /* 0x0000001fff0b7819 */ /* 0x000fe2000001140b */
[----:B------:R-:W-:Y:S01]  /*182d0*/  @!P2 IMAD.WIDE R6, R216, 0x4, R2 ;  /* 0x00000004d806a825 */ /* 0x000fe200078e0202 */
[----:B------:R-:W-:-:S02]  /*182e0*/  @!P1 LEA R2, P3, R10, R0, 0x2 ;  /* 0x000000000a029211 */ /* 0x000fc400078610ff */
[C---:B------:R-:W-:Y:S02]  /*182f0*/  IADD3 R9, R216.reuse, 0x10, RZ ;  /* 0x00000010d8097810 */ /* 0x040fe40007ffe0ff */
[----:B------:R-:W-:Y:S01]  /*18300*/  ISETP.GE.AND P5, PT, R5, c[0x0][0x3c8], PT ;  /* 0x0000f20005007a0c */ /* 0x000fe20003fa6270 */
[----:B------:R2:W-:Y:S01]  /*18310*/  @!P2 ST.E.64 [R6.64], R164 ;  /* 0x000000a40600a985 */ /* 0x0005e2000c101b06 */
[----:B------:R-:W-:Y:S02]  /*18320*/  IADD3 R13, R216, 0x28, RZ ;  /* 0x00000028d80d7810 */ /* 0x000fe40007ffe0ff */
[----:B------:R-:W-:Y:S02]  /*18330*/  SHF.R.S32.HI R9, RZ, 0x1f, R9 ;  /* 0x0000001fff097819 */ /* 0x000fe40000011409 */
[----:B------:R-:W-:Y:S02]  /*18340*/  @!P1 LEA.HI.X R3, R10, R4, R11, 0x2, P3 ;  /* 0x000000040a039211 */ /* 0x000fe400018f140b */
[----:B------:R-:W-:-:S02]  /*18350*/  ISETP.GE.AND P4, PT, R13, c[0x0][0x3c8], PT ;  /* 0x0000f2000d007a0c */ /* 0x000fc40003f86270 */
[C---:B------:R-:W-:Y:S01]  /*18360*/  IADD3 R15, R216.reuse, 0x18, RZ ;  /* 0x00000018d80f7810 */ /* 0x040fe20007ffe0ff */
[----:B------:R4:W-:Y:S01]  /*18370*/  @!P1 ST.E.64 [R2.64], R22 ;  /* 0x0000001602009985 */ /* 0x0009e2000c101b06 */
[C---:B------:R-:W-:Y:S02]  /*18380*/  IADD3 R10, R216.reuse, 0x30, RZ ;  /* 0x00000030d80a7810 */ /* 0x040fe40007ffe0ff */
[----:B------:R-:W-:Y:S02]  /*18390*/  IADD3 R11, R216, 0x20, RZ ;  /* 0x00000020d80b7810 */ /* 0x000fe40007ffe0ff */
[----:B------:R-:W-:Y:S02]  /*183a0*/  SHF.R.S32.HI R15, RZ, 0x1f, R15 ;  /* 0x0000001fff0f7819 */ /* 0x000fe4000001140f */
[----:B------:R-:W-:Y:S02]  /*183b0*/  ISETP.GE.AND P3, PT, R10, c[0x0][0x3c8], PT ;  /* 0x0000f2000a007a0c */ /* 0x000fe40003f66270 */
[----:B------:R-:W-:-:S02]  /*183c0*/  IADD3 R12, R216, 0x38, RZ ;  /* 0x00000038d80c7810 */ /* 0x000fc40007ffe0ff */
[----:B------:R-:W-:Y:S02]  /*183d0*/  SHF.R.S32.HI R11, RZ, 0x1f, R11 ;  /* 0x0000001fff0b7819 */ /* 0x000fe4000001140b */
[----:B--2---:R-:W-:-:S04]  /*183e0*/  @!P0 LEA R6, P2, R8, R0, 0x2 ;  /* 0x0000000008068211 */ /* 0x004fc800078410ff */
[----:B------:R-:W-:Y:S02]  /*183f0*/  @!P0 LEA.HI.X R7, R8, R4, R9, 0x2, P2 ;  /* 0x0000000408078211 */ /* 0x000fe400010f1409 */
[----:B------:R-:W-:-:S03]  /*18400*/  ISETP.GE.AND P2, PT, R12, c[0x0][0x3c8], PT ;  /* 0x0000f2000c007a0c */ /* 0x000fc60003f46270 */
[----:B------:R2:W-:Y:S01]  /*18410*/  @!P0 ST.E.64 [R6.64], R24 ;  /* 0x0000001806008985 */ /* 0x0005e2000c101b06 */
[CC--:B----4-:R-:W-:Y:S02]  /*18420*/  @!P6 LEA R2, P1, R14.reuse, R0.reuse, 0x2 ;  /* 0x000000000e02e211 */ /* 0x0d0fe400078210ff */
[C---:B------:R-:W-:Y:S02]  /*18430*/  @!P5 LEA R8, P0, R5.reuse, R0, 0x2 ;  /* 0x000000000508d211 */ /* 0x040fe400078010ff */
[-C--:B------:R-:W-:Y:S02]  /*18440*/  @!P6 LEA.HI.X R3, R14, R4.reuse, R15, 0x2, P1 ;  /* 0x000000040e03e211 */ /* 0x080fe400008f140f */
[----:B------:R-:W-:Y:S02]  /*18450*/  IADD3 R15, R216, 0x28, RZ ;  /* 0x00000028d80f7810 */ /* 0x000fe40007ffe0ff */
[----:B------:R-:W-:Y:S01]  /*18460*/  @!P5 LEA.HI.X R9, R5, R4, R11, 0x2, P0 ;  /* 0x000000040509d211 */ /* 0x000fe200000f140b */
[----:B------:R4:W-:Y:S01]  /*18470*/  @!P6 ST.E.64 [R2.64], R26 ;  /* 0x0000001a0200e985 */ /* 0x0009e2000c101b06 */
[----:B------:R-:W-:-:S02]  /*18480*/  SHF.R.S32.HI R15, RZ, 0x1f, R15 ;  /* 0x0000001fff0f7819 */ /* 0x000fc4000001140f */
[C---:B------:R-:W-:Y:S01]  /*18490*/  IADD3 R11, R216.reuse, 0x30, RZ ;  /* 0x00000030d80b7810 */ /* 0x040fe20007ffe0ff */
[----:B------:R5:W-:Y:S01]  /*184a0*/  @!P5 ST.E.64 [R8.64], R148 ;  /* 0x000000940800d985 */ /* 0x000be2000c101b06 */
[C---:B------:R-:W-:Y:S02]  /*184b0*/  IADD3 R14, R216.reuse, 0x40, RZ ;  /* 0x00000040d80e7810 */ /* 0x040fe40007ffe0ff */
[----:B------:R-:W-:Y:S02]  /*184c0*/  IADD3 R5, R216, 0x48, RZ ;  /* 0x00000048d8057810 */ /* 0x000fe40007ffe0ff */
[----:B------:R-:W-:Y:S02]  /*184d0*/  SHF.R.S32.HI R11, RZ, 0x1f, R11 ;  /* 0x0000001fff0b7819 */ /* 0x000fe4000001140b */
[----:B------:R-:W-:Y:S02]  /*184e0*/  ISETP.GE.AND P1, PT, R14, c[0x0][0x3c8], PT ;  /* 0x0000f2000e007a0c */ /* 0x000fe40003f26270 */
[----:B--2---:R-:W-:-:S04]  /*184f0*/  @!P4 LEA R6, P0, R13, R0, 0x2 ;  /* 0x000000000d06c211 */ /* 0x004fc800078010ff */
[----:B------:R-:W-:Y:S02]  /*18500*/  @!P4 LEA.HI.X R7, R13, R4, R15, 0x2, P0 ;  /* 0x000000040d07c211 */ /* 0x000fe400000f140f */
[----:B------:R-:W-:Y:S02]  /*18510*/  IADD3 R15, R216, 0x38, RZ ;  /* 0x00000038d80f7810 */ /* 0x000fe40007ffe0ff */
[----:B------:R-:W-:Y:S01]  /*18520*/  ISETP.GE.AND P0, PT, R5, c[0x0][0x3c8], PT ;  /* 0x0000f20005007a0c */ /* 0x000fe20003f06270 */
[----:B------:R2:W-:Y:S01]  /*18530*/  @!P4 ST.E.64 [R6.64], R144 ;  /* 0x000000900600c985 */ /* 0x0005e2000c101b06 */
[C---:B----4-:R-:W-:Y:S02]  /*18540*/  @!P3 LEA R2, P5, R10.reuse, R0, 0x2 ;  /* 0x000000000a02b211 */ /* 0x050fe400078a10ff */
[----:B------:R-:W-:Y:S02]  /*18550*/  SHF.R.S32.HI R15, RZ, 0x1f, R15 ;  /* 0x0000001fff0f7819 */ /* 0x000fe4000001140f */
[----:B------:R-:W-:-:S02]  /*18560*/  @!P3 LEA.HI.X R3, R10, R4, R11, 0x2, P5 ;  /* 0x000000040a03b211 */ /* 0x000fc400028f140b */
[----:B------:R-:W-:Y:S02]  /*18570*/  @!P2 LEA R10, P4, R12, R0, 0x2 ;  /* 0x000000000c0aa211 */ /* 0x000fe400078810ff */
[----:B------:R-:W-:Y:S01]  /*18580*/  IADD3 R13, R216, 0x50, RZ ;  /* 0x00000050d80d7810 */ /* 0x000fe20007ffe0ff */
[----:B------:R4:W-:Y:S01]  /*18590*/  @!P3 ST.E.64 [R2.64], R28 ;  /* 0x0000001c0200b985 */ /* 0x0009e2000c101b06 */
[----:B------:R-:W-:Y:S02]  /*185a0*/  @!P2 LEA.HI.X R11, R12, R4, R15, 0x2, P4 ;  /* 0x000000040c0ba211 */ /* 0x000fe400020f140f */
[C---:B------:R-:W-:Y:S02]  /*185b0*/  IADD3 R15, R216.reuse, 0x40, RZ ;  /* 0x00000040d80f7810 */ /* 0x040fe40007ffe0ff */
[----:B------:R-:W-:Y:S01]  /*185c0*/  IADD3 R12, R216, 0x48, RZ ;  /* 0x00000048d80c7810 */ /* 0x000fe20007ffe0ff */
[----:B------:R1:W-:Y:S01]  /*185d0*/  @!P2 ST.E.64 [R10.64], R152 ;  /* 0x000000980a00a985 */ /* 0x0003e2000c101b06 */
[----:B------:R-:W-:-:S02]  /*185e0*/  ISETP.GE.AND P6, PT, R13, c[0x0][0x3c8], PT ;  /* 0x0000f2000d007a0c */ /* 0x000fc40003fc6270 */
[----:B------:R-:W-:Y:S02]  /*185f0*/  SHF.R.S32.HI R15, RZ, 0x1f, R15 ;  /* 0x0000001fff0f7819 */ /* 0x000fe4000001140f */
[----:B-----5:R-:W-:Y:S02]  /*18600*/  @!P0 LEA R8, P4, R5, R0, 0x2 ;  /* 0x0000000005088211 */ /* 0x020fe400078810ff */
[----:B------:R-:W-:-:S04]  /*18610*/  SHF.R.S32.HI R12, RZ, 0x1f, R12 ;  /* 0x0000001fff0c7819 */ /* 0x000fc8000001140c */
[----:B------:R-:W-:Y:S02]  /*18620*/  @!P0 LEA.HI.X R9, R5, R4, R12, 0x2, P4 ;  /* 0x0000000405098211 */ /* 0x000fe400020f140c */
[----:B--2---:R-:W-:Y:S02]  /*18630*/  @!P1 LEA R6, P3, R14, R0, 0x2 ;  /* 0x000000000e069211 */ /* 0x004fe400078610ff */
[----:B------:R-:W-:Y:S02]  /*18640*/  IADD3 R5, R216, 0x70, RZ ;  /* 0x00000070d8057810 */ /* 0x000fe40007ffe0ff */
[----:B------:R-:W-:Y:S02]  /*18650*/  @!P1 LEA.HI.X R7, R14, R4, R15, 0x2, P3 ;  /* 0x000000040e079211 */ /* 0x000fe400018f140f */
[----:B------:R-:W-:-:S03]  /*18660*/  ISETP.GE.AND P4, PT, R5, c[0x0][0x3c8], PT ;  /* 0x0000f20005007a0c */ /* 0x000fc60003f86270 */
[----:B------:R2:W-:Y:S01]  /*18670*/  @!P1 ST.E.64 [R6.64], R36 ;  /* 0x0000002406009985 */ /* 0x0005e2000c101b06 */
[C---:B----4-:R-:W-:Y:S02]  /*18680*/  IADD3 R3, R216.reuse, 0x58, RZ ;  /* 0x00000058d8037810 */ /* 0x050fe40007ffe0ff */
[----:B------:R-:W-:Y:S01]  /*18690*/  IADD3 R2, R216, 0x60, RZ ;  /* 0x00000060d8027810 */ /* 0x000fe20007ffe0ff */
[----:B------:R4:W-:Y:S01]  /*186a0*/  @!P0 ST.E.64 [R8.64], R32 ;  /* 0x0000002008008985 */ /* 0x0009e2000c101b06 */
[----:B------:R-:W-:Y:S02]  /*186b0*/  ISETP.GE.AND P2, PT, R3, c[0x0][0x3c8], PT ;  /* 0x0000f20003007a0c */ /* 0x000fe40003f46270 */
[----:B------:R-:W-:Y:S02]  /*186c0*/  ISETP.GE.AND P5, PT, R2, c[0x0][0x3c8], PT ;  /* 0x0000f20002007a0c */ /* 0x000fe40003fa6270 */
[----:B-1----:R-:W-:Y:S02]  /*186d0*/  @!P6 LEA R10, P0, R13, R0, 0x2 ;  /* 0x000000000d0ae211 */ /* 0x002fe400078010ff */
        /* <DEDUP_REMOVED lines=15> */
[----:B------:R-:W-:Y:S02]  /*187d0*/  IADD3 R2, R216, 0x80, RZ ;  /* 0x00000080d8027810 */ /* 0x000fe40007ffe0ff */
[C---:B------:R-:W-:Y:S01]  /*187e0*/  @!P4 LEA R12, P0, R5.reuse, R0, 0x2 ;  /* 0x00000000050cc211 */ /* 0x040fe200078010ff */
[----:B------:R-:W-:Y:S01]  /*187f0*/  @!P5 ST.E.64 [R14.64], R52 ;  /* 0x000000340e00d985 */ /* 0x000fe2000c101b06 */
[----:B------:R-:W-:Y:S02]  /*18800*/  ISETP.GE.AND P5, PT, R2, c[0x0][0x3c8], PT ;  /* 0x0000f20002007a0c */ /* 0x000fe40003fa6270 */
[----:B------:R-:W-:Y:S02]  /*18810*/  @!P4 LEA.HI.X R13, R5, R4, R3, 0x2, P0 ;  /* 0x00000004050dc211 */ /* 0x000fe400000f1403 */
[C---:B------:R-:W-:Y:S02]  /*18820*/  IADD3 R3, R216.reuse, 0x88, RZ ;  /* 0x00000088d8037810 */ /* 0x040fe40007ffe0ff */
[----:B------:R-:W-:-:S04]  /*18830*/  IADD3 R5, R216, 0x90, RZ ;  /* 0x00000090d8057810 */ /* 0x000fc80007ffe0ff */
[----:B------:R-:W-:-:S03]  /*18840*/  ISETP.GE.AND P6, PT, R5, c[0x0][0x3c8], PT ;  /* 0x0000f20005007a0c */ /* 0x000fc60003fc6270 */
[-C--:B-1----:R-:W-:Y:S02]  /*18850*/  @!P5 LEA R10, P0, R2, R0.reuse, 0x2 ;  /* 0x00000000020ad211 */ /* 0x082fe400078010ff */
[----:B--2---:R-:W-:Y:S02]  /*18860*/  SHF.R.S32.HI R9, RZ, 0x1f, R6 ;  /* 0x0000001fff097819 */ /* 0x004fe40000011406 */
[----:B------:R-:W-:-:S04]  /*18870*/  @!P3 LEA R8, P1, R6, R0, 0x2 ;  /* 0x000000000608b211 */ /* 0x000fc800078210ff */
[----:B------:R-:W-:Y:S02]  /*18880*/  @!P3 LEA.HI.X R9, R6, R4, R9, 0x2, P1 ;  /* 0x000000040609b211 */ /* 0x000fe400008f1409 */
[----:B------:R-:W-:-:S03]  /*18890*/  @!P2 LEA R6, P1, R7, R0, 0x2 ;  /* 0x000000000706a211 */ /* 0x000fc600078210ff */
[----:B------:R1:W-:Y:S01]  /*188a0*/  @!P3 ST.E.64 [R8.64], R48 ;  /* 0x000000300800b985 */ /* 0x0003e2000c101b06 */
[----:B------:R-:W-:-:S03]  /*188b0*/  ISETP.GE.AND P3, PT, R3, c[0x0][0x3c8], PT ;  /* 0x0000f20003007a0c */ /* 0x000fc60003f66270 */
[----:B------:R2:W-:Y:S01]  /*188c0*/  @!P4 ST.E.64 [R12.64], R60 ;  /* 0x0000003c0c00c985 */ /* 0x0005e2000c101b06 */
[C---:B------:R-:W-:Y:S02]  /*188d0*/  ISETP.GE.AND P4, PT, R2.reuse, c[0x0][0x3c8], PT ;  /* 0x0000f20002007a0c */ /* 0x040fe40003f86270 */
[----:B-1----:R-:W-:Y:S02]  /*188e0*/  SHF.R.S32.HI R9, RZ, 0x1f, R7 ;  /* 0x0000001fff097819 */ /* 0x002fe40000011407 */
[----:B------:R-:W-:Y:S02]  /*188f0*/  SHF.R.S32.HI R8, RZ, 0x1f, R2 ;  /* 0x0000001fff087819 */ /* 0x000fe40000011402 */
[-C--:B------:R-:W-:Y:S02]  /*18900*/  @!P2 LEA.HI.X R7, R7, R4.reuse, R9, 0x2, P1 ;  /* 0x000000040707a211 */ /* 0x080fe400008f1409 */
[----:B------:R-:W-:Y:S02]  /*18910*/  @!P5 LEA.HI.X R11, R2, R4, R8, 0x2, P0 ;  /* 0x00000004020bd211 */ /* 0x000fe400000f1408 */
[----:B------:R-:W-:Y:S01]  /*18920*/  SHF.R.S32.HI R9, RZ, 0x1f, R3 ;  /* 0x0000001fff097819 */ /* 0x000fe20000011403 */
[----:B------:R1:W-:Y:S01]  /*18930*/  @!P2 ST.E.64 [R6.64], R56 ;  /* 0x000000380600a985 */ /* 0x0003e2000c101b06 */
[----:B------:R-:W-:-:S02]  /*18940*/  @!P3 LEA R8, P1, R3, R0, 0x2 ;  /* 0x000000000308b211 */ /* 0x000fc400078210ff */
[----:B--2---:R-:W-:Y:S01]  /*18950*/  SHF.R.S32.HI R12, RZ, 0x1f, R5 ;  /* 0x0000001fff0c7819 */ /* 0x004fe20000011405 */
[----:B------:R-:W-:Y:S01]  /*18960*/  @!P4 ST.E.64 [R10.64], R68 ;  /* 0x000000440a00c985 */ /* 0x000fe2000c101b06 */
[----:B------:R-:W-:Y:S02]  /*18970*/  @!P6 LEA R14, P0, R5, R0, 0x2 ;  /* 0x00000000050ee211 */ /* 0x000fe400078010ff */
[-C--:B------:R-:W-:Y:S02]  /*18980*/  @!P3 LEA.HI.X R9, R3, R4.reuse, R9, 0x2, P1 ;  /* 0x000000040309b211 */ /* 0x080fe400008f1409 */
[----:B------:R-:W-:Y:S02]  /*18990*/  @!P6 LEA.HI.X R15, R5, R4, R12, 0x2, P0 ;  /* 0x00000004050fe211 */ /* 0x000fe400000f140c */
[C---:B------:R-:W-:Y:S01]  /*189a0*/  IADD3 R2, R216.reuse, 0xa8, RZ ;  /* 0x000000a8d8027810 */ /* 0x040fe20007ffe0ff */
[----:B------:R2:W-:Y:S01]  /*189b0*/  @!P3 ST.E.64 [R8.64], R64 ;  /* 0x000000400800b985 */ /* 0x0005e2000c101b06 */
[----:B------:R-:W-:-:S02]  /*189c0*/  IADD3 R3, R216, 0xb0, RZ ;  /* 0x000000b0d8037810 */ /* 0x000fc40007ffe0ff */
[----:B------:R-:W-:Y:S01]  /*189d0*/  ISETP.GE.AND P3, PT, R2, c[0x0][0x3c8], PT ;  /* 0x0000f20002007a0c */ /* 0x000fe20003f66270 */
[----:B------:R-:W-:Y:S01]  /*189e0*/  @!P6 ST.E.64 [R14.64], R76 ;  /* 0x0000004c0e00e985 */ /* 0x000fe2000c101b06 */
[----:B------:R-:W-:Y:S02]  /*189f0*/  ISETP.GE.AND P6, PT, R3, c[0x0][0x3c8], PT ;  /* 0x0000f20003007a0c */ /* 0x000fe40003fc6270 */
[C---:B-1----:R-:W-:Y:S02]  /*18a00*/  IADD3 R7, R216.reuse, 0x98, RZ ;  /* 0x00000098d8077810 */ /* 0x042fe40007ffe0ff */
[----:B------:R-:W-:Y:S02]  /*18a10*/  IADD3 R6, R216, 0xa0, RZ ;  /* 0x000000a0d8067810 */ /* 0x000fe40007ffe0ff */
[----:B------:R-:W-:Y:S02]  /*18a20*/  ISETP.GE.AND P2, PT, R7, c[0x0][0x3c8], PT ;  /* 0x0000f20007007a0c */ /* 0x000fe40003f46270 */
[----:B------:R-:W-:-:S02]  /*18a30*/  ISETP.GE.AND P5, PT, R6, c[0x0][0x3c8], PT ;  /* 0x0000f20006007a0c */ /* 0x000fc40003fa6270 */
[----:B------:R-:W-:Y:S02]  /*18a40*/  SHF.R.S32.HI R5, RZ, 0x1f, R6 ;  /* 0x0000001fff057819 */ /* 0x000fe40000011406 */
[----:B--2---:R-:W-:-:S07]  /*18a50*/  SHF.R.S32.HI R9, RZ, 0x1f, R7 ;  /* 0x0000001fff097819 */ /* 0x004fce0000011407 */
[CC--:B------:R-:W-:Y:S02]  /*18a60*/  @!P2 LEA R8, P1, R7.reuse, R0.reuse, 0x2 ;  /* 0x000000000708a211 */ /* 0x0c0fe400078210ff */
[C---:B------:R-:W-:Y:S02]  /*18a70*/  @!P5 LEA R12, P0, R6.reuse, R0, 0x2 ;  /* 0x00000000060cd211 */ /* 0x040fe400078010ff */
[-C--:B------:R-:W-:Y:S02]  /*18a80*/  @!P2 LEA.HI.X R9, R7, R4.reuse, R9, 0x2, P1 ;  /* 0x000000040709a211 */ /* 0x080fe400008f1409 */
[----:B------:R-:W-:Y:S02]  /*18a90*/  @!P5 LEA.HI.X R13, R6, R4, R5, 0x2, P0 ;  /* 0x00000004060dd211 */ /* 0x000fe400000f1405 */
[C---:B------:R-:W-:Y:S01]  /*18aa0*/  IADD3 R6, R216.reuse, 0xb8, RZ ;  /* 0x000000b8d8067810 */ /* 0x040fe20007ffe0ff */
[----:B------:R1:W-:Y:S01]  /*18ab0*/  @!P2 ST.E.64 [R8.64], R72 ;  /* 0x000000480800a985 */ /* 0x0003e2000c101b06 */
[----:B------:R-:W-:-:S02]  /*18ac0*/  IADD3 R5, R216, 0xc0, RZ ;  /* 0x000000c0d8057810 */ /* 0x000fc40007ffe0ff */
[----:B------:R-:W-:Y:S01]  /*18ad0*/  ISETP.GE.AND P2, PT, R6, c[0x0][0x3c8], PT ;  /* 0x0000f20006007a0c */ /* 0x000fe20003f46270 */
[----:B------:R2:W-:Y:S01]  /*18ae0*/  @!P5 ST.E.64 [R12.64], R84 ;  /* 0x000000540c00d985 */ /* 0x0005e2000c101b06 */
[----:B------:R-:W-:Y:S02]  /*18af0*/  ISETP.GE.AND P4, PT, R5, c[0x0][0x3c8], PT ;  /* 0x0000f20005007a0c */ /* 0x000fe40003f86270 */
[----:B------:R-:W-:Y:S02]  /*18b00*/  SHF.R.S32.HI R7, RZ, 0x1f, R3 ;  /* 0x0000001fff077819 */ /* 0x000fe40000011403 */
[----:B------:R-:W-:-:S04]  /*18b10*/  @!P6 LEA R10, P0, R3, R0, 0x2 ;  /* 0x00000000030ae211 */ /* 0x000fc800078010ff */
[----:B------:R-:W-:Y:S02]  /*18b20*/  @!P6 LEA.HI.X R11, R3, R4, R7, 0x2, P0 ;  /* 0x00000004030be211 */ /* 0x000fe400000f1407 */
[----:B------:R-:W-:Y:S02]  /*18b30*/  IADD3 R3, R216, 0xc8, RZ ;  /* 0x000000c8d8037810 */ /* 0x000fe40007ffe0ff */
[----:B------:R-:W-:Y:S02]  /*18b40*/  SHF.R.S32.HI R7, RZ, 0x1f, R5 ;  /* 0x0000001fff077819 */ /* 0x000fe40000011405 */
[----:B-1----:R-:W-:Y:S02]  /*18b50*/  SHF.R.S32.HI R9, RZ, 0x1f, R2 ;  /* 0x0000001fff097819 */ /* 0x002fe40000011402 */
[-C--:B------:R-:W-:Y:S02]  /*18b60*/  @!P3 LEA R8, P1, R2, R0.reuse, 0x2 ;  /* 0x000000000208b211 */ /* 0x080fe400078210ff */
[----:B--2---:R-:W-:-:S02]  /*18b70*/  @!P4 LEA R12, P0, R5, R0, 0x2 ;  /* 0x00000000050cc211 */ /* 0x004fc400078010ff */
[-C--:B------:R-:W-:Y:S02]  /*18b80*/  @!P3 LEA.HI.X R9, R2, R4.reuse, R9, 0x2, P1 ;  /* 0x000000040209b211 */ /* 0x080fe400008f1409 */
[----:B------:R-:W-:Y:S02]  /*18b90*/  IADD3 R2, R216, 0xd0, RZ ;  /* 0x000000d0d8027810 */ /* 0x000fe40007ffe0ff */
[----:B------:R-:W-:Y:S01]  /*18ba0*/  ISETP.GE.AND P1, PT, R3, c[0x0][0x3c8], PT ;  /* 0x0000f20003007a0c */ /* 0x000fe20003f26270 */
[----:B------:R1:W-:Y:S01]  /*18bb0*/  @!P3 ST.E.64 [R8.64], R80 ;  /* 0x000000500800b985 */ /* 0x0003e2000c101b06 */
[----:B------:R-:W-:Y:S02]  /*18bc0*/  ISETP.GE.AND P5, PT, R2, c[0x0][0x3c8], PT ;  /* 0x0000f20002007a0c */ /* 0x000fe40003fa6270 */
[----:B------:R-:W-:Y:S01]  /*18bd0*/  @!P4 LEA.HI.X R13, R5, R4, R7, 0x2, P0 ;  /* 0x00000004050dc211 */ /* 0x000fe200000f1407 */
[----:B------:R2:W-:Y:S01]  /*18be0*/  @!P6 ST.E.64 [R10.64], R92 ;  /* 0x0000005c0a00e985 */ /* 0x0005e2000c101b06 */
[----:B------:R-:W-:-:S02]  /*18bf0*/  IADD3 R7, R216, 0xe0, RZ ;  /* 0x000000e0d8077810 */ /* 0x000fc40007ffe0ff */
[----:B------:R-:W-:Y:S02]  /*18c00*/  SHF.R.S32.HI R5, RZ, 0x1f, R2 ;  /* 0x0000001fff057819 */ /* 0x000fe40000011402 */
[----:B------:R-:W-:Y:S02]  /*18c10*/  ISETP.GE.AND P6, PT, R7, c[0x0][0x3c8], PT ;  /* 0x0000f20007007a0c */ /* 0x000fe40003fc6270 */
[----:B-1----:R-:W-:Y:S02]  /*18c20*/  SHF.R.S32.HI R9, RZ, 0x1f, R6 ;  /* 0x0000001fff097819 */ /* 0x002fe40000011406 */
[-C--:B------:R-:W-:Y:S02]  /*18c30*/  @!P2 LEA R8, P3, R6, R0.reuse, 0x2 ;  /* 0x000000000608a211 */ /* 0x080fe400078610ff */
[----:B--2---:R-:W-:Y:S02]  /*18c40*/  @!P5 LEA R10, P0, R2, R0, 0x2 ;  /* 0x00000000020ad211 */ /* 0x004fe400078010ff */
[----:B------:R-:W-:-:S02]  /*18c50*/  @!P2 LEA.HI.X R9, R6, R4, R9, 0x2, P3 ;  /* 0x000000040609a211 */ /* 0x000fc400018f1409 */
[----:B------:R-:W-:Y:S02]  /*18c60*/  IADD3 R6, R216, 0xd8, RZ ;  /* 0x000000d8d8067810 */ /* 0x000fe40007ffe0ff */
[----:B------:R-:W-:Y:S01]  /*18c70*/  @!P5 LEA.HI.X R11, R2, R4, R5, 0x2, P0 ;  /* 0x00000004020bd211 */ /* 0x000fe200000f1405 */
[----:B------:R1:W-:Y:S01]  /*18c80*/  @!P2 ST.E.64 [R8.64], R88 ;  /* 0x000000580800a985 */ /* 0x0003e2000c101b06 */
[----:B------:R-:W-:Y:S02]  /*18c90*/  IADD3 R5, R216, 0xe8, RZ ;  /* 0x000000e8d8057810 */ /* 0x000fe40007ffe0ff */
[----:B------:R-:W-:Y:S01]  /*18ca0*/  SHF.R.S32.HI R2, RZ, 0x1f, R6 ;  /* 0x0000001fff027819 */ /* 0x000fe20000011406 */
[----:B------:R2:W-:Y:S01]  /*18cb0*/  @!P4 ST.E.64 [R12.64], R100 ;  /* 0x000000640c00c985 */ /* 0x0005e2000c101b06 */
[----:B------:R-:W-:Y:S02]  /*18cc0*/  ISETP.GE.AND P4, PT, R6, c[0x0][0x3c8], PT ;  /* 0x0000f20006007a0c */ /* 0x000fe40003f86270 */
[----:B------:R-:W-:-:S02]  /*18cd0*/  ISETP.GE.AND P3, PT, R5, c[0x0][0x3c8], PT ;  /* 0x0000f20005007a0c */ /* 0x000fc40003f66270 */
[----:B-1----:R-:W-:Y:S02]  /*18ce0*/  SHF.R.S32.HI R9, RZ, 0x1f, R3 ;  /* 0x0000001fff097819 */ /* 0x002fe40000011403 */
[-C--:B------:R-:W-:Y:S02]  /*18cf0*/  @!P1 LEA R8, P2, R3, R0.reuse, 0x2 ;  /* 0x0000000003089211 */ /* 0x080fe400078410ff */
[----:B--2---:R-:W-:Y:S02]  /*18d00*/  @!P6 LEA R12, P0, R7, R0, 0x2 ;  /* 0x00000000070ce211 */ /* 0x004fe400078010ff */
        /* <DEDUP_REMOVED lines=25> */
.L_x_1506:
[----:B------:R-:W-:Y:S05]  /*18ea0*/  BSYNC B0 ;  /* 0x0000000000007941 */ /* 0x000fea0003800000 */
.L_x_1505:
[----:B------:R-:W-:Y:S05]  /*18eb0*/  BRA.DIV ~URZ, `(.L_x_1507) ;  /* 0x000033727f007947 */ /* 0x000fea000b800000 */
[----:B--2---:R2:W1:Y:S04]  /*18ec0*/  SHFL.IDX PT, R4, R16, 0x1, 0x1c1f ;  /* 0x003c1f0010047f89 */ /* 0x00446800000e0000 */
[----:B----4-:R2:W4:Y:S02]  /*18ed0*/  SHFL.IDX PT, R0, R17, 0x1, 0x1c1f ;  /* 0x003c1f0011007f89 */ /* 0x01052400000e0000 */
.L_x_1561:
[----:B------:R-:W-:-:S13]  /*18ee0*/  LOP3.LUT P0, RZ, R206, 0x2, RZ, 0xc0, !PT ;  /* 0x00000002ceff7812 */ /* 0x000fda000780c0ff */
[----:B------:R-:W-:Y:S05]  /*18ef0*/  @P0 BRA `(.L_x_1502) ;  /* 0x00001a8000000947 */ /* 0x000fea0003800000 */
[C---:B------:R-:W-:Y:S02]  /*18f00*/  IADD3 R10, R216.reuse, 0x8, RZ ;  /* 0x00000008d80a7810 */ /* 0x040fe40007ffe0ff */
[----:B------:R-:W-:Y:S02]  /*18f10*/  ISETP.GE.AND P2, PT, R216, c[0x0][0x3c8], PT ;  /* 0x0000f200d8007a0c */ /* 0x000fe40003f46270 */
[----:B------:R-:W-:Y:S02]  /*18f20*/  ISETP.GE.AND P1, PT, R10, c[0x0][0x3c8], PT ;  /* 0x0000f2000a007a0c */ /* 0x000fe40003f26270 */
[C---:B------:R-:W-:Y:S02]  /*18f30*/  IADD3 R11, R216.reuse, 0x10, RZ ;  /* 0x00000010d80b7810 */ /* 0x040fe40007ffe0ff */
[----:B------:R-:W-:Y:S02]  /*18f40*/  IADD3 R15, R216, 0x8, RZ ;  /* 0x00000008d80f7810 */ /* 0x000fe40007ffe0ff */
[----:B------:R-:W-:-:S02]  /*18f50*/  ISETP.GE.AND P0, PT, R11, c[0x0][0x3c8], PT ;  /* 0x0000f2000b007a0c */ /* 0x000fc40003f06270 */
[----:B------:R-:W-:Y:S02]  /*18f60*/  IADD3 R5, R216, 0x18, RZ ;  /* 0x00000018d8057810 */ /* 0x000fe40007ffe0ff */
[----:B------:R-:W-:Y:S01]  /*18f70*/  SHF.R.S32.HI R15, RZ, 0x1f, R15 ;  /* 0x0000001fff0f7819 */ /* 0x000fe2000001140f */
[----:B----4-:R-:W-:Y:S01]  /*18f80*/  @!P2 IMAD.MOV.U32 R2, RZ, RZ, R0 ;  /* 0x000000ffff02a224 */ /* 0x010fe200078e0000 */
[----:B------:R-:W-:Y:S01]  /*18f90*/  ISETP.GE.AND P3, PT, R5, c[0x0][0x3c8], PT ;  /* 0x0000f20005007a0c */ /* 0x000fe20003f66270 */
[----:B-1----:R-:W-:Y:S01]  /*18fa0*/  @!P2 IMAD.MOV.U32 R3, RZ, RZ, R4 ;  /* 0x000000ffff03a224 */ /* 0x002fe200078e0004 */
[----:B------:R-:W-:Y:S02]  /*18fb0*/  @!P1 LEA R8, P4, R10, R0, 0x2 ;  /* 0x000000000a089211 */ /* 0x000fe400078810ff */
[C---:B------:R-:W-:Y:S01]  /*18fc0*/  IADD3 R14, R216.reuse, 0x20, RZ ;  /* 0x00000020d80e7810 */ /* 0x040fe20007ffe0ff */
[----:B------:R-:W-:Y:S01]  /*18fd0*/  @!P2 IMAD.WIDE R2, R216, 0x4, R2 ;  /* 0x00000004d802a825 */ /* 0x000fe200078e0202 */
[----:B------:R-:W-:-:S02]  /*18fe0*/  @!P1 LEA.HI.X R9, R10, R4, R15, 0x2, P4 ;  /* 0x000000040a099211 */ /* 0x000fc400020f140f */
[----:B------:R-:W-:Y:S02]  /*18ff0*/  IADD3 R15, R216, 0x10, RZ ;  /* 0x00000010d80f7810 */ /* 0x000fe40007ffe0ff */
[----:B------:R-:W-:Y:S01]  /*19000*/  ISETP.GE.AND P5, PT, R14, c[0x0][0x3c8], PT ;  /* 0x0000f2000e007a0c */ /* 0x000fe20003fa6270 */
[----:B------:R1:W-:Y:S01]  /*19010*/  @!P2 ST.E.64 [R2.64], R120 ;  /* 0x000000780200a985 */ /* 0x0003e2000c101b06 */
[----:B------:R-:W-:Y:S02]  /*19020*/  @!P0 LEA R6, P2, R11, R0, 0x2 ;  /* 0x000000000b068211 */ /* 0x000fe400078410ff */
[----:B------:R-:W-:Y:S01]  /*19030*/  SHF.R.S32.HI R15, RZ, 0x1f, R15 ;  /* 0x0000001fff0f7819 */ /* 0x000fe2000001140f */
[----:B------:R4:W-:Y:S01]  /*19040*/  @!P1 ST.E.64 [R8.64], R162 ;  /* 0x000000a208009985 */ /* 0x0009e2000c101b06 */
[C---:B------:R-:W-:Y:S02]  /*19050*/  IADD3 R10, R216.reuse, 0x18, RZ ;  /* 0x00000018d80a7810 */ /* 0x040fe40007ffe0ff */
[----:B------:R-:W-:-:S02]  /*19060*/  IADD3 R13, R216, 0x28, RZ ;  /* 0x00000028d80d7810 */ /* 0x000fc40007ffe0ff */
[----:B------:R-:W-:Y:S02]  /*19070*/  @!P0 LEA.HI.X R7, R11, R4, R15, 0x2, P2 ;  /* 0x000000040b078211 */ /* 0x000fe400010f140f */
[----:B------:R-:W-:Y:S02]  /*19080*/  SHF.R.S32.HI R10, RZ, 0x1f, R10 ;  /* 0x0000001fff0a7819 */ /* 0x000fe4000001140a */
[----:B------:R-:W-:Y:S01]  /*19090*/  ISETP.GE.AND P4, PT, R13, c[0x0][0x3c8], PT ;  /* 0x0000f2000d007a0c */ /* 0x000fe20003f86270 */
[----:B------:R5:W-:Y:S01]  /*190a0*/  @!P0 ST.E.64 [R6.64], R124 ;  /* 0x0000007c06008985 */ /* 0x000be2000c101b06 */
[C---:B------:R-:W-:Y:S02]  /*190b0*/  IADD3 R15, R216.reuse, 0x20, RZ ;  /* 0x00000020d80f7810 */ /* 0x040fe40007ffe0ff */
[----:B------:R-:W-:Y:S02]  /*190c0*/  IADD3 R12, R216, 0x30, RZ ;  /* 0x00000030d80c7810 */ /* 0x000fe40007ffe0ff */
[----:B------:R-:W-:-:S02]  /*190d0*/  SHF.R.S32.HI R15, RZ, 0x1f, R15 ;  /* 0x0000001fff0f7819 */ /* 0x000fc4000001140f */
[----:B------:R-:W-:Y:S02]  /*190e0*/  ISETP.GE.AND P2, PT, R12, c[0x0][0x3c8], PT ;  /* 0x0000f2000c007a0c */ /* 0x000fe40003f46270 */
[C---:B--23--:R-:W-:Y:S02]  /*190f0*/  IADD3 R17, R216.reuse, 0x48, RZ ;  /* 0x00000048d8117810 */ /* 0x04cfe40007ffe0ff */
[C---:B------:R-:W-:Y:S02]  /*19100*/  IADD3 R18, R216.reuse, 0x40, RZ ;  /* 0x00000040d8127810 */ /* 0x040fe40007ffe0ff */
[----:B------:R-:W-:Y:S02]  /*19110*/  IADD3 R16, R216, 0x50, RZ ;  /* 0x00000050d8107810 */ /* 0x000fe40007ffe0ff */
[----:B-1----:R-:W-:Y:S02]  /*19120*/  @!P3 LEA R2, P6, R5, R0, 0x2 ;  /* 0x000000000502b211 */ /* 0x002fe400078c10ff */
[----:B------:R-:W-:-:S02]  /*19130*/  SHF.R.S32.HI R18, RZ, 0x1f, R18 ;  /* 0x0000001fff127819 */ /* 0x000fc40000011412 */
[----:B------:R-:W-:Y:S02]  /*19140*/  @!P3 LEA.HI.X R3, R5, R4, R10, 0x2, P6 ;  /* 0x000000040503b211 */ /* 0x000fe400030f140a */
[CC--:B------:R-:W-:Y:S02]  /*19150*/  @!P5 LEA R10, P0, R14.reuse, R0.reuse, 0x2 ;  /* 0x000000000e0ad211 */ /* 0x0c0fe400078010ff */
[----:B----4-:R-:W-:Y:S01]  /*19160*/  @!P4 LEA R8, P1, R13, R0, 0x2 ;  /* 0x000000000d08c211 */ /* 0x010fe200078210ff */
[----:B------:R1:W-:Y:S01]  /*19170*/  @!P3 ST.E.64 [R2.64], R128 ;  /* 0x000000800200b985 */ /* 0x0003e2000c101b06 */
[----:B------:R-:W-:Y:S02]  /*19180*/  @!P5 LEA.HI.X R11, R14, R4, R15, 0x2, P0 ;  /* 0x000000040e0bd211 */ /* 0x000fe400000f140f */
[C---:B------:R-:W-:Y:S02]  /*19190*/  IADD3 R14, R216.reuse, 0x28, RZ ;  /* 0x00000028d80e7810 */ /* 0x040fe40007ffe0ff */
[----:B------:R-:W-:Y:S01]  /*191a0*/  IADD3 R5, R216, 0x40, RZ ;  /* 0x00000040d8057810 */ /* 0x000fe20007ffe0ff */
[----:B------:R2:W-:Y:S01]  /*191b0*/  @!P5 ST.E.64 [R10.64], R150 ;  /* 0x000000960a00d985 */ /* 0x0005e2000c101b06 */
[----:B------:R-:W-:-:S02]  /*191c0*/  SHF.R.S32.HI R14, RZ, 0x1f, R14 ;  /* 0x0000001fff0e7819 */ /* 0x000fc4000001140e */
[----:B------:R-:W-:Y:S02]  /*191d0*/  ISETP.GE.AND P6, PT, R5, c[0x0][0x3c8], PT ;  /* 0x0000f20005007a0c */ /* 0x000fe40003fc6270 */
[----:B------:R-:W-:Y:S02]  /*191e0*/  @!P4 LEA.HI.X R9, R13, R4, R14, 0x2, P1 ;  /* 0x000000040d09c211 */ /* 0x000fe400008f140e */
[C---:B------:R-:W-:Y:S02]  /*191f0*/  IADD3 R14, R216.reuse, 0x38, RZ ;  /* 0x00000038d80e7810 */ /* 0x040fe40007ffe0ff */
[----:B------:R-:W-:Y:S01]  /*19200*/  IADD3 R13, R216, 0x30, RZ ;  /* 0x00000030d80d7810 */ /* 0x000fe20007ffe0ff */
[----:B------:R3:W-:Y:S01]  /*19210*/  @!P4 ST.E.64 [R8.64], R146 ;  /* 0x000000920800c985 */ /* 0x0007e2000c101b06 */
[----:B------:R-:W-:Y:S02]  /*19220*/  ISETP.GE.AND P5, PT, R14, c[0x0][0x3c8], PT ;  /* 0x0000f2000e007a0c */ /* 0x000fe40003fa6270 */
[----:B-----5:R-:W-:-:S02]  /*19230*/  @!P2 LEA R6, P0, R12, R0, 0x2 ;  /* 0x000000000c06a211 */ /* 0x020fc400078010ff */
[----:B------:R-:W-:Y:S02]  /*19240*/  SHF.R.S32.HI R13, RZ, 0x1f, R13 ;  /* 0x0000001fff0d7819 */ /* 0x000fe4000001140d */
[----:B------:R-:W-:Y:S02]  /*19250*/  IADD3 R15, R216, 0x38, RZ ;  /* 0x00000038d80f7810 */ /* 0x000fe40007ffe0ff */
[----:B------:R-:W-:Y:S02]  /*19260*/  @!P2 LEA.HI.X R7, R12, R4, R13, 0x2, P0 ;  /* 0x000000040c07a211 */ /* 0x000fe400000f140d */
[----:B------:R-:W-:Y:S02]  /*19270*/  ISETP.GE.AND P0, PT, R17, c[0x0][0x3c8], PT ;  /* 0x0000f20011007a0c */ /* 0x000fe40003f06270 */
[----:B-1----:R-:W-:Y:S01]  /*19280*/  IADD3 R2, R216, 0x58, RZ ;  /* 0x00000058d8027810 */ /* 0x002fe20007ffe0ff */
[----:B------:R1:W-:Y:S01]  /*19290*/  @!P2 ST.E.64 [R6.64], R30 ;  /* 0x0000001e0600a985 */ /* 0x0003e2000c101b06 */
[----:B------:R-:W-:-:S02]  /*192a0*/  @!P5 LEA R12, P1, R14, R0, 0x2 ;  /* 0x000000000e0cd211 */ /* 0x000fc400078210ff */
[----:B------:R-:W-:Y:S02]  /*192b0*/  ISETP.GE.AND P3, PT, R2, c[0x0][0x3c8], PT ;  /* 0x0000f20002007a0c */ /* 0x000fe40003f66270 */
[C---:B--2---:R-:W-:Y:S02]  /*192c0*/  @!P6 LEA R10, P2, R5.reuse, R0, 0x2 ;  /* 0x00000000050ae211 */ /* 0x044fe400078410ff */
[----:B------:R-:W-:Y:S02]  /*192d0*/  SHF.R.S32.HI R15, RZ, 0x1f, R15 ;  /* 0x0000001fff0f7819 */ /* 0x000fe4000001140f */
[-C--:B------:R-:W-:Y:S02]  /*192e0*/  @!P6 LEA.HI.X R11, R5, R4.reuse, R18, 0x2, P2 ;  /* 0x00000004050be211 */ /* 0x080fe400010f1412 */
[----:B------:R-:W-:Y:S02]  /*192f0*/  @!P5 LEA.HI.X R13, R14, R4, R15, 0x2, P1 ;  /* 0x000000040e0dd211 */ /* 0x000fe400008f140f */
[----:B------:R-:W-:-:S02]  /*19300*/  IADD3 R18, R216, 0x48, RZ ;  /* 0x00000048d8127810 */ /* 0x000fc40007ffe0ff */
[----:B------:R-:W-:Y:S01]  /*19310*/  ISETP.GE.AND P4, PT, R16, c[0x0][0x3c8], PT ;  /* 0x0000f20010007a0c */ /* 0x000fe20003f86270 */
[----:B------:R-:W-:Y:S01]  /*19320*/  @!P5 ST.E.64 [R12.64], R154 ;  /* 0x0000009a0c00d985 */ /* 0x000fe2000c101b06 */
[----:B------:R-:W-:Y:S02]  /*19330*/  SHF.R.S32.HI R3, RZ, 0x1f, R2 ;  /* 0x0000001fff037819 */ /* 0x000fe40000011402 */
[CC--:B------:R-:W-:Y:S01]  /*19340*/  @!P3 LEA R14, P1, R2.reuse, R0.reuse, 0x2 ;  /* 0x00000000020eb211 */ /* 0x0c0fe200078210ff */
[----:B------:R2:W-:Y:S01]  /*19350*/  @!P6 ST.E.64 [R10.64], R38 ;  /* 0x000000260a00e985 */ /* 0x0005e2000c101b06 */
[----:B---3--:R-:W-:Y:S02]  /*19360*/  @!P0 LEA R8, P2, R17, R0, 0x2 ;  /* 0x0000000011088211 */ /* 0x008fe400078410ff */
[----:B------:R-:W-:Y:S02]  /*19370*/  SHF.R.S32.HI R18, RZ, 0x1f, R18 ;  /* 0x0000001fff127819 */ /* 0x000fe40000011412 */
[----:B------:R-:W-:-:S02]  /*19380*/  @!P3 LEA.HI.X R15, R2, R4, R3, 0x2, P1 ;  /* 0x00000004020fb211 */ /* 0x000fc400008f1403 */
[----:B------:R-:W-:Y:S02]  /*19390*/  @!P0 LEA.HI.X R9, R17, R4, R18, 0x2, P2 ;  /* 0x0000000411098211 */ /* 0x000fe400010f1412 */
[C---:B-1----:R-:W-:Y:S02]  /*193a0*/  IADD3 R6, R216.reuse, 0x60, RZ ;  /* 0x00000060d8067810 */ /* 0x042fe40007ffe0ff */
[----:B------:R-:W-:Y:S01]  /*193b0*/  IADD3 R5, R216, 0x68, RZ ;  /* 0x00000068d8057810 */ /* 0x000fe20007ffe0ff */
[----:B------:R1:W-:Y:S01]  /*193c0*/  @!P0 ST.E.64 [R8.64], R34 ;  /* 0x0000002208008985 */ /* 0x0003e2000c101b06 */
[----:B------:R-:W-:Y:S02]  /*193d0*/  ISETP.GE.AND P3, PT, R6, c[0x0][0x3c8], PT ;  /* 0x0000f20006007a0c */ /* 0x000fe40003f66270 */
[----:B------:R-:W-:Y:S02]  /*193e0*/  ISETP.GE.AND P2, PT, R5, c[0x0][0x3c8], PT ;  /* 0x0000f20005007a0c */ /* 0x000fe40003f46270 */
[----:B------:R-:W-:-:S02]  /*193f0*/  IADD3 R3, R216, 0x70, RZ ;  /* 0x00000070d8037810 */ /* 0x000fc40007ffe0ff */
[----:B------:R-:W-:Y:S02]  /*19400*/  IADD3 R7, R216, 0x78, RZ ;  /* 0x00000078d8077810 */ /* 0x000fe40007ffe0ff */
[----:B------:R-:W-:Y:S02]  /*19410*/  ISETP.GE.AND P6, PT, R3, c[0x0][0x3c8], PT ;  /* 0x0000f20003007a0c */ /* 0x000fe40003fc6270 */
[----:B------:R-:W-:Y:S02]  /*19420*/  ISETP.GE.AND P5, PT, R7, c[0x0][0x3c8], PT ;  /* 0x0000f20007007a0c */ /* 0x000fe40003fa6270 */
[----:B--2---:R-:W-:Y:S02]  /*19430*/  SHF.R.S32.HI R11, RZ, 0x1f, R6 ;  /* 0x0000001fff0b7819 */ /* 0x004fe40000011406 */
[----:B------:R-:W-:Y:S02]  /*19440*/  SHF.R.S32.HI R10, RZ, 0x1f, R5 ;  /* 0x0000001fff0a7819 */ /* 0x000fe40000011405 */
[----:B-1----:R-:W-:-:S02]  /*19450*/  SHF.R.S32.HI R9, RZ, 0x1f, R16 ;  /* 0x0000001fff097819 */ /* 0x002fc40000011410 */
[----:B------:R-:W-:-:S04]  /*19460*/  @!P4 LEA R8, P0, R16, R0, 0x2 ;  /* 0x000000001008c211 */ /* 0x000fc800078010ff */
[----:B------:R-:W-:Y:S02]  /*19470*/  @!P4 LEA.HI.X R9, R16, R4, R9, 0x2, P0 ;  /* 0x000000041009c211 */ /* 0x000fe400000f1409 */
[CC--:B------:R-:W-:Y:S02]  /*19480*/  @!P3 LEA R16, P1, R6.reuse, R0.reuse, 0x2 ;  /* 0x000000000610b211 */ /* 0x0c0fe400078210ff */
[C---:B------:R-:W-:Y:S01]  /*19490*/  @!P2 LEA R12, P0, R5.reuse, R0, 0x2 ;  /* 0x00000000050ca211 */ /* 0x040fe200078010ff */
[----:B------:R1:W-:Y:S01]  /*194a0*/  @!P4 ST.E.64 [R8.64], R46 ;  /* 0x0000002e0800c985 */ /* 0x0003e2000c101b06 */
[-C--:B------:R-:W-:Y:S02]  /*194b0*/  @!P3 LEA.HI.X R17, R6, R4.reuse, R11, 0x2, P1 ;  /* 0x000000040611b211 */ /* 0x080fe400008f140b */
[----:B------:R-:W-:Y:S02]  /*194c0*/  ISETP.GE.AND P1, PT, R2, c[0x0][0x3c8], PT ;  /* 0x0000f20002007a0c */ /* 0x000fe40003f26270 */
[----:B------:R-:W-:-:S02]  /*194d0*/  @!P2 LEA.HI.X R13, R5, R4, R10, 0x2, P0 ;  /* 0x00000004050da211 */ /* 0x000fc400000f140a */
[C---:B------:R-:W-:Y:S02]  /*194e0*/  IADD3 R2, R216.reuse, 0x80, RZ ;  /* 0x00000080d8027810 */ /* 0x040fe40007ffe0ff */
[----:B------:R-:W-:Y:S02]  /*194f0*/  SHF.R.S32.HI R6, RZ, 0x1f, R3 ;  /* 0x0000001fff067819 */ /* 0x000fe40000011403 */
[----:B------:R-:W-:-:S05]  /*19500*/  IADD3 R5, R216, 0x88, RZ ;  /* 0x00000088d8057810 */ /* 0x000fca0007ffe0ff */
[----:B------:R2:W-:Y:S01]  /*19510*/  @!P1 ST.E.64 [R14.64], R42 ;  /* 0x0000002a0e009985 */ /* 0x0005e2000c101b06 */
[----:B------:R-:W-:-:S03]  /*19520*/  @!P6 LEA R10, P1, R3, R0, 0x2 ;  /* 0x00000000030ae211 */ /* 0x000fc600078210ff */
[----:B------:R3:W-:Y:S01]  /*19530*/  @!P3 ST.E.64 [R16.64], R54 ;  /* 0x000000361000b985 */ /* 0x0007e2000c101b06 */
[----:B------:R-:W-:Y:S02]  /*19540*/  @!P6 LEA.HI.X R11, R3, R4, R6, 0x2, P1 ;  /* 0x00000004030be211 */ /* 0x000fe400008f1406 */
[----:B------:R-:W-:Y:S01]  /*19550*/  ISETP.GE.AND P3, PT, R2, c[0x0][0x3c8], PT ;  /* 0x0000f20002007a0c */ /* 0x000fe20003f66270 */
[----:B------:R4:W-:Y:S01]  /*19560*/  @!P2 ST.E.64 [R12.64], R50 ;  /* 0x000000320c00a985 */ /* 0x0009e2000c101b06 */
[----:B------:R-:W-:Y:S02]  /*19570*/  ISETP.GE.AND P6, PT, R5, c[0x0][0x3c8], PT ;  /* 0x0000f20005007a0c */ /* 0x000fe40003fc6270 */
[----:B------:R-:W-:Y:S02]  /*19580*/  ISETP.GE.AND P2, PT, R3, c[0x0][0x3c8], PT ;  /* 0x0000f20003007a0c */ /* 0x000fe40003f46270 */
[----:B-1----:R-:W-:Y:S02]  /*19590*/  SHF.R.S32.HI R9, RZ, 0x1f, R7 ;  /* 0x0000001fff097819 */ /* 0x002fe40000011407 */
[----:B------:R-:W-:-:S02]  /*195a0*/  @!P5 LEA R8, P0, R7, R0, 0x2 ;  /* 0x000000000708d211 */ /* 0x000fc400078010ff */
[C---:B------:R-:W-:Y:S02]  /*195b0*/  IADD3 R6, R216.reuse, 0x98, RZ ;  /* 0x00000098d8067810 */ /* 0x040fe40007ffe0ff */
[----:B------:R-:W-:Y:S02]  /*195c0*/  @!P5 LEA.HI.X R9, R7, R4, R9, 0x2, P0 ;  /* 0x000000040709d211 */ /* 0x000fe400000f1409 */
[C---:B------:R-:W-:Y:S02]  /*195d0*/  IADD3 R7, R216.reuse, 0x90, RZ ;  /* 0x00000090d8077810 */ /* 0x040fe40007ffe0ff */
[----:B------:R-:W-:Y:S01]  /*195e0*/  IADD3 R3, R216, 0xa8, RZ ;  /* 0x000000a8d8037810 */ /* 0x000fe20007ffe0ff */
[----:B------:R1:W-:Y:S01]  /*195f0*/  @!P2 ST.E.64 [R10.64], R62 ;  /* 0x0000003e0a00a985 */ /* 0x0003e2000c101b06 */
[----:B------:R-:W-:-:S03]  /*19600*/  ISETP.GE.AND P4, PT, R7, c[0x0][0x3c8], PT ;  /* 0x0000f20007007a0c */ /* 0x000fc60003f86270 */
[----:B------:R5:W-:Y:S01]  /*19610*/  @!P5 ST.E.64 [R8.64], R58 ;  /* 0x0000003a0800d985 */ /* 0x000be2000c101b06 */
[CC--:B--2---:R-:W-:Y:S02]  /*19620*/  @!P3 LEA R14, P1, R2.reuse, R0.reuse, 0x2 ;  /* 0x00000000020eb211 */ /* 0x0c4fe400078210ff */
[----:B---3--:R-:W-:Y:S02]  /*19630*/  SHF.R.S32.HI R16, RZ, 0x1f, R5 ;  /* 0x0000001fff107819 */ /* 0x008fe40000011405 */
[----:B----4-:R-:W-:Y:S02]  /*19640*/  SHF.R.S32.HI R13, RZ, 0x1f, R2 ;  /* 0x0000001fff0d7819 */ /* 0x010fe40000011402 */
[C---:B------:R-:W-:Y:S02]  /*19650*/  @!P6 LEA R12, P0, R5.reuse, R0, 0x2 ;  /* 0x00000000050ce211 */ /* 0x040fe400078010ff */
[-C--:B------:R-:W-:Y:S02]  /*19660*/  @!P3 LEA.HI.X R15, R2, R4.reuse, R13, 0x2, P1 ;  /* 0x00000004020fb211 */ /* 0x080fe400008f140d */
[----:B------:R-:W-:-:S02]  /*19670*/  @!P6 LEA.HI.X R13, R5, R4, R16, 0x2, P0 ;  /* 0x00000004050de211 */ /* 0x000fc400000f1410 */
[----:B------:R-:W-:Y:S02]  /*19680*/  ISETP.GE.AND P3, PT, R6, c[0x0][0x3c8], PT ;  /* 0x0000f20006007a0c */ /* 0x000fe40003f66270 */
[----:B------:R-:W-:Y:S02]  /*19690*/  IADD3 R5, R216, 0xa0, RZ ;  /* 0x000000a0d8057810 */ /* 0x000fe40007ffe0ff */
[----:B------:R-:W-:Y:S02]  /*196a0*/  ISETP.GE.AND P1, PT, R3, c[0x0][0x3c8], PT ;  /* 0x0000f20003007a0c */ /* 0x000fe40003f26270 */
[----:B------:R-:W-:Y:S02]  /*196b0*/  ISETP.GE.AND P2, PT, R5, c[0x0][0x3c8], PT ;  /* 0x0000f20005007a0c */ /* 0x000fe40003f46270 */
[----:B-1----:R-:W-:Y:S02]  /*196c0*/  SHF.R.S32.HI R11, RZ, 0x1f, R7 ;  /* 0x0000001fff0b7819 */ /* 0x002fe40000011407 */
[----:B------:R-:W-:-:S02]  /*196d0*/  @!P4 LEA R10, P0, R7, R0, 0x2 ;  /* 0x00000000070ac211 */ /* 0x000fc400078010ff */
[----:B-----5:R-:W-:Y:S02]  /*196e0*/  SHF.R.S32.HI R9, RZ, 0x1f, R6 ;  /* 0x0000001fff097819 */ /* 0x020fe40000011406 */
[----:B------:R-:W-:Y:S02]  /*196f0*/  @!P4 LEA.HI.X R11, R7, R4, R11, 0x2, P0 ;  /* 0x00000004070bc211 */ /* 0x000fe400000f140b */
[----:B------:R-:W-:Y:S02]  /*19700*/  ISETP.GE.AND P0, PT, R2, c[0x0][0x3c8], PT ;  /* 0x0000f20002007a0c */ /* 0x000fe40003f06270 */
[----:B------:R-:W-:Y:S02]  /*19710*/  @!P3 LEA R8, P5, R6, R0, 0x2 ;  /* 0x000000000608b211 */ /* 0x000fe400078a10ff */
[----:B------:R-:W-:Y:S02]  /*19720*/  IADD3 R7, R216, 0xb0, RZ ;  /* 0x000000b0d8077810 */ /* 0x000fe40007ffe0ff */
[----:B------:R-:W-:-:S02]  /*19730*/  @!P3 LEA.HI.X R9, R6, R4, R9, 0x2, P5 ;  /* 0x000000040609b211 */ /* 0x000fc400028f1409 */
[----:B------:R-:W-:Y:S02]  /*19740*/  IADD3 R6, R216, 0xb8, RZ ;  /* 0x000000b8d8067810 */ /* 0x000fe40007ffe0ff */
[----:B------:R-:W-:Y:S02]  /*19750*/  ISETP.GE.AND P5, PT, R7, c[0x0][0x3c8], PT ;  /* 0x0000f20007007a0c */ /* 0x000fe40003fa6270 */
        /* <DEDUP_REMOVED lines=11> */
[----:B---3--:R-:W-:Y:S01]  /*19810*/  SHF.R.S32.HI R9, RZ, 0x1f, R7 ;  /* 0x0000001fff097819 */ /* 0x008fe20000011407 */
[----:B------:R1:W-:Y:S01]  /*19820*/  @!P2 ST.E.64 [R16.64], R86 ;  /* 0x000000561000a985 */ /* 0x0003e2000c101b06 */
[----:B------:R-:W-:Y:S02]  /*19830*/  @!P5 LEA R12, P4, R7, R0, 0x2 ;  /* 0x00000000070cd211 */ /* 0x000fe400078810ff */
[----:B------:R-:W-:Y:S01]  /*19840*/  IADD3 R3, R216, 0xc0, RZ ;  /* 0x000000c0d8037810 */ /* 0x000fe20007ffe0ff */
[----:B------:R2:W-:Y:S01]  /*19850*/  @!P1 ST.E.64 [R14.64], R82 ;  /* 0x000000520e009985 */ /* 0x0005e2000c101b06 */
[----:B------:R-:W-:-:S02]  /*19860*/  SHF.R.S32.HI R5, RZ, 0x1f, R6 ;  /* 0x0000001fff057819 */ /* 0x000fc40000011406 */
[----:B------:R-:W-:Y:S02]  /*19870*/  IADD3 R2, R216, 0xc8, RZ ;  /* 0x000000c8d8027810 */ /* 0x000fe40007ffe0ff */
[----:B------:R-:W-:Y:S02]  /*19880*/  @!P5 LEA.HI.X R13, R7, R4, R9, 0x2, P4 ;  /* 0x00000004070dd211 */ /* 0x000fe400020f1409 */
[C---:B------:R-:W-:Y:S02]  /*19890*/  @!P0 LEA R8, P3, R6.reuse, R0, 0x2 ;  /* 0x0000000006088211 */ /* 0x040fe400078610ff */
        /* <DEDUP_REMOVED lines=53> */
.L_x_1487:
[----:B------:R-:W2:Y:S04]  /*19bf0*/  LDL.LU R0, [R1+0x18] ;  /* 0x0000180001007983 */ /* 0x000ea80000300800 */
[----:B------:R-:W3:Y:S01]  /*19c00*/  LDL R7, [R1+0x4] ;  /* 0x0000040001077983 */ /* 0x000ee20000100800 */
        /* <DEDUP_REMOVED lines=10> */
[----:B---3--:R-:W-:-:S05]  /*19cb0*/  @P1 LEA.HI.X R3, R217, c[0x0][0x50c], R7, 0x2, P0 ;  /* 0x00014300d9031a11 */ /* 0x008fca00000f1407 */
        /* <DEDUP_REMOVED lines=8> */
.L_x_1508:
        /* <DEDUP_REMOVED lines=12> */
[----:B------:R-:W2:Y:S04]  /*19e00*/  LDL R2, [R1] ;  /* 0x0000000001027983 */ /* 0x000ea80000100800 */
        /* <DEDUP_REMOVED lines=21> */
[--C-:B------:R-:W-:Y:S01]  /*19f60*/  IMAD.MOV R2, RZ, RZ, -R0.reuse ;  /* 0x000000ffff027224 */ /* 0x100fe200078e0a00 */
[----:B------:R-:W-:Y:S01]  /*19f70*/  IADD3 R3, R3, R8, RZ ;  /* 0x0000000803037210 */ /* 0x000fe20007ffe0ff */
[-C--:B-----5:R-:W-:Y:S02]  /*19f80*/  IMAD R8, R15, R7.reuse, RZ ;  /* 0x000000070f087224 */ /* 0x0a0fe400078e02ff */
        /* <DEDUP_REMOVED lines=20> */
.L_x_1510:
[----:B------:R-:W-:Y:S05]  /*1a0d0*/  BSYNC B0 ;  /* 0x0000000000007941 */ /* 0x000fea0003800000 */
.L_x_1509:
[----:B------:R-:W-:-:S13]  /*1a0e0*/  ISETP.GT.AND P0, PT, R18, 0x1, PT ;  /* 0x000000011200780c */ /* 0x000fda0003f04270 */
[----:B------:R-:W-:Y:S05]  /*1a0f0*/  @P0 BRA `(.L_x_1502) ;  /* 0x0000088000000947 */ /* 0x000fea0003800000 */
[----:B------:R-:W2:Y:S04]  /*1a100*/  LDL.LU R7, [R1] ;  /* 0x0000000001077983 */ /* 0x000ea80000300800 */
[----:B------:R-:W3:Y:S01]  /*1a110*/  LDL.LU R8, [R1+0x14] ;  /* 0x0000140001087983 */ /* 0x000ee20000300800 */
[----:B------:R-:W-:Y:S01]  /*1a120*/  MOV R2, c[0x0][0x4e8] ;  /* 0x00013a0000027a02 */ /* 0x000fe20000000f00 */
[----:B-1----:R-:W-:Y:S01]  /*1a130*/  IMAD R0, R17, c[0x0][0x3a0], RZ ;  /* 0x0000e80011007a24 */ /* 0x002fe200078e02ff */
[----:B------:R-:W-:Y:S01]  /*1a140*/  LEA R4, R215, R205, 0x5 ;  /* 0x000000cdd7047211 */ /* 0x000fe200078e28ff */
[----:B------:R-:W-:Y:S01]  /*1a150*/  IMAD R5, R20, c[0x0][0x3f0], RZ ;  /* 0x0000fc0014057a24 */ /* 0x000fe200078e02ff */
[----:B------:R-:W-:Y:S01]  /*1a160*/  ISETP.NE.AND P0, PT, R2, 0x1, PT ;  /* 0x000000010200780c */ /* 0x000fe20003f05270 */
[----:B------:R-:W-:-:S04]  /*1a170*/  IMAD.WIDE.U32 R2, R6, c[0x0][0x3a0], RZ ;  /* 0x0000e80006027a25 */ /* 0x000fc800078e00ff */
[----:B------:R-:W-:-:S05]  /*1a180*/  IMAD R6, R6, c[0x0][0x3a4], R0 ;  /* 0x0000e90006067a24 */ /* 0x000fca00078e0200 */
[----:B------:R-:W-:-:S05]  /*1a190*/  IADD3 R3, R3, R6, RZ ;  /* 0x0000000603037210 */ /* 0x000fca0007ffe0ff */
[----:B--2---:R-:W-:Y:S01]  /*1a1a0*/  IMAD.WIDE.U32 R2, R7, c[0x0][0x3e8], R2 ;  /* 0x0000fa0007027a25 */ /* 0x004fe200078e0002 */
[----:B---3--:R-:W-:-:S03]  /*1a1b0*/  LEA R4, R8, R4, 0x7 ;  /* 0x0000000408047211 */ /* 0x008fc600078e38ff */
[----:B------:R-:W-:Y:S01]  /*1a1c0*/  IMAD R3, R7, c[0x0][0x3ec], R3 ;  /* 0x0000fb0007037a24 */ /* 0x000fe200078e0203 */
[----:B------:R-:W-:Y:S01]  /*1a1d0*/  LEA R15, R8, R205, 0x7 ;  /* 0x000000cd080f7211 */ /* 0x000fe200078e38ff */
[----:B------:R-:W-:Y:S01]  /*1a1e0*/  IMAD R7, R12, c[0x0][0x3f4], R5 ;  /* 0x0000fd000c077a24 */ /* 0x000fe200078e0205 */
[----:B------:R-:W-:Y:S01]  /*1a1f0*/  MOV R0, R4 ;  /* 0x0000000400007202 */ /* 0x000fe20000000f00 */
[----:B------:R-:W-:-:S04]  /*1a200*/  @P0 IMAD.HI.U32 R6, R4, c[0x0][0x4ec], RZ ;  /* 0x00013b0004060a27 */ /* 0x000fc800078e00ff */
[----:B------:R-:W-:Y:S01]  /*1a210*/  IMAD.WIDE.U32 R2, R12, c[0x0][0x3f0], R2 ;  /* 0x0000fc000c027a25 */ /* 0x000fe200078e0002 */
[----:B------:R-:W-:-:S04]  /*1a220*/  @P0 SHF.R.U32.HI R0, RZ, c[0x0][0x4f0], R6 ;  /* 0x00013c00ff000a19 */ /* 0x000fc80000011606 */
[----:B------:R-:W-:Y:S02]  /*1a230*/  SHF.R.S32.HI R6, RZ, 0x1f, R0 ;  /* 0x0000001fff067819 */ /* 0x000fe40000011400 */
[----:B------:R-:W-:Y:S02]  /*1a240*/  IADD3 R5, -R0, RZ, RZ ;  /* 0x000000ff00057210 */ /* 0x000fe40007ffe1ff */
[----:B------:R-:W-:Y:S01]  /*1a250*/  IADD3 R3, R3, R7, RZ ;  /* 0x0000000703037210 */ /* 0x000fe20007ffe0ff */
[----:B------:R-:W-:Y:S02]  /*1a260*/  IMAD R6, R6, c[0x0][0x3e0], RZ ;  /* 0x0000f80006067a24 */ /* 0x000fe400078e02ff */
        /* <DEDUP_REMOVED lines=13> */
.L_x_1562:
[----:B------:R-:W-:Y:S05]  /*1a340*/  BRA.DIV ~URZ, `(.L_x_1512) ;  /* 0x000020127f007947 */ /* 0x000fea000b800000 */
[----:B------:R3:W4:Y:S02]  /*1a350*/  SHFL.IDX PT, R0, R16, RZ, 0x181f ;  /* 0x00181fff10007589 */ /* 0x00072400000e0000 */
.L_x_1563:
        /* <DEDUP_REMOVED lines=26> */
.L_x_1514:
[----:B------:R-:W-:Y:S05]  /*1a500*/  BSYNC B0 ;  /* 0x0000000000007941 */ /* 0x000fea0003800000 */
.L_x_1513:
[----:B------:R-:W-:Y:S05]  /*1a510*/  BRA.DIV ~URZ, `(.L_x_1515) ;  /* 0x00001ea27f007947 */ /* 0x000fea000b800000 */
[----:B--2---:R2:W1:Y:S04]  /*1a520*/  SHFL.IDX PT, R12, R13, 0x1, 0x181f ;  /* 0x00381f000d0c7f89 */ /* 0x00446800000e0000 */
[----:B----4-:R2:W4:Y:S02]  /*1a530*/  SHFL.IDX PT, R0, R16, 0x1, 0x181f ;  /* 0x00381f0010007f89 */ /* 0x01052400000e0000 */
.L_x_1564:
        /* <DEDUP_REMOVED lines=20> */
.L_x_1517:
[----:B------:R-:W-:Y:S05]  /*1a680*/  BSYNC B0 ;  /* 0x0000000000007941 */ /* 0x000fea0003800000 */
.L_x_1516:
[----:B------:R-:W-:Y:S05]  /*1a690*/  BRA.DIV ~URZ, `(.L_x_1518) ;  /* 0x00001de27f007947 */ /* 0x000fea000b800000 */
[----:B-1----:R1:W2:Y:S02]  /*1a6a0*/  SHFL.IDX PT, R12, R13, 0x2, 0x181f ;  /* 0x00581f000d0c7f89 */ /* 0x0022a400000e0000 */
.L_x_1565:
[----:B------:R-:W-:Y:S05]  /*1a6b0*/  BRA.DIV ~URZ, `(.L_x_1519) ;  /* 0x00001e327f007947 */ /* 0x000fea000b800000 */
[----:B----4-:R4:W1:Y:S02]  /*1a6c0*/  SHFL.IDX PT, R0, R16, 0x2, 0x181f ;  /* 0x00581f0010007f89 */ /* 0x01086400000e0000 */
.L_x_1566:
        /* <DEDUP_REMOVED lines=20> */
.L_x_1521:
[----:B------:R-:W-:Y:S05]  /*1a810*/  BSYNC B0 ;  /* 0x0000000000007941 */ /* 0x000fea0003800000 */
.L_x_1520:
[----:B------:R-:W-:Y:S05]  /*1a820*/  BRA.DIV ~URZ, `(.L_x_1522) ;  /* 0x00001d227f007947 */ /* 0x000fea000b800000 */
[----:B--2---:R2:W3:Y:S04]  /*1a830*/  SHFL.IDX PT, R12, R13, 0x3, 0x181f ;  /* 0x00781f000d0c7f89 */ /* 0x0044e800000e0000 */
[----:B-1----:R2:W1:Y:S02]  /*1a840*/  SHFL.IDX PT, R0, R16, 0x3, 0x181f ;  /* 0x00781f0010007f89 */ /* 0x00246400000e0000 */
.L_x_1567:
        /* <DEDUP_REMOVED lines=19> */
.L_x_1502:
[----:B------:R-:W-:Y:S05]  /*1a980*/  BSYNC B1 ;  /* 0x0000000000017941 */ /* 0x000fea0003800000 */
.L_x_1486:
        /* <DEDUP_REMOVED lines=11> */
[----:B--2-4-:R-:W-:-:S04]  /*1aa40*/  LOP3.LUT R13, R0, 0x1f, RZ, 0xc0, !PT ;  /* 0x0000001f000d7812 */ /* 0x014fc800078ec0ff */
[----:B------:R-:W-:Y:S01]  /*1aa50*/  ISETP.NE.AND P6, PT, R13, 0x1f, PT ;  /* 0x0000001f0d00780c */ /* 0x000fe20003fc5270 */
[----:B------:R-:W-:Y:S10]  /*1aa60*/  BRA.DIV ~URZ, `(.L_x_1524) ;  /* 0x00001ba27f007947 */ /* 0x000ff4000b800000 */
[----:B------:R1:W2:Y:S02]  /*1aa70*/  SHFL.IDX PT, R9, R114, RZ, 0x1f ;  /* 0x00001fff72097589 */ /* 0x0002a400000e0000 */
.L_x_1568:
[----:B------:R-:W-:Y:S05]  /*1aa80*/  BRA.DIV ~URZ, `(.L_x_1525) ;  /* 0x00001bf27f007947 */ /* 0x000fea000b800000 */
[----:B------:R4:W1:Y:S02]  /*1aa90*/  SHFL.IDX PT, R8, R114, 0x1, 0x1f ;  /* 0x00201f0072087f89 */ /* 0x00086400000e0000 */
.L_x_1569:
[----:B------:R-:W5:Y:S01]  /*1aaa0*/  LDL R0, [R1+0x1c] ;  /* 0x00001c0001007983 */ /* 0x000f620000100800 */
[----:B------:R-:W-:Y:S02]  /*1aab0*/  IMAD.MOV.U32 R6, RZ, RZ, RZ ;  /* 0x000000ffff067224 */ /* 0x000fe400078e00ff */
[----:B-----5:R-:W-:-:S05]  /*1aac0*/  IMAD.IADD R0, R0, 0x1, R13 ;  /* 0x0000000100007824 */ /* 0x020fca00078e020d */
        /* <DEDUP_REMOVED lines=15> */
[----:B------:R3:W4:Y:S02]  /*1abc0*/  SHFL.UP PT, R4, R0, 0x1, RZ ;  /* 0x0420000000047989 */ /* 0x00072400000e00ff */
.L_x_1570:
[----:B----4-:R-:W-:-:S04]  /*1abd0*/  SEL R4, R4, RZ, P5 ;  /* 0x000000ff04047207 */ /* 0x010fc80002800000 */
[----:B---3--:R-:W-:Y:S01]  /*1abe0*/  IADD3 R0, R0, R4, RZ ;  /* 0x0000000400007210 */ /* 0x008fe20007ffe0ff */
[----:B------:R-:W-:Y:S05]  /*1abf0*/  BRA.DIV ~URZ, `(.L_x_1527) ;  /* 0x00001b327f007947 */ /* 0x000fea000b800000 */
        /* <DEDUP_REMOVED lines=12> */
[----:B------:R3:W4:Y:S02]  /*1acc0*/  SHFL.IDX PT, R0, R4, 0x1f, 0x1f ;  /* 0x03e01f0004007f89 */ /* 0x00072400000e0000 */
.L_x_1571:
[----:B----4-:R-:W-:Y:S01]  /*1acd0*/  IMAD R0, R0, c[0x0][0x538], RZ ;  /* 0x00014e0000007a24 */ /* 0x010fe200078e02ff */
[----:B------:R-:W-:Y:S04]  /*1ace0*/  BSSY B1, `(.L_x_1528) ;  /* 0x0000084000017945 */ /* 0x000fe80003800000 */
[----:B-1----:R-:W-:-:S04]  /*1acf0*/  IADD3 R8, R0, R8, RZ ;  /* 0x0000000800087210 */ /* 0x002fc80007ffe0ff */
[----:B--2---:R-:W-:-:S13]  /*1ad00*/  ISETP.GT.AND P0, PT, R8, R9, PT ;  /* 0x000000090800720c */ /* 0x004fda0003f04270 */
[----:B------:R-:W-:Y:S05]  /*1ad10*/  @P0 BRA `(.L_x_1529) ;  /* 0x0000025000000947 */ /* 0x000fea0003800000 */
.L_x_1533:
[----:B------:R-:W2:Y:S02]  /*1ad20*/  LDL.LU R0, [R1+0x1c] ;  /* 0x00001c0001007983 */ /* 0x000ea40000300800 */
[----:B--2---:R-:W-:-:S04]  /*1ad30*/  IADD3 R0, R0, 0x1f, RZ ;  /* 0x0000001f00007810 */ /* 0x004fc80007ffe0ff */
[----:B------:R-:W-:-:S13]  /*1ad40*/  ISETP.GE.AND P0, PT, R0, c[0x0][0x53c], PT ;  /* 0x00014f0000007a0c */ /* 0x000fda0003f06270 */
[----:B------:R-:W-:Y:S05]  /*1ad50*/  @P0 BRA `(.L_x_1530) ;  /* 0x0000077000000947 */ /* 0x000fea0003800000 */
[----:B------:R1:W-:Y:S01]  /*1ad60*/  STL [R1+0x1c], R0 ;  /* 0x00001c0001007387 */ /* 0x0003e20000100800 */
[----:B------:R-:W-:Y:S01]  /*1ad70*/  CS2R R6, SRZ ;  /* 0x0000000000067805 */ /* 0x000fe2000001ff00 */
[----:B-1----:R-:W-:-:S04]  /*1ad80*/  IADD3 R0, R0, R13, RZ ;  /* 0x0000000d00007210 */ /* 0x002fc80007ffe0ff */
[----:B------:R-:W-:-:S13]  /*1ad90*/  ISETP.GE.OR P0, PT, R0, c[0x0][0x53c], !P6 ;  /* 0x00014f0000007a0c */ /* 0x000fda0007706670 */
[----:B---3--:R-:W-:Y:S02]  /*1ada0*/  @!P0 MOV R4, 0x4 ;  /* 0x0000000400048802 */ /* 0x008fe40000000f00 */
        /* <DEDUP_REMOVED lines=8> */
.L_x_1572:
        /* <DEDUP_REMOVED lines=16> */
.L_x_1573:
[----:B--2---:R-:W-:-:S05]  /*1af30*/  IMAD R0, R0, c[0x0][0x538], RZ ;  /* 0x00014e0000007a24 */ /* 0x004fca00078e02ff */
[----:B------:R-:W-:-:S04]  /*1af40*/  IADD3 R8, R0, R8, RZ ;  /* 0x0000000800087210 */ /* 0x000fc80007ffe0ff */
[----:B------:R-:W-:-:S13]  /*1af50*/  ISETP.GT.AND P0, PT, R8, R9, PT ;  /* 0x000000090800720c */ /* 0x000fda0003f04270 */
[----:B-1----:R-:W-:Y:S05]  /*1af60*/  @!P0 BRA `(.L_x_1533) ;  /* 0xfffffdb000008947 */ /* 0x002fea000383ffff */
.L_x_1529:
[----:B------:R-:W-:-:S05]  /*1af70*/  IADD3 R10, -R0, R8, RZ ;  /* 0x00000008000a7210 */ /* 0x000fca0007ffe1ff */
[----:B------:R-:W-:-:S05]  /*1af80*/  IMAD R0, R4, c[0x0][0x538], R10 ;  /* 0x00014e0004007a24 */ /* 0x000fca00078e020a */
[----:B------:R-:W-:Y:S01]  /*1af90*/  ISETP.GT.AND P0, PT, R0, R9, PT ;  /* 0x000000090000720c */ /* 0x000fe20003f04270 */
[----:B------:R-:W-:-:S12]  /*1afa0*/  BRA.DIV ~URZ, `(.L_x_1534) ;  /* 0x00001b127f007947 */ /* 0x000fd8000b800000 */
[----:B------:R-:W-:-:S04]  /*1afb0*/  VOTE.ANY R8, PT, !P0 ;  /* 0x0000000000087806 */ /* 0x000fc800040e0100 */
.L_x_1574:
[----:B------:R1:W2:Y:S01]  /*1afc0*/  POPC R11, R8 ;  /* 0x00000008000b7309 */ /* 0x0002a20000000000 */
[----:B------:R-:W-:Y:S05]  /*1afd0*/  BRA.DIV ~URZ, `(.L_x_1535) ;  /* 0x00001b327f007947 */ /* 0x000fea000b800000 */
[----:B--2---:R2:W4:Y:S04]  /*1afe0*/  SHFL.IDX PT, R6, R6, R11, 0x1f ;  /* 0x00001f0b06067589 */ /* 0x00452800000e0000 */
[----:B------:R2:W1:Y:S02]  /*1aff0*/  SHFL.IDX PT, R7, R7, R11, 0x1f ;  /* 0x00001f0b07077589 */ /* 0x00046400000e0000 */
.L_x_1575:
[----:B------:R-:W-:Y:S01]  /*1b000*/  ISETP.NE.AND P0, PT, R8, RZ, PT ;  /* 0x000000ff0800720c */ /* 0x000fe20003f05270 */
[----:B------:R-:W-:-:S12]  /*1b010*/  BSSY B0, `(.L_x_1536) ;  /* 0x0000005000007945 */ /* 0x000fd80003800000 */
[----:B------:R-:W-:Y:S05]  /*1b020*/  @!P0 BRA `(.L_x_1537) ;  /* 0x0000003000008947 */ /* 0x000fea0003800000 */
[----:B------:R-:W-:Y:S01]  /*1b030*/  IADD3 R3, R11, -0x1, RZ ;  /* 0xffffffff0b037810 */ /* 0x000fe20007ffe0ff */
[----:B------:R-:W-:Y:S05]  /*1b040*/  BRA.DIV ~URZ, `(.L_x_1538) ;  /* 0x00001b927f007947 */ /* 0x000fea000b800000 */
[----:B------:R2:W3:Y:S02]  /*1b050*/  SHFL.IDX PT, R12, R4, R3, 0x1f ;  /* 0x00001f03040c7589 */ /* 0x0004e400000e0000 */
.L_x_1537:
[----:B------:R-:W-:Y:S05]  /*1b060*/  BSYNC B0 ;  /* 0x0000000000007941 */ /* 0x000fea0003800000 */
.L_x_1536:
[----:B---3--:R-:W-:Y:S01]  /*1b070*/  IMAD R5, R12, c[0x0][0x538], R10 ;  /* 0x00014e000c057a24 */ /* 0x008fe200078e020a */
[----:B--2-4-:R-:W-:-:S03]  /*1b080*/  IABS R4, R6 ;  /* 0x0000000600047213 */ /* 0x014fc60000000000 */
[----:B-1----:R-:W-:Y:S01]  /*1b090*/  IMAD.IADD R8, R9, 0x1, -R5 ;  /* 0x0000000109087824 */ /* 0x002fe200078e0a05 */
[----:B------:R1:W-:Y:S01]  /*1b0a0*/  STL [R1+0x10], R5 ;  /* 0x0000100501007387 */ /* 0x0003e20000100800 */
[----:B------:R-:W2:Y:S03]  /*1b0b0*/  I2F.RP R2, R4 ;  /* 0x0000000400027306 */ /* 0x000ea60000209400 */
[----:B------:R-:W3:Y:S05]  /*1b0c0*/  LDL.LU R14, [R1+0x1c] ;  /* 0x00001c00010e7983 */ /* 0x000eea0000300800 */
[----:B--2---:R-:W2:Y:S02]  /*1b0d0*/  MUFU.RCP R2, R2 ;  /* 0x0000000200027308 */ /* 0x004ea40000001000 */
[----:B--2---:R-:W-:-:S06]  /*1b0e0*/  IADD3 R2, R2, 0xffffffe, RZ ;  /* 0x0ffffffe02027810 */ /* 0x004fcc0007ffe0ff */
[----:B------:R2:W4:Y:S02]  /*1b0f0*/  F2I.FTZ.U32.TRUNC.NTZ R3, R2 ;  /* 0x0000000200037305 */ /* 0x000524000021f000 */
[----:B--2---:R-:W-:Y:S01]  /*1b100*/  IABS R2, R7 ;  /* 0x0000000700027213 */ /* 0x004fe20000000000 */
[----:B----4-:R-:W-:-:S03]  /*1b110*/  IMAD.MOV R0, RZ, RZ, -R3 ;  /* 0x000000ffff007224 */ /* 0x010fc600078e0a03 */
[----:B-1----:R-:W-:Y:S01]  /*1b120*/  MOV R5, R2 ;  /* 0x0000000200057202 */ /* 0x002fe20000000f00 */
[----:B------:R-:W-:Y:S01]  /*1b130*/  IMAD.MOV.U32 R10, RZ, RZ, R0 ;  /* 0x000000ffff0a7224 */ /* 0x000fe200078e0000 */
[----:B------:R-:W-:Y:S01]  /*1b140*/  IABS R0, R6 ;  /* 0x0000000600007213 */ /* 0x000fe20000000000 */
[----:B------:R-:W-:Y:S01]  /*1b150*/  IMAD.MOV.U32 R2, RZ, RZ, RZ ;  /* 0x000000ffff027224 */ /* 0x000fe200078e00ff */
[----:B------:R-:W1:Y:S01]  /*1b160*/  I2F.RP R12, R5 ;  /* 0x00000005000c7306 */ /* 0x000e620000209400 */
[----:B------:R-:W-:Y:S01]  /*1b170*/  IMAD R9, R10, R4, RZ ;  /* 0x000000040a097224 */ /* 0x000fe200078e02ff */
[----:B------:R-:W-:Y:S01]  /*1b180*/  IABS R10, R8 ;  /* 0x00000008000a7213 */ /* 0x000fe20000000000 */
[----:B------:R-:W-:Y:S02]  /*1b190*/  IMAD.MOV R0, RZ, RZ, -R0 ;  /* 0x000000ffff007224 */ /* 0x000fe400078e0a00 */
[----:B------:R-:W-:-:S04]  /*1b1a0*/  IMAD.HI.U32 R9, R3, R9, R2 ;  /* 0x0000000903097227 */ /* 0x000fc800078e0002 */
[----:B------:R-:W-:Y:S01]  /*1b1b0*/  IMAD.MOV.U32 R2, RZ, RZ, R10 ;  /* 0x000000ffff027224 */ /* 0x000fe200078e000a */
[----:B------:R-:W-:-:S03]  /*1b1c0*/  MOV R3, R0 ;  /* 0x0000000000037202 */ /* 0x000fc60000000f00 */
[----:B------:R-:W-:-:S04]  /*1b1d0*/  IMAD.HI.U32 R0, R9, R2, RZ ;  /* 0x0000000209007227 */ /* 0x000fc800078e00ff */
[----:B------:R-:W-:Y:S02]  /*1b1e0*/  IMAD R2, R0, R3, R2 ;  /* 0x0000000300027224 */ /* 0x000fe400078e0202 */
[----:B-1----:R-:W1:Y:S03]  /*1b1f0*/  MUFU.RCP R3, R12 ;  /* 0x0000000c00037308 */ /* 0x002e660000001000 */
[----:B------:R-:W-:Y:S02]  /*1b200*/  ISETP.GT.U32.AND P0, PT, R4, R2, PT ;  /* 0x000000020400720c */ /* 0x000fe40003f04070 */
[----:B-1----:R-:W-:-:S11]  /*1b210*/  IADD3 R3, R3, 0xffffffe, RZ ;  /* 0x0ffffffe03037810 */ /* 0x002fd60007ffe0ff */
[----:B------:R-:W-:Y:S01]  /*1b220*/  @!P0 IMAD.IADD R2, R2, 0x1, -R4 ;  /* 0x0000000102028824 */ /* 0x000fe200078e0a04 */
[----:B------:R-:W1:Y:S04]  /*1b230*/  F2I.FTZ.U32.TRUNC.NTZ R3, R3 ;  /* 0x0000000300037305 */ /* 0x000e68000021f000 */
[----:B------:R-:W-:Y:S02]  /*1b240*/  ISETP.GE.U32.AND P2, PT, R2, R4, PT ;  /* 0x000000040200720c */ /* 0x000fe40003f46070 */
[----:B------:R-:W-:Y:S02]  /*1b250*/  LOP3.LUT R2, R8, R6, RZ, 0x3c, !PT ;  /* 0x0000000608027212 */ /* 0x000fe400078e3cff */
[----:B------:R-:W-:Y:S02]  /*1b260*/  @!P0 IADD3 R0, R0, 0x1, RZ ;  /* 0x0000000100008810 */ /* 0x000fe40007ffe0ff */
[----:B------:R-:W-:-:S02]  /*1b270*/  ISETP.GE.AND P1, PT, R2, RZ, PT ;  /* 0x000000ff0200720c */ /* 0x000fc40003f26270 */
[----:B------:R-:W-:Y:S01]  /*1b280*/  ISETP.NE.AND P0, PT, R6, RZ, PT ;  /* 0x000000ff0600720c */ /* 0x000fe20003f05270 */
[----:B-1----:R-:W-:-:S04]  /*1b290*/  IMAD.MOV R2, RZ, RZ, -R3 ;  /* 0x000000ffff027224 */ /* 0x002fc800078e0a03 */
[----:B------:R-:W-:Y:S02]  /*1b2a0*/  @P2 IADD3 R0, R0, 0x1, RZ ;  /* 0x0000000100002810 */ /* 0x000fe40007ffe0ff */
[----:B------:R-:W-:Y:S02]  /*1b2b0*/  MOV R4, R2 ;  /* 0x0000000200047202 */ /* 0x000fe40000000f00 */
[----:B------:R-:W-:Y:S02]  /*1b2c0*/  IABS R2, R7 ;  /* 0x0000000700027213 */ /* 0x000fe40000000000 */
[----:B------:R-:W-:Y:S02]  /*1b2d0*/  @!P1 IMAD.MOV R0, RZ, RZ, -R0 ;  /* 0x000000ffff009224 */ /* 0x000fe400078e0a00 */
        /* <DEDUP_REMOVED lines=31> */
.L_x_1530:
[----:B------:R-:W-:Y:S01]  /*1b4d0*/  MOV R0, c[0x0][0x53c] ;  /* 0x00014f0000007a02 */ /* 0x000fe20000000f00 */
[----:B------:R1:W-:Y:S04]  /*1b4e0*/  STL [R1+0x10], R9 ;  /* 0x0000100901007387 */ /* 0x0003e80000100800 */
[----:B------:R1:W-:Y:S04]  /*1b4f0*/  STL [R1+0x14], RZ ;  /* 0x000014ff01007387 */ /* 0x0003e80000100800 */
[----:B------:R1:W-:Y:S04]  /*1b500*/  STL [R1+0x18], RZ ;  /* 0x000018ff01007387 */ /* 0x0003e80000100800 */
[----:B------:R1:W-:Y:S02]  /*1b510*/  STL [R1+0x1c], R0 ;  /* 0x00001c0001007387 */ /* 0x0003e40000100800 */
.L_x_1539:
[----:B------:R-:W-:Y:S05]  /*1b520*/  BSYNC B1 ;  /* 0x0000000000017941 */ /* 0x000fea0003800000 */
.L_x_1528:
[----:B---3--:R-:W2:Y:S04]  /*1b530*/  LDL R4, [R1+0x10] ;  /* 0x0000100001047983 */ /* 0x008ea80000100800 */
        /* <DEDUP_REMOVED lines=8> */
.L_x_1523:
[----:B-1----:R-:W4:Y:S02]  /*1b5c0*/  LDL R0, [R1+0x1c] ;  /* 0x00001c0001007983 */ /* 0x002f240000100800 */
[----:B----4-:R-:W-:-:S13]  /*1b5d0*/  ISETP.GE.AND P0, PT, R0, c[0x0][0x53c], PT ;  /* 0x00014f0000007a0c */ /* 0x010fda0003f06270 */
[----:B--23--:R-:W-:Y:S01]  /*1b5e0*/  @P0 CALL.REL.NOINC `(.L_x_1540) ;  /* 0x0000001000000944 */ /* 0x00cfe20003c00000 */
[----:B------:R-:W-:Y:S05]  /*1b5f0*/  BRA `(.L_x_1541) ;  /* 0xfffe614000007947 */ /* 0x000fea000383ffff */
.L_x_1540:
[----:B------:R-:W-:Y:S05]  /*1b600*/  EXIT ;  /* 0x000000000000794d */ /* 0x000fea0003800000 */
.L_x_1354:
[----:B------:R-:W-:Y:S01]  /*1b610*/  IMAD.MOV.U32 R0, RZ, RZ, R5 ;  /* 0x000000ffff007224 */ /* 0x000fe200078e0005 */
[----:B------:R-:W-:Y:S02]  /*1b620*/  MOV R2, 0x1 ;  /* 0x0000000100027802 */ /* 0x000fe40000000f00 */
[----:B------:R-:W-:Y:S02]  /*1b630*/  MOV R3, 0x1b650 ;  /* 0x0001b65000037802 */ /* 0x000fe40000000f00 */
[----:B------:R-:W-:Y:S05]  /*1b640*/  CALL.REL.NOINC `($__internal_32_$__cuda_sm70_shflsync_up_p) ;  /* 0x0000169000007944 */ /* 0x000fea0003c00000 */
[----:B------:R-:W-:Y:S01]  /*1b650*/  MOV R0, R4 ;  /* 0x0000000400007202 */ /* 0x000fe20000000f00 */
[----:B------:R-:W-:Y:S05]  /*1b660*/  BRA `(.L_x_1542) ;  /* 0xfffe4e0000007947 */ /* 0x000fea000383ffff */
.L_x_1355:
[----:B------:R-:W-:Y:S01]  /*1b670*/  IMAD.MOV.U32 R0, RZ, RZ, R5 ;  /* 0x000000ffff007224 */ /* 0x000fe200078e0005 */
[----:B------:R-:W-:Y:S02]  /*1b680*/  MOV R2, 0x2 ;  /* 0x0000000200027802 */ /* 0x000fe40000000f00 */
[----:B------:R-:W-:Y:S02]  /*1b690*/  MOV R3, 0x1b6b0 ;  /* 0x0001b6b000037802 */ /* 0x000fe40000000f00 */
[----:B------:R-:W-:Y:S05]  /*1b6a0*/  CALL.REL.NOINC `($__internal_32_$__cuda_sm70_shflsync_up_p) ;  /* 0x0000163000007944 */ /* 0x000fea0003c00000 */
[----:B------:R-:W-:Y:S01]  /*1b6b0*/  SEL R0, R4, RZ, P4 ;  /* 0x000000ff04007207 */ /* 0x000fe20002000000 */
[----:B------:R-:W-:Y:S01]  /*1b6c0*/  IMAD.MOV.U32 R2, RZ, RZ, 0x4 ;  /* 0x00000004ff027424 */ /* 0x000fe200078e00ff */
[----:B------:R-:W-:-:S03]  /*1b6d0*/  MOV R3, 0x1b700 ;  /* 0x0001b70000037802 */ /* 0x000fc60000000f00 */
[----:B------:R-:W-:Y:S02]  /*1b6e0*/  IMAD.IADD R0, R5, 0x1, R0 ;  /* 0x0000000105007824 */ /* 0x000fe400078e0200 */
        /* <DEDUP_REMOVED lines=14> */
[----:B------:R-:W-:Y:S01]  /*1b7d0*/  IMAD.IADD R4, R0, 0x1, R4 ;  /* 0x0000000100047824 */ /* 0x000fe200078e0204 */
[----:B------:R-:W-:-:S03]  /*1b7e0*/  MOV R0, 0x1f ;  /* 0x0000001f00007802 */ /* 0x000fc60000000f00 */
[----:B------:R-:W-:Y:S02]  /*1b7f0*/  IMAD.MOV.U32 R5, RZ, RZ, R4 ;  /* 0x000000ffff057224 */ /* 0x000fe400078e0004 */
[----:B------:R-:W-:Y:S05]  /*1b800*/  CALL.REL.NOINC `($__internal_31_$__cuda_sm70_shflsync_idx_p) ;  /* 0x0000148000007944 */ /* 0x000fea0003c00000 */
[----:B------:R-:W-:Y:S05]  /*1b810*/  BRA `(.L_x_1543) ;  /* 0xfffe4d5000007947 */ /* 0x000fea000383ffff */
.L_x_1357:
[----:B------:R-:W-:Y:S02]  /*1b820*/  SEL R0, RZ, 0x1, P0 ;  /* 0x00000001ff007807 */ /* 0x000fe40000000000 */
[----:B------:R-:W-:Y:S02]  /*1b830*/  MOV R2, 0x1b850 ;  /* 0x0001b85000027802 */ /* 0x000fe40000000f00 */
[----:B------:R-:W-:Y:S05]  /*1b840*/  CALL.REL.NOINC `($__internal_33_$__cuda_sm70_votesync_ballot) ;  /* 0x0000150000007944 */ /* 0x000fea0003c00000 */
[----:B------:R-:W-:Y:S01]  /*1b850*/  MOV R6, R0 ;  /* 0x0000000000067202 */ /* 0x000fe20000000f00 */
[----:B------:R-:W-:Y:S05]  /*1b860*/  BRA `(.L_x_1544) ;  /* 0xfffe4d9000007947 */ /* 0x000fea000383ffff */
.L_x_1358:
[----:B------:R-:W-:Y:S01]  /*1b870*/  IMAD.MOV.U32 R5, RZ, RZ, R8 ;  /* 0x000000ffff057224 */ /* 0x000fe200078e0008 */
[----:B--2---:R-:W-:Y:S01]  /*1b880*/  MOV R3, R13 ;  /* 0x0000000d00037202 */ /* 0x004fe20000000f00 */
[----:B------:R-:W-:Y:S01]  /*1b890*/  IMAD.MOV.U32 R0, RZ, RZ, 0x1f ;  /* 0x0000001fff007424 */ /* 0x000fe200078e00ff */
[----:B------:R-:W-:Y:S02]  /*1b8a0*/  MOV R2, 0x1b8c0 ;  /* 0x0001b8c000027802 */ /* 0x000fe40000000f00 */
[----:B-1----:R-:W-:Y:S05]  /*1b8b0*/  CALL.REL.NOINC `($__internal_31_$__cuda_sm70_shflsync_idx_p) ;  /* 0x000013d000007944 */ /* 0x002fea0003c00000 */
[----:B------:R-:W-:Y:S01]  /*1b8c0*/  IMAD.MOV.U32 R11, RZ, RZ, R0 ;  /* 0x000000ffff0b7224 */ /* 0x000fe200078e0000 */
[----:B------:R-:W-:Y:S01]  /*1b8d0*/  MOV R5, R7 ;  /* 0x0000000700057202 */ /* 0x000fe20000000f00 */
[----:B------:R-:W-:Y:S01]  /*1b8e0*/  IMAD.MOV.U32 R7, RZ, RZ, RZ ;  /* 0x000000ffff077224 */ /* 0x000fe200078e00ff */
[----:B------:R-:W-:Y:S01]  /*1b8f0*/  MOV R3, R13 ;  /* 0x0000000d00037202 */ /* 0x000fe20000000f00 */
[----:B------:R-:W-:Y:S01]  /*1b900*/  IMAD.MOV.U32 R0, RZ, RZ, 0x1f ;  /* 0x0000001fff007424 */ /* 0x000fe200078e00ff */
[----:B------:R-:W-:-:S02]  /*1b910*/  MOV R2, 0x1b930 ;  /* 0x0001b93000027802 */ /* 0x000fc40000000f00 */
[----:B------:R-:W-:Y:S05]  /*1b920*/  CALL.REL.NOINC `($__internal_31_$__cuda_sm70_shflsync_idx_p) ;  /* 0x0000136000007944 */ /* 0x000fea0003c00000 */
[----:B------:R-:W-:Y:S01]  /*1b930*/  MOV R10, R0 ;  /* 0x00000000000a7202 */ /* 0x000fe20000000f00 */
[----:B------:R-:W-:Y:S05]  /*1b940*/  BRA `(.L_x_1545) ;  /* 0xfffe4d0000007947 */ /* 0x000fea000383ffff */
.L_x_1361:
[----:B------:R-:W-:Y:S01]  /*1b950*/  IMAD.MOV.U32 R5, RZ, RZ, R4 ;  /* 0x000000ffff057224 */ /* 0x000fe200078e0004 */
[----:B------:R-:W-:-:S02]  /*1b960*/  MOV R0, 0x1f ;  /* 0x0000001f00007802 */ /* 0x000fc40000000f00 */
[----:B------:R-:W-:Y:S02]  /*1b970*/  MOV R2, 0x1b990 ;  /* 0x0001b99000027802 */ /* 0x000fe40000000f00 */
[----:B-1----:R-:W-:Y:S05]  /*1b980*/  CALL.REL.NOINC `($__internal_31_$__cuda_sm70_shflsync_idx_p) ;  /* 0x0000130000007944 */ /* 0x002fea0003c00000 */
[----:B------:R-:W-:Y:S01]  /*1b990*/  MOV R7, R0 ;  /* 0x0000000000077202 */ /* 0x000fe20000000f00 */
[----:B------:R-:W-:Y:S05]  /*1b9a0*/  BRA `(.L_x_1360) ;  /* 0xfffe4d0000007947 */ /* 0x000fea000383ffff */
.L_x_1413:
[----:B------:R-:W-:Y:S01]  /*1b9b0*/  IMAD.MOV.U32 R5, RZ, RZ, R13 ;  /* 0x000000ffff057224 */ /* 0x000fe200078e000d */
[----:B------:R-:W-:Y:S01]  /*1b9c0*/  MOV R3, RZ ;  /* 0x000000ff00037202 */ /* 0x000fe20000000f00 */
[----:B------:R-:W-:Y:S01]  /*1b9d0*/  IMAD.MOV.U32 R0, RZ, RZ, 0x181f ;  /* 0x0000181fff007424 */ /* 0x000fe200078e00ff */
[----:B------:R-:W-:Y:S02]  /*1b9e0*/  MOV R2, 0x1ba00 ;  /* 0x0001ba0000027802 */ /* 0x000fe40000000f00 */
[----:B-----5:R-:W-:Y:S05]  /*1b9f0*/  CALL.REL.NOINC `($__internal_31_$__cuda_sm70_shflsync_idx_p) ;  /* 0x0000129000007944 */ /* 0x020fea0003c00000 */
[----:B------:R-:W-:Y:S01]  /*1ba00*/  MOV R10, R0 ;  /* 0x00000000000a7202 */ /* 0x000fe20000000f00 */
[----:B------:R-:W-:Y:S05]  /*1ba10*/  BRA `(.L_x_1546) ;  /* 0xfffedb5000007947 */ /* 0x000fea000383ffff */
.L_x_1414:
[----:B------:R-:W-:Y:S01]  /*1ba20*/  IMAD.MOV.U32 R5, RZ, RZ, R15 ;  /* 0x000000ffff057224 */ /* 0x000fe200078e000f */
[----:B------:R-:W-:Y:S01]  /*1ba30*/  MOV R3, RZ ;  /* 0x000000ff00037202 */ /* 0x000fe20000000f00 */
[----:B------:R-:W-:Y:S01]  /*1ba40*/  IMAD.MOV.U32 R0, RZ, RZ, 0x181f ;  /* 0x0000181fff007424 */ /* 0x000fe200078e00ff */
[----:B------:R-:W-:Y:S02]  /*1ba50*/  MOV R2, 0x1ba70 ;  /* 0x0001ba7000027802 */ /* 0x000fe40000000f00 */
[----:B-12--5:R-:W-:Y:S05]  /*1ba60*/  CALL.REL.NOINC `($__internal_31_$__cuda_sm70_shflsync_idx_p) ;  /* 0x0000122000007944 */ /* 0x026fea0003c00000 */
[----:B------:R-:W-:Y:S05]  /*1ba70*/  BRA `(.L_x_1547) ;  /* 0xfffedb1000007947 */ /* 0x000fea000383ffff */
.L_x_1417:
[----:B--2---:R-:W-:Y:S01]  /*1ba80*/  IMAD.MOV.U32 R5, RZ, RZ, R13 ;  /* 0x000000ffff057224 */ /* 0x004fe200078e000d */
[----:B------:R-:W-:Y:S01]  /*1ba90*/  MOV R3, 0x1 ;  /* 0x0000000100037802 */ /* 0x000fe20000000f00 */
[----:B----4-:R-:W-:Y:S01]  /*1baa0*/  IMAD.MOV.U32 R0, RZ, RZ, 0x181f ;  /* 0x0000181fff007424 */ /* 0x010fe200078e00ff */
[----:B------:R-:W-:-:S02]  /*1bab0*/  MOV R2, 0x1bad0 ;  /* 0x0001bad000027802 */ /* 0x000fc40000000f00 */
[----:B-1-3-5:R-:W-:Y:S05]  /*1bac0*/  CALL.REL.NOINC `($__internal_31_$__cuda_sm70_shflsync_idx_p) ;  /* 0x000011c000007944 */ /* 0x02afea0003c00000 */
[----:B------:R-:W-:Y:S01]  /*1bad0*/  IMAD.MOV.U32 R10, RZ, RZ, R0 ;  /* 0x000000ffff0a7224 */ /* 0x000fe200078e0000 */
[----:B------:R-:W-:Y:S01]  /*1bae0*/  MOV R3, 0x1 ;  /* 0x0000000100037802 */ /* 0x000fe20000000f00 */
[----:B------:R-:W-:Y:S01]  /*1baf0*/  IMAD.MOV.U32 R5, RZ, RZ, R15 ;  /* 0x000000ffff057224 */ /* 0x000fe200078e000f */
[----:B------:R-:W-:-:S02]  /*1bb00*/  MOV R0, 0x181f ;  /* 0x0000181f00007802 */ /* 0x000fc40000000f00 */
[----:B------:R-:W-:Y:S02]  /*1bb10*/  MOV R2, 0x1bb30 ;  /* 0x0001bb3000027802 */ /* 0x000fe40000000f00 */
[----:B------:R-:W-:Y:S05]  /*1bb20*/  CALL.REL.NOINC `($__internal_31_$__cuda_sm70_shflsync_idx_p) ;  /* 0x0000116000007944 */ /* 0x000fea0003c00000 */
[----:B------:R-:W-:Y:S05]  /*1bb30*/  BRA `(.L_x_1548) ;  /* 0xfffedc2000007947 */ /* 0x000fea000383ffff */
.L_x_1420:
[----:B-1----:R-:W-:Y:S01]  /*1bb40*/  IMAD.MOV.U32 R5, RZ, RZ, R13 ;  /* 0x000000ffff057224 */ /* 0x002fe200078e000d */
[----:B------:R-:W-:Y:S01]  /*1bb50*/  MOV R3, 0x2 ;  /* 0x0000000200037802 */ /* 0x000fe20000000f00 */
[----:B----4-:R-:W-:Y:S01]  /*1bb60*/  IMAD.MOV.U32 R0, RZ, RZ, 0x181f ;  /* 0x0000181fff007424 */ /* 0x010fe200078e00ff */
[----:B------:R-:W-:Y:S02]  /*1bb70*/  MOV R2, 0x1bb90 ;  /* 0x0001bb9000027802 */ /* 0x000fe40000000f00 */
[----:B--23-5:R-:W-:Y:S05]  /*1bb80*/  CALL.REL.NOINC `($__internal_31_$__cuda_sm70_shflsync_idx_p) ;  /* 0x0000110000007944 */ /* 0x02cfea0003c00000 */
[----:B------:R-:W-:Y:S01]  /*1bb90*/  MOV R10, R0 ;  /* 0x00000000000a7202 */ /* 0x000fe20000000f00 */
[----:B------:R-:W-:Y:S05]  /*1bba0*/  BRA `(.L_x_1549) ;  /* 0xfffedd1000007947 */ /* 0x000fea000383ffff */
.L_x_1421:
[----:B------:R-:W-:Y:S01]  /*1bbb0*/  IMAD.MOV.U32 R5, RZ, RZ, R15 ;  /* 0x000000ffff057224 */ /* 0x000fe200078e000f */
[----:B------:R-:W-:Y:S01]  /*1bbc0*/  MOV R3, 0x2 ;  /* 0x0000000200037802 */ /* 0x000fe20000000f00 */
[----:B----4-:R-:W-:Y:S01]  /*1bbd0*/  IMAD.MOV.U32 R0, RZ, RZ, 0x181f ;  /* 0x0000181fff007424 */ /* 0x010fe200078e00ff */
[----:B------:R-:W-:Y:S02]  /*1bbe0*/  MOV R2, 0x1bc00 ;  /* 0x0001bc0000027802 */ /* 0x000fe40000000f00 */
[----:B-123-5:R-:W-:Y:S05]  /*1bbf0*/  CALL.REL.NOINC `($__internal_31_$__cuda_sm70_shflsync_idx_p) ;  /* 0x0000109000007944 */ /* 0x02efea0003c00000 */
[----:B------:R-:W-:Y:S05]  /*1bc00*/  BRA `(.L_x_1550) ;  /* 0xfffedcd000007947 */ /* 0x000fea000383ffff */
.L_x_1424:
[----:B-1----:R-:W-:Y:S01]  /*1bc10*/  IMAD.MOV.U32 R5, RZ, RZ, R13 ;  /* 0x000000ffff057224 */ /* 0x002fe200078e000d */
[----:B------:R-:W-:Y:S01]  /*1bc20*/  MOV R3, 0x3 ;  /* 0x0000000300037802 */ /* 0x000fe20000000f00 */
[----:B------:R-:W-:Y:S01]  /*1bc30*/  IMAD.MOV.U32 R0, RZ, RZ, 0x181f ;  /* 0x0000181fff007424 */ /* 0x000fe200078e00ff */
[----:B------:R-:W-:-:S02]  /*1bc40*/  MOV R2, 0x1bc60 ;  /* 0x0001bc6000027802 */ /* 0x000fc40000000f00 */
[----:B--2345:R-:W-:Y:S05]  /*1bc50*/  CALL.REL.NOINC `($__internal_31_$__cuda_sm70_shflsync_idx_p) ;  /* 0x0000103000007944 */ /* 0x03cfea0003c00000 */
[----:B------:R-:W-:Y:S01]  /*1bc60*/  IMAD.MOV.U32 R10, RZ, RZ, R0 ;  /* 0x000000ffff0a7224 */ /* 0x000fe200078e0000 */
[----:B------:R-:W-:Y:S01]  /*1bc70*/  MOV R3, 0x3 ;  /* 0x0000000300037802 */ /* 0x000fe20000000f00 */
[----:B------:R-:W-:Y:S01]  /*1bc80*/  IMAD.MOV.U32 R5, RZ, RZ, R15 ;  /* 0x000000ffff057224 */ /* 0x000fe200078e000f */
[----:B------:R-:W-:-:S02]  /*1bc90*/  MOV R0, 0x181f ;  /* 0x0000181f00007802 */ /* 0x000fc40000000f00 */
[----:B------:R-:W-:Y:S02]  /*1bca0*/  MOV R2, 0x1bcc0 ;  /* 0x0001bcc000027802 */ /* 0x000fe40000000f00 */
[----:B------:R-:W-:Y:S05]  /*1bcb0*/  CALL.REL.NOINC `($__internal_31_$__cuda_sm70_shflsync_idx_p) ;  /* 0x00000fd000007944 */ /* 0x000fea0003c00000 */
[----:B------:R-:W-:Y:S05]  /*1bcc0*/  BRA `(.L_x_1551) ;  /* 0xfffedd8000007947 */ /* 0x000fea000383ffff */
.L_x_1483:
[----:B------:R-:W-:Y:S01]  /*1bcd0*/  IMAD.MOV.U32 R2, RZ, RZ, R203 ;  /* 0x000000ffff027224 */ /* 0x000fe200078e00cb */
[----:B------:R-:W-:Y:S01]  /*1bce0*/  MOV R7, 0x1f ;  /* 0x0000001f00077802 */ /* 0x000fe20000000f00 */
[----:B------:R-:W-:Y:S01]  /*1bcf0*/  IMAD.MOV.U32 R5, RZ, RZ, 0x2 ;  /* 0x00000002ff057424 */ /* 0x000fe200078e00ff */
[----:B------:R-:W-:Y:S02]  /*1bd00*/  MOV R6, 0xffffffff ;  /* 0xffffffff00067802 */ /* 0x000fe40000000f00 */
[----:B------:R-:W-:Y:S02]  /*1bd10*/  MOV R3, 0x1bd30 ;  /* 0x0001bd3000037802 */ /* 0x000fe40000000f00 */
[----:B------:R-:W-:Y:S05]  /*1bd20*/  CALL.REL.NOINC `($__internal_30_$__cuda_sm70_shflsync_bfly_p) ;  /* 0x00000f1000007944 */ /* 0x000fea0003c00000 */
[----:B------:R-:W-:Y:S01]  /*1bd30*/  FADD.FTZ R0, R203, R5 ;  /* 0x00000005cb007221 */ /* 0x000fe20000010000 */
[----:B------:R-:W-:Y:S02]  /*1bd40*/  MOV R5, 0x1 ;  /* 0x0000000100057802 */ /* 0x000fe40000000f00 */
[----:B------:R-:W-:Y:S02]  /*1bd50*/  MOV R3, 0x1bd80 ;  /* 0x0001bd8000037802 */ /* 0x000fe40000000f00 */
[----:B------:R-:W-:-:S02]  /*1bd60*/  MOV R2, R0 ;  /* 0x0000000000027202 */ /* 0x000fc40000000f00 */
[----:B------:R-:W-:Y:S05]  /*1bd70*/  CALL.REL.NOINC `($__internal_30_$__cuda_sm70_shflsync_bfly_p) ;  /* 0x00000ec000007944 */ /* 0x000fea0003c00000 */
[----:B------:R-:W-:Y:S01]  /*1bd80*/  FADD.FTZ R0, R0, R5 ;  /* 0x0000000500007221 */ /* 0x000fe20000010000 */
[----:B------:R-:W-:-:S02]  /*1bd90*/  MOV R2, R204 ;  /* 0x000000cc00027202 */ /* 0x000fc40000000f00 */
[----:B------:R-:W-:Y:S02]  /*1bda0*/  MOV R5, 0x2 ;  /* 0x0000000200057802 */ /* 0x000fe40000000f00 */
[----:B------:R-:W-:Y:S02]  /*1bdb0*/  MOV R3, 0x1bdd0 ;  /* 0x0001bdd000037802 */ /* 0x000fe40000000f00 */
[----:B------:R-:W-:Y:S05]  /*1bdc0*/  CALL.REL.NOINC `($__internal_30_$__cuda_sm70_shflsync_bfly_p) ;  /* 0x00000e7000007944 */ /* 0x000fea0003c00000 */
[----:B------:R-:W-:Y:S01]  /*1bdd0*/  FADD.FTZ R4, R204, R5 ;  /* 0x00000005cc047221 */ /* 0x000fe20000010000 */
[----:B------:R-:W-:Y:S02]  /*1bde0*/  MOV R5, 0x1 ;  /* 0x0000000100057802 */ /* 0x000fe40000000f00 */
[----:B------:R-:W-:Y:S02]  /*1bdf0*/  MOV R3, 0x1be20 ;  /* 0x0001be2000037802 */ /* 0x000fe40000000f00 */
[----:B------:R-:W-:Y:S02]  /*1be00*/  MOV R2, R4 ;  /* 0x0000000400027202 */ /* 0x000fe40000000f00 */
[----:B------:R-:W-:Y:S05]  /*1be10*/  CALL.REL.NOINC `($__internal_30_$__cuda_sm70_shflsync_bfly_p) ;  /* 0x00000e2000007944 */ /* 0x000fea0003c00000 */
[----:B------:R-:W-:Y:S01]  /*1be20*/  MOV R3, R5 ;  /* 0x0000000500037202 */ /* 0x000fe20000000f00 */
[----:B------:R-:W-:Y:S05]  /*1be30*/  BRA `(.L_x_1552) ;  /* 0xffff9e7000007947 */ /* 0x000fea000383ffff */
.L_x_1490:
[----:B--234-:R-:W-:Y:S01]  /*1be40*/  IMAD.MOV.U32 R5, RZ, RZ, R15 ;  /* 0x000000ffff057224 */ /* 0x01cfe200078e000f */
[----:B------:R-:W-:Y:S01]  /*1be50*/  MOV R3, RZ ;  /* 0x000000ff00037202 */ /* 0x000fe20000000f00 */
[----:B------:R-:W-:Y:S01]  /*1be60*/  IMAD.MOV.U32 R0, RZ, RZ, 0x181f ;  /* 0x0000181fff007424 */ /* 0x000fe200078e00ff */
[----:B------:R-:W-:-:S02]  /*1be70*/  MOV R2, 0x1be90 ;  /* 0x0001be9000027802 */ /* 0x000fc40000000f00 */
[----:B-1----:R-:W-:Y:S05]  /*1be80*/  CALL.REL.NOINC `($__internal_31_$__cuda_sm70_shflsync_idx_p) ;  /* 0x00000e0000007944 */ /* 0x002fea0003c00000 */
[----:B------:R-:W-:Y:S01]  /*1be90*/  MOV R12, R0 ;  /* 0x00000000000c7202 */ /* 0x000fe20000000f00 */
[----:B------:R-:W-:Y:S05]  /*1bea0*/  BRA `(.L_x_1553) ;  /* 0xffffbaa000007947 */ /* 0x000fea000383ffff */
.L_x_1491:
[----:B------:R-:W-:Y:S01]  /*1beb0*/  IMAD.MOV.U32 R5, RZ, RZ, R16 ;  /* 0x000000ffff057224 */ /* 0x000fe200078e0010 */
[----:B------:R-:W-:Y:S01]  /*1bec0*/  MOV R3, RZ ;  /* 0x000000ff00037202 */ /* 0x000fe20000000f00 */
[----:B------:R-:W-:Y:S01]  /*1bed0*/  IMAD.MOV.U32 R0, RZ, RZ, 0x181f ;  /* 0x0000181fff007424 */ /* 0x000fe200078e00ff */
[----:B------:R-:W-:-:S02]  /*1bee0*/  MOV R2, 0x1bf00 ;  /* 0x0001bf0000027802 */ /* 0x000fc40000000f00 */
[----:B-123--:R-:W-:Y:S05]  /*1bef0*/  CALL.REL.NOINC `($__internal_31_$__cuda_sm70_shflsync_idx_p) ;  /* 0x00000d9000007944 */ /* 0x00efea0003c00000 */
[----:B------:R-:W-:Y:S05]  /*1bf00*/  BRA `(.L_x_1554) ;  /* 0xffffba6000007947 */ /* 0x000fea000383ffff */
.L_x_1494:
[----:B------:R-:W-:Y:S01]  /*1bf10*/  IMAD.MOV.U32 R5, RZ, RZ, R15 ;  /* 0x000000ffff057224 */ /* 0x000fe200078e000f */
[----:B--2---:R-:W-:Y:S01]  /*1bf20*/  MOV R3, 0x1 ;  /* 0x0000000100037802 */ /* 0x004fe20000000f00 */
[----:B------:R-:W-:Y:S01]  /*1bf30*/  IMAD.MOV.U32 R0, RZ, RZ, 0x181f ;  /* 0x0000181fff007424 */ /* 0x000fe200078e00ff */
[----:B------:R-:W-:-:S02]  /*1bf40*/  MOV R2, 0x1bf60 ;  /* 0x0001bf6000027802 */ /* 0x000fc40000000f00 */
[----:B-1-34-:R-:W-:Y:S05]  /*1bf50*/  CALL.REL.NOINC `($__internal_31_$__cuda_sm70_shflsync_idx_p) ;  /* 0x00000d3000007944 */ /* 0x01afea0003c00000 */
[----:B------:R-:W-:Y:S01]  /*1bf60*/  IMAD.MOV.U32 R12, RZ, RZ, R0 ;  /* 0x000000ffff0c7224 */ /* 0x000fe200078e0000 */
[----:B------:R-:W-:Y:S01]  /*1bf70*/  MOV R3, 0x1 ;  /* 0x0000000100037802 */ /* 0x000fe20000000f00 */
[----:B------:R-:W-:Y:S01]  /*1bf80*/  IMAD.MOV.U32 R5, RZ, RZ, R16 ;  /* 0x000000ffff057224 */ /* 0x000fe200078e0010 */
[----:B------:R-:W-:-:S02]  /*1bf90*/  MOV R0, 0x181f ;  /* 0x0000181f00007802 */ /* 0x000fc40000000f00 */
[----:B------:R-:W-:Y:S02]  /*1bfa0*/  MOV R2, 0x1bfc0 ;  /* 0x0001bfc000027802 */ /* 0x000fe40000000f00 */
[----:B------:R-:W-:Y:S05]  /*1bfb0*/  CALL.REL.NOINC `($__internal_31_$__cuda_sm70_shflsync_idx_p) ;  /* 0x00000cd000007944 */ /* 0x000fea0003c00000 */
[----:B------:R-:W-:Y:S05]  /*1bfc0*/  BRA `(.L_x_1555) ;  /* 0xffffbb7000007947 */ /* 0x000fea000383ffff */
.L_x_1497:
[----:B------:R-:W-:Y:S01]  /*1bfd0*/  IMAD.MOV.U32 R5, RZ, RZ, R15 ;  /* 0x000000ffff057224 */ /* 0x000fe200078e000f */
[----:B--2---:R-:W-:Y:S01]  /*1bfe0*/  MOV R3, 0x2 ;  /* 0x0000000200037802 */ /* 0x004fe20000000f00 */
[----:B------:R-:W-:Y:S01]  /*1bff0*/  IMAD.MOV.U32 R0, RZ, RZ, 0x181f ;  /* 0x0000181fff007424 */ /* 0x000fe200078e00ff */
[----:B------:R-:W-:Y:S02]  /*1c000*/  MOV R2, 0x1c020 ;  /* 0x0001c02000027802 */ /* 0x000fe40000000f00 */
[----:B-1-34-:R-:W-:Y:S05]  /*1c010*/  CALL.REL.NOINC `($__internal_31_$__cuda_sm70_shflsync_idx_p) ;  /* 0x00000c7000007944 */ /* 0x01afea0003c00000 */
[----:B------:R-:W-:Y:S01]  /*1c020*/  MOV R12, R0 ;  /* 0x00000000000c7202 */ /* 0x000fe20000000f00 */
[----:B------:R-:W-:Y:S05]  /*1c030*/  BRA `(.L_x_1556) ;  /* 0xffffbc7000007947 */ /* 0x000fea000383ffff */
.L_x_1498:
[----:B------:R-:W-:Y:S01]  /*1c040*/  IMAD.MOV.U32 R5, RZ, RZ, R16 ;  /* 0x000000ffff057224 */ /* 0x000fe200078e0010 */
[----:B--2---:R-:W-:Y:S01]  /*1c050*/  MOV R3, 0x2 ;  /* 0x0000000200037802 */ /* 0x004fe20000000f00 */
[----:B------:R-:W-:Y:S01]  /*1c060*/  IMAD.MOV.U32 R0, RZ, RZ, 0x181f ;  /* 0x0000181fff007424 */ /* 0x000fe200078e00ff */
[----:B------:R-:W-:Y:S02]  /*1c070*/  MOV R2, 0x1c090 ;  /* 0x0001c09000027802 */ /* 0x000fe40000000f00 */
[----:B-1-34-:R-:W-:Y:S05]  /*1c080*/  CALL.REL.NOINC `($__internal_31_$__cuda_sm70_shflsync_idx_p) ;  /* 0x00000c0000007944 */ /* 0x01afea0003c00000 */
[----:B------:R-:W-:Y:S05]  /*1c090*/  BRA `(.L_x_1557) ;  /* 0xffffbc3000007947 */ /* 0x000fea000383ffff */
.L_x_1501:
[----:B------:R-:W-:Y:S01]  /*1c0a0*/  IMAD.MOV.U32 R5, RZ, RZ, R15 ;  /* 0x000000ffff057224 */ /* 0x000fe200078e000f */
[----:B---3--:R-:W-:Y:S01]  /*1c0b0*/  MOV R3, 0x3 ;  /* 0x0000000300037802 */ /* 0x008fe20000000f00 */
[----:B----4-:R-:W-:Y:S01]  /*1c0c0*/  IMAD.MOV.U32 R0, RZ, RZ, 0x181f ;  /* 0x0000181fff007424 */ /* 0x010fe200078e00ff */
[----:B------:R-:W-:-:S02]  /*1c0d0*/  MOV R2, 0x1c0f0 ;  /* 0x0001c0f000027802 */ /* 0x000fc40000000f00 */
[----:B-12---:R-:W-:Y:S05]  /*1c0e0*/  CALL.REL.NOINC `($__internal_31_$__cuda_sm70_shflsync_idx_p) ;  /* 0x00000ba000007944 */ /* 0x006fea0003c00000 */
[----:B------:R-:W-:Y:S01]  /*1c0f0*/  IMAD.MOV.U32 R10, RZ, RZ, R0 ;  /* 0x000000ffff0a7224 */ /* 0x000fe200078e0000 */
[----:B------:R-:W-:Y:S01]  /*1c100*/  MOV R3, 0x3 ;  /* 0x0000000300037802 */ /* 0x000fe20000000f00 */
[----:B------:R-:W-:Y:S01]  /*1c110*/  IMAD.MOV.U32 R5, RZ, RZ, R16 ;  /* 0x000000ffff057224 */ /* 0x000fe200078e0010 */
[----:B------:R-:W-:-:S02]  /*1c120*/  MOV R0, 0x181f ;  /* 0x0000181f00007802 */ /* 0x000fc40000000f00 */
[----:B------:R-:W-:Y:S02]  /*1c130*/  MOV R2, 0x1c150 ;  /* 0x0001c15000027802 */ /* 0x000fe40000000f00 */
[----:B------:R-:W-:Y:S05]  /*1c140*/  CALL.REL.NOINC `($__internal_31_$__cuda_sm70_shflsync_idx_p) ;  /* 0x00000b4000007944 */ /* 0x000fea0003c00000 */
[----:B------:R-:W-:Y:S05]  /*1c150*/  BRA `(.L_x_1558) ;  /* 0xffffbcf000007947 */ /* 0x000fea000383ffff */
.L_x_1503:
[----:B------:R-:W-:Y:S01]  /*1c160*/  IMAD.MOV.U32 R5, RZ, RZ, R16 ;  /* 0x000000ffff057224 */ /* 0x000fe200078e0010 */
[----:B------:R-:W-:Y:S01]  /*1c170*/  MOV R3, RZ ;  /* 0x000000ff00037202 */ /* 0x000fe20000000f00 */
[----:B------:R-:W-:Y:S01]  /*1c180*/  IMAD.MOV.U32 R0, RZ, RZ, 0x1c1f ;  /* 0x00001c1fff007424 */ /* 0x000fe200078e00ff */
[----:B------:R-:W-:Y:S02]  /*1c190*/  MOV R2, 0x1c1b0 ;  /* 0x0001c1b000027802 */ /* 0x000fe40000000f00 */
[----:B------:R-:W-:Y:S05]  /*1c1a0*/  CALL.REL.NOINC `($__internal_31_$__cuda_sm70_shflsync_idx_p) ;  /* 0x00000ae000007944 */ /* 0x000fea0003c00000 */
[----:B------:R-:W-:Y:S01]  /*1c1b0*/  MOV R4, R0 ;  /* 0x0000000000047202 */ /* 0x000fe20000000f00 */
[----:B------:R-:W-:Y:S05]  /*1c1c0*/  BRA `(.L_x_1559) ;  /* 0xffffc00000007947 */ /* 0x000fea000383ffff */
.L_x_1504:
[----:B------:R-:W-:Y:S01]  /*1c1d0*/  IMAD.MOV.U32 R5, RZ, RZ, R17 ;  /* 0x000000ffff057224 */ /* 0x000fe200078e0011 */
[----:B------:R-:W-:Y:S01]  /*1c1e0*/  MOV R3, RZ ;  /* 0x000000ff00037202 */ /* 0x000fe20000000f00 */
[----:B------:R-:W-:Y:S01]  /*1c1f0*/  IMAD.MOV.U32 R0, RZ, RZ, 0x1c1f ;  /* 0x00001c1fff007424 */ /* 0x000fe200078e00ff */
[----:B------:R-:W-:Y:S02]  /*1c200*/  MOV R2, 0x1c220 ;  /* 0x0001c22000027802 */ /* 0x000fe40000000f00 */
[----:B-12---:R-:W-:Y:S05]  /*1c210*/  CALL.REL.NOINC `($__internal_31_$__cuda_sm70_shflsync_idx_p) ;  /* 0x00000a7000007944 */ /* 0x006fea0003c00000 */
[----:B------:R-:W-:Y:S05]  /*1c220*/  BRA `(.L_x_1560) ;  /* 0xffffbfc000007947 */ /* 0x000fea000383ffff */
.L_x_1507:
[----:B------:R-:W-:Y:S01]  /*1c230*/  IMAD.MOV.U32 R5, RZ, RZ, R16 ;  /* 0x000000ffff057224 */ /* 0x000fe200078e0010 */
[----:B------:R-:W-:Y:S01]  /*1c240*/  MOV R3, 0x1 ;  /* 0x0000000100037802 */ /* 0x000fe20000000f00 */
[----:B----4-:R-:W-:Y:S01]  /*1c250*/  IMAD.MOV.U32 R0, RZ, RZ, 0x1c1f ;  /* 0x00001c1fff007424 */ /* 0x010fe200078e00ff */
[----:B------:R-:W-:-:S02]  /*1c260*/  MOV R2, 0x1c280 ;  /* 0x0001c28000027802 */ /* 0x000fc40000000f00 */
[----:B-123--:R-:W-:Y:S05]  /*1c270*/  CALL.REL.NOINC `($__internal_31_$__cuda_sm70_shflsync_idx_p) ;  /* 0x00000a1000007944 */ /* 0x00efea0003c00000 */
[----:B------:R-:W-:Y:S01]  /*1c280*/  IMAD.MOV.U32 R4, RZ, RZ, R0 ;  /* 0x000000ffff047224 */ /* 0x000fe200078e0000 */
[----:B------:R-:W-:Y:S01]  /*1c290*/  MOV R3, 0x1 ;  /* 0x0000000100037802 */ /* 0x000fe20000000f00 */
[----:B------:R-:W-:Y:S01]  /*1c2a0*/  IMAD.MOV.U32 R5, RZ, RZ, R17 ;  /* 0x000000ffff057224 */ /* 0x000fe200078e0011 */
[----:B------:R-:W-:-:S02]  /*1c2b0*/  MOV R0, 0x1c1f ;  /* 0x00001c1f00007802 */ /* 0x000fc40000000f00 */
[----:B------:R-:W-:Y:S02]  /*1c2c0*/  MOV R2, 0x1c2e0 ;  /* 0x0001c2e000027802 */ /* 0x000fe40000000f00 */
[----:B------:R-:W-:Y:S05]  /*1c2d0*/  CALL.REL.NOINC `($__internal_31_$__cuda_sm70_shflsync_idx_p) ;  /* 0x000009b000007944 */ /* 0x000fea0003c00000 */
[----:B------:R-:W-:Y:S05]  /*1c2e0*/  BRA `(.L_x_1561) ;  /* 0xffffcbf000007947 */ /* 0x000fea000383ffff */
.L_x_1511:
[----:B------:R-:W-:Y:S01]  /*1c2f0*/  IMAD.MOV.U32 R5, RZ, RZ, R13 ;  /* 0x000000ffff057224 */ /* 0x000fe200078e000d */
[----:B------:R-:W-:Y:S01]  /*1c300*/  MOV R3, RZ ;  /* 0x000000ff00037202 */ /* 0x000fe20000000f00 */
[----:B------:R-:W-:Y:S01]  /*1c310*/  IMAD.MOV.U32 R0, RZ, RZ, 0x181f ;  /* 0x0000181fff007424 */ /* 0x000fe200078e00ff */
[----:B------:R-:W-:Y:S02]  /*1c320*/  MOV R2, 0x1c340 ;  /* 0x0001c34000027802 */ /* 0x000fe40000000f00 */
[----:B------:R-:W-:Y:S05]  /*1c330*/  CALL.REL.NOINC `($__internal_31_$__cuda_sm70_shflsync_idx_p) ;  /* 0x0000095000007944 */ /* 0x000fea0003c00000 */
[----:B------:R-:W-:Y:S01]  /*1c340*/  MOV R12, R0 ;  /* 0x00000000000c7202 */ /* 0x000fe20000000f00 */
[----:B------:R-:W-:Y:S05]  /*1c350*/  BRA `(.L_x_1562) ;  /* 0xffffdfe000007947 */ /* 0x000fea000383ffff */
.L_x_1512:
[----:B------:R-:W-:Y:S01]  /*1c360*/  IMAD.MOV.U32 R5, RZ, RZ, R16 ;  /* 0x000000ffff057224 */ /* 0x000fe200078e0010 */
[----:B------:R-:W-:Y:S01]  /*1c370*/  MOV R3, RZ ;  /* 0x000000ff00037202 */ /* 0x000fe20000000f00 */
[----:B------:R-:W-:Y:S01]  /*1c380*/  IMAD.MOV.U32 R0, RZ, RZ, 0x181f ;  /* 0x0000181fff007424 */ /* 0x000fe200078e00ff */
[----:B------:R-:W-:Y:S02]  /*1c390*/  MOV R2, 0x1c3b0 ;  /* 0x0001c3b000027802 */ /* 0x000fe40000000f00 */
[----:B-12---:R-:W-:Y:S05]  /*1c3a0*/  CALL.REL.NOINC `($__internal_31_$__cuda_sm70_shflsync_idx_p) ;  /* 0x000008e000007944 */ /* 0x006fea0003c00000 */
[----:B------:R-:W-:Y:S05]  /*1c3b0*/  BRA `(.L_x_1563) ;  /* 0xffffdfa000007947 */ /* 0x000fea000383ffff */
.L_x_1515:
[----:B------:R-:W-:Y:S01]  /*1c3c0*/  IMAD.MOV.U32 R5, RZ, RZ, R13 ;  /* 0x000000ffff057224 */ /* 0x000fe200078e000d */
[----:B--2---:R-:W-:Y:S01]  /*1c3d0*/  MOV R3, 0x1 ;  /* 0x0000000100037802 */ /* 0x004fe20000000f00 */
[----:B----4-:R-:W-:Y:S01]  /*1c3e0*/  IMAD.MOV.U32 R0, RZ, RZ, 0x181f ;  /* 0x0000181fff007424 */ /* 0x010fe200078e00ff */
[----:B------:R-:W-:-:S02]  /*1c3f0*/  MOV R2, 0x1c410 ;  /* 0x0001c41000027802 */ /* 0x000fc40000000f00 */
[----:B-1-3--:R-:W-:Y:S05]  /*1c400*/  CALL.REL.NOINC `($__internal_31_$__cuda_sm70_shflsync_idx_p) ;  /* 0x0000088000007944 */ /* 0x00afea0003c00000 */
[----:B------:R-:W-:Y:S01]  /*1c410*/  IMAD.MOV.U32 R12, RZ, RZ, R0 ;  /* 0x000000ffff0c7224 */ /* 0x000fe200078e0000 */
[----:B------:R-:W-:Y:S01]  /*1c420*/  MOV R3, 0x1 ;  /* 0x0000000100037802 */ /* 0x000fe20000000f00 */
[----:B------:R-:W-:Y:S01]  /*1c430*/  IMAD.MOV.U32 R5, RZ, RZ, R16 ;  /* 0x000000ffff057224 */ /* 0x000fe200078e0010 */
[----:B------:R-:W-:-:S02]  /*1c440*/  MOV R0, 0x181f ;  /* 0x0000181f00007802 */ /* 0x000fc40000000f00 */
[----:B------:R-:W-:Y:S02]  /*1c450*/  MOV R2, 0x1c470 ;  /* 0x0001c47000027802 */ /* 0x000fe40000000f00 */
[----:B------:R-:W-:Y:S05]  /*1c460*/  CALL.REL.NOINC `($__internal_31_$__cuda_sm70_shflsync_idx_p) ;  /* 0x0000082000007944 */ /* 0x000fea0003c00000 */
[----:B------:R-:W-:Y:S05]  /*1c470*/  BRA `(.L_x_1564) ;  /* 0xffffe0c000007947 */ /* 0x000fea000383ffff */
.L_x_1518:
[----:B------:R-:W-:Y:S01]  /*1c480*/  IMAD.MOV.U32 R5, RZ, RZ, R13 ;  /* 0x000000ffff057224 */ /* 0x000fe200078e000d */
[----:B-1----:R-:W-:Y:S01]  /*1c490*/  MOV R3, 0x2 ;  /* 0x0000000200037802 */ /* 0x002fe20000000f00 */
[----:B----4-:R-:W-:Y:S01]  /*1c4a0*/  IMAD.MOV.U32 R0, RZ, RZ, 0x181f ;  /* 0x0000181fff007424 */ /* 0x010fe200078e00ff */
[----:B------:R-:W-:Y:S02]  /*1c4b0*/  MOV R2, 0x1c4d0 ;  /* 0x0001c4d000027802 */ /* 0x000fe40000000f00 */
[----:B--23--:R-:W-:Y:S05]  /*1c4c0*/  CALL.REL.NOINC `($__internal_31_$__cuda_sm70_shflsync_idx_p) ;  /* 0x000007c000007944 */ /* 0x00cfea0003c00000 */
[----:B------:R-:W-:Y:S01]  /*1c4d0*/  MOV R12, R0 ;  /* 0x00000000000c7202 */ /* 0x000fe20000000f00 */
[----:B------:R-:W-:Y:S05]  /*1c4e0*/  BRA `(.L_x_1565) ;  /* 0xffffe1c000007947 */ /* 0x000fea000383ffff */
.L_x_1519:
[----:B------:R-:W-:Y:S01]  /*1c4f0*/  IMAD.MOV.U32 R5, RZ, RZ, R16 ;  /* 0x000000ffff057224 */ /* 0x000fe200078e0010 */
[----:B------:R-:W-:Y:S01]  /*1c500*/  MOV R3, 0x2 ;  /* 0x0000000200037802 */ /* 0x000fe20000000f00 */
[----:B----4-:R-:W-:Y:S01]  /*1c510*/  IMAD.MOV.U32 R0, RZ, RZ, 0x181f ;  /* 0x0000181fff007424 */ /* 0x010fe200078e00ff */
[----:B------:R-:W-:Y:S02]  /*1c520*/  MOV R2, 0x1c540 ;  /* 0x0001c54000027802 */ /* 0x000fe40000000f00 */
[----:B-123--:R-:W-:Y:S05]  /*1c530*/  CALL.REL.NOINC `($__internal_31_$__cuda_sm70_shflsync_idx_p) ;  /* 0x0000075000007944 */ /* 0x00efea0003c00000 */
[----:B------:R-:W-:Y:S05]  /*1c540*/  BRA `(.L_x_1566) ;  /* 0xffffe18000007947 */ /* 0x000fea000383ffff */
.L_x_1522:
[----:B------:R-:W-:Y:S01]  /*1c550*/  IMAD.MOV.U32 R5, RZ, RZ, R13 ;  /* 0x000000ffff057224 */ /* 0x000fe200078e000d */
[----:B-1----:R-:W-:Y:S01]  /*1c560*/  MOV R3, 0x3 ;  /* 0x0000000300037802 */ /* 0x002fe20000000f00 */
[----:B------:R-:W-:Y:S01]  /*1c570*/  IMAD.MOV.U32 R0, RZ, RZ, 0x181f ;  /* 0x0000181fff007424 */ /* 0x000fe200078e00ff */
[----:B------:R-:W-:-:S02]  /*1c580*/  MOV R2, 0x1c5a0 ;  /* 0x0001c5a000027802 */ /* 0x000fc40000000f00 */
[----:B--234-:R-:W-:Y:S05]  /*1c590*/  CALL.REL.NOINC `($__internal_31_$__cuda_sm70_shflsync_idx_p) ;  /* 0x000006f000007944 */ /* 0x01cfea0003c00000 */
[----:B------:R-:W-:Y:S01]  /*1c5a0*/  IMAD.MOV.U32 R12, RZ, RZ, R0 ;  /* 0x000000ffff0c7224 */ /* 0x000fe200078e0000 */
[----:B------:R-:W-:Y:S01]  /*1c5b0*/  MOV R3, 0x3 ;  /* 0x0000000300037802 */ /* 0x000fe20000000f00 */
[----:B------:R-:W-:Y:S01]  /*1c5c0*/  IMAD.MOV.U32 R5, RZ, RZ, R16 ;  /* 0x000000ffff057224 */ /* 0x000fe200078e0010 */
[----:B------:R-:W-:-:S02]  /*1c5d0*/  MOV R0, 0x181f ;  /* 0x0000181f00007802 */ /* 0x000fc40000000f00 */
[----:B------:R-:W-:Y:S02]  /*1c5e0*/  MOV R2, 0x1c600 ;  /* 0x0001c60000027802 */ /* 0x000fe40000000f00 */
[----:B------:R-:W-:Y:S05]  /*1c5f0*/  CALL.REL.NOINC `($__internal_31_$__cuda_sm70_shflsync_idx_p) ;  /* 0x0000069000007944 */ /* 0x000fea0003c00000 */
[----:B------:R-:W-:Y:S05]  /*1c600*/  BRA `(.L_x_1567) ;  /* 0xffffe24000007947 */ /* 0x000fea000383ffff */
.L_x_1524:
[----:B------:R-:W-:Y:S01]  /*1c610*/  IMAD.MOV.U32 R5, RZ, RZ, R114 ;  /* 0x000000ffff057224 */ /* 0x000fe200078e0072 */
[----:B------:R-:W-:Y:S01]  /*1c620*/  MOV R3, RZ ;  /* 0x000000ff00037202 */ /* 0x000fe20000000f00 */
[----:B------:R-:W-:Y:S01]  /*1c630*/  IMAD.MOV.U32 R0, RZ, RZ, 0x1f ;  /* 0x0000001fff007424 */ /* 0x000fe200078e00ff */
[----:B------:R-:W-:Y:S02]  /*1c640*/  MOV R2, 0x1c660 ;  /* 0x0001c66000027802 */ /* 0x000fe40000000f00 */
[----:B---3--:R-:W-:Y:S05]  /*1c650*/  CALL.REL.NOINC `($__internal_31_$__cuda_sm70_shflsync_idx_p) ;  /* 0x0000063000007944 */ /* 0x008fea0003c00000 */
[----:B------:R-:W-:Y:S01]  /*1c660*/  MOV R9, R0 ;  /* 0x0000000000097202 */ /* 0x000fe20000000f00 */
[----:B------:R-:W-:Y:S05]  /*1c670*/  BRA `(.L_x_1568) ;  /* 0xffffe40000007947 */ /* 0x000fea000383ffff */
.L_x_1525:
[----:B------:R-:W-:Y:S01]  /*1c680*/  IMAD.MOV.U32 R5, RZ, RZ, R114 ;  /* 0x000000ffff057224 */ /* 0x000fe200078e0072 */
[----:B------:R-:W-:Y:S01]  /*1c690*/  MOV R3, 0x1 ;  /* 0x0000000100037802 */ /* 0x000fe20000000f00 */
[----:B------:R-:W-:Y:S01]  /*1c6a0*/  IMAD.MOV.U32 R0, RZ, RZ, 0x1f ;  /* 0x0000001fff007424 */ /* 0x000fe200078e00ff */
[----:B------:R-:W-:Y:S02]  /*1c6b0*/  MOV R2, 0x1c6d0 ;  /* 0x0001c6d000027802 */ /* 0x000fe40000000f00 */
[----:B-123--:R-:W-:Y:S05]  /*1c6c0*/  CALL.REL.NOINC `($__internal_31_$__cuda_sm70_shflsync_idx_p) ;  /* 0x000005c000007944 */ /* 0x00efea0003c00000 */
[----:B------:R-:W-:Y:S01]  /*1c6d0*/  MOV R8, R0 ;  /* 0x0000000000087202 */ /* 0x000fe20000000f00 */
[----:B------:R-:W-:Y:S05]  /*1c6e0*/  BRA `(.L_x_1569) ;  /* 0xffffe3b000007947 */ /* 0x000fea000383ffff */
.L_x_1526:
[----:B------:R-:W-:Y:S02]  /*1c6f0*/  MOV R2, 0x1 ;  /* 0x0000000100027802 */ /* 0x000fe40000000f00 */
[----:B------:R-:W-:-:S02]  /*1c700*/  MOV R3, 0x1c720 ;  /* 0x0001c72000037802 */ /* 0x000fc40000000f00 */
[----:B-12-4-:R-:W-:Y:S05]  /*1c710*/  CALL.REL.NOINC `($__internal_32_$__cuda_sm70_shflsync_up_p) ;  /* 0x000005c000007944 */ /* 0x016fea0003c00000 */
[----:B------:R-:W-:Y:S05]  /*1c720*/  BRA `(.L_x_1570) ;  /* 0xffffe4a000007947 */ /* 0x000fea000383ffff */
.L_x_1527:
[----:B------:R-:W-:Y:S02]  /*1c730*/  MOV R2, 0x2 ;  /* 0x0000000200027802 */ /* 0x000fe40000000f00 */
[----:B------:R-:W-:-:S02]  /*1c740*/  MOV R3, 0x1c760 ;  /* 0x0001c76000037802 */ /* 0x000fc40000000f00 */
[----:B-12---:R-:W-:Y:S05]  /*1c750*/  CALL.REL.NOINC `($__internal_32_$__cuda_sm70_shflsync_up_p) ;  /* 0x0000058000007944 */ /* 0x006fea0003c00000 */
        /* <DEDUP_REMOVED lines=23> */
.L_x_1531:
[----:B------:R-:W-:Y:S02]  /*1c8d0*/  MOV R2, 0x1 ;  /* 0x0000000100027802 */ /* 0x000fe40000000f00 */
[----:B------:R-:W-:Y:S02]  /*1c8e0*/  MOV R3, 0x1c900 ;  /* 0x0001c90000037802 */ /* 0x000fe40000000f00 */
[----:B------:R-:W-:Y:S05]  /*1c8f0*/  CALL.REL.NOINC `($__internal_32_$__cuda_sm70_shflsync_up_p) ;  /* 0x000003e000007944 */ /* 0x000fea0003c00000 */
[----:B------:R-:W-:Y:S01]  /*1c900*/  MOV R2, R4 ;  /* 0x0000000400027202 */ /* 0x000fe20000000f00 */
[----:B------:R-:W-:Y:S05]  /*1c910*/  BRA `(.L_x_1572) ;  /* 0xffffe51000007947 */ /* 0x000fea000383ffff */
.L_x_1532:
        /* <DEDUP_REMOVED lines=26> */
.L_x_1534:
[----:B------:R-:W-:Y:S02]  /*1cac0*/  SEL R0, RZ, 0x1, P0 ;  /* 0x00000001ff007807 */ /* 0x000fe40000000000 */
[----:B------:R-:W-:Y:S02]  /*1cad0*/  MOV R2, 0x1caf0 ;  /* 0x0001caf000027802 */ /* 0x000fe40000000f00 */
[----:B---3--:R-:W-:Y:S05]  /*1cae0*/  CALL.REL.NOINC `($__internal_33_$__cuda_sm70_votesync_ballot) ;  /* 0x0000026000007944 */ /* 0x008fea0003c00000 */
[----:B------:R-:W-:Y:S01]  /*1caf0*/  MOV R8, R0 ;  /* 0x0000000000087202 */ /* 0x000fe20000000f00 */
[----:B------:R-:W-:Y:S05]  /*1cb00*/  BRA `(.L_x_1574) ;  /* 0xffffe4b000007947 */ /* 0x000fea000383ffff */
.L_x_1535:
[----:B------:R-:W-:Y:S01]  /*1cb10*/  IMAD.MOV.U32 R5, RZ, RZ, R6 ;  /* 0x000000ffff057224 */ /* 0x000fe200078e0006 */
[----:B--2---:R-:W-:Y:S01]  /*1cb20*/  MOV R3, R11 ;  /* 0x0000000b00037202 */ /* 0x004fe20000000f00 */
[----:B------:R-:W-:Y:S01]  /*1cb30*/  IMAD.MOV.U32 R0, RZ, RZ, 0x1f ;  /* 0x0000001fff007424 */ /* 0x000fe200078e00ff */
[----:B------:R-:W-:Y:S02]  /*1cb40*/  MOV R2, 0x1cb60 ;  /* 0x0001cb6000027802 */ /* 0x000fe40000000f00 */
[----:B-1-3--:R-:W-:Y:S05]  /*1cb50*/  CALL.REL.NOINC `($__internal_31_$__cuda_sm70_shflsync_idx_p) ;  /* 0x0000013000007944 */ /* 0x00afea0003c00000 */
[----:B------:R-:W-:Y:S01]  /*1cb60*/  IMAD.MOV.U32 R6, RZ, RZ, R0 ;  /* 0x000000ffff067224 */ /* 0x000fe200078e0000 */
[----:B------:R-:W-:Y:S01]  /*1cb70*/  MOV R3, R11 ;  /* 0x0000000b00037202 */ /* 0x000fe20000000f00 */
[----:B------:R-:W-:Y:S01]  /*1cb80*/  IMAD.MOV.U32 R5, RZ, RZ, R7 ;  /* 0x000000ffff057224 */ /* 0x000fe200078e0007 */
[----:B------:R-:W-:Y:S02]  /*1cb90*/  MOV R0, 0x1f ;  /* 0x0000001f00007802 */ /* 0x000fe40000000f00 */
[----:B------:R-:W-:-:S02]  /*1cba0*/  MOV R2, 0x1cbc0 ;  /* 0x0001cbc000027802 */ /* 0x000fc40000000f00 */
[----:B------:R-:W-:Y:S05]  /*1cbb0*/  CALL.REL.NOINC `($__internal_31_$__cuda_sm70_shflsync_idx_p) ;  /* 0x000000d000007944 */ /* 0x000fea0003c00000 */
[----:B------:R-:W-:Y:S01]  /*1cbc0*/  MOV R7, R0 ;  /* 0x0000000000077202 */ /* 0x000fe20000000f00 */
[----:B------:R-:W-:Y:S05]  /*1cbd0*/  BRA `(.L_x_1575) ;  /* 0xffffe42000007947 */ /* 0x000fea000383ffff */
.L_x_1538:
[----:B------:R-:W-:Y:S01]  /*1cbe0*/  IMAD.MOV.U32 R5, RZ, RZ, R4 ;  /* 0x000000ffff057224 */ /* 0x000fe200078e0004 */
[----:B------:R-:W-:-:S02]  /*1cbf0*/  MOV R0, 0x1f ;  /* 0x0000001f00007802 */ /* 0x000fc40000000f00 */
[----:B------:R-:W-:Y:S02]  /*1cc00*/  MOV R2, 0x1cc20 ;  /* 0x0001cc2000027802 */ /* 0x000fe40000000f00 */
[----:B-1234-:R-:W-:Y:S05]  /*1cc10*/  CALL.REL.NOINC `($__internal_31_$__cuda_sm70_shflsync_idx_p) ;  /* 0x0000007000007944 */ /* 0x01efea0003c00000 */
[----:B------:R-:W-:Y:S01]  /*1cc20*/  MOV R12, R0 ;  /* 0x00000000000c7202 */ /* 0x000fe20000000f00 */
[----:B------:R-:W-:Y:S05]  /*1cc30*/  BRA `(.L_x_1537) ;  /* 0xffffe42000007947 */ /* 0x000fea000383ffff */
        .weak           $__internal_30_$__cuda_sm70_shflsync_bfly_p
        .type           $__internal_30_$__cuda_sm70_shflsync_bfly_p,@function
        .size           $__internal_30_$__cuda_sm70_shflsync_bfly_p,($__internal_31_$__cuda_sm70_shflsync_idx_p - $__internal_30_$__cuda_sm70_shflsync_bfly_p)
$__internal_30_$__cuda_sm70_shflsync_bfly_p:
[----:B------:R-:W-:Y:S04]  /*1cc40*/  WARPSYNC R6 ;  /* 0x0000000600007348 */ /* 0x000fe80003800000 */
[----:B------:R1:W2:Y:S02]  /*1cc50*/  SHFL.BFLY PT, R5, R2, R5, R7 ;  /* 0x0c00000502057389 */ /* 0x0002a400000e0007 */
[----:B-1----:R-:W-:Y:S02]  /*1cc60*/  MOV R2, R3 ;  /* 0x0000000300027202 */ /* 0x002fe40000000f00 */
[----:B------:R-:W-:-:S04]  /*1cc70*/  MOV R3, 0x0 ;  /* 0x0000000000037802 */ /* 0x000fc80000000f00 */
[----:B--2---:R-:W-:Y:S05]  /*1cc80*/  RET.REL.NODEC R2 `(_ZN7cutlass13device_kernelIN5flash19enable_sm80_to_sm89INS1_16FlashAttnFwdSm80INS1_25CollectiveMainloopFwdSm80ILi8ELi1ELb0EN4cute5tupleIJNS5_1CILi128EEENS7_ILi48EEENS7_ILi256EEEEEELi256ENS_10bfloat16_tEfNS_4arch4Sm80ELb0ELb0ELb1ELb1ELb0ELb1ELb1ELb1EEENS1_21CollectiveEpilogueFwdINS6_IJS8_SA_S9_EEENS6_IJNS7_ILi1EEESI_SI_EEESC_SE_Li256ELb1ELb1ELb1ELb0EEENS1_36VarlenDynamicPersistentTileSchedulerILi128ELi48ELi256ELi256ELb1ELb1ELb0ELb0ELb1ELb1EEEEEEEEEvNT_6ParamsE) ;  /* 0xfffe337002007950 */ /* 0x004fea0003c3ffff */
        .weak           $__internal_31_$__cuda_sm70_shflsync_idx_p
        .type           $__internal_31_$__cuda_sm70_shflsync_idx_p,@function
        .size           $__internal_31_$__cuda_sm70_shflsync_idx_p,($__internal_32_$__cuda_sm70_shflsync_up_p - $__internal_31_$__cuda_sm70_shflsync_idx_p)
$__internal_31_$__cuda_sm70_shflsync_idx_p:
[----:B------:R-:W-:-:S04]  /*1cc90*/  MOV R115, 0xffffffff ;  /* 0xffffffff00737802 */ /* 0x000fc80000000f00 */
[----:B------:R-:W-:Y:S04]  /*1cca0*/  WARPSYNC R115 ;  /* 0x0000007300007348 */ /* 0x000fe80003800000 */
[----:B------:R1:W2:Y:S02]  /*1ccb0*/  SHFL.IDX PT, R0, R5, R3, R0 ;  /* 0x0000000305007389 */ /* 0x0002a400000e0000 */
[----:B-1----:R-:W-:-:S04]  /*1ccc0*/  MOV R3, 0x0 ;  /* 0x0000000000037802 */ /* 0x002fc80000000f00 */
[----:B--2---:R-:W-:Y:S05]  /*1ccd0*/  RET.REL.NODEC R2 `(_ZN7cutlass13device_kernelIN5flash19enable_sm80_to_sm89INS1_16FlashAttnFwdSm80INS1_25CollectiveMainloopFwdSm80ILi8ELi1ELb0EN4cute5tupleIJNS5_1CILi128EEENS7_ILi48EEENS7_ILi256EEEEEELi256ENS_10bfloat16_tEfNS_4arch4Sm80ELb0ELb0ELb1ELb1ELb0ELb1ELb1ELb1EEENS1_21CollectiveEpilogueFwdINS6_IJS8_SA_S9_EEENS6_IJNS7_ILi1EEESI_SI_EEESC_SE_Li256ELb1ELb1ELb1ELb0EEENS1_36VarlenDynamicPersistentTileSchedulerILi128ELi48ELi256ELi256ELb1ELb1ELb0ELb0ELb1ELb1EEEEEEEEEvNT_6ParamsE) ;  /* 0xfffe332002007950 */ /* 0x004fea0003c3ffff */
        .weak           $__internal_32_$__cuda_sm70_shflsync_up_p
        .type           $__internal_32_$__cuda_sm70_shflsync_up_p,@function
        .size           $__internal_32_$__cuda_sm70_shflsync_up_p,($__internal_33_$__cuda_sm70_votesync_ballot - $__internal_32_$__cuda_sm70_shflsync_up_p)
$__internal_32_$__cuda_sm70_shflsync_up_p:
[----:B------:R-:W-:Y:S02]  /*1cce0*/  IMAD.MOV.U32 R4, RZ, RZ, RZ ;  /* 0x000000ffff047224 */ /* 0x000fe400078e00ff */
[----:B------:R-:W-:-:S04]  /*1ccf0*/  IMAD.MOV.U32 R10, RZ, RZ, -0x1 ;  /* 0xffffffffff0a7424 */ /* 0x000fc800078e00ff */
[----:B------:R-:W-:Y:S04]  /*1cd00*/  WARPSYNC R10 ;  /* 0x0000000a00007348 */ /* 0x000fe80003800000 */
[----:B------:R1:W2:Y:S02]  /*1cd10*/  SHFL.UP PT, R4, R0, R2, R4 ;  /* 0x0400000200047389 */ /* 0x0002a400000e0004 */
[----:B-1----:R-:W-:Y:S02]  /*1cd20*/  MOV R2, R3 ;  /* 0x0000000300027202 */ /* 0x002fe40000000f00 */
[----:B------:R-:W-:-:S04]  /*1cd30*/  MOV R3, 0x0 ;  /* 0x0000000000037802 */ /* 0x000fc80000000f00 */
[----:B--2---:R-:W-:Y:S05]  /*1cd40*/  RET.REL.NODEC R2 `(_ZN7cutlass13device_kernelIN5flash19enable_sm80_to_sm89INS1_16FlashAttnFwdSm80INS1_25CollectiveMainloopFwdSm80ILi8ELi1ELb0EN4cute5tupleIJNS5_1CILi128EEENS7_ILi48EEENS7_ILi256EEEEEELi256ENS_10bfloat16_tEfNS_4arch4Sm80ELb0ELb0ELb1ELb1ELb0ELb1ELb1ELb1EEENS1_21CollectiveEpilogueFwdINS6_IJS8_SA_S9_EEENS6_IJNS7_ILi1EEESI_SI_EEESC_SE_Li256ELb1ELb1ELb1ELb0EEENS1_36VarlenDynamicPersistentTileSchedulerILi128ELi48ELi256ELi256ELb1ELb1ELb0ELb0ELb1ELb1EEEEEEEEEvNT_6ParamsE) ;  /* 0xfffe32b002007950 */ /* 0x004fea0003c3ffff */
        .weak           $__internal_33_$__cuda_sm70_votesync_ballot
        .type           $__internal_33_$__cuda_sm70_votesync_ballot,@function
        .size           $__internal_33_$__cuda_sm70_votesync_ballot,(.L_x_2625 - $__internal_33_$__cuda_sm70_votesync_ballot)
$__internal_33_$__cuda_sm70_votesync_ballot:
[----:B------:R-:W-:Y:S01]  /*1cd50*/  ISETP.NE.U32.AND P0, PT, R0, 0x1, PT ;  /* 0x000000010000780c */ /* 0x000fe20003f05070 */
[----:B------:R-:W-:-:S04]  /*1cd60*/  IMAD.MOV.U32 R3, RZ, RZ, -0x1 ;  /* 0xffffffffff037424 */ /* 0x000fc800078e00ff */
[----:B------:R-:W-:Y:S08]  /*1cd70*/  WARPSYNC R3 ;  /* 0x0000000300007348 */ /* 0x000ff00003800000 */
[----:B------:R-:W-:-:S04]  /*1cd80*/  VOTE.ANY R0, PT, !P0 ;  /* 0x0000000000007806 */ /* 0x000fc800040e0100 */
[----:B------:R-:W-:Y:S01]  /*1cd90*/  LOP3.LUT R0, R0, R3, RZ, 0xc0, !PT ;  /* 0x0000000300007212 */ /* 0x000fe200078ec0ff */
[----:B------:R-:W-:-:S04]  /*1cda0*/  IMAD.MOV.U32 R3, RZ, RZ, 0x0 ;  /* 0x00000000ff037424 */ /* 0x000fc800078e00ff */
[----:B------:R-:W-:Y:S05]  /*1cdb0*/  RET.REL.NODEC R2 `(_ZN7cutlass13device_kernelIN5flash19enable_sm80_to_sm89INS1_16FlashAttnFwdSm80INS1_25CollectiveMainloopFwdSm80ILi8ELi1ELb0EN4cute5tupleIJNS5_1CILi128EEENS7_ILi48EEENS7_ILi256EEEEEELi256ENS_10bfloat16_tEfNS_4arch4Sm80ELb0ELb0ELb1ELb1ELb0ELb1ELb1ELb1EEENS1_21CollectiveEpilogueFwdINS6_IJS8_SA_S9_EEENS6_IJNS7_ILi1EEESI_SI_EEESC_SE_Li256ELb1ELb1ELb1ELb0EEENS1_36VarlenDynamicPersistentTileSchedulerILi128ELi48ELi256ELi256ELb1ELb1ELb0ELb0ELb1ELb1EEEEEEEEEvNT_6ParamsE) ;  /* 0xfffe324002007950 */ /* 0x000fea0003c3ffff */
.L_x_1576:
        /* <DEDUP_REMOVED lines=12> */
.L_x_2625:


//--------------------- .text._ZN7cutlass13device_kernelIN5flash19enable_sm80_to_sm89INS1_16FlashAttnFwdSm80INS1_25CollectiveMainloopFwdSm80ILi8ELi1ELb0EN4cute5tupleIJNS5_1CILi128EEENS7_ILi64EEENS7_ILi256EEEEEELi256ENS_10bfloat16_tEfNS_4arch4Sm80ELb0ELb1ELb1ELb0ELb0ELb0ELb1ELb1EEENS1_21CollectiveEpilogueFwdINS6_IJS8_SA_S9_EEENS6_IJNS7_ILi1EEESI_SI_EEESC_SE_Li256ELb0ELb1ELb1ELb0EEENS1_19SingleTileSchedulerILb0ELb1ELb1ELi128EEEEEEEEEvNT_6ParamsE --------------------------
	.section	.text._ZN7cutlass13device_kernelIN5flash19enable_sm80_to_sm89INS1_16FlashAttnFwdSm80INS1_25CollectiveMainloopFwdSm80ILi8ELi1ELb0EN4cute5tupleIJNS5_1CILi128EEENS7_ILi64EEENS7_ILi256EEEEEELi256ENS_10bfloat16_tEfNS_4arch4Sm80ELb0ELb1ELb1ELb0ELb0ELb0ELb1ELb1EEENS1_21CollectiveEpilogueFwdINS6_IJS8_SA_S9_EEENS6_IJNS7_ILi1EEESI_SI_EEESC_SE_Li256ELb0ELb1ELb1ELb0EEENS1_19SingleTileSchedulerILb0ELb1ELb1ELi128EEEEEEEEEvNT_6ParamsE,"ax",@progbits
	.sectioninfo	@"SHI_REGISTERS=255"
	.align	128
.text._ZN7cutlass13device_kernelIN5flash19enable_sm80_to_sm89INS1_16FlashAttnFwdSm80INS1_25CollectiveMainloopFwdSm80ILi8ELi1ELb0EN4cute5tupleIJNS5_1CILi128EEENS7_ILi64EEENS7_ILi256EEEEEELi256ENS_10bfloat16_tEfNS_4arch4Sm80ELb0ELb1ELb1ELb0ELb0ELb0ELb1ELb1EEENS1_21CollectiveEpilogueFwdINS6_IJS8_SA_S9_EEENS6_IJNS7_ILi1EEESI_SI_EEESC_SE_Li256ELb0ELb1ELb1ELb0EEENS1_19SingleTileSchedulerILb0ELb1ELb1ELi128EEEEEEEEEvNT_6ParamsE:
        .type           _ZN7cutlass13device_kernelIN5flash19enable_sm80_to_sm89INS1_16FlashAttnFwdSm80INS1_25CollectiveMainloopFwdSm80ILi8ELi1ELb0EN4cute5tupleIJNS5_1CILi128EEENS7_ILi64EEENS7_ILi256EEEEEELi256ENS_10bfloat16_tEfNS_4arch4Sm80ELb0ELb1ELb1ELb0ELb0ELb0ELb1ELb1EEENS1_21CollectiveEpilogueFwdINS6_IJS8_SA_S9_EEENS6_IJNS7_ILi1EEESI_SI_EEESC_SE_Li256ELb0ELb1ELb1ELb0EEENS1_19SingleTileSchedulerILb0ELb1ELb1ELi128EEEEEEEEEvNT_6ParamsE,@function
        .size           _ZN7cutlass13device_kernelIN5flash19enable_sm80_to_sm89INS1_16FlashAttnFwdSm80INS1_25CollectiveMainloopFwdSm80ILi8ELi1ELb0EN4cute5tupleIJNS5_1CILi128EEENS7_ILi64EEENS7_ILi256EEEEEELi256ENS_10bfloat16_tEfNS_4arch4Sm80ELb0ELb1ELb1ELb0ELb0ELb0ELb1ELb1EEENS1_21CollectiveEpilogueFwdINS6_IJS8_SA_S9_EEENS6_IJNS7_ILi1EEESI_SI_EEESC_SE_Li256ELb0ELb1ELb1ELb0EEENS1_19SingleTileSchedulerILb0ELb1ELb1ELi128EEEEEEEEEvNT_6ParamsE,(.L_x_2630 - _ZN7cutlass13device_kernelIN5flash19enable_sm80_to_sm89INS1_16FlashAttnFwdSm80INS1_25CollectiveMainloopFwdSm80ILi8ELi1ELb0EN4cute5tupleIJNS5_1CILi128EEENS7_ILi64EEENS7_ILi256EEEEEELi256ENS_10bfloat16_tEfNS_4arch4Sm80ELb0ELb1ELb1ELb0ELb0ELb0ELb1ELb1EEENS1_21CollectiveEpilogueFwdINS6_IJS8_SA_S9_EEENS6_IJNS7_ILi1EEESI_SI_EEESC_SE_Li256ELb0ELb1ELb1ELb0EEENS1_19SingleTileSchedulerILb0ELb1ELb1ELi128EEEEEEEEEvNT_6ParamsE)
        .other          _ZN7cutlass13device_kernelIN5flash19enable_sm80_to_sm89INS1_16FlashAttnFwdSm80INS1_25CollectiveMainloopFwdSm80ILi8ELi1ELb0EN4cute5tupleIJNS5_1CILi128EEENS7_ILi64EEENS7_ILi256EEEEEELi256ENS_10bfloat16_tEfNS_4arch4Sm80ELb0ELb1ELb1ELb0ELb0ELb0ELb1ELb1EEENS1_21CollectiveEpilogueFwdINS6_IJS8_SA_S9_EEENS6_IJNS7_ILi1EEESI_SI_EEESC_SE_Li256ELb0ELb1ELb1ELb0EEENS1_19SingleTileSchedulerILb0ELb1ELb1ELi128EEEEEEEEEvNT_6ParamsE,@"STO_CUDA_ENTRY STV_DEFAULT"
_ZN7cutlass13device_kernelIN5flash19enable_sm80_to_sm89INS1_16FlashAttnFwdSm80INS1_25CollectiveMainloopFwdSm80ILi8ELi1ELb0EN4cute5tupleIJNS5_1CILi128EEENS7_ILi64EEENS7_ILi256EEEEEELi256ENS_10bfloat16_tEfNS_4arch4Sm80ELb0ELb1ELb1ELb0ELb0ELb0ELb1ELb1EEENS1_21CollectiveEpilogueFwdINS6_IJS8_SA_S9_EEENS6_IJNS7_ILi1EEESI_SI_EEESC_SE_Li256ELb0ELb1ELb1ELb0EEENS1_19SingleTileSchedulerILb0ELb1ELb1ELi128EEEEEEEEEvNT_6ParamsE:
        /* <DEDUP_REMOVED lines=18> */
.L_x_1577:
[----:B---3--:R-:W-:Y:S02]  /*0120*/  ULDC.64 UR4, c[0x0][0x550] ;  /* 0x0001540000047ab9 */ /* 0x008fe40000000a00 */
[----:B------:R-:W-:Y:S02]  /*0130*/  UISETP.NE.AND UP0, UPT, UR4, 0x1, UPT ;  /* 0x000000010400788c */ /* 0x000fe4000bf05270 */
[----:B------:R-:W-:-:S02]  /*0140*/  UIMAD.WIDE.U32 UR8, UR6, UR5, URZ ;  /* 0x00000005060872a5 */ /* 0x000fc4000f8e003f */
[----:B------:R-:W-:Y:S02]  /*0150*/  ULDC UR4, c[0x0][0x558] ;  /* 0x0001560000047ab9 */ /* 0x000fe40000000800 */
[----:B------:R-:W-:-:S05]  /*0160*/  UMOV UR10, UR6 ;  /* 0x00000006000a7c82 */ /* 0x000fca0008000000 */
[----:B------:R-:W-:-:S03]  /*0170*/  @UP0 USHF.R.U32.HI UR10, URZ, UR4, UR9 ;  /* 0x000000043f0a0299 */ /* 0x000fc60008011609 */
.L_x_1578:
        /* <DEDUP_REMOVED lines=14> */
[----:B------:R-:W-:Y:S02]  /*0260*/  UIADD3 UR13, UR11, -UR13, URZ ;  /* 0x8000000d0b0d7290 */ /* 0x000fe4000fffe03f */
[----:B------:R-:W-:Y:S02]  /*0270*/  ULDC UR5, c[0x0][0x1d0] ;  /* 0x0000740000057ab9 */ /* 0x000fe40000000800 */
[----:B-1----:R-:W-:-:S04]  /*0280*/  USHF.L.U32 UR9, UR8, 0x7, URZ ;  /* 0x0000000708097899 */ /* 0x002fc8000800063f */
[----:B------:R-:W-:-:S04]  /*0290*/  @UP2 UIADD3 UR14, UR9, 0x7f, URZ ;  /* 0x0000007f090e2890 */ /* 0x000fc8000fffe03f */
[----:B------:R-:W-:Y:S02]  /*02a0*/  UIMAD.WIDE.U32 UR14, UR14, UR6, URZ ;  /* 0x000000060e0e72a5 */ /* 0x000fe4000f8e003f */
[----:B------:R-:W-:Y:S02]  /*02b0*/  UIADD3 UR6, UR9, 0x7f, URZ ;  /* 0x0000007f09067890 */ /* 0x000fe4000fffe03f */
[----:B------:R-:W-:-:S04]  /*02c0*/  @UP2 USHF.R.U32.HI UR6, URZ, UR7, UR15 ;  /* 0x000000073f062299 */ /* 0x000fc8000801160f */
        /* <DEDUP_REMOVED lines=14> */
.L_x_1580:
[----:B------:R-:W-:Y:S02]  /*03b0*/  ULDC UR4, c[0x0][0x32c] ;  /* 0x0000cb0000047ab9 */ /* 0x000fe40000000800 */
[----:B------:R-:W-:-:S03]  /*03c0*/  UISETP.NE.AND UP0, UPT, UR11, UR4, UPT ;  /* 0x000000040b00728c */ /* 0x000fc6000bf05270 */
[----:B------:R-:W-:Y:S02]  /*03d0*/  ULDC.64 UR4, c[0x0][0x330] ;  /* 0x0000cc0000047ab9 */ /* 0x000fe40000000a00 */
[----:B------:R-:W-:-:S06]  /*03e0*/  UIMAD.WIDE.U32 UR14, UR7, UR4, URZ ;  /* 0x00000004070e72a5 */ /* 0x000fcc000f8e003f */
[----:B------:R-:W-:Y:S02]  /*03f0*/  @UP0 USHF.R.U32.HI UR7, URZ, UR5, UR15 ;  /* 0x000000053f070299 */ /* 0x000fe4000801160f */
.L_x_1581:
[----:B------:R-:W-:Y:S02]  /*0400*/  ULDC UR4, c[0x0][0x32c] ;  /* 0x0000cb0000047ab9 */ /* 0x000fe40000000800 */
[----:B------:R-:W-:-:S04]  /*0410*/  UIMAD UR4, UR7, UR4, UR4 ;  /* 0x00000004070472a4 */ /* 0x000fc8000f8e0204 */
[----:B------:R-:W-:-:S04]  /*0420*/  UISETP.LT.AND UP0, UPT, UR6, UR4, UPT ;  /* 0x000000040600728c */ /* 0x000fc8000bf01270 */
[----:B------:R-:W-:-:S03]  /*0430*/  USEL UR6, UR6, UR4, UP0 ;  /* 0x0000000406067287 */ /* 0x000fc60008000000 */
.L_x_1579:
[----:B------:R-:W-:Y:S01]  /*0440*/  ULDC.64 UR4, c[0x0][0x2c8] ;  /* 0x0000b20000047ab9 */ /* 0x000fe20000000a00 */
[----:B------:R-:W-:Y:S01]  /*0450*/  PLOP3.LUT P0, PT, PT, PT, UP1, 0x40, 0x0 ;  /* 0x000000000000781c */ /* 0x000fe20003f0e818 */
[----:B------:R-:W-:Y:S02]  /*0460*/  UMOV UR7, 0x3f ;  /* 0x0000003f00077882 */ /* 0x000fe40000000000 */
[----:B------:R-:W-:Y:S02]  /*0470*/  ULDC UR11, c[0x0][0x1d0] ;  /* 0x00007400000b7ab9 */ /* 0x000fe40000000800 */
[----:B------:R-:W-:Y:S02]  /*0480*/  UIMAD.WIDE.U32 UR14, UR9, UR4, URZ ;  /* 0x00000004090e72a5 */ /* 0x000fe4000f8e003f */
[----:B------:R-:W-:Y:S02]  /*0490*/  UIADD3 UR6, UR6, 0x3f, URZ ;  /* 0x0000003f06067890 */ /* 0x000fe4000fffe03f */
[----:B------:R-:W-:-:S02]  /*04a0*/  UIADD3 UR7, UR7, UR11, URZ ;  /* 0x0000000b07077290 */ /* 0x000fc4000fffe03f */
[----:B------:R-:W-:Y:S02]  /*04b0*/  UMOV UR4, UR9 ;  /* 0x0000000900047c82 */ /* 0x000fe40008000000 */
[----:B------:R-:W-:Y:S02]  /*04c0*/  @UP2 USHF.R.U32.HI UR4, URZ, UR5, UR15 ;  /* 0x000000053f042299 */ /* 0x000fe4000801160f */
[----:B------:R-:W-:Y:S02]  /*04d0*/  ULDC UR13, c[0x0][0x168] ;  /* 0x00005a00000d7ab9 */ /* 0x000fe40000000800 */
[----:B------:R-:W-:Y:S02]  /*04e0*/  USHF.R.S32.HI UR15, URZ, 0x1f, UR6 ;  /* 0x0000001f3f0f7899 */ /* 0x000fe40008011406 */
[----:B------:R-:W-:Y:S02]  /*04f0*/  USHF.R.S32.HI UR14, URZ, 0x1f, UR7 ;  /* 0x0000001f3f0e7899 */ /* 0x000fe40008011407 */
[----:B------:R-:W-:-:S02]  /*0500*/  UIADD3 UR11, UR11, -UR13, URZ ;  /* 0x8000000d0b0b7290 */ /* 0x000fc4000fffe03f */
[----:B------:R-:W-:Y:S02]  /*0510*/  ULEA.HI UR6, UR15, UR6, URZ, 0x6 ;  /* 0x000000060f067291 */ /* 0x000fe4000f8f303f */
[----:B------:R-:W-:Y:S02]  /*0520*/  ULEA.HI UR14, UR14, UR7, URZ, 0x6 ;  /* 0x000000070e0e7291 */ /* 0x000fe4000f8f303f */
[----:B------:R-:W-:Y:S02]  /*0530*/  UIADD3 UR4, UR11, UR4, URZ ;  /* 0x000000040b047290 */ /* 0x000fe4000fffe03f */
[----:B------:R-:W-:Y:S02]  /*0540*/  ULDC UR5, c[0x0][0x324] ;  /* 0x0000c90000057ab9 */ /* 0x000fe40000000800 */
[----:B------:R-:W-:Y:S02]  /*0550*/  USHF.R.S32.HI UR6, URZ, 0x6, UR6 ;  /* 0x000000063f067899 */ /* 0x000fe40008011406 */
[----:B------:R-:W-:-:S02]  /*0560*/  USHF.R.S32.HI UR14, URZ, 0x6, UR14 ;  /* 0x000000063f0e7899 */ /* 0x000fc4000801140e */
[----:B------:R-:W-:Y:S02]  /*0570*/  UIADD3 UR5, UR4, -UR5, URZ ;  /* 0x8000000504057290 */ /* 0x000fe4000fffe03f */
[----:B------:R-:W-:-:S04]  /*0580*/  UISETP.LT.AND UP0, UPT, UR14, UR6, UPT ;  /* 0x000000060e00728c */ /* 0x000fc8000bf01270 */
[----:B------:R-:W-:Y:S01]  /*0590*/  USEL UR6, UR14, UR6, UP0 ;  /* 0x000000060e067287 */ /* 0x000fe20008000000 */
[----:B------:R-:W-:Y:S01]  /*05a0*/  MOV R2, UR5 ;  /* 0x0000000500027c02 */ /* 0x000fe20008000f00 */
[----:B------:R-:W-:Y:S05]  /*05b0*/  @P0 BRA `(.L_x_1582) ;  /* 0x0000010000000947 */ /* 0x000fea0003800000 */
[----:B------:R-:W-:-:S04]  /*05c0*/  MOV R0, UR4 ;  /* 0x0000000400007c02 */ /* 0x000fc80008000f00 */
        /* <DEDUP_REMOVED lines=9> */
.L_x_1583:
[----:B------:R-:W-:-:S04]  /*0660*/  MOV R3, c[0x0][0x32c] ;  /* 0x0000cb0000037a02 */ /* 0x000fc80000000f00 */
[----:B------:R-:W-:-:S13]  /*0670*/  ISETP.NE.AND P0, PT, R3, 0x1, PT ;  /* 0x000000010300780c */ /* 0x000fda0003f05270 */
[----:B------:R-:W-:-:S05]  /*0680*/  @P0 IMAD.HI.U32 R3, R0, c[0x0][0x330], RZ ;  /* 0x0000cc0000030a27 */ /* 0x000fca00078e00ff */
[----:B------:R-:W-:-:S05]  /*0690*/  @P0 SHF.R.U32.HI R0, RZ, c[0x0][0x334], R3 ;  /* 0x0000cd00ff000a19 */ /* 0x000fca0000011603 */
.L_x_1584:
[----:B------:R-:W-:-:S05]  /*06a0*/  IMAD R0, R0, c[0x0][0x32c], RZ ;  /* 0x0000cb0000007a24 */ /* 0x000fca00078e02ff */
[----:B------:R-:W-:-:S04]  /*06b0*/  IMNMX R2, R2, R0, !PT ;  /* 0x0000000002027217 */ /* 0x000fc80007800200 */
.L_x_1582:
[----:B------:R-:W-:Y:S01]  /*06c0*/  SHF.R.S32.HI R0, RZ, 0x1f, R2 ;  /* 0x0000001fff007819 */ /* 0x000fe20000011402 */
[----:B------:R-:W-:Y:S02]  /*06d0*/  USHF.R.U32.HI UR5, URZ, 0x10, UR12 ;  /* 0x000000103f057899 */ /* 0x000fe4000801160c */
[----:B------:R-:W-:Y:S01]  /*06e0*/  ULDC UR4, c[0x0][0x338] ;  /* 0x0000ce0000047ab9 */ /* 0x000fe20000000800 */
[----:B------:R-:W-:Y:S01]  /*06f0*/  LEA.HI R0, R0, R2, RZ, 0x6 ;  /* 0x0000000200007211 */ /* 0x000fe200078f30ff */
[----:B------:R-:W-:-:S03]  /*0700*/  UISETP.NE.AND UP0, UPT, UR5, URZ, UPT ;  /* 0x0000003f0500728c */ /* 0x000fc6000bf05270 */
[----:B------:R-:W-:Y:S01]  /*0710*/  SHF.R.S32.HI R0, RZ, 0x6, R0 ;  /* 0x00000006ff007819 */ /* 0x000fe20000011400 */
[----:B------:R-:W-:-:S03]  /*0720*/  USEL UR4, UR5, UR4, UP0 ;  /* 0x0000000405047287 */ /* 0x000fc60008000000 */
[----:B------:R-:W-:Y:S01]  /*0730*/  IMNMX R9, RZ, R0, !PT ;  /* 0x00000000ff097217 */ /* 0x000fe20007800200 */
[----:B------:R-:W-:-:S03]  /*0740*/  IMAD.MOV.U32 R0, RZ, RZ, RZ ;  /* 0x000000ffff007224 */ /* 0x000fc600078e00ff */
[----:B------:R-:W-:-:S13]  /*0750*/  ISETP.LT.AND P0, PT, R9, UR6, PT ;  /* 0x0000000609007c0c */ /* 0x000fda000bf01270 */
[----:B------:R-:W-:Y:S05]  /*0760*/  @!P0 BRA `(.L_x_1585) ;  /* 0x000001f000008947 */ /* 0x000fea0003800000 */
[----:B------:R-:W-:Y:S01]  /*0770*/  IMAD.U32 R5, RZ, RZ, UR4 ;  /* 0x00000004ff057e24 */ /* 0x000fe2000f8e00ff */
[----:B------:R-:W-:-:S04]  /*0780*/  UIADD3 UR5, UR4, -0x1, UR6 ;  /* 0xffffffff04057890 */ /* 0x000fc8000fffe006 */
[----:B------:R-:W-:Y:S02]  /*0790*/  IABS R0, R5 ;  /* 0x0000000500007213 */ /* 0x000fe40000000000 */
[----:B------:R-:W-:-:S03]  /*07a0*/  IADD3 R8, -R9, UR5, RZ ;  /* 0x0000000509087c10 */ /* 0x000fc6000fffe1ff */
        /* <DEDUP_REMOVED lines=11> */
[----:B------:R-:W-:-:S04]  /*0860*/  IMAD.MOV R6, RZ, RZ, -R0 ;  /* 0x000000ffff067224 */ /* 0x000fc800078e0a00 */
        /* <DEDUP_REMOVED lines=9> */
[----:B------:R-:W-:Y:S02]  /*0900*/  LOP3.LUT R2, R8, UR4, RZ, 0x3c, !PT ;  /* 0x0000000408027c12 */ /* 0x000fe4000f8e3cff */
[----:B------:R-:W-:Y:S02]  /*0910*/  ISETP.NE.AND P1, PT, RZ, UR4, PT ;  /* 0x00000004ff007c0c */ /* 0x000fe4000bf25270 */
[----:B------:R-:W-:-:S07]  /*0920*/  ISETP.GE.AND P0, PT, R2, RZ, PT ;  /* 0x000000ff0200720c */ /* 0x000fce0003f06270 */
[----:B------:R-:W-:-:S06]  /*0930*/  @P2 IADD3 R0, R0, 0x1, RZ ;  /* 0x0000000100002810 */ /* 0x000fcc0007ffe0ff */
[----:B------:R-:W-:Y:S01]  /*0940*/  @!P0 IMAD.MOV R0, RZ, RZ, -R0 ;  /* 0x000000ffff008224 */ /* 0x000fe200078e0a00 */
[----:B------:R-:W-:Y:S02]  /*0950*/  @!P1 LOP3.LUT R0, RZ, UR4, RZ, 0x33, !PT ;  /* 0x00000004ff009c12 */ /* 0x000fe4000f8e33ff */
.L_x_1585:
[----:B------:R-:W-:Y:S01]  /*0960*/  ULOP3.LUT UR12, UR12, 0xffff, URZ, 0xc0, !UPT ;  /* 0x0000ffff0c0c7892 */ /* 0x000fe2000f8ec03f */
[----:B------:R-:W-:Y:S01]  /*0970*/  PLOP3.LUT P2, PT, PT, PT, PT, 0x80, 0x0 ;  /* 0x000000000000781c */ /* 0x000fe20003f4f070 */
[----:B------:R-:W-:Y:S01]  /*0980*/  IMAD.MOV.U32 R18, RZ, RZ, RZ ;  /* 0x000000ffff127224 */ /* 0x000fe200078e00ff */
[----:B------:R-:W-:Y:S01]  /*0990*/  MOV R17, RZ ;  /* 0x000000ff00117202 */ /* 0x000fe20000000f00 */
[----:B------:R-:W-:Y:S01]  /*09a0*/  CS2R R116, SRZ ;  /* 0x0000000000747805 */ /* 0x000fe2000001ff00 */
[----:B------:R-:W-:Y:S01]  /*09b0*/  CS2R R114, SRZ ;  /* 0x0000000000727805 */ /* 0x000fe2000001ff00 */
[----:B------:R-:W-:Y:S01]  /*09c0*/  IMAD R231, R0, UR12, R9 ;  /* 0x0000000c00e77c24 */ /* 0x000fe2000f8e0209 */
[----:B------:R-:W-:Y:S01]  /*09d0*/  ULDC.64 UR12, c[0x0][0x118] ;  /* 0x00004600000c7ab9 */ /* 0x000fe20000000a00 */
[----:B------:R-:W-:Y:S01]  /*09e0*/  CS2R R112, SRZ ;  /* 0x0000000000707805 */ /* 0x000fe2000001ff00 */
[----:B------:R-:W-:Y:S01]  /*09f0*/  CS2R R110, SRZ ;  /* 0x00000000006e7805 */ /* 0x000fe2000001ff00 */
[----:B------:R-:W-:Y:S01]  /*0a00*/  IMAD.IADD R0, R231, 0x1, R0 ;  /* 0x00000001e7007824 */ /* 0x000fe200078e0200 */
[----:B------:R-:W-:Y:S01]  /*0a10*/  CS2R R108, SRZ ;  /* 0x00000000006c7805 */ /* 0x000fe2000001ff00 */
[----:B------:R-:W-:Y:S01]  /*0a20*/  CS2R R106, SRZ ;  /* 0x00000000006a7805 */ /* 0x000fe2000001ff00 */
[----:B------:R-:W-:Y:S01]  /*0a30*/  CS2R R104, SRZ ;  /* 0x0000000000687805 */ /* 0x000fe2000001ff00 */
[----:B------:R-:W-:Y:S01]  /*0a40*/  CS2R R102, SRZ ;  /* 0x0000000000667805 */ /* 0x000fe2000001ff00 */
[----:B------:R-:W-:Y:S01]  /*0a50*/  IMNMX R172, R0, UR6, PT ;  /* 0x0000000600ac7c17 */ /* 0x000fe2000b800200 */
        /* <DEDUP_REMOVED lines=59> */
[----:B------:R-:W-:Y:S01]  /*0e10*/  USHF.R.S32.HI UR14, URZ, 0x1f, UR10 ;  /* 0x0000001f3f0e7899 */ /* 0x000fe2000801140a */
[----:B------:R-:W-:Y:S01]  /*0e20*/  SHF.R.S32.HI R124, RZ, 0x1f, R132 ;  /* 0x0000001fff7c7819 */ /* 0x000fe20000011484 */
[----:B------:R-:W-:Y:S01]  /*0e30*/  ULDC.64 UR4, c[0x0][0x1b8] ;  /* 0x00006e0000047ab9 */ /* 0x000fe20000000a00 */
[----:B------:R-:W-:-:S13]  /*0e40*/  ISETP.NE.AND.EX P4, PT, RZ, c[0x0][0x344], PT, P4 ;  /* 0x0000d100ff007a0c */ /* 0x000fda0003f85340 */
[----:B------:R-:W-:-:S04]  /*0e50*/  @P4 IMAD.MOV.U32 R2, RZ, RZ, 0x4 ;  /* 0x00000004ff024424 */ /* 0x000fc800078e00ff */
[----:B------:R-:W-:-:S05]  /*0e60*/  @P4 IMAD.WIDE R2, R26, R2, c[0x0][0x340] ;  /* 0x0000d0001a024625 */ /* 0x000fca00078e0202 */
[----:B------:R1:W2:Y:S01]  /*0e70*/  @P4 LDG.E R16, [R2.64] ;  /* 0x0000000c02104981 */ /* 0x0002a2000c1e1900 */
[----:B------:R-:W-:Y:S01]  /*0e80*/  UIMAD UR6, UR14, UR4, URZ ;  /* 0x000000040e0672a4 */ /* 0x000fe2000f8e023f */
[----:B------:R-:W-:Y:S01]  /*0e90*/  PLOP3.LUT P1, PT, PT, PT, UP2, 0x80, 0x0 ;  /* 0x000000000000781c */ /* 0x000fe20003f2f028 */
[----:B------:R-:W-:Y:S01]  /*0ea0*/  UIMAD.WIDE.U32 UR16, UR10, UR4, URZ ;  /* 0x000000040a1072a5 */ /* 0x000fe2000f8e003f */
[----:B------:R-:W-:Y:S01]  /*0eb0*/  PLOP3.LUT P0, PT, PT, PT, UP2, 0x80, 0x0 ;  /* 0x000000000000781c */ /* 0x000fe20003f0f028 */
[----:B------:R-:W-:Y:S01]  /*0ec0*/  UIMAD UR5, UR10, UR5, UR6 ;  /* 0x000000050a0572a4 */ /* 0x000fe2000f8e0206 */
[----:B------:R-:W-:Y:S01]  /*0ed0*/  SHF.R.S32.HI R17, RZ, 0x1f, R26 ;  /* 0x0000001fff117819 */ /* 0x000fe2000001141a */
[----:B------:R-:W-:Y:S01]  /*0ee0*/  ULDC UR4, c[0x0][0x2c4] ;  /* 0x0000b10000047ab9 */ /* 0x000fe20000000800 */
[----:B------:R-:W-:Y:S01]  /*0ef0*/  LEA.HI R9, R124, R132, RZ, 0x4 ;  /* 0x000000847c097211 */ /* 0x000fe200078f20ff */
[----:B------:R-:W-:Y:S01]  /*0f00*/  UIADD3 UR5, UR17, UR5, URZ ;  /* 0x0000000511057290 */ /* 0x000fe2000fffe03f */
[----:B------:R-:W-:Y:S01]  /*0f10*/  BSSY B0, `(.L_x_1587) ;  /* 0x00000b1000007945 */ /* 0x000fe20003800000 */
[----:B------:R-:W-:Y:S01]  /*0f20*/  IMAD R5, R17, c[0x0][0x1c0], RZ ;  /* 0x0000700011057a24 */ /* 0x000fe200078e02ff */
[----:B------:R-:W-:Y:S01]  /*0f30*/  SHF.R.S32.HI R8, RZ, 0x4, R9 ;  /* 0x00000004ff087819 */ /* 0x000fe20000011409 */
[----:B------:R-:W-:-:S02]  /*0f40*/  ULDC UR15, c[0x0][0x168] ;  /* 0x00005a00000f7ab9 */ /* 0x000fc40000000800 */
[----:B------:R-:W-:Y:S01]  /*0f50*/  IMAD R5, R26, c[0x0][0x1c4], R5 ;  /* 0x000071001a057a24 */ /* 0x000fe200078e0205 */
[----:B------:R-:W-:Y:S01]  /*0f60*/  LEA.HI R7, R9, R8, RZ, 0x1 ;  /* 0x0000000809077211 */ /* 0x000fe200078f08ff */
[----:B------:R-:W-:Y:S02]  /*0f70*/  UIMAD UR15, UR4, UR15, URZ ;  /* 0x0000000f040f72a4 */ /* 0x000fe4000f8e023f */
[----:B------:R-:W-:Y:S02]  /*0f80*/  ULDC.64 UR6, c[0x0][0x1e8] ;  /* 0x00007a0000067ab9 */ /* 0x000fe40000000a00 */
[----:B------:R-:W-:Y:S01]  /*0f90*/  UIMAD UR6, UR14, UR6, URZ ;  /* 0x000000060e0672a4 */ /* 0x000fe2000f8e023f */
[----:B-1----:R-:W-:Y:S01]  /*0fa0*/  LEA.HI R2, R124, R132, RZ, 0x3 ;  /* 0x000000847c027211 */ /* 0x002fe200078f18ff */
[----:B------:R-:W-:Y:S02]  /*0fb0*/  IMAD.U32 R3, RZ, RZ, UR17 ;  /* 0x00000011ff037e24 */ /* 0x000fe4000f8e00ff */
[----:B------:R-:W-:Y:S01]  /*0fc0*/  UIMAD UR6, UR10, UR7, UR6 ;  /* 0x000000070a0672a4 */ /* 0x000fe2000f8e0206 */
[----:B------:R-:W-:Y:S01]  /*0fd0*/  IMAD.U32 R3, RZ, RZ, UR5 ;  /* 0x00000005ff037e24 */ /* 0x000fe2000f8e00ff */
[----:B------:R-:W-:Y:S01]  /*0fe0*/  LOP3.LUT R0, R2, 0xfffffff8, RZ, 0xc0, !PT ;  /* 0xfffffff802007812 */ /* 0x000fe200078ec0ff */
[----:B------:R-:W-:Y:S01]  /*0ff0*/  ULDC.64 UR4, c[0x0][0x210] ;  /* 0x0000840000047ab9 */ /* 0x000fe20000000a00 */
[----:B------:R-:W-:Y:S01]  /*1000*/  SHF.R.S32.HI R22, RZ, 0x3, R2 ;  /* 0x00000003ff167819 */ /* 0x000fe20000011402 */
[----:B------:R-:W-:Y:S01]  /*1010*/  IMAD.U32 R2, RZ, RZ, UR16 ;  /* 0x00000010ff027e24 */ /* 0x000fe2000f8e00ff */
[----:B------:R-:W-:Y:S01]  /*1020*/  UIMAD UR4, UR14, UR4, URZ ;  /* 0x000000040e0472a4 */ /* 0x000fe2000f8e023f */
[----:B------:R-:W-:Y:S01]  /*1030*/  IMAD.IADD R23, R132, 0x1, -R0 ;  /* 0x0000000184177824 */ /* 0x000fe200078e0a00 */
[----:B------:R-:W-:Y:S01]  /*1040*/  IADD3 R28, R22, UR9, RZ ;  /* 0x00000009161c7c10 */ /* 0x000fe2000fffe0ff */
[----:B------:R-:W-:Y:S01]  /*1050*/  IMAD.WIDE.U32 R2, R26, c[0x0][0x1c0], R2 ;  /* 0x000070001a027a25 */ /* 0x000fe200078e0002 */
[----:B------:R-:W-:-:S03]  /*1060*/  UIMAD UR4, UR10, UR5, UR4 ;  /* 0x000000050a0472a4 */ /* 0x000fc6000f8e0204 */
[----:B------:R-:W-:Y:S02]  /*1070*/  IMAD R4, R23, 0x20, R22 ;  /* 0x0000002017047824 */ /* 0x000fe400078e0216 */
[----:B------:R-:W-:Y:S02]  /*1080*/  IMAD.IADD R3, R3, 0x1, R5 ;  /* 0x0000000103037824 */ /* 0x000fe400078e0205 */
[C---:B------:R-:W-:Y:S01]  /*1090*/  IMAD.SHL.U32 R10, R23.reuse, 0x8, RZ ;  /* 0x00000008170a7824 */ /* 0x040fe200078e00ff */
[----:B------:R-:W-:Y:S01]  /*10a0*/  IADD3 R4, R4, UR9, RZ ;  /* 0x0000000904047c10 */ /* 0x000fe2000fffe0ff */
[----:B------:R-:W-:-:S03]  /*10b0*/  IMAD.SHL.U32 R19, R23, 0x8, RZ ;  /* 0x0000000817137824 */ /* 0x000fc600078e00ff */
[----:B------:R-:W-:Y:S01]  /*10c0*/  SHF.R.S32.HI R11, RZ, 0x1f, R10 ;  /* 0x0000001fff0b7819 */ /* 0x000fe2000001140a */
[----:B------:R-:W-:Y:S01]  /*10d0*/  @P1 IMAD.HI.U32 R6, R4, c[0x0][0x2c8], RZ ;  /* 0x0000b20004061a27 */ /* 0x000fe200078e00ff */
[----:B------:R-:W-:Y:S02]  /*10e0*/  ISETP.GE.AND P1, PT, R28, UR15, PT ;  /* 0x0000000f1c007c0c */ /* 0x000fe4000bf26270 */
[----:B------:R-:W-:Y:S01]  /*10f0*/  IADD3 R20, R19, 0xc0, RZ ;  /* 0x000000c013147810 */ /* 0x000fe20007ffe0ff */
[----:B------:R-:W-:Y:S01]  /*1100*/  IMAD.MOV.U32 R0, RZ, RZ, R4 ;  /* 0x000000ffff007224 */ /* 0x000fe200078e0004 */
[----:B------:R-:W-:Y:S02]  /*1110*/  @P0 SHF.R.U32.HI R0, RZ, c[0x0][0x2cc], R6 ;  /* 0x0000b300ff000a19 */ /* 0x000fe40000011606 */
[----:B------:R-:W-:Y:S02]  /*1120*/  LOP3.LUT R6, R7, 0xfffffffe, RZ, 0xc0, !PT ;  /* 0xfffffffe07067812 */ /* 0x000fe400078ec0ff */
[----:B------:R-:W-:Y:S01]  /*1130*/  ISETP.GE.AND P5, PT, R20, c[0x0][0x198], PT ;  /* 0x0000660014007a0c */ /* 0x000fe20003fa6270 */
[----:B------:R-:W-:Y:S01]  /*1140*/  IMAD.MOV R5, RZ, RZ, -R0 ;  /* 0x000000ffff057224 */ /* 0x000fe200078e0a00 */
[----:B------:R-:W-:Y:S01]  /*1150*/  IADD3 R18, R10, 0x40, RZ ;  /* 0x000000400a127810 */ /* 0x000fe20007ffe0ff */
[----:B------:R-:W-:Y:S01]  /*1160*/  IMAD.IADD R29, R8, 0x1, -R6 ;  /* 0x00000001081d7824 */ /* 0x000fe200078e0a06 */
[----:B------:R-:W-:Y:S01]  /*1170*/  SHF.R.S32.HI R6, RZ, 0x1f, R0 ;  /* 0x0000001fff067819 */ /* 0x000fe20000011400 */
[----:B------:R-:W-:Y:S01]  /*1180*/  IMAD R5, R5, c[0x0][0x2c4], R4 ;  /* 0x0000b10005057a24 */ /* 0x000fe200078e0204 */
[----:B------:R-:W-:Y:S01]  /*1190*/  IADD3 R8, R28, 0x20, RZ ;  /* 0x000000201c087810 */ /* 0x000fe20007ffe0ff */
[----:B------:R-:W-:Y:S01]  /*11a0*/  IMAD.SHL.U32 R4, R22, 0x40, RZ ;  /* 0x0000004016047824 */ /* 0x000fe200078e00ff */
[----:B------:R-:W-:Y:S01]  /*11b0*/  @!P1 SHF.R.S32.HI R13, RZ, 0x1f, R20 ;  /* 0x0000001fff0d9819 */ /* 0x000fe20000011414 */
[----:B------:R-:W-:Y:S01]  /*11c0*/  IMAD R6, R6, c[0x0][0x1b0], RZ ;  /* 0x00006c0006067a24 */ /* 0x000fe200078e02ff */
[----:B------:R-:W-:Y:S01]  /*11d0*/  ISETP.GE.AND P0, PT, R8, UR15, PT ;  /* 0x0000000f08007c0c */ /* 0x000fe2000bf06270 */
[----:B------:R-:W-:Y:S01]  /*11e0*/  IMAD.WIDE.U32 R2, R0, c[0x0][0x1b0], R2 ;  /* 0x00006c0000027a25 */ /* 0x000fe200078e0002 */
[----:B------:R-:W-:-:S02]  /*11f0*/  LOP3.LUT R4, R4, 0x1c0, RZ, 0xc0, !PT ;  /* 0x000001c004047812 */ /* 0x000fc400078ec0ff */
[----:B------:R-:W-:Y:S01]  /*1200*/  @!P1 LEA.HI R20, R13, R20, RZ, 0x3 ;  /* 0x000000140d149211 */ /* 0x000fe200078f18ff */
[----:B------:R-:W-:Y:S01]  /*1210*/  IMAD R0, R0, c[0x0][0x1b4], R6 ;  /* 0x00006d0000007a24 */ /* 0x000fe200078e0206 */
[----:B------:R-:W-:Y:S02]  /*1220*/  LOP3.LUT R7, R4, 0x38, R10, 0xf8, !PT ;  /* 0x0000003804077812 */ /* 0x000fe400078ef80a */
[----:B------:R-:W-:Y:S01]  /*1230*/  SHF.R.U32.HI R4, RZ, 0x3, R4 ;  /* 0x00000003ff047819 */ /* 0x000fe20000011604 */
[----:B------:R-:W-:Y:S01]  /*1240*/  IMAD.IADD R3, R3, 0x1, R0 ;  /* 0x0000000103037824 */ /* 0x000fe200078e0200 */
[----:B------:R-:W-:Y:S02]  /*1250*/  IADD3 R6, R10, 0x80, RZ ;  /* 0x000000800a067810 */ /* 0x000fe40007ffe0ff */
[----:B------:R-:W-:Y:S01]  /*1260*/  LOP3.LUT R7, R7, R4, RZ, 0x3c, !PT ;  /* 0x0000000407077212 */ /* 0x000fe200078e3cff */
[----:B------:R-:W-:Y:S01]  /*1270*/  IMAD.WIDE.U32 R2, R5, c[0x0][0x1a8], R2 ;  /* 0x00006a0005027a25 */ /* 0x000fe200078e0002 */
[----:B------:R-:W-:-:S02]  /*1280*/  SHF.R.S32.HI R4, RZ, 0x1f, R5 ;  /* 0x0000001fff047819 */ /* 0x000fc40000011405 */
[----:B------:R-:W-:Y:S02]  /*1290*/  ISETP.GE.AND P2, PT, R6, c[0x0][0x1d4], PT ;  /* 0x0000750006007a0c */ /* 0x000fe40003f46270 */
[----:B------:R-:W-:Y:S01]  /*12a0*/  LEA.HI R6, R124, R132, RZ, 0x6 ;  /* 0x000000847c067211 */ /* 0x000fe200078f30ff */
[----:B------:R-:W-:Y:S01]  /*12b0*/  IMAD R0, R4, c[0x0][0x1a8], RZ ;  /* 0x00006a0004007a24 */ /* 0x000fe200078e02ff */
[----:B------:R-:W-:Y:S02]  /*12c0*/  LEA R27, P3, R2, c[0x0][0x160], 0x1 ;  /* 0x00005800021b7a11 */ /* 0x000fe400078608ff */
[----:B------:R-:W-:Y:S01]  /*12d0*/  @!P1 LOP3.LUT R20, R20, 0xfffffff8, RZ, 0xc0, !PT ;  /* 0xfffffff814149812 */ /* 0x000fe200078ec0ff */
[----:B------:R-:W-:Y:S01]  /*12e0*/  IMAD.SHL.U32 R4, R6, 0x8, RZ ;  /* 0x0000000806047824 */ /* 0x000fe200078e00ff */
[----:B------:R-:W-:Y:S01]  /*12f0*/  IADD3 R6, R19, 0x80, RZ ;  /* 0x0000008013067810 */ /* 0x000fe20007ffe0ff */
[----:B------:R-:W-:-:S03]  /*1300*/  IMAD R0, R5, c[0x0][0x1ac], R0 ;  /* 0x00006b0005007a24 */ /* 0x000fc600078e0200 */
[----:B------:R-:W-:Y:S01]  /*1310*/  LOP3.LUT R225, R7, 0xfffffe00, R4, 0xf8, !PT ;  /* 0xfffffe0007e17812 */ /* 0x000fe200078ef804 */
[----:B------:R-:W-:Y:S01]  /*1320*/  IMAD.IADD R0, R3, 0x1, R0 ;  /* 0x0000000103007824 */ /* 0x000fe200078e0200 */
[----:B------:R-:W-:Y:S02]  /*1330*/  LOP3.LUT R4, R9, 0xfffffff0, RZ, 0xc0, !PT ;  /* 0xfffffff009047812 */ /* 0x000fe400078ec0ff */
[----:B------:R-:W-:Y:S02]  /*1340*/  SHF.R.S32.HI R7, RZ, 0x1f, R22 ;  /* 0x0000001fff077819 */ /* 0x000fe40000011416 */
[----:B------:R-:W-:Y:S01]  /*1350*/  LEA.HI.X R25, R2, c[0x0][0x164], R0, 0x1, P3 ;  /* 0x0000590002197a11 */ /* 0x000fe200018f0c00 */
[----:B------:R-:W-:Y:S01]  /*1360*/  IMAD.IADD R8, R132, 0x1, -R4 ;  /* 0x0000000184087824 */ /* 0x000fe200078e0a04 */
[----:B------:R-:W-:Y:S01]  /*1370*/  @!P1 SHF.R.S32.HI R5, RZ, 0x1f, R6 ;  /* 0x0000001fff059819 */ /* 0x000fe20000011406 */
[----:B------:R-:W-:Y:S01]  /*1380*/  IMAD R0, R7, c[0x0][0x1e0], RZ ;  /* 0x0000780007007a24 */ /* 0x000fe200078e02ff */
[----:B------:R-:W-:Y:S01]  /*1390*/  ISETP.GE.AND P6, PT, R6, c[0x0][0x198], PT ;  /* 0x0000660006007a0c */ /* 0x000fe20003fc6270 */
[----:B------:R-:W-:Y:S01]  /*13a0*/  SHFL.IDX PT, R3, R25, RZ, 0x181f ;  /* 0x00181fff19037589 */ /* 0x000fe200000e0000 */
[----:B------:R-:W-:Y:S01]  /*13b0*/  SHF.R.S32.HI R2, RZ, 0x1f, R8 ;  /* 0x0000001fff027819 */ /* 0x000fe20000011408 */
[----:B------:R-:W-:Y:S01]  /*13c0*/  IMAD R0, R22, c[0x0][0x1e4], R0 ;  /* 0x0000790016007a24 */ /* 0x000fe200078e0200 */
[----:B------:R-:W-:Y:S01]  /*13d0*/  @!P1 LEA.HI R15, R5, R6, RZ, 0x3 ;  /* 0x00000006050f9211 */ /* 0x000fe200078f18ff */
[----:B------:R-:W-:Y:S01]  /*13e0*/  IMAD R6, R7, c[0x0][0x208], RZ ;  /* 0x0000820007067a24 */ /* 0x000fe200078e02ff */
[----:B------:R-:W-:Y:S01]  /*13f0*/  LEA.HI R24, R2, R8, RZ, 0x3 ;  /* 0x0000000802187211 */ /* 0x000fe200078f18ff */
[----:B------:R-:W-:Y:S01]  /*1400*/  IMAD.WIDE.U32 R4, R22, c[0x0][0x1e0], R10 ;  /* 0x0000780016047a25 */ /* 0x000fe200078e000a */
[----:B------:R-:W1:Y:S02]  /*1410*/  SHFL.IDX PT, R2, R27, RZ, 0x181f ;  /* 0x00181fff1b027589 */ /* 0x000e6400000e0000 */
[----:B------:R-:W-:Y:S01]  /*1420*/  LOP3.LUT R14, R24, 0xfffffff8, RZ, 0xc0, !PT ;  /* 0xfffffff8180e7812 */ /* 0x000fe200078ec0ff */
[----:B------:R-:W-:-:S02]  /*1430*/  IMAD R12, R22, c[0x0][0x20c], R6 ;  /* 0x00008300160c7a24 */ /* 0x000fc400078e0206 */
[----:B------:R-:W-:-:S04]  /*1440*/  IMAD.WIDE.U32 R6, R22, c[0x0][0x208], R10 ;  /* 0x0000820016067a25 */ /* 0x000fc800078e000a */
[----:B------:R-:W-:Y:S02]  /*1450*/  IMAD.IADD R9, R5, 0x1, R0 ;  /* 0x0000000105097824 */ /* 0x000fe400078e0200 */
[----:B------:R-:W-:Y:S01]  /*1460*/  IMAD.IADD R21, R8, 0x1, -R14 ;  /* 0x0000000108157824 */ /* 0x000fe200078e0a0e */
[----:B------:R-:W-:Y:S01]  /*1470*/  @!P1 LOP3.LUT R14, R15, 0xfffffff8, RZ, 0xc0, !PT ;  /* 0xfffffff80f0e9812 */ /* 0x000fe200078ec0ff */
[----:B------:R-:W-:Y:S02]  /*1480*/  IMAD.IADD R5, R7, 0x1, R12 ;  /* 0x0000000107057824 */ /* 0x000fe400078e020c */
[----:B------:R-:W-:Y:S02]  /*1490*/  IMAD.MOV.U32 R8, RZ, RZ, R4 ;  /* 0x000000ffff087224 */ /* 0x000fe400078e0004 */
[----:B------:R-:W-:Y:S02]  /*14a0*/  IMAD.U32 R12, RZ, RZ, UR10 ;  /* 0x0000000aff0c7e24 */ /* 0x000fe4000f8e00ff */
[----:B------:R-:W-:-:S02]  /*14b0*/  IMAD.U32 R0, RZ, RZ, UR10 ;  /* 0x0000000aff007e24 */ /* 0x000fc4000f8e00ff */
[----:B------:R-:W-:Y:S02]  /*14c0*/  IMAD.MOV.U32 R4, RZ, RZ, R6 ;  /* 0x000000ffff047224 */ /* 0x000fe400078e0006 */
[----:B------:R-:W-:-:S04]  /*14d0*/  IMAD.WIDE.U32 R12, R12, c[0x0][0x1e8], R8 ;  /* 0x00007a000c0c7a25 */ /* 0x000fc800078e0008 */
[----:B------:R-:W-:Y:S01]  /*14e0*/  IMAD.WIDE.U32 R8, R0, c[0x0][0x210], R4 ;  /* 0x0000840000087a25 */ /* 0x000fe200078e0004 */
[C---:B-1----:R-:W-:Y:S02]  /*14f0*/  @!P1 LEA R4, P3, R19.reuse, R2, 0x1 ;  /* 0x0000000213049211 */ /* 0x042fe400078608ff */
[----:B------:R-:W-:Y:S01]  /*1500*/  @!P1 SHF.R.S32.HI R0, RZ, 0x1f, R18 ;  /* 0x0000001fff009819 */ /* 0x000fe20000011412 */
[----:B------:R-:W-:Y:S01]  /*1510*/  @!P1 IMAD.WIDE R14, R14, 0x2, R2 ;  /* 0x000000020e0e9825 */ /* 0x000fe200078e0202 */
[C---:B------:R-:W-:Y:S02]  /*1520*/  @!P1 LEA.HI.X R5, R19.reuse, R3, R11, 0x1, P3 ;  /* 0x0000000313059211 */ /* 0x040fe400018f0c0b */
[----:B------:R-:W-:Y:S02]  /*1530*/  ISETP.GE.AND P3, PT, R19, c[0x0][0x198], PT ;  /* 0x0000660013007a0c */ /* 0x000fe40003f66270 */
[----:B------:R-:W-:Y:S02]  /*1540*/  @!P1 LEA.HI R0, R0, R18, RZ, 0x3 ;  /* 0x0000001200009211 */ /* 0x000fe400078f18ff */
[----:B------:R-:W-:-:S02]  /*1550*/  IADD3 R13, R13, UR6, RZ ;  /* 0x000000060d0d7c10 */ /* 0x000fc4000fffe0ff */
[--C-:B--2---:R-:W-:Y:S01]  /*1560*/  @P4 SHF.R.S32.HI R7, RZ, 0x1f, R16.reuse ;  /* 0x0000001fff074819 */ /* 0x104fe20000011410 */
[----:B------:R-:W-:Y:S01]  /*1570*/  @P4 IMAD.MOV.U32 R6, RZ, RZ, R16 ;  /* 0x000000ffff064224 */ /* 0x000fe200078e0010 */
[----:B------:R-:W-:Y:S01]  /*1580*/  @!P1 LOP3.LUT R16, R0, 0xfffffff8, RZ, 0xc0, !PT ;  /* 0xfffffff800109812 */ /* 0x000fe200078ec0ff */
[----:B------:R-:W-:Y:S02]  /*1590*/  @!P4 IMAD.MOV.U32 R6, RZ, RZ, R26 ;  /* 0x000000ffff06c224 */ /* 0x000fe400078e001a */
[----:B------:R-:W-:Y:S01]  /*15a0*/  @!P4 IMAD.MOV.U32 R7, RZ, RZ, R17 ;  /* 0x000000ffff07c224 */ /* 0x000fe200078e0011 */
[----:B------:R-:W-:Y:S01]  /*15b0*/  ISETP.GE.AND P4, PT, R19, c[0x0][0x198], PT ;  /* 0x0000660013007a0c */ /* 0x000fe20003f86270 */
[----:B------:R-:W-:Y:S01]  /*15c0*/  @!P1 IMAD.SHL.U32 R0, R225, 0x2, RZ ;  /* 0x00000002e1009824 */ /* 0x000fe200078e00ff */
[----:B------:R-:W-:Y:S01]  /*15d0*/  ISETP.GE.AND P4, PT, R18, c[0x0][0x198], PT ;  /* 0x0000660012007a0c */ /* 0x000fe20003f86270 */
[----:B------:R-:W-:-:S03]  /*15e0*/  @!P1 IMAD.WIDE R16, R16, 0x2, R2 ;  /* 0x0000000210109825 */ /* 0x000fc600078e0202 */
[----:B------:R-:W-:Y:S01]  /*15f0*/  @!PT LDS RZ, [RZ] ;  /* 0x00000000fffff984 */ /* 0x000fe20000000800 */
[----:B------:R1:W-:Y:S01]  /*1600*/  @!P1 LDGSTS.E.BYPASS.LTC128B.128 [R0+0x10100], [R4.64], !P3 ;  /* 0x1010000004009fae */ /* 0x0003e2000d901d4c */
[----:B------:R-:W-:Y:S01]  /*1610*/  @!P1 IMAD.WIDE R2, R20, 0x2, R2 ;  /* 0x0000000214029825 */ /* 0x000fe200078e0202 */
[----:B------:R-:W-:Y:S02]  /*1620*/  P2R R26, PR, RZ, 0x10 ;  /* 0x00000010ff1a7803 */ /* 0x000fe40000000000 */
[----:B------:R-:W-:Y:S01]  /*1630*/  ISETP.GE.AND P3, PT, R18, c[0x0][0x1d4], PT ;  /* 0x0000750012007a0c */ /* 0x000fe20003f66270 */
[----:B------:R-:W-:-:S04]  /*1640*/  IMAD.WIDE.U32 R34, R6, c[0x0][0x1f0], R12 ;  /* 0x00007c0006227a25 */ /* 0x000fc800078e000c */
[----:B------:R2:W-:Y:S01]  /*1650*/  @!P1 LDGSTS.E.BYPASS.LTC128B.128 [R0+0x14100], [R16.64], !P4 ;  /* 0x1410000010009fae */ /* 0x0005e2000e101d4c */
[----:B------:R-:W-:-:S03]  /*1660*/  ISETP.GE.AND P4, PT, R10, c[0x0][0x1d4], PT ;  /* 0x000075000a007a0c */ /* 0x000fc60003f86270 */
[----:B------:R3:W-:Y:S04]  /*1670*/  @!P1 LDGSTS.E.BYPASS.LTC128B.128 [R0+0x18100], [R14.64], !P6 ;  /* 0x181000000e009fae */ /* 0x0007e8000f101d4c */
[----:B------:R4:W-:Y:S01]  /*1680*/  @!P1 LDGSTS.E.BYPASS.LTC128B.128 [R0+0x1c100], [R2.64], !P5 ;  /* 0x1c10000002009fae */ /* 0x0009e2000e901d4c */
[----:B------:R-:W-:-:S03]  /*1690*/  LOP3.LUT P1, RZ, R21, 0x2, RZ, 0xc0, !PT ;  /* 0x0000000215ff7812 */ /* 0x000fc6000782c0ff */
[----:B------:R4:W-:Y:S01]  /*16a0*/  STL.64 [R1+0x38], R34 ;  /* 0x0000382201007387 */ /* 0x0009e20000100a00 */
[----:B-1----:R-:W-:Y:S02]  /*16b0*/  IMAD.SHL.U32 R4, R21, 0x40, RZ ;  /* 0x0000004015047824 */ /* 0x002fe400078e00ff */
[----:B------:R-:W-:Y:S02]  /*16c0*/  IMAD R5, R7, c[0x0][0x1f0], RZ ;  /* 0x00007c0007057a24 */ /* 0x000fe400078e02ff */
[----:B--2---:R-:W-:Y:S02]  /*16d0*/  IMAD.MOV.U32 R16, RZ, RZ, 0x20 ;  /* 0x00000020ff107424 */ /* 0x004fe400078e00ff */
[----:B---3--:R-:W-:Y:S02]  /*16e0*/  IMAD R14, R6, c[0x0][0x1f4], R5 ;  /* 0x00007d00060e7a24 */ /* 0x008fe400078e0205 */
[----:B------:R-:W-:Y:S02]  /*16f0*/  IMAD.SHL.U32 R5, R24, 0x40, RZ ;  /* 0x0000004018057824 */ /* 0x000fe400078e00ff */
[----:B----4-:R-:W-:Y:S01]  /*1700*/  IMAD.SHL.U32 R2, R29, 0x8, RZ ;  /* 0x000000081d027824 */ /* 0x010fe200078e00ff */
[----:B------:R-:W-:Y:S01]  /*1710*/  LOP3.LUT R0, R4, 0x1c0, RZ, 0xc0, !PT ;  /* 0x000001c004007812 */ /* 0x000fe200078ec0ff */
[----:B------:R-:W-:Y:S01]  /*1720*/  IMAD.IADD R37, R35, 0x1, R14 ;  /* 0x0000000123257824 */ /* 0x000fe200078e020e */
[----:B------:R-:W-:Y:S01]  /*1730*/  IADD3 R3, R9, UR4, RZ ;  /* 0x0000000409037c10 */ /* 0x000fe2000fffe0ff */
[----:B------:R-:W-:Y:S01]  /*1740*/  IMAD.MOV.U32 R4, RZ, RZ, 0x10 ;  /* 0x00000010ff047424 */ /* 0x000fe200078e00ff */
[----:B------:R-:W-:Y:S01]  /*1750*/  LOP3.LUT R2, R0, 0x8, R2, 0xf8, !PT ;  /* 0x0000000800027812 */ /* 0x000fe200078ef802 */
[----:B------:R1:W2:Y:S01]  /*1760*/  SHFL.IDX PT, R9, R25, 0x1, 0x181f ;  /* 0x00381f0019097f89 */ /* 0x0002a200000e0000 */
[----:B------:R-:W-:-:S02]  /*1770*/  SHF.R.U32.HI R0, RZ, 0x3, R0 ;  /* 0x00000003ff007819 */ /* 0x000fc40000011600 */
[----:B------:R-:W-:Y:S02]  /*1780*/  SEL R4, R4, 0xfffffff0, !P1 ;  /* 0xfffffff004047807 */ /* 0x000fe40004800000 */
[----:B------:R-:W-:Y:S01]  /*1790*/  LOP3.LUT R15, R2, R0, RZ, 0x3c, !PT ;  /* 0x00000000020f7212 */ /* 0x000fe200078e3cff */
[----:B------:R-:W-:Y:S01]  /*17a0*/  IMAD R0, R7, c[0x0][0x218], RZ ;  /* 0x0000860007007a24 */ /* 0x000fe200078e02ff */
[----:B------:R-:W-:Y:S01]  /*17b0*/  LOP3.LUT P1, RZ, R21, 0x4, RZ, 0xc0, !PT ;  /* 0x0000000415ff7812 */ /* 0x000fe2000782c0ff */
[----:B------:R-:W-:Y:S01]  /*17c0*/  IMAD.MOV.U32 R2, RZ, RZ, R8 ;  /* 0x000000ffff027224 */ /* 0x000fe200078e0008 */
[----:B------:R-:W-:Y:S01]  /*17d0*/  LOP3.LUT R5, R15, 0xfffffe00, R5, 0xf8, !PT ;  /* 0xfffffe000f057812 */ /* 0x000fe200078ef805 */
[----:B------:R-:W-:Y:S01]  /*17e0*/  IMAD R7, R6, c[0x0][0x21c], R0 ;  /* 0x0000870006077a24 */ /* 0x000fe200078e0200 */
[----:B------:R-:W-:Y:S01]  /*17f0*/  IADD3 R0, R10, 0xc0, RZ ;  /* 0x000000c00a007810 */ /* 0x000fe20007ffe0ff */
[----:B------:R-:W-:Y:S01]  /*1800*/  IMAD.WIDE.U32 R32, R6, c[0x0][0x218], R2 ;  /* 0x0000860006207a25 */ /* 0x000fe200078e0002 */
[----:B------:R1:W3:Y:S01]  /*1810*/  SHFL.IDX PT, R8, R27, 0x1, 0x181f ;  /* 0x00381f001b087f89 */ /* 0x0002e200000e0000 */
[----:B------:R-:W-:-:S02]  /*1820*/  SEL R2, R16, 0xffffffe0, !P1 ;  /* 0xffffffe010027807 */ /* 0x000fc40004800000 */
[----:B------:R-:W-:Y:S01]  /*1830*/  IMAD.IADD R31, R33, 0x1, R7 ;  /* 0x00000001211f7824 */ /* 0x000fe200078e0207 */
[----:B------:R1:W-:Y:S01]  /*1840*/  STL.64 [R1+0x40], R32 ;  /* 0x0000402001007387 */ /* 0x0003e20000100a00 */
[----:B------:R-:W-:-:S03]  /*1850*/  ISETP.GE.AND P1, PT, R0, c[0x0][0x1d4], PT ;  /* 0x0000750000007a0c */ /* 0x000fc60003f26270 */
[----:B------:R1:W-:Y:S04]  /*1860*/  STL [R1+0x34], R37 ;  /* 0x0000342501007387 */ /* 0x0003e80000100800 */
[----:B------:R1:W-:Y:S01]  /*1870*/  STL [R1+0x2c], R31 ;  /* 0x00002c1f01007387 */ /* 0x0003e20000100800 */
[----:B------:R-:W-:Y:S05]  /*1880*/  @P0 BRA `(.L_x_1588) ;  /* 0x0000019000000947 */ /* 0x000fea0003800000 */
[C---:B--2---:R-:W-:Y:S02]  /*1890*/  IADD3 R3, R19.reuse, 0x80, RZ ;  /* 0x0000008013037810 */ /* 0x044fe40007ffe0ff */
[C---:B------:R-:W-:Y:S02]  /*18a0*/  IADD3 R0, R19.reuse, 0xc0, RZ ;  /* 0x000000c013007810 */ /* 0x040fe40007ffe0ff */
[----:B---3--:R-:W-:Y:S02]  /*18b0*/  LEA R6, P0, R19, R8, 0x1 ;  /* 0x0000000813067211 */ /* 0x008fe400078008ff */
[----:B------:R-:W-:-:S02]  /*18c0*/  SHF.R.S32.HI R14, RZ, 0x1f, R18 ;  /* 0x0000001fff0e7819 */ /* 0x000fc40000011412 */
[----:B------:R-:W-:Y:S02]  /*18d0*/  SHF.R.S32.HI R12, RZ, 0x1f, R3 ;  /* 0x0000001fff0c7819 */ /* 0x000fe40000011403 */
[----:B------:R-:W-:Y:S02]  /*18e0*/  SHF.R.S32.HI R13, RZ, 0x1f, R0 ;  /* 0x0000001fff0d7819 */ /* 0x000fe40000011400 */
[----:B------:R-:W-:Y:S02]  /*18f0*/  P2R R17, PR, RZ, 0x2 ;  /* 0x00000002ff117803 */ /* 0x000fe40000000000 */
[C---:B------:R-:W-:Y:S02]  /*1900*/  LEA.HI.X R7, R19.reuse, R9, R11, 0x1, P0 ;  /* 0x0000000913077211 */ /* 0x040fe400000f0c0b */
[----:B------:R-:W-:Y:S02]  /*1910*/  LEA.HI R14, R14, R18, RZ, 0x3 ;  /* 0x000000120e0e7211 */ /* 0x000fe400078f18ff */
[----:B------:R-:W-:-:S02]  /*1920*/  ISETP.GE.AND P1, PT, R19, c[0x0][0x198], PT ;  /* 0x0000660013007a0c */ /* 0x000fc40003f26270 */
[----:B------:R-:W-:Y:S02]  /*1930*/  ISETP.NE.AND P0, PT, R26, RZ, PT ;  /* 0x000000ff1a00720c */ /* 0x000fe40003f05270 */
[----:B------:R-:W-:Y:S02]  /*1940*/  LEA.HI R3, R12, R3, RZ, 0x3 ;  /* 0x000000030c037211 */ /* 0x000fe400078f18ff */
[----:B------:R-:W-:Y:S02]  /*1950*/  LEA.HI R0, R13, R0, RZ, 0x3 ;  /* 0x000000000d007211 */ /* 0x000fe400078f18ff */
[----:B------:R-:W-:Y:S02]  /*1960*/  LOP3.LUT R14, R14, 0xfffffff8, RZ, 0xc0, !PT ;  /* 0xfffffff80e0e7812 */ /* 0x000fe400078ec0ff */
[----:B------:R-:W-:Y:S02]  /*1970*/  LOP3.LUT R3, R3, 0xfffffff8, RZ, 0xc0, !PT ;  /* 0xfffffff803037812 */ /* 0x000fe400078ec0ff */
[----:B------:R-:W-:Y:S01]  /*1980*/  LOP3.LUT R16, R0, 0xfffffff8, RZ, 0xc0, !PT ;  /* 0xfffffff800107812 */ /* 0x000fe200078ec0ff */
[----:B------:R-:W-:-:S02]  /*1990*/  IMAD.SHL.U32 R0, R225, 0x2, RZ ;  /* 0x00000002e1007824 */ /* 0x000fc400078e00ff */
[----:B------:R-:W-:-:S03]  /*19a0*/  IMAD.WIDE R14, R14, 0x2, R8 ;  /* 0x000000020e0e7825 */ /* 0x000fc600078e0208 */
[----:B------:R2:W-:Y:S01]  /*19b0*/  LDGSTS.E.BYPASS.LTC128B.128 [R0+0x11100], [R6.64], !P1 ;  /* 0x1110000006007fae */ /* 0x0005e2000c901d4c */
[--C-:B------:R-:W-:Y:S01]  /*19c0*/  IMAD.WIDE R12, R3, 0x2, R8.reuse ;  /* 0x00000002030c7825 */ /* 0x100fe200078e0208 */
[----:B------:R-:W-:Y:S02]  /*19d0*/  ISETP.NE.AND P1, PT, R17, RZ, PT ;  /* 0x000000ff1100720c */ /* 0x000fe40003f25270 */
[----:B------:R2:W-:Y:S01]  /*19e0*/  LDGSTS.E.BYPASS.LTC128B.128 [R0+0x15100], [R14.64], !P0 ;  /* 0x151000000e007fae */ /* 0x0005e2000c101d4c */
[----:B------:R-:W-:-:S03]  /*19f0*/  IMAD.WIDE R8, R16, 0x2, R8 ;  /* 0x0000000210087825 */ /* 0x000fc600078e0208 */
[----:B------:R2:W-:Y:S04]  /*1a00*/  LDGSTS.E.BYPASS.LTC128B.128 [R0+0x19100], [R12.64], !P6 ;  /* 0x191000000c007fae */ /* 0x0005e8000f101d4c */
[----:B------:R2:W-:Y:S03]  /*1a10*/  LDGSTS.E.BYPASS.LTC128B.128 [R0+0x1d100], [R8.64], !P5 ;  /* 0x1d10000008007fae */ /* 0x0005e6000e901d4c */
.L_x_1588:
[----:B--2---:R-:W-:Y:S05]  /*1a20*/  BSYNC B0 ;  /* 0x0000000000007941 */ /* 0x004fea0003800000 */
.L_x_1587:
[----:B------:R-:W-:Y:S01]  /*1a30*/  IADD3 R0, R28, 0x40, RZ ;  /* 0x000000401c007810 */ /* 0x000fe20007ffe0ff */
[----:B------:R2:W4:Y:S01]  /*1a40*/  SHFL.IDX PT, R7, R25, 0x2, 0x181f ;  /* 0x00581f0019077f89 */ /* 0x00052200000e0000 */
[----:B------:R-:W-:Y:S02]  /*1a50*/  BSSY B0, `(.L_x_1589) ;  /* 0x000001e000007945 */ /* 0x000fe40003800000 */
[----:B------:R-:W-:Y:S01]  /*1a60*/  ISETP.GE.AND P0, PT, R0, UR15, PT ;  /* 0x0000000f00007c0c */ /* 0x000fe2000bf06270 */
[----:B------:R2:W1:-:S12]  /*1a70*/  SHFL.IDX PT, R6, R27, 0x2, 0x181f ;  /* 0x00581f001b067f89 */ /* 0x00045800000e0000 */
[----:B------:R-:W-:Y:S05]  /*1a80*/  @P0 BRA `(.L_x_1590) ;  /* 0x000001a000000947 */ /* 0x000fea0003800000 */
[C---:B------:R-:W-:Y:S02]  /*1a90*/  IADD3 R3, R19.reuse, 0x80, RZ ;  /* 0x0000008013037810 */ /* 0x040fe40007ffe0ff */
[C---:B------:R-:W-:Y:S02]  /*1aa0*/  IADD3 R0, R19.reuse, 0xc0, RZ ;  /* 0x000000c013007810 */ /* 0x040fe40007ffe0ff */
[----:B-1-3--:R-:W-:Y:S02]  /*1ab0*/  LEA R8, P0, R19, R6, 0x1 ;  /* 0x0000000613087211 */ /* 0x00afe400078008ff */
[----:B------:R-:W-:Y:S02]  /*1ac0*/  SHF.R.S32.HI R14, RZ, 0x1f, R18 ;  /* 0x0000001fff0e7819 */ /* 0x000fe40000011412 */
[----:B------:R-:W-:Y:S02]  /*1ad0*/  SHF.R.S32.HI R12, RZ, 0x1f, R3 ;  /* 0x0000001fff0c7819 */ /* 0x000fe40000011403 */
[----:B------:R-:W-:-:S02]  /*1ae0*/  SHF.R.S32.HI R13, RZ, 0x1f, R0 ;  /* 0x0000001fff0d7819 */ /* 0x000fc40000011400 */
[----:B------:R-:W-:Y:S02]  /*1af0*/  P2R R17, PR, RZ, 0x2 ;  /* 0x00000002ff117803 */ /* 0x000fe40000000000 */
[C---:B----4-:R-:W-:Y:S02]  /*1b00*/  LEA.HI.X R9, R19.reuse, R7, R11, 0x1, P0 ;  /* 0x0000000713097211 */ /* 0x050fe400000f0c0b */
[----:B------:R-:W-:Y:S02]  /*1b10*/  LEA.HI R14, R14, R18, RZ, 0x3 ;  /* 0x000000120e0e7211 */ /* 0x000fe400078f18ff */
[----:B------:R-:W-:Y:S02]  /*1b20*/  ISETP.GE.AND P1, PT, R19, c[0x0][0x198], PT ;  /* 0x0000660013007a0c */ /* 0x000fe40003f26270 */
[----:B------:R-:W-:Y:S02]  /*1b30*/  ISETP.NE.AND P0, PT, R26, RZ, PT ;  /* 0x000000ff1a00720c */ /* 0x000fe40003f05270 */
[----:B------:R-:W-:-:S02]  /*1b40*/  LEA.HI R3, R12, R3, RZ, 0x3 ;  /* 0x000000030c037211 */ /* 0x000fc400078f18ff */
[----:B------:R-:W-:Y:S02]  /*1b50*/  LEA.HI R0, R13, R0, RZ, 0x3 ;  /* 0x000000000d007211 */ /* 0x000fe400078f18ff */
[----:B------:R-:W-:Y:S02]  /*1b60*/  LOP3.LUT R14, R14, 0xfffffff8, RZ, 0xc0, !PT ;  /* 0xfffffff80e0e7812 */ /* 0x000fe400078ec0ff */
[----:B------:R-:W-:Y:S02]  /*1b70*/  LOP3.LUT R3, R3, 0xfffffff8, RZ, 0xc0, !PT ;  /* 0xfffffff803037812 */ /* 0x000fe400078ec0ff */
[----:B------:R-:W-:Y:S01]  /*1b80*/  LOP3.LUT R16, R0, 0xfffffff8, RZ, 0xc0, !PT ;  /* 0xfffffff800107812 */ /* 0x000fe200078ec0ff */
[----:B------:R-:W-:Y:S02]  /*1b90*/  IMAD.SHL.U32 R0, R225, 0x2, RZ ;  /* 0x00000002e1007824 */ /* 0x000fe400078e00ff */
[----:B------:R-:W-:-:S03]  /*1ba0*/  IMAD.WIDE R14, R14, 0x2, R6 ;  /* 0x000000020e0e7825 */ /* 0x000fc600078e0206 */
[----:B------:R-:W-:Y:S01]  /*1bb0*/  @!PT LDS RZ, [RZ] ;  /* 0x00000000fffff984 */ /* 0x000fe20000000800 */
[----:B------:R1:W-:Y:S01]  /*1bc0*/  LDGSTS.E.BYPASS.LTC128B.128 [R0+0x12100], [R8.64], !P1 ;  /* 0x1210000008007fae */ /* 0x0003e2000c901d4c */
[--C-:B------:R-:W-:Y:S01]  /*1bd0*/  IMAD.WIDE R12, R3, 0x2, R6.reuse ;  /* 0x00000002030c7825 */ /* 0x100fe200078e0206 */
[----:B------:R-:W-:Y:S02]  /*1be0*/  ISETP.NE.AND P1, PT, R17, RZ, PT ;  /* 0x000000ff1100720c */ /* 0x000fe40003f25270 */
[----:B------:R1:W-:Y:S01]  /*1bf0*/  LDGSTS.E.BYPASS.LTC128B.128 [R0+0x16100], [R14.64], !P0 ;  /* 0x161000000e007fae */ /* 0x0003e2000c101d4c */
[----:B------:R-:W-:-:S03]  /*1c00*/  IMAD.WIDE R6, R16, 0x2, R6 ;  /* 0x0000000210067825 */ /* 0x000fc600078e0206 */
[----:B------:R1:W-:Y:S04]  /*1c10*/  LDGSTS.E.BYPASS.LTC128B.128 [R0+0x1a100], [R12.64], !P6 ;  /* 0x1a1000000c007fae */ /* 0x0003e8000f101d4c */
[----:B------:R1:W-:Y:S03]  /*1c20*/  LDGSTS.E.BYPASS.LTC128B.128 [R0+0x1e100], [R6.64], !P5 ;  /* 0x1e10000006007fae */ /* 0x0003e6000e901d4c */
.L_x_1590:
[----:B------:R-:W-:Y:S05]  /*1c30*/  BSYNC B0 ;  /* 0x0000000000007941 */ /* 0x000fea0003800000 */
.L_x_1589:
[----:B-1----:R-:W-:Y:S01]  /*1c40*/  IADD3 R0, R28, 0x60, RZ ;  /* 0x000000601c007810 */ /* 0x002fe20007ffe0ff */
[----:B------:R-:W-:Y:S01]  /*1c50*/  IMAD.MOV.U32 R13, RZ, RZ, c[0x0][0x1e0] ;  /* 0x00007800ff0d7624 */ /* 0x000fe200078e00ff */
[----:B----4-:R1:W4:Y:S01]  /*1c60*/  SHFL.IDX PT, R7, R25, 0x3, 0x181f ;  /* 0x00781f0019077f89 */ /* 0x01032200000e0000 */
[----:B------:R-:W-:Y:S01]  /*1c70*/  IMAD.MOV.U32 R17, RZ, RZ, 0x6 ;  /* 0x00000006ff117424 */ /* 0x000fe200078e00ff */
[----:B------:R-:W-:Y:S01]  /*1c80*/  ISETP.GE.AND P0, PT, R0, UR15, PT ;  /* 0x0000000f00007c0c */ /* 0x000fe2000bf06270 */
[----:B------:R-:W-:Y:S01]  /*1c90*/  BSSY B0, `(.L_x_1591) ;  /* 0x0000020000007945 */ /* 0x000fe20003800000 */
[----:B------:R1:W2:Y:S01]  /*1ca0*/  SHFL.IDX PT, R6, R27, 0x3, 0x181f ;  /* 0x00781f001b067f89 */ /* 0x0002a200000e0000 */
[----:B------:R-:W-:Y:S01]  /*1cb0*/  IADD3 R104, R172, -0x1, RZ ;  /* 0xffffffffac687810 */ /* 0x000fe20007ffe0ff */
[C---:B------:R-:W-:Y:S01]  /*1cc0*/  IMAD.SHL.U32 R126, R13.reuse, 0x40, RZ ;  /* 0x000000400d7e7824 */ /* 0x040fe200078e00ff */
[----:B------:R-:W-:-:S08]  /*1cd0*/  SHF.L.U64.HI R125, R13, R17, c[0x0][0x1e4] ;  /* 0x000079000d7d7619 */ /* 0x000fd00000010211 */
[----:B------:R-:W-:Y:S05]  /*1ce0*/  @P0 BRA `(.L_x_1592) ;  /* 0x000001a000000947 */ /* 0x000fea0003800000 */
[----:B------:R-:W-:Y:S01]  /*1cf0*/  P2R R0, PR, RZ, 0x2 ;  /* 0x00000002ff007803 */ /* 0x000fe20000000000 */
[----:B------:R-:W-:Y:S01]  /*1d00*/  IMAD.SHL.U32 R12, R225, 0x2, RZ ;  /* 0x00000002e10c7824 */ /* 0x000fe200078e00ff */
[C---:B------:R-:W-:Y:S02]  /*1d10*/  ISETP.GE.AND P1, PT, R19.reuse, c[0x0][0x198], PT ;  /* 0x0000660013007a0c */ /* 0x040fe40003f26270 */
[C---:B--23--:R-:W-:Y:S02]  /*1d20*/  LEA R8, P0, R19.reuse, R6, 0x1 ;  /* 0x0000000613087211 */ /* 0x04cfe400078008ff */
[C---:B------:R-:W-:Y:S02]  /*1d30*/  IADD3 R3, R19.reuse, 0xc0, RZ ;  /* 0x000000c013037810 */ /* 0x040fe40007ffe0ff */
[----:B----4-:R-:W-:Y:S02]  /*1d40*/  LEA.HI.X R9, R19, R7, R11, 0x1, P0 ;  /* 0x0000000713097211 */ /* 0x010fe400000f0c0b */
[----:B------:R-:W-:-:S02]  /*1d50*/  SHF.R.S32.HI R10, RZ, 0x1f, R3 ;  /* 0x0000001fff0a7819 */ /* 0x000fc40000011403 */
[----:B------:R-:W-:Y:S02]  /*1d60*/  ISETP.NE.AND P0, PT, R26, RZ, PT ;  /* 0x000000ff1a00720c */ /* 0x000fe40003f05270 */
[----:B------:R-:W-:Y:S01]  /*1d70*/  LEA.HI R3, R10, R3, RZ, 0x3 ;  /* 0x000000030a037211 */ /* 0x000fe200078f18ff */
[----:B------:R-:W-:Y:S01]  /*1d80*/  @!PT LDS RZ, [RZ] ;  /* 0x00000000fffff984 */ /* 0x000fe20000000800 */
[----:B------:R2:W-:Y:S01]  /*1d90*/  LDGSTS.E.BYPASS.LTC128B.128 [R12+0x13100], [R8.64], !P1 ;  /* 0x13100000080c7fae */ /* 0x0005e2000c901d4c */
[----:B------:R-:W-:Y:S02]  /*1da0*/  ISETP.NE.AND P1, PT, R0, RZ, PT ;  /* 0x000000ff0000720c */ /* 0x000fe40003f25270 */
[----:B------:R-:W-:Y:S02]  /*1db0*/  SHF.R.S32.HI R0, RZ, 0x1f, R18 ;  /* 0x0000001fff007819 */ /* 0x000fe40000011412 */
[----:B------:R-:W-:Y:S02]  /*1dc0*/  LOP3.LUT R3, R3, 0xfffffff8, RZ, 0xc0, !PT ;  /* 0xfffffff803037812 */ /* 0x000fe400078ec0ff */
[----:B------:R-:W-:-:S04]  /*1dd0*/  LEA.HI R0, R0, R18, RZ, 0x3 ;  /* 0x0000001200007211 */ /* 0x000fc800078f18ff */
[----:B------:R-:W-:-:S05]  /*1de0*/  LOP3.LUT R0, R0, 0xfffffff8, RZ, 0xc0, !PT ;  /* 0xfffffff800007812 */ /* 0x000fca00078ec0ff */
        /* <DEDUP_REMOVED lines=10> */
.L_x_1592:
[----:B------:R-:W-:Y:S05]  /*1e90*/  BSYNC B0 ;  /* 0x0000000000007941 */ /* 0x000fea0003800000 */
.L_x_1591:
[----:B------:R-:W-:Y:S01]  /*1ea0*/  IMAD.SHL.U32 R105, R104, 0x40, RZ ;  /* 0x0000004068697824 */ /* 0x000fe200078e00ff */
[----:B---3--:R-:W-:Y:S01]  /*1eb0*/  SHF.R.S32.HI R10, RZ, 0x1f, R104 ;  /* 0x0000001fff0a7819 */ /* 0x008fe20000011468 */
[----:B------:R-:W-:Y:S01]  /*1ec0*/  IMAD.MOV.U32 R130, RZ, RZ, R36 ;  /* 0x000000ffff827224 */ /* 0x000fe200078e0024 */
[----:B------:R-:W0:Y:S01]  /*1ed0*/  LDGDEPBAR ;  /* 0x00000000000079af */ /* 0x000e220000000000 */
[----:B------:R-:W-:Y:S01]  /*1ee0*/  IMAD.MOV.U32 R131, RZ, RZ, R37 ;  /* 0x000000ffff837224 */ /* 0x000fe200078e0025 */
[----:B------:R-:W-:Y:S01]  /*1ef0*/  IADD3 R0, -R105, c[0x0][0x1d0], -R22 ;  /* 0x0000740069007a10 */ /* 0x000fe20007ffe916 */
[----:B------:R-:W-:Y:S01]  /*1f00*/  IMAD R3, R125, R104, RZ ;  /* 0x000000687d037224 */ /* 0x000fe200078e02ff */
[----:B------:R-:W-:Y:S01]  /*1f10*/  SEL R16, RZ, 0x1, P4 ;  /* 0x00000001ff107807 */ /* 0x000fe20002000000 */
[----:B------:R-:W-:Y:S01]  /*1f20*/  IMAD.MOV.U32 R130, RZ, RZ, R34 ;  /* 0x000000ffff827224 */ /* 0x000fe200078e0022 */
[C---:B------:R-:W-:Y:S01]  /*1f30*/  ISETP.GE.AND P6, PT, R0.reuse, 0x1, PT ;  /* 0x000000010000780c */ /* 0x040fe20003fc6270 */
[----:B------:R-:W-:Y:S01]  /*1f40*/  IMAD.SHL.U32 R127, R13, 0x20, RZ ;  /* 0x000000200d7f7824 */ /* 0x000fe200078e00ff */
[----:B------:R-:W-:Y:S01]  /*1f50*/  ISETP.GE.AND P5, PT, R0, 0x21, PT ;  /* 0x000000210000780c */ /* 0x000fe20003fa6270 */
[-C--:B------:R-:W-:Y:S01]  /*1f60*/  IMAD R0, R10, R126.reuse, R3 ;  /* 0x0000007e0a007224 */ /* 0x080fe200078e0203 */
[----:B------:R-:W-:Y:S01]  /*1f70*/  SEL R15, RZ, 0x2, P3 ;  /* 0x00000002ff0f7807 */ /* 0x000fe20001800000 */
[----:B--2-4-:R-:W-:Y:S01]  /*1f80*/  IMAD.WIDE.U32 R6, R104, R126, R130 ;  /* 0x0000007e68067225 */ /* 0x014fe200078e0082 */
[----:B------:R-:W-:Y:S01]  /*1f90*/  SEL R14, RZ, 0x4, P2 ;  /* 0x00000004ff0e7807 */ /* 0x000fe20001000000 */
[----:B------:R-:W-:Y:S01]  /*1fa0*/  STL.64 [R1+0x30], R130 ;  /* 0x0000308201007387 */ /* 0x000fe20000100a00 */
[----:B------:R-:W-:Y:S01]  /*1fb0*/  LEA.HI R107, R124, R132, RZ, 0x5 ;  /* 0x000000847c6b7211 */ /* 0x000fe200078f28ff */
[----:B------:R-:W-:Y:S01]  /*1fc0*/  IMAD.IADD R0, R7, 0x1, R0 ;  /* 0x0000000107007824 */ /* 0x000fe200078e0200 */
[----:B------:R-:W-:Y:S01]  /*1fd0*/  IADD3 R14, R14, R15, R16 ;  /* 0x0000000f0e0e7210 */ /* 0x000fe20007ffe010 */
[----:B------:R-:W-:Y:S01]  /*1fe0*/  IMAD.MOV.U32 R3, RZ, RZ, 0x5 ;  /* 0x00000005ff037424 */ /* 0x000fe200078e00ff */
[----:B------:R-:W-:Y:S01]  /*1ff0*/  SHF.R.S32.HI R106, RZ, 0x5, R107 ;  /* 0x00000005ff6a7819 */ /* 0x000fe2000001146b */
[----:B------:R-:W-:Y:S01]  /*2000*/  IMAD.SHL.U32 R225, R225, 0x2, RZ ;  /* 0x00000002e1e17824 */ /* 0x000fe200078e00ff */
[----:B------:R-:W-:Y:S01]  /*2010*/  BAR.SYNC.DEFER_BLOCKING 0x0 ;  /* 0x0000000000007b1d */ /* 0x000fe20000010000 */
[----:B------:R-:W-:Y:S01]  /*2020*/  @P6 LEA R8, P0, R6, c[0x0][0x1c8], 0x1 ;  /* 0x0000720006086a11 */ /* 0x000fe200078008ff */
[----:B------:R-:W-:Y:S01]  /*2030*/  IMAD.SHL.U32 R11, R23, 0x40, RZ ;  /* 0x00000040170b7824 */ /* 0x000fe200078e00ff */
[----:B------:R-:W-:Y:S01]  /*2040*/  SHF.L.U64.HI R128, R13, R3, c[0x0][0x1e4] ;  /* 0x000079000d807619 */ /* 0x000fe20000010203 */
[----:B------:R-:W-:Y:S01]  /*2050*/  IMAD R3, R10, c[0x0][0x208], RZ ;  /* 0x000082000a037a24 */ /* 0x000fe200078e02ff */
[--C-:B------:R-:W-:Y:S01]  /*2060*/  @P6 LEA.HI.X R9, R6, c[0x0][0x1cc], R0.reuse, 0x1, P0 ;  /* 0x0000730006096a11 */ /* 0x100fe200000f0c00 */
[----:B------:R-:W-:Y:S01]  /*2070*/  IMAD.SHL.U32 R13, R22, 0x8, RZ ;  /* 0x00000008160d7824 */ /* 0x000fe200078e00ff */
[----:B------:R-:W-:Y:S01]  /*2080*/  @P5 IADD3 R7, P0, R127, R6, RZ ;  /* 0x000000067f075210 */ /* 0x000fe20007f1e0ff */
[----:B------:R-:W-:Y:S01]  /*2090*/  IMAD R3, R104, c[0x0][0x20c], R3 ;  /* 0x0000830068037a24 */ /* 0x000fe200078e0203 */
[----:B------:R-:W-:Y:S01]  /*20a0*/  P2R R19, PR, RZ, 0x8 ;  /* 0x00000008ff137803 */ /* 0x000fe20000000000 */
[----:B------:R-:W-:Y:S01]  /*20b0*/  STL [R1+0x50], R128 ;  /* 0x0000508001007387 */ /* 0x000fe20000100800 */
[----:B------:R-:W-:Y:S01]  /*20c0*/  ULDC UR6, c[0x0][0x324] ;  /* 0x0000c90000067ab9 */ /* 0x000fe20000000800 */
[----:B------:R-:W-:Y:S01]  /*20d0*/  @P5 IMAD.X R0, R128, 0x1, R0, P0 ;  /* 0x0000000180005824 */ /* 0x000fe200000e0600 */
[----:B------:R-:W-:Y:S01]  /*20e0*/  @P5 LEA R6, P0, R7, c[0x0][0x1c8], 0x1 ;  /* 0x0000720007065a11 */ /* 0x000fe200078008ff */
[----:B------:R-:W-:-:S03]  /*20f0*/  ULOP3.LUT UR6, URZ, UR6, URZ, 0x33, !UPT ;  /* 0x000000063f067292 */ /* 0x000fc6000f8e333f */
[----:B------:R-:W-:Y:S02]  /*2100*/  @P5 LEA.HI.X R7, R7, c[0x0][0x1cc], R0, 0x1, P0 ;  /* 0x0000730007075a11 */ /* 0x000fe400000f0c00 */
[----:B------:R-:W-:Y:S01]  /*2110*/  LOP3.LUT R0, R11, 0x1c0, RZ, 0xc0, !PT ;  /* 0x000001c00b007812 */ /* 0x000fe200078ec0ff */
[----:B------:R-:W-:-:S03]  /*2120*/  IMAD.WIDE.U32 R10, R104, c[0x0][0x208], RZ ;  /* 0x00008200680a7a25 */ /* 0x000fc600078e00ff */
[----:B------:R-:W-:Y:S01]  /*2130*/  LOP3.LUT R13, R0, 0x8, R13, 0xf8, !PT ;  /* 0x00000008000d7812 */ /* 0x000fe200078ef80d */
[----:B------:R-:W-:Y:S01]  /*2140*/  @!PT LDS RZ, [RZ] ;  /* 0x00000000fffff984 */ /* 0x000fe20000000800 */
[----:B------:R-:W-:Y:S01]  /*2150*/  @!PT LDS RZ, [RZ] ;  /* 0x00000000fffff984 */ /* 0x000fe20000000800 */
[----:B------:R-:W-:Y:S01]  /*2160*/  @!PT LDS RZ, [RZ] ;  /* 0x00000000fffff984 */ /* 0x000fe20000000800 */
[----:B------:R2:W-:Y:S01]  /*2170*/  @P6 LDGSTS.E.BYPASS.LTC128B.128 [R225+0x8100], [R8.64], !P4 ;  /* 0x0810000008e16fae */ /* 0x0005e2000e101d4c */
[----:B------:R-:W-:Y:S01]  /*2180*/  SHF.R.U32.HI R0, RZ, 0x3, R0 ;  /* 0x00000003ff007819 */ /* 0x000fe20000011600 */
[----:B------:R-:W-:Y:S01]  /*2190*/  IMAD.IADD R3, R11, 0x1, R3 ;  /* 0x000000010b037824 */ /* 0x000fe200078e0203 */
[C---:B------:R-:W-:Y:S01]  /*21a0*/  LEA R12, P0, R10.reuse, R32, 0x6 ;  /* 0x000000200a0c7211 */ /* 0x040fe200078030ff */
[----:B------:R2:W-:Y:S01]  /*21b0*/  @P6 LDGSTS.E.BYPASS.LTC128B.128 [R225+0xa100], [R8.64+0x80], !P3 ;  /* 0x0a10008008e16fae */ /* 0x0005e2000d901d4c */
[----:B------:R-:W-:Y:S02]  /*21c0*/  LOP3.LUT R0, R13, R0, RZ, 0x3c, !PT ;  /* 0x000000000d007212 */ /* 0x000fe400078e3cff */
[----:B------:R-:W-:Y:S01]  /*21d0*/  LEA.HI.X R10, R10, R31, R3, 0x6, P0 ;  /* 0x0000001f0a0a7211 */ /* 0x000fe200000f3403 */
[----:B------:R2:W-:Y:S01]  /*21e0*/  @P6 LDGSTS.E.BYPASS.LTC128B.128 [R225+0xc100], [R8.64+0x100], !P2 ;  /* 0x0c10010008e16fae */ /* 0x0005e2000d101d4c */
[----:B------:R-:W-:Y:S01]  /*21f0*/  SEL R3, RZ, 0x8, P1 ;  /* 0x00000008ff037807 */ /* 0x000fe20000800000 */
[----:B------:R-:W-:-:S02]  /*2200*/  IMAD R0, R29, 0x200, R0 ;  /* 0x000002001d007824 */ /* 0x000fc400078e0200 */
[----:B------:R2:W-:Y:S02]  /*2210*/  @P6 LDGSTS.E.BYPASS.LTC128B.128 [R225+0xe100], [R8.64+0x180], !P1 ;  /* 0x0e10018008e16fae */ /* 0x0005e4000c901d4c */
[----:B------:R-:W-:Y:S02]  /*2220*/  IMAD.IADD R18, R14, 0x1, R3 ;  /* 0x000000010e127824 */ /* 0x000fe400078e0203 */
[----:B------:R3:W-:Y:S01]  /*2230*/  @P5 LDGSTS.E.BYPASS.LTC128B.128 [R225+0x9100], [R6.64], !P4 ;  /* 0x0910000006e15fae */ /* 0x0007e2000e101d4c */
[----:B------:R-:W-:Y:S02]  /*2240*/  IMAD.SHL.U32 R196, R0, 0x2, RZ ;  /* 0x0000000200c47824 */ /* 0x000fe400078e00ff */
[----:B------:R-:W-:Y:S01]  /*2250*/  IMAD.MOV.U32 R3, RZ, RZ, c[0x0][0x208] ;  /* 0x00008200ff037624 */ /* 0x000fe200078e00ff */
[----:B------:R3:W-:Y:S01]  /*2260*/  @P5 LDGSTS.E.BYPASS.LTC128B.128 [R225+0xb100], [R6.64+0x80], !P3 ;  /* 0x0b10008006e15fae */ /* 0x0007e2000d901d4c */
[----:B------:R-:W-:Y:S02]  /*2270*/  LOP3.LUT P6, RZ, R18, 0x2, RZ, 0xc0, !PT ;  /* 0x0000000212ff7812 */ /* 0x000fe400078cc0ff */
[----:B------:R-:W-:Y:S01]  /*2280*/  IMAD.SHL.U32 R15, R3, 0x40, RZ ;  /* 0x00000040030f7824 */ /* 0x000fe200078e00ff */
[----:B------:R3:W-:Y:S01]  /*2290*/  @P5 LDGSTS.E.BYPASS.LTC128B.128 [R225+0xd100], [R6.64+0x100], !P2 ;  /* 0x0d10010006e15fae */ /* 0x0007e2000d101d4c */
[----:B------:R-:W-:-:S02]  /*22a0*/  IADD3 R0, R196, 0x8100, RZ ;  /* 0x00008100c4007810 */ /* 0x000fc40007ffe0ff */
[----:B------:R-:W-:Y:S01]  /*22b0*/  SHF.L.U64.HI R13, R3, R17, c[0x0][0x20c] ;  /* 0x00008300030d7619 */ /* 0x000fe20000010211 */
[----:B------:R3:W-:Y:S01]  /*22c0*/  @P5 LDGSTS.E.BYPASS.LTC128B.128 [R225+0xf100], [R6.64+0x180], !P1 ;  /* 0x0f10018006e15fae */ /* 0x0007e2000c901d4c */
[----:B------:R-:W-:Y:S02]  /*22d0*/  LOP3.LUT P5, RZ, R23, 0x2, RZ, 0xc0, !PT ;  /* 0x0000000217ff7812 */ /* 0x000fe400078ac0ff */
[----:B------:R-:W-:Y:S01]  /*22e0*/  IADD3 R3, -R22, c[0x0][0x1d0], -R105 ;  /* 0x0000740016037a10 */ /* 0x000fe20007ffe969 */
[----:B------:R-:W0:Y:S01]  /*22f0*/  LDGDEPBAR ;  /* 0x00000000000079af */ /* 0x000e220000000000 */
[----:B------:R-:W-:-:S09]  /*2300*/  IADD3 R207, R196, 0x8120, RZ ;  /* 0x00008120c4cf7810 */ /* 0x000fd20007ffe0ff */
[----:B------:R-:W-:Y:S01]  /*2310*/  @P5 IADD3 R207, R0, -0x20, RZ ;  /* 0xffffffe000cf5810 */ /* 0x000fe20007ffe0ff */
[----:B------:R-:W-:Y:S01]  /*2320*/  IMAD R0, R106, 0x400, R5 ;  /* 0x000004006a007824 */ /* 0x000fe200078e0205 */
[----:B------:R-:W-:Y:S02]  /*2330*/  ISETP.LT.OR P5, PT, R3, 0x1, P4 ;  /* 0x000000010300780c */ /* 0x000fe400027a1670 */
[C---:B------:R-:W-:Y:S01]  /*2340*/  IADD3 R222, R207.reuse, 0x800, RZ ;  /* 0x00000800cfde7810 */ /* 0x040fe20007ffe0ff */
[----:B------:R-:W-:Y:S01]  /*2350*/  IMAD.SHL.U32 R203, R0, 0x2, RZ ;  /* 0x0000000200cb7824 */ /* 0x000fe200078e00ff */
[C---:B------:R-:W-:Y:S01]  /*2360*/  IADD3 R221, R207.reuse, 0x1000, RZ ;  /* 0x00001000cfdd7810 */ /* 0x040fe20007ffe0ff */
[----:B------:R-:W-:Y:S01]  /*2370*/  IMAD.MOV.U32 R0, RZ, RZ, 0x40 ;  /* 0x00000040ff007424 */ /* 0x000fe200078e00ff */
[C---:B------:R-:W-:Y:S01]  /*2380*/  IADD3 R220, R207.reuse, 0x1800, RZ ;  /* 0x00001800cfdc7810 */ /* 0x040fe20007ffe0ff */
[--C-:B------:R-:W-:Y:S01]  /*2390*/  IMAD R204, R4, 0x2, R203.reuse ;  /* 0x0000000204cc7824 */ /* 0x100fe200078e02cb */
[C---:B------:R-:W-:Y:S01]  /*23a0*/  IADD3 R219, R207.reuse, 0x2000, RZ ;  /* 0x00002000cfdb7810 */ /* 0x040fe20007ffe0ff */
[C---:B------:R-:W-:Y:S01]  /*23b0*/  IMAD R206, R2.reuse, 0x2, R203 ;  /* 0x0000000202ce7824 */ /* 0x040fe200078e02cb */
[----:B------:R-:W-:Y:S01]  /*23c0*/  IADD3 R218, R207, 0x2800, RZ ;  /* 0x00002800cfda7810 */ /* 0x000fe20007ffe0ff */
[----:B------:R-:W-:Y:S01]  /*23d0*/  IMAD R205, R2, 0x2, R204 ;  /* 0x0000000202cd7824 */ /* 0x000fe200078e02cc */
[----:B------:R-:W-:-:S04]  /*23e0*/  DEPBAR.LE SB0, 0x1 ;  /* 0x000080400000791a */ /* 0x000fc80000000000 */
[----:B------:R-:W-:-:S04]  /*23f0*/  DEPBAR.LE SB0, 0x0 ;  /* 0x000080000000791a */ /* 0x000fc80000000000 */
[----:B------:R-:W-:Y:S01]  /*2400*/  BAR.SYNC.DEFER_BLOCKING 0x0 ;  /* 0x0000000000007b1d */ /* 0x000fe20000010000 */
[C---:B---3--:R-:W-:Y:S02]  /*2410*/  LEA R6, P0, R12.reuse, c[0x0][0x1f8], 0x1 ;  /* 0x00007e000c067a11 */ /* 0x048fe400078008ff */
[----:B------:R-:W-:Y:S02]  /*2420*/  IADD3 R217, R207, 0x3000, RZ ;  /* 0x00003000cfd97810 */ /* 0x000fe40007ffe0ff */
[----:B------:R-:W-:Y:S02]  /*2430*/  LEA.HI.X R7, R12, c[0x0][0x1fc], R10, 0x1, P0 ;  /* 0x00007f000c077a11 */ /* 0x000fe400000f0c0a */
[----:B------:R-:W-:Y:S02]  /*2440*/  IADD3 R16, P0, R15, R6, RZ ;  /* 0x000000060f107210 */ /* 0x000fe40007f1e0ff */
[C---:B------:R-:W-:Y:S02]  /*2450*/  IADD3 R216, R207.reuse, 0x3800, RZ ;  /* 0x00003800cfd87810 */ /* 0x040fe40007ffe0ff */
[----:B------:R-:W-:Y:S01]  /*2460*/  IADD3 R215, R207, 0x4000, RZ ;  /* 0x00004000cfd77810 */ /* 0x000fe20007ffe0ff */
[----:B------:R-:W-:Y:S01]  /*2470*/  IMAD.X R17, R13, 0x1, R7, P0 ;  /* 0x000000010d117824 */ /* 0x000fe200000e0607 */
[----:B------:R-:W-:-:S02]  /*2480*/  ISETP.LT.OR P0, PT, R3, 0x1, !P6 ;  /* 0x000000010300780c */ /* 0x000fc40007701670 */
[----:B------:R-:W-:Y:S02]  /*2490*/  ISETP.LT.OR P6, PT, R3, 0x21, !P6 ;  /* 0x000000210300780c */ /* 0x000fe400077c1670 */
[C---:B------:R-:W-:Y:S02]  /*24a0*/  IADD3 R214, R207.reuse, 0x4800, RZ ;  /* 0x00004800cfd67810 */ /* 0x040fe40007ffe0ff */
[C---:B------:R-:W-:Y:S02]  /*24b0*/  IADD3 R213, R207.reuse, 0x5000, RZ ;  /* 0x00005000cfd57810 */ /* 0x040fe40007ffe0ff */
[C---:B------:R-:W-:Y:S02]  /*24c0*/  IADD3 R212, R207.reuse, 0x5800, RZ ;  /* 0x00005800cfd47810 */ /* 0x040fe40007ffe0ff */
[C---:B------:R-:W-:Y:S01]  /*24d0*/  IADD3 R211, R207.reuse, 0x6000, RZ ;  /* 0x00006000cfd37810 */ /* 0x040fe20007ffe0ff */
[----:B------:R-:W-:Y:S01]  /*24e0*/  LDSM.16.M88.4 R32, [R196+0x8100] ;  /* 0x00810000c420783b */ /* 0x000fe20000000200 */
[----:B------:R-:W-:-:S02]  /*24f0*/  IADD3 R210, R207, 0x6800, RZ ;  /* 0x00006800cfd27810 */ /* 0x000fc40007ffe0ff */
[C---:B------:R-:W-:Y:S01]  /*2500*/  IADD3 R209, R207.reuse, 0x7000, RZ ;  /* 0x00007000cfd17810 */ /* 0x040fe20007ffe0ff */
[----:B------:R-:W-:Y:S01]  /*2510*/  LDSM.16.M88.4 R28, [R196+0x8900] ;  /* 0x00890000c41c783b */ /* 0x000fe20000000200 */
[----:B------:R-:W-:-:S03]  /*2520*/  IADD3 R208, R207, 0x7800, RZ ;  /* 0x00007800cfd07810 */ /* 0x000fc60007ffe0ff */
[----:B------:R-:W-:Y:S04]  /*2530*/  LDSM.16.M88.4 R40, [R196+0x9100] ;  /* 0x00910000c428783b */ /* 0x000fe80000000200 */
[----:B------:R-:W-:Y:S04]  /*2540*/  LDSM.16.M88.4 R56, [R196+0x9900] ;  /* 0x00990000c438783b */ /* 0x000fe80000000200 */
[----:B------:R-:W-:Y:S04]  /*2550*/  LDSM.16.M88.4 R48, [R207] ;  /* 0x00000000cf30783b */ /* 0x000fe80000000200 */
[----:B------:R-:W-:Y:S04]  /*2560*/  LDSM.16.M88.4 R52, [R207+0x800] ;  /* 0x00080000cf34783b */ /* 0x000fe80000000200 */
[----:B------:R-:W-:Y:S04]  /*2570*/  LDSM.16.M88.4 R76, [R207+0x1000] ;  /* 0x00100000cf4c783b */ /* 0x000fe80000000200 */
[----:B------:R-:W-:Y:S04]  /*2580*/  LDSM.16.M88.4 R92, [R207+0x1800] ;  /* 0x00180000cf5c783b */ /* 0x000fe80000000200 */
[----:B------:R-:W3:Y:S04]  /*2590*/  LDSM.16.M88.4 R12, [R203+0x10100] ;  /* 0x01010000cb0c783b */ /* 0x000ee80000000200 */
[----:B--2---:R-:W2:Y:S04]  /*25a0*/  LDSM.16.M88.4 R8, [R204+0x10100] ;  /* 0x01010000cc08783b */ /* 0x004ea80000000200 */
[----:B------:R-:W-:Y:S01]  /*25b0*/  @!PT LDS RZ, [RZ] ;  /* 0x00000000fffff984 */ /* 0x000fe20000000800 */
[----:B------:R-:W-:Y:S01]  /*25c0*/  @!PT LDS RZ, [RZ] ;  /* 0x00000000fffff984 */ /* 0x000fe20000000800 */
[----:B------:R-:W-:Y:S01]  /*25d0*/  @!PT LDS RZ, [RZ] ;  /* 0x00000000fffff984 */ /* 0x000fe20000000800 */
[----:B------:R4:W-:Y:S01]  /*25e0*/  LDGSTS.E.BYPASS.LTC128B.128 [R225+0x100], [R6.64], !P5 ;  /* 0x0010000006e17fae */ /* 0x0009e2000e901d4c */
[----:B------:R-:W-:-:S03]  /*25f0*/  LOP3.LUT P5, RZ, R18, 0x4, RZ, 0xc0, !PT ;  /* 0x0000000412ff7812 */ /* 0x000fc600078ac0ff */
[----:B------:R4:W-:Y:S01]  /*2600*/  LDGSTS.E.BYPASS.LTC128B.128 [R225+0x2100], [R6.64+0x80], !P0 ;  /* 0x0210008006e17fae */ /* 0x0009e2000c101d4c */
[C---:B------:R-:W-:Y:S02]  /*2610*/  ISETP.LT.OR P0, PT, R3.reuse, 0x1, !P5 ;  /* 0x000000010300780c */ /* 0x040fe40006f01670 */
[----:B------:R-:W-:-:S11]  /*2620*/  ISETP.LT.OR P5, PT, R3, 0x21, !P5 ;  /* 0x000000210300780c */ /* 0x000fd60006fa1670 */
[----:B------:R4:W-:Y:S01]  /*2630*/  LDGSTS.E.BYPASS.LTC128B.128 [R225+0x4100], [R6.64+0x100], !P0 ;  /* 0x0410010006e17fae */ /* 0x0009e2000c101d4c */
[----:B------:R-:W-:-:S04]  /*2640*/  LOP3.LUT P0, RZ, R23, 0x4, RZ, 0xc0, !PT ;  /* 0x0000000417ff7812 */ /* 0x000fc8000780c0ff */
[----:B------:R-:W-:Y:S02]  /*2650*/  SEL R0, R0, 0xffffffc0, !P0 ;  /* 0xffffffc000007807 */ /* 0x000fe40004000000 */
[----:B------:R-:W-:-:S03]  /*2660*/  LOP3.LUT P0, RZ, R18, 0x8, RZ, 0xc0, !PT ;  /* 0x0000000812ff7812 */ /* 0x000fc6000780c0ff */
[----:B------:R-:W-:Y:S01]  /*2670*/  IMAD.IADD R202, R196, 0x1, R0 ;  /* 0x00000001c4ca7824 */ /* 0x000fe200078e0200 */
[C---:B------:R-:W-:Y:S01]  /*2680*/  ISETP.LT.OR P3, PT, R3.reuse, 0x1, !P0 ;  /* 0x000000010300780c */ /* 0x040fe20004761670 */
[----:B------:R-:W-:Y:S01]  /*2690*/  IMAD.IADD R201, R0, 0x1, R207 ;  /* 0x0000000100c97824 */ /* 0x000fe200078e02cf */
[C---:B------:R-:W-:Y:S01]  /*26a0*/  ISETP.LT.OR P0, PT, R3.reuse, 0x21, !P0 ;  /* 0x000000210300780c */ /* 0x040fe20004701670 */
[C---:B-1-3--:R-:W-:Y:S08]  /*26b0*/  HMMA.16816.F32.BF16 R24, R12.reuse, R32, RZ ;  /* 0x000000200c18723c */ /* 0x04aff000000418ff */
[----:B------:R-:W-:Y:S02]  /*26c0*/  HMMA.16816.F32.BF16 R36, R12, R30, RZ ;  /* 0x0000001e0c24723c */ /* 0x000fe400000418ff */
[----:B------:R4:W-:Y:S01]  /*26d0*/  LDGSTS.E.BYPASS.LTC128B.128 [R225+0x6100], [R6.64+0x180], !P3 ;  /* 0x0610018006e17fae */ /* 0x0009e2000d901d4c */
[----:B------:R-:W-:-:S05]  /*26e0*/  ISETP.LT.OR P3, PT, R3, 0x21, P4 ;  /* 0x000000210300780c */ /* 0x000fca0002761670 */
[----:B------:R-:W-:Y:S08]  /*26f0*/  HMMA.16816.F32.BF16 R44, R12, R56, RZ ;  /* 0x000000380c2c723c */ /* 0x000ff000000418ff */
[----:B------:R1:W-:Y:S01]  /*2700*/  LDGSTS.E.BYPASS.LTC128B.128 [R225+0x1100], [R16.64], !P3 ;  /* 0x0110000010e17fae */ /* 0x0003e2000d901d4c */
[----:B------:R-:W-:Y:S01]  /*2710*/  ISETP.NE.AND P3, PT, R19, RZ, PT ;  /* 0x000000ff1300720c */ /* 0x000fe20003f65270 */
[----:B--2---:R-:W-:Y:S02]  /*2720*/  HMMA.16816.F32.BF16 R24, R8, R48, R24 ;  /* 0x000000300818723c */ /* 0x004fe40000041818 */
[----:B------:R1:W-:Y:S01]  /*2730*/  LDGSTS.E.BYPASS.LTC128B.128 [R225+0x3100], [R16.64+0x80], !P6 ;  /* 0x0310008010e17fae */ /* 0x0003e2000f101d4c */
[----:B------:R-:W-:-:S03]  /*2740*/  ISETP.GT.AND P6, PT, R104, R231, PT ;  /* 0x000000e76800720c */ /* 0x000fc60003fc4270 */
[----:B------:R1:W-:Y:S01]  /*2750*/  LDGSTS.E.BYPASS.LTC128B.128 [R225+0x5100], [R16.64+0x100], !P5 ;  /* 0x0510010010e17fae */ /* 0x0003e2000e901d4c */
[----:B------:R-:W-:Y:S01]  /*2760*/  PLOP3.LUT P5, PT, PT, PT, UP2, 0x80, 0x0 ;  /* 0x000000000000781c */ /* 0x000fe20003faf028 */
[----:B------:R-:W-:Y:S02]  /*2770*/  HMMA.16816.F32.BF16 R56, R12, R58, RZ ;  /* 0x0000003a0c38723c */ /* 0x000fe400000418ff */
[----:B------:R1:W-:Y:S04]  /*2780*/  LDGSTS.E.BYPASS.LTC128B.128 [R225+0x7100], [R16.64+0x180], !P0 ;  /* 0x0710018010e17fae */ /* 0x0003e8000c101d4c */
[----:B------:R-:W-:Y:S04]  /*2790*/  LDSM.16.M88.4 R20, [R206+0x10100] ;  /* 0x01010000ce14783b */ /* 0x000fe80000000200 */
[----:B------:R-:W2:Y:S04]  /*27a0*/  LDSM.16.M88.4 R68, [R202+0x8100] ;  /* 0x00810000ca44783b */ /* 0x000ea80000000200 */
[----:B------:R-:W3:Y:S04]  /*27b0*/  LDSM.16.M88.4 R72, [R202+0x8900] ;  /* 0x00890000ca48783b */ /* 0x000ee80000000200 */
[----:B------:R-:W-:Y:S04]  /*27c0*/  LDSM.16.M88.4 R100, [R201] ;  /* 0x00000000c964783b */ /* 0x000fe80000000200 */
[----:B------:R-:W-:Y:S02]  /*27d0*/  LDSM.16.M88.4 R80, [R202+0x9100] ;  /* 0x00910000ca50783b */ /* 0x000fe40000000200 */
[----:B------:R-:W-:Y:S02]  /*27e0*/  HMMA.16816.F32.BF16 R56, R8, R94, R56 ;  /* 0x0000005e0838723c */ /* 0x000fe40000041838 */
[----:B------:R-:W-:Y:S04]  /*27f0*/  LDSM.16.M88.4 R88, [R202+0x9900] ;  /* 0x00990000ca58783b */ /* 0x000fe80000000200 */
[----:B------:R-:W-:Y:S02]  /*2800*/  LDSM.16.M88.4 R84, [R201+0x800] ;  /* 0x00080000c954783b */ /* 0x000fe40000000200 */
[----:B-1----:R-:W-:Y:S02]  /*2810*/  HMMA.16816.F32.BF16 R16, R12, R28, RZ ;  /* 0x0000001c0c10723c */ /* 0x002fe400000418ff */
[----:B------:R-:W1:Y:S04]  /*2820*/  LDSM.16.M88.4 R28, [R205+0x10100] ;  /* 0x01010000cd1c783b */ /* 0x000e680000000200 */
[----:B------:R-:W-:Y:S04]  /*2830*/  LDSM.16.M88.4 R112, [R196+0xa100] ;  /* 0x00a10000c470783b */ /* 0x000fe80000000200 */
[----:B------:R-:W-:Y:S04]  /*2840*/  LDSM.16.M88.4 R96, [R201+0x1800] ;  /* 0x00180000c960783b */ /* 0x000fe80000000200 */
[----:B------:R-:W-:Y:S01]  /*2850*/  LDSM.16.M88.4 R116, [R207+0x2000] ;  /* 0x00200000cf74783b */ /* 0x000fe20000000200 */
[----:B--2---:R-:W-:Y:S03]  /*2860*/  HMMA.16816.F32.BF16 R60, R20, R68, R24 ;  /* 0x00000044143c723c */ /* 0x004fe60000041818 */
[----:B------:R-:W-:Y:S04]  /*2870*/  LDSM.16.M88.4 R108, [R202+0xa100] ;  /* 0x00a10000ca6c783b */ /* 0x000fe80000000200 */
[----:B------:R-:W-:Y:S02]  /*2880*/  LDSM.16.M88.4 R120, [R207+0x4000] ;  /* 0x00400000cf78783b */ /* 0x000fe40000000200 */
[----:B------:R-:W-:Y:S02]  /*2890*/  HMMA.16816.F32.BF16 R64, R8, R52, R16 ;  /* 0x000000340840723c */ /* 0x000fe40000041810 */
[----:B------:R-:W0:Y:S06]  /*28a0*/  LDGDEPBAR ;  /* 0x00000000000079af */ /* 0x000e2c0000000000 */
[C---:B------:R-:W-:Y:S01]  /*28b0*/  HMMA.16816.F32.BF16 R24, R12.reuse, R34, RZ ;  /* 0x000000220c18723c */ /* 0x040fe200000418ff */
[----:B------:R-:W2:Y:S07]  /*28c0*/  LDSM.16.M88.4 R32, [R203+0x14100] ;  /* 0x01410000cb20783b */ /* 0x000eae0000000200 */
[C---:B------:R-:W-:Y:S08]  /*28d0*/  HMMA.16816.F32.BF16 R16, R12.reuse, R40, RZ ;  /* 0x000000280c10723c */ /* 0x040ff000000418ff */
[----:B------:R-:W-:Y:S08]  /*28e0*/  HMMA.16816.F32.BF16 R40, R12, R42, RZ ;  /* 0x0000002a0c28723c */ /* 0x000ff000000418ff */
[C---:B------:R-:W-:Y:S08]  /*28f0*/  HMMA.16816.F32.BF16 R52, R8.reuse, R54, R36 ;  /* 0x000000360834723c */ /* 0x040ff00000041824 */
[C---:B------:R-:W-:Y:S01]  /*2900*/  HMMA.16816.F32.BF16 R36, R8.reuse, R50, R24 ;  /* 0x000000320824723c */ /* 0x040fe20000041818 */
[----:B------:R-:W-:Y:S07]  /*2910*/  LDSM.16.M88.4 R24, [R204+0x14100] ;  /* 0x01410000cc18783b */ /* 0x000fee0000000200 */
[C---:B------:R-:W-:Y:S08]  /*2920*/  HMMA.16816.F32.BF16 R16, R8.reuse, R76, R16 ;  /* 0x0000004c0810723c */ /* 0x040ff00000041810 */
[C---:B------:R-:W-:Y:S01]  /*2930*/  HMMA.16816.F32.BF16 R12, R8.reuse, R78, R40 ;  /* 0x0000004e080c723c */ /* 0x040fe20000041828 */
[----:B------:R-:W5:Y:S07]  /*2940*/  LDSM.16.M88.4 R76, [R201+0x1000] ;  /* 0x00100000c94c783b */ /* 0x000f6e0000000200 */
[----:B------:R-:W-:Y:S01]  /*2950*/  HMMA.16816.F32.BF16 R40, R8, R92, R44 ;  /* 0x0000005c0828723c */ /* 0x000fe2000004182c */
[----:B------:R-:W-:Y:S07]  /*2960*/  LDSM.16.M88.4 R92, [R196+0xb900] ;  /* 0x00b90000c45c783b */ /* 0x000fee0000000200 */
[----:B---3--:R-:W-:Y:S01]  /*2970*/  HMMA.16816.F32.BF16 R44, R20, R72, R64 ;  /* 0x00000048142c723c */ /* 0x008fe20000041840 */
[----:B------:R-:W-:Y:S07]  /*2980*/  LDSM.16.M88.4 R64, [R196+0xb100] ;  /* 0x00b10000c440783b */ /* 0x000fee0000000200 */
[----:B-1----:R-:W-:Y:S08]  /*2990*/  HMMA.16816.F32.BF16 R60, R28, R100, R60 ;  /* 0x000000641c3c723c */ /* 0x002ff0000004183c */
[C---:B------:R-:W-:Y:S01]  /*29a0*/  HMMA.16816.F32.BF16 R52, R20.reuse, R74, R52 ;  /* 0x0000004a1434723c */ /* 0x040fe20000041834 */
[----:B------:R-:W1:Y:S07]  /*29b0*/  LDSM.16.M88.4 R72, [R196+0xa900] ;  /* 0x00a90000c448783b */ /* 0x000e6e0000000200 */
[C---:B------:R-:W-:Y:S01]  /*29c0*/  HMMA.16816.F32.BF16 R48, R20.reuse, R70, R36 ;  /* 0x000000461430723c */ /* 0x040fe20000041824 */
[----:B------:R-:W-:Y:S07]  /*29d0*/  LDSM.16.M88.4 R68, [R207+0x3000] ;  /* 0x00300000cf44783b */ /* 0x000fee0000000200 */
[C---:B------:R-:W-:Y:S01]  /*29e0*/  HMMA.16816.F32.BF16 R36, R20.reuse, R80, R16 ;  /* 0x000000501424723c */ /* 0x040fe20000041810 */
[----:B------:R-:W-:Y:S07]  /*29f0*/  LDSM.16.M88.4 R16, [R206+0x14100] ;  /* 0x01410000ce10783b */ /* 0x000fee0000000200 */
[C---:B------:R-:W-:Y:S01]  /*2a00*/  HMMA.16816.F32.BF16 R12, R20.reuse, R82, R12 ;  /* 0x00000052140c723c */ /* 0x040fe2000004180c */
[----:B------:R-:W3:Y:S07]  /*2a10*/  LDSM.16.M88.4 R80, [R207+0x2800] ;  /* 0x00280000cf50783b */ /* 0x000eee0000000200 */
[----:B------:R-:W-:Y:S08]  /*2a20*/  HMMA.16816.F32.BF16 R8, R20, R88, R40 ;  /* 0x000000581408723c */ /* 0x000ff00000041828 */
[----:B------:R-:W-:Y:S08]  /*2a30*/  HMMA.16816.F32.BF16 R40, R28, R84, R44 ;  /* 0x000000541c28723c */ /* 0x000ff0000004182c */
[----:B--2---:R-:W-:Y:S08]  /*2a40*/  HMMA.16816.F32.BF16 R44, R32, R112, R60 ;  /* 0x00000070202c723c */ /* 0x004ff0000004183c */
[----:B------:R-:W-:Y:S01]  /*2a50*/  HMMA.16816.F32.BF16 R52, R28, R86, R52 ;  /* 0x000000561c34723c */ /* 0x000fe20000041834 */
[----:B------:R-:W2:Y:S07]  /*2a60*/  LDSM.16.M88.4 R84, [R207+0x3800] ;  /* 0x00380000cf54783b */ /* 0x000eae0000000200 */
[----:B------:R-:W-:Y:S01]  /*2a70*/  HMMA.16816.F32.BF16 R60, R20, R90, R56 ;  /* 0x0000005a143c723c */ /* 0x000fe20000041838 */
[----:B------:R-:W-:Y:S07]  /*2a80*/  LDSM.16.M88.4 R88, [R202+0xb900] ;  /* 0x00b90000ca58783b */ /* 0x000fee0000000200 */
[C---:B------:R-:W-:Y:S01]  /*2a90*/  HMMA.16816.F32.BF16 R56, R28.reuse, R102, R48 ;  /* 0x000000661c38723c */ /* 0x040fe20000041830 */
[----:B------:R-:W-:Y:S07]  /*2aa0*/  LDSM.16.M88.4 R100, [R201+0x2000] ;  /* 0x00200000c964783b */ /* 0x000fee0000000200 */
[C---:B-----5:R-:W-:Y:S08]  /*2ab0*/  HMMA.16816.F32.BF16 R48, R28.reuse, R76, R36 ;  /* 0x0000004c1c30723c */ /* 0x060ff00000041824 */
[C---:B------:R-:W-:Y:S01]  /*2ac0*/  HMMA.16816.F32.BF16 R36, R28.reuse, R78, R12 ;  /* 0x0000004e1c24723c */ /* 0x040fe2000004180c */
[----:B------:R-:W-:Y:S04]  /*2ad0*/  LDSM.16.M88.4 R12, [R205+0x14100] ;  /* 0x01410000cd0c783b */ /* 0x000fe80000000200 */
[----:B------:R-:W-:Y:S03]  /*2ae0*/  LDSM.16.M88.4 R76, [R201+0x2800] ;  /* 0x00280000c94c783b */ /* 0x000fe60000000200 */
[----:B------:R-:W-:Y:S08]  /*2af0*/  HMMA.16816.F32.BF16 R8, R28, R96, R8 ;  /* 0x000000601c08723c */ /* 0x000ff00000041808 */
[----:B-1----:R-:W-:Y:S08]  /*2b00*/  HMMA.16816.F32.BF16 R20, R32, R72, R40 ;  /* 0x000000482014723c */ /* 0x002ff00000041828 */
[----:B------:R-:W-:Y:S08]  /*2b10*/  HMMA.16816.F32.BF16 R40, R24, R116, R44 ;  /* 0x000000741828723c */ /* 0x000ff0000004182c */
[----:B------:R-:W-:Y:S01]  /*2b20*/  HMMA.16816.F32.BF16 R52, R32, R74, R52 ;  /* 0x0000004a2034723c */ /* 0x000fe20000041834 */
[----:B------:R-:W1:Y:S07]  /*2b30*/  LDSM.16.M88.4 R72, [R202+0xa900] ;  /* 0x00a90000ca48783b */ /* 0x000e6e0000000200 */
[----:B------:R-:W-:Y:S01]  /*2b40*/  HMMA.16816.F32.BF16 R60, R28, R98, R60 ;  /* 0x000000621c3c723c */ /* 0x000fe2000004183c */
[----:B------:R-:W-:Y:S07]  /*2b50*/  LDSM.16.M88.4 R96, [R196+0xc100] ;  /* 0x00c10000c460783b */ /* 0x000fee0000000200 */
[C---:B------:R-:W-:Y:S01]  /*2b60*/  HMMA.16816.F32.BF16 R56, R32.reuse, R114, R56 ;  /* 0x000000722038723c */ /* 0x040fe20000041838 */
[----:B------:R-:W-:Y:S07]  /*2b70*/  LDSM.16.M88.4 R112, [R196+0xe100] ;  /* 0x00e10000c470783b */ /* 0x000fee0000000200 */
[C---:B------:R-:W-:Y:S08]  /*2b80*/  HMMA.16816.F32.BF16 R48, R32.reuse, R64, R48 ;  /* 0x000000402030723c */ /* 0x040ff00000041830 */
[C---:B------:R-:W-:Y:S01]  /*2b90*/  HMMA.16816.F32.BF16 R44, R32.reuse, R66, R36 ;  /* 0x00000042202c723c */ /* 0x040fe20000041824 */
[----:B------:R-:W5:Y:S07]  /*2ba0*/  LDSM.16.M88.4 R64, [R202+0xb100] ;  /* 0x00b10000ca40783b */ /* 0x000f6e0000000200 */
[----:B------:R-:W-:Y:S01]  /*2bb0*/  HMMA.16816.F32.BF16 R36, R32, R92, R8 ;  /* 0x0000005c2024723c */ /* 0x000fe20000041808 */
[----:B------:R-:W1:Y:S07]  /*2bc0*/  LDSM.16.M88.4 R8, [R203+0x18100] ;  /* 0x01810000cb08783b */ /* 0x000e6e0000000200 */
[----:B---3--:R-:W-:Y:S08]  /*2bd0*/  HMMA.16816.F32.BF16 R20, R24, R80, R20 ;  /* 0x000000501814723c */ /* 0x008ff00000041814 */
[----:B------:R-:W-:Y:S08]  /*2be0*/  HMMA.16816.F32.BF16 R28, R16, R108, R40 ;  /* 0x0000006c101c723c */ /* 0x000ff00000041828 */
[----:B------:R-:W-:Y:S01]  /*2bf0*/  HMMA.16816.F32.BF16 R52, R24, R82, R52 ;  /* 0x000000521834723c */ /* 0x000fe20000041834 */
[----:B------:R-:W-:Y:S07]  /*2c00*/  LDSM.16.M88.4 R80, [R201+0x3800] ;  /* 0x00380000c950783b */ /* 0x000fee0000000200 */
[----:B------:R-:W-:Y:S01]  /*2c10*/  HMMA.16816.F32.BF16 R60, R32, R94, R60 ;  /* 0x0000005e203c723c */ /* 0x000fe2000004183c */
[----:B------:R-:W-:Y:S04]  /*2c20*/  LDSM.16.M88.4 R32, [R204+0x18100] ;  /* 0x01810000cc20783b */ /* 0x000fe80000000200 */
[----:B------:R-:W-:Y:S03]  /*2c30*/  LDSM.16.M88.4 R92, [R202+0xc100] ;  /* 0x00c10000ca5c783b */ /* 0x000fe60000000200 */
[C---:B------:R-:W-:Y:S01]  /*2c40*/  HMMA.16816.F32.BF16 R56, R24.reuse, R118, R56 ;  /* 0x000000761838723c */ /* 0x040fe20000041838 */
[----:B------:R-:W-:Y:S07]  /*2c50*/  LDSM.16.M88.4 R116, [R201+0x4000] ;  /* 0x00400000c974783b */ /* 0x000fee0000000200 */
[C---:B------:R-:W-:Y:S08]  /*2c60*/  HMMA.16816.F32.BF16 R48, R24.reuse, R68, R48 ;  /* 0x000000441830723c */ /* 0x040ff00000041830 */
[C---:B------:R-:W-:Y:S01]  /*2c70*/  HMMA.16816.F32.BF16 R40, R24.reuse, R70, R44 ;  /* 0x000000461828723c */ /* 0x040fe2000004182c */
[----:B------:R-:W3:Y:S07]  /*2c80*/  LDSM.16.M88.4 R68, [R201+0x3000] ;  /* 0x00300000c944783b */ /* 0x000eee0000000200 */
[----:B--2---:R-:W-:Y:S08]  /*2c90*/  HMMA.16816.F32.BF16 R36, R24, R84, R36 ;  /* 0x000000541824723c */ /* 0x004ff00000041824 */
        /* <DEDUP_REMOVED lines=8> */
[C---:B-----5:R-:W-:Y:S01]  /*2d20*/  HMMA.16816.F32.BF16 R44, R16.reuse, R64, R48 ;  /* 0x00000040102c723c */ /* 0x060fe20000041830 */
[----:B------:R-:W2:Y:S07]  /*2d30*/  LDSM.16.M88.4 R48, [R196+0xd100] ;  /* 0x00d10000c430783b */ /* 0x000eae0000000200 */
[C---:B------:R-:W-:Y:S01]  /*2d40*/  HMMA.16816.F32.BF16 R40, R16.reuse, R66, R40 ;  /* 0x000000421028723c */ /* 0x040fe20000041828 */
[----:B------:R-:W-:Y:S07]  /*2d50*/  LDSM.16.M88.4 R64, [R202+0xd100] ;  /* 0x00d10000ca40783b */ /* 0x000fee0000000200 */
[----:B------:R-:W-:Y:S08]  /*2d60*/  HMMA.16816.F32.BF16 R36, R16, R88, R36 ;  /* 0x000000581024723c */ /* 0x000ff00000041824 */
[----:B------:R-:W-:Y:S08]  /*2d70*/  HMMA.16816.F32.BF16 R20, R12, R76, R20 ;  /* 0x0000004c0c14723c */ /* 0x000ff00000041814 */
[----:B------:R-:W-:Y:S01]  /*2d80*/  HMMA.16816.F32.BF16 R24, R8, R96, R28 ;  /* 0x000000600818723c */ /* 0x000fe2000004181c */
[----:B------:R-:W-:Y:S07]  /*2d90*/  LDSM.16.M88.4 R28, [R206+0x18100] ;  /* 0x01810000ce1c783b */ /* 0x000fee0000000200 */
[----:B------:R-:W-:Y:S01]  /*2da0*/  HMMA.16816.F32.BF16 R52, R12, R78, R52 ;  /* 0x0000004e0c34723c */ /* 0x000fe20000041834 */
[----:B------:R-:W5:Y:S07]  /*2db0*/  LDSM.16.M88.4 R76, [R207+0x4800] ;  /* 0x00480000cf4c783b */ /* 0x000f6e0000000200 */
[----:B------:R-:W-:Y:S01]  /*2dc0*/  HMMA.16816.F32.BF16 R60, R16, R90, R60 ;  /* 0x0000005a103c723c */ /* 0x000fe2000004183c */
[----:B------:R-:W-:Y:S07]  /*2dd0*/  LDSM.16.M88.4 R88, [R207+0x5800] ;  /* 0x00580000cf58783b */ /* 0x000fee0000000200 */
[C---:B------:R-:W-:Y:S01]  /*2de0*/  HMMA.16816.F32.BF16 R56, R12.reuse, R102, R56 ;  /* 0x000000660c38723c */ /* 0x040fe20000041838 */
[----:B------:R-:W-:Y:S07]  /*2df0*/  LDSM.16.M88.4 R100, [R202+0xe100] ;  /* 0x00e10000ca64783b */ /* 0x000fee0000000200 */
[C---:B---3--:R-:W-:Y:S08]  /*2e00*/  HMMA.16816.F32.BF16 R44, R12.reuse, R68, R44 ;  /* 0x000000440c2c723c */ /* 0x048ff0000004182c */
[C---:B------:R-:W-:Y:S01]  /*2e10*/  HMMA.16816.F32.BF16 R40, R12.reuse, R70, R40 ;  /* 0x000000460c28723c */ /* 0x040fe20000041828 */
[----:B------:R-:W3:Y:S07]  /*2e20*/  LDSM.16.M88.4 R68, [R207+0x5000] ;  /* 0x00500000cf44783b */ /* 0x000eee0000000200 */
[----:B------:R-:W-:Y:S08]  /*2e30*/  HMMA.16816.F32.BF16 R36, R12, R80, R36 ;  /* 0x000000500c24723c */ /* 0x000ff00000041824 */
[----:B-1----:R-:W-:Y:S08]  /*2e40*/  HMMA.16816.F32.BF16 R16, R8, R72, R20 ;  /* 0x000000480810723c */ /* 0x002ff00000041814 */
[----:B------:R-:W-:Y:S01]  /*2e50*/  HMMA.16816.F32.BF16 R20, R32, R120, R24 ;  /* 0x000000782014723c */ /* 0x000fe20000041818 */
[----:B------:R-:W-:Y:S07]  /*2e60*/  LDSM.16.M88.4 R24, [R205+0x18100] ;  /* 0x01810000cd18783b */ /* 0x000fee0000000200 */
[----:B------:R-:W-:Y:S01]  /*2e70*/  HMMA.16816.F32.BF16 R52, R8, R74, R52 ;  /* 0x0000004a0834723c */ /* 0x000fe20000041834 */
[----:B------:R-:W1:Y:S07]  /*2e80*/  LDSM.16.M88.4 R72, [R202+0xc900] ;  /* 0x00c90000ca48783b */ /* 0x000e6e0000000200 */
[----:B------:R-:W-:Y:S01]  /*2e90*/  HMMA.16816.F32.BF16 R60, R12, R82, R60 ;  /* 0x000000520c3c723c */ /* 0x000fe2000004183c */
[----:B------:R-:W1:Y:S07]  /*2ea0*/  LDSM.16.M88.4 R80, [R202+0xd900] ;  /* 0x00d90000ca50783b */ /* 0x000e6e0000000200 */
[C---:B------:R-:W-:Y:S01]  /*2eb0*/  HMMA.16816.F32.BF16 R56, R8.reuse, R98, R56 ;  /* 0x000000620838723c */ /* 0x040fe20000041838 */
[----:B------:R-:W-:Y:S07]  /*2ec0*/  LDSM.16.M88.4 R96, [R201+0x5800] ;  /* 0x00580000c960783b */ /* 0x000fee0000000200 */
[C---:B--2---:R-:W-:Y:S08]  /*2ed0*/  HMMA.16816.F32.BF16 R44, R8.reuse, R48, R44 ;  /* 0x00000030082c723c */ /* 0x044ff0000004182c */
[C---:B------:R-:W-:Y:S08]  /*2ee0*/  HMMA.16816.F32.BF16 R40, R8.reuse, R50, R40 ;  /* 0x000000320828723c */ /* 0x040ff00000041828 */
[----:B------:R-:W-:Y:S08]  /*2ef0*/  HMMA.16816.F32.BF16 R36, R8, R84, R36 ;  /* 0x000000540824723c */ /* 0x000ff00000041824 */
[----:B-----5:R-:W-:Y:S08]  /*2f00*/  HMMA.16816.F32.BF16 R12, R32, R76, R16 ;  /* 0x0000004c200c723c */ /* 0x020ff00000041810 */
[----:B------:R-:W-:Y:S01]  /*2f10*/  HMMA.16816.F32.BF16 R16, R28, R92, R20 ;  /* 0x0000005c1c10723c */ /* 0x000fe20000041814 */
[----:B------:R-:W-:Y:S07]  /*2f20*/  LDSM.16.M88.4 R20, [R203+0x1c100] ;  /* 0x01c10000cb14783b */ /* 0x000fee0000000200 */
[----:B------:R-:W-:Y:S01]  /*2f30*/  HMMA.16816.F32.BF16 R52, R32, R78, R52 ;  /* 0x0000004e2034723c */ /* 0x000fe20000041834 */
[----:B------:R-:W2:Y:S07]  /*2f40*/  LDSM.16.M88.4 R76, [R201+0x4800] ;  /* 0x00480000c94c783b */ /* 0x000eae0000000200 */
[----:B------:R-:W-:Y:S01]  /*2f50*/  HMMA.16816.F32.BF16 R60, R8, R86, R60 ;  /* 0x00000056083c723c */ /* 0x000fe2000004183c */
[----:B------:R-:W-:Y:S07]  /*2f60*/  LDSM.16.M88.4 R84, [R207+0x7800] ;  /* 0x00780000cf54783b */ /* 0x000fee0000000200 */
[C---:B------:R-:W-:Y:S08]  /*2f70*/  HMMA.16816.F32.BF16 R56, R32.reuse, R122, R56 ;  /* 0x0000007a2038723c */ /* 0x040ff00000041838 */
[C---:B---3--:R-:W-:Y:S08]  /*2f80*/  HMMA.16816.F32.BF16 R44, R32.reuse, R68, R44 ;  /* 0x00000044202c723c */ /* 0x048ff0000004182c */
[C---:B------:R-:W-:Y:S01]  /*2f90*/  HMMA.16816.F32.BF16 R40, R32.reuse, R70, R40 ;  /* 0x000000462028723c */ /* 0x040fe20000041828 */
[----:B------:R-:W3:Y:S07]  /*2fa0*/  LDSM.16.M88.4 R68, [R201+0x5000] ;  /* 0x00500000c944783b */ /* 0x000eee0000000200 */
[----:B------:R-:W-:Y:S08]  /*2fb0*/  HMMA.16816.F32.BF16 R36, R32, R88, R36 ;  /* 0x000000582024723c */ /* 0x000ff00000041824 */
[----:B-1----:R-:W-:Y:S01]  /*2fc0*/  HMMA.16816.F32.BF16 R8, R28, R72, R12 ;  /* 0x000000481c08723c */ /* 0x002fe2000004180c */
[----:B------:R-:W-:Y:S07]  /*2fd0*/  LDSM.16.M88.4 R12, [R204+0x1c100] ;  /* 0x01c10000cc0c783b */ /* 0x000fee0000000200 */
        /* <DEDUP_REMOVED lines=10> */
[----:B------:R-:W-:Y:S08]  /*3080*/  HMMA.16816.F32.BF16 R40, R28, R80, R36 ;  /* 0x000000501c28723c */ /* 0x000ff00000041824 */
[----:B--2---:R-:W-:Y:S01]  /*3090*/  HMMA.16816.F32.BF16 R36, R24, R76, R8 ;  /* 0x0000004c1824723c */ /* 0x004fe20000041808 */
[----:B------:R-:W2:Y:S07]  /*30a0*/  LDSM.16.M88.4 R8, [R206+0x1c100] ;  /* 0x01c10000ce08783b */ /* 0x000eae0000000200 */
[----:B------:R-:W-:Y:S08]  /*30b0*/  HMMA.16816.F32.BF16 R16, R20, R112, R16 ;  /* 0x000000701410723c */ /* 0x000ff00000041810 */
[----:B------:R-:W-:Y:S01]  /*30c0*/  HMMA.16816.F32.BF16 R32, R24, R78, R52 ;  /* 0x0000004e1820723c */ /* 0x000fe20000041834 */
[----:B------:R-:W-:Y:S07]  /*30d0*/  LDSM.16.M88.4 R76, [R207+0x7000] ;  /* 0x00700000cf4c783b */ /* 0x000fee0000000200 */
[----:B------:R-:W-:Y:S01]  /*30e0*/  HMMA.16816.F32.BF16 R60, R28, R82, R60 ;  /* 0x000000521c3c723c */ /* 0x000fe2000004183c */
[----:B------:R-:W2:Y:S07]  /*30f0*/  LDSM.16.M88.4 R80, [R202+0xe900] ;  /* 0x00e90000ca50783b */ /* 0x000eae0000000200 */
[C---:B------:R-:W-:Y:S01]  /*3100*/  HMMA.16816.F32.BF16 R56, R24.reuse, R118, R56 ;  /* 0x000000761838723c */ /* 0x040fe20000041838 */
[----:B------:R-:W-:Y:S07]  /*3110*/  LDSM.16.M88.4 R116, [R201+0x6000] ;  /* 0x00600000c974783b */ /* 0x000fee0000000200 */
[C---:B---3--:R-:W-:Y:S08]  /*3120*/  HMMA.16816.F32.BF16 R52, R24.reuse, R68, R48 ;  /* 0x000000441834723c */ /* 0x048ff00000041830 */
[C---:B------:R-:W-:Y:S01]  /*3130*/  HMMA.16816.F32.BF16 R48, R24.reuse, R70, R44 ;  /* 0x000000461830723c */ /* 0x040fe2000004182c */
[----:B------:R-:W-:Y:S07]  /*3140*/  LDSM.16.M88.4 R68, [R201+0x6800] ;  /* 0x00680000c944783b */ /* 0x000fee0000000200 */
[----:B------:R-:W-:Y:S08]  /*3150*/  HMMA.16816.F32.BF16 R44, R24, R96, R40 ;  /* 0x00000060182c723c */ /* 0x000ff00000041828 */
[----:B-1----:R-:W-:Y:S08]  /*3160*/  HMMA.16816.F32.BF16 R40, R20, R72, R36 ;  /* 0x000000481428723c */ /* 0x002ff00000041824 */
[----:B------:R-:W-:Y:S01]  /*3170*/  HMMA.16816.F32.BF16 R36, R12, R108, R16 ;  /* 0x0000006c0c24723c */ /* 0x000fe20000041810 */
[----:B------:R-:W1:Y:S07]  /*3180*/  LDSM.16.M88.4 R16, [R205+0x1c100] ;  /* 0x01c10000cd10783b */ /* 0x000e6e0000000200 */
[----:B------:R-:W-:Y:S01]  /*3190*/  HMMA.16816.F32.BF16 R28, R20, R74, R32 ;  /* 0x0000004a141c723c */ /* 0x000fe20000041820 */
[----:B------:R-:W3:Y:S07]  /*31a0*/  LDSM.16.M88.4 R72, [R202+0xf900] ;  /* 0x00f90000ca48783b */ /* 0x000eee0000000200 */
[----:B------:R-:W-:Y:S08]  /*31b0*/  HMMA.16816.F32.BF16 R24, R24, R98, R60 ;  /* 0x000000621818723c */ /* 0x000ff0000004183c */
[C---:B------:R-:W-:Y:S08]  /*31c0*/  HMMA.16816.F32.BF16 R60, R20.reuse, R114, R56 ;  /* 0x00000072143c723c */ /* 0x040ff00000041838 */
[C---:B-----5:R-:W-:Y:S08]  /*31d0*/  HMMA.16816.F32.BF16 R56, R20.reuse, R64, R52 ;  /* 0x000000401438723c */ /* 0x060ff00000041834 */
[C---:B------:R-:W-:Y:S01]  /*31e0*/  HMMA.16816.F32.BF16 R52, R20.reuse, R66, R48 ;  /* 0x000000421434723c */ /* 0x040fe20000041830 */
[----:B------:R-:W5:Y:S07]  /*31f0*/  LDSM.16.M88.4 R64, [R202+0xf100] ;  /* 0x00f10000ca40783b */ /* 0x000f6e0000000200 */
[----:B------:R-:W-:Y:S08]  /*3200*/  HMMA.16816.F32.BF16 R48, R20, R92, R44 ;  /* 0x0000005c1430723c */ /* 0x000ff0000004182c */
[----:B------:R-:W-:Y:S08]  /*3210*/  HMMA.16816.F32.BF16 R44, R12, R88, R40 ;  /* 0x000000580c2c723c */ /* 0x000ff00000041828 */
[----:B--2---:R-:W-:Y:S08]  /*3220*/  HMMA.16816.F32.BF16 R36, R8, R100, R36 ;  /* 0x000000640824723c */ /* 0x004ff00000041824 */
[----:B------:R-:W-:Y:S08]  /*3230*/  HMMA.16816.F32.BF16 R32, R12, R90, R28 ;  /* 0x0000005a0c20723c */ /* 0x000ff0000004181c */
[----:B------:R-:W-:Y:S08]  /*3240*/  HMMA.16816.F32.BF16 R44, R8, R80, R44 ;  /* 0x00000050082c723c */ /* 0x000ff0000004182c */
[----:B------:R-:W-:Y:S08]  /*3250*/  HMMA.16816.F32.BF16 R20, R20, R94, R24 ;  /* 0x0000005e1414723c */ /* 0x000ff00000041818 */
[----:B------:R-:W-:Y:S08]  /*3260*/  HMMA.16816.F32.BF16 R24, R12, R76, R56 ;  /* 0x0000004c0c18723c */ /* 0x000ff00000041838 */
[----:B-1----:R-:W-:Y:S01]  /*3270*/  HMMA.16816.F32.BF16 R56, R16, R116, R36 ;  /* 0x000000741038723c */ /* 0x002fe20000041824 */
[----:B------:R-:W-:Y:S07]  /*3280*/  LDSM.16.M88.4 R36, [R201+0x7800] ;  /* 0x00780000c924783b */ /* 0x000fee0000000200 */
[----:B------:R-:W-:Y:S08]  /*3290*/  HMMA.16816.F32.BF16 R32, R8, R82, R32 ;  /* 0x000000520820723c */ /* 0x000ff00000041820 */
[C---:B------:R-:W-:Y:S08]  /*32a0*/  HMMA.16816.F32.BF16 R28, R12.reuse, R110, R60 ;  /* 0x0000006e0c1c723c */ /* 0x040ff0000004183c */
[----:B------:R-:W-:Y:S01]  /*32b0*/  HMMA.16816.F32.BF16 R48, R12, R84, R48 ;  /* 0x000000540c30723c */ /* 0x000fe20000041830 */
[----:B------:R-:W-:-:S07]  /*32c0*/  FMUL.FTZ R0, R56, c[0x0][0x320] ;  /* 0x0000c80038007a20 */ /* 0x000fce0000410000 */
[----:B------:R-:W-:Y:S01]  /*32d0*/  HMMA.16816.F32.BF16 R40, R12, R78, R52 ;  /* 0x0000004e0c28723c */ /* 0x000fe20000041834 */
[----:B------:R-:W1:Y:S01]  /*32e0*/  LDSM.16.M88.4 R52, [R201+0x7000] ;  /* 0x00700000c934783b */ /* 0x000e620000000200 */
[----:B------:R-:W-:-:S06]  /*32f0*/  DEPBAR.LE SB0, 0x0 ;  /* 0x000080000000791a */ /* 0x000fcc0000000000 */
[----:B------:R-:W-:Y:S08]  /*3300*/  HMMA.16816.F32.BF16 R44, R16, R68, R44 ;  /* 0x00000044102c723c */ /* 0x000ff0000004182c */
[----:B------:R-:W-:Y:S08]  /*3310*/  HMMA.16816.F32.BF16 R12, R12, R86, R20 ;  /* 0x000000560c0c723c */ /* 0x000ff00000041814 */
[----:B------:R-:W-:Y:S08]  /*3320*/  HMMA.16816.F32.BF16 R32, R16, R70, R32 ;  /* 0x000000461020723c */ /* 0x000ff00000041820 */
[----:B------:R-:W-:Y:S01]  /*3330*/  HMMA.16816.F32.BF16 R60, R8, R102, R28 ;  /* 0x00000066083c723c */ /* 0x000fe2000004181c */
[----:B----4-:R-:W-:-:S07]  /*3340*/  FMUL.FTZ R7, R45, c[0x0][0x320] ;  /* 0x0000c8002d077a20 */ /* 0x010fce0000410000 */
[C---:B---3--:R-:W-:Y:S01]  /*3350*/  HMMA.16816.F32.BF16 R28, R8.reuse, R72, R48 ;  /* 0x00000048081c723c */ /* 0x048fe20000041830 */
[----:B------:R2:W3:Y:S07]  /*3360*/  MUFU.TANH R51, R0 ;  /* 0x0000000000337308 */ /* 0x0004ee0000002400 */
[C---:B-----5:R-:W-:Y:S01]  /*3370*/  HMMA.16816.F32.BF16 R20, R8.reuse, R64, R24 ;  /* 0x000000400814723c */ /* 0x060fe20000041818 */
[----:B------:R4:W1:Y:S07]  /*3380*/  MUFU.TANH R49, R7 ;  /* 0x0000000700317308 */ /* 0x00086e0000002400 */
[----:B------:R-:W-:Y:S01]  /*3390*/  HMMA.16816.F32.BF16 R24, R8, R66, R40 ;  /* 0x000000420818723c */ /* 0x000fe20000041828 */
[----:B--2---:R-:W-:-:S04]  /*33a0*/  FMUL.FTZ R0, R57, c[0x0][0x320] ;  /* 0x0000c80039007a20 */ /* 0x004fc80000410000 */
[----:B------:R2:W2:Y:S03]  /*33b0*/  MUFU.TANH R50, R0 ;  /* 0x0000000000327308 */ /* 0x0004a60000002400 */
[----:B------:R-:W-:Y:S01]  /*33c0*/  HMMA.16816.F32.BF16 R12, R8, R74, R12 ;  /* 0x0000004a080c723c */ /* 0x000fe2000004180c */
[----:B----4-:R-:W-:-:S04]  /*33d0*/  LEA.HI R7, R124, R132, RZ, 0x2 ;  /* 0x000000847c077211 */ /* 0x010fc800078f10ff */
[----:B------:R-:W-:Y:S02]  /*33e0*/  LOP3.LUT R7, R7, 0xfffffffc, RZ, 0xc0, !PT ;  /* 0xfffffffc07077812 */ /* 0x000fe400078ec0ff */
[----:B------:R-:W-:Y:S01]  /*33f0*/  SHF.R.S32.HI R11, RZ, 0x1f, R106 ;  /* 0x0000001fff0b7819 */ /* 0x000fe2000001146a */
[C---:B-1----:R-:W-:Y:S01]  /*3400*/  HMMA.16816.F32.BF16 R40, R16.reuse, R52, R20 ;  /* 0x000000341028723c */ /* 0x042fe20000041814 */
[----:B------:R-:W-:Y:S02]  /*3410*/  FMUL.FTZ R10, R33, c[0x0][0x320] ;  /* 0x0000c800210a7a20 */ /* 0x000fe40000410000 */
[----:B--2---:R-:W-:Y:S02]  /*3420*/  FMUL.FTZ R0, R58, c[0x0][0x320] ;  /* 0x0000c8003a007a20 */ /* 0x004fe40000410000 */
[----:B------:R-:W1:Y:S03]  /*3430*/  MUFU.TANH R45, R10 ;  /* 0x0000000a002d7308 */ /* 0x000e660000002400 */
[C---:B------:R-:W-:Y:S05]  /*3440*/  HMMA.16816.F32.BF16 R52, R16.reuse, R54, R24 ;  /* 0x000000361034723c */ /* 0x040fea0000041818 */
[----:B------:R2:W4:Y:S03]  /*3450*/  MUFU.TANH R57, R0 ;  /* 0x0000000000397308 */ /* 0x0005260000002400 */
[----:B------:R-:W-:Y:S01]  /*3460*/  HMMA.16816.F32.BF16 R28, R16, R36, R28 ;  /* 0x00000024101c723c */ /* 0x000fe2000004181c */
[----:B--2---:R-:W-:-:S04]  /*3470*/  @P6 IADD3 R0, R172, -0x2, RZ ;  /* 0xfffffffeac006810 */ /* 0x004fc80007ffe0ff */
[----:B------:R-:W-:Y:S01]  /*3480*/  @P6 SHF.R.S32.HI R6, RZ, 0x1f, R0 ;  /* 0x0000001fff066819 */ /* 0x000fe20000011400 */
[----:B------:R-:W-:Y:S02]  /*3490*/  @P6 IMAD R3, R125, R0, RZ ;  /* 0x000000007d036224 */ /* 0x000fe400078e02ff */
[----:B------:R-:W-:Y:S01]  /*34a0*/  @P6 IMAD.WIDE.U32 R8, R0, R126, R130 ;  /* 0x0000007e00086225 */ /* 0x000fe200078e0082 */
[----:B------:R-:W-:-:S03]  /*34b0*/  LOP3.LUT R0, R107, 0xffffffe0, RZ, 0xc0, !PT ;  /* 0xffffffe06b007812 */ /* 0x000fc600078ec0ff */
[----:B------:R-:W-:Y:S02]  /*34c0*/  @P6 IMAD R3, R6, R126, R3 ;  /* 0x0000007e06036224 */ /* 0x000fe400078e0203 */
[----:B------:R-:W-:Y:S02]  /*34d0*/  FMUL.FTZ R6, R32, c[0x0][0x320] ;  /* 0x0000c80020067a20 */ /* 0x000fe40000410000 */
[----:B------:R-:W-:Y:S02]  /*34e0*/  @P6 IMAD.IADD R3, R9, 0x1, R3 ;  /* 0x0000000109036824 */ /* 0x000fe400078e0203 */
[----:B------:R2:W1:Y:S01]  /*34f0*/  MUFU.TANH R48, R6 ;  /* 0x0000000600307308 */ /* 0x0004620000002400 */
[C---:B------:R-:W-:Y:S02]  /*3500*/  IMAD.IADD R9, R132.reuse, 0x1, -R7 ;  /* 0x0000000184097824 */ /* 0x040fe400078e0a07 */
[----:B------:R-:W-:-:S05]  /*3510*/  IMAD.IADD R0, R132, 0x1, -R0 ;  /* 0x0000000184007824 */ /* 0x000fca00078e0a00 */
[----:B------:R-:W-:Y:S01]  /*3520*/  SHF.R.S32.HI R20, RZ, 0x1f, R0 ;  /* 0x0000001fff147819 */ /* 0x000fe20000011400 */
[----:B------:R-:W-:Y:S01]  /*3530*/  BAR.SYNC.DEFER_BLOCKING 0x0 ;  /* 0x0000000000007b1d */ /* 0x000fe20000010000 */
[----:B--2---:R-:W-:-:S04]  /*3540*/  @P6 LEA R6, P0, R8, c[0x0][0x1c8], 0x1 ;  /* 0x0000720008066a11 */ /* 0x004fc800078008ff */
[----:B------:R-:W-:Y:S02]  /*3550*/  @P6 LEA.HI.X R7, R8, c[0x0][0x1cc], R3, 0x1, P0 ;  /* 0x0000730008076a11 */ /* 0x000fe400000f0c03 */
[----:B------:R-:W-:Y:S01]  /*3560*/  LEA.HI R8, R11, R106, RZ, 0x3 ;  /* 0x0000006a0b087211 */ /* 0x000fe200078f18ff */
[----:B------:R-:W-:Y:S01]  /*3570*/  FMUL.FTZ R11, R40, c[0x0][0x320] ;  /* 0x0000c800280b7a20 */ /* 0x000fe20000410000 */
[----:B------:R-:W-:Y:S02]  /*3580*/  LEA.HI R3, R9, R9, RZ, 0x1 ;  /* 0x0000000909037211 */ /* 0x000fe400078f08ff */
[----:B------:R-:W-:Y:S01]  /*3590*/  LOP3.LUT R10, R8, 0xffffff8, RZ, 0xc0, !PT ;  /* 0x0ffffff8080a7812 */ /* 0x000fe200078ec0ff */
[----:B------:R2:W1:Y:S01]  /*35a0*/  MUFU.TANH R40, R11 ;  /* 0x0000000b00287308 */ /* 0x0004620000002400 */
[----:B------:R-:W-:Y:S02]  /*35b0*/  LOP3.LUT R8, R3, 0x1ffffffe, RZ, 0xc0, !PT ;  /* 0x1ffffffe03087812 */ /* 0x000fe400078ec0ff */
[----:B------:R-:W-:Y:S01]  /*35c0*/  LEA.HI R3, R20, R0, RZ, 0x2 ;  /* 0x0000000014037211 */ /* 0x000fe200078f10ff */
[----:B------:R-:W-:Y:S01]  /*35d0*/  IMAD.IADD R10, R106, 0x1, -R10 ;  /* 0x000000016a0a7824 */ /* 0x000fe200078e0a0a */
[----:B------:R-:W-:Y:S01]  /*35e0*/  HMMA.16816.F32.BF16 R20, R16, R38, R12 ;  /* 0x000000261014723c */ /* 0x000fe2000004180c */
[----:B------:R-:W-:Y:S01]  /*35f0*/  IMAD.IADD R9, R9, 0x1, -R8 ;  /* 0x0000000109097824 */ /* 0x000fe200078e0a08 */
[----:B------:R-:W-:Y:S01]  /*3600*/  LEA.HI.SX32 R8, R3, UR9, 0x1e ;  /* 0x0000000903087c11 */ /* 0x000fe2000f8ff2ff */
[----:B------:R-:W-:Y:S01]  /*3610*/  @!PT LDS RZ, [RZ] ;  /* 0x00000000fffff984 */ /* 0x000fe20000000800 */
[----:B------:R-:W-:Y:S01]  /*3620*/  @!PT LDS RZ, [RZ] ;  /* 0x00000000fffff984 */ /* 0x000fe20000000800 */
[----:B------:R-:W-:Y:S01]  /*3630*/  @!PT LDS RZ, [RZ] ;  /* 0x00000000fffff984 */ /* 0x000fe20000000800 */
[----:B------:R5:W-:Y:S01]  /*3640*/  @P6 LDGSTS.E.BYPASS.LTC128B.128 [R225+0x8100], [R6.64], !P4 ;  /* 0x0810000006e16fae */ /* 0x000be2000e101d4c */
[----:B------:R-:W-:-:S03]  /*3650*/  PLOP3.LUT P0, PT, PT, PT, UP2, 0x80, 0x0 ;  /* 0x000000000000781c */ /* 0x000fc60003f0f028 */
[----:B------:R-:W-:Y:S01]  /*3660*/  IMAD R8, R10, 0x10, R8 ;  /* 0x000000100a087824 */ /* 0x000fe200078e0208 */
[----:B------:R-:W-:Y:S01]  /*3670*/  HMMA.16816.F32.BF16 R16, R16, R118, R60 ;  /* 0x000000761010723c */ /* 0x000fe2000004183c */
[----:B------:R-:W-:Y:S01]  /*3680*/  FMUL.FTZ R10, R53, c[0x0][0x320] ;  /* 0x0000c800350a7a20 */ /* 0x000fe20000410000 */
[----:B------:R5:W-:Y:S01]  /*3690*/  @P6 LDGSTS.E.BYPASS.LTC128B.128 [R225+0xa100], [R6.64+0x80], !P3 ;  /* 0x0a10008006e16fae */ /* 0x000be2000d901d4c */
[----:B------:R-:W-:Y:S01]  /*36a0*/  IMAD R56, R9, 0x8, R8 ;  /* 0x0000000809387824 */ /* 0x000fe200078e0208 */
[----:B------:R-:W-:Y:S01]  /*36b0*/  LOP3.LUT R8, R3, 0x7ffffffc, RZ, 0xc0, !PT ;  /* 0x7ffffffc03087812 */ /* 0x000fe200078ec0ff */
[----:B--2---:R-:W-:Y:S01]  /*36c0*/  FMUL.FTZ R11, R41, c[0x0][0x320] ;  /* 0x0000c800290b7a20 */ /* 0x004fe20000410000 */
[----:B------:R2:W1:Y:S01]  /*36d0*/  MUFU.TANH R37, R10 ;  /* 0x0000000a00257308 */ /* 0x0004620000002400 */
[----:B------:R-:W-:Y:S01]  /*36e0*/  @P5 IMAD.HI.U32 R3, R56, c[0x0][0x2c8], RZ ;  /* 0x0000b20038035a27 */ /* 0x000fe200078e00ff */
[----:B------:R5:W-:Y:S03]  /*36f0*/  @P6 LDGSTS.E.BYPASS.LTC128B.128 [R225+0xc100], [R6.64+0x100], !P2 ;  /* 0x0c10010006e16fae */ /* 0x000be6000d101d4c */
[----:B------:R-:W-:Y:S01]  /*3700*/  FMUL.FTZ R9, R28, c[0x0][0x320] ;  /* 0x0000c8001c097a20 */ /* 0x000fe20000410000 */
[----:B------:R5:W-:Y:S01]  /*3710*/  @P6 LDGSTS.E.BYPASS.LTC128B.128 [R225+0xe100], [R6.64+0x180], !P1 ;  /* 0x0e10018006e16fae */ /* 0x000be2000c901d4c */
[----:B------:R-:W-:Y:S01]  /*3720*/  IMAD.MOV.U32 R53, RZ, RZ, 0x1 ;  /* 0x00000001ff357424 */ /* 0x000fe200078e00ff */
[----:B------:R1:W1:Y:S02]  /*3730*/  MUFU.TANH R39, R11 ;  /* 0x0000000b00277308 */ /* 0x0002640000002400 */
[----:B------:R-:W-:Y:S01]  /*3740*/  STL [R1+0x4c], R56 ;  /* 0x00004c3801007387 */ /* 0x000fe20000100800 */
[----:B--2---:R-:W-:-:S05]  /*3750*/  IMAD.IADD R10, R0, 0x1, -R8 ;  /* 0x00000001000a7824 */ /* 0x004fca00078e0a08 */
[----:B------:R2:W2:Y:S01]  /*3760*/  MUFU.TANH R36, R9 ;  /* 0x0000000900247308 */ /* 0x0004a20000002400 */
[----:B------:R-:W-:Y:S02]  /*3770*/  FMUL.FTZ R0, R29, c[0x0][0x320] ;  /* 0x0000c8001d007a20 */ /* 0x000fe40000410000 */
[----:B------:R-:W-:Y:S02]  /*3780*/  IMAD.SHL.U32 R41, R10, 0x2, RZ ;  /* 0x000000020a297824 */ /* 0x000fe400078e00ff */
[----:B-1----:R-:W-:Y:S01]  /*3790*/  IMAD.MOV.U32 R11, RZ, RZ, R56 ;  /* 0x000000ffff0b7224 */ /* 0x002fe200078e0038 */
[----:B------:R-:W-:Y:S02]  /*37a0*/  @P0 SHF.R.U32.HI R11, RZ, c[0x0][0x2cc], R3 ;  /* 0x0000b300ff0b0a19 */ /* 0x000fe40000011603 */
[----:B------:R1:W1:Y:S01]  /*37b0*/  MUFU.TANH R29, R0 ;  /* 0x00000000001d7308 */ /* 0x0002620000002400 */
[----:B------:R-:W-:Y:S01]  /*37c0*/  @P6 LEA R8, P0, R127, R6, 0x1 ;  /* 0x000000067f086211 */ /* 0x000fe200078008ff */
[----:B------:R-:W-:Y:S01]  /*37d0*/  FMUL.FTZ R3, R17, c[0x0][0x320] ;  /* 0x0000c80011037a20 */ /* 0x000fe20000410000 */
[----:B------:R-:W-:Y:S01]  /*37e0*/  STL [R1+0x24], R41 ;  /* 0x0000242901007387 */ /* 0x000fe20000100800 */
[----:B------:R-:W-:-:S03]  /*37f0*/  IADD3 R10, -R41, c[0x0][0x1d0], -R105 ;  /* 0x00007400290a7a10 */ /* 0x000fc60007ffe969 */
[----:B-----5:R-:W5:Y:S01]  /*3800*/  SHFL.IDX PT, R6, R11, RZ, 0x1c1f ;  /* 0x001c1fff0b067589 */ /* 0x020f6200000e0000 */
[----:B--2---:R-:W-:Y:S01]  /*3810*/  @P6 LEA.HI.X R9, R127, R7, R128, 0x1, P0 ;  /* 0x000000077f096211 */ /* 0x004fe200000f0c80 */
[----:B------:R2:W2:Y:S01]  /*3820*/  MUFU.TANH R13, R3 ;  /* 0x00000003000d7308 */ /* 0x0004a20000002400 */
[----:B------:R-:W-:-:S03]  /*3830*/  PLOP3.LUT P0, PT, PT, PT, UP1, 0x40, 0x0 ;  /* 0x000000000000781c */ /* 0x000fc60003f0e818 */
[----:B------:R3:W-:Y:S01]  /*3840*/  @P6 LDGSTS.E.BYPASS.LTC128B.128 [R225+0x9100], [R8.64], !P4 ;  /* 0x0910000008e16fae */ /* 0x0007e2000e101d4c */
[----:B-1----:R-:W-:-:S03]  /*3850*/  FMUL.FTZ R0, R20, c[0x0][0x320] ;  /* 0x0000c80014007a20 */ /* 0x002fc60000410000 */
[----:B------:R3:W-:Y:S01]  /*3860*/  @P6 LDGSTS.E.BYPASS.LTC128B.128 [R225+0xb100], [R8.64+0x80], !P3 ;  /* 0x0b10008008e16fae */ /* 0x0007e2000d901d4c */
[----:B------:R1:W1:Y:S03]  /*3870*/  MUFU.TANH R28, R0 ;  /* 0x00000000001c7308 */ /* 0x0002660000002400 */
[----:B------:R3:W-:Y:S01]  /*3880*/  @P6 LDGSTS.E.BYPASS.LTC128B.128 [R225+0xd100], [R8.64+0x100], !P2 ;  /* 0x0d10010008e16fae */ /* 0x0007e2000d101d4c */
[----:B--2---:R-:W-:-:S03]  /*3890*/  FMUL.FTZ R3, R16, c[0x0][0x320] ;  /* 0x0000c80010037a20 */ /* 0x004fc60000410000 */
[----:B------:R3:W-:Y:S01]  /*38a0*/  @P6 LDGSTS.E.BYPASS.LTC128B.128 [R225+0xf100], [R8.64+0x180], !P1 ;  /* 0x0f10018008e16fae */ /* 0x0007e2000c901d4c */
[----:B------:R2:W2:Y:S03]  /*38b0*/  MUFU.TANH R12, R3 ;  /* 0x00000003000c7308 */ /* 0x0004a60000002400 */
[----:B------:R-:W0:Y:S01]  /*38c0*/  LDGDEPBAR ;  /* 0x00000000000079af */ /* 0x000e220000000000 */
[----:B-1----:R-:W-:-:S04]  /*38d0*/  FMUL.FTZ R0, R21, c[0x0][0x320] ;  /* 0x0000c80015007a20 */ /* 0x002fc80000410000 */
[----:B------:R1:W1:Y:S01]  /*38e0*/  MUFU.TANH R27, R0 ;  /* 0x00000000001b7308 */ /* 0x0002620000002400 */
[----:B--2---:R-:W-:-:S07]  /*38f0*/  FMUL.FTZ R3, R52, c[0x0][0x320] ;  /* 0x0000c80034037a20 */ /* 0x004fce0000410000 */
[----:B------:R-:W2:Y:S01]  /*3900*/  MUFU.TANH R15, R3 ;  /* 0x00000003000f7308 */ /* 0x000ea20000002400 */
[----:B-1----:R-:W-:-:S07]  /*3910*/  FMUL.FTZ R0, R44, c[0x0][0x320] ;  /* 0x0000c8002c007a20 */ /* 0x002fce0000410000 */
[----:B------:R1:W1:Y:S02]  /*3920*/  MUFU.TANH R20, R0 ;  /* 0x0000000000147308 */ /* 0x0002640000002400 */
[----:B-1----:R-:W-:-:S04]  /*3930*/  IADD3 R0, -R105, c[0x0][0x1d0], R53 ;  /* 0x0000740069007a10 */ /* 0x002fc80007ffe135 */
[----:B------:R-:W-:-:S04]  /*3940*/  IADD3 R0, R0, -c[0x0][0x168], -R41 ;  /* 0x80005a0000007a10 */ /* 0x000fc80007ffe829 */
[C---:B---3--:R-:W-:Y:S02]  /*3950*/  IADD3 R8, R0.reuse, c[0x0][0x328], RZ ;  /* 0x0000ca0000087a10 */ /* 0x048fe40007ffe0ff */
[----:B------:R-:W-:-:S03]  /*3960*/  IADD3 R9, R0, UR6, RZ ;  /* 0x0000000600097c10 */ /* 0x000fc6000fffe0ff */
[--C-:B-----5:R-:W-:Y:S02]  /*3970*/  IMAD.IADD R3, R8, 0x1, R6.reuse ;  /* 0x0000000108037824 */ /* 0x120fe400078e0206 */
[----:B------:R-:W-:-:S03]  /*3980*/  IMAD.IADD R0, R9, 0x1, R6 ;  /* 0x0000000109007824 */ /* 0x000fc600078e0206 */
[----:B------:R-:W-:Y:S01]  /*3990*/  IMNMX R3, R3, R10, PT ;  /* 0x0000000a03037217 */ /* 0x000fe20003800200 */
[----:B------:R-:W-:Y:S05]  /*39a0*/  @P0 BRA `(.L_x_1593) ;  /* 0x0000014000000947 */ /* 0x000fea0003800000 */
[----:B--2-4-:R-:W-:Y:S01]  /*39b0*/  IADD3 R6, R6, c[0x0][0x1d0], RZ ;  /* 0x0000740006067a10 */ /* 0x014fe20007ffe0ff */
[----:B------:R-:W-:Y:S03]  /*39c0*/  BSSY B0, `(.L_x_1594) ;  /* 0x000000d000007945 */ /* 0x000fe60003800000 */
[----:B------:R-:W-:-:S04]  /*39d0*/  IADD3 R6, R6, -c[0x0][0x168], RZ ;  /* 0x80005a0006067a10 */ /* 0x000fc80007ffe0ff */
[----:B------:R-:W-:-:S13]  /*39e0*/  ISETP.GT.AND P0, PT, R6, -0x1, PT ;  /* 0xffffffff0600780c */ /* 0x000fda0003f04270 */
[----:B------:R-:W-:Y:S05]  /*39f0*/  @P0 BRA `(.L_x_1595) ;  /* 0x0000006000000947 */ /* 0x000fea0003800000 */
[----:B------:R-:W-:Y:S02]  /*3a00*/  ISETP.NE.AND P0, PT, R53, c[0x0][0x32c], PT ;  /* 0x0000cb0035007a0c */ /* 0x000fe40003f05270 */
[----:B------:R-:W-:-:S11]  /*3a10*/  LOP3.LUT R6, RZ, R6, RZ, 0x33, !PT ;  /* 0x00000006ff067212 */ /* 0x000fd600078e33ff */
[----:B------:R-:W-:-:S05]  /*3a20*/  @P0 IMAD.HI.U32 R7, R6, c[0x0][0x330], RZ ;  /* 0x0000cc0006070a27 */ /* 0x000fca00078e00ff */
[----:B------:R-:W-:-:S04]  /*3a30*/  @P0 SHF.R.U32.HI R6, RZ, c[0x0][0x334], R7 ;  /* 0x0000cd00ff060a19 */ /* 0x000fc80000011607 */
[----:B------:R-:W-:Y:S01]  /*3a40*/  LOP3.LUT R6, RZ, R6, RZ, 0x33, !PT ;  /* 0x00000006ff067212 */ /* 0x000fe200078e33ff */
[----:B------:R-:W-:Y:S05]  /*3a50*/  BRA `(.L_x_1596) ;  /* 0x0000003000007947 */ /* 0x000fea0003800000 */
.L_x_1595:
[----:B------:R-:W-:-:S13]  /*3a60*/  ISETP.NE.AND P0, PT, R53, c[0x0][0x32c], PT ;  /* 0x0000cb0035007a0c */ /* 0x000fda0003f05270 */
[----:B------:R-:W-:-:S05]  /*3a70*/  @P0 IMAD.HI.U32 R7, R6, c[0x0][0x330], RZ ;  /* 0x0000cc0006070a27 */ /* 0x000fca00078e00ff */
[----:B------:R-:W-:Y:S02]  /*3a80*/  @P0 SHF.R.U32.HI R6, RZ, c[0x0][0x334], R7 ;  /* 0x0000cd00ff060a19 */ /* 0x000fe40000011607 */
.L_x_1596:
[----:B------:R-:W-:Y:S05]  /*3a90*/  BSYNC B0 ;  /* 0x0000000000007941 */ /* 0x000fea0003800000 */
.L_x_1594:
[----:B------:R-:W-:-:S04]  /*3aa0*/  IMAD R6, R6, c[0x0][0x32c], -R105 ;  /* 0x0000cb0006067a24 */ /* 0x000fc800078e0a69 */
[----:B------:R-:W-:-:S05]  /*3ab0*/  IMAD.IADD R6, R6, 0x1, -R41 ;  /* 0x0000000106067824 */ /* 0x000fca00078e0a29 */
[----:B------:R-:W-:Y:S02]  /*3ac0*/  IADD3 R7, R6, c[0x0][0x32c], RZ ;  /* 0x0000cb0006077a10 */ /* 0x000fe40007ffe0ff */
[----:B------:R-:W-:Y:S02]  /*3ad0*/  IMNMX R0, R0, R6, !PT ;  /* 0x0000000600007217 */ /* 0x000fe40007800200 */
[----:B------:R-:W-:Y:S02]  /*3ae0*/  IMNMX R3, R3, R7, PT ;  /* 0x0000000703037217 */ /* 0x000fe40003800200 */
.L_x_1593:
[----:B--2-4-:R-:W-:Y:S01]  /*3af0*/  ISETP.GT.AND P0, PT, R172, RZ, PT ;  /* 0x000000ffac00720c */ /* 0x014fe20003f04270 */
[----:B------:R-:W-:Y:S02]  /*3b00*/  FMUL.FTZ R6, R18, c[0x0][0x320] ;  /* 0x0000c80012067a20 */ /* 0x000fe40000410000 */
[----:B------:R-:W-:Y:S01]  /*3b10*/  FMUL.FTZ R7, R42, c[0x0][0x320] ;  /* 0x0000c8002a077a20 */ /* 0x000fe20000410000 */
[C---:B------:R-:W-:Y:S01]  /*3b20*/  ISETP.GT.AND P5, PT, R0.reuse, RZ, P0 ;  /* 0x000000ff0000720c */ /* 0x040fe200007a4270 */
[----:B------:R1:W2:Y:S01]  /*3b30*/  MUFU.TANH R21, R6 ;  /* 0x0000000600157308 */ /* 0x0002a20000002400 */
[----:B------:R-:W-:-:S02]  /*3b40*/  ISETP.GT.AND P6, PT, R0, 0x1, P0 ;  /* 0x000000010000780c */ /* 0x000fc400007c4270 */
[C---:B------:R-:W-:Y:S02]  /*3b50*/  ISETP.LT.OR P5, PT, R3.reuse, 0x1, P5 ;  /* 0x000000010300780c */ /* 0x040fe40002fa1670 */
[----:B------:R-:W-:Y:S02]  /*3b60*/  ISETP.LT.OR P6, PT, R3, 0x2, P6 ;  /* 0x000000020300780c */ /* 0x000fe400037c1670 */
[----:B------:R-:W-:Y:S02]  /*3b70*/  FSEL R16, R51, -INF , !P5 ;  /* 0xff80000033107808 */ /* 0x000fe40006800000 */
[----:B------:R-:W-:Y:S02]  /*3b80*/  ISETP.GT.AND P5, PT, R0, 0x8, P0 ;  /* 0x000000080000780c */ /* 0x000fe400007a4270 */
[----:B------:R-:W-:Y:S02]  /*3b90*/  FSEL R17, R50, -INF , !P6 ;  /* 0xff80000032117808 */ /* 0x000fe40007000000 */
[----:B------:R-:W-:-:S02]  /*3ba0*/  ISETP.LT.OR P5, PT, R3, 0x9, P5 ;  /* 0x000000090300780c */ /* 0x000fc40002fa1670 */
[----:B------:R-:W-:Y:S01]  /*3bb0*/  ISETP.GT.AND P6, PT, R0, 0x9, P0 ;  /* 0x000000090000780c */ /* 0x000fe200007c4270 */
[----:B-1----:R-:W-:Y:S01]  /*3bc0*/  FMUL.FTZ R6, R54, c[0x0][0x320] ;  /* 0x0000c80036067a20 */ /* 0x002fe20000410000 */
[----:B------:R-:W-:Y:S02]  /*3bd0*/  FSEL R18, R12, -INF , !P5 ;  /* 0xff8000000c127808 */ /* 0x000fe40006800000 */
[----:B------:R-:W-:Y:S01]  /*3be0*/  ISETP.GT.AND P5, PT, R0, 0x10, P0 ;  /* 0x000000100000780c */ /* 0x000fe200007a4270 */
[----:B------:R1:W3:Y:S01]  /*3bf0*/  MUFU.TANH R33, R6 ;  /* 0x0000000600217308 */ /* 0x0002e20000002400 */
[C---:B------:R-:W-:Y:S02]  /*3c00*/  ISETP.LT.OR P6, PT, R3.reuse, 0xa, P6 ;  /* 0x0000000a0300780c */ /* 0x040fe400037c1670 */
[----:B------:R-:W-:-:S04]  /*3c10*/  ISETP.LT.OR P5, PT, R3, 0x11, P5 ;  /* 0x000000110300780c */ /* 0x000fc80002fa1670 */
[----:B------:R-:W-:Y:S02]  /*3c20*/  FSEL R60, R20, -INF , !P5 ;  /* 0xff800000143c7808 */ /* 0x000fe40006800000 */
[----:B------:R-:W-:-:S04]  /*3c30*/  ISETP.GT.AND P5, PT, R0, 0x18, P0 ;  /* 0x000000180000780c */ /* 0x000fc800007a4270 */
[----:B------:R-:W-:Y:S01]  /*3c40*/  ISETP.LT.OR P5, PT, R3, 0x19, P5 ;  /* 0x000000190300780c */ /* 0x000fe20002fa1670 */
[----:B-1----:R-:W-:-:S03]  /*3c50*/  FMUL.FTZ R6, R55, c[0x0][0x320] ;  /* 0x0000c80037067a20 */ /* 0x002fc60000410000 */
[----:B------:R-:W-:Y:S02]  /*3c60*/  FSEL R61, R48, -INF , !P5 ;  /* 0xff800000303d7808 */ /* 0x000fe40006800000 */
[----:B------:R-:W-:Y:S01]  /*3c70*/  ISETP.GT.AND P5, PT, R0, 0x20, P0 ;  /* 0x000000200000780c */ /* 0x000fe200007a4270 */
[----:B------:R1:W4:Y:S03]  /*3c80*/  MUFU.TANH R38, R6 ;  /* 0x0000000600267308 */ /* 0x0003260000002400 */
[----:B------:R-:W-:-:S04]  /*3c90*/  ISETP.LT.OR P5, PT, R3, 0x21, P5 ;  /* 0x000000210300780c */ /* 0x000fc80002fa1670 */
[----:B------:R-:W-:Y:S02]  /*3ca0*/  FSEL R157, R40, -INF , !P5 ;  /* 0xff800000289d7808 */ /* 0x000fe40006800000 */
[----:B------:R-:W-:-:S04]  /*3cb0*/  ISETP.GT.AND P5, PT, R0, 0x28, P0 ;  /* 0x000000280000780c */ /* 0x000fc800007a4270 */
[----:B------:R-:W-:Y:S01]  /*3cc0*/  ISETP.LT.OR P5, PT, R3, 0x29, P5 ;  /* 0x000000290300780c */ /* 0x000fe20002fa1670 */
[----:B-1----:R-:W-:Y:S01]  /*3cd0*/  FMUL.FTZ R6, R19, c[0x0][0x320] ;  /* 0x0000c80013067a20 */ /* 0x002fe20000410000 */
[----:B------:R-:W-:Y:S02]  /*3ce0*/  FSEL R19, R13, -INF , !P6 ;  /* 0xff8000000d137808 */ /* 0x000fe40007000000 */
[C---:B------:R-:W-:Y:S01]  /*3cf0*/  ISETP.GT.AND P6, PT, R0.reuse, 0x11, P0 ;  /* 0x000000110000780c */ /* 0x040fe200007c4270 */
[----:B------:R1:W1:Y:S01]  /*3d00*/  MUFU.TANH R24, R6 ;  /* 0x0000000600187308 */ /* 0x0002620000002400 */
[----:B------:R-:W-:Y:S02]  /*3d10*/  FSEL R159, R15, -INF , !P5 ;  /* 0xff8000000f9f7808 */ /* 0x000fe40006800000 */
[----:B------:R-:W-:Y:S02]  /*3d20*/  ISETP.LT.OR P6, PT, R3, 0x12, P6 ;  /* 0x000000120300780c */ /* 0x000fe400037c1670 */
[----:B------:R-:W-:-:S02]  /*3d30*/  ISETP.GT.AND P5, PT, R0, 0x30, P0 ;  /* 0x000000300000780c */ /* 0x000fc400007a4270 */
[----:B------:R-:W-:Y:S01]  /*3d40*/  FSEL R62, R49, -INF , !P6 ;  /* 0xff800000313e7808 */ /* 0x000fe20007000000 */
[----:B------:R5:W2:Y:S01]  /*3d50*/  MUFU.TANH R13, R7 ;  /* 0x00000007000d7308 */ /* 0x000aa20000002400 */
[----:B------:R-:W-:Y:S02]  /*3d60*/  ISETP.GT.AND P6, PT, R0, 0x19, P0 ;  /* 0x000000190000780c */ /* 0x000fe400007c4270 */
[C---:B------:R-:W-:Y:S02]  /*3d70*/  ISETP.LT.OR P5, PT, R3.reuse, 0x31, P5 ;  /* 0x000000310300780c */ /* 0x040fe40002fa1670 */
[----:B------:R-:W-:Y:S02]  /*3d80*/  ISETP.LT.OR P6, PT, R3, 0x1a, P6 ;  /* 0x0000001a0300780c */ /* 0x000fe400037c1670 */
[----:B------:R-:W-:Y:S01]  /*3d90*/  FSEL R227, R36, -INF , !P5 ;  /* 0xff80000024e37808 */ /* 0x000fe20006800000 */
[----:B-1----:R-:W-:Y:S01]  /*3da0*/  FMUL.FTZ R6, R34, c[0x0][0x320] ;  /* 0x0000c80022067a20 */ /* 0x002fe20000410000 */
[----:B------:R-:W-:-:S02]  /*3db0*/  FSEL R63, R45, -INF , !P6 ;  /* 0xff8000002d3f7808 */ /* 0x000fc40007000000 */
[C---:B------:R-:W-:Y:S01]  /*3dc0*/  ISETP.GT.AND P6, PT, R0.reuse, 0x21, P0 ;  /* 0x000000210000780c */ /* 0x040fe200007c4270 */
[----:B------:R1:W1:Y:S01]  /*3dd0*/  MUFU.TANH R26, R6 ;  /* 0x00000006001a7308 */ /* 0x0002620000002400 */
[C---:B------:R-:W-:Y:S02]  /*3de0*/  ISETP.GT.AND P5, PT, R0.reuse, 0x38, P0 ;  /* 0x000000380000780c */ /* 0x040fe400007a4270 */
[----:B------:R-:W-:Y:S01]  /*3df0*/  ISETP.LT.OR P6, PT, R3, 0x22, P6 ;  /* 0x000000220300780c */ /* 0x000fe200037c1670 */
[----:B-----5:R-:W-:Y:S01]  /*3e00*/  FMUL.FTZ R7, R43, c[0x0][0x320] ;  /* 0x0000c8002b077a20 */ /* 0x020fe20000410000 */
[----:B------:R-:W-:Y:S02]  /*3e10*/  ISETP.LT.OR P5, PT, R3, 0x39, P5 ;  /* 0x000000390300780c */ /* 0x000fe40002fa1670 */
[----:B------:R-:W-:Y:S01]  /*3e20*/  FSEL R158, R39, -INF , !P6 ;  /* 0xff800000279e7808 */ /* 0x000fe20007000000 */
[----:B------:R-:W2:Y:S01]  /*3e30*/  MUFU.TANH R15, R7 ;  /* 0x00000007000f7308 */ /* 0x000ea20000002400 */
[----:B------:R-:W-:-:S02]  /*3e40*/  ISETP.GT.AND P6, PT, R0, 0x29, P0 ;  /* 0x000000290000780c */ /* 0x000fc400007c4270 */
[----:B------:R-:W-:Y:S02]  /*3e50*/  FSEL R228, R28, -INF , !P5 ;  /* 0xff8000001ce47808 */ /* 0x000fe40006800000 */
[----:B------:R-:W-:Y:S02]  /*3e60*/  ISETP.LT.OR P6, PT, R3, 0x2a, P6 ;  /* 0x0000002a0300780c */ /* 0x000fe400037c1670 */
[----:B------:R-:W-:Y:S01]  /*3e70*/  PLOP3.LUT P5, PT, PT, PT, UP1, 0x40, 0x0 ;  /* 0x000000000000781c */ /* 0x000fe20003fae818 */
[----:B-1----:R-:W-:Y:S01]  /*3e80*/  FMUL.FTZ R6, R30, c[0x0][0x320] ;  /* 0x0000c8001e067a20 */ /* 0x002fe20000410000 */
[----:B------:R-:W-:Y:S02]  /*3e90*/  FSEL R168, R37, -INF , !P6 ;  /* 0xff80000025a87808 */ /* 0x000fe40007000000 */
[----:B------:R-:W-:Y:S01]  /*3ea0*/  ISETP.GT.AND P6, PT, R0, 0x31, P0 ;  /* 0x000000310000780c */ /* 0x000fe200007c4270 */
[----:B------:R1:W1:Y:S03]  /*3eb0*/  MUFU.TANH R32, R6 ;  /* 0x0000000600207308 */ /* 0x0002660000002400 */
[----:B------:R-:W-:-:S04]  /*3ec0*/  ISETP.LT.OR P6, PT, R3, 0x32, P6 ;  /* 0x000000320300780c */ /* 0x000fc800037c1670 */
[----:B------:R-:W-:Y:S02]  /*3ed0*/  FSEL R229, R29, -INF , !P6 ;  /* 0xff8000001de57808 */ /* 0x000fe40007000000 */
[----:B------:R-:W-:Y:S01]  /*3ee0*/  ISETP.GT.AND P6, PT, R0, 0x39, P0 ;  /* 0x000000390000780c */ /* 0x000fe200007c4270 */
[----:B------:R-:W-:-:S03]  /*3ef0*/  FMUL.FTZ R0, R59, c[0x0][0x320] ;  /* 0x0000c8003b007a20 */ /* 0x000fc60000410000 */
[----:B------:R-:W-:Y:S01]  /*3f00*/  ISETP.LT.OR P6, PT, R3, 0x3a, P6 ;  /* 0x0000003a0300780c */ /* 0x000fe200037c1670 */
[----:B-1----:R-:W-:-:S03]  /*3f10*/  FMUL.FTZ R6, R31, c[0x0][0x320] ;  /* 0x0000c8001f067a20 */ /* 0x002fc60000410000 */
[----:B------:R-:W-:Y:S01]  /*3f20*/  FSEL R230, R27, -INF , !P6 ;  /* 0xff8000001be67808 */ /* 0x000fe20007000000 */
        /* <DEDUP_REMOVED lines=11> */
[----:B-1----:R1:W5:Y:S06]  /*3fe0*/  SHFL.IDX PT, R6, R11, 0x1, 0x1c1f ;  /* 0x003c1f000b067f89 */ /* 0x00236c00000e0000 */
[----:B-1----:R1:W1:Y:S01]  /*3ff0*/  MUFU.TANH R11, R0 ;  /* 0x00000000000b7308 */ /* 0x0022620000002400 */
[----:B-----5:R-:W-:-:S05]  /*4000*/  IMAD.IADD R3, R8, 0x1, R6 ;  /* 0x0000000108037824 */ /* 0x020fca00078e0206 */
[----:B------:R-:W-:Y:S01]  /*4010*/  IMNMX R3, R3, R10, PT ;  /* 0x0000000a03037217 */ /* 0x000fe20003800200 */
[----:B-1----:R-:W-:Y:S01]  /*4020*/  IMAD.IADD R0, R9, 0x1, R6 ;  /* 0x0000000109007824 */ /* 0x002fe200078e0206 */
[----:B------:R-:W-:Y:S05]  /*4030*/  @P5 BRA `(.L_x_1597) ;  /* 0x0000014000005947 */ /* 0x000fea0003800000 */
[----:B--234-:R-:W-:Y:S01]  /*4040*/  IADD3 R6, R6, c[0x0][0x1d0], RZ ;  /* 0x0000740006067a10 */ /* 0x01cfe20007ffe0ff */
        /* <DEDUP_REMOVED lines=10> */
.L_x_1599:
[----:B------:R-:W-:-:S13]  /*40f0*/  ISETP.NE.AND P5, PT, R53, c[0x0][0x32c], PT ;  /* 0x0000cb0035007a0c */ /* 0x000fda0003fa5270 */
[----:B------:R-:W-:-:S05]  /*4100*/  @P5 IMAD.HI.U32 R7, R6, c[0x0][0x330], RZ ;  /* 0x0000cc0006075a27 */ /* 0x000fca00078e00ff */
[----:B------:R-:W-:Y:S02]  /*4110*/  @P5 SHF.R.U32.HI R6, RZ, c[0x0][0x334], R7 ;  /* 0x0000cd00ff065a19 */ /* 0x000fe40000011607 */
.L_x_1600:
[----:B------:R-:W-:Y:S05]  /*4120*/  BSYNC B0 ;  /* 0x0000000000007941 */ /* 0x000fea0003800000 */
.L_x_1598:
[----:B------:R-:W-:-:S04]  /*4130*/  IMAD R6, R6, c[0x0][0x32c], -R105 ;  /* 0x0000cb0006067a24 */ /* 0x000fc800078e0a69 */
[----:B------:R-:W-:-:S05]  /*4140*/  IMAD.IADD R6, R6, 0x1, -R41 ;  /* 0x0000000106067824 */ /* 0x000fca00078e0a29 */
[----:B------:R-:W-:Y:S02]  /*4150*/  IADD3 R7, R6, c[0x0][0x32c], RZ ;  /* 0x0000cb0006077a10 */ /* 0x000fe40007ffe0ff */
[----:B------:R-:W-:Y:S02]  /*4160*/  IMNMX R0, R0, R6, !PT ;  /* 0x0000000600007217 */ /* 0x000fe40007800200 */
[----:B------:R-:W-:Y:S02]  /*4170*/  IMNMX R3, R3, R7, PT ;  /* 0x0000000703037217 */ /* 0x000fe40003800200 */
.L_x_1597:
[----:B--234-:R-:W-:Y:S01]  /*4180*/  ISETP.GT.AND P6, PT, R0, 0x8, P0 ;  /* 0x000000080000780c */ /* 0x01cfe200007c4270 */
[----:B------:R-:W-:Y:S01]  /*4190*/  IMAD.SHL.U32 R197, R5, 0x2, RZ ;  /* 0x0000000205c57824 */ /* 0x000fe200078e00ff */
[----:B------:R-:W-:Y:S01]  /*41a0*/  FMNMX.FTZ R132, R16, R17, !PT ;  /* 0x0000001110847209 */ /* 0x000fe20007810000 */
[----:B------:R-:W-:Y:S01]  /*41b0*/  @UP2 USHF.L.U32 UR8, UR8, 0x7, URZ ;  /* 0x0000000708082899 */ /* 0x000fe2000800063f */
[----:B------:R-:W-:Y:S01]  /*41c0*/  ISETP.LT.OR P6, PT, R3, 0x9, P6 ;  /* 0x000000090300780c */ /* 0x000fe200037c1670 */
[----:B------:R-:W-:Y:S01]  /*41d0*/  IMAD R200, R2, 0x2, R197 ;  /* 0x0000000202c87824 */ /* 0x000fe200078e02c5 */
[C---:B------:R-:W-:Y:S01]  /*41e0*/  ISETP.GT.AND P5, PT, R0.reuse, 0x1, P0 ;  /* 0x000000010000780c */ /* 0x040fe200007a4270 */
[----:B------:R-:W-:Y:S01]  /*41f0*/  LDSM.16.MT88.4 R40, [R197+0x100] ;  /* 0x00010000c528783b */ /* 0x000fe20000004200 */
[----:B------:R-:W-:Y:S01]  /*4200*/  FSEL R10, R21, -INF , !P6 ;  /* 0xff800000150a7808 */ /* 0x000fe20007000000 */
[----:B------:R-:W-:Y:S01]  /*4210*/  ULDC.64 UR4, c[0x0][0x2c8] ;  /* 0x0000b20000047ab9 */ /* 0x000fe20000000a00 */
[----:B------:R-:W-:Y:S01]  /*4220*/  ISETP.GT.AND P6, PT, R0, 0x10, P0 ;  /* 0x000000100000780c */ /* 0x000fe200007c4270 */
[----:B------:R-:W-:Y:S01]  /*4230*/  LDSM.16.MT88.4 R52, [R197+0x4100] ;  /* 0x00410000c534783b */ /* 0x000fe20000004200 */
[----:B------:R-:W-:Y:S01]  /*4240*/  FMNMX.FTZ R132, R18, R132, !PT ;  /* 0x0000008412847209 */ /* 0x000fe20007810000 */
[----:B------:R-:W-:Y:S01]  /*4250*/  UIMAD.WIDE.U32 UR14, UR8, UR4, URZ ;  /* 0x00000004080e72a5 */ /* 0x000fe2000f8e003f */
[C---:B------:R-:W-:Y:S01]  /*4260*/  ISETP.LT.OR P5, PT, R3.reuse, 0x2, P5 ;  /* 0x000000020300780c */ /* 0x040fe20002fa1670 */
[----:B------:R-:W-:Y:S01]  /*4270*/  LDSM.16.MT88.4 R44, [R200+0x4100] ;  /* 0x00410000c82c783b */ /* 0x000fe20000004200 */
[----:B------:R-:W-:-:S02]  /*4280*/  ISETP.LT.OR P6, PT, R3, 0x11, P6 ;  /* 0x000000110300780c */ /* 0x000fc400037c1670 */
[----:B------:R-:W-:Y:S02]  /*4290*/  FMNMX.FTZ R132, R19, R132, !PT ;  /* 0x0000008413847209 */ /* 0x000fe40007810000 */
[----:B------:R-:W-:Y:S01]  /*42a0*/  FSEL R11, R11, -INF , !P5 ;  /* 0xff8000000b0b7808 */ /* 0x000fe20006800000 */
[----:B------:R-:W-:Y:S01]  /*42b0*/  @UP2 UMOV UR7, UR15 ;  /* 0x0000000f00072c82 */ /* 0x000fe20008000000 */
[----:B------:R-:W-:Y:S01]  /*42c0*/  ISETP.GT.AND P5, PT, R0, 0x9, P0 ;  /* 0x000000090000780c */ /* 0x000fe200007a4270 */
[----:B------:R-:W-:Y:S01]  /*42d0*/  @UP2 USHF.R.U32.HI UR9, URZ, UR5, UR7 ;  /* 0x000000053f092299 */ /* 0x000fe20008011607 */
[----:B------:R-:W-:Y:S02]  /*42e0*/  FSEL R59, R14, -INF , !P6 ;  /* 0xff8000000e3b7808 */ /* 0x000fe40007000000 */
[----:B------:R-:W-:Y:S01]  /*42f0*/  FMNMX.FTZ R132, R60, R132, !PT ;  /* 0x000000843c847209 */ /* 0x000fe20007810000 */
[----:B------:R-:W-:Y:S01]  /*4300*/  UIADD3 UR9, UR11, UR9, URZ ;  /* 0x000000090b097290 */ /* 0x000fe2000fffe03f */
[----:B------:R-:W-:Y:S01]  /*4310*/  ISETP.GT.AND P6, PT, R0, RZ, P0 ;  /* 0x000000ff0000720c */ /* 0x000fe200007c4270 */
[----:B------:R-:W-:Y:S01]  /*4320*/  ULDC UR7, c[0x0][0x328] ;  /* 0x0000ca0000077ab9 */ /* 0x000fe20000000800 */
[----:B------:R-:W-:Y:S01]  /*4330*/  ISETP.LT.OR P5, PT, R3, 0xa, P5 ;  /* 0x0000000a0300780c */ /* 0x000fe20002fa1670 */
[----:B------:R-:W-:Y:S01]  /*4340*/  UIADD3 UR7, UR9, UR7, URZ ;  /* 0x0000000709077290 */ /* 0x000fe2000fffe03f */
[----:B------:R-:W-:-:S02]  /*4350*/  FMNMX.FTZ R132, R62, R132, !PT ;  /* 0x000000843e847209 */ /* 0x000fc40007810000 */
[----:B------:R-:W-:Y:S02]  /*4360*/  ISETP.LT.OR P6, PT, R3, 0x1, P6 ;  /* 0x000000010300780c */ /* 0x000fe400037c1670 */
[----:B------:R-:W-:Y:S02]  /*4370*/  FSEL R24, R24, -INF , !P5 ;  /* 0xff80000018187808 */ /* 0x000fe40006800000 */
[----:B------:R-:W-:Y:S02]  /*4380*/  ISETP.GT.AND P5, PT, R0, 0x11, P0 ;  /* 0x000000110000780c */ /* 0x000fe400007a4270 */
[----:B------:R-:W-:Y:S02]  /*4390*/  FMNMX.FTZ R132, R61, R132, !PT ;  /* 0x000000843d847209 */ /* 0x000fe40007810000 */
[----:B------:R-:W-:Y:S02]  /*43a0*/  FSEL R9, R57, -INF , !P6 ;  /* 0xff80000039097808 */ /* 0x000fe40007000000 */
[----:B------:R-:W-:-:S02]  /*43b0*/  ISETP.LT.OR P5, PT, R3, 0x12, P5 ;  /* 0x000000120300780c */ /* 0x000fc40002fa1670 */
[----:B------:R-:W-:Y:S02]  /*43c0*/  FMNMX.FTZ R132, R63, R132, !PT ;  /* 0x000000843f847209 */ /* 0x000fe40007810000 */
[----:B------:R-:W-:Y:S02]  /*43d0*/  FMNMX.FTZ R6, R9, R11, !PT ;  /* 0x0000000b09067209 */ /* 0x000fe40007810000 */
[----:B------:R-:W-:Y:S02]  /*43e0*/  FSEL R56, R12, -INF , !P5 ;  /* 0xff8000000c387808 */ /* 0x000fe40006800000 */
[----:B------:R-:W-:Y:S02]  /*43f0*/  FMNMX.FTZ R132, R157, R132, !PT ;  /* 0x000000849d847209 */ /* 0x000fe40007810000 */
[----:B------:R-:W-:Y:S02]  /*4400*/  ISETP.GT.AND P5, PT, R0, 0x18, P0 ;  /* 0x000000180000780c */ /* 0x000fe400007a4270 */
[----:B------:R-:W-:-:S02]  /*4410*/  FMNMX.FTZ R6, R10, R6, !PT ;  /* 0x000000060a067209 */ /* 0x000fc40007810000 */
[----:B------:R-:W-:Y:S02]  /*4420*/  FMNMX.FTZ R132, R158, R132, !PT ;  /* 0x000000849e847209 */ /* 0x000fe40007810000 */
[----:B------:R-:W-:Y:S02]  /*4430*/  ISETP.LT.OR P5, PT, R3, 0x19, P5 ;  /* 0x000000190300780c */ /* 0x000fe40002fa1670 */
[----:B------:R-:W-:Y:S02]  /*4440*/  FMNMX.FTZ R6, R24, R6, !PT ;  /* 0x0000000618067209 */ /* 0x000fe40007810000 */
[----:B------:R-:W-:Y:S02]  /*4450*/  ISETP.GT.AND P6, PT, R0, 0x19, P0 ;  /* 0x000000190000780c */ /* 0x000fe400007c4270 */
[----:B------:R-:W-:Y:S02]  /*4460*/  FMNMX.FTZ R132, R159, R132, !PT ;  /* 0x000000849f847209 */ /* 0x000fe40007810000 */
[----:B------:R-:W-:-:S02]  /*4470*/  FSEL R58, R26, -INF , !P5 ;  /* 0xff8000001a3a7808 */ /* 0x000fc40006800000 */
[----:B------:R-:W-:Y:S02]  /*4480*/  FMNMX.FTZ R6, R59, R6, !PT ;  /* 0x000000063b067209 */ /* 0x000fe40007810000 */
[----:B------:R-:W-:Y:S02]  /*4490*/  ISETP.GT.AND P5, PT, R0, 0x20, P0 ;  /* 0x000000200000780c */ /* 0x000fe400007a4270 */
[C---:B------:R-:W-:Y:S02]  /*44a0*/  ISETP.LT.OR P6, PT, R3.reuse, 0x1a, P6 ;  /* 0x0000001a0300780c */ /* 0x040fe400037c1670 */
[----:B------:R-:W-:Y:S02]  /*44b0*/  FMNMX.FTZ R132, R168, R132, !PT ;  /* 0x00000084a8847209 */ /* 0x000fe40007810000 */
[----:B------:R-:W-:Y:S02]  /*44c0*/  FMNMX.FTZ R6, R56, R6, !PT ;  /* 0x0000000638067209 */ /* 0x000fe40007810000 */
[----:B------:R-:W-:-:S02]  /*44d0*/  ISETP.LT.OR P5, PT, R3, 0x21, P5 ;  /* 0x000000210300780c */ /* 0x000fc40002fa1670 */
[----:B------:R-:W-:Y:S02]  /*44e0*/  FSEL R57, R25, -INF , !P6 ;  /* 0xff80000019397808 */ /* 0x000fe40007000000 */
[----:B------:R-:W-:Y:S02]  /*44f0*/  ISETP.GT.AND P6, PT, R0, 0x21, P0 ;  /* 0x000000210000780c */ /* 0x000fe400007c4270 */
[----:B------:R-:W-:Y:S02]  /*4500*/  FMNMX.FTZ R132, R227, R132, !PT ;  /* 0x00000084e3847209 */ /* 0x000fe40007810000 */
[----:B------:R-:W-:Y:S02]  /*4510*/  FMNMX.FTZ R6, R58, R6, !PT ;  /* 0x000000063a067209 */ /* 0x000fe40007810000 */
[----:B------:R-:W-:Y:S02]  /*4520*/  FSEL R133, R13, -INF , !P5 ;  /* 0xff8000000d857808 */ /* 0x000fe40006800000 */
[----:B------:R-:W-:-:S02]  /*4530*/  ISETP.GT.AND P5, PT, R0, 0x28, P0 ;  /* 0x000000280000780c */ /* 0x000fc400007a4270 */
[----:B------:R-:W-:Y:S02]  /*4540*/  ISETP.LT.OR P6, PT, R3, 0x22, P6 ;  /* 0x000000220300780c */ /* 0x000fe400037c1670 */
[----:B------:R-:W-:Y:S02]  /*4550*/  FMNMX.FTZ R132, R229, R132, !PT ;  /* 0x00000084e5847209 */ /* 0x000fe40007810000 */
[----:B------:R-:W-:Y:S02]  /*4560*/  FMNMX.FTZ R6, R57, R6, !PT ;  /* 0x0000000639067209 */ /* 0x000fe40007810000 */
[----:B------:R-:W-:Y:S02]  /*4570*/  ISETP.LT.OR P5, PT, R3, 0x29, P5 ;  /* 0x000000290300780c */ /* 0x000fe40002fa1670 */
[----:B------:R-:W-:Y:S02]  /*4580*/  FSEL R134, R15, -INF , !P6 ;  /* 0xff8000000f867808 */ /* 0x000fe40007000000 */
[----:B------:R-:W-:-:S02]  /*4590*/  ISETP.GT.AND P6, PT, R0, 0x29, P0 ;  /* 0x000000290000780c */ /* 0x000fc400007c4270 */
[----:B------:R-:W-:Y:S02]  /*45a0*/  FMNMX.FTZ R132, R228, R132, !PT ;  /* 0x00000084e4847209 */ /* 0x000fe40007810000 */
[----:B------:R-:W-:Y:S02]  /*45b0*/  FMNMX.FTZ R6, R133, R6, !PT ;  /* 0x0000000685067209 */ /* 0x000fe40007810000 */
[----:B------:R-:W-:Y:S02]  /*45c0*/  FSEL R156, R33, -INF , !P5 ;  /* 0xff800000219c7808 */ /* 0x000fe40006800000 */
[----:B------:R-:W-:Y:S02]  /*45d0*/  ISETP.GT.AND P5, PT, R0, 0x30, P0 ;  /* 0x000000300000780c */ /* 0x000fe400007a4270 */
[----:B------:R-:W-:Y:S02]  /*45e0*/  ISETP.LT.OR P6, PT, R3, 0x2a, P6 ;  /* 0x0000002a0300780c */ /* 0x000fe400037c1670 */
[----:B------:R-:W-:-:S02]  /*45f0*/  FMNMX.FTZ R132, R230, R132, !PT ;  /* 0x00000084e6847209 */ /* 0x000fc40007810000 */
[----:B------:R-:W-:Y:S02]  /*4600*/  FMNMX.FTZ R6, R134, R6, !PT ;  /* 0x0000000686067209 */ /* 0x000fe40007810000 */
[----:B------:R-:W-:Y:S01]  /*4610*/  ISETP.LT.OR P5, PT, R3, 0x31, P5 ;  /* 0x000000310300780c */ /* 0x000fe20002fa1670 */
[----:B------:R-:W1:Y:S01]  /*4620*/  SHFL.BFLY PT, R7, R132, 0x2, 0x1f ;  /* 0x0c401f0084077f89 */ /* 0x000e6200000e0000 */
[----:B------:R-:W-:Y:S02]  /*4630*/  FSEL R135, R38, -INF , !P6 ;  /* 0xff80000026877808 */ /* 0x000fe40007000000 */
[----:B------:R-:W-:Y:S02]  /*4640*/  ISETP.GT.AND P6, PT, R0, 0x31, P0 ;  /* 0x000000310000780c */ /* 0x000fe400007c4270 */
[----:B------:R-:W-:Y:S02]  /*4650*/  FMNMX.FTZ R6, R156, R6, !PT ;  /* 0x000000069c067209 */ /* 0x000fe40007810000 */
[----:B------:R-:W-:-:S02]  /*4660*/  FSEL R169, R32, -INF , !P5 ;  /* 0xff80000020a97808 */ /* 0x000fc40006800000 */
[C---:B------:R-:W-:Y:S01]  /*4670*/  ISETP.GT.AND P5, PT, R0.reuse, 0x38, P0 ;  /* 0x000000380000780c */ /* 0x040fe200007a4270 */
[----:B------:R-:W-:Y:S01]  /*4680*/  LDSM.16.MT88.4 R32, [R197+0x2100] ;  /* 0x00210000c520783b */ /* 0x000fe20000004200 */
[----:B------:R-:W-:Y:S02]  /*4690*/  ISETP.LT.OR P6, PT, R3, 0x32, P6 ;  /* 0x000000320300780c */ /* 0x000fe400037c1670 */
[----:B------:R-:W-:Y:S02]  /*46a0*/  FMNMX.FTZ R6, R135, R6, !PT ;  /* 0x0000000687067209 */ /* 0x000fe40007810000 */
[----:B------:R-:W-:Y:S02]  /*46b0*/  ISETP.GT.AND P0, PT, R0, 0x39, P0 ;  /* 0x000000390000780c */ /* 0x000fe40000704270 */
[----:B------:R-:W-:Y:S02]  /*46c0*/  ISETP.LT.OR P5, PT, R3, 0x39, P5 ;  /* 0x000000390300780c */ /* 0x000fe40002fa1670 */
[----:B------:R-:W-:-:S02]  /*46d0*/  FSEL R170, R30, -INF , !P6 ;  /* 0xff8000001eaa7808 */ /* 0x000fc40007000000 */
[----:B------:R-:W-:Y:S02]  /*46e0*/  FMNMX.FTZ R0, R169, R6, !PT ;  /* 0x00000006a9007209 */ /* 0x000fe40007810000 */
[----:B------:R-:W-:Y:S02]  /*46f0*/  ISETP.LT.OR P0, PT, R3, 0x3a, P0 ;  /* 0x0000003a0300780c */ /* 0x000fe40000701670 */
[----:B------:R-:W-:Y:S02]  /*4700*/  FSEL R226, R22, -INF , !P5 ;  /* 0xff80000016e27808 */ /* 0x000fe40006800000 */
[----:B------:R-:W-:Y:S02]  /*4710*/  FMNMX.FTZ R0, R170, R0, !PT ;  /* 0x00000000aa007209 */ /* 0x000fe40007810000 */
[----:B------:R-:W-:Y:S02]  /*4720*/  FSEL R171, R20, -INF , !P0 ;  /* 0xff80000014ab7808 */ /* 0x000fe40004000000 */
[----:B------:R-:W-:-:S02]  /*4730*/  FMNMX.FTZ R0, R226, R0, !PT ;  /* 0x00000000e2007209 */ /* 0x000fc40007810000 */
[----:B-1----:R-:W-:Y:S02]  /*4740*/  FMNMX.FTZ R132, R132, R7, !PT ;  /* 0x0000000784847209 */ /* 0x002fe40007810000 */
[----:B------:R-:W-:Y:S02]  /*4750*/  FMNMX.FTZ R0, R171, R0, !PT ;  /* 0x00000000ab007209 */ /* 0x000fe40007810000 */
[----:B------:R-:W-:Y:S01]  /*4760*/  LEA R198, R4, R197, 0x1 ;  /* 0x000000c504c67211 */ /* 0x000fe200078e08ff */
[----:B------:R-:W1:Y:S03]  /*4770*/  SHFL.BFLY PT, R6, R132, 0x1, 0x1f ;  /* 0x0c201f0084067f89 */ /* 0x000e6600000e0000 */
[----:B------:R-:W-:Y:S01]  /*4780*/  LEA R199, R2, R198, 0x1 ;  /* 0x000000c602c77211 */ /* 0x000fe200078e08ff */
[----:B------:R-:W2:Y:S04]  /*4790*/  SHFL.BFLY PT, R3, R0, 0x2, 0x1f ;  /* 0x0c401f0000037f89 */ /* 0x000ea800000e0000 */
[----:B------:R-:W-:Y:S04]  /*47a0*/  LDSM.16.MT88.4 R12, [R199+0x100] ;  /* 0x00010000c70c783b */ /* 0x000fe80000004200 */
[----:B------:R-:W-:Y:S04]  /*47b0*/  LDSM.16.MT88.4 R28, [R198+0x2100] ;  /* 0x00210000c61c783b */ /* 0x000fe80000004200 */
[----:B------:R-:W-:Y:S04]  /*47c0*/  LDSM.16.MT88.4 R36, [R199+0x2100] ;  /* 0x00210000c724783b */ /* 0x000fe80000004200 */
[----:B------:R-:W-:Y:S01]  /*47d0*/  LDSM.16.MT88.4 R48, [R198+0x4100] ;  /* 0x00410000c630783b */ /* 0x000fe20000004200 */
[----:B-1----:R-:W-:-:S02]  /*47e0*/  FMNMX.FTZ R132, R132, R6, !PT ;  /* 0x0000000684847209 */ /* 0x002fc40007810000 */
[----:B--2---:R-:W-:-:S03]  /*47f0*/  FMNMX.FTZ R0, R0, R3, !PT ;  /* 0x0000000300007209 */ /* 0x004fc60007810000 */
[C---:B------:R-:W-:Y:S01]  /*4800*/  FMUL.FTZ R8, R132.reuse, c[0x0][0x2d0] ;  /* 0x0000b40084087a20 */ /* 0x040fe20000410000 */
[----:B------:R-:W-:Y:S01]  /*4810*/  FSETP.NEU.FTZ.AND P0, PT, R132, -INF , PT ;  /* 0xff8000008400780b */ /* 0x000fe20003f1d000 */
[----:B------:R-:W1:Y:S03]  /*4820*/  SHFL.BFLY PT, R6, R0, 0x1, 0x1f ;  /* 0x0c201f0000067f89 */ /* 0x000e6600000e0000 */
[----:B------:R-:W-:-:S05]  /*4830*/  FSEL R8, R8, RZ, P0 ;  /* 0x000000ff08087208 */ /* 0x000fca0000000000 */
[----:B------:R-:W-:-:S04]  /*4840*/  FFMA.FTZ R3, R16, c[0x0][0x2d0], -R8 ;  /* 0x0000b40010037a23 */ /* 0x000fc80000010808 */
[----:B------:R2:W-:Y:S02]  /*4850*/  MUFU.EX2 R187, R3 ;  /* 0x0000000300bb7308 */ /* 0x0005e40000000800 */
[----:B--2---:R-:W-:-:S06]  /*4860*/  FFMA.FTZ R3, R17, c[0x0][0x2d0], -R8 ;  /* 0x0000b40011037a23 */ /* 0x004fcc0000010808 */
[----:B------:R1:W-:Y:S02]  /*4870*/  MUFU.EX2 R23, R3 ;  /* 0x0000000300177308 */ /* 0x0003e40000000800 */
[----:B-1----:R-:W-:Y:S01]  /*4880*/  FMNMX.FTZ R3, R0, R6, !PT ;  /* 0x0000000600037209 */ /* 0x002fe20007810000 */
[--C-:B------:R-:W-:Y:S02]  /*4890*/  FFMA.FTZ R0, R18, c[0x0][0x2d0], -R8.reuse ;  /* 0x0000b40012007a23 */ /* 0x100fe40000010808 */
[----:B------:R-:W-:Y:S01]  /*48a0*/  FFMA.FTZ R6, R19, c[0x0][0x2d0], -R8 ;  /* 0x0000b40013067a23 */ /* 0x000fe20000010808 */
[C---:B------:R-:W-:Y:S02]  /*48b0*/  FSETP.NEU.FTZ.AND P0, PT, R3.reuse, -INF , PT ;  /* 0xff8000000300780b */ /* 0x040fe40003f1d000 */
[----:B------:R1:W2:Y:S01]  /*48c0*/  MUFU.EX2 R27, R0 ;  /* 0x00000000001b7308 */ /* 0x0002a20000000800 */
[----:B------:R-:W-:Y:S07]  /*48d0*/  LDSM.16.MT88.4 R16, [R200+0x100] ;  /* 0x00010000c810783b */ /* 0x000fee0000004200 */
[----:B------:R3:W4:Y:S01]  /*48e0*/  MUFU.EX2 R175, R6 ;  /* 0x0000000600af7308 */ /* 0x0007220000000800 */
[----:B-1----:R-:W-:-:S05]  /*48f0*/  FMUL.FTZ R0, R3, c[0x0][0x2d0] ;  /* 0x0000b40003007a20 */ /* 0x002fca0000410000 */
[----:B------:R-:W-:Y:S02]  /*4900*/  FSEL R0, R0, RZ, P0 ;  /* 0x000000ff00007208 */ /* 0x000fe40000000000 */
[----:B------:R-:W-:-:S03]  /*4910*/  PLOP3.LUT P0, PT, PT, PT, UP1, 0x40, 0x0 ;  /* 0x000000000000781c */ /* 0x000fc60003f0e818 */
[--C-:B---3--:R-:W-:Y:S02]  /*4920*/  FFMA.FTZ R6, R9, c[0x0][0x2d0], -R0.reuse ;  /* 0x0000b40009067a23 */ /* 0x108fe40000010800 */
[--C-:B------:R-:W-:Y:S02]  /*4930*/  FFMA.FTZ R5, R11, c[0x0][0x2d0], -R0.reuse ;  /* 0x0000b4000b057a23 */ /* 0x100fe40000010800 */
[--C-:B------:R-:W-:Y:S01]  /*4940*/  FFMA.FTZ R4, R10, c[0x0][0x2d0], -R0.reuse ;  /* 0x0000b4000a047a23 */ /* 0x100fe20000010800 */
[----:B------:R4:W-:Y:S01]  /*4950*/  MUFU.EX2 R9, R6 ;  /* 0x0000000600097308 */ /* 0x0009e20000000800 */
[----:B------:R-:W-:Y:S02]  /*4960*/  FFMA.FTZ R2, R24, c[0x0][0x2d0], -R0 ;  /* 0x0000b40018027a23 */ /* 0x000fe40000010800 */
[----:B--2---:R-:W-:Y:S02]  /*4970*/  IMAD.MOV.U32 R11, RZ, RZ, R27 ;  /* 0x000000ffff0b7224 */ /* 0x004fe400078e001b */
[----:B------:R-:W-:Y:S01]  /*4980*/  IMAD.MOV.U32 R10, RZ, RZ, R23 ;  /* 0x000000ffff0a7224 */ /* 0x000fe200078e0017 */
[----:B------:R-:W-:Y:S02]  /*4990*/  LDSM.16.MT88.4 R24, [R200+0x2100] ;  /* 0x00210000c818783b */ /* 0x000fe40000004200 */
[----:B------:R-:W1:Y:S02]  /*49a0*/  MUFU.EX2 R236, R5 ;  /* 0x0000000500ec7308 */ /* 0x000e640000000800 */
[----:B------:R-:W2:Y:S06]  /*49b0*/  LDSM.16.MT88.4 R20, [R198+0x100] ;  /* 0x00010000c614783b */ /* 0x000eac0000004200 */
[----:B------:R3:W-:Y:S01]  /*49c0*/  MUFU.EX2 R174, R4 ;  /* 0x0000000400ae7308 */ /* 0x0007e20000000800 */
[----:B----4-:R-:W-:-:S07]  /*49d0*/  F2FP.BF16.PACK_AB R6, R175, R11 ;  /* 0x0000000baf06723e */ /* 0x010fce00000010ff */
[----:B------:R-:W4:Y:S01]  /*49e0*/  MUFU.EX2 R184, R2 ;  /* 0x0000000200b87308 */ /* 0x000f220000000800 */
[----:B-1----:R-:W-:Y:S02]  /*49f0*/  F2FP.BF16.PACK_AB R5, R236, R9 ;  /* 0x00000009ec05723e */ /* 0x002fe400000010ff */
[----:B---3--:R-:W-:Y:S02]  /*4a00*/  F2FP.BF16.PACK_AB R4, R10, R187 ;  /* 0x000000bb0a04723e */ /* 0x008fe400000010ff */
[----:B----4-:R-:W-:Y:S01]  /*4a10*/  F2FP.BF16.PACK_AB R7, R184, R174 ;  /* 0x000000aeb807723e */ /* 0x010fe200000010ff */
[----:B------:R-:W-:-:S04]  /*4a20*/  FFMA.FTZ R2, R60, c[0x0][0x2d0], -R8 ;  /* 0x0000b4003c027a23 */ /* 0x000fc80000010808 */
[----:B------:R1:W-:Y:S02]  /*4a30*/  MUFU.EX2 R185, R2 ;  /* 0x0000000200b97308 */ /* 0x0003e40000000800 */
[C---:B------:R-:W-:Y:S08]  /*4a40*/  HMMA.16816.F32.BF16 R104, R4.reuse, R12, RZ ;  /* 0x0000000c0468723c */ /* 0x040ff000000418ff */
[----:B------:R-:W-:Y:S01]  /*4a50*/  HMMA.16816.F32.BF16 R80, R4, R14, RZ ;  /* 0x0000000e0450723c */ /* 0x000fe200000418ff */
[----:B------:R-:W3:Y:S01]  /*4a60*/  LDSM.16.MT88.4 R12, [R199+0x4100] ;  /* 0x00410000c70c783b */ /* 0x000ee20000004200 */
[----:B-1----:R-:W-:-:S06]  /*4a70*/  FFMA.FTZ R2, R62, c[0x0][0x2d0], -R8 ;  /* 0x0000b4003e027a23 */ /* 0x002fcc0000010808 */
[C---:B--2---:R-:W-:Y:S01]  /*4a80*/  HMMA.16816.F32.BF16 R112, R4.reuse, R20, RZ ;  /* 0x000000140470723c */ /* 0x044fe200000418ff */
[----:B------:R1:W2:Y:S07]  /*4a90*/  MUFU.EX2 R165, R2 ;  /* 0x0000000200a57308 */ /* 0x0002ae0000000800 */
[C---:B------:R-:W-:Y:S01]  /*4aa0*/  HMMA.16816.F32.BF16 R84, R4.reuse, R22, RZ ;  /* 0x000000160454723c */ /* 0x040fe200000418ff */
[----:B------:R-:W-:Y:S07]  /*4ab0*/  LDSM.16.MT88.4 R20, [R200+0x6100] ;  /* 0x00610000c814783b */ /* 0x000fee0000004200 */
[----:B------:R-:W-:Y:S01]  /*4ac0*/  HMMA.16816.F32.BF16 R108, R4, R16, RZ ;  /* 0x00000010046c723c */ /* 0x000fe200000418ff */
[----:B-1----:R-:W-:-:S04]  /*4ad0*/  FFMA.FTZ R2, R61, c[0x0][0x2d0], -R8 ;  /* 0x0000b4003d027a23 */ /* 0x002fc80000010808 */
[----:B------:R1:W-:Y:S03]  /*4ae0*/  MUFU.EX2 R164, R2 ;  /* 0x0000000200a47308 */ /* 0x0003e60000000800 */
[C---:B------:R-:W-:Y:S01]  /*4af0*/  HMMA.16816.F32.BF16 R124, R4.reuse, R18, RZ ;  /* 0x00000012047c723c */ /* 0x040fe200000418ff */
[----:B------:R-:W4:Y:S07]  /*4b00*/  LDSM.16.MT88.4 R16, [R197+0x6100] ;  /* 0x00610000c510783b */ /* 0x000f2e0000004200 */
[----:B------:R-:W-:Y:S01]  /*4b10*/  HMMA.16816.F32.BF16 R100, R4, R24, RZ ;  /* 0x000000180464723c */ /* 0x000fe200000418ff */
[----:B-1----:R-:W-:-:S07]  /*4b20*/  FFMA.FTZ R2, R63, c[0x0][0x2d0], -R8 ;  /* 0x0000b4003f027a23 */ /* 0x002fce0000010808 */
[C---:B------:R-:W-:Y:S01]  /*4b30*/  HMMA.16816.F32.BF16 R68, R4.reuse, R26, RZ ;  /* 0x0000001a0444723c */ /* 0x040fe200000418ff */
[----:B------:R-:W1:Y:S01]  /*4b40*/  LDSM.16.MT88.4 R24, [R198+0x6100] ;  /* 0x00610000c618783b */ /* 0x000e620000004200 */
[----:B------:R5:W1:Y:S06]  /*4b50*/  MUFU.EX2 R167, R2 ;  /* 0x0000000200a77308 */ /* 0x000a6c0000000800 */
[C---:B---3--:R-:W-:Y:S08]  /*4b60*/  HMMA.16816.F32.BF16 R140, R4.reuse, R12, RZ ;  /* 0x0000000c048c723c */ /* 0x048ff000000418ff */
[----:B------:R-:W-:Y:S01]  /*4b70*/  HMMA.16816.F32.BF16 R136, R4, R14, RZ ;  /* 0x0000000e0488723c */ /* 0x000fe200000418ff */
[----:B------:R-:W3:Y:S01]  /*4b80*/  LDSM.16.MT88.4 R12, [R199+0x6100] ;  /* 0x00610000c70c783b */ /* 0x000ee20000004200 */
[----:B-----5:R-:W-:-:S04]  /*4b90*/  FFMA.FTZ R2, R59, c[0x0][0x2d0], -R0 ;  /* 0x0000b4003b027a23 */ /* 0x020fc80000010800 */
[----:B------:R5:W-:Y:S02]  /*4ba0*/  MUFU.EX2 R173, R2 ;  /* 0x0000000200ad7308 */ /* 0x000be40000000800 */
[C---:B------:R-:W-:Y:S08]  /*4bb0*/  HMMA.16816.F32.BF16 R64, R4.reuse, R32, RZ ;  /* 0x000000200440723c */ /* 0x040ff000000418ff */
[----:B------:R-:W-:Y:S01]  /*4bc0*/  HMMA.16816.F32.BF16 R76, R4, R34, RZ ;  /* 0x00000022044c723c */ /* 0x000fe200000418ff */
[----:B------:R-:W1:Y:S01]  /*4bd0*/  LDSM.16.MT88.4 R32, [R197+0x900] ;  /* 0x00090000c520783b */ /* 0x000e620000004200 */
[----:B-----5:R-:W-:-:S06]  /*4be0*/  FFMA.FTZ R2, R56, c[0x0][0x2d0], -R0 ;  /* 0x0000b40038027a23 */ /* 0x020fcc0000010800 */
[C---:B------:R-:W-:Y:S01]  /*4bf0*/  HMMA.16816.F32.BF16 R116, R4.reuse, R40, RZ ;  /* 0x000000280474723c */ /* 0x040fe200000418ff */
[----:B------:R5:W1:Y:S07]  /*4c00*/  MUFU.EX2 R186, R2 ;  /* 0x0000000200ba7308 */ /* 0x000a6e0000000800 */
[C---:B------:R-:W-:Y:S08]  /*4c10*/  HMMA.16816.F32.BF16 R128, R4.reuse, R42, RZ ;  /* 0x0000002a0480723c */ /* 0x040ff000000418ff */
[----:B------:R-:W-:Y:S01]  /*4c20*/  HMMA.16816.F32.BF16 R40, R4, R28, RZ ;  /* 0x0000001c0428723c */ /* 0x000fe200000418ff */
[----:B-----5:R-:W-:-:S04]  /*4c30*/  FFMA.FTZ R2, R58, c[0x0][0x2d0], -R0 ;  /* 0x0000b4003a027a23 */ /* 0x020fc80000010800 */
[----:B------:R5:W-:Y:S03]  /*4c40*/  MUFU.EX2 R166, R2 ;  /* 0x0000000200a67308 */ /* 0x000be60000000800 */
[C---:B------:R-:W-:Y:S01]  /*4c50*/  HMMA.16816.F32.BF16 R72, R4.reuse, R30, RZ ;  /* 0x0000001e0448723c */ /* 0x040fe200000418ff */
[----:B------:R-:W1:Y:S07]  /*4c60*/  LDSM.16.MT88.4 R28, [R198+0x900] ;  /* 0x00090000c61c783b */ /* 0x000e6e0000004200 */
[----:B------:R-:W-:Y:S01]  /*4c70*/  HMMA.16816.F32.BF16 R96, R4, R36, RZ ;  /* 0x000000240460723c */ /* 0x000fe200000418ff */
[----:B-----5:R-:W-:-:S07]  /*4c80*/  FFMA.FTZ R2, R57, c[0x0][0x2d0], -R0 ;  /* 0x0000b40039027a23 */ /* 0x020fce0000010800 */
[C---:B------:R-:W-:Y:S01]  /*4c90*/  HMMA.16816.F32.BF16 R120, R4.reuse, R38, RZ ;  /* 0x000000260478723c */ /* 0x040fe200000418ff */
[----:B------:R-:W5:Y:S07]  /*4ca0*/  MUFU.EX2 R252, R2 ;  /* 0x0000000200fc7308 */ /* 0x000f6e0000000800 */
[C---:B------:R-:W-:Y:S08]  /*4cb0*/  HMMA.16816.F32.BF16 R92, R4.reuse, R52, RZ ;  /* 0x00000034045c723c */ /* 0x040ff000000418ff */
[C---:B------:R-:W-:Y:S08]  /*4cc0*/  HMMA.16816.F32.BF16 R88, R4.reuse, R48, RZ ;  /* 0x000000300458723c */ /* 0x040ff000000418ff */
[C---:B------:R-:W-:Y:S08]  /*4cd0*/  HMMA.16816.F32.BF16 R36, R4.reuse, R44, RZ ;  /* 0x0000002c0424723c */ /* 0x040ff000000418ff */
[C---:B------:R-:W-:Y:S08]  /*4ce0*/  HMMA.16816.F32.BF16 R52, R4.reuse, R54, RZ ;  /* 0x000000360434723c */ /* 0x040ff000000418ff */
[C---:B------:R-:W-:Y:S08]  /*4cf0*/  HMMA.16816.F32.BF16 R48, R4.reuse, R50, RZ ;  /* 0x000000320430723c */ /* 0x040ff000000418ff */
[C---:B------:R-:W-:Y:S08]  /*4d00*/  HMMA.16816.F32.BF16 R44, R4.reuse, R46, RZ ;  /* 0x0000002e042c723c */ /* 0x040ff000000418ff */
[C---:B----4-:R-:W-:Y:S08]  /*4d10*/  HMMA.16816.F32.BF16 R144, R4.reuse, R16, RZ ;  /* 0x000000100490723c */ /* 0x050ff000000418ff */
[C---:B------:R-:W-:Y:S01]  /*4d20*/  HMMA.16816.F32.BF16 R60, R4.reuse, R18, RZ ;  /* 0x00000012043c723c */ /* 0x040fe200000418ff */
[----:B------:R-:W-:Y:S07]  /*4d30*/  LDSM.16.MT88.4 R16, [R199+0x900] ;  /* 0x00090000c710783b */ /* 0x000fee0000004200 */
[C---:B-1----:R-:W-:Y:S08]  /*4d40*/  HMMA.16816.F32.BF16 R148, R4.reuse, R24, RZ ;  /* 0x000000180494723c */ /* 0x042ff000000418ff */
[C---:B------:R-:W-:Y:S01]  /*4d50*/  HMMA.16816.F32.BF16 R152, R4.reuse, R26, RZ ;  /* 0x0000001a0498723c */ /* 0x040fe200000418ff */
[----:B------:R-:W-:Y:S07]  /*4d60*/  LDSM.16.MT88.4 R24, [R198+0x2900] ;  /* 0x00290000c618783b */ /* 0x000fee0000004200 */
[C---:B------:R-:W-:Y:S08]  /*4d70*/  HMMA.16816.F32.BF16 R160, R4.reuse, R20, RZ ;  /* 0x0000001404a0723c */ /* 0x040ff000000418ff */
[C---:B------:R-:W-:Y:S01]  /*4d80*/  HMMA.16816.F32.BF16 R56, R4.reuse, R22, RZ ;  /* 0x000000160438723c */ /* 0x040fe200000418ff */
[----:B------:R-:W1:Y:S07]  /*4d90*/  LDSM.16.MT88.4 R20, [R200+0x900] ;  /* 0x00090000c814783b */ /* 0x000e6e0000004200 */
[C---:B---3--:R-:W-:Y:S08]  /*4da0*/  HMMA.16816.F32.BF16 R180, R4.reuse, R12, RZ ;  /* 0x0000000c04b4723c */ /* 0x048ff000000418ff */
[----:B------:R-:W-:Y:S01]  /*4db0*/  HMMA.16816.F32.BF16 R248, R4, R14, RZ ;  /* 0x0000000e04f8723c */ /* 0x000fe200000418ff */
[----:B------:R-:W3:Y:S06]  /*4dc0*/  LDSM.16.MT88.4 R12, [R197+0x2900] ;  /* 0x00290000c50c783b */ /* 0x000eec0000004200 */
[----:B--2---:R-:W-:-:S02]  /*4dd0*/  F2FP.BF16.PACK_AB R4, R165, R185 ;  /* 0x000000b9a504723e */ /* 0x004fc400000010ff */
[----:B------:R-:W-:Y:S02]  /*4de0*/  F2FP.BF16.PACK_AB R6, R167, R164 ;  /* 0x000000a4a706723e */ /* 0x000fe400000010ff */
[----:B------:R-:W-:Y:S02]  /*4df0*/  F2FP.BF16.PACK_AB R5, R186, R173 ;  /* 0x000000adba05723e */ /* 0x000fe400000010ff */
[----:B-----5:R-:W-:-:S07]  /*4e00*/  F2FP.BF16.PACK_AB R7, R252, R166 ;  /* 0x000000a6fc07723e */ /* 0x020fce00000010ff */
[C---:B------:R-:W-:Y:S08]  /*4e10*/  HMMA.16816.F32.BF16 R188, R4.reuse, R32, R116 ;  /* 0x0000002004bc723c */ /* 0x040ff00000041874 */
[C---:B------:R-:W-:Y:S08]  /*4e20*/  HMMA.16816.F32.BF16 R232, R4.reuse, R28, R112 ;  /* 0x0000001c04e8723c */ /* 0x040ff00000041870 */
[C---:B------:R-:W-:Y:S08]  /*4e30*/  HMMA.16816.F32.BF16 R32, R4.reuse, R34, R128 ;  /* 0x000000220420723c */ /* 0x040ff00000041880 */
[----:B------:R-:W-:Y:S01]  /*4e40*/  IMAD.MOV.U32 R179, RZ, RZ, R190 ;  /* 0x000000ffffb37224 */ /* 0x000fe200078e00be */
[----:B------:R-:W-:Y:S01]  /*4e50*/  MOV R177, R189 ;  /* 0x000000bd00b17202 */ /* 0x000fe20000000f00 */
[----:B------:R-:W-:Y:S01]  /*4e60*/  IMAD.MOV.U32 R178, RZ, RZ, R191 ;  /* 0x000000ffffb27224 */ /* 0x000fe200078e00bf */
[----:B-1----:R-:W-:Y:S01]  /*4e70*/  HMMA.16816.F32.BF16 R192, R4, R20, R108 ;  /* 0x0000001404c0723c */ /* 0x002fe2000004186c */
[----:B------:R-:W-:-:S07]  /*4e80*/  IMAD.MOV.U32 R176, RZ, RZ, R188 ;  /* 0x000000ffffb07224 */ /* 0x000fce00078e00bc */
[C---:B------:R-:W-:Y:S01]  /*4e90*/  HMMA.16816.F32.BF16 R188, R4.reuse, R30, R84 ;  /* 0x0000001e04bc723c */ /* 0x040fe20000041854 */
[----:B------:R-:W1:Y:S04]  /*4ea0*/  LDSM.16.MT88.4 R28, [R200+0x2900] ;  /* 0x00290000c81c783b */ /* 0x000e680000004200 */
[----:B------:R-:W-:Y:S01]  /*4eb0*/  IMAD.MOV.U32 R128, RZ, RZ, R35 ;  /* 0x000000ffff807224 */ /* 0x000fe200078e0023 */
[----:B------:R-:W-:Y:S01]  /*4ec0*/  MOV R224, R32 ;  /* 0x0000002000e07202 */ /* 0x000fe20000000f00 */
[----:B------:R-:W-:Y:S01]  /*4ed0*/  IMAD.MOV.U32 R223, RZ, RZ, R33 ;  /* 0x000000ffffdf7224 */ /* 0x000fe200078e0021 */
[C---:B------:R-:W-:Y:S01]  /*4ee0*/  HMMA.16816.F32.BF16 R244, R4.reuse, R22, R124 ;  /* 0x0000001604f4723c */ /* 0x040fe2000004187c */
[----:B------:R-:W-:Y:S01]  /*4ef0*/  IMAD.MOV.U32 R2, RZ, RZ, R34 ;  /* 0x000000ffff027224 */ /* 0x000fe200078e0022 */
[----:B------:R-:W-:Y:S04]  /*4f00*/  LDSM.16.MT88.4 R20, [R197+0x4900] ;  /* 0x00490000c514783b */ /* 0x000fe80000004200 */
[----:B------:R-:W2:Y:S02]  /*4f10*/  LDSM.16.MT88.4 R32, [R199+0x2900] ;  /* 0x00290000c720783b */ /* 0x000ea40000004200 */
[C---:B------:R-:W-:Y:S08]  /*4f20*/  HMMA.16816.F32.BF16 R124, R4.reuse, R16, R104 ;  /* 0x00000010047c723c */ /* 0x040ff00000041868 */
[C---:B------:R-:W-:Y:S01]  /*4f30*/  HMMA.16816.F32.BF16 R104, R4.reuse, R18, R80 ;  /* 0x000000120468723c */ /* 0x040fe20000041850 */
[----:B------:R-:W4:Y:S06]  /*4f40*/  LDSM.16.MT88.4 R16, [R198+0x4900] ;  /* 0x00490000c610783b */ /* 0x000f2c0000004200 */
[----:B------:R-:W-:Y:S01]  /*4f50*/  IMAD.MOV.U32 R81, RZ, RZ, R187 ;  /* 0x000000ffff517224 */ /* 0x000fe200078e00bb */
[----:B---3--:R-:W-:Y:S01]  /*4f60*/  HMMA.16816.F32.BF16 R108, R4, R12, R64 ;  /* 0x0000000c046c723c */ /* 0x008fe20000041840 */
[----:B------:R-:W-:Y:S01]  /*4f70*/  IMAD.MOV.U32 R80, RZ, RZ, R186 ;  /* 0x000000ffff507224 */ /* 0x000fe200078e00ba */
[----:B------:R-:W-:-:S02]  /*4f80*/  MOV R83, R179 ;  /* 0x000000b300537202 */ /* 0x000fc40000000f00 */
[----:B------:R-:W-:-:S04]  /*4f90*/  MOV R82, R236 ;  /* 0x000000ec00527202 */ /* 0x000fc80000000f00 */
[C---:B------:R-:W-:Y:S01]  /*4fa0*/  HMMA.16816.F32.BF16 R112, R4.reuse, R14, R76 ;  /* 0x0000000e0470723c */ /* 0x040fe2000004184c */
[----:B------:R-:W3:Y:S07]  /*4fb0*/  LDSM.16.MT88.4 R12, [R200+0x4900] ;  /* 0x00490000c80c783b */ /* 0x000eee0000004200 */
[C---:B-1----:R-:W-:Y:S07]  /*4fc0*/  HMMA.16816.F32.BF16 R84, R4.reuse, R28, R100 ;  /* 0x0000001c0454723c */ /* 0x042fee0000041864 */
[----:B------:R-:W-:Y:S01]  /*4fd0*/  IMAD.MOV.U32 R101, RZ, RZ, R185 ;  /* 0x000000ffff657224 */ /* 0x000fe200078e00b9 */
[----:B------:R-:W-:Y:S01]  /*4fe0*/  HMMA.16816.F32.BF16 R116, R4, R24, R40 ;  /* 0x000000180474723c */ /* 0x000fe20000041828 */
[----:B------:R-:W-:Y:S01]  /*4ff0*/  IMAD.MOV.U32 R100, RZ, RZ, R184 ;  /* 0x000000ffff647224 */ /* 0x000fe200078e00b8 */
[----:B------:R-:W-:Y:S01]  /*5000*/  MOV R103, R82 ;  /* 0x0000005200677202 */ /* 0x000fe20000000f00 */
[----:B------:R-:W-:-:S05]  /*5010*/  IMAD.MOV.U32 R102, RZ, RZ, R81 ;  /* 0x000000ffff667224 */ /* 0x000fca00078e0051 */
[C---:B------:R-:W-:Y:S01]  /*5020*/  HMMA.16816.F32.BF16 R240, R4.reuse, R26, R72 ;  /* 0x0000001a04f0723c */ /* 0x040fe20000041848 */
[----:B------:R-:W1:Y:S07]  /*5030*/  LDSM.16.MT88.4 R24, [R199+0x4900] ;  /* 0x00490000c718783b */ /* 0x000e6e0000004200 */
[----:B------:R-:W-:Y:S01]  /*5040*/  MOV R43, R86 ;  /* 0x00000056002b7202 */ /* 0x000fe20000000f00 */
[----:B------:R-:W-:Y:S01]  /*5050*/  IMAD.MOV.U32 R41, RZ, RZ, R85 ;  /* 0x000000ffff297224 */ /* 0x000fe200078e0055 */
[----:B------:R-:W-:Y:S01]  /*5060*/  MOV R40, R84 ;  /* 0x0000005400287202 */ /* 0x000fe20000000f00 */
[----:B------:R-:W-:Y:S01]  /*5070*/  IMAD.MOV.U32 R84, RZ, RZ, R178 ;  /* 0x000000ffff547224 */ /* 0x000fe200078e00b2 */
[----:B------:R-:W-:Y:S01]  /*5080*/  MOV R85, R177 ;  /* 0x000000b100557202 */ /* 0x000fe20000000f00 */
[----:B------:R-:W-:Y:S01]  /*5090*/  IMAD.MOV.U32 R86, RZ, RZ, R176 ;  /* 0x000000ffff567224 */ /* 0x000fe200078e00b0 */
[----:B--2---:R-:W-:Y:S01]  /*50a0*/  HMMA.16816.F32.BF16 R184, R4, R32, R96 ;  /* 0x0000002004b8723c */ /* 0x004fe20000041860 */
[----:B------:R-:W-:-:S02]  /*50b0*/  IMAD.MOV.U32 R42, RZ, RZ, R87 ;  /* 0x000000ffff2a7224 */ /* 0x000fc400078e0057 */
[----:B------:R-:W-:-:S04]  /*50c0*/  IMAD.MOV.U32 R87, RZ, RZ, R128 ;  /* 0x000000ffff577224 */ /* 0x000fc800078e0080 */
[----:B------:R-:W-:Y:S01]  /*50d0*/  IMAD.MOV.U32 R99, RZ, RZ, R175 ;  /* 0x000000ffff637224 */ /* 0x000fe200078e00af */
[----:B------:R-:W-:Y:S01]  /*50e0*/  HMMA.16816.F32.BF16 R176, R4, R34, R120 ;  /* 0x0000002204b0723c */ /* 0x000fe20000041878 */
[----:B------:R-:W-:Y:S01]  /*50f0*/  MOV R98, R174 ;  /* 0x000000ae00627202 */ /* 0x000fe20000000f00 */
[----:B------:R-:W-:Y:S01]  /*5100*/  IMAD.MOV.U32 R97, RZ, RZ, R173 ;  /* 0x000000ffff617224 */ /* 0x000fe200078e00ad */
[----:B------:R-:W-:Y:S01]  /*5110*/  LDSM.16.MT88.4 R32, [R199+0x6900] ;  /* 0x00690000c720783b */ /* 0x000fe20000004200 */
[----:B------:R-:W-:-:S03]  /*5120*/  IMAD.MOV.U32 R96, RZ, RZ, R167 ;  /* 0x000000ffff607224 */ /* 0x000fc600078e00a7 */
[----:B------:R-:W-:Y:S01]  /*5130*/  MOV R123, R172 ;  /* 0x000000ac007b7202 */ /* 0x000fe20000000f00 */
[----:B------:R-:W-:Y:S01]  /*5140*/  IMAD.MOV.U32 R122, RZ, RZ, R166 ;  /* 0x000000ffff7a7224 */ /* 0x000fe200078e00a6 */
[----:B------:R-:W-:Y:S01]  /*5150*/  MOV R120, R164 ;  /* 0x000000a400787202 */ /* 0x000fe20000000f00 */
[----:B------:R-:W-:Y:S01]  /*5160*/  IMAD.MOV.U32 R121, RZ, RZ, R165 ;  /* 0x000000ffff797224 */ /* 0x000fe200078e00a5 */
[C---:B------:R-:W-:Y:S08]  /*5170*/  HMMA.16816.F32.BF16 R172, R4.reuse, R20, R92 ;  /* 0x0000001404ac723c */ /* 0x040ff0000004185c */
[C---:B------:R-:W-:Y:S01]  /*5180*/  HMMA.16816.F32.BF16 R164, R4.reuse, R22, R52 ;  /* 0x0000001604a4723c */ /* 0x040fe20000041834 */
[----:B------:R-:W2:Y:S07]  /*5190*/  LDSM.16.MT88.4 R20, [R198+0x6900] ;  /* 0x00690000c614783b */ /* 0x000eae0000004200 */
[C---:B------:R-:W-:Y:S01]  /*51a0*/  HMMA.16816.F32.BF16 R236, R4.reuse, R30, R68 ;  /* 0x0000001e04ec723c */ /* 0x040fe20000041844 */
[----:B------:R-:W5:Y:S07]  /*51b0*/  LDSM.16.MT88.4 R28, [R197+0x6900] ;  /* 0x00690000c51c783b */ /* 0x000f6e0000004200 */
[C---:B----4-:R-:W-:Y:S07]  /*51c0*/  HMMA.16816.F32.BF16 R128, R4.reuse, R16, R88 ;  /* 0x000000100480723c */ /* 0x050fee0000041858 */
[----:B------:R-:W-:Y:S01]  /*51d0*/  IMAD.MOV.U32 R17, RZ, RZ, R80 ;  /* 0x000000ffff117224 */ /* 0x000fe200078e0050 */
[C---:B---3--:R-:W-:Y:S07]  /*51e0*/  HMMA.16816.F32.BF16 R88, R4.reuse, R12, R36 ;  /* 0x0000000c0458723c */ /* 0x048fee0000041824 */
[----:B------:R-:W-:Y:S01]  /*51f0*/  IMAD.MOV.U32 R36, RZ, RZ, R83 ;  /* 0x000000ffff247224 */ /* 0x000fe200078e0053 */
[----:B------:R-:W-:Y:S01]  /*5200*/  HMMA.16816.F32.BF16 R72, R4, R14, R44 ;  /* 0x0000000e0448723c */ /* 0x000fe2000004182c */
[----:B------:R-:W3:Y:S01]  /*5210*/  LDSM.16.MT88.4 R12, [R200+0x6900] ;  /* 0x00690000c80c783b */ /* 0x000ee20000004200 */
[----:B------:R-:W-:Y:S01]  /*5220*/  MOV R37, R84 ;  /* 0x0000005400257202 */ /* 0x000fe20000000f00 */
[----:B------:R-:W-:Y:S01]  /*5230*/  IMAD.MOV.U32 R38, RZ, RZ, R40 ;  /* 0x000000ffff267224 */ /* 0x000fe200078e0028 */
[----:B------:R-:W-:-:S03]  /*5240*/  MOV R39, R41 ;  /* 0x0000002900277202 */ /* 0x000fc60000000f00 */
[----:B------:R-:W-:Y:S01]  /*5250*/  IMAD.MOV.U32 R46, RZ, RZ, R85 ;  /* 0x000000ffff2e7224 */ /* 0x000fe200078e0055 */
[----:B-1----:R-:W-:Y:S01]  /*5260*/  HMMA.16816.F32.BF16 R52, R4, R24, R140 ;  /* 0x000000180434723c */ /* 0x002fe2000004188c */
[----:B------:R-:W-:Y:S01]  /*5270*/  IMAD.MOV.U32 R45, RZ, RZ, R86 ;  /* 0x000000ffff2d7224 */ /* 0x000fe200078e0056 */
[----:B------:R-:W-:-:S05]  /*5280*/  MOV R44, R87 ;  /* 0x00000057002c7202 */ /* 0x000fca0000000f00 */
[----:B------:R-:W-:Y:S01]  /*5290*/  MOV R143, R2 ;  /* 0x00000002008f7202 */ /* 0x000fe20000000f00 */
[----:B------:R-:W-:Y:S01]  /*52a0*/  FFMA.FTZ R2, R157, c[0x0][0x2d0], -R8 ;  /* 0x0000b4009d027a23 */ /* 0x000fe20000010808 */
[C---:B--2---:R-:W-:Y:S01]  /*52b0*/  HMMA.16816.F32.BF16 R64, R4.reuse, R20, R148 ;  /* 0x000000140440723c */ /* 0x044fe20000041894 */
[----:B------:R-:W-:Y:S02]  /*52c0*/  IMAD.MOV.U32 R141, RZ, RZ, R224 ;  /* 0x000000ffff8d7224 */ /* 0x000fe400078e00e0 */
[----:B------:R1:W-:Y:S01]  /*52d0*/  MUFU.EX2 R47, R2 ;  /* 0x00000002002f7308 */ /* 0x0003e20000000800 */
[----:B------:R-:W-:Y:S02]  /*52e0*/  IMAD.MOV.U32 R142, RZ, RZ, R223 ;  /* 0x000000ffff8e7224 */ /* 0x000fe400078e00df */
[----:B------:R-:W-:Y:S01]  /*52f0*/  IMAD.MOV.U32 R157, RZ, RZ, R38 ;  /* 0x000000ffff9d7224 */ /* 0x000fe200078e0026 */
[----:B------:R-:W-:Y:S01]  /*5300*/  MOV R149, R121 ;  /* 0x0000007900957202 */ /* 0x000fe20000000f00 */
[----:B------:R-:W-:Y:S01]  /*5310*/  HMMA.16816.F32.BF16 R80, R4, R26, R136 ;  /* 0x0000001a0450723c */ /* 0x000fe20000041888 */
[----:B------:R-:W2:Y:S01]  /*5320*/  LDSM.16.MT88.4 R24, [R197+0x1100] ;  /* 0x00110000c518783b */ /* 0x000ea20000004200 */
[----:B------:R-:W-:-:S05]  /*5330*/  IMAD.MOV.U32 R150, RZ, RZ, R97 ;  /* 0x000000ffff967224 */ /* 0x000fca00078e0061 */
[----:B------:R-:W-:Y:S01]  /*5340*/  IMAD.MOV.U32 R138, RZ, RZ, R36 ;  /* 0x000000ffff8a7224 */ /* 0x000fe200078e0024 */
[C---:B-----5:R-:W-:Y:S01]  /*5350*/  HMMA.16816.F32.BF16 R76, R4.reuse, R30, R60 ;  /* 0x0000001e044c723c */ /* 0x060fe2000004183c */
[----:B------:R-:W-:Y:S01]  /*5360*/  MOV R139, R37 ;  /* 0x00000025008b7202 */ /* 0x000fe20000000f00 */
[----:B------:R-:W-:Y:S01]  /*5370*/  IMAD.MOV.U32 R36, RZ, RZ, R39 ;  /* 0x000000ffff247224 */ /* 0x000fe200078e0027 */
[----:B------:R-:W-:Y:S01]  /*5380*/  MOV R39, R17 ;  /* 0x0000001100277202 */ /* 0x000fe20000000f00 */
[----:B-1----:R-:W-:Y:S01]  /*5390*/  FFMA.FTZ R2, R158, c[0x0][0x2d0], -R8 ;  /* 0x0000b4009e027a23 */ /* 0x002fe20000010808 */
[----:B------:R-:W-:Y:S01]  /*53a0*/  MOV R136, R45 ;  /* 0x0000002d00887202 */ /* 0x000fe20000000f00 */
[----:B------:R-:W-:Y:S02]  /*53b0*/  IMAD.MOV.U32 R137, RZ, RZ, R46 ;  /* 0x000000ffff897224 */ /* 0x000fe400078e002e */
[----:B------:R1:W4:Y:S01]  /*53c0*/  MUFU.EX2 R16, R2 ;  /* 0x0000000200107308 */ /* 0x0003220000000800 */
[----:B---3--:R-:W-:Y:S01]  /*53d0*/  HMMA.16816.F32.BF16 R60, R4, R12, R160 ;  /* 0x0000000c043c723c */ /* 0x008fe200000418a0 */
[----:B------:R-:W-:-:S02]  /*53e0*/  IMAD.MOV.U32 R148, RZ, RZ, R39 ;  /* 0x000000ffff947224 */ /* 0x000fc400078e0027 */
[----:B------:R-:W-:-:S05]  /*53f0*/  IMAD.MOV.U32 R158, RZ, RZ, R100 ;  /* 0x000000ffff9e7224 */ /* 0x000fca00078e0064 */
[----:B------:R-:W-:Y:S01]  /*5400*/  HMMA.16816.F32.BF16 R84, R4, R14, R56 ;  /* 0x0000000e0454723c */ /* 0x000fe20000041838 */
[----:B------:R-:W3:Y:S01]  /*5410*/  LDSM.16.MT88.4 R12, [R197+0x3100] ;  /* 0x00310000c50c783b */ /* 0x000ee20000004200 */
[----:B-1----:R-:W-:-:S06]  /*5420*/  FFMA.FTZ R2, R159, c[0x0][0x2d0], -R8 ;  /* 0x0000b4009f027a23 */ /* 0x002fcc0000010808 */
[C---:B------:R-:W-:Y:S01]  /*5430*/  HMMA.16816.F32.BF16 R92, R4.reuse, R18, R48 ;  /* 0x00000012045c723c */ /* 0x040fe20000041830 */
[----:B------:R-:W-:Y:S01]  /*5440*/  IMAD.MOV.U32 R159, RZ, RZ, R101 ;  /* 0x000000ffff9f7224 */ /* 0x000fe200078e0065 */
[----:B------:R1:W5:Y:S05]  /*5450*/  MUFU.EX2 R140, R2 ;  /* 0x00000002008c7308 */ /* 0x00036a0000000800 */
[----:B------:R-:W-:Y:S01]  /*5460*/  IMAD.MOV.U32 R18, RZ, RZ, R43 ;  /* 0x000000ffff127224 */ /* 0x000fe200078e002b */
[----:B------:R-:W-:Y:S01]  /*5470*/  HMMA.16816.F32.BF16 R56, R4, R32, R180 ;  /* 0x000000200438723c */ /* 0x000fe200000418b4 */
[----:B------:R-:W-:Y:S02]  /*5480*/  IMAD.MOV.U32 R19, RZ, RZ, R42 ;  /* 0x000000ffff137224 */ /* 0x000fe400078e002a */
[----:B------:R-:W-:Y:S01]  /*5490*/  LDSM.16.MT88.4 R40, [R200+0x1100] ;  /* 0x00110000c828783b */ /* 0x000fe20000004200 */
[----:B------:R-:W-:Y:S01]  /*54a0*/  MOV R37, R18 ;  /* 0x0000001200257202 */ /* 0x000fe20000000f00 */
[----:B------:R-:W-:-:S02]  /*54b0*/  IMAD.MOV.U32 R38, RZ, RZ, R19 ;  /* 0x000000ffff267224 */ /* 0x000fc400078e0013 */
[----:B----4-:R-:W-:Y:S01]  /*54c0*/  IMAD.MOV.U32 R180, RZ, RZ, R16 ;  /* 0x000000ffffb47224 */ /* 0x010fe200078e0010 */
[C---:B------:R-:W-:Y:S01]  /*54d0*/  HMMA.16816.F32.BF16 R68, R4.reuse, R28, R144 ;  /* 0x0000001c0444723c */ /* 0x040fe20000041890 */
[----:B------:R-:W-:Y:S01]  /*54e0*/  LDSM.16.MT88.4 R16, [R199+0x1100] ;  /* 0x00110000c710783b */ /* 0x000fe20000004200 */
[----:B------:R-:W-:Y:S01]  /*54f0*/  IMAD.MOV.U32 R183, RZ, RZ, R122 ;  /* 0x000000ffffb77224 */ /* 0x000fe200078e007a */
[----:B------:R-:W-:Y:S01]  /*5500*/  MOV R181, R96 ;  /* 0x0000006000b57202 */ /* 0x000fe20000000f00 */
[----:B-1----:R-:W-:Y:S01]  /*5510*/  FFMA.FTZ R2, R168, c[0x0][0x2d0], -R8 ;  /* 0x0000b400a8027a23 */ /* 0x002fe20000010808 */
[----:B------:R-:W-:Y:S01]  /*5520*/  LDSM.16.MT88.4 R28, [R200+0x3100] ;  /* 0x00310000c81c783b */ /* 0x000fe20000004200 */
[----:B------:R-:W-:Y:S02]  /*5530*/  IMAD.MOV.U32 R168, RZ, RZ, R120 ;  /* 0x000000ffffa87224 */ /* 0x000fe400078e0078 */
[----:B------:R1:W4:Y:S01]  /*5540*/  MUFU.EX2 R151, R2 ;  /* 0x0000000200977308 */ /* 0x0003220000000800 */
[----:B------:R-:W-:Y:S01]  /*5550*/  HMMA.16816.F32.BF16 R48, R4, R22, R152 ;  /* 0x000000160430723c */ /* 0x000fe20000041898 */
[----:B------:R-:W-:Y:S01]  /*5560*/  LDSM.16.MT88.4 R20, [R198+0x1100] ;  /* 0x00110000c614783b */ /* 0x000fe20000004200 */
[----:B------:R-:W-:-:S02]  /*5570*/  IMAD.MOV.U32 R182, RZ, RZ, R123 ;  /* 0x000000ffffb67224 */ /* 0x000fc400078e007b */
[----:B-1----:R-:W-:-:S04]  /*5580*/  FFMA.FTZ R2, R133, c[0x0][0x2d0], -R0 ;  /* 0x0000b40085027a23 */ /* 0x002fc80000010800 */
[----:B------:R1:W-:Y:S02]  /*5590*/  MUFU.EX2 R224, R2 ;  /* 0x0000000200e07308 */ /* 0x0003e40000000800 */
[----:B-1----:R-:W-:-:S06]  /*55a0*/  FFMA.FTZ R2, R134, c[0x0][0x2d0], -R0 ;  /* 0x0000b40086027a23 */ /* 0x002fcc0000010800 */
[----:B------:R1:W1:Y:S02]  /*55b0*/  MUFU.EX2 R223, R2 ;  /* 0x0000000200df7308 */ /* 0x0002640000000800 */
[----:B-1----:R-:W-:Y:S02]  /*55c0*/  FFMA.FTZ R2, R156, c[0x0][0x2d0], -R0 ;  /* 0x0000b4009c027a23 */ /* 0x002fe40000010800 */
[----:B-----5:R-:W-:-:S04]  /*55d0*/  IMAD.MOV.U32 R156, RZ, RZ, R140 ;  /* 0x000000ffff9c7224 */ /* 0x020fc800078e008c */
[----:B------:R1:W-:Y:S01]  /*55e0*/  MUFU.EX2 R134, R2 ;  /* 0x0000000200867308 */ /* 0x0003e20000000800 */
[----:B------:R-:W-:Y:S01]  /*55f0*/  IMAD.MOV.U32 R140, RZ, RZ, R141 ;  /* 0x000000ffff8c7224 */ /* 0x000fe200078e008d */
[----:B------:R-:W-:Y:S01]  /*5600*/  MOV R141, R142 ;  /* 0x0000008e008d7202 */ /* 0x000fe20000000f00 */
[----:B------:R-:W-:Y:S02]  /*5610*/  IMAD.MOV.U32 R142, RZ, RZ, R143 ;  /* 0x000000ffff8e7224 */ /* 0x000fe400078e008f */
[----:B------:R-:W-:Y:S02]  /*5620*/  IMAD.MOV.U32 R143, RZ, RZ, R44 ;  /* 0x000000ffff8f7224 */ /* 0x000fe400078e002c */
[----:B-1----:R-:W-:-:S04]  /*5630*/  FFMA.FTZ R2, R135, c[0x0][0x2d0], -R0 ;  /* 0x0000b40087027a23 */ /* 0x002fc80000010800 */
[----:B------:R1:W5:Y:S02]  /*5640*/  MUFU.EX2 R133, R2 ;  /* 0x0000000200857308 */ /* 0x0003640000000800 */
[----:B-1----:R-:W-:Y:S02]  /*5650*/  IMAD.MOV.U32 R2, RZ, RZ, R47 ;  /* 0x000000ffff027224 */ /* 0x002fe400078e002f */
[----:B------:R-:W-:Y:S01]  /*5660*/  HMMA.16816.F32.BF16 R44, R4, R34, R248 ;  /* 0x00000022042c723c */ /* 0x000fe200000418f8 */
[----:B------:R-:W1:Y:S06]  /*5670*/  LDSM.16.MT88.4 R32, [R198+0x3100] ;  /* 0x00310000c620783b */ /* 0x000e6c0000004200 */
[----:B------:R-:W-:Y:S01]  /*5680*/  MOV R249, R36 ;  /* 0x0000002400f97202 */ /* 0x000fe20000000f00 */
[----:B------:R-:W-:Y:S01]  /*5690*/  IMAD.MOV.U32 R250, RZ, RZ, R37 ;  /* 0x000000fffffa7224 */ /* 0x000fe200078e0025 */
[----:B------:R-:W-:Y:S01]  /*56a0*/  F2FP.BF16.PACK_AB R4, R180, R2 ;  /* 0x00000002b404723e */ /* 0x000fe200000010ff */
[----:B------:R-:W-:Y:S01]  /*56b0*/  IMAD.MOV.U32 R251, RZ, RZ, R38 ;  /* 0x000000fffffb7224 */ /* 0x000fe200078e0026 */
[----:B----4-:R-:W-:Y:S01]  /*56c0*/  F2FP.BF16.PACK_AB R6, R151, R156 ;  /* 0x0000009c9706723e */ /* 0x010fe200000010ff */
[----:B------:R-:W4:Y:S01]  /*56d0*/  LDSM.16.MT88.4 R36, [R199+0x3100] ;  /* 0x00310000c724783b */ /* 0x000f220000004200 */
[----:B------:R-:W-:Y:S01]  /*56e0*/  F2FP.BF16.PACK_AB R5, R223, R224 ;  /* 0x000000e0df05723e */ /* 0x000fe200000010ff */
[----:B------:R-:W-:Y:S01]  /*56f0*/  IMAD.MOV.U32 R248, RZ, RZ, R157 ;  /* 0x000000fffff87224 */ /* 0x000fe200078e009d */
[----:B-----5:R-:W-:-:S02]  /*5700*/  F2FP.BF16.PACK_AB R7, R133, R134 ;  /* 0x000000868507723e */ /* 0x020fc400000010ff */
[----:B------:R-:W-:-:S05]  /*5710*/  MOV R157, R99 ;  /* 0x00000063009d7202 */ /* 0x000fca0000000f00 */
[C---:B--2---:R-:W-:Y:S08]  /*5720*/  HMMA.16816.F32.BF16 R136, R4.reuse, R24, R136 ;  /* 0x000000180488723c */ /* 0x044ff00000041888 */
[C---:B------:R-:W-:Y:S07]  /*5730*/  HMMA.16816.F32.BF16 R24, R4.reuse, R26, R140 ;  /* 0x0000001a0418723c */ /* 0x040fee000004188c */
[----:B------:R-:W-:Y:S01]  /*5740*/  IMAD.MOV.U32 R143, RZ, RZ, R98 ;  /* 0x000000ffff8f7224 */ /* 0x000fe200078e0062 */
[C---:B---3--:R-:W-:Y:S08]  /*5750*/  HMMA.16816.F32.BF16 R108, R4.reuse, R12, R108 ;  /* 0x0000000c046c723c */ /* 0x048ff0000004186c */
[C---:B------:R-:W-:Y:S01]  /*5760*/  HMMA.16816.F32.BF16 R112, R4.reuse, R14, R112 ;  /* 0x0000000e0470723c */ /* 0x040fe20000041870 */
[----:B------:R-:W2:Y:S07]  /*5770*/  LDSM.16.MT88.4 R12, [R200+0x5100] ;  /* 0x00510000c80c783b */ /* 0x000eae0000004200 */
[----:B-1----:R-:W-:Y:S01]  /*5780*/  HMMA.16816.F32.BF16 R116, R4, R32, R116 ;  /* 0x000000200474723c */ /* 0x002fe20000041874 */
[----:B------:R-:W-:Y:S01]  /*5790*/  MOV R142, R24 ;  /* 0x00000018008e7202 */ /* 0x000fe20000000f00 */
[----:B------:R-:W-:Y:S01]  /*57a0*/  IMAD.MOV.U32 R141, RZ, RZ, R25 ;  /* 0x000000ffff8d7224 */ /* 0x000fe200078e0019 */
[----:B------:R-:W-:Y:S01]  /*57b0*/  MOV R135, R27 ;  /* 0x0000001b00877202 */ /* 0x000fe20000000f00 */
[----:B------:R-:W-:-:S02]  /*57c0*/  IMAD.MOV.U32 R140, RZ, RZ, R26 ;  /* 0x000000ffff8c7224 */ /* 0x000fc400078e001a */
[----:B------:R-:W1:Y:S02]  /*57d0*/  LDSM.16.MT88.4 R24, [R197+0x5100] ;  /* 0x00510000c518783b */ /* 0x000e640000004200 */
[C---:B------:R-:W-:Y:S08]  /*57e0*/  HMMA.16816.F32.BF16 R120, R4.reuse, R34, R240 ;  /* 0x000000220478723c */ /* 0x040ff000000418f0 */
[C---:B------:R-:W-:Y:S08]  /*57f0*/  HMMA.16816.F32.BF16 R160, R4.reuse, R16, R124 ;  /* 0x0000001004a0723c */ /* 0x040ff0000004187c */
[C---:B----4-:R-:W-:Y:S07]  /*5800*/  HMMA.16816.F32.BF16 R32, R4.reuse, R38, R176 ;  /* 0x000000260420723c */ /* 0x050fee00000418b0 */
[----:B------:R-:W-:Y:S01]  /*5810*/  IMAD.MOV.U32 R39, RZ, RZ, R2 ;  /* 0x000000ffff277224 */ /* 0x000fe200078e0002 */
[----:B------:R-:W-:Y:S01]  /*5820*/  HMMA.16816.F32.BF16 R124, R4, R28, R248 ;  /* 0x0000001c047c723c */ /* 0x000fe200000418f8 */
[----:B------:R-:W-:Y:S01]  /*5830*/  FFMA.FTZ R2, R227, c[0x0][0x2d0], -R8 ;  /* 0x0000b400e3027a23 */ /* 0x000fe20000010808 */
[----:B------:R-:W-:Y:S01]  /*5840*/  MOV R176, R180 ;  /* 0x000000b400b07202 */ /* 0x000fe20000000f00 */
[----:B------:R-:W-:Y:S01]  /*5850*/  IMAD.MOV.U32 R177, RZ, RZ, R181 ;  /* 0x000000ffffb17224 */ /* 0x000fe200078e00b5 */
[----:B------:R-:W-:Y:S01]  /*5860*/  MOV R179, R183 ;  /* 0x000000b700b37202 */ /* 0x000fe20000000f00 */
[----:B------:R3:W4:Y:S01]  /*5870*/  MUFU.EX2 R38, R2 ;  /* 0x0000000200267308 */ /* 0x0007220000000800 */
[----:B------:R-:W-:-:S02]  /*5880*/  IMAD.MOV.U32 R178, RZ, RZ, R182 ;  /* 0x000000ffffb27224 */ /* 0x000fc400078e00b6 */
[C---:B------:R-:W-:Y:S01]  /*5890*/  HMMA.16816.F32.BF16 R236, R4.reuse, R30, R236 ;  /* 0x0000001e04ec723c */ /* 0x040fe200000418ec */
[----:B------:R-:W5:Y:S07]  /*58a0*/  LDSM.16.MT88.4 R28, [R197+0x7100] ;  /* 0x00710000c51c783b */ /* 0x000f6e0000004200 */
[----:B------:R-:W-:Y:S01]  /*58b0*/  HMMA.16816.F32.BF16 R144, R4, R20, R232 ;  /* 0x000000140490723c */ /* 0x000fe200000418e8 */
[----:B---3--:R-:W-:-:S06]  /*58c0*/  FFMA.FTZ R2, R229, c[0x0][0x2d0], -R8 ;  /* 0x0000b400e5027a23 */ /* 0x008fcc0000010808 */
[----:B------:R-:W-:Y:S01]  /*58d0*/  MOV R234, R102 ;  /* 0x0000006600ea7202 */ /* 0x000fe20000000f00 */
[C---:B------:R-:W-:Y:S01]  /*58e0*/  HMMA.16816.F32.BF16 R96, R4.reuse, R22, R188 ;  /* 0x000000160460723c */ /* 0x040fe200000418bc */
[----:B------:R-:W3:Y:S01]  /*58f0*/  LDSM.16.MT88.4 R20, [R199+0x5100] ;  /* 0x00510000c714783b */ /* 0x000ee20000004200 */
[----:B------:R-:W-:Y:S01]  /*5900*/  IMAD.MOV.U32 R235, RZ, RZ, R103 ;  /* 0x000000ffffeb7224 */ /* 0x000fe200078e0067 */
[----:B------:R1:W1:Y:S05]  /*5910*/  MUFU.EX2 R229, R2 ;  /* 0x0000000200e57308 */ /* 0x00026a0000000800 */
[C---:B------:R-:W-:Y:S01]  /*5920*/  HMMA.16816.F32.BF16 R104, R4.reuse, R18, R104 ;  /* 0x000000120468723c */ /* 0x040fe20000041868 */
[----:B------:R-:W3:Y:S07]  /*5930*/  LDSM.16.MT88.4 R16, [R198+0x5100] ;  /* 0x00510000c610783b */ /* 0x000eee0000004200 */
[----:B------:R-:W-:Y:S01]  /*5940*/  HMMA.16816.F32.BF16 R248, R4, R36, R184 ;  /* 0x0000002404f8723c */ /* 0x000fe200000418b8 */
[----:B-1----:R-:W-:-:S06]  /*5950*/  FFMA.FTZ R2, R228, c[0x0][0x2d0], -R8 ;  /* 0x0000b400e4027a23 */ /* 0x002fcc0000010808 */
[----:B------:R-:W-:Y:S01]  /*5960*/  MOV R37, R234 ;  /* 0x000000ea00257202 */ /* 0x000fe20000000f00 */
[C---:B--2---:R-:W-:Y:S01]  /*5970*/  HMMA.16816.F32.BF16 R188, R4.reuse, R12, R88 ;  /* 0x0000000c04bc723c */ /* 0x044fe20000041858 */
[----:B------:R-:W-:Y:S01]  /*5980*/  IMAD.MOV.U32 R36, RZ, RZ, R235 ;  /* 0x000000ffff247224 */ /* 0x000fe200078e00eb */
[----:B------:R1:W-:Y:S05]  /*5990*/  MUFU.EX2 R227, R2 ;  /* 0x0000000200e37308 */ /* 0x0003ea0000000800 */
[----:B------:R-:W-:Y:S01]  /*59a0*/  IMAD.MOV.U32 R91, RZ, RZ, R10 ;  /* 0x000000ffff5b7224 */ /* 0x000fe200078e000a */
[----:B------:R-:W-:Y:S01]  /*59b0*/  HMMA.16816.F32.BF16 R184, R4, R14, R72 ;  /* 0x0000000e04b8723c */ /* 0x000fe20000041848 */
[----:B------:R-:W2:Y:S01]  /*59c0*/  LDSM.16.MT88.4 R12, [R199+0x7100] ;  /* 0x00710000c70c783b */ /* 0x000ea20000004200 */
[----:B------:R-:W-:Y:S01]  /*59d0*/  MOV R90, R177 ;  /* 0x000000b1005a7202 */ /* 0x000fe20000000f00 */
[----:B------:R-:W-:-:S02]  /*59e0*/  IMAD.MOV.U32 R89, RZ, RZ, R178 ;  /* 0x000000ffff597224 */ /* 0x000fc400078e00b2 */
[----:B------:R-:W-:Y:S02]  /*59f0*/  IMAD.MOV.U32 R88, RZ, RZ, R179 ;  /* 0x000000ffff587224 */ /* 0x000fe400078e00b3 */
[----:B------:R-:W-:Y:S01]  /*5a00*/  IMAD.MOV.U32 R73, RZ, RZ, R148 ;  /* 0x000000ffff497224 */ /* 0x000fe200078e0094 */
[C---:B------:R-:W-:Y:S01]  /*5a10*/  HMMA.16816.F32.BF16 R152, R4.reuse, R40, R192 ;  /* 0x000000280498723c */ /* 0x040fe200000418c0 */
[----:B------:R-:W-:Y:S01]  /*5a20*/  MOV R72, R149 ;  /* 0x0000009500487202 */ /* 0x000fe20000000f00 */
[----:B-1----:R-:W-:Y:S01]  /*5a30*/  FFMA.FTZ R2, R230, c[0x0][0x2d0], -R8 ;  /* 0x0000b400e6027a23 */ /* 0x002fe20000010808 */
[----:B------:R-:W-:Y:S01]  /*5a40*/  MOV R75, R156 ;  /* 0x0000009c004b7202 */ /* 0x000fe20000000f00 */
[----:B----4-:R-:W-:Y:S02]  /*5a50*/  IMAD.MOV.U32 R230, RZ, RZ, R38 ;  /* 0x000000ffffe67224 */ /* 0x010fe400078e0026 */
[----:B------:R-:W-:Y:S02]  /*5a60*/  IMAD.MOV.U32 R38, RZ, RZ, R176 ;  /* 0x000000ffff267224 */ /* 0x000fe400078e00b0 */
[----:B------:R-:W-:Y:S01]  /*5a70*/  HMMA.16816.F32.BF16 R100, R4, R42, R244 ;  /* 0x0000002a0464723c */ /* 0x000fe200000418f4 */
[----:B------:R-:W-:-:S02]  /*5a80*/  IMAD.MOV.U32 R41, RZ, RZ, R35 ;  /* 0x000000ffff297224 */ /* 0x000fc400078e0023 */
[----:B------:R-:W-:Y:S02]  /*5a90*/  IMAD.MOV.U32 R40, RZ, RZ, R32 ;  /* 0x000000ffff287224 */ /* 0x000fe400078e0020 */
[----:B------:R-:W-:Y:S02]  /*5aa0*/  IMAD.MOV.U32 R74, RZ, RZ, R168 ;  /* 0x000000ffff4a7224 */ /* 0x000fe400078e00a8 */
[----:B------:R-:W-:Y:S01]  /*5ab0*/  IMAD.MOV.U32 R43, RZ, RZ, R33 ;  /* 0x000000ffff2b7224 */ /* 0x000fe200078e0021 */
[----:B------:R-:W-:Y:S01]  /*5ac0*/  MOV R42, R34 ;  /* 0x00000022002a7202 */ /* 0x000fe20000000f00 */
[C---:B------:R-:W-:Y:S01]  /*5ad0*/  HMMA.16816.F32.BF16 R244, R4.reuse, R24, R172 ;  /* 0x0000001804f4723c */ /* 0x040fe200000418ac */
[----:B------:R-:W1:Y:S07]  /*5ae0*/  LDSM.16.MT88.4 R32, [R198+0x7100] ;  /* 0x00710000c620783b */ /* 0x000e6e0000004200 */
[C---:B------:R-:W-:Y:S01]  /*5af0*/  HMMA.16816.F32.BF16 R232, R4.reuse, R26, R164 ;  /* 0x0000001a04e8723c */ /* 0x040fe200000418a4 */
[----:B------:R-:W-:Y:S07]  /*5b00*/  LDSM.16.MT88.4 R164, [R199+0x1900] ;  /* 0x00190000c7a4783b */ /* 0x000fee0000004200 */
[C---:B-----5:R-:W-:Y:S07]  /*5b10*/  HMMA.16816.F32.BF16 R24, R4.reuse, R28, R68 ;  /* 0x0000001c0418723c */ /* 0x060fee0000041844 */
[----:B------:R-:W-:Y:S01]  /*5b20*/  MOV R68, R11 ;  /* 0x0000000b00447202 */ /* 0x000fe20000000f00 */
[----:B---3--:R-:W-:Y:S01]  /*5b30*/  HMMA.16816.F32.BF16 R180, R4, R22, R80 ;  /* 0x0000001604b4723c */ /* 0x008fe20000041850 */
[----:B------:R-:W-:Y:S01]  /*5b40*/  IMAD.MOV.U32 R71, RZ, RZ, R43 ;  /* 0x000000ffff477224 */ /* 0x000fe200078e002b */
[----:B------:R-:W-:Y:S01]  /*5b50*/  MOV R70, R40 ;  /* 0x0000002800467202 */ /* 0x000fe20000000f00 */
[----:B------:R-:W-:-:S02]  /*5b60*/  IMAD.MOV.U32 R69, RZ, RZ, R9 ;  /* 0x000000ffff457224 */ /* 0x000fc400078e0009 */
[----:B------:R-:W-:Y:S02]  /*5b70*/  IMAD.MOV.U32 R228, RZ, RZ, R71 ;  /* 0x000000ffffe47224 */ /* 0x000fe400078e0047 */
[----:B------:R-:W-:Y:S01]  /*5b80*/  MOV R82, R143 ;  /* 0x0000008f00527202 */ /* 0x000fe20000000f00 */
[C---:B------:R-:W-:Y:S01]  /*5b90*/  HMMA.16816.F32.BF16 R28, R4.reuse, R30, R76 ;  /* 0x0000001e041c723c */ /* 0x040fe2000004184c */
[----:B------:R-:W-:Y:S01]  /*5ba0*/  MOV R80, R42 ;  /* 0x0000002a00507202 */ /* 0x000fe20000000f00 */
[----:B------:R-:W-:Y:S02]  /*5bb0*/  IMAD.MOV.U32 R81, RZ, RZ, R41 ;  /* 0x000000ffff517224 */ /* 0x000fe400078e0029 */
[----:B------:R-:W-:Y:S01]  /*5bc0*/  LDSM.16.MT88.4 R40, [R197+0x3900] ;  /* 0x00390000c528783b */ /* 0x000fe20000004200 */
[----:B------:R-:W-:Y:S02]  /*5bd0*/  IMAD.MOV.U32 R83, RZ, RZ, R157 ;  /* 0x000000ffff537224 */ /* 0x000fe400078e009d */
[----:B------:R-:W-:Y:S01]  /*5be0*/  IMAD.MOV.U32 R76, RZ, RZ, R142 ;  /* 0x000000ffff4c7224 */ /* 0x000fe200078e008e */
[----:B------:R-:W-:Y:S01]  /*5bf0*/  MOV R77, R141 ;  /* 0x0000008d004d7202 */ /* 0x000fe20000000f00 */
[----:B------:R-:W-:Y:S01]  /*5c00*/  IMAD.MOV.U32 R78, RZ, RZ, R140 ;  /* 0x000000ffff4e7224 */ /* 0x000fe200078e008c */
[----:B------:R-:W-:Y:S01]  /*5c10*/  MOV R79, R135 ;  /* 0x00000087004f7202 */ /* 0x000fe20000000f00 */
[----:B------:R-:W-:Y:S01]  /*5c20*/  LDSM.16.MT88.4 R140, [R197+0x1900] ;  /* 0x00190000c58c783b */ /* 0x000fe20000004200 */
[----:B------:R3:W4:Y:S01]  /*5c30*/  MUFU.EX2 R135, R2 ;  /* 0x0000000200877308 */ /* 0x0007220000000800 */
[----:B------:R-:W-:Y:S01]  /*5c40*/  HMMA.16816.F32.BF16 R240, R4, R16, R128 ;  /* 0x0000001004f0723c */ /* 0x000fe20000041880 */
[----:B------:R-:W-:-:S06]  /*5c50*/  IMAD.MOV.U32 R71, RZ, RZ, R83 ;  /* 0x000000ffff477224 */ /* 0x000fcc00078e0053 */
[----:B------:R-:W-:Y:S01]  /*5c60*/  F2FP.BF16.PACK_AB R128, R229, R230 ;  /* 0x000000e6e580723e */ /* 0x000fe200000010ff */
[----:B------:R-:W-:Y:S01]  /*5c70*/  HMMA.16816.F32.BF16 R192, R4, R18, R92 ;  /* 0x0000001204c0723c */ /* 0x000fe2000004185c */
[----:B------:R-:W5:Y:S01]  /*5c80*/  LDSM.16.MT88.4 R16, [R200+0x7100] ;  /* 0x00710000c810783b */ /* 0x000f620000004200 */
[----:B---3--:R-:W-:-:S06]  /*5c90*/  FFMA.FTZ R2, R169, c[0x0][0x2d0], -R0 ;  /* 0x0000b400a9027a23 */ /* 0x008fcc0000010800 */
[C---:B--2---:R-:W-:Y:S01]  /*5ca0*/  HMMA.16816.F32.BF16 R176, R4.reuse, R12, R56 ;  /* 0x0000000c04b0723c */ /* 0x044fe20000041838 */
[----:B------:R-:W-:Y:S01]  /*5cb0*/  LDSM.16.MT88.4 R56, [R200+0x3900] ;  /* 0x00390000c838783b */ /* 0x000fe20000004200 */
[----:B----4-:R-:W-:Y:S01]  /*5cc0*/  F2FP.BF16.PACK_AB R130, R135, R227 ;  /* 0x000000e38782723e */ /* 0x010fe200000010ff */
[----:B------:R2:W-:Y:S05]  /*5cd0*/  MUFU.EX2 R11, R2 ;  /* 0x00000002000b7308 */ /* 0x0005ea0000000800 */
[C---:B------:R-:W-:Y:S07]  /*5ce0*/  HMMA.16816.F32.BF16 R92, R4.reuse, R20, R52 ;  /* 0x00000014045c723c */ /* 0x040fee0000041834 */
[----:B------:R-:W-:Y:S01]  /*5cf0*/  IMAD.MOV.U32 R55, RZ, RZ, R150 ;  /* 0x000000ffff377224 */ /* 0x000fe200078e0096 */
[----:B-1----:R-:W-:Y:S01]  /*5d00*/  HMMA.16816.F32.BF16 R20, R4, R32, R64 ;  /* 0x000000200414723c */ /* 0x002fe20000041840 */
[----:B------:R-:W1:Y:S01]  /*5d10*/  LDSM.16.MT88.4 R64, [R199+0x3900] ;  /* 0x00390000c740783b */ /* 0x000e620000004200 */
[----:B------:R-:W-:Y:S01]  /*5d20*/  IMAD.MOV.U32 R54, RZ, RZ, R151 ;  /* 0x000000ffff367224 */ /* 0x000fe200078e0097 */
[----:B------:R-:W-:Y:S01]  /*5d30*/  MOV R53, R159 ;  /* 0x0000009f00357202 */ /* 0x000fe20000000f00 */
[----:B--2---:R-:W-:Y:S01]  /*5d40*/  FFMA.FTZ R2, R170, c[0x0][0x2d0], -R0 ;  /* 0x0000b400aa027a23 */ /* 0x004fe20000010800 */
[----:B------:R-:W-:Y:S01]  /*5d50*/  LDSM.16.MT88.4 R148, [R198+0x1900] ;  /* 0x00190000c694783b */ /* 0x000fe20000004200 */
[----:B------:R-:W-:-:S02]  /*5d60*/  IMAD.MOV.U32 R52, RZ, RZ, R158 ;  /* 0x000000ffff347224 */ /* 0x000fc400078e009e */
[----:B------:R2:W3:Y:S01]  /*5d70*/  MUFU.EX2 R10, R2 ;  /* 0x00000002000a7308 */ /* 0x0004e20000000800 */
[C---:B------:R-:W-:Y:S01]  /*5d80*/  HMMA.16816.F32.BF16 R32, R4.reuse, R34, R48 ;  /* 0x000000220420723c */ /* 0x040fe20000041830 */
[----:B------:R-:W4:Y:S01]  /*5d90*/  LDSM.16.MT88.4 R48, [R198+0x3900] ;  /* 0x00390000c630783b */ /* 0x000f220000004200 */
[----:B------:R-:W-:Y:S02]  /*5da0*/  IMAD.MOV.U32 R83, RZ, RZ, R55 ;  /* 0x000000ffff537224 */ /* 0x000fe400078e0037 */
[----:B------:R-:W-:Y:S01]  /*5db0*/  IMAD.MOV.U32 R55, RZ, RZ, R75 ;  /* 0x000000ffff377224 */ /* 0x000fe200078e004b */
[----:B------:R-:W1:Y:S01]  /*5dc0*/  LDSM.16.MT88.4 R156, [R200+0x1900] ;  /* 0x00190000c89c783b */ /* 0x000e620000004200 */
[----:B------:R-:W-:Y:S02]  /*5dd0*/  IMAD.MOV.U32 R75, RZ, RZ, R38 ;  /* 0x000000ffff4b7224 */ /* 0x000fe400078e0026 */
[----:B-----5:R-:W-:Y:S01]  /*5de0*/  HMMA.16816.F32.BF16 R172, R4, R16, R60 ;  /* 0x0000001004ac723c */ /* 0x020fe2000004183c */
[--C-:B--2---:R-:W-:Y:S01]  /*5df0*/  FFMA.FTZ R2, R226, c[0x0][0x2d0], -R0.reuse ;  /* 0x0000b400e2027a23 */ /* 0x104fe20000010800 */
[----:B---3--:R-:W-:Y:S01]  /*5e00*/  F2FP.BF16.PACK_AB R129, R10, R11 ;  /* 0x0000000b0a81723e */ /* 0x008fe200000010ff */
[----:B------:R-:W-:-:S02]  /*5e10*/  FFMA.FTZ R0, R171, c[0x0][0x2d0], -R0 ;  /* 0x0000b400ab007a23 */ /* 0x000fc40000010800 */
[----:B------:R-:W-:Y:S03]  /*5e20*/  MUFU.EX2 R9, R2 ;  /* 0x0000000200097308 */ /* 0x000fe60000000800 */
[C---:B------:R-:W-:Y:S05]  /*5e30*/  HMMA.16816.F32.BF16 R168, R4.reuse, R18, R84 ;  /* 0x0000001204a8723c */ /* 0x040fea0000041854 */
[----:B------:R-:W2:Y:S03]  /*5e40*/  MUFU.EX2 R8, R0 ;  /* 0x0000000000087308 */ /* 0x000ea60000000800 */
[----:B------:R-:W-:Y:S01]  /*5e50*/  HMMA.16816.F32.BF16 R16, R4, R14, R44 ;  /* 0x0000000e0410723c */ /* 0x000fe2000004182c */
[----:B------:R-:W-:-:S02]  /*5e60*/  MOV R84, R71 ;  /* 0x0000004700547202 */ /* 0x000fc40000000f00 */
[----:B------:R-:W-:-:S04]  /*5e70*/  MOV R87, R83 ;  /* 0x0000005300577202 */ /* 0x000fc80000000f00 */
[----:B------:R-:W-:Y:S02]  /*5e80*/  MOV R5, R228 ;  /* 0x000000e400057202 */ /* 0x000fe40000000f00 */
[----:B--2---:R-:W-:-:S07]  /*5e90*/  F2FP.BF16.PACK_AB R131, R8, R9 ;  /* 0x000000090883723e */ /* 0x004fce00000010ff */
[C---:B------:R-:W-:Y:S08]  /*5ea0*/  HMMA.16816.F32.BF16 R136, R128.reuse, R140, R136 ;  /* 0x0000008c8088723c */ /* 0x040ff00000041888 */
[C---:B------:R-:W-:Y:S07]  /*5eb0*/  HMMA.16816.F32.BF16 R140, R128.reuse, R142, R76 ;  /* 0x0000008e808c723c */ /* 0x040fee000004184c */
        /* <DEDUP_REMOVED lines=20> */
[C---:B-1----:R-:W-:Y:S01]  /*6000*/  HMMA.16816.F32.BF16 R60, R128.reuse, R64, R248 ;  /* 0x00000040803c723c */ /* 0x042fe200000418f8 */
[----:B------:R-:W-:Y:S01]  /*6010*/  MOV R72, R88 ;  /* 0x0000005800487202 */ /* 0x000fe20000000f00 */
[----:B------:R-:W-:Y:S01]  /*6020*/  IMAD.MOV.U32 R76, RZ, RZ, R52 ;  /* 0x000000ffff4c7224 */ /* 0x000fe200078e0034 */
[----:B------:R-:W-:Y:S01]  /*6030*/  MOV R88, R39 ;  /* 0x0000002700587202 */ /* 0x000fe20000000f00 */
[----:B------:R-:W-:Y:S01]  /*6040*/  IMAD.MOV.U32 R2, RZ, RZ, R90 ;  /* 0x000000ffff027224 */ /* 0x000fe200078e005a */
[----:B------:R-:W-:Y:S01]  /*6050*/  MOV R0, R78 ;  /* 0x0000004e00007202 */ /* 0x000fe20000000f00 */
[----:B------:R-:W-:Y:S01]  /*6060*/  IMAD.MOV.U32 R78, RZ, RZ, R54 ;  /* 0x000000ffff4e7224 */ /* 0x000fe200078e0036 */
[----:B------:R-:W-:Y:S01]  /*6070*/  MOV R79, R55 ;  /* 0x00000037004f7202 */ /* 0x000fe20000000f00 */
[C---:B------:R-:W-:Y:S01]  /*6080*/  HMMA.16816.F32.BF16 R36, R128.reuse, R40, R108 ;  /* 0x000000288024723c */ /* 0x040fe2000004186c */
        /* <DEDUP_REMOVED lines=11> */
[----:B------:R-:W-:Y:S01]  /*6140*/  FADD.FTZ R2, R2, R109 ;  /* 0x0000006d02027221 */ /* 0x000fe20000010000 */
[----:B------:R-:W-:Y:S01]  /*6150*/  MOV R70, R75 ;  /* 0x0000004b00467202 */ /* 0x000fe20000000f00 */
[----:B------:R-:W-:Y:S01]  /*6160*/  FADD.FTZ R0, R0, R110 ;  /* 0x0000006e00007221 */ /* 0x000fe20000010000 */
[----:B------:R-:W1:Y:S01]  /*6170*/  LDSM.16.MT88.4 R72, [R197+0x5900] ;  /* 0x00590000c548783b */ /* 0x000e620000004200 */
[----:B------:R-:W-:Y:S01]  /*6180*/  FADD.FTZ R2, R111, R2 ;  /* 0x000000026f027221 */ /* 0x000fe20000010000 */
[----:B------:R-:W-:Y:S01]  /*6190*/  MOV R4, R86 ;  /* 0x0000005600047202 */ /* 0x000fe20000000f00 */
[----:B------:R-:W-:Y:S01]  /*61a0*/  HMMA.16816.F32.BF16 R52, R128, R56, R124 ;  /* 0x000000388034723c */ /* 0x000fe2000004187c */
[----:B------:R-:W-:Y:S01]  /*61b0*/  IMAD.MOV.U32 R71, RZ, RZ, R88 ;  /* 0x000000ffff477224 */ /* 0x000fe200078e0058 */
[----:B------:R-:W2:Y:S01]  /*61c0*/  LDSM.16.MT88.4 R80, [R198+0x5900] ;  /* 0x00590000c650783b */ /* 0x000ea20000004200 */
[----:B------:R-:W-:-:S02]  /*61d0*/  IMAD.MOV.U32 R6, RZ, RZ, R70 ;  /* 0x000000ffff067224 */ /* 0x000fc400078e0046 */
[----:B------:R-:W-:Y:S01]  /*61e0*/  IMAD.MOV.U32 R7, RZ, RZ, R79 ;  /* 0x000000ffff077224 */ /* 0x000fe200078e004f */
[----:B------:R-:W3:Y:S01]  /*61f0*/  LDSM.16.MT88.4 R88, [R200+0x5900] ;  /* 0x00590000c858783b */ /* 0x000ee20000004200 */
[----:B------:R-:W-:Y:S01]  /*6200*/  MOV R124, R84 ;  /* 0x00000054007c7202 */ /* 0x000fe20000000f00 */
[C---:B------:R-:W-:Y:S01]  /*6210*/  HMMA.16816.F32.BF16 R56, R128.reuse, R58, R236 ;  /* 0x0000003a8038723c */ /* 0x040fe200000418ec */
[----:B------:R-:W-:Y:S01]  /*6220*/  IMAD.MOV.U32 R125, RZ, RZ, R85 ;  /* 0x000000ffff7d7224 */ /* 0x000fe200078e0055 */
[----:B------:R-:W-:Y:S01]  /*6230*/  MOV R126, R228 ;  /* 0x000000e4007e7202 */ /* 0x000fe20000000f00 */
[----:B------:R-:W-:Y:S01]  /*6240*/  IMAD.MOV.U32 R228, RZ, RZ, R68 ;  /* 0x000000ffffe47224 */ /* 0x000fe200078e0044 */
[----:B------:R-:W-:Y:S01]  /*6250*/  MOV R127, R69 ;  /* 0x00000045007f7202 */ /* 0x000fe20000000f00 */
[----:B------:R-:W-:Y:S01]  /*6260*/  FADD.FTZ R2, R124, R2 ;  /* 0x000000027c027221 */ /* 0x000fe20000010000 */
[----:B------:R-:W-:Y:S01]  /*6270*/  MOV R5, R71 ;  /* 0x0000004700057202 */ /* 0x000fe20000000f00 */
[----:B------:R-:W-:Y:S01]  /*6280*/  IMAD.MOV.U32 R239, RZ, RZ, R13 ;  /* 0x000000ffffef7224 */ /* 0x000fe200078e000d */
[----:B----4-:R-:W-:Y:S01]  /*6290*/  HMMA.16816.F32.BF16 R44, R128, R48, R116 ;  /* 0x00000030802c723c */ /* 0x010fe20000041874 */
[----:B------:R-:W-:Y:S01]  /*62a0*/  FADD.FTZ R4, R4, R2 ;  /* 0x0000000204047221 */ /* 0x000fe20000010000 */
[----:B------:R-:W-:Y:S01]  /*62b0*/  LDSM.16.MT88.4 R12, [R199+0x7900] ;  /* 0x00790000c70c783b */ /* 0x000fe20000004200 */
[----:B------:R-:W-:-:S04]  /*62c0*/  FADD.FTZ R0, R239, R0 ;  /* 0x00000000ef007221 */ /* 0x000fc80000010000 */
[----:B------:R-:W-:Y:S01]  /*62d0*/  IMAD.MOV.U32 R116, RZ, RZ, R87 ;  /* 0x000000ffff747224 */ /* 0x000fe200078e0057 */
[C---:B------:R-:W-:Y:S01]  /*62e0*/  HMMA.16816.F32.BF16 R144, R128.reuse, R148, R144 ;  /* 0x000000948090723c */ /* 0x040fe20000041890 */
[----:B------:R-:W-:Y:S01]  /*62f0*/  FADD.FTZ R0, R125, R0 ;  /* 0x000000007d007221 */ /* 0x000fe20000010000 */
[----:B------:R-:W-:Y:S01]  /*6300*/  MOV R117, R76 ;  /* 0x0000004c00757202 */ /* 0x000fe20000000f00 */
[----:B------:R-:W-:Y:S01]  /*6310*/  IMAD.MOV.U32 R118, RZ, RZ, R77 ;  /* 0x000000ffff767224 */ /* 0x000fe200078e004d */
[----:B------:R-:W-:Y:S01]  /*6320*/  MOV R119, R78 ;  /* 0x0000004e00777202 */ /* 0x000fe20000000f00 */
[----:B------:R-:W-:Y:S02]  /*6330*/  FADD.FTZ R2, R116, R0 ;  /* 0x0000000074027221 */ /* 0x000fe40000010000 */
[----:B------:R-:W-:Y:S01]  /*6340*/  FADD.FTZ R0, R117, R4 ;  /* 0x0000000475007221 */ /* 0x000fe20000010000 */
[----:B------:R-:W-:Y:S01]  /*6350*/  HMMA.16816.F32.BF16 R160, R128, R164, R160 ;  /* 0x000000a480a0723c */ /* 0x000fe200000418a0 */
[----:B------:R-:W-:-:S02]  /*6360*/  FADD.FTZ R2, R118, R2 ;  /* 0x0000000276027221 */ /* 0x000fc40000010000 */
[----:B------:R-:W-:Y:S02]  /*6370*/  FADD.FTZ R0, R119, R0 ;  /* 0x0000000077007221 */ /* 0x000fe40000010000 */
[----:B------:R-:W-:Y:S02]  /*6380*/  FADD.FTZ R2, R126, R2 ;  /* 0x000000027e027221 */ /* 0x000fe40000010000 */
[----:B------:R-:W-:Y:S01]  /*6390*/  FADD.FTZ R0, R127, R0 ;  /* 0x000000007f007221 */ /* 0x000fe20000010000 */
[----:B------:R-:W-:Y:S01]  /*63a0*/  HMMA.16816.F32.BF16 R148, R128, R150, R96 ;  /* 0x000000968094723c */ /* 0x000fe20000041860 */
[----:B------:R-:W4:Y:S01]  /*63b0*/  LDSM.16.MT88.4 R96, [R199+0x5900] ;  /* 0x00590000c760783b */ /* 0x000f220000004200 */
[----:B------:R-:W-:Y:S02]  /*63c0*/  FADD.FTZ R2, R252, R2 ;  /* 0x00000002fc027221 */ /* 0x000fe40000010000 */
[----:B------:R-:W-:Y:S02]  /*63d0*/  FADD.FTZ R0, R5, R0 ;  /* 0x0000000005007221 */ /* 0x000fe40000010000 */
[----:B------:R-:W-:-:S02]  /*63e0*/  FADD.FTZ R2, R224, R2 ;  /* 0x00000002e0027221 */ /* 0x000fc40000010000 */
[C---:B------:R-:W-:Y:S01]  /*63f0*/  HMMA.16816.F32.BF16 R164, R128.reuse, R166, R104 ;  /* 0x000000a680a4723c */ /* 0x040fe20000041868 */
[----:B------:R-:W5:Y:S01]  /*6400*/  LDSM.16.MT88.4 R104, [R197+0x7900] ;  /* 0x00790000c568783b */ /* 0x000f620000004200 */
[----:B------:R-:W-:Y:S02]  /*6410*/  FADD.FTZ R0, R6, R0 ;  /* 0x0000000006007221 */ /* 0x000fe40000010000 */
[----:B------:R-:W-:Y:S01]  /*6420*/  FADD.FTZ R2, R223, R2 ;  /* 0x00000002df027221 */ /* 0x000fe20000010000 */
[----:B------:R-:W-:Y:S01]  /*6430*/  IADD3 R223, R228, -0x2, RZ ;  /* 0xfffffffee4df7810 */ /* 0x000fe20007ffe0ff */
[----:B------:R-:W-:Y:S02]  /*6440*/  FADD.FTZ R0, R7, R0 ;  /* 0x0000000007007221 */ /* 0x000fe40000010000 */
[----:B------:R-:W-:Y:S01]  /*6450*/  HMMA.16816.F32.BF16 R40, R128, R42, R112 ;  /* 0x0000002a8028723c */ /* 0x000fe20000041870 */
[----:B------:R-:W2:Y:S01]  /*6460*/  LDSM.16.MT88.4 R112, [R198+0x7900] ;  /* 0x00790000c670783b */ /* 0x000ea20000004200 */
[----:B------:R-:W-:-:S02]  /*6470*/  FADD.FTZ R2, R134, R2 ;  /* 0x0000000286027221 */ /* 0x000fc40000010000 */
[----:B------:R-:W-:Y:S02]  /*6480*/  FADD.FTZ R0, R226, R0 ;  /* 0x00000000e2007221 */ /* 0x000fe40000010000 */
[----:B------:R-:W-:Y:S02]  /*6490*/  FADD.FTZ R4, R133, R2 ;  /* 0x0000000285047221 */ /* 0x000fe40000010000 */
[----:B------:R-:W-:Y:S01]  /*64a0*/  HMMA.16816.F32.BF16 R48, R128, R50, R120 ;  /* 0x000000328030723c */ /* 0x000fe20000041878 */
[----:B------:R-:W3:Y:S01]  /*64b0*/  LDSM.16.MT88.4 R120, [R200+0x7900] ;  /* 0x00790000c878783b */ /* 0x000ee20000004200 */
[----:B------:R-:W-:Y:S02]  /*64c0*/  FADD.FTZ R2, R230, R0 ;  /* 0x00000000e6027221 */ /* 0x000fe40000010000 */
[----:B------:R-:W-:Y:S02]  /*64d0*/  FADD.FTZ R0, R11, R4 ;  /* 0x000000040b007221 */ /* 0x000fe40000010000 */
[----:B------:R-:W-:-:S02]  /*64e0*/  FADD.FTZ R248, R229, R2 ;  /* 0x00000002e5f87221 */ /* 0x000fc40000010000 */
[----:B------:R-:W-:Y:S01]  /*64f0*/  FADD.FTZ R0, R10, R0 ;  /* 0x000000000a007221 */ /* 0x000fe20000010000 */
[C---:B------:R-:W-:Y:S01]  /*6500*/  HMMA.16816.F32.BF16 R152, R128.reuse, R156, R152 ;  /* 0x0000009c8098723c */ /* 0x040fe20000041898 */
[----:B------:R-:W-:Y:S02]  /*6510*/  FADD.FTZ R248, R227, R248 ;  /* 0x000000f8e3f87221 */ /* 0x000fe40000010000 */
[----:B------:R-:W-:Y:S02]  /*6520*/  FADD.FTZ R0, R9, R0 ;  /* 0x0000000009007221 */ /* 0x000fe40000010000 */
[----:B------:R-:W-:Y:S02]  /*6530*/  FADD.FTZ R248, R135, R248 ;  /* 0x000000f887f87221 */ /* 0x000fe40000010000 */
[----:B------:R-:W-:Y:S01]  /*6540*/  FADD.FTZ R249, R8, R0 ;  /* 0x0000000008f97221 */ /* 0x000fe20000010000 */
[C---:B------:R-:W-:Y:S08]  /*6550*/  HMMA.16816.F32.BF16 R156, R128.reuse, R158, R100 ;  /* 0x0000009e809c723c */ /* 0x040ff00000041864 */
[C---:B-1----:R-:W-:Y:S08]  /*6560*/  HMMA.16816.F32.BF16 R68, R128.reuse, R72, R244 ;  /* 0x000000488044723c */ /* 0x042ff000000418f4 */
[C---:B--2---:R-:W-:Y:S08]  /*6570*/  HMMA.16816.F32.BF16 R76, R128.reuse, R80, R240 ;  /* 0x00000050804c723c */ /* 0x044ff000000418f0 */
[C---:B---3--:R-:W-:Y:S08]  /*6580*/  HMMA.16816.F32.BF16 R84, R128.reuse, R88, R188 ;  /* 0x000000588054723c */ /* 0x048ff000000418bc */
[C---:B----4-:R-:W-:Y:S08]  /*6590*/  HMMA.16816.F32.BF16 R92, R128.reuse, R96, R92 ;  /* 0x00000060805c723c */ /* 0x050ff0000004185c */
[C---:B-----5:R-:W-:Y:S08]  /*65a0*/  HMMA.16816.F32.BF16 R100, R128.reuse, R104, R24 ;  /* 0x000000688064723c */ /* 0x060ff00000041818 */
[C---:B------:R-:W-:Y:S08]  /*65b0*/  HMMA.16816.F32.BF16 R108, R128.reuse, R112, R20 ;  /* 0x00000070806c723c */ /* 0x040ff00000041814 */
        /* <DEDUP_REMOVED lines=10> */
[----:B------:R-:W-:Y:S07]  /*6660*/  @P0 BRA `(.L_x_1601) ;  /* 0x0000013000000947 */ /* 0x000fee0003800000 */
[----:B------:R-:W-:Y:S01]  /*6670*/  ISETP.LT.AND P0, PT, RZ, UR9, PT ;  /* 0x00000009ff007c0c */ /* 0x000fe2000bf01270 */
[----:B------:R-:W-:Y:S01]  /*6680*/  UIADD3 UR4, UR9, -0x1, URZ ;  /* 0xffffffff09047890 */ /* 0x000fe2000fffe03f */
[----:B------:R-:W-:-:S05]  /*6690*/  IMAD.MOV.U32 R228, RZ, RZ, 0x1 ;  /* 0x00000001ffe47424 */ /* 0x000fca00078e00ff */
[----:B------:R-:W-:-:S06]  /*66a0*/  MOV R0, UR4 ;  /* 0x0000000400007c02 */ /* 0x000fcc0008000f00 */
[----:B------:R-:W-:Y:S05]  /*66b0*/  @P0 BRA `(.L_x_1602) ;  /* 0x0000006000000947 */ /* 0x000fea0003800000 */
[----:B------:R-:W-:Y:S01]  /*66c0*/  ISETP.NE.AND P0, PT, R228, c[0x0][0x32c], PT ;  /* 0x0000cb00e4007a0c */ /* 0x000fe20003f05270 */
[----:B------:R-:W-:-:S12]  /*66d0*/  IMAD R0, RZ, RZ, -UR9 ;  /* 0x80000009ff007e24 */ /* 0x000fd8000f8e02ff */
[----:B------:R-:W-:-:S05]  /*66e0*/  @P0 IMAD.HI.U32 R2, R0, c[0x0][0x330], RZ ;  /* 0x0000cc0000020a27 */ /* 0x000fca00078e00ff */
[----:B------:R-:W-:-:S04]  /*66f0*/  @P0 SHF.R.U32.HI R0, RZ, c[0x0][0x334], R2 ;  /* 0x0000cd00ff000a19 */ /* 0x000fc80000011602 */
[----:B------:R-:W-:Y:S01]  /*6700*/  LOP3.LUT R0, RZ, R0, RZ, 0x33, !PT ;  /* 0x00000000ff007212 */ /* 0x000fe200078e33ff */
[----:B------:R-:W-:Y:S05]  /*6710*/  BRA `(.L_x_1603) ;  /* 0x0000003000007947 */ /* 0x000fea0003800000 */
.L_x_1602:
[----:B------:R-:W-:-:S13]  /*6720*/  ISETP.NE.AND P0, PT, R228, c[0x0][0x32c], PT ;  /* 0x0000cb00e4007a0c */ /* 0x000fda0003f05270 */
[----:B------:R-:W-:-:S05]  /*6730*/  @P0 IMAD.HI.U32 R2, R0, c[0x0][0x330], RZ ;  /* 0x0000cc0000020a27 */ /* 0x000fca00078e00ff */
[----:B------:R-:W-:Y:S02]  /*6740*/  @P0 SHF.R.U32.HI R0, RZ, c[0x0][0x334], R2 ;  /* 0x0000cd00ff000a19 */ /* 0x000fe40000011602 */
.L_x_1603:
[----:B------:R-:W-:-:S05]  /*6750*/  MOV R2, c[0x0][0x32c] ;  /* 0x0000cb0000027a02 */ /* 0x000fca0000000f00 */
[----:B------:R-:W-:-:S04]  /*6760*/  IMAD R0, R0, R2, c[0x0][0x32c] ;  /* 0x0000cb0000007624 */ /* 0x000fc800078e0202 */
[----:B------:R-:W1:Y:S02]  /*6770*/  R2UR UR4, R0 ;  /* 0x00000000000473c2 */ /* 0x000e6400000e0000 */
[----:B-1----:R-:W-:-:S04]  /*6780*/  UISETP.LT.AND UP0, UPT, UR7, UR4, UPT ;  /* 0x000000040700728c */ /* 0x002fc8000bf01270 */
[----:B------:R-:W-:-:S03]  /*6790*/  USEL UR7, UR7, UR4, UP0 ;  /* 0x0000000407077287 */ /* 0x000fc60008000000 */
.L_x_1601:
[----:B------:R-:W1:Y:S01]  /*67a0*/  R2UR UR4, R231 ;  /* 0x00000000e70473c2 */ /* 0x000e6200000e0000 */
[----:B------:R-:W-:-:S04]  /*67b0*/  USHF.R.S32.HI UR5, URZ, 0x1f, UR7 ;  /* 0x0000001f3f057899 */ /* 0x000fc80008011407 */
[----:B------:R-:W-:-:S04]  /*67c0*/  ULEA.HI UR5, UR5, UR7, URZ, 0x6 ;  /* 0x0000000705057291 */ /* 0x000fc8000f8f303f */
[----:B------:R-:W-:-:S04]  /*67d0*/  USHF.R.S32.HI UR5, URZ, 0x6, UR5 ;  /* 0x000000063f057899 */ /* 0x000fc80008011405 */
[----:B-1----:R-:W-:-:S04]  /*67e0*/  UISETP.LT.AND UP0, UPT, UR4, UR5, UPT ;  /* 0x000000050400728c */ /* 0x002fc8000bf01270 */
[----:B------:R-:W-:-:S06]  /*67f0*/  USEL UR4, UR4, UR5, !UP0 ;  /* 0x0000000504047287 */ /* 0x000fcc000c000000 */
[----:B------:R-:W-:-:S13]  /*6800*/  ISETP.GE.AND P0, PT, R223, UR4, PT ;  /* 0x00000004df007c0c */ /* 0x000fda000bf06270 */
[----:B------:R-:W-:Y:S05]  /*6810*/  @!P0 BRA `(.L_x_1604) ;  /* 0x000043e000008947 */ /* 0x000fea0003800000 */
[----:B------:R-:W2:Y:S04]  /*6820*/  LDL R0, [R1+0x4c] ;  /* 0x00004c0001007983 */ /* 0x000ea80000100800 */
[----:B------:R-:W3:Y:S04]  /*6830*/  LDL.64 R10, [R1+0x40] ;  /* 0x00004000010a7983 */ /* 0x000ee80000100a00 */
[----:B------:R-:W4:Y:S04]  /*6840*/  LDL.64 R8, [R1+0x28] ;  /* 0x0000280001087983 */ /* 0x000f280000100a00 */
[----:B------:R-:W5:Y:S04]  /*6850*/  LDL.64 R6, [R1+0x38] ;  /* 0x0000380001067983 */ /* 0x000f680000100a00 */
[----:B------:R-:W5:Y:S01]  /*6860*/  LDL.64 R4, [R1+0x30] ;  /* 0x0000300001047983 */ /* 0x000f620000100a00 */
[----:B------:R-:W-:Y:S01]  /*6870*/  PLOP3.LUT P0, PT, PT, PT, UP2, 0x80, 0x0 ;  /* 0x000000000000781c */ /* 0x000fe20003f0f028 */
[----:B------:R-:W-:Y:S01]  /*6880*/  IMAD.MOV.U32 R133, RZ, RZ, R132 ;  /* 0x000000ffff857224 */ /* 0x000fe200078e0084 */
[----:B------:R-:W-:Y:S01]  /*6890*/  MOV R134, R3 ;  /* 0x0000000300867202 */ /* 0x000fe20000000f00 */
[----:B------:R-:W-:-:S10]  /*68a0*/  IMAD.MOV.U32 R224, RZ, RZ, R223 ;  /* 0x000000ffffe07224 */ /* 0x000fd400078e00df */
[----:B--2---:R-:W-:Y:S01]  /*68b0*/  @P0 IMAD.HI.U32 R0, R0, c[0x0][0x2c8], RZ ;  /* 0x0000b20000000a27 */ /* 0x004fe200078e00ff */
[----:B------:R-:W-:Y:S02]  /*68c0*/  PLOP3.LUT P0, PT, PT, PT, UP2, 0x80, 0x0 ;  /* 0x000000000000781c */ /* 0x000fe40003f0f028 */
[C---:B---3--:R-:W-:Y:S02]  /*68d0*/  IADD3 R2, P6, R10.reuse, 0x40, RZ ;  /* 0x000000400a027810 */ /* 0x048fe40007fde0ff */
[----:B------:R-:W-:-:S03]  /*68e0*/  IADD3 R252, P5, R10, 0x80, RZ ;  /* 0x000000800afc7810 */ /* 0x000fc60007fbe0ff */
[----:B------:R1:W-:Y:S02]  /*68f0*/  STL [R1+0x4], R2 ;  /* 0x0000040201007387 */ /* 0x0003e40000100800 */
[----:B----4-:R-:W-:Y:S01]  /*6900*/  IMAD.X R251, RZ, RZ, R9, P5 ;  /* 0x000000fffffb7224 */ /* 0x010fe200028e0609 */
[----:B-----5:R-:W-:-:S03]  /*6910*/  IADD3 R246, P5, R6, 0x40, RZ ;  /* 0x0000004006f67810 */ /* 0x020fc60007fbe0ff */
[----:B------:R-:W-:Y:S02]  /*6920*/  @P0 SHF.R.U32.HI R0, RZ, c[0x0][0x2cc], R0 ;  /* 0x0000b300ff000a19 */ /* 0x000fe40000011600 */
[----:B------:R-:W-:Y:S01]  /*6930*/  IMAD.X R245, RZ, RZ, R5, P5 ;  /* 0x000000fffff57224 */ /* 0x000fe200028e0605 */
[----:B------:R-:W-:-:S05]  /*6940*/  IADD3 R242, P5, R6, 0xc0, RZ ;  /* 0x000000c006f27810 */ /* 0x000fca0007fbe0ff */
[----:B------:R-:W-:Y:S02]  /*6950*/  IMAD.X R241, RZ, RZ, R5, P5 ;  /* 0x000000fffff17224 */ /* 0x000fe400028e0605 */
[----:B-1----:R-:W-:Y:S01]  /*6960*/  IMAD.X R2, RZ, RZ, R9, P6 ;  /* 0x000000ffff027224 */ /* 0x002fe200030e0609 */
[----:B------:R-:W-:-:S04]  /*6970*/  IADD3 R250, P6, R10, 0xc0, RZ ;  /* 0x000000c00afa7810 */ /* 0x000fc80007fde0ff */
[----:B------:R1:W-:Y:S01]  /*6980*/  STL [R1], R2 ;  /* 0x0000000201007387 */ /* 0x0003e20000100800 */
[----:B------:R-:W-:Y:S01]  /*6990*/  IMAD.X R247, RZ, RZ, R9, P6 ;  /* 0x000000fffff77224 */ /* 0x000fe200030e0609 */
[----:B------:R-:W-:Y:S02]  /*69a0*/  IADD3 R244, P6, R6, 0x80, RZ ;  /* 0x0000008006f47810 */ /* 0x000fe40007fde0ff */
[----:B------:R1:W-:Y:S02]  /*69b0*/  @P0 STL [R1+0x8], R0 ;  /* 0x0000080001000387 */ /* 0x0003e40000100800 */
[----:B------:R-:W-:Y:S02]  /*69c0*/  IADD3.X R243, RZ, R5, RZ, P6, !PT ;  /* 0x00000005fff37210 */ /* 0x000fe400037fe4ff */
.L_x_1613:
[----:B------:R-:W2:Y:S01]  /*69d0*/  LDL.64 R232, [R1+0x40] ;  /* 0x0000400001e87983 */ /* 0x000ea20000100a00 */
[----:B------:R-:W-:Y:S05]  /*69e0*/  DEPBAR.LE SB0, 0x0 ;  /* 0x000080000000791a */ /* 0x000fea0000000000 */
[----:B------:R-:W-:Y:S01]  /*69f0*/  BAR.SYNC.DEFER_BLOCKING 0x0 ;  /* 0x0000000000007b1d */ /* 0x000fe20000010000 */
[----:B------:R-:W-:Y:S01]  /*6a00*/  ISETP.GT.AND P6, PT, R231, R224, PT ;  /* 0x000000e0e700720c */ /* 0x000fe20003fc4270 */
[----:B------:R-:W-:Y:S02]  /*6a10*/  IMAD.MOV.U32 R229, RZ, RZ, c[0x0][0x208] ;  /* 0x00008200ffe57624 */ /* 0x000fe400078e00ff */
[----:B------:R-:W-:Y:S10]  /*6a20*/  IMAD.MOV.U32 R230, RZ, RZ, c[0x0][0x20c] ;  /* 0x00008300ffe67624 */ /* 0x000ff400078e00ff */
[----:B-1----:R-:W-:Y:S01]  /*6a30*/  @!P6 SHF.R.S32.HI R0, RZ, 0x1f, R224 ;  /* 0x0000001fff00e819 */ /* 0x002fe200000114e0 */
[----:B------:R-:W-:Y:S04]  /*6a40*/  @!P6 IMAD.WIDE.U32 R2, R224, c[0x0][0x208], RZ ;  /* 0x00008200e002ea25 */ /* 0x000fe800078e00ff */
[----:B------:R-:W-:Y:S04]  /*6a50*/  @!P6 IMAD R0, R0, c[0x0][0x208], RZ ;  /* 0x000082000000ea24 */ /* 0x000fe800078e02ff */
[----:B------:R-:W-:Y:S01]  /*6a60*/  @!P6 IMAD R20, R224, c[0x0][0x20c], R0 ;  /* 0x00008300e014ea24 */ /* 0x000fe200078e0200 */
[----:B------:R-:W3:Y:S01]  /*6a70*/  LDL.64 R226, [R1+0x28] ;  /* 0x0000280001e27983 */ /* 0x000ee20000100a00 */
[C---:B------:R-:W-:Y:S02]  /*6a80*/  @!P6 IMAD.SHL.U32 R0, R2.reuse, 0x40, RZ ;  /* 0x000000400200e824 */ /* 0x040fe400078e00ff */
[----:B------:R-:W-:Y:S03]  /*6a90*/  @!P6 IMAD.IADD R28, R3, 0x1, R20 ;  /* 0x00000001031ce824 */ /* 0x000fe600078e0214 */
[----:B------:R-:W4:Y:S02]  /*6aa0*/  LDL R228, [R1+0x4] ;  /* 0x0000040001e47983 */ /* 0x000f240000100800 */
[----:B------:R-:W-:Y:S04]  /*6ab0*/  @!P6 SHF.L.U64.HI R2, R2, 0x6, R28 ;  /* 0x000000060202e819 */ /* 0x000fe8000001021c */
[----:B------:R-:W5:Y:S06]  /*6ac0*/  LDL R223, [R1] ;  /* 0x0000000001df7983 */ /* 0x000f6c0000100800 */
[----:B------:R-:W-:Y:S06]  /*6ad0*/  LDSM.16.M88.4 R32, [R203+0x10100] ;  /* 0x01010000cb20783b */ /* 0x000fec0000000200 */
[----:B------:R-:W1:Y:S06]  /*6ae0*/  LDSM.16.M88.4 R8, [R196+0x8100] ;  /* 0x00810000c408783b */ /* 0x000e6c0000000200 */
[----:B------:R-:W1:Y:S06]  /*6af0*/  LDSM.16.M88.4 R16, [R196+0x8900] ;  /* 0x00890000c410783b */ /* 0x000e6c0000000200 */
[----:B------:R-:W1:Y:S06]  /*6b00*/  LDSM.16.M88.4 R24, [R196+0x9100] ;  /* 0x00910000c418783b */ /* 0x000e6c0000000200 */
[----:B------:R-:W2:Y:S06]  /*6b10*/  LDSM.16.M88.4 R168, [R196+0x9900] ;  /* 0x00990000c4a8783b */ /* 0x000eac0000000200 */
[----:B------:R-:W-:Y:S06]  /*6b20*/  LDSM.16.M88.4 R172, [R204+0x10100] ;  /* 0x01010000ccac783b */ /* 0x000fec0000000200 */
[----:B------:R-:W2:Y:S06]  /*6b30*/  LDSM.16.M88.4 R176, [R207] ;  /* 0x00000000cfb0783b */ /* 0x000eac0000000200 */
[----:B------:R-:W2:Y:S01]  /*6b40*/  LDSM.16.M88.4 R180, [R222] ;  /* 0x00000000deb4783b */ /* 0x000ea20000000200 */
[C---:B-1----:R-:W-:Y:S05]  /*6b50*/  HMMA.16816.F32.BF16 R4, R32.reuse, R8, RZ ;  /* 0x000000082004723c */ /* 0x042fea00000418ff */
[----:B------:R-:W1:Y:S03]  /*6b60*/  LDSM.16.M88.4 R184, [R221] ;  /* 0x00000000ddb8783b */ /* 0x000e660000000200 */
[C---:B------:R-:W-:Y:S03]  /*6b70*/  HMMA.16816.F32.BF16 R8, R32.reuse, R10, RZ ;  /* 0x0000000a2008723c */ /* 0x040fe600000418ff */
[----:B------:R-:W1:Y:S05]  /*6b80*/  LDSM.16.M88.4 R188, [R220] ;  /* 0x00000000dcbc783b */ /* 0x000e6a0000000200 */
[C---:B------:R-:W-:Y:S08]  /*6b90*/  HMMA.16816.F32.BF16 R12, R32.reuse, R16, RZ ;  /* 0x00000010200c723c */ /* 0x040ff000000418ff */
[C---:B------:R-:W-:Y:S08]  /*6ba0*/  HMMA.16816.F32.BF16 R16, R32.reuse, R18, RZ ;  /* 0x000000122010723c */ /* 0x040ff000000418ff */
[C---:B------:R-:W-:Y:S08]  /*6bb0*/  HMMA.16816.F32.BF16 R20, R32.reuse, R24, RZ ;  /* 0x000000182014723c */ /* 0x040ff000000418ff */
[C---:B------:R-:W-:Y:S01]  /*6bc0*/  HMMA.16816.F32.BF16 R24, R32.reuse, R26, RZ ;  /* 0x0000001a2018723c */ /* 0x040fe200000418ff */
[----:B--2---:R-:W-:Y:S04]  /*6bd0*/  @!P6 IADD3 R3, P5, R0, R232, RZ ;  /* 0x000000e80003e210 */ /* 0x004fe80007fbe0ff */
[C---:B------:R-:W-:Y:S01]  /*6be0*/  @!P6 LEA R192, P0, R3.reuse, c[0x0][0x1f8], 0x1 ;  /* 0x00007e0003c0ea11 */ /* 0x040fe200078008ff */
[----:B---3--:R-:W-:Y:S06]  /*6bf0*/  @!P6 IMAD.X R28, R2, 0x1, R227, P5 ;  /* 0x00000001021ce824 */ /* 0x008fec00028e06e3 */
[----:B------:R-:W-:Y:S02]  /*6c00*/  @!P6 LEA.HI.X R193, R3, c[0x0][0x1fc], R28, 0x1, P0 ;  /* 0x00007f0003c1ea11 */ /* 0x000fe400000f0c1c */
[C---:B------:R-:W-:Y:S01]  /*6c10*/  HMMA.16816.F32.BF16 R28, R32.reuse, R168, RZ ;  /* 0x000000a8201c723c */ /* 0x040fe200000418ff */
[----:B----4-:R-:W-:Y:S02]  /*6c20*/  @!P6 IADD3 R3, P0, R0, R228, RZ ;  /* 0x000000e40003e210 */ /* 0x010fe40007f1e0ff */
[----:B------:R-:W-:Y:S01]  /*6c30*/  @!PT LDS RZ, [RZ] ;  /* 0x00000000fffff984 */ /* 0x000fe20000000800 */
[----:B------:R-:W-:Y:S01]  /*6c40*/  @!PT LDS RZ, [RZ] ;  /* 0x00000000fffff984 */ /* 0x000fe20000000800 */
[----:B------:R-:W-:Y:S01]  /*6c50*/  @!PT LDS RZ, [RZ] ;  /* 0x00000000fffff984 */ /* 0x000fe20000000800 */
[----:B------:R2:W-:Y:S02]  /*6c60*/  @!P6 LDGSTS.E.BYPASS.LTC128B.128 [R225+0x100], [R192.64], !P4 ;  /* 0x00100000c0e1efae */ /* 0x0005e4000e101d4c */
[C---:B------:R-:W-:Y:S01]  /*6c70*/  @!P6 LEA R194, P5, R3.reuse, c[0x0][0x1f8], 0x1 ;  /* 0x00007e0003c2ea11 */ /* 0x040fe200078a08ff */
[----:B-----5:R-:W-:Y:S01]  /*6c80*/  @!P6 IMAD.X R135, R2, 0x1, R223, P0 ;  /* 0x000000010287e824 */ /* 0x020fe200000e06df */
[----:B------:R-:W-:Y:S01]  /*6c90*/  @!P6 IADD3 R132, P0, R0, R252, RZ ;  /* 0x000000fc0084e210 */ /* 0x000fe20007f1e0ff */
[----:B------:R-:W-:Y:S04]  /*6ca0*/  HMMA.16816.F32.BF16 R32, R32, R170, RZ ;  /* 0x000000aa2020723c */ /* 0x000fe800000418ff */
[----:B------:R-:W-:Y:S01]  /*6cb0*/  @!P6 LEA.HI.X R195, R3, c[0x0][0x1fc], R135, 0x1, P5 ;  /* 0x00007f0003c3ea11 */ /* 0x000fe200028f0c87 */
[----:B------:R-:W-:Y:S01]  /*6cc0*/  @!P6 IMAD.X R169, R2, 0x1, R251, P0 ;  /* 0x0000000102a9e824 */ /* 0x000fe200000e06fb */
[C---:B------:R-:W-:Y:S02]  /*6cd0*/  @!P6 LEA R168, P0, R132.reuse, c[0x0][0x1f8], 0x1 ;  /* 0x00007e0084a8ea11 */ /* 0x040fe400078008ff */
[C---:B------:R-:W-:Y:S01]  /*6ce0*/  HMMA.16816.F32.BF16 R4, R172.reuse, R176, R4 ;  /* 0x000000b0ac04723c */ /* 0x040fe20000041804 */
[----:B------:R3:W-:Y:S04]  /*6cf0*/  @!P6 LDGSTS.E.BYPASS.LTC128B.128 [R225+0x2100], [R194.64], !P3 ;  /* 0x02100000c2e1efae */ /* 0x0007e8000d901d4c */
[----:B------:R-:W-:Y:S02]  /*6d00*/  @!P6 LEA.HI.X R169, R132, c[0x0][0x1fc], R169, 0x1, P0 ;  /* 0x00007f0084a9ea11 */ /* 0x000fe400000f0ca9 */
[----:B------:R-:W-:Y:S01]  /*6d10*/  @!P6 IADD3 R3, P5, R0, R250, RZ ;  /* 0x000000fa0003e210 */ /* 0x000fe20007fbe0ff */
[C---:B------:R-:W-:Y:S02]  /*6d20*/  HMMA.16816.F32.BF16 R8, R172.reuse, R178, R8 ;  /* 0x000000b2ac08723c */ /* 0x040fe40000041808 */
[----:B------:R4:W-:Y:S02]  /*6d30*/  @!P6 LDGSTS.E.BYPASS.LTC128B.128 [R225+0x4100], [R168.64], !P2 ;  /* 0x04100000a8e1efae */ /* 0x0009e4000d101d4c */
[----:B------:R-:W-:Y:S01]  /*6d40*/  @!P6 IMAD.X R135, R2, 0x1, R247, P5 ;  /* 0x000000010287e824 */ /* 0x000fe200028e06f7 */
[----:B------:R-:W-:Y:S02]  /*6d50*/  @!P6 LEA R0, P0, R229, R0, 0x5 ;  /* 0x00000000e500e211 */ /* 0x000fe400078028ff */
[C---:B--2---:R-:W-:Y:S01]  /*6d60*/  @!P6 LEA R192, P5, R3.reuse, c[0x0][0x1f8], 0x1 ;  /* 0x00007e0003c0ea11 */ /* 0x044fe200078a08ff */
[C---:B------:R-:W-:Y:S04]  /*6d70*/  HMMA.16816.F32.BF16 R12, R172.reuse, R180, R12 ;  /* 0x000000b4ac0c723c */ /* 0x040fe8000004180c */
[----:B------:R-:W-:Y:S02]  /*6d80*/  @!P6 LEA.HI.X R193, R3, c[0x0][0x1fc], R135, 0x1, P5 ;  /* 0x00007f0003c1ea11 */ /* 0x000fe400028f0c87 */
[----:B------:R-:W-:Y:S01]  /*6d90*/  @!P6 LEA.HI.X R2, R229, R2, R230, 0x5, P0 ;  /* 0x00000002e502e211 */ /* 0x000fe200000f2ce6 */
[----:B------:R-:W-:Y:S01]  /*6da0*/  IMAD.MOV.U32 R230, RZ, RZ, 0x5 ;  /* 0x00000005ffe67424 */ /* 0x000fe200078e00ff */
[C---:B------:R-:W-:Y:S01]  /*6db0*/  HMMA.16816.F32.BF16 R16, R172.reuse, R182, R16 ;  /* 0x000000b6ac10723c */ /* 0x040fe20000041810 */
[----:B------:R3:W-:Y:S03]  /*6dc0*/  @!P6 LDGSTS.E.BYPASS.LTC128B.128 [R225+0x6100], [R192.64], !P1 ;  /* 0x06100000c0e1efae */ /* 0x0007e6000c901d4c */
[C---:B------:R-:W-:Y:S02]  /*6dd0*/  @!P6 IADD3 R132, P5, R0.reuse, R232, RZ ;  /* 0x000000e80084e210 */ /* 0x040fe40007fbe0ff */
[----:B------:R-:W-:Y:S02]  /*6de0*/  @!P6 IADD3 R3, P0, R0, R228, RZ ;  /* 0x000000e40003e210 */ /* 0x000fe40007f1e0ff */
[C---:B-1----:R-:W-:Y:S01]  /*6df0*/  HMMA.16816.F32.BF16 R20, R172.reuse, R184, R20 ;  /* 0x000000b8ac14723c */ /* 0x042fe20000041814 */
[----:B------:R-:W2:Y:S03]  /*6e00*/  LDL.64 R228, [R1+0x38] ;  /* 0x0000380001e47983 */ /* 0x000ea60000100a00 */
[----:B------:R-:W-:Y:S01]  /*6e10*/  @!P6 IMAD.X R135, R2, 0x1, R227, P5 ;  /* 0x000000010287e824 */ /* 0x000fe200028e06e3 */
[----:B------:R-:W-:Y:S01]  /*6e20*/  @!P6 LEA R176, P5, R132, c[0x0][0x1f8], 0x1 ;  /* 0x00007e0084b0ea11 */ /* 0x000fe200078a08ff */
[----:B----4-:R-:W-:Y:S01]  /*6e30*/  @!P6 IMAD.X R168, R2, 0x1, R223, P0 ;  /* 0x0000000102a8e824 */ /* 0x010fe200000e06df */
[C---:B------:R-:W-:Y:S01]  /*6e40*/  @!P6 LEA R170, P0, R3.reuse, c[0x0][0x1f8], 0x1 ;  /* 0x00007e0003aaea11 */ /* 0x040fe200078008ff */
[C---:B------:R-:W-:Y:S01]  /*6e50*/  HMMA.16816.F32.BF16 R24, R172.reuse, R186, R24 ;  /* 0x000000baac18723c */ /* 0x040fe20000041818 */
[----:B------:R-:W4:Y:S03]  /*6e60*/  LDL.64 R226, [R1+0x30] ;  /* 0x0000300001e27983 */ /* 0x000f260000100a00 */
[----:B------:R-:W-:Y:S01]  /*6e70*/  @!P6 LEA.HI.X R177, R132, c[0x0][0x1fc], R135, 0x1, P5 ;  /* 0x00007f0084b1ea11 */ /* 0x000fe200028f0c87 */
[----:B------:R-:W-:Y:S01]  /*6e80*/  IMAD.MOV.U32 R223, RZ, RZ, c[0x0][0x1e0] ;  /* 0x00007800ffdf7624 */ /* 0x000fe200078e00ff */
[----:B------:R-:W-:Y:S02]  /*6e90*/  @!P6 IADD3 R132, P5, R0, R252, RZ ;  /* 0x000000fc0084e210 */ /* 0x000fe40007fbe0ff */
[C---:B------:R-:W-:Y:S01]  /*6ea0*/  HMMA.16816.F32.BF16 R28, R172.reuse, R188, R28 ;  /* 0x000000bcac1c723c */ /* 0x040fe2000004181c */
[----:B------:R1:W-:Y:S03]  /*6eb0*/  @!P6 LDGSTS.E.BYPASS.LTC128B.128 [R225+0x1100], [R176.64], !P4 ;  /* 0x01100000b0e1efae */ /* 0x0003e6000e101d4c */
[----:B------:R-:W-:Y:S02]  /*6ec0*/  @!P6 LEA.HI.X R171, R3, c[0x0][0x1fc], R168, 0x1, P0 ;  /* 0x00007f0003abea11 */ /* 0x000fe400000f0ca8 */
[----:B------:R-:W-:Y:S02]  /*6ed0*/  @!P6 IADD3.X R135, R2, R251, RZ, P5, !PT ;  /* 0x000000fb0287e210 */ /* 0x000fe40002ffe4ff */
[----:B------:R-:W-:Y:S01]  /*6ee0*/  HMMA.16816.F32.BF16 R32, R172, R190, R32 ;  /* 0x000000beac20723c */ /* 0x000fe20000041820 */
[----:B------:R5:W-:Y:S03]  /*6ef0*/  @!P6 LDGSTS.E.BYPASS.LTC128B.128 [R225+0x3100], [R170.64], !P3 ;  /* 0x03100000aae1efae */ /* 0x000be6000d901d4c */
[----:B------:R-:W-:Y:S02]  /*6f00*/  @!P6 LEA R168, P5, R132, c[0x0][0x1f8], 0x1 ;  /* 0x00007e0084a8ea11 */ /* 0x000fe400078a08ff */
[----:B------:R-:W-:Y:S02]  /*6f10*/  @!P6 IADD3 R0, P0, R0, R250, RZ ;  /* 0x000000fa0000e210 */ /* 0x000fe40007f1e0ff */
[----:B------:R-:W-:Y:S04]  /*6f20*/  @!P6 LEA.HI.X R169, R132, c[0x0][0x1fc], R135, 0x1, P5 ;  /* 0x00007f0084a9ea11 */ /* 0x000fe800028f0c87 */
[----:B------:R-:W-:Y:S01]  /*6f30*/  @!P6 IMAD.X R3, R2, 0x1, R247, P0 ;  /* 0x000000010203e824 */ /* 0x000fe200000e06f7 */
[----:B------:R5:W-:Y:S01]  /*6f40*/  @!P6 LDGSTS.E.BYPASS.LTC128B.128 [R225+0x5100], [R168.64], !P2 ;  /* 0x05100000a8e1efae */ /* 0x000be2000d101d4c */
[C---:B------:R-:W-:Y:S02]  /*6f50*/  @!P6 LEA R2, P0, R0.reuse, c[0x0][0x1f8], 0x1 ;  /* 0x00007e000002ea11 */ /* 0x040fe400078008ff */
[----:B------:R-:W-:Y:S02]  /*6f60*/  SHF.L.U32 R223, R223, 0x5, RZ ;  /* 0x00000005dfdf7819 */ /* 0x000fe400000006ff */
[----:B------:R-:W-:Y:S05]  /*6f70*/  @!P6 LEA.HI.X R3, R0, c[0x0][0x1fc], R3, 0x1, P0 ;  /* 0x00007f000003ea11 */ /* 0x000fea00000f0c03 */
[----:B------:R5:W-:Y:S01]  /*6f80*/  @!P6 LDGSTS.E.BYPASS.LTC128B.128 [R225+0x7100], [R2.64], !P1 ;  /* 0x0710000002e1efae */ /* 0x000be2000c901d4c */
[C---:B------:R-:W-:Y:S05]  /*6f90*/  ISETP.GT.AND P6, PT, R224.reuse, R231, PT ;  /* 0x000000e7e000720c */ /* 0x040fea0003fc4270 */
[----:B-1----:R-:W-:Y:S06]  /*6fa0*/  LDSM.16.M88.4 R176, [R202+0x8100] ;  /* 0x00810000cab0783b */ /* 0x002fec0000000200 */
[----:B---3--:R-:W-:Y:S02]  /*6fb0*/  LDSM.16.M88.4 R192, [R202+0x8900] ;  /* 0x00890000cac0783b */ /* 0x008fe40000000200 */
[----:B------:R-:W-:Y:S04]  /*6fc0*/  @P6 IADD3 R0, R224, -0x1, RZ ;  /* 0xffffffffe0006810 */ /* 0x000fe80007ffe0ff */
[----:B-----5:R-:W1:Y:S06]  /*6fd0*/  LDSM.16.M88.4 R168, [R206+0x10100] ;  /* 0x01010000cea8783b */ /* 0x020e6c0000000200 */
[----:B------:R-:W3:Y:S01]  /*6fe0*/  LDSM.16.M88.4 R180, [R202+0x9100] ;  /* 0x00910000cab4783b */ /* 0x000ee20000000200 */
[----:B------:R-:W-:Y:S05]  /*6ff0*/  @P6 IMAD.WIDE.U32 R2, R0, c[0x0][0x1e0], RZ ;  /* 0x0000780000026a25 */ /* 0x000fea00078e00ff */
[----:B------:R-:W0:Y:S06]  /*7000*/  LDGDEPBAR ;  /* 0x00000000000079af */ /* 0x000e2c0000000000 */
[----:B------:R-:W5:Y:S06]  /*7010*/  LDSM.16.M88.4 R184, [R202+0x9900] ;  /* 0x00990000cab8783b */ /* 0x000f6c0000000200 */
[----:B------:R-:W-:Y:S06]  /*7020*/  LDSM.16.M88.4 R172, [R205+0x10100] ;  /* 0x01010000cdac783b */ /* 0x000fec0000000200 */
[----:B------:R-:W-:Y:S01]  /*7030*/  LDSM.16.M88.4 R188, [R201+0x800] ;  /* 0x00080000c9bc783b */ /* 0x000fe20000000200 */
[C---:B-1----:R-:W-:Y:S08]  /*7040*/  HMMA.16816.F32.BF16 R4, R168.reuse, R176, R4 ;  /* 0x000000b0a804723c */ /* 0x042ff00000041804 */
[C---:B------:R-:W-:Y:S01]  /*7050*/  HMMA.16816.F32.BF16 R8, R168.reuse, R178, R8 ;  /* 0x000000b2a808723c */ /* 0x040fe20000041808 */
[----:B------:R-:W1:Y:S07]  /*7060*/  LDSM.16.M88.4 R176, [R201] ;  /* 0x00000000c9b0783b */ /* 0x000e6e0000000200 */
[C---:B------:R-:W-:Y:S08]  /*7070*/  HMMA.16816.F32.BF16 R12, R168.reuse, R192, R12 ;  /* 0x000000c0a80c723c */ /* 0x040ff0000004180c */
[C---:B------:R-:W-:Y:S01]  /*7080*/  HMMA.16816.F32.BF16 R16, R168.reuse, R194, R16 ;  /* 0x000000c2a810723c */ /* 0x040fe20000041810 */
[----:B------:R-:W1:Y:S07]  /*7090*/  LDSM.16.M88.4 R192, [R201+0x1000] ;  /* 0x00100000c9c0783b */ /* 0x000e6e0000000200 */
[C---:B---3--:R-:W-:Y:S08]  /*70a0*/  HMMA.16816.F32.BF16 R20, R168.reuse, R180, R20 ;  /* 0x000000b4a814723c */ /* 0x048ff00000041814 */
[C---:B------:R-:W-:Y:S01]  /*70b0*/  HMMA.16816.F32.BF16 R24, R168.reuse, R182, R24 ;  /* 0x000000b6a818723c */ /* 0x040fe20000041818 */
[----:B------:R-:W3:Y:S07]  /*70c0*/  LDSM.16.M88.4 R180, [R201+0x1800] ;  /* 0x00180000c9b4783b */ /* 0x000eee0000000200 */
[C---:B-----5:R-:W-:Y:S08]  /*70d0*/  HMMA.16816.F32.BF16 R28, R168.reuse, R184, R28 ;  /* 0x000000b8a81c723c */ /* 0x060ff0000004181c */
[----:B------:R-:W-:Y:S01]  /*70e0*/  HMMA.16816.F32.BF16 R32, R168, R186, R32 ;  /* 0x000000baa820723c */ /* 0x000fe20000041820 */
[----:B------:R-:W-:Y:S06]  /*70f0*/  LDSM.16.M88.4 R168, [R203+0x14100] ;  /* 0x01410000cba8783b */ /* 0x000fec0000000200 */
[----:B------:R-:W5:Y:S01]  /*7100*/  LDSM.16.M88.4 R184, [R196+0xa100] ;  /* 0x00a10000c4b8783b */ /* 0x000f620000000200 */
        /* <DEDUP_REMOVED lines=8> */
[----:B------:R-:W-:Y:S07]  /*7190*/  LDSM.16.M88.4 R192, [R219] ;  /* 0x00000000dbc0783b */ /* 0x000fee0000000200 */
[C---:B---3--:R-:W-:Y:S08]  /*71a0*/  HMMA.16816.F32.BF16 R28, R172.reuse, R180, R28 ;  /* 0x000000b4ac1c723c */ /* 0x048ff0000004181c */
[----:B------:R-:W-:Y:S01]  /*71b0*/  HMMA.16816.F32.BF16 R32, R172, R182, R32 ;  /* 0x000000b6ac20723c */ /* 0x000fe20000041820 */
[----:B------:R-:W3:Y:S06]  /*71c0*/  LDSM.16.M88.4 R172, [R196+0xb900] ;  /* 0x00b90000c4ac783b */ /* 0x000eec0000000200 */
[----:B------:R-:W3:Y:S01]  /*71d0*/  LDSM.16.M88.4 R180, [R204+0x14100] ;  /* 0x01410000ccb4783b */ /* 0x000ee20000000200 */
[C---:B-----5:R-:W-:Y:S08]  /*71e0*/  HMMA.16816.F32.BF16 R4, R168.reuse, R184, R4 ;  /* 0x000000b8a804723c */ /* 0x060ff00000041804 */
[C---:B------:R-:W-:Y:S01]  /*71f0*/  HMMA.16816.F32.BF16 R8, R168.reuse, R186, R8 ;  /* 0x000000baa808723c */ /* 0x040fe20000041808 */
[----:B------:R-:W5:Y:S07]  /*7200*/  LDSM.16.M88.4 R184, [R218] ;  /* 0x00000000dab8783b */ /* 0x000f6e0000000200 */
[C---:B-1----:R-:W-:Y:S08]  /*7210*/  HMMA.16816.F32.BF16 R12, R168.reuse, R176, R12 ;  /* 0x000000b0a80c723c */ /* 0x042ff0000004180c */
[C---:B------:R-:W-:Y:S01]  /*7220*/  HMMA.16816.F32.BF16 R16, R168.reuse, R178, R16 ;  /* 0x000000b2a810723c */ /* 0x040fe20000041810 */
[----:B------:R-:W-:Y:S07]  /*7230*/  LDSM.16.M88.4 R176, [R206+0x14100] ;  /* 0x01410000ceb0783b */ /* 0x000fee0000000200 */
[C---:B------:R-:W-:Y:S08]  /*7240*/  HMMA.16816.F32.BF16 R20, R168.reuse, R188, R20 ;  /* 0x000000bca814723c */ /* 0x040ff00000041814 */
[C---:B------:R-:W-:Y:S01]  /*7250*/  HMMA.16816.F32.BF16 R24, R168.reuse, R190, R24 ;  /* 0x000000bea818723c */ /* 0x040fe20000041818 */
[----:B------:R-:W-:Y:S07]  /*7260*/  LDSM.16.M88.4 R188, [R202+0xa100] ;  /* 0x00a10000cabc783b */ /* 0x000fee0000000200 */
[C---:B---3--:R-:W-:Y:S08]  /*7270*/  HMMA.16816.F32.BF16 R28, R168.reuse, R172, R28 ;  /* 0x000000aca81c723c */ /* 0x048ff0000004181c */
[----:B------:R-:W-:Y:S01]  /*7280*/  HMMA.16816.F32.BF16 R32, R168, R174, R32 ;  /* 0x000000aea820723c */ /* 0x000fe20000041820 */
[----:B------:R-:W1:Y:S06]  /*7290*/  LDSM.16.M88.4 R168, [R217] ;  /* 0x00000000d9a8783b */ /* 0x000e6c0000000200 */
[----:B------:R-:W3:Y:S01]  /*72a0*/  LDSM.16.M88.4 R172, [R216] ;  /* 0x00000000d8ac783b */ /* 0x000ee20000000200 */
[C---:B------:R-:W-:Y:S08]  /*72b0*/  HMMA.16816.F32.BF16 R4, R180.reuse, R192, R4 ;  /* 0x000000c0b404723c */ /* 0x040ff00000041804 */
[C---:B------:R-:W-:Y:S01]  /*72c0*/  HMMA.16816.F32.BF16 R8, R180.reuse, R194, R8 ;  /* 0x000000c2b408723c */ /* 0x040fe20000041808 */
[----:B------:R-:W2:Y:S07]  /*72d0*/  LDSM.16.M88.4 R192, [R202+0xa900] ;  /* 0x00a90000cac0783b */ /* 0x000eae0000000200 */
[C---:B-----5:R-:W-:Y:S08]  /*72e0*/  HMMA.16816.F32.BF16 R12, R180.reuse, R184, R12 ;  /* 0x000000b8b40c723c */ /* 0x060ff0000004180c */
[C---:B------:R-:W-:Y:S01]  /*72f0*/  HMMA.16816.F32.BF16 R16, R180.reuse, R186, R16 ;  /* 0x000000bab410723c */ /* 0x040fe20000041810 */
[----:B------:R-:W5:Y:S07]  /*7300*/  LDSM.16.M88.4 R184, [R202+0xb100] ;  /* 0x00b10000cab8783b */ /* 0x000f6e0000000200 */
[C---:B-1----:R-:W-:Y:S08]  /*7310*/  HMMA.16816.F32.BF16 R20, R180.reuse, R168, R20 ;  /* 0x000000a8b414723c */ /* 0x042ff00000041814 */
[C---:B------:R-:W-:Y:S01]  /*7320*/  HMMA.16816.F32.BF16 R24, R180.reuse, R170, R24 ;  /* 0x000000aab418723c */ /* 0x040fe20000041818 */
[----:B------:R-:W1:Y:S07]  /*7330*/  LDSM.16.M88.4 R168, [R202+0xb900] ;  /* 0x00b90000caa8783b */ /* 0x000e6e0000000200 */
[C---:B---3--:R-:W-:Y:S08]  /*7340*/  HMMA.16816.F32.BF16 R28, R180.reuse, R172, R28 ;  /* 0x000000acb41c723c */ /* 0x048ff0000004181c */
[----:B------:R-:W-:Y:S01]  /*7350*/  HMMA.16816.F32.BF16 R32, R180, R174, R32 ;  /* 0x000000aeb420723c */ /* 0x000fe20000041820 */
[----:B------:R-:W-:Y:S06]  /*7360*/  LDSM.16.M88.4 R172, [R205+0x14100] ;  /* 0x01410000cdac783b */ /* 0x000fec0000000200 */
[----:B------:R-:W3:Y:S01]  /*7370*/  LDSM.16.M88.4 R180, [R201+0x2000] ;  /* 0x00200000c9b4783b */ /* 0x000ee20000000200 */
[C---:B------:R-:W-:Y:S08]  /*7380*/  HMMA.16816.F32.BF16 R4, R176.reuse, R188, R4 ;  /* 0x000000bcb004723c */ /* 0x040ff00000041804 */
[C---:B------:R-:W-:Y:S01]  /*7390*/  HMMA.16816.F32.BF16 R8, R176.reuse, R190, R8 ;  /* 0x000000beb008723c */ /* 0x040fe20000041808 */
[----:B------:R-:W3:Y:S07]  /*73a0*/  LDSM.16.M88.4 R188, [R201+0x2800] ;  /* 0x00280000c9bc783b */ /* 0x000eee0000000200 */
[C---:B--2---:R-:W-:Y:S08]  /*73b0*/  HMMA.16816.F32.BF16 R12, R176.reuse, R192, R12 ;  /* 0x000000c0b00c723c */ /* 0x044ff0000004180c */
[C---:B------:R-:W-:Y:S01]  /*73c0*/  HMMA.16816.F32.BF16 R16, R176.reuse, R194, R16 ;  /* 0x000000c2b010723c */ /* 0x040fe20000041810 */
[----:B------:R-:W2:Y:S07]  /*73d0*/  LDSM.16.M88.4 R192, [R201+0x3000] ;  /* 0x00300000c9c0783b */ /* 0x000eae0000000200 */
[C---:B-----5:R-:W-:Y:S08]  /*73e0*/  HMMA.16816.F32.BF16 R20, R176.reuse, R184, R20 ;  /* 0x000000b8b014723c */ /* 0x060ff00000041814 */
[C---:B------:R-:W-:Y:S01]  /*73f0*/  HMMA.16816.F32.BF16 R24, R176.reuse, R186, R24 ;  /* 0x000000bab018723c */ /* 0x040fe20000041818 */
[----:B------:R-:W5:Y:S07]  /*7400*/  LDSM.16.M88.4 R184, [R201+0x3800] ;  /* 0x00380000c9b8783b */ /* 0x000f6e0000000200 */
[C---:B-1----:R-:W-:Y:S08]  /*7410*/  HMMA.16816.F32.BF16 R28, R176.reuse, R168, R28 ;  /* 0x000000a8b01c723c */ /* 0x042ff0000004181c */
[----:B------:R-:W-:Y:S01]  /*7420*/  HMMA.16816.F32.BF16 R32, R176, R170, R32 ;  /* 0x000000aab020723c */ /* 0x000fe20000041820 */
[----:B------:R-:W-:Y:S06]  /*7430*/  LDSM.16.M88.4 R168, [R203+0x18100] ;  /* 0x01810000cba8783b */ /* 0x000fec0000000200 */
[----:B------:R-:W1:Y:S01]  /*7440*/  LDSM.16.M88.4 R176, [R196+0xc100] ;  /* 0x00c10000c4b0783b */ /* 0x000e620000000200 */
[C---:B---3--:R-:W-:Y:S08]  /*7450*/  HMMA.16816.F32.BF16 R4, R172.reuse, R180, R4 ;  /* 0x000000b4ac04723c */ /* 0x048ff00000041804 */
[C---:B------:R-:W-:Y:S01]  /*7460*/  HMMA.16816.F32.BF16 R8, R172.reuse, R182, R8 ;  /* 0x000000b6ac08723c */ /* 0x040fe20000041808 */
[----:B------:R-:W3:Y:S07]  /*7470*/  LDSM.16.M88.4 R180, [R196+0xc900] ;  /* 0x00c90000c4b4783b */ /* 0x000eee0000000200 */
[C---:B------:R-:W-:Y:S08]  /*7480*/  HMMA.16816.F32.BF16 R12, R172.reuse, R188, R12 ;  /* 0x000000bcac0c723c */ /* 0x040ff0000004180c */
[C---:B------:R-:W-:Y:S01]  /*7490*/  HMMA.16816.F32.BF16 R16, R172.reuse, R190, R16 ;  /* 0x000000beac10723c */ /* 0x040fe20000041810 */
[----:B------:R-:W3:Y:S07]  /*74a0*/  LDSM.16.M88.4 R188, [R196+0xd100] ;  /* 0x00d10000c4bc783b */ /* 0x000eee0000000200 */
[C---:B--2---:R-:W-:Y:S08]  /*74b0*/  HMMA.16816.F32.BF16 R20, R172.reuse, R192, R20 ;  /* 0x000000c0ac14723c */ /* 0x044ff00000041814 */
[C---:B------:R-:W-:Y:S01]  /*74c0*/  HMMA.16816.F32.BF16 R24, R172.reuse, R194, R24 ;  /* 0x000000c2ac18723c */ /* 0x040fe20000041818 */
[----:B------:R-:W2:Y:S07]  /*74d0*/  LDSM.16.M88.4 R192, [R196+0xd900] ;  /* 0x00d90000c4c0783b */ /* 0x000eae0000000200 */
[C---:B-----5:R-:W-:Y:S08]  /*74e0*/  HMMA.16816.F32.BF16 R28, R172.reuse, R184, R28 ;  /* 0x000000b8ac1c723c */ /* 0x060ff0000004181c */
[----:B------:R-:W-:Y:S01]  /*74f0*/  HMMA.16816.F32.BF16 R32, R172, R186, R32 ;  /* 0x000000baac20723c */ /* 0x000fe20000041820 */
[----:B------:R-:W-:Y:S06]  /*7500*/  LDSM.16.M88.4 R172, [R204+0x18100] ;  /* 0x01810000ccac783b */ /* 0x000fec0000000200 */
[----:B------:R-:W5:Y:S01]  /*7510*/  LDSM.16.M88.4 R184, [R215] ;  /* 0x00000000d7b8783b */ /* 0x000f620000000200 */
[C---:B-1----:R-:W-:Y:S08]  /*7520*/  HMMA.16816.F32.BF16 R4, R168.reuse, R176, R4 ;  /* 0x000000b0a804723c */ /* 0x042ff00000041804 */
[C---:B------:R-:W-:Y:S01]  /*7530*/  HMMA.16816.F32.BF16 R8, R168.reuse, R178, R8 ;  /* 0x000000b2a808723c */ /* 0x040fe20000041808 */
[----:B------:R-:W1:Y:S07]  /*7540*/  LDSM.16.M88.4 R176, [R214] ;  /* 0x00000000d6b0783b */ /* 0x000e6e0000000200 */
[C---:B---3--:R-:W-:Y:S08]  /*7550*/  HMMA.16816.F32.BF16 R12, R168.reuse, R180, R12 ;  /* 0x000000b4a80c723c */ /* 0x048ff0000004180c */
[C---:B------:R-:W-:Y:S01]  /*7560*/  HMMA.16816.F32.BF16 R16, R168.reuse, R182, R16 ;  /* 0x000000b6a810723c */ /* 0x040fe20000041810 */
[----:B------:R-:W3:Y:S07]  /*7570*/  LDSM.16.M88.4 R180, [R213] ;  /* 0x00000000d5b4783b */ /* 0x000eee0000000200 */
[C---:B------:R-:W-:Y:S08]  /*7580*/  HMMA.16816.F32.BF16 R20, R168.reuse, R188, R20 ;  /* 0x000000bca814723c */ /* 0x040ff00000041814 */
[C---:B------:R-:W-:Y:S01]  /*7590*/  HMMA.16816.F32.BF16 R24, R168.reuse, R190, R24 ;  /* 0x000000bea818723c */ /* 0x040fe20000041818 */
[----:B------:R-:W-:Y:S07]  /*75a0*/  LDSM.16.M88.4 R188, [R206+0x18100] ;  /* 0x01810000cebc783b */ /* 0x000fee0000000200 */
[C---:B--2---:R-:W-:Y:S08]  /*75b0*/  HMMA.16816.F32.BF16 R28, R168.reuse, R192, R28 ;  /* 0x000000c0a81c723c */ /* 0x044ff0000004181c */
[----:B------:R-:W-:Y:S01]  /*75c0*/  HMMA.16816.F32.BF16 R32, R168, R194, R32 ;  /* 0x000000c2a820723c */ /* 0x000fe20000041820 */
[----:B------:R-:W2:Y:S06]  /*75d0*/  LDSM.16.M88.4 R168, [R212] ;  /* 0x00000000d4a8783b */ /* 0x000eac0000000200 */
[----:B------:R-:W2:Y:S01]  /*75e0*/  LDSM.16.M88.4 R192, [R202+0xc100] ;  /* 0x00c10000cac0783b */ /* 0x000ea20000000200 */
[C---:B-----5:R-:W-:Y:S08]  /*75f0*/  HMMA.16816.F32.BF16 R4, R172.reuse, R184, R4 ;  /* 0x000000b8ac04723c */ /* 0x060ff00000041804 */
[C---:B------:R-:W-:Y:S01]  /*7600*/  HMMA.16816.F32.BF16 R8, R172.reuse, R186, R8 ;  /* 0x000000baac08723c */ /* 0x040fe20000041808 */
[----:B------:R-:W5:Y:S07]  /*7610*/  LDSM.16.M88.4 R184, [R202+0xc900] ;  /* 0x00c90000cab8783b */ /* 0x000f6e0000000200 */
[C---:B-1----:R-:W-:Y:S08]  /*7620*/  HMMA.16816.F32.BF16 R12, R172.reuse, R176, R12 ;  /* 0x000000b0ac0c723c */ /* 0x042ff0000004180c */
[C---:B------:R-:W-:Y:S01]  /*7630*/  HMMA.16816.F32.BF16 R16, R172.reuse, R178, R16 ;  /* 0x000000b2ac10723c */ /* 0x040fe20000041810 */
[----:B------:R-:W-:Y:S07]  /*7640*/  LDSM.16.M88.4 R176, [R205+0x18100] ;  /* 0x01810000cdb0783b */ /* 0x000fee0000000200 */
[C---:B---3--:R-:W-:Y:S08]  /*7650*/  HMMA.16816.F32.BF16 R20, R172.reuse, R180, R20 ;  /* 0x000000b4ac14723c */ /* 0x048ff00000041814 */
[C---:B------:R-:W-:Y:S01]  /*7660*/  HMMA.16816.F32.BF16 R24, R172.reuse, R182, R24 ;  /* 0x000000b6ac18723c */ /* 0x040fe20000041818 */
[----:B------:R-:W-:Y:S07]  /*7670*/  LDSM.16.M88.4 R180, [R201+0x4000] ;  /* 0x00400000c9b4783b */ /* 0x000fee0000000200 */
[C---:B--2---:R-:W-:Y:S08]  /*7680*/  HMMA.16816.F32.BF16 R28, R172.reuse, R168, R28 ;  /* 0x000000a8ac1c723c */ /* 0x044ff0000004181c */
[----:B------:R-:W-:Y:S01]  /*7690*/  HMMA.16816.F32.BF16 R32, R172, R170, R32 ;  /* 0x000000aaac20723c */ /* 0x000fe20000041820 */
[----:B------:R-:W1:Y:S06]  /*76a0*/  LDSM.16.M88.4 R168, [R202+0xd100] ;  /* 0x00d10000caa8783b */ /* 0x000e6c0000000200 */
[----:B------:R-:W2:Y:S01]  /*76b0*/  LDSM.16.M88.4 R172, [R202+0xd900] ;  /* 0x00d90000caac783b */ /* 0x000ea20000000200 */
[C---:B------:R-:W-:Y:S08]  /*76c0*/  HMMA.16816.F32.BF16 R4, R188.reuse, R192, R4 ;  /* 0x000000c0bc04723c */ /* 0x040ff00000041804 */
[C---:B------:R-:W-:Y:S01]  /*76d0*/  HMMA.16816.F32.BF16 R8, R188.reuse, R194, R8 ;  /* 0x000000c2bc08723c */ /* 0x040fe20000041808 */
[----:B------:R-:W3:Y:S07]  /*76e0*/  LDSM.16.M88.4 R192, [R201+0x4800] ;  /* 0x00480000c9c0783b */ /* 0x000eee0000000200 */
[C---:B-----5:R-:W-:Y:S08]  /*76f0*/  HMMA.16816.F32.BF16 R12, R188.reuse, R184, R12 ;  /* 0x000000b8bc0c723c */ /* 0x060ff0000004180c */
[C---:B------:R-:W-:Y:S01]  /*7700*/  HMMA.16816.F32.BF16 R16, R188.reuse, R186, R16 ;  /* 0x000000babc10723c */ /* 0x040fe20000041810 */
[----:B------:R-:W5:Y:S07]  /*7710*/  LDSM.16.M88.4 R184, [R201+0x5000] ;  /* 0x00500000c9b8783b */ /* 0x000f6e0000000200 */
[C---:B-1----:R-:W-:Y:S08]  /*7720*/  HMMA.16816.F32.BF16 R20, R188.reuse, R168, R20 ;  /* 0x000000a8bc14723c */ /* 0x042ff00000041814 */
[C---:B------:R-:W-:Y:S01]  /*7730*/  HMMA.16816.F32.BF16 R24, R188.reuse, R170, R24 ;  /* 0x000000aabc18723c */ /* 0x040fe20000041818 */
[----:B------:R-:W1:Y:S07]  /*7740*/  LDSM.16.M88.4 R168, [R201+0x5800] ;  /* 0x00580000c9a8783b */ /* 0x000e6e0000000200 */
[C---:B--2---:R-:W-:Y:S08]  /*7750*/  HMMA.16816.F32.BF16 R28, R188.reuse, R172, R28 ;  /* 0x000000acbc1c723c */ /* 0x044ff0000004181c */
[----:B------:R-:W-:Y:S01]  /*7760*/  HMMA.16816.F32.BF16 R32, R188, R174, R32 ;  /* 0x000000aebc20723c */ /* 0x000fe20000041820 */
[----:B------:R-:W-:Y:S06]  /*7770*/  LDSM.16.M88.4 R172, [R203+0x1c100] ;  /* 0x01c10000cbac783b */ /* 0x000fec0000000200 */
[----:B------:R-:W-:Y:S01]  /*7780*/  LDSM.16.M88.4 R188, [R196+0xe900] ;  /* 0x00e90000c4bc783b */ /* 0x000fe20000000200 */
[C---:B------:R-:W-:Y:S08]  /*7790*/  HMMA.16816.F32.BF16 R4, R176.reuse, R180, R4 ;  /* 0x000000b4b004723c */ /* 0x040ff00000041804 */
[C---:B------:R-:W-:Y:S01]  /*77a0*/  HMMA.16816.F32.BF16 R8, R176.reuse, R182, R8 ;  /* 0x000000b6b008723c */ /* 0x040fe20000041808 */
[----:B------:R-:W2:Y:S07]  /*77b0*/  LDSM.16.M88.4 R180, [R196+0xe100] ;  /* 0x00e10000c4b4783b */ /* 0x000eae0000000200 */
[C---:B---3--:R-:W-:Y:S08]  /*77c0*/  HMMA.16816.F32.BF16 R12, R176.reuse, R192, R12 ;  /* 0x000000c0b00c723c */ /* 0x048ff0000004180c */
[C---:B------:R-:W-:Y:S01]  /*77d0*/  HMMA.16816.F32.BF16 R16, R176.reuse, R194, R16 ;  /* 0x000000c2b010723c */ /* 0x040fe20000041810 */
[----:B------:R-:W3:Y:S07]  /*77e0*/  LDSM.16.M88.4 R192, [R196+0xf100] ;  /* 0x00f10000c4c0783b */ /* 0x000eee0000000200 */
[C---:B-----5:R-:W-:Y:S08]  /*77f0*/  HMMA.16816.F32.BF16 R20, R176.reuse, R184, R20 ;  /* 0x000000b8b014723c */ /* 0x060ff00000041814 */
[C---:B------:R-:W-:Y:S01]  /*7800*/  HMMA.16816.F32.BF16 R24, R176.reuse, R186, R24 ;  /* 0x000000bab018723c */ /* 0x040fe20000041818 */
[----:B------:R-:W5:Y:S07]  /*7810*/  LDSM.16.M88.4 R184, [R196+0xf900] ;  /* 0x00f90000c4b8783b */ /* 0x000f6e0000000200 */
[C---:B-1----:R-:W-:Y:S08]  /*7820*/  HMMA.16816.F32.BF16 R28, R176.reuse, R168, R28 ;  /* 0x000000a8b01c723c */ /* 0x042ff0000004181c */
[----:B------:R-:W-:Y:S01]  /*7830*/  HMMA.16816.F32.BF16 R32, R176, R170, R32 ;  /* 0x000000aab020723c */ /* 0x000fe20000041820 */
[----:B------:R-:W-:Y:S06]  /*7840*/  LDSM.16.M88.4 R168, [R204+0x1c100] ;  /* 0x01c10000cca8783b */ /* 0x000fec0000000200 */
[----:B------:R-:W1:Y:S01]  /*7850*/  LDSM.16.M88.4 R176, [R211] ;  /* 0x00000000d3b0783b */ /* 0x000e620000000200 */
[C---:B--2---:R-:W-:Y:S08]  /*7860*/  HMMA.16816.F32.BF16 R4, R172.reuse, R180, R4 ;  /* 0x000000b4ac04723c */ /* 0x044ff00000041804 */
[C---:B------:R-:W-:Y:S01]  /*7870*/  HMMA.16816.F32.BF16 R8, R172.reuse, R182, R8 ;  /* 0x000000b6ac08723c */ /* 0x040fe20000041808 */
[----:B------:R-:W2:Y:S07]  /*7880*/  LDSM.16.M88.4 R180, [R210] ;  /* 0x00000000d2b4783b */ /* 0x000eae0000000200 */
[C---:B------:R-:W-:Y:S08]  /*7890*/  HMMA.16816.F32.BF16 R12, R172.reuse, R188, R12 ;  /* 0x000000bcac0c723c */ /* 0x040ff0000004180c */
[C---:B------:R-:W-:Y:S01]  /*78a0*/  HMMA.16816.F32.BF16 R16, R172.reuse, R190, R16 ;  /* 0x000000beac10723c */ /* 0x040fe20000041810 */
[----:B------:R-:W2:Y:S07]  /*78b0*/  LDSM.16.M88.4 R188, [R209] ;  /* 0x00000000d1bc783b */ /* 0x000eae0000000200 */
[C---:B---3--:R-:W-:Y:S08]  /*78c0*/  HMMA.16816.F32.BF16 R20, R172.reuse, R192, R20 ;  /* 0x000000c0ac14723c */ /* 0x048ff00000041814 */
[C---:B------:R-:W-:Y:S01]  /*78d0*/  HMMA.16816.F32.BF16 R24, R172.reuse, R194, R24 ;  /* 0x000000c2ac18723c */ /* 0x040fe20000041818 */
[----:B------:R-:W3:Y:S07]  /*78e0*/  LDSM.16.M88.4 R192, [R208] ;  /* 0x00000000d0c0783b */ /* 0x000eee0000000200 */
[C---:B-----5:R-:W-:Y:S08]  /*78f0*/  HMMA.16816.F32.BF16 R28, R172.reuse, R184, R28 ;  /* 0x000000b8ac1c723c */ /* 0x060ff0000004181c */
[----:B------:R-:W-:Y:S01]  /*7900*/  HMMA.16816.F32.BF16 R32, R172, R186, R32 ;  /* 0x000000baac20723c */ /* 0x000fe20000041820 */
[----:B------:R-:W-:Y:S06]  /*7910*/  LDSM.16.M88.4 R172, [R206+0x1c100] ;  /* 0x01c10000ceac783b */ /* 0x000fec0000000200 */
[----:B------:R-:W5:Y:S01]  /*7920*/  LDSM.16.M88.4 R184, [R202+0xe100] ;  /* 0x00e10000cab8783b */ /* 0x000f620000000200 */
[C---:B-1----:R-:W-:Y:S08]  /*7930*/  HMMA.16816.F32.BF16 R4, R168.reuse, R176, R4 ;  /* 0x000000b0a804723c */ /* 0x042ff00000041804 */
[C---:B------:R-:W-:Y:S01]  /*7940*/  HMMA.16816.F32.BF16 R8, R168.reuse, R178, R8 ;  /* 0x000000b2a808723c */ /* 0x040fe20000041808 */
[----:B------:R-:W1:Y:S07]  /*7950*/  LDSM.16.M88.4 R176, [R202+0xe900] ;  /* 0x00e90000cab0783b */ /* 0x000e6e0000000200 */
[C---:B--2---:R-:W-:Y:S08]  /*7960*/  HMMA.16816.F32.BF16 R12, R168.reuse, R180, R12 ;  /* 0x000000b4a80c723c */ /* 0x044ff0000004180c */
[C---:B------:R-:W-:Y:S01]  /*7970*/  HMMA.16816.F32.BF16 R16, R168.reuse, R182, R16 ;  /* 0x000000b6a810723c */ /* 0x040fe20000041810 */
[----:B------:R-:W2:Y:S07]  /*7980*/  LDSM.16.M88.4 R180, [R202+0xf100] ;  /* 0x00f10000cab4783b */ /* 0x000eae0000000200 */
[C---:B------:R-:W-:Y:S08]  /*7990*/  HMMA.16816.F32.BF16 R20, R168.reuse, R188, R20 ;  /* 0x000000bca814723c */ /* 0x040ff00000041814 */
[C---:B------:R-:W-:Y:S01]  /*79a0*/  HMMA.16816.F32.BF16 R24, R168.reuse, R190, R24 ;  /* 0x000000bea818723c */ /* 0x040fe20000041818 */
[----:B------:R-:W-:Y:S07]  /*79b0*/  LDSM.16.M88.4 R188, [R205+0x1c100] ;  /* 0x01c10000cdbc783b */ /* 0x000fee0000000200 */
[C---:B---3--:R-:W-:Y:S08]  /*79c0*/  HMMA.16816.F32.BF16 R28, R168.reuse, R192, R28 ;  /* 0x000000c0a81c723c */ /* 0x048ff0000004181c */
[----:B------:R-:W-:Y:S01]  /*79d0*/  HMMA.16816.F32.BF16 R32, R168, R194, R32 ;  /* 0x000000c2a820723c */ /* 0x000fe20000041820 */
[----:B------:R-:W3:Y:S06]  /*79e0*/  LDSM.16.M88.4 R168, [R202+0xf900] ;  /* 0x00f90000caa8783b */ /* 0x000eec0000000200 */
[----:B------:R-:W3:Y:S01]  /*79f0*/  LDSM.16.M88.4 R192, [R201+0x6000] ;  /* 0x00600000c9c0783b */ /* 0x000ee20000000200 */
[C---:B-----5:R-:W-:Y:S08]  /*7a00*/  HMMA.16816.F32.BF16 R4, R172.reuse, R184, R4 ;  /* 0x000000b8ac04723c */ /* 0x060ff00000041804 */
[C---:B------:R-:W-:Y:S08]  /*7a10*/  HMMA.16816.F32.BF16 R8, R172.reuse, R186, R8 ;  /* 0x000000baac08723c */ /* 0x040ff00000041808 */
[C---:B-1----:R-:W-:Y:S08]  /*7a20*/  HMMA.16816.F32.BF16 R12, R172.reuse, R176, R12 ;  /* 0x000000b0ac0c723c */ /* 0x042ff0000004180c */
[C---:B------:R-:W-:Y:S08]  /*7a30*/  HMMA.16816.F32.BF16 R16, R172.reuse, R178, R16 ;  /* 0x000000b2ac10723c */ /* 0x040ff00000041810 */
[C---:B--2---:R-:W-:Y:S08]  /*7a40*/  HMMA.16816.F32.BF16 R20, R172.reuse, R180, R20 ;  /* 0x000000b4ac14723c */ /* 0x044ff00000041814 */
[C---:B------:R-:W-:Y:S08]  /*7a50*/  HMMA.16816.F32.BF16 R24, R172.reuse, R182, R24 ;  /* 0x000000b6ac18723c */ /* 0x040ff00000041818 */
[C---:B---3--:R-:W-:Y:S08]  /*7a60*/  HMMA.16816.F32.BF16 R28, R172.reuse, R168, R28 ;  /* 0x000000a8ac1c723c */ /* 0x048ff0000004181c */
[----:B------:R-:W-:Y:S01]  /*7a70*/  HMMA.16816.F32.BF16 R32, R172, R170, R32 ;  /* 0x000000aaac20723c */ /* 0x000fe20000041820 */
[----:B------:R-:W1:Y:S07]  /*7a80*/  LDSM.16.M88.4 R168, [R201+0x6800] ;  /* 0x00680000c9a8783b */ /* 0x000e6e0000000200 */
[C---:B------:R-:W-:Y:S08]  /*7a90*/  HMMA.16816.F32.BF16 R4, R188.reuse, R192, R4 ;  /* 0x000000c0bc04723c */ /* 0x040ff00000041804 */
[C---:B------:R-:W-:Y:S11]  /*7aa0*/  HMMA.16816.F32.BF16 R8, R188.reuse, R194, R8 ;  /* 0x000000c2bc08723c */ /* 0x040ff60000041808 */
[----:B------:R-:W-:Y:S05]  /*7ab0*/  @!UPT UIADD3 URZ, URZ, URZ, URZ ;  /* 0x0000003f3f3ff290 */ /* 0x000fea000fffe03f */
[----:B------:R-:W-:Y:S02]  /*7ac0*/  FMUL.FTZ R4, R4, c[0x0][0x320] ;  /* 0x0000c80004047a20 */ /* 0x000fe40000410000 */
[----:B------:R-:W-:Y:S02]  /*7ad0*/  FMUL.FTZ R5, R5, c[0x0][0x320] ;  /* 0x0000c80005057a20 */ /* 0x000fe40000410000 */
[----:B------:R-:W2:Y:S01]  /*7ae0*/  MUFU.TANH R180, R4 ;  /* 0x0000000400b47308 */ /* 0x000ea20000002400 */
[----:B------:R-:W-:Y:S02]  /*7af0*/  FMUL.FTZ R6, R6, c[0x0][0x320] ;  /* 0x0000c80006067a20 */ /* 0x000fe40000410000 */
[----:B------:R-:W-:Y:S02]  /*7b00*/  FMUL.FTZ R7, R7, c[0x0][0x320] ;  /* 0x0000c80007077a20 */ /* 0x000fe40000410000 */
[----:B------:R-:W-:Y:S01]  /*7b10*/  FMUL.FTZ R8, R8, c[0x0][0x320] ;  /* 0x0000c80008087a20 */ /* 0x000fe20000410000 */
[C---:B-1----:R-:W-:Y:S03]  /*7b20*/  HMMA.16816.F32.BF16 R12, R188.reuse, R168, R12 ;  /* 0x000000a8bc0c723c */ /* 0x042fe6000004180c */
[----:B------:R-:W-:Y:S01]  /*7b30*/  FMUL.FTZ R9, R9, c[0x0][0x320] ;  /* 0x0000c80009097a20 */ /* 0x000fe20000410000 */
[----:B------:R-:W1:Y:S01]  /*7b40*/  MUFU.TANH R179, R5 ;  /* 0x0000000500b37308 */ /* 0x000e620000002400 */
[----:B------:R-:W-:Y:S02]  /*7b50*/  FMUL.FTZ R10, R10, c[0x0][0x320] ;  /* 0x0000c8000a0a7a20 */ /* 0x000fe40000410000 */
[----:B------:R-:W-:Y:S01]  /*7b60*/  FMUL.FTZ R11, R11, c[0x0][0x320] ;  /* 0x0000c8000b0b7a20 */ /* 0x000fe20000410000 */
[C---:B------:R-:W-:Y:S06]  /*7b70*/  HMMA.16816.F32.BF16 R16, R188.reuse, R170, R16 ;  /* 0x000000aabc10723c */ /* 0x040fec0000041810 */
[----:B------:R-:W3:Y:S10]  /*7b80*/  MUFU.TANH R192, R6 ;  /* 0x0000000600c07308 */ /* 0x000ef40000002400 */
[----:B------:R5:W1:Y:S01]  /*7b90*/  MUFU.TANH R193, R7 ;  /* 0x0000000700c17308 */ /* 0x000a620000002400 */
[----:B------:R-:W-:Y:S02]  /*7ba0*/  FMUL.FTZ R14, R14, c[0x0][0x320] ;  /* 0x0000c8000e0e7a20 */ /* 0x000fe40000410000 */
[----:B------:R-:W-:Y:S02]  /*7bb0*/  FMUL.FTZ R15, R15, c[0x0][0x320] ;  /* 0x0000c8000f0f7a20 */ /* 0x000fe40000410000 */
[----:B------:R-:W-:Y:S02]  /*7bc0*/  FMUL.FTZ R12, R12, c[0x0][0x320] ;  /* 0x0000c8000c0c7a20 */ /* 0x000fe40000410000 */
[----:B------:R-:W-:Y:S02]  /*7bd0*/  FMUL.FTZ R13, R13, c[0x0][0x320] ;  /* 0x0000c8000d0d7a20 */ /* 0x000fe40000410000 */
[----:B------:R-:W-:Y:S01]  /*7be0*/  FMUL.FTZ R16, R16, c[0x0][0x320] ;  /* 0x0000c80010107a20 */ /* 0x000fe20000410000 */
[----:B------:R-:W1:Y:S01]  /*7bf0*/  MUFU.TANH R184, R14 ;  /* 0x0000000e00b87308 */ /* 0x000e620000002400 */
[----:B------:R-:W-:Y:S02]  /*7c00*/  FMUL.FTZ R18, R18, c[0x0][0x320] ;  /* 0x0000c80012127a20 */ /* 0x000fe40000410000 */
[----:B------:R-:W-:Y:S02]  /*7c10*/  FMUL.FTZ R17, R17, c[0x0][0x320] ;  /* 0x0000c80011117a20 */ /* 0x000fe40000410000 */
[----:B------:R-:W-:Y:S05]  /*7c20*/  FMUL.FTZ R19, R19, c[0x0][0x320] ;  /* 0x0000c80013137a20 */ /* 0x000fea0000410000 */
[----:B------:R-:W1:Y:S01]  /*7c30*/  MUFU.TANH R177, R8 ;  /* 0x0000000800b17308 */ /* 0x000e620000002400 */
[----:B-----5:R-:W5:Y:S09]  /*7c40*/  LDSM.16.M88.4 R4, [R201+0x7000] ;  /* 0x00700000c904783b */ /* 0x020f720000000200 */
[----:B------:R-:W1:Y:S10]  /*7c50*/  MUFU.TANH R171, R16 ;  /* 0x0000001000ab7308 */ /* 0x000e740000002400 */
[----:B------:R-:W1:Y:S10]  /*7c60*/  MUFU.TANH R176, R9 ;  /* 0x0000000900b07308 */ /* 0x000e740000002400 */
[----:B------:R-:W1:Y:S10]  /*7c70*/  MUFU.TANH R182, R18 ;  /* 0x0000001200b67308 */ /* 0x000e740000002400 */
[----:B------:R-:W1:Y:S01]  /*7c80*/  MUFU.TANH R186, R10 ;  /* 0x0000000a00ba7308 */ /* 0x000e620000002400 */
[C---:B-----5:R-:W-:Y:S09]  /*7c90*/  HMMA.16816.F32.BF16 R20, R188.reuse, R4, R20 ;  /* 0x00000004bc14723c */ /* 0x060ff20000041814 */
[----:B------:R-:W1:Y:S03]  /*7ca0*/  MUFU.TANH R170, R17 ;  /* 0x0000001100aa7308 */ /* 0x000e660000002400 */
[----:B------:R-:W-:Y:S01]  /*7cb0*/  @P6 SHF.R.S32.HI R4, RZ, 0x1f, R0 ;  /* 0x0000001fff046819 */ /* 0x000fe20000011400 */
[C---:B------:R-:W-:Y:S04]  /*7cc0*/  HMMA.16816.F32.BF16 R24, R188.reuse, R6, R24 ;  /* 0x00000006bc18723c */ /* 0x040fe80000041818 */
[----:B------:R-:W-:Y:S02]  /*7cd0*/  @P6 IMAD R4, R4, c[0x0][0x1e0], RZ ;  /* 0x0000780004046a24 */ /* 0x000fe400078e02ff */
[----:B------:R5:W1:Y:S02]  /*7ce0*/  MUFU.TANH R187, R11 ;  /* 0x0000000b00bb7308 */ /* 0x000a640000002400 */
[----:B------:R-:W-:Y:S04]  /*7cf0*/  @P6 IMAD R4, R0, c[0x0][0x1e4], R4 ;  /* 0x0000790000046a24 */ /* 0x000fe800078e0204 */
[----:B------:R-:W-:Y:S02]  /*7d00*/  @P6 IMAD.SHL.U32 R0, R2, 0x40, RZ ;  /* 0x0000004002006824 */ /* 0x000fe400078e00ff */
[----:B------:R-:W-:Y:S02]  /*7d10*/  @P6 IMAD.IADD R3, R3, 0x1, R4 ;  /* 0x0000000103036824 */ /* 0x000fe400078e0204 */
[----:B------:R-:W-:Y:S01]  /*7d20*/  FMUL.FTZ R20, R20, c[0x0][0x320] ;  /* 0x0000c80014147a20 */ /* 0x000fe20000410000 */
[----:B------:R-:W-:Y:S01]  /*7d30*/  @P6 IADD3 R4, P0, R0, R228, RZ ;  /* 0x000000e400046210 */ /* 0x000fe20007f1e0ff */
[----:B------:R-:W1:Y:S01]  /*7d40*/  MUFU.TANH R183, R19 ;  /* 0x0000001300b77308 */ /* 0x000e620000002400 */
[----:B------:R-:W-:Y:S01]  /*7d50*/  FMUL.FTZ R21, R21, c[0x0][0x320] ;  /* 0x0000c80015157a20 */ /* 0x000fe20000410000 */
[----:B------:R-:W-:Y:S01]  /*7d60*/  @P6 SHF.L.U64.HI R2, R2, 0x6, R3 ;  /* 0x0000000602026819 */ /* 0x000fe20000010203 */
[----:B------:R-:W-:Y:S02]  /*7d70*/  FMUL.FTZ R23, R23, c[0x0][0x320] ;  /* 0x0000c80017177a20 */ /* 0x000fe40000410000 */
[----:B------:R-:W-:Y:S02]  /*7d80*/  FMUL.FTZ R22, R22, c[0x0][0x320] ;  /* 0x0000c80016167a20 */ /* 0x000fe40000410000 */
[----:B----4-:R-:W-:Y:S01]  /*7d90*/  @P6 IMAD.X R5, R2, 0x1, R227, P0 ;  /* 0x0000000102056824 */ /* 0x010fe200000e06e3 */
[----:B------:R-:W-:Y:S01]  /*7da0*/  @P6 IADD3 R3, P0, R0, R246, RZ ;  /* 0x000000f600036210 */ /* 0x000fe20007f1e0ff */
[----:B------:R-:W-:Y:S01]  /*7db0*/  FMUL.FTZ R24, R24, c[0x0][0x320] ;  /* 0x0000c80018187a20 */ /* 0x000fe20000410000 */
[----:B------:R4:W1:Y:S01]  /*7dc0*/  MUFU.TANH R169, R20 ;  /* 0x0000001400a97308 */ /* 0x0008620000002400 */
[----:B------:R-:W-:Y:S02]  /*7dd0*/  FMUL.FTZ R26, R26, c[0x0][0x320] ;  /* 0x0000c8001a1a7a20 */ /* 0x000fe40000410000 */
[----:B------:R-:W-:Y:S01]  /*7de0*/  FMUL.FTZ R27, R27, c[0x0][0x320] ;  /* 0x0000c8001b1b7a20 */ /* 0x000fe20000410000 */
[----:B-----5:R-:W5:Y:S01]  /*7df0*/  LDSM.16.M88.4 R8, [R201+0x7800] ;  /* 0x00780000c908783b */ /* 0x020f620000000200 */
[----:B------:R-:W-:Y:S04]  /*7e00*/  DEPBAR.LE SB0, 0x0 ;  /* 0x000080000000791a */ /* 0x000fe80000000000 */
[----:B------:R-:W-:Y:S01]  /*7e10*/  FMUL.FTZ R25, R25, c[0x0][0x320] ;  /* 0x0000c80019197a20 */ /* 0x000fe20000410000 */
[----:B------:R1:W1:Y:S01]  /*7e20*/  MUFU.TANH R168, R21 ;  /* 0x0000001500a87308 */ /* 0x0002620000002400 */
[----:B------:R-:W-:Y:S09]  /*7e30*/  BAR.SYNC.DEFER_BLOCKING 0x0 ;  /* 0x0000000000007b1d */ /* 0x000ff20000010000 */
[----:B------:R2:W2:Y:S01]  /*7e40*/  MUFU.TANH R185, R15 ;  /* 0x0000000f00b97308 */ /* 0x0004a20000002400 */
[C---:B----4-:R-:W-:Y:S09]  /*7e50*/  @P6 LEA R20, P5, R4.reuse, c[0x0][0x1c8], 0x1 ;  /* 0x0000720004146a11 */ /* 0x050ff200078a08ff */
[----:B------:R-:W4:Y:S01]  /*7e60*/  MUFU.TANH R173, R12 ;  /* 0x0000000c00ad7308 */ /* 0x000f220000002400 */
[----:B-1----:R-:W-:Y:S01]  /*7e70*/  @P6 LEA.HI.X R21, R4, c[0x0][0x1cc], R5, 0x1, P5 ;  /* 0x0000730004156a11 */ /* 0x002fe200028f0c05 */
[----:B------:R-:W-:Y:S01]  /*7e80*/  @P6 IMAD.X R5, R2, 0x1, R245, P0 ;  /* 0x0000000102056824 */ /* 0x000fe200000e06f5 */
[----:B------:R-:W-:Y:S02]  /*7e90*/  @P6 IADD3 R4, P5, R0, R244, RZ ;  /* 0x000000f400046210 */ /* 0x000fe40007fbe0ff */
[C---:B------:R-:W-:Y:S01]  /*7ea0*/  @P6 LEA R16, P0, R3.reuse, c[0x0][0x1c8], 0x1 ;  /* 0x0000720003106a11 */ /* 0x040fe200078008ff */
[----:B------:R-:W-:Y:S01]  /*7eb0*/  @!PT LDS RZ, [RZ] ;  /* 0x00000000fffff984 */ /* 0x000fe20000000800 */
[----:B------:R-:W-:Y:S01]  /*7ec0*/  @!PT LDS RZ, [RZ] ;  /* 0x00000000fffff984 */ /* 0x000fe20000000800 */
[----:B------:R-:W-:Y:S01]  /*7ed0*/  @!PT LDS RZ, [RZ] ;  /* 0x00000000fffff984 */ /* 0x000fe20000000800 */
[----:B------:R1:W-:Y:S04]  /*7ee0*/  @P6 LDGSTS.E.BYPASS.LTC128B.128 [R225+0x8100], [R20.64], !P4 ;  /* 0x0810000014e16fae */ /* 0x0003e8000e101d4c */
[----:B------:R-:W1:Y:S01]  /*7ef0*/  MUFU.TANH R172, R13 ;  /* 0x0000000d00ac7308 */ /* 0x000e620000002400 */
[----:B------:R-:W-:Y:S01]  /*7f00*/  @P6 IMAD.X R6, R2, 0x1, R243, P5 ;  /* 0x0000000102066824 */ /* 0x000fe200028e06f3 */
[C---:B------:R-:W-:Y:S02]  /*7f10*/  @P6 LEA R18, P5, R4.reuse, c[0x0][0x1c8], 0x1 ;  /* 0x0000720004126a11 */ /* 0x040fe400078a08ff */
[----:B------:R-:W-:Y:S01]  /*7f20*/  @P6 LEA.HI.X R17, R3, c[0x0][0x1cc], R5, 0x1, P0 ;  /* 0x0000730003116a11 */ /* 0x000fe200000f0c05 */
[C---:B-----5:R-:W-:Y:S04]  /*7f30*/  HMMA.16816.F32.BF16 R28, R188.reuse, R8, R28 ;  /* 0x00000008bc1c723c */ /* 0x060fe8000004181c */
[----:B------:R2:W-:Y:S01]  /*7f40*/  @P6 LDGSTS.E.BYPASS.LTC128B.128 [R225+0xa100], [R16.64], !P3 ;  /* 0x0a10000010e16fae */ /* 0x0005e2000d901d4c */
[----:B------:R1:W1:Y:S01]  /*7f50*/  MUFU.TANH R181, R23 ;  /* 0x0000001700b57308 */ /* 0x0002620000002400 */
[----:B------:R-:W-:Y:S02]  /*7f60*/  @P6 LEA.HI.X R19, R4, c[0x0][0x1cc], R6, 0x1, P5 ;  /* 0x0000730004136a11 */ /* 0x000fe400028f0c06 */
[----:B------:R-:W-:Y:S01]  /*7f70*/  @P6 IADD3 R5, P0, R0, R242, RZ ;  /* 0x000000f200056210 */ /* 0x000fe20007f1e0ff */
[----:B------:R-:W-:Y:S02]  /*7f80*/  HMMA.16816.F32.BF16 R32, R188, R10, R32 ;  /* 0x0000000abc20723c */ /* 0x000fe40000041820 */
[----:B------:R3:W-:Y:S01]  /*7f90*/  @P6 LDGSTS.E.BYPASS.LTC128B.128 [R225+0xc100], [R18.64], !P2 ;  /* 0x0c10000012e16fae */ /* 0x0007e2000d101d4c */
[----:B------:R-:W-:Y:S01]  /*7fa0*/  @P6 IADD3 R0, P5, R223, R0, RZ ;  /* 0x00000000df006210 */ /* 0x000fe20007fbe0ff */
[----:B------:R-:W-:Y:S02]  /*7fb0*/  IMAD.MOV.U32 R223, RZ, RZ, c[0x0][0x1e0] ;  /* 0x00007800ffdf7624 */ /* 0x000fe400078e00ff */
[----:B------:R3:W3:Y:S01]  /*7fc0*/  MUFU.TANH R132, R24 ;  /* 0x0000001800847308 */ /* 0x0006e20000002400 */
[----:B------:R-:W-:Y:S01]  /*7fd0*/  @P6 IMAD.X R4, R2, 0x1, R241, P0 ;  /* 0x0000000102046824 */ /* 0x000fe200000e06f1 */
[----:B------:R-:W-:Y:S04]  /*7fe0*/  @P6 LEA R14, P0, R5, c[0x0][0x1c8], 0x1 ;  /* 0x00007200050e6a11 */ /* 0x000fe800078008ff */
[----:B------:R-:W-:Y:S02]  /*7ff0*/  SHF.L.U64.HI R223, R223, R230, c[0x0][0x1e4] ;  /* 0x00007900dfdf7619 */ /* 0x000fe400000102e6 */
[----:B--2---:R-:W-:Y:S02]  /*8000*/  @P6 LEA.HI.X R15, R5, c[0x0][0x1cc], R4, 0x1, P0 ;  /* 0x00007300050f6a11 */ /* 0x004fe400000f0c04 */
[----:B------:R2:W2:Y:S01]  /*8010*/  MUFU.TANH R178, R22 ;  /* 0x0000001600b27308 */ /* 0x0004a20000002400 */
[----:B------:R-:W-:Y:S01]  /*8020*/  @P6 IMAD.X R2, R223, 0x1, R2, P5 ;  /* 0x00000001df026824 */ /* 0x000fe200028e0602 */
[C---:B------:R-:W-:Y:S01]  /*8030*/  @P6 IADD3 R3, P5, R0.reuse, R228, RZ ;  /* 0x000000e400036210 */ /* 0x040fe20007fbe0ff */
[----:B------:R4:W-:Y:S01]  /*8040*/  @P6 LDGSTS.E.BYPASS.LTC128B.128 [R225+0xe100], [R14.64], !P1 ;  /* 0x0e1000000ee16fae */ /* 0x0009e2000c901d4c */
[----:B------:R-:W-:Y:S01]  /*8050*/  @P6 IADD3 R4, P0, R0, R246, RZ ;  /* 0x000000f600046210 */ /* 0x000fe20007f1e0ff */
[----:B-1----:R-:W-:Y:S02]  /*8060*/  FMUL.FTZ R23, R29, c[0x0][0x320] ;  /* 0x0000c8001d177a20 */ /* 0x002fe40000410000 */
[C---:B------:R-:W-:Y:S01]  /*8070*/  @P6 IMAD.X R5, R2.reuse, 0x1, R227, P5 ;  /* 0x0000000102056824 */ /* 0x040fe200028e06e3 */
[C---:B------:R-:W-:Y:S01]  /*8080*/  @P6 LEA R12, P5, R3.reuse, c[0x0][0x1c8], 0x1 ;  /* 0x00007200030c6a11 */ /* 0x040fe200078a08ff */
[----:B------:R-:W-:Y:S01]  /*8090*/  @P6 IMAD.X R6, R2, 0x1, R245, P0 ;  /* 0x0000000102066824 */ /* 0x000fe200000e06f5 */
[----:B------:R1:W1:Y:S01]  /*80a0*/  MUFU.TANH R175, R26 ;  /* 0x0000001a00af7308 */ /* 0x0002620000002400 */
[----:B------:R-:W-:Y:S01]  /*80b0*/  @P6 LEA R10, P0, R4, c[0x0][0x1c8], 0x1 ;  /* 0x00007200040a6a11 */ /* 0x000fe200078008ff */
[----:B------:R-:W5:Y:S01]  /*80c0*/  LDL R29, [R1+0x8] ;  /* 0x00000800011d7983 */ /* 0x000f620000100800 */
[----:B------:R-:W-:Y:S01]  /*80d0*/  @P6 LEA.HI.X R13, R3, c[0x0][0x1cc], R5, 0x1, P5 ;  /* 0x00007300030d6a11 */ /* 0x000fe200028f0c05 */
[----:B---3--:R-:W-:Y:S01]  /*80e0*/  FMUL.FTZ R24, R28, c[0x0][0x320] ;  /* 0x0000c8001c187a20 */ /* 0x008fe20000410000 */
[----:B------:R-:W-:Y:S01]  /*80f0*/  @P6 IADD3 R3, P5, R0, R244, RZ ;  /* 0x000000f400036210 */ /* 0x000fe20007fbe0ff */
[----:B------:R-:W-:Y:S01]  /*8100*/  FMUL.FTZ R33, R33, c[0x0][0x320] ;  /* 0x0000c80021217a20 */ /* 0x000fe20000410000 */
[----:B------:R-:W-:Y:S01]  /*8110*/  @P6 LEA.HI.X R11, R4, c[0x0][0x1cc], R6, 0x1, P0 ;  /* 0x00007300040b6a11 */ /* 0x000fe200000f0c06 */
[----:B------:R-:W3:Y:S01]  /*8120*/  LDL R28, [R1+0x24] ;  /* 0x00002400011c7983 */ /* 0x000ee20000100800 */
[----:B------:R-:W-:Y:S01]  /*8130*/  @P6 IADD3.X R4, R2, R243, RZ, P5, !PT ;  /* 0x000000f302046210 */ /* 0x000fe20002ffe4ff */
[----:B------:R1:W1:Y:S01]  /*8140*/  MUFU.TANH R174, R27 ;  /* 0x0000001b00ae7308 */ /* 0x0002620000002400 */
[----:B------:R-:W-:Y:S01]  /*8150*/  @P6 LEA R8, P5, R3, c[0x0][0x1c8], 0x1 ;  /* 0x0000720003086a11 */ /* 0x000fe200078a08ff */
[----:B------:R-:W-:Y:S01]  /*8160*/  FMUL.FTZ R35, R35, c[0x0][0x320] ;  /* 0x0000c80023237a20 */ /* 0x000fe20000410000 */
[----:B------:R-:W-:Y:S01]  /*8170*/  @P6 IADD3 R0, P0, R0, R242, RZ ;  /* 0x000000f200006210 */ /* 0x000fe20007f1e0ff */
[----:B------:R3:W-:Y:S01]  /*8180*/  @P6 LDGSTS.E.BYPASS.LTC128B.128 [R225+0x9100], [R12.64], !P4 ;  /* 0x091000000ce16fae */ /* 0x0007e2000e101d4c */
[----:B------:R-:W-:Y:S01]  /*8190*/  @P6 LEA.HI.X R9, R3, c[0x0][0x1cc], R4, 0x1, P5 ;  /* 0x0000730003096a11 */ /* 0x000fe200028f0c04 */
[----:B--2---:R-:W-:Y:S02]  /*81a0*/  FMUL.FTZ R22, R32, c[0x0][0x320] ;  /* 0x0000c80020167a20 */ /* 0x004fe40000410000 */
[----:B------:R-:W-:Y:S01]  /*81b0*/  @P6 IMAD.X R2, R2, 0x1, R241, P0 ;  /* 0x0000000102026824 */ /* 0x000fe200000e06f1 */
[----:B------:R-:W-:Y:S01]  /*81c0*/  @P6 LEA R6, P0, R0, c[0x0][0x1c8], 0x1 ;  /* 0x0000720000066a11 */ /* 0x000fe200078008ff */
[----:B------:R-:W2:Y:S01]  /*81d0*/  MUFU.TANH R25, R25 ;  /* 0x0000001900197308 */ /* 0x000ea20000002400 */
[----:B------:R2:W5:Y:S01]  /*81e0*/  LDL R4, [R1+0x4c] ;  /* 0x00004c0001047983 */ /* 0x0005620000100800 */
[----:B----4-:R-:W-:Y:S01]  /*81f0*/  FMUL.FTZ R14, R34, c[0x0][0x320] ;  /* 0x0000c800220e7a20 */ /* 0x010fe20000410000 */
[----:B------:R-:W-:Y:S01]  /*8200*/  @P6 LEA.HI.X R7, R0, c[0x0][0x1cc], R2, 0x1, P0 ;  /* 0x0000730000076a11 */ /* 0x000fe200000f0c02 */
[----:B-1----:R-:W-:Y:S01]  /*8210*/  FMUL.FTZ R26, R31, c[0x0][0x320] ;  /* 0x0000c8001f1a7a20 */ /* 0x002fe20000410000 */
[----:B------:R-:W-:Y:S01]  /*8220*/  PLOP3.LUT P0, PT, PT, PT, UP2, 0x80, 0x0 ;  /* 0x000000000000781c */ /* 0x000fe20003f0f028 */
[----:B------:R-:W-:Y:S01]  /*8230*/  IMAD.SHL.U32 R5, R224, 0x40, RZ ;  /* 0x00000040e0057824 */ /* 0x000fe200078e00ff */
[----:B------:R1:W-:Y:S03]  /*8240*/  @P6 LDGSTS.E.BYPASS.LTC128B.128 [R225+0xb100], [R10.64], !P3 ;  /* 0x0b1000000ae16fae */ /* 0x0003e6000d901d4c */
[----:B------:R-:W4:Y:S03]  /*8250*/  MUFU.TANH R24, R24 ;  /* 0x0000001800187308 */ /* 0x000f260000002400 */
[----:B------:R1:W-:Y:S01]  /*8260*/  @P6 LDGSTS.E.BYPASS.LTC128B.128 [R225+0xd100], [R8.64], !P2 ;  /* 0x0d10000008e16fae */ /* 0x0003e2000d101d4c */
[----:B------:R-:W-:Y:S05]  /*8270*/  FMUL.FTZ R27, R30, c[0x0][0x320] ;  /* 0x0000c8001e1b7a20 */ /* 0x000fea0000410000 */
[----:B------:R1:W-:Y:S01]  /*8280*/  @P6 LDGSTS.E.BYPASS.LTC128B.128 [R225+0xf100], [R6.64], !P1 ;  /* 0x0f10000006e16fae */ /* 0x0003e2000c901d4c */
[----:B------:R-:W1:Y:S05]  /*8290*/  MUFU.TANH R23, R23 ;  /* 0x0000001700177308 */ /* 0x000e6a0000002400 */
[----:B------:R-:W0:Y:S05]  /*82a0*/  LDGDEPBAR ;  /* 0x00000000000079af */ /* 0x000e2a0000000000 */
[----:B------:R-:W1:Y:S10]  /*82b0*/  MUFU.TANH R27, R27 ;  /* 0x0000001b001b7308 */ /* 0x000e740000002400 */
[----:B------:R-:W1:Y:S10]  /*82c0*/  MUFU.TANH R26, R26 ;  /* 0x0000001a001a7308 */ /* 0x000e740000002400 */
[----:B------:R-:W1:Y:S10]  /*82d0*/  MUFU.TANH R22, R22 ;  /* 0x0000001600167308 */ /* 0x000e740000002400 */
[----:B------:R1:W1:Y:S10]  /*82e0*/  MUFU.TANH R16, R33 ;  /* 0x0000002100107308 */ /* 0x0002740000002400 */
[----:B------:R-:W1:Y:S10]  /*82f0*/  MUFU.TANH R14, R14 ;  /* 0x0000000e000e7308 */ /* 0x000e740000002400 */
[----:B------:R1:W1:Y:S01]  /*8300*/  MUFU.TANH R135, R35 ;  /* 0x0000002300877308 */ /* 0x0002620000002400 */
[----:B---3--:R-:W-:Y:S04]  /*8310*/  IADD3 R0, -R28, 0x1, -R5 ;  /* 0x000000011c007810 */ /* 0x008fe80007ffe905 */
[----:B------:R-:W-:Y:S04]  /*8320*/  IADD3 R0, R0, c[0x0][0x1d0], RZ ;  /* 0x0000740000007a10 */ /* 0x000fe80007ffe0ff */
[----:B------:R-:W-:Y:S04]  /*8330*/  IADD3 R0, R0, -c[0x0][0x168], RZ ;  /* 0x80005a0000007a10 */ /* 0x000fe80007ffe0ff */
[C---:B-1----:R-:W-:Y:S01]  /*8340*/  IADD3 R7, R0.reuse, c[0x0][0x328], RZ ;  /* 0x0000ca0000077a10 */ /* 0x042fe20007ffe0ff */
[----:B-----5:R-:W-:Y:S01]  /*8350*/  @P0 IMAD.MOV.U32 R4, RZ, RZ, R29 ;  /* 0x000000ffff040224 */ /* 0x020fe200078e001d */
[----:B------:R-:W-:Y:S02]  /*8360*/  PLOP3.LUT P0, PT, PT, PT, UP1, 0x40, 0x0 ;  /* 0x000000000000781c */ /* 0x000fe40003f0e818 */
[----:B------:R-:W-:Y:S02]  /*8370*/  IADD3 R6, R0, UR6, RZ ;  /* 0x0000000600067c10 */ /* 0x000fe4000fffe0ff */
[----:B------:R-:W1:Y:S02]  /*8380*/  SHFL.IDX PT, R3, R4, RZ, 0x1c1f ;  /* 0x001c1fff04037589 */ /* 0x000e6400000e0000 */
[--C-:B-1----:R-:W-:Y:S02]  /*8390*/  IMAD.IADD R2, R7, 0x1, R3.reuse ;  /* 0x0000000107027824 */ /* 0x102fe400078e0203 */
[----:B------:R-:W-:Y:S05]  /*83a0*/  IMAD.IADD R0, R6, 0x1, R3 ;  /* 0x0000000106007824 */ /* 0x000fea00078e0203 */
[----:B------:R-:W-:-:S05]  /*83b0*/  @P0 BRA `(.L_x_1605) ;  /* 0x0000019000000947 */ /* 0x000fca0003800000 */
[----:B--2-4-:R-:W-:Y:S01]  /*83c0*/  IADD3 R3, R3, c[0x0][0x1d0], RZ ;  /* 0x0000740003037a10 */ /* 0x014fe20007ffe0ff */
        /* <DEDUP_REMOVED lines=13> */
.L_x_1607:
[----:B------:R-:W-:Y:S04]  /*84a0*/  MOV R8, c[0x0][0x32c] ;  /* 0x0000cb0000087a02 */ /* 0x000fe80000000f00 */
[----:B------:R-:W-:Y:S11]  /*84b0*/  ISETP.NE.AND P0, PT, R8, 0x1, PT ;  /* 0x000000010800780c */ /* 0x000ff60003f05270 */
[----:B------:R-:W-:Y:S02]  /*84c0*/  @!UPT UIADD3 URZ, URZ, URZ, URZ ;  /* 0x0000003f3f3ff290 */ /* 0x000fe4000fffe03f */
[----:B------:R-:W-:Y:S05]  /*84d0*/  @P0 IMAD.HI.U32 R8, R3, c[0x0][0x330], RZ ;  /* 0x0000cc0003080a27 */ /* 0x000fea00078e00ff */
[----:B------:R-:W-:Y:S02]  /*84e0*/  @P0 SHF.R.U32.HI R3, RZ, c[0x0][0x334], R8 ;  /* 0x0000cd00ff030a19 */ /* 0x000fe40000011608 */
.L_x_1608:
[----:B------:R-:W-:Y:S05]  /*84f0*/  BSYNC B0 ;  /* 0x0000000000007941 */ /* 0x000fea0003800000 */
.L_x_1606:
[----:B------:R-:W-:Y:S04]  /*8500*/  IMAD R3, R3, c[0x0][0x32c], -R5 ;  /* 0x0000cb0003037a24 */ /* 0x000fe800078e0a05 */
[----:B------:R-:W-:Y:S05]  /*8510*/  IMAD.IADD R3, R3, 0x1, -R28 ;  /* 0x0000000103037824 */ /* 0x000fea00078e0a1c */
[----:B------:R-:W-:Y:S02]  /*8520*/  IADD3 R8, R3, c[0x0][0x32c], RZ ;  /* 0x0000cb0003087a10 */ /* 0x000fe40007ffe0ff */
[----:B------:R-:W-:Y:S02]  /*8530*/  IMNMX R0, R0, R3, !PT ;  /* 0x0000000300007217 */ /* 0x000fe40007800200 */
[----:B------:R-:W-:Y:S02]  /*8540*/  IMNMX R2, R2, R8, PT ;  /* 0x0000000802027217 */ /* 0x000fe40003800200 */
.L_x_1605:
[----:B--2-4-:R-:W-:Y:S01]  /*8550*/  ISETP.GT.AND P0, PT, R224, -0x1, PT ;  /* 0xffffffffe000780c */ /* 0x014fe20003f04270 */
[----:B------:R-:W1:Y:S03]  /*8560*/  SHFL.IDX PT, R3, R4, 0x1, 0x1c1f ;  /* 0x003c1f0004037f89 */ /* 0x000e6600000e0000 */
[C---:B------:R-:W-:Y:S02]  /*8570*/  ISETP.GT.AND P5, PT, R0.reuse, RZ, P0 ;  /* 0x000000ff0000720c */ /* 0x040fe400007a4270 */
[----:B------:R-:W-:Y:S02]  /*8580*/  ISETP.GT.AND P6, PT, R0, 0x1, P0 ;  /* 0x000000010000780c */ /* 0x000fe400007c4270 */
[C---:B------:R-:W-:Y:S02]  /*8590*/  ISETP.LT.OR P5, PT, R2.reuse, 0x1, P5 ;  /* 0x000000010200780c */ /* 0x040fe40002fa1670 */
[----:B------:R-:W-:Y:S02]  /*85a0*/  ISETP.LT.OR P6, PT, R2, 0x2, P6 ;  /* 0x000000020200780c */ /* 0x000fe400037c1670 */
[----:B------:R-:W-:Y:S02]  /*85b0*/  FSEL R8, R180, -INF , !P5 ;  /* 0xff800000b4087808 */ /* 0x000fe40006800000 */
[----:B------:R-:W-:Y:S02]  /*85c0*/  ISETP.GT.AND P5, PT, R0, 0x8, P0 ;  /* 0x000000080000780c */ /* 0x000fe400007a4270 */
[----:B------:R-:W-:Y:S02]  /*85d0*/  FSEL R10, R179, -INF , !P6 ;  /* 0xff800000b30a7808 */ /* 0x000fe40007000000 */
[----:B------:R-:W-:Y:S02]  /*85e0*/  ISETP.LT.OR P5, PT, R2, 0x9, P5 ;  /* 0x000000090200780c */ /* 0x000fe40002fa1670 */
[C---:B------:R-:W-:Y:S02]  /*85f0*/  ISETP.GT.AND P6, PT, R0.reuse, 0x9, P0 ;  /* 0x000000090000780c */ /* 0x040fe400007c4270 */
[----:B------:R-:W-:Y:S02]  /*8600*/  FSEL R9, R177, -INF , !P5 ;  /* 0xff800000b1097808 */ /* 0x000fe40006800000 */
[----:B------:R-:W-:Y:S02]  /*8610*/  ISETP.GT.AND P5, PT, R0, 0x10, P0 ;  /* 0x000000100000780c */ /* 0x000fe400007a4270 */
[C---:B------:R-:W-:Y:S02]  /*8620*/  ISETP.LT.OR P6, PT, R2.reuse, 0xa, P6 ;  /* 0x0000000a0200780c */ /* 0x040fe400037c1670 */
[----:B------:R-:W-:Y:S02]  /*8630*/  ISETP.LT.OR P5, PT, R2, 0x11, P5 ;  /* 0x000000110200780c */ /* 0x000fe40002fa1670 */
[----:B------:R-:W-:Y:S02]  /*8640*/  FSEL R11, R176, -INF , !P6 ;  /* 0xff800000b00b7808 */ /* 0x000fe40007000000 */
[----:B------:R-:W-:Y:S02]  /*8650*/  FSEL R173, R173, -INF , !P5 ;  /* 0xff800000adad7808 */ /* 0x000fe40006800000 */
[C---:B------:R-:W-:Y:S02]  /*8660*/  ISETP.GT.AND P5, PT, R0.reuse, 0x18, P0 ;  /* 0x000000180000780c */ /* 0x040fe400007a4270 */
        /* <DEDUP_REMOVED lines=13> */
[----:B------:R-:W-:Y:S02]  /*8740*/  ISETP.GT.AND P6, PT, R0, 0x21, P0 ;  /* 0x000000210000780c */ /* 0x000fe400007c4270 */
        /* <DEDUP_REMOVED lines=13> */
[----:B------:R-:W-:Y:S02]  /*8820*/  PLOP3.LUT P5, PT, PT, PT, UP1, 0x40, 0x0 ;  /* 0x000000000000781c */ /* 0x000fe40003fae818 */
[----:B------:R-:W-:Y:S04]  /*8830*/  ISETP.LT.OR P6, PT, R2, 0x32, P6 ;  /* 0x000000320200780c */ /* 0x000fe800037c1670 */
[----:B------:R-:W-:Y:S02]  /*8840*/  FSEL R195, R23, -INF , !P6 ;  /* 0xff80000017c37808 */ /* 0x000fe40007000000 */
[----:B------:R-:W-:Y:S01]  /*8850*/  ISETP.GT.AND P6, PT, R0, 0x39, P0 ;  /* 0x000000390000780c */ /* 0x000fe200007c4270 */
[--C-:B-1----:R-:W-:Y:S03]  /*8860*/  IMAD.IADD R0, R6, 0x1, R3.reuse ;  /* 0x0000000106007824 */ /* 0x102fe600078e0203 */
[----:B------:R-:W-:Y:S01]  /*8870*/  ISETP.LT.OR P6, PT, R2, 0x3a, P6 ;  /* 0x0000003a0200780c */ /* 0x000fe200037c1670 */
[----:B------:R-:W-:Y:S03]  /*8880*/  IMAD.IADD R2, R7, 0x1, R3 ;  /* 0x0000000107027824 */ /* 0x000fe600078e0203 */
[----:B------:R-:W-:Y:S01]  /*8890*/  FSEL R226, R16, -INF , !P6 ;  /* 0xff80000010e27808 */ /* 0x000fe20007000000 */
        /* <DEDUP_REMOVED lines=15> */
.L_x_1611:
[----:B------:R-:W-:Y:S04]  /*8990*/  MOV R4, c[0x0][0x32c] ;  /* 0x0000cb0000047a02 */ /* 0x000fe80000000f00 */
[----:B------:R-:W-:Y:S11]  /*89a0*/  ISETP.NE.AND P5, PT, R4, 0x1, PT ;  /* 0x000000010400780c */ /* 0x000ff60003fa5270 */
[----:B------:R-:W-:Y:S02]  /*89b0*/  @!UPT UIADD3 URZ, URZ, URZ, URZ ;  /* 0x0000003f3f3ff290 */ /* 0x000fe4000fffe03f */
[----:B------:R-:W-:Y:S05]  /*89c0*/  @P5 IMAD.HI.U32 R4, R3, c[0x0][0x330], RZ ;  /* 0x0000cc0003045a27 */ /* 0x000fea00078e00ff */
[----:B------:R-:W-:Y:S02]  /*89d0*/  @P5 SHF.R.U32.HI R3, RZ, c[0x0][0x334], R4 ;  /* 0x0000cd00ff035a19 */ /* 0x000fe40000011604 */
.L_x_1612:
[----:B------:R-:W-:Y:S05]  /*89e0*/  BSYNC B0 ;  /* 0x0000000000007941 */ /* 0x000fea0003800000 */
.L_x_1610:
[----:B------:R-:W-:Y:S04]  /*89f0*/  IMAD R5, R3, c[0x0][0x32c], -R5 ;  /* 0x0000cb0003057a24 */ /* 0x000fe800078e0a05 */
[----:B------:R-:W-:Y:S05]  /*8a00*/  IMAD.IADD R5, R5, 0x1, -R28 ;  /* 0x0000000105057824 */ /* 0x000fea00078e0a1c */
[----:B------:R-:W-:Y:S02]  /*8a10*/  IADD3 R3, R5, c[0x0][0x32c], RZ ;  /* 0x0000cb0005037a10 */ /* 0x000fe40007ffe0ff */
[----:B------:R-:W-:Y:S02]  /*8a20*/  IMNMX R0, R0, R5, !PT ;  /* 0x0000000500007217 */ /* 0x000fe40007800200 */
[----:B------:R-:W-:Y:S02]  /*8a30*/  IMNMX R2, R2, R3, PT ;  /* 0x0000000302027217 */ /* 0x000fe40003800200 */
.L_x_1609:
[----:B------:R-:W-:Y:S01]  /*8a40*/  FMNMX.FTZ R3, R8, R133, !PT ;  /* 0x0000008508037209 */ /* 0x000fe20007810000 */
[----:B------:R-:W-:Y:S01]  /*8a50*/  LDSM.16.MT88.4 R20, [R198+0x100] ;  /* 0x00010000c614783b */ /* 0x000fe20000004200 */
[----:B------:R-:W-:Y:S02]  /*8a60*/  ISETP.GT.AND P5, PT, R0, RZ, P0 ;  /* 0x000000ff0000720c */ /* 0x000fe400007a4270 */
[----:B------:R-:W-:Y:S02]  /*8a70*/  FMNMX.FTZ R3, R10, R3, !PT ;  /* 0x000000030a037209 */ /* 0x000fe40007810000 */
[----:B------:R-:W-:Y:S02]  /*8a80*/  ISETP.GT.AND P6, PT, R0, 0x1, P0 ;  /* 0x000000010000780c */ /* 0x000fe400007c4270 */
[----:B------:R-:W-:Y:S01]  /*8a90*/  FMNMX.FTZ R3, R9, R3, !PT ;  /* 0x0000000309037209 */ /* 0x000fe20007810000 */
[----:B------:R-:W-:Y:S01]  /*8aa0*/  LDSM.16.MT88.4 R28, [R200+0x100] ;  /* 0x00010000c81c783b */ /* 0x000fe20000004200 */
[----:B------:R-:W-:Y:S02]  /*8ab0*/  ISETP.LT.OR P5, PT, R2, 0x1, P5 ;  /* 0x000000010200780c */ /* 0x000fe40002fa1670 */
[----:B------:R-:W-:Y:S02]  /*8ac0*/  FMNMX.FTZ R3, R11, R3, !PT ;  /* 0x000000030b037209 */ /* 0x000fe40007810000 */
[----:B------:R-:W-:Y:S02]  /*8ad0*/  FSEL R4, R192, -INF , !P5 ;  /* 0xff800000c0047808 */ /* 0x000fe40006800000 */
[----:B------:R-:W-:Y:S02]  /*8ae0*/  FMNMX.FTZ R3, R173, R3, !PT ;  /* 0x00000003ad037209 */ /* 0x000fe40007810000 */
[----:B------:R-:W-:Y:S02]  /*8af0*/  ISETP.GT.AND P5, PT, R0, 0x8, P0 ;  /* 0x000000080000780c */ /* 0x000fe400007a4270 */
[----:B------:R-:W-:Y:S02]  /*8b00*/  FMNMX.FTZ R3, R176, R3, !PT ;  /* 0x00000003b0037209 */ /* 0x000fe40007810000 */
[C---:B------:R-:W-:Y:S02]  /*8b10*/  ISETP.LT.OR P6, PT, R2.reuse, 0x2, P6 ;  /* 0x000000020200780c */ /* 0x040fe400037c1670 */
[----:B------:R-:W-:Y:S02]  /*8b20*/  FMNMX.FTZ R3, R177, R3, !PT ;  /* 0x00000003b1037209 */ /* 0x000fe40007810000 */
[----:B------:R-:W-:Y:S02]  /*8b30*/  ISETP.LT.OR P5, PT, R2, 0x9, P5 ;  /* 0x000000090200780c */ /* 0x000fe40002fa1670 */
[----:B------:R-:W-:Y:S02]  /*8b40*/  FSEL R6, R193, -INF , !P6 ;  /* 0xff800000c1067808 */ /* 0x000fe40007000000 */
[----:B------:R-:W-:Y:S02]  /*8b50*/  ISETP.GT.AND P6, PT, R0, 0x9, P0 ;  /* 0x000000090000780c */ /* 0x000fe400007c4270 */
[----:B------:R-:W-:Y:S02]  /*8b60*/  FMNMX.FTZ R12, R4, R134, !PT ;  /* 0x00000086040c7209 */ /* 0x000fe40007810000 */
[----:B------:R-:W-:Y:S02]  /*8b70*/  FMNMX.FTZ R3, R179, R3, !PT ;  /* 0x00000003b3037209 */ /* 0x000fe40007810000 */
[----:B------:R-:W-:Y:S02]  /*8b80*/  FSEL R5, R186, -INF , !P5 ;  /* 0xff800000ba057808 */ /* 0x000fe40006800000 */
[----:B------:R-:W-:Y:S02]  /*8b90*/  ISETP.GT.AND P5, PT, R0, 0x10, P0 ;  /* 0x000000100000780c */ /* 0x000fe400007a4270 */
[----:B------:R-:W-:Y:S02]  /*8ba0*/  ISETP.LT.OR P6, PT, R2, 0xa, P6 ;  /* 0x0000000a0200780c */ /* 0x000fe400037c1670 */
[----:B------:R-:W-:Y:S02]  /*8bb0*/  FMNMX.FTZ R12, R6, R12, !PT ;  /* 0x0000000c060c7209 */ /* 0x000fe40007810000 */
        /* <DEDUP_REMOVED lines=8> */
[C---:B------:R-:W-:Y:S02]  /*8c40*/  ISETP.LT.OR P6, PT, R2.reuse, 0x12, P6 ;  /* 0x000000120200780c */ /* 0x040fe400037c1670 */
        /* <DEDUP_REMOVED lines=28> */
[----:B------:R-:W-:Y:S01]  /*8e10*/  ISETP.GT.AND P5, PT, R0, 0x30, P0 ;  /* 0x000000300000780c */ /* 0x000fe200007a4270 */
        /* <DEDUP_REMOVED lines=10> */
[----:B------:R-:W-:Y:S02]  /*8ec0*/  ISETP.LT.OR P6, PT, R2, 0x32, P6 ;  /* 0x000000320200780c */ /* 0x000fe400037c1670 */
[----:B------:R-:W-:Y:S02]  /*8ed0*/  ISETP.GT.AND P0, PT, R0, 0x39, P0 ;  /* 0x000000390000780c */ /* 0x000fe40000704270 */
[----:B------:R-:W-:Y:S02]  /*8ee0*/  FMNMX.FTZ R0, R187, R12, !PT ;  /* 0x0000000cbb007209 */ /* 0x000fe40007810000 */
[----:B------:R-:W-:Y:S02]  /*8ef0*/  ISETP.LT.OR P5, PT, R2, 0x39, P5 ;  /* 0x000000390200780c */ /* 0x000fe40002fa1670 */
[----:B------:R-:W-:Y:S02]  /*8f00*/  FSEL R191, R26, -INF , !P6 ;  /* 0xff8000001abf7808 */ /* 0x000fe40007000000 */
[----:B------:R-:W-:Y:S02]  /*8f10*/  FSEL R192, R14, -INF , !P5 ;  /* 0xff8000000ec07808 */ /* 0x000fe40006800000 */
[----:B------:R-:W-:Y:S02]  /*8f20*/  ISETP.LT.OR P0, PT, R2, 0x3a, P0 ;  /* 0x0000003a0200780c */ /* 0x000fe40000701670 */
[----:B------:R-:W-:Y:S02]  /*8f30*/  FMNMX.FTZ R0, R191, R0, !PT ;  /* 0x00000000bf007209 */ /* 0x000fe40007810000 */
[----:B------:R-:W-:Y:S02]  /*8f40*/  FSEL R135, R135, -INF , !P0 ;  /* 0xff80000087877808 */ /* 0x000fe40004000000 */
[----:B------:R-:W-:Y:S02]  /*8f50*/  FMNMX.FTZ R0, R192, R0, !PT ;  /* 0x00000000c0007209 */ /* 0x000fe40007810000 */
[----:B-1----:R-:W-:Y:S02]  /*8f60*/  FMNMX.FTZ R3, R3, R13, !PT ;  /* 0x0000000d03037209 */ /* 0x002fe40007810000 */
[----:B------:R-:W-:Y:S01]  /*8f70*/  FMNMX.FTZ R0, R135, R0, !PT ;  /* 0x0000000087007209 */ /* 0x000fe20007810000 */
[----:B------:R-:W-:Y:S08]  /*8f80*/  LDSM.16.MT88.4 R12, [R197+0x100] ;  /* 0x00010000c50c783b */ /* 0x000ff00000004200 */
[----:B------:R-:W1:Y:S08]  /*8f90*/  SHFL.BFLY PT, R2, R0, 0x2, 0x1f ;  /* 0x0c401f0000027f89 */ /* 0x000e7000000e0000 */
[----:B------:R-:W2:Y:S01]  /*8fa0*/  SHFL.BFLY PT, R132, R3, 0x1, 0x1f ;  /* 0x0c201f0003847f89 */ /* 0x000ea200000e0000 */
[----:B-1----:R-:W-:Y:S02]  /*8fb0*/  FMNMX.FTZ R2, R0, R2, !PT ;  /* 0x0000000200027209 */ /* 0x002fe40007810000 */
[----:B--2---:R-:W-:Y:S05]  /*8fc0*/  FMNMX.FTZ R132, R3, R132, !PT ;  /* 0x0000008403847209 */ /* 0x004fea0007810000 */
[----:B------:R-:W1:Y:S01]  /*8fd0*/  SHFL.BFLY PT, R3, R2, 0x1, 0x1f ;  /* 0x0c201f0002037f89 */ /* 0x000e6200000e0000 */
[C---:B------:R-:W-:Y:S01]  /*8fe0*/  FSETP.NEU.FTZ.AND P0, PT, R132.reuse, -INF , PT ;  /* 0xff8000008400780b */ /* 0x040fe20003f1d000 */
[C---:B------:R-:W-:Y:S03]  /*8ff0*/  FMUL.FTZ R172, R132.reuse, c[0x0][0x2d0] ;  /* 0x0000b40084ac7a20 */ /* 0x040fe60000410000 */
[----:B------:R-:W-:Y:S02]  /*9000*/  FSEL R0, R132, RZ, P0 ;  /* 0x000000ff84007208 */ /* 0x000fe40000000000 */
[----:B------:R-:W-:Y:S03]  /*9010*/  FSEL R172, R172, RZ, P0 ;  /* 0x000000ffacac7208 */ /* 0x000fe60000000000 */
[----:B------:R-:W-:Y:S02]  /*9020*/  FADD.FTZ R0, -R0, R133 ;  /* 0x0000008500007221 */ /* 0x000fe40000010100 */
[--C-:B------:R-:W-:Y:S02]  /*9030*/  FFMA.FTZ R8, R8, c[0x0][0x2d0], -R172.reuse ;  /* 0x0000b40008087a23 */ /* 0x100fe400000108ac */
[----:B------:R-:W-:Y:S02]  /*9040*/  FMUL.FTZ R0, R0, c[0x0][0x2d0] ;  /* 0x0000b40000007a20 */ /* 0x000fe40000410000 */
[--C-:B------:R-:W-:Y:S01]  /*9050*/  FFMA.FTZ R10, R10, c[0x0][0x2d0], -R172.reuse ;  /* 0x0000b4000a0a7a23 */ /* 0x100fe200000108ac */
[----:B------:R-:W-:Y:S01]  /*9060*/  MUFU.EX2 R237, R8 ;  /* 0x0000000800ed7308 */ /* 0x000fe20000000800 */
[--C-:B------:R-:W-:Y:S02]  /*9070*/  FFMA.FTZ R9, R9, c[0x0][0x2d0], -R172.reuse ;  /* 0x0000b40009097a23 */ /* 0x100fe400000108ac */
[----:B------:R-:W-:Y:S01]  /*9080*/  FFMA.FTZ R11, R11, c[0x0][0x2d0], -R172 ;  /* 0x0000b4000b0b7a23 */ /* 0x000fe200000108ac */
[----:B-1----:R-:W-:Y:S06]  /*9090*/  FMNMX.FTZ R3, R2, R3, !PT ;  /* 0x0000000302037209 */ /* 0x002fec0007810000 */
[----:B------:R1:W2:Y:S01]  /*90a0*/  MUFU.EX2 R2, R0 ;  /* 0x0000000000027308 */ /* 0x0002a20000000800 */
[C---:B------:R-:W-:Y:S01]  /*90b0*/  FSETP.NEU.FTZ.AND P0, PT, R3.reuse, -INF , PT ;  /* 0xff8000000300780b */ /* 0x040fe20003f1d000 */
[----:B------:R-:W-:Y:S05]  /*90c0*/  FMUL.FTZ R133, R3, c[0x0][0x2d0] ;  /* 0x0000b40003857a20 */ /* 0x000fea0000410000 */
[----:B------:R-:W-:Y:S03]  /*90d0*/  FSEL R133, R133, RZ, P0 ;  /* 0x000000ff85857208 */ /* 0x000fe60000000000 */
[----:B------:R-:W3:Y:S02]  /*90e0*/  MUFU.EX2 R240, R10 ;  /* 0x0000000a00f07308 */ /* 0x000ee40000000800 */
[--C-:B------:R-:W-:Y:S02]  /*90f0*/  FFMA.FTZ R4, R4, c[0x0][0x2d0], -R133.reuse ;  /* 0x0000b40004047a23 */ /* 0x100fe40000010885 */
[--C-:B------:R-:W-:Y:S02]  /*9100*/  FFMA.FTZ R6, R6, c[0x0][0x2d0], -R133.reuse ;  /* 0x0000b40006067a23 */ /* 0x100fe40000010885 */
[--C-:B------:R-:W-:Y:S02]  /*9110*/  FFMA.FTZ R5, R5, c[0x0][0x2d0], -R133.reuse ;  /* 0x0000b40005057a23 */ /* 0x100fe40000010885 */
[--C-:B------:R-:W-:Y:S02]  /*9120*/  FFMA.FTZ R7, R7, c[0x0][0x2d0], -R133.reuse ;  /* 0x0000b40007077a23 */ /* 0x100fe40000010885 */
[----:B------:R4:W-:Y:S01]  /*9130*/  MUFU.EX2 R239, R9 ;  /* 0x0000000900ef7308 */ /* 0x0009e20000000800 */
[----:B-1----:R-:W-:Y:S01]  /*9140*/  FSEL R0, R3, RZ, P0 ;  /* 0x000000ff03007208 */ /* 0x002fe20000000000 */
[----:B--2---:R-:W-:Y:S01]  /*9150*/  FMUL.FTZ R8, R2, R140 ;  /* 0x0000008c02087220 */ /* 0x004fe20000410000 */
[----:B------:R-:W-:Y:S01]  /*9160*/  ISETP.GT.AND P0, PT, R224, UR4, PT ;  /* 0x00000004e0007c0c */ /* 0x000fe2000bf04270 */
[----:B------:R-:W-:Y:S02]  /*9170*/  FMUL.FTZ R16, R2, R148 ;  /* 0x0000009402107220 */ /* 0x000fe40000410000 */
[----:B------:R-:W-:Y:S04]  /*9180*/  FADD.FTZ R0, -R0, R134 ;  /* 0x0000008600007221 */ /* 0x000fe80000010100 */
[----:B------:R-:W1:Y:S01]  /*9190*/  MUFU.EX2 R238, R11 ;  /* 0x0000000b00ee7308 */ /* 0x000e620000000800 */
[----:B------:R-:W-:Y:S02]  /*91a0*/  FMUL.FTZ R17, R2, R149 ;  /* 0x0000009502117220 */ /* 0x000fe40000410000 */
[----:B------:R-:W-:Y:S01]  /*91b0*/  FMUL.FTZ R0, R0, c[0x0][0x2d0] ;  /* 0x0000b40000007a20 */ /* 0x000fe20000410000 */
[----:B---3--:R-:W-:Y:S01]  /*91c0*/  F2FP.BF16.PACK_AB R168, R240, R237 ;  /* 0x000000edf0a8723e */ /* 0x008fe200000010ff */
[C---:B------:R-:W-:Y:S02]  /*91d0*/  FMUL.FTZ R24, R2.reuse, R156 ;  /* 0x0000009c02187220 */ /* 0x040fe40000410000 */
[C---:B------:R-:W-:Y:S02]  /*91e0*/  FMUL.FTZ R25, R2.reuse, R157 ;  /* 0x0000009d02197220 */ /* 0x040fe40000410000 */
[C---:B------:R-:W-:Y:S01]  /*91f0*/  FMUL.FTZ R32, R2.reuse, R164 ;  /* 0x000000a402207220 */ /* 0x040fe20000410000 */
[----:B------:R2:W-:Y:S01]  /*9200*/  MUFU.EX2 R229, R4 ;  /* 0x0000000400e57308 */ /* 0x0005e20000000800 */
[C---:B------:R-:W-:Y:S02]  /*9210*/  FMUL.FTZ R33, R2.reuse, R165 ;  /* 0x000000a502217220 */ /* 0x040fe40000410000 */
[C---:B------:R-:W-:Y:S02]  /*9220*/  FMUL.FTZ R36, R2.reuse, R36 ;  /* 0x0000002402247220 */ /* 0x040fe40000410000 */
[C---:B----4-:R-:W-:Y:S02]  /*9230*/  FMUL.FTZ R9, R2.reuse, R141 ;  /* 0x0000008d02097220 */ /* 0x050fe40000410000 */
[C---:B------:R-:W-:Y:S02]  /*9240*/  FMUL.FTZ R37, R2.reuse, R37 ;  /* 0x0000002502257220 */ /* 0x040fe40000410000 */
[C---:B------:R-:W-:Y:S01]  /*9250*/  FMUL.FTZ R40, R2.reuse, R40 ;  /* 0x0000002802287220 */ /* 0x040fe20000410000 */
[----:B------:R-:W3:Y:S01]  /*9260*/  MUFU.EX2 R228, R6 ;  /* 0x0000000600e47308 */ /* 0x000ee20000000800 */
[C---:B------:R-:W-:Y:S02]  /*9270*/  FMUL.FTZ R41, R2.reuse, R41 ;  /* 0x0000002902297220 */ /* 0x040fe40000410000 */
[----:B------:R-:W-:Y:S01]  /*9280*/  FMUL.FTZ R44, R2, R44 ;  /* 0x0000002c022c7220 */ /* 0x000fe20000410000 */
[----:B-1----:R-:W-:Y:S01]  /*9290*/  F2FP.BF16.PACK_AB R170, R238, R239 ;  /* 0x000000efeeaa723e */ /* 0x002fe200000010ff */
[C---:B------:R-:W-:Y:S02]  /*92a0*/  FMUL.FTZ R45, R2.reuse, R45 ;  /* 0x0000002d022d7220 */ /* 0x040fe40000410000 */
[C---:B------:R-:W-:Y:S02]  /*92b0*/  FMUL.FTZ R48, R2.reuse, R48 ;  /* 0x0000003002307220 */ /* 0x040fe40000410000 */
[C---:B------:R-:W-:Y:S01]  /*92c0*/  FMUL.FTZ R49, R2.reuse, R49 ;  /* 0x0000003102317220 */ /* 0x040fe20000410000 */
[----:B------:R1:W-:Y:S01]  /*92d0*/  MUFU.EX2 R227, R5 ;  /* 0x0000000500e37308 */ /* 0x0003e20000000800 */
[C---:B------:R-:W-:Y:S02]  /*92e0*/  FMUL.FTZ R52, R2.reuse, R52 ;  /* 0x0000003402347220 */ /* 0x040fe40000410000 */
[C---:B------:R-:W-:Y:S02]  /*92f0*/  FMUL.FTZ R53, R2.reuse, R53 ;  /* 0x0000003502357220 */ /* 0x040fe40000410000 */
[C---:B--2---:R-:W-:Y:S02]  /*9300*/  FMUL.FTZ R4, R2.reuse, R136 ;  /* 0x0000008802047220 */ /* 0x044fe40000410000 */
[C---:B------:R-:W-:Y:S02]  /*9310*/  FMUL.FTZ R56, R2.reuse, R56 ;  /* 0x0000003802387220 */ /* 0x040fe40000410000 */
[C---:B------:R-:W-:Y:S01]  /*9320*/  FMUL.FTZ R57, R2.reuse, R57 ;  /* 0x0000003902397220 */ /* 0x040fe20000410000 */
[----:B------:R-:W2:Y:S01]  /*9330*/  MUFU.EX2 R193, R7 ;  /* 0x0000000700c17308 */ /* 0x000ea20000000800 */
[C---:B------:R-:W-:Y:S02]  /*9340*/  FMUL.FTZ R60, R2.reuse, R60 ;  /* 0x0000003c023c7220 */ /* 0x040fe40000410000 */
[----:B------:R-:W-:Y:S01]  /*9350*/  FMUL.FTZ R61, R2, R61 ;  /* 0x0000003d023d7220 */ /* 0x000fe20000410000 */
[----:B---3--:R-:W-:Y:S01]  /*9360*/  F2FP.BF16.PACK_AB R169, R228, R229 ;  /* 0x000000e5e4a9723e */ /* 0x008fe200000010ff */
[C---:B------:R-:W-:Y:S02]  /*9370*/  FMUL.FTZ R64, R2.reuse, R64 ;  /* 0x0000004002407220 */ /* 0x040fe40000410000 */
[C---:B------:R-:W-:Y:S02]  /*9380*/  FMUL.FTZ R65, R2.reuse, R65 ;  /* 0x0000004102417220 */ /* 0x040fe40000410000 */
[C---:B------:R-:W-:Y:S01]  /*9390*/  FMUL.FTZ R68, R2.reuse, R68 ;  /* 0x0000004402447220 */ /* 0x040fe20000410000 */
[----:B------:R-:W3:Y:S01]  /*93a0*/  MUFU.EX2 R0, R0 ;  /* 0x0000000000007308 */ /* 0x000ee20000000800 */
[C---:B------:R-:W-:Y:S02]  /*93b0*/  FMUL.FTZ R69, R2.reuse, R69 ;  /* 0x0000004502457220 */ /* 0x040fe40000410000 */
[C---:B------:R-:W-:Y:S02]  /*93c0*/  FMUL.FTZ R72, R2.reuse, R72 ;  /* 0x0000004802487220 */ /* 0x040fe40000410000 */
[C---:B-1----:R-:W-:Y:S02]  /*93d0*/  FMUL.FTZ R5, R2.reuse, R137 ;  /* 0x0000008902057220 */ /* 0x042fe40000410000 */
[C---:B------:R-:W-:Y:S02]  /*93e0*/  FMUL.FTZ R73, R2.reuse, R73 ;  /* 0x0000004902497220 */ /* 0x040fe40000410000 */
[C---:B------:R-:W-:Y:S02]  /*93f0*/  FMUL.FTZ R76, R2.reuse, R76 ;  /* 0x0000004c024c7220 */ /* 0x040fe40000410000 */
[C---:B------:R-:W-:Y:S02]  /*9400*/  FMUL.FTZ R77, R2.reuse, R77 ;  /* 0x0000004d024d7220 */ /* 0x040fe40000410000 */
[C---:B------:R-:W-:Y:S01]  /*9410*/  FMUL.FTZ R80, R2.reuse, R80 ;  /* 0x0000005002507220 */ /* 0x040fe20000410000 */
[----:B--2---:R-:W-:Y:S01]  /*9420*/  F2FP.BF16.PACK_AB R171, R193, R227 ;  /* 0x000000e3c1ab723e */ /* 0x004fe200000010ff */
[C---:B------:R-:W-:Y:S02]  /*9430*/  FMUL.FTZ R81, R2.reuse, R81 ;  /* 0x0000005102517220 */ /* 0x040fe40000410000 */
[C---:B------:R-:W-:Y:S02]  /*9440*/  FMUL.FTZ R84, R2.reuse, R84 ;  /* 0x0000005402547220 */ /* 0x040fe40000410000 */
[C---:B------:R-:W-:Y:S02]  /*9450*/  FMUL.FTZ R85, R2.reuse, R85 ;  /* 0x0000005502557220 */ /* 0x040fe40000410000 */
[C---:B------:R-:W-:Y:S02]  /*9460*/  FMUL.FTZ R88, R2.reuse, R88 ;  /* 0x0000005802587220 */ /* 0x040fe40000410000 */
[----:B------:R-:W-:Y:S02]  /*9470*/  FMUL.FTZ R89, R2, R89 ;  /* 0x0000005902597220 */ /* 0x000fe40000410000 */
[C---:B---3--:R-:W-:Y:S02]  /*9480*/  FMUL.FTZ R6, R0.reuse, R138 ;  /* 0x0000008a00067220 */ /* 0x048fe40000410000 */
[C---:B------:R-:W-:Y:S02]  /*9490*/  FMUL.FTZ R7, R0.reuse, R139 ;  /* 0x0000008b00077220 */ /* 0x040fe40000410000 */
[----:B------:R-:W1:Y:S01]  /*94a0*/  LDSM.16.MT88.4 R136, [R199+0x100] ;  /* 0x00010000c788783b */ /* 0x000e620000004200 */
[C---:B------:R-:W-:Y:S02]  /*94b0*/  FMUL.FTZ R10, R0.reuse, R142 ;  /* 0x0000008e000a7220 */ /* 0x040fe40000410000 */
[C---:B------:R-:W-:Y:S02]  /*94c0*/  FMUL.FTZ R11, R0.reuse, R143 ;  /* 0x0000008f000b7220 */ /* 0x040fe40000410000 */
[C---:B------:R-:W-:Y:S03]  /*94d0*/  HMMA.16816.F32.BF16 R4, R168.reuse, R12, R4 ;  /* 0x0000000ca804723c */ /* 0x040fe60000041804 */
[----:B------:R-:W2:Y:S02]  /*94e0*/  LDSM.16.MT88.4 R140, [R197+0x2100] ;  /* 0x00210000c58c783b */ /* 0x000ea40000004200 */
        /* <DEDUP_REMOVED lines=14> */
[----:B------:R-:W-:Y:S01]  /*95d0*/  FMUL.FTZ R38, R0, R38 ;  /* 0x0000002600267220 */ /* 0x000fe20000410000 */
[----:B------:R-:W-:Y:S01]  /*95e0*/  LDSM.16.MT88.4 R156, [R197+0x2900] ;  /* 0x00290000c59c783b */ /* 0x000fe20000004200 */
[C---:B------:R-:W-:Y:S01]  /*95f0*/  FMUL.FTZ R20, R2.reuse, R152 ;  /* 0x0000009802147220 */ /* 0x040fe20000410000 */
[C---:B------:R-:W-:Y:S04]  /*9600*/  HMMA.16816.F32.BF16 R16, R168.reuse, R22, R16 ;  /* 0x00000016a810723c */ /* 0x040fe80000041810 */
[----:B------:R-:W-:Y:S02]  /*9610*/  FMUL.FTZ R21, R2, R153 ;  /* 0x0000009902157220 */ /* 0x000fe40000410000 */
[--C-:B------:R-:W-:Y:S01]  /*9620*/  FFMA.FTZ R134, R173, c[0x0][0x2d0], -R172.reuse ;  /* 0x0000b400ad867a23 */ /* 0x100fe200000108ac */
[----:B------:R-:W-:Y:S01]  /*9630*/  LDSM.16.MT88.4 R164, [R199+0x1900] ;  /* 0x00190000c7a4783b */ /* 0x000fe20000004200 */
[C---:B------:R-:W-:Y:S02]  /*9640*/  FMUL.FTZ R22, R0.reuse, R154 ;  /* 0x0000009a00167220 */ /* 0x040fe40000410000 */
[----:B------:R4:W-:Y:S02]  /*9650*/  MUFU.EX2 R236, R134 ;  /* 0x0000008600ec7308 */ /* 0x0009e40000000800 */
[C---:B------:R-:W-:Y:S02]  /*9660*/  FMUL.FTZ R23, R0.reuse, R155 ;  /* 0x0000009b00177220 */ /* 0x040fe40000410000 */
[C---:B------:R-:W-:Y:S01]  /*9670*/  FMUL.FTZ R39, R0.reuse, R39 ;  /* 0x0000002700277220 */ /* 0x040fe20000410000 */
[----:B------:R-:W-:Y:S01]  /*9680*/  LDSM.16.MT88.4 R152, [R199+0x900] ;  /* 0x00090000c798783b */ /* 0x000fe20000004200 */
[C---:B------:R-:W-:Y:S02]  /*9690*/  FMUL.FTZ R42, R0.reuse, R42 ;  /* 0x0000002a002a7220 */ /* 0x040fe40000410000 */
[C---:B------:R-:W-:Y:S01]  /*96a0*/  FMUL.FTZ R43, R0.reuse, R43 ;  /* 0x0000002b002b7220 */ /* 0x040fe20000410000 */
[C---:B------:R-:W-:Y:S03]  /*96b0*/  HMMA.16816.F32.BF16 R20, R168.reuse, R28, R20 ;  /* 0x0000001ca814723c */ /* 0x040fe60000041814 */
[C---:B------:R-:W-:Y:S02]  /*96c0*/  FMUL.FTZ R46, R0.reuse, R46 ;  /* 0x0000002e002e7220 */ /* 0x040fe40000410000 */
[----:B------:R-:W-:Y:S02]  /*96d0*/  FMUL.FTZ R47, R0, R47 ;  /* 0x0000002f002f7220 */ /* 0x000fe40000410000 */
[C---:B------:R-:W-:Y:S01]  /*96e0*/  FMUL.FTZ R28, R2.reuse, R160 ;  /* 0x000000a0021c7220 */ /* 0x040fe20000410000 */
[C---:B------:R-:W-:Y:S04]  /*96f0*/  HMMA.16816.F32.BF16 R24, R168.reuse, R30, R24 ;  /* 0x0000001ea818723c */ /* 0x040fe80000041818 */
[----:B------:R-:W-:Y:S02]  /*9700*/  FMUL.FTZ R29, R2, R161 ;  /* 0x000000a1021d7220 */ /* 0x000fe40000410000 */
[C---:B------:R-:W-:Y:S02]  /*9710*/  FMUL.FTZ R50, R0.reuse, R50 ;  /* 0x0000003200327220 */ /* 0x040fe40000410000 */
[C---:B------:R-:W-:Y:S04]  /*9720*/  FMUL.FTZ R30, R0.reuse, R162 ;  /* 0x000000a2001e7220 */ /* 0x040fe80000410000 */
[C---:B------:R-:W-:Y:S02]  /*9730*/  FMUL.FTZ R31, R0.reuse, R163 ;  /* 0x000000a3001f7220 */ /* 0x040fe40000410000 */
[----:B------:R-:W-:Y:S01]  /*9740*/  LDSM.16.MT88.4 R160, [R200+0x1900] ;  /* 0x00190000c8a0783b */ /* 0x000fe20000004200 */
[C---:B------:R-:W-:Y:S02]  /*9750*/  FMUL.FTZ R51, R0.reuse, R51 ;  /* 0x0000003300337220 */ /* 0x040fe40000410000 */
[C---:B------:R-:W-:Y:S02]  /*9760*/  FMUL.FTZ R54, R0.reuse, R54 ;  /* 0x0000003600367220 */ /* 0x040fe40000410000 */
[C---:B-1----:R-:W-:Y:S03]  /*9770*/  HMMA.16816.F32.BF16 R28, R168.reuse, R136, R28 ;  /* 0x00000088a81c723c */ /* 0x042fe6000004181c */
[C---:B------:R-:W-:Y:S02]  /*9780*/  FMUL.FTZ R55, R0.reuse, R55 ;  /* 0x0000003700377220 */ /* 0x040fe40000410000 */
[C---:B------:R-:W-:Y:S02]  /*9790*/  FMUL.FTZ R58, R0.reuse, R58 ;  /* 0x0000003a003a7220 */ /* 0x040fe40000410000 */
[----:B------:R-:W-:Y:S01]  /*97a0*/  FMUL.FTZ R59, R0, R59 ;  /* 0x0000003b003b7220 */ /* 0x000fe20000410000 */
[C---:B------:R-:W-:Y:S01]  /*97b0*/  HMMA.16816.F32.BF16 R32, R168.reuse, R138, R32 ;  /* 0x0000008aa820723c */ /* 0x040fe20000041820 */
[----:B------:R-:W1:Y:S03]  /*97c0*/  LDSM.16.MT88.4 R136, [R200+0x2100] ;  /* 0x00210000c888783b */ /* 0x000e660000004200 */
[--C-:B----4-:R-:W-:Y:S02]  /*97d0*/  FFMA.FTZ R134, R176, c[0x0][0x2d0], -R172.reuse ;  /* 0x0000b400b0867a23 */ /* 0x110fe400000108ac */
[C---:B------:R-:W-:Y:S02]  /*97e0*/  FMUL.FTZ R62, R0.reuse, R62 ;  /* 0x0000003e003e7220 */ /* 0x040fe40000410000 */
[C---:B--2---:R-:W-:Y:S01]  /*97f0*/  HMMA.16816.F32.BF16 R36, R168.reuse, R140, R36 ;  /* 0x0000008ca824723c */ /* 0x044fe20000041824 */
[----:B------:R2:W4:Y:S03]  /*9800*/  MUFU.EX2 R235, R134 ;  /* 0x0000008600eb7308 */ /* 0x0005260000000800 */
[C---:B------:R-:W-:Y:S02]  /*9810*/  FMUL.FTZ R63, R0.reuse, R63 ;  /* 0x0000003f003f7220 */ /* 0x040fe40000410000 */
[C---:B------:R-:W-:Y:S02]  /*9820*/  FMUL.FTZ R66, R0.reuse, R66 ;  /* 0x0000004200427220 */ /* 0x040fe40000410000 */
[C---:B------:R-:W-:Y:S01]  /*9830*/  HMMA.16816.F32.BF16 R40, R168.reuse, R142, R40 ;  /* 0x0000008ea828723c */ /* 0x040fe20000041828 */
[----:B------:R-:W5:Y:S03]  /*9840*/  LDSM.16.MT88.4 R140, [R199+0x2100] ;  /* 0x00210000c78c783b */ /* 0x000f660000004200 */
[C---:B------:R-:W-:Y:S02]  /*9850*/  FMUL.FTZ R67, R0.reuse, R67 ;  /* 0x0000004300437220 */ /* 0x040fe40000410000 */
[C---:B------:R-:W-:Y:S02]  /*9860*/  FMUL.FTZ R70, R0.reuse, R70 ;  /* 0x0000004600467220 */ /* 0x040fe40000410000 */
[C---:B---3--:R-:W-:Y:S04]  /*9870*/  HMMA.16816.F32.BF16 R44, R168.reuse, R144, R44 ;  /* 0x00000090a82c723c */ /* 0x048fe8000004182c */
[C---:B------:R-:W-:Y:S02]  /*9880*/  FMUL.FTZ R71, R0.reuse, R71 ;  /* 0x0000004700477220 */ /* 0x040fe40000410000 */
[C---:B------:R-:W-:Y:S02]  /*9890*/  FMUL.FTZ R74, R0.reuse, R74 ;  /* 0x0000004a004a7220 */ /* 0x040fe40000410000 */
[C---:B------:R-:W-:Y:S01]  /*98a0*/  HMMA.16816.F32.BF16 R48, R168.reuse, R146, R48 ;  /* 0x00000092a830723c */ /* 0x040fe20000041830 */
[----:B------:R-:W3:Y:S03]  /*98b0*/  LDSM.16.MT88.4 R144, [R197+0x4100] ;  /* 0x00410000c590783b */ /* 0x000ee60000004200 */
[--C-:B--2---:R-:W-:Y:S02]  /*98c0*/  FFMA.FTZ R134, R177, c[0x0][0x2d0], -R172.reuse ;  /* 0x0000b400b1867a23 */ /* 0x104fe400000108ac */
[C---:B------:R-:W-:Y:S02]  /*98d0*/  FMUL.FTZ R75, R0.reuse, R75 ;  /* 0x0000004b004b7220 */ /* 0x040fe40000410000 */
[----:B------:R2:W-:Y:S01]  /*98e0*/  MUFU.EX2 R234, R134 ;  /* 0x0000008600ea7308 */ /* 0x0005e20000000800 */
[C---:B-1----:R-:W-:Y:S03]  /*98f0*/  HMMA.16816.F32.BF16 R52, R168.reuse, R136, R52 ;  /* 0x00000088a834723c */ /* 0x042fe60000041834 */
[C---:B------:R-:W-:Y:S02]  /*9900*/  FMUL.FTZ R78, R0.reuse, R78 ;  /* 0x0000004e004e7220 */ /* 0x040fe40000410000 */
[C---:B------:R-:W-:Y:S02]  /*9910*/  FMUL.FTZ R79, R0.reuse, R79 ;  /* 0x0000004f004f7220 */ /* 0x040fe40000410000 */
[C---:B------:R-:W-:Y:S01]  /*9920*/  FMUL.FTZ R82, R0.reuse, R82 ;  /* 0x0000005200527220 */ /* 0x040fe20000410000 */
[C---:B------:R-:W-:Y:S01]  /*9930*/  HMMA.16816.F32.BF16 R56, R168.reuse, R138, R56 ;  /* 0x0000008aa838723c */ /* 0x040fe20000041838 */
[----:B------:R-:W1:Y:S03]  /*9940*/  LDSM.16.MT88.4 R136, [R198+0x4100] ;  /* 0x00410000c688783b */ /* 0x000e660000004200 */
[C---:B------:R-:W-:Y:S02]  /*9950*/  FMUL.FTZ R83, R0.reuse, R83 ;  /* 0x0000005300537220 */ /* 0x040fe40000410000 */
[C---:B------:R-:W-:Y:S02]  /*9960*/  FMUL.FTZ R86, R0.reuse, R86 ;  /* 0x0000005600567220 */ /* 0x040fe40000410000 */
[C---:B-----5:R-:W-:Y:S04]  /*9970*/  HMMA.16816.F32.BF16 R60, R168.reuse, R140, R60 ;  /* 0x0000008ca83c723c */ /* 0x060fe8000004183c */
[C---:B------:R-:W-:Y:S02]  /*9980*/  FMUL.FTZ R87, R0.reuse, R87 ;  /* 0x0000005700577220 */ /* 0x040fe40000410000 */
[C---:B------:R-:W-:Y:S02]  /*9990*/  FMUL.FTZ R90, R0.reuse, R90 ;  /* 0x0000005a005a7220 */ /* 0x040fe40000410000 */
[C---:B------:R-:W-:Y:S01]  /*99a0*/  HMMA.16816.F32.BF16 R64, R168.reuse, R142, R64 ;  /* 0x0000008ea840723c */ /* 0x040fe20000041840 */
[----:B------:R-:W5:Y:S03]  /*99b0*/  LDSM.16.MT88.4 R140, [R200+0x4100] ;  /* 0x00410000c88c783b */ /* 0x000f660000004200 */
[--C-:B--2---:R-:W-:Y:S02]  /*99c0*/  FFMA.FTZ R134, R179, c[0x0][0x2d0], -R172.reuse ;  /* 0x0000b400b3867a23 */ /* 0x104fe400000108ac */
[----:B------:R-:W-:Y:S02]  /*99d0*/  FMUL.FTZ R91, R0, R91 ;  /* 0x0000005b005b7220 */ /* 0x000fe40000410000 */
[C---:B---3--:R-:W-:Y:S01]  /*99e0*/  HMMA.16816.F32.BF16 R68, R168.reuse, R144, R68 ;  /* 0x00000090a844723c */ /* 0x048fe20000041844 */
[----:B------:R2:W-:Y:S03]  /*99f0*/  MUFU.EX2 R233, R134 ;  /* 0x0000008600e97308 */ /* 0x0005e60000000800 */
        /* <DEDUP_REMOVED lines=13> */
[--C-:B--2---:R-:W-:Y:S02]  /*9ad0*/  FFMA.FTZ R134, R184, c[0x0][0x2d0], -R133.reuse ;  /* 0x0000b400b8867a23 */ /* 0x104fe40000010885 */
[C---:B------:R-:W-:Y:S02]  /*9ae0*/  FMUL.FTZ R100, R2.reuse, R100 ;  /* 0x0000006402647220 */ /* 0x040fe40000410000 */
[C---:B-----5:R-:W-:Y:S01]  /*9af0*/  HMMA.16816.F32.BF16 R84, R168.reuse, R140, R84 ;  /* 0x0000008ca854723c */ /* 0x060fe20000041854 */
[----:B------:R2:W-:Y:S03]  /*9b00*/  MUFU.EX2 R186, R134 ;  /* 0x0000008600ba7308 */ /* 0x0005e60000000800 */
[----:B------:R-:W-:Y:S02]  /*9b10*/  FMUL.FTZ R101, R2, R101 ;  /* 0x0000006502657220 */ /* 0x000fe40000410000 */
[C---:B------:R-:W-:Y:S02]  /*9b20*/  FMUL.FTZ R102, R0.reuse, R102 ;  /* 0x0000006600667220 */ /* 0x040fe40000410000 */
[C---:B------:R-:W-:Y:S01]  /*9b30*/  HMMA.16816.F32.BF16 R88, R168.reuse, R142, R88 ;  /* 0x0000008ea858723c */ /* 0x040fe20000041858 */
[----:B------:R-:W5:Y:S03]  /*9b40*/  LDSM.16.MT88.4 R140, [R198+0x6100] ;  /* 0x00610000c68c783b */ /* 0x000f660000004200 */
[----:B------:R-:W-:Y:S02]  /*9b50*/  FMUL.FTZ R103, R0, R103 ;  /* 0x0000006700677220 */ /* 0x000fe40000410000 */
[C---:B------:R-:W-:Y:S02]  /*9b60*/  FMUL.FTZ R104, R2.reuse, R104 ;  /* 0x0000006802687220 */ /* 0x040fe40000410000 */
[C---:B---3--:R-:W-:Y:S04]  /*9b70*/  HMMA.16816.F32.BF16 R92, R168.reuse, R144, R92 ;  /* 0x00000090a85c723c */ /* 0x048fe8000004185c */
[----:B------:R-:W-:Y:S02]  /*9b80*/  FMUL.FTZ R105, R2, R105 ;  /* 0x0000006902697220 */ /* 0x000fe40000410000 */
[C---:B------:R-:W-:Y:S02]  /*9b90*/  FMUL.FTZ R106, R0.reuse, R106 ;  /* 0x0000006a006a7220 */ /* 0x040fe40000410000 */
[C---:B------:R-:W-:Y:S01]  /*9ba0*/  HMMA.16816.F32.BF16 R96, R168.reuse, R146, R96 ;  /* 0x00000092a860723c */ /* 0x040fe20000041860 */
[----:B------:R-:W3:Y:S03]  /*9bb0*/  LDSM.16.MT88.4 R144, [R200+0x6100] ;  /* 0x00610000c890783b */ /* 0x000ee60000004200 */
[--C-:B--2---:R-:W-:Y:S02]  /*9bc0*/  FFMA.FTZ R134, R185, c[0x0][0x2d0], -R133.reuse ;  /* 0x0000b400b9867a23 */ /* 0x104fe40000010885 */
[----:B------:R-:W-:Y:S02]  /*9bd0*/  FMUL.FTZ R107, R0, R107 ;  /* 0x0000006b006b7220 */ /* 0x000fe40000410000 */
[----:B------:R2:W2:Y:S01]  /*9be0*/  MUFU.EX2 R184, R134 ;  /* 0x0000008600b87308 */ /* 0x0004a20000000800 */
        /* <DEDUP_REMOVED lines=8> */
[----:B------:R-:W-:Y:S03]  /*9c70*/  FMUL.FTZ R113, R2, R113 ;  /* 0x0000007102717220 */ /* 0x000fe60000410000 */
[C---:B-----5:R-:W-:Y:S03]  /*9c80*/  HMMA.16816.F32.BF16 R108, R168.reuse, R140, R108 ;  /* 0x0000008ca86c723c */ /* 0x060fe6000004186c */
[----:B------:R-:W-:Y:S02]  /*9c90*/  FMUL.FTZ R114, R0, R114 ;  /* 0x0000007200727220 */ /* 0x000fe40000410000 */
[--C-:B--2---:R-:W-:Y:S02]  /*9ca0*/  FFMA.FTZ R134, R182, c[0x0][0x2d0], -R133.reuse ;  /* 0x0000b400b6867a23 */ /* 0x104fe40000010885 */
[----:B------:R-:W-:Y:S02]  /*9cb0*/  FMUL.FTZ R115, R0, R115 ;  /* 0x0000007300737220 */ /* 0x000fe40000410000 */
[----:B------:R2:W-:Y:S03]  /*9cc0*/  MUFU.EX2 R182, R134 ;  /* 0x0000008600b67308 */ /* 0x0005e60000000800 */
[C---:B------:R-:W-:Y:S02]  /*9cd0*/  FMUL.FTZ R116, R2.reuse, R116 ;  /* 0x0000007402747220 */ /* 0x040fe40000410000 */
[C---:B------:R-:W-:Y:S01]  /*9ce0*/  HMMA.16816.F32.BF16 R112, R168.reuse, R142, R112 ;  /* 0x0000008ea870723c */ /* 0x040fe20000041870 */
[----:B------:R-:W5:Y:S02]  /*9cf0*/  LDSM.16.MT88.4 R140, [R197+0x900] ;  /* 0x00090000c58c783b */ /* 0x000f640000004200 */
[----:B------:R-:W-:Y:S02]  /*9d00*/  FMUL.FTZ R117, R2, R117 ;  /* 0x0000007502757220 */ /* 0x000fe40000410000 */
[C---:B------:R-:W-:Y:S02]  /*9d10*/  FMUL.FTZ R118, R0.reuse, R118 ;  /* 0x0000007600767220 */ /* 0x040fe40000410000 */
[----:B------:R-:W-:Y:S02]  /*9d20*/  FMUL.FTZ R119, R0, R119 ;  /* 0x0000007700777220 */ /* 0x000fe40000410000 */
[C---:B------:R-:W-:Y:S03]  /*9d30*/  FMUL.FTZ R120, R2.reuse, R120 ;  /* 0x0000007802787220 */ /* 0x040fe60000410000 */
[----:B------:R-:W-:Y:S02]  /*9d40*/  FMUL.FTZ R121, R2, R121 ;  /* 0x0000007902797220 */ /* 0x000fe40000410000 */
[C---:B---3--:R-:W-:Y:S03]  /*9d50*/  HMMA.16816.F32.BF16 R116, R168.reuse, R144, R116 ;  /* 0x00000090a874723c */ /* 0x048fe60000041874 */
[C---:B------:R-:W-:Y:S02]  /*9d60*/  FMUL.FTZ R122, R0.reuse, R122 ;  /* 0x0000007a007a7220 */ /* 0x040fe40000410000 */
[----:B------:R-:W-:Y:S02]  /*9d70*/  FMUL.FTZ R123, R0, R123 ;  /* 0x0000007b007b7220 */ /* 0x000fe40000410000 */
[--C-:B--2---:R-:W-:Y:S02]  /*9d80*/  FFMA.FTZ R134, R183, c[0x0][0x2d0], -R133.reuse ;  /* 0x0000b400b7867a23 */ /* 0x104fe40000010885 */
[C---:B------:R-:W-:Y:S02]  /*9d90*/  FMUL.FTZ R124, R2.reuse, R124 ;  /* 0x0000007c027c7220 */ /* 0x040fe40000410000 */
[----:B------:R2:W3:Y:S01]  /*9da0*/  MUFU.EX2 R179, R134 ;  /* 0x0000008600b37308 */ /* 0x0004e20000000800 */
[C---:B------:R-:W-:Y:S01]  /*9db0*/  HMMA.16816.F32.BF16 R120, R168.reuse, R146, R120 ;  /* 0x00000092a878723c */ /* 0x040fe20000041878 */
[----:B------:R-:W5:Y:S02]  /*9dc0*/  LDSM.16.MT88.4 R144, [R198+0x900] ;  /* 0x00090000c690783b */ /* 0x000f640000004200 */
[----:B------:R-:W-:Y:S02]  /*9dd0*/  FMUL.FTZ R125, R2, R125 ;  /* 0x0000007d027d7220 */ /* 0x000fe40000410000 */
[C---:B------:R-:W-:Y:S02]  /*9de0*/  FMUL.FTZ R126, R0.reuse, R126 ;  /* 0x0000007e007e7220 */ /* 0x040fe40000410000 */
[----:B------:R-:W-:Y:S02]  /*9df0*/  FMUL.FTZ R127, R0, R127 ;  /* 0x0000007f007f7220 */ /* 0x000fe40000410000 */
[C---:B------:R-:W-:Y:S03]  /*9e00*/  FMUL.FTZ R128, R2.reuse, R128 ;  /* 0x0000008002807220 */ /* 0x040fe60000410000 */
[----:B------:R-:W-:Y:S02]  /*9e10*/  FMUL.FTZ R129, R2, R129 ;  /* 0x0000008102817220 */ /* 0x000fe40000410000 */
[C---:B-1----:R-:W-:Y:S03]  /*9e20*/  HMMA.16816.F32.BF16 R124, R168.reuse, R136, R124 ;  /* 0x00000088a87c723c */ /* 0x042fe6000004187c */
[C---:B------:R-:W-:Y:S02]  /*9e30*/  FMUL.FTZ R130, R0.reuse, R130 ;  /* 0x0000008200827220 */ /* 0x040fe40000410000 */
[----:B------:R-:W-:Y:S02]  /*9e40*/  FMUL.FTZ R131, R0, R131 ;  /* 0x0000008300837220 */ /* 0x000fe40000410000 */
[----:B----4-:R-:W-:Y:S02]  /*9e50*/  F2FP.BF16.PACK_AB R136, R235, R236 ;  /* 0x000000eceb88723e */ /* 0x010fe400000010ff */
[----:B------:R-:W-:Y:S03]  /*9e60*/  F2FP.BF16.PACK_AB R137, R184, R186 ;  /* 0x000000bab889723e */ /* 0x000fe600000010ff */
[----:B------:R-:W-:Y:S03]  /*9e70*/  HMMA.16816.F32.BF16 R128, R168, R138, R128 ;  /* 0x0000008aa880723c */ /* 0x000fe60000041880 */
[--C-:B--2---:R-:W-:Y:S04]  /*9e80*/  FFMA.FTZ R134, R180, c[0x0][0x2d0], -R172.reuse ;  /* 0x0000b400b4867a23 */ /* 0x104fe800000108ac */
[----:B------:R-:W-:Y:S01]  /*9e90*/  F2FP.BF16.PACK_AB R138, R233, R234 ;  /* 0x000000eae98a723e */ /* 0x000fe200000010ff */
[----:B------:R1:W-:Y:S01]  /*9ea0*/  MUFU.EX2 R232, R134 ;  /* 0x0000008600e87308 */ /* 0x0003e20000000800 */
[----:B---3--:R-:W-:Y:S07]  /*9eb0*/  F2FP.BF16.PACK_AB R139, R179, R182 ;  /* 0x000000b6b38b723e */ /* 0x008fee00000010ff */
[C---:B-----5:R-:W-:Y:S08]  /*9ec0*/  HMMA.16816.F32.BF16 R4, R136.reuse, R140, R4 ;  /* 0x0000008c8804723c */ /* 0x060ff00000041804 */
[C---:B------:R-:W-:Y:S01]  /*9ed0*/  HMMA.16816.F32.BF16 R8, R136.reuse, R142, R8 ;  /* 0x0000008e8808723c */ /* 0x040fe20000041808 */
[----:B------:R-:W2:Y:S07]  /*9ee0*/  LDSM.16.MT88.4 R140, [R198+0x2900] ;  /* 0x00290000c68c783b */ /* 0x000eae0000004200 */
[C---:B------:R-:W-:Y:S04]  /*9ef0*/  HMMA.16816.F32.BF16 R12, R136.reuse, R144, R12 ;  /* 0x00000090880c723c */ /* 0x040fe8000004180c */
[--C-:B-1----:R-:W-:Y:S04]  /*9f00*/  FFMA.FTZ R134, R188, c[0x0][0x2d0], -R172.reuse ;  /* 0x0000b400bc867a23 */ /* 0x102fe800000108ac */
[C---:B------:R-:W-:Y:S01]  /*9f10*/  HMMA.16816.F32.BF16 R16, R136.reuse, R146, R16 ;  /* 0x000000928810723c */ /* 0x040fe20000041810 */
[----:B------:R-:W1:Y:S01]  /*9f20*/  LDSM.16.MT88.4 R144, [R200+0x2900] ;  /* 0x00290000c890783b */ /* 0x000e620000004200 */
[----:B------:R3:W4:Y:S06]  /*9f30*/  MUFU.EX2 R230, R134 ;  /* 0x0000008600e67308 */ /* 0x00072c0000000800 */
[C---:B------:R-:W-:Y:S08]  /*9f40*/  HMMA.16816.F32.BF16 R20, R136.reuse, R148, R20 ;  /* 0x000000948814723c */ /* 0x040ff00000041814 */
[C---:B------:R-:W-:Y:S01]  /*9f50*/  HMMA.16816.F32.BF16 R24, R136.reuse, R150, R24 ;  /* 0x000000968818723c */ /* 0x040fe20000041818 */
[----:B------:R-:W5:Y:S07]  /*9f60*/  LDSM.16.MT88.4 R148, [R199+0x2900] ;  /* 0x00290000c794783b */ /* 0x000f6e0000004200 */
[C---:B------:R-:W-:Y:S04]  /*9f70*/  HMMA.16816.F32.BF16 R28, R136.reuse, R152, R28 ;  /* 0x00000098881c723c */ /* 0x040fe8000004181c */
[--C-:B---3--:R-:W-:Y:S04]  /*9f80*/  FFMA.FTZ R134, R189, c[0x0][0x2d0], -R172.reuse ;  /* 0x0000b400bd867a23 */ /* 0x108fe800000108ac */
[C---:B------:R-:W-:Y:S01]  /*9f90*/  HMMA.16816.F32.BF16 R32, R136.reuse, R154, R32 ;  /* 0x0000009a8820723c */ /* 0x040fe20000041820 */
[----:B------:R-:W3:Y:S01]  /*9fa0*/  LDSM.16.MT88.4 R152, [R197+0x4900] ;  /* 0x00490000c598783b */ /* 0x000ee20000004200 */
[----:B------:R1:W-:Y:S06]  /*9fb0*/  MUFU.EX2 R188, R134 ;  /* 0x0000008600bc7308 */ /* 0x0003ec0000000800 */
[C---:B------:R-:W-:Y:S08]  /*9fc0*/  HMMA.16816.F32.BF16 R36, R136.reuse, R156, R36 ;  /* 0x0000009c8824723c */ /* 0x040ff00000041824 */
[C---:B------:R-:W-:Y:S01]  /*9fd0*/  HMMA.16816.F32.BF16 R40, R136.reuse, R158, R40 ;  /* 0x0000009e8828723c */ /* 0x040fe20000041828 */
[----:B------:R-:W3:Y:S07]  /*9fe0*/  LDSM.16.MT88.4 R156, [R198+0x4900] ;  /* 0x00490000c69c783b */ /* 0x000eee0000004200 */
[C---:B--2---:R-:W-:Y:S04]  /*9ff0*/  HMMA.16816.F32.BF16 R44, R136.reuse, R140, R44 ;  /* 0x0000008c882c723c */ /* 0x044fe8000004182c */
[--C-:B-1----:R-:W-:Y:S04]  /*a000*/  FFMA.FTZ R134, R190, c[0x0][0x2d0], -R172.reuse ;  /* 0x0000b400be867a23 */ /* 0x102fe800000108ac */
[C---:B------:R-:W-:Y:S01]  /*a010*/  HMMA.16816.F32.BF16 R48, R136.reuse, R142, R48 ;  /* 0x0000008e8830723c */ /* 0x040fe20000041830 */
[----:B------:R-:W1:Y:S01]  /*a020*/  LDSM.16.MT88.4 R140, [R200+0x4900] ;  /* 0x00490000c88c783b */ /* 0x000e620000004200 */
[----:B------:R2:W1:Y:S06]  /*a030*/  MUFU.EX2 R185, R134 ;  /* 0x0000008600b97308 */ /* 0x00046c0000000800 */
[C---:B------:R-:W-:Y:S08]  /*a040*/  HMMA.16816.F32.BF16 R52, R136.reuse, R144, R52 ;  /* 0x000000908834723c */ /* 0x040ff00000041834 */
[C---:B------:R-:W-:Y:S01]  /*a050*/  HMMA.16816.F32.BF16 R56, R136.reuse, R146, R56 ;  /* 0x000000928838723c */ /* 0x040fe20000041838 */
[----:B------:R-:W1:Y:S07]  /*a060*/  LDSM.16.MT88.4 R144, [R199+0x4900] ;  /* 0x00490000c790783b */ /* 0x000e6e0000004200 */
[C---:B-----5:R-:W-:Y:S04]  /*a070*/  HMMA.16816.F32.BF16 R60, R136.reuse, R148, R60 ;  /* 0x00000094883c723c */ /* 0x060fe8000004183c */
[--C-:B--2---:R-:W-:Y:S04]  /*a080*/  FFMA.FTZ R134, R181, c[0x0][0x2d0], -R133.reuse ;  /* 0x0000b400b5867a23 */ /* 0x104fe80000010885 */
[C---:B------:R-:W-:Y:S01]  /*a090*/  HMMA.16816.F32.BF16 R64, R136.reuse, R150, R64 ;  /* 0x000000968840723c */ /* 0x040fe20000041840 */
[----:B------:R-:W2:Y:S01]  /*a0a0*/  LDSM.16.MT88.4 R148, [R197+0x6900] ;  /* 0x00690000c594783b */ /* 0x000ea20000004200 */
[----:B------:R5:W-:Y:S06]  /*a0b0*/  MUFU.EX2 R176, R134 ;  /* 0x0000008600b07308 */ /* 0x000bec0000000800 */
[C---:B---3--:R-:W-:Y:S08]  /*a0c0*/  HMMA.16816.F32.BF16 R68, R136.reuse, R152, R68 ;  /* 0x000000988844723c */ /* 0x048ff00000041844 */
[C---:B------:R-:W-:Y:S01]  /*a0d0*/  HMMA.16816.F32.BF16 R72, R136.reuse, R154, R72 ;  /* 0x0000009a8848723c */ /* 0x040fe20000041848 */
[----:B------:R-:W3:Y:S07]  /*a0e0*/  LDSM.16.MT88.4 R152, [R198+0x6900] ;  /* 0x00690000c698783b */ /* 0x000eee0000004200 */
[C---:B------:R-:W-:Y:S04]  /*a0f0*/  HMMA.16816.F32.BF16 R76, R136.reuse, R156, R76 ;  /* 0x0000009c884c723c */ /* 0x040fe8000004184c */
[--C-:B-----5:R-:W-:Y:S03]  /*a100*/  FFMA.FTZ R134, R175, c[0x0][0x2d0], -R133.reuse ;  /* 0x0000b400af867a23 */ /* 0x120fe60000010885 */
[--C-:B------:R-:W-:Y:S01]  /*a110*/  FFMA.FTZ R156, R178, c[0x0][0x2d0], -R133.reuse ;  /* 0x0000b400b29c7a23 */ /* 0x100fe20000010885 */
[C---:B------:R-:W-:Y:S01]  /*a120*/  HMMA.16816.F32.BF16 R80, R136.reuse, R158, R80 ;  /* 0x0000009e8850723c */ /* 0x040fe20000041850 */
[----:B------:R5:W-:Y:S07]  /*a130*/  MUFU.EX2 R175, R134 ;  /* 0x0000008600af7308 */ /* 0x000bee0000000800 */
[C---:B-1----:R-:W-:Y:S03]  /*a140*/  HMMA.16816.F32.BF16 R84, R136.reuse, R140, R84 ;  /* 0x0000008c8854723c */ /* 0x042fe60000041854 */
[----:B------:R1:W1:Y:S05]  /*a150*/  MUFU.EX2 R177, R156 ;  /* 0x0000009c00b17308 */ /* 0x00026a0000000800 */
[C---:B------:R-:W-:Y:S01]  /*a160*/  HMMA.16816.F32.BF16 R88, R136.reuse, R142, R88 ;  /* 0x0000008e8858723c */ /* 0x040fe20000041858 */
[----:B------:R-:W4:Y:S07]  /*a170*/  LDSM.16.MT88.4 R140, [R200+0x6900] ;  /* 0x00690000c88c783b */ /* 0x000f2e0000004200 */
[C---:B------:R-:W-:Y:S04]  /*a180*/  HMMA.16816.F32.BF16 R92, R136.reuse, R144, R92 ;  /* 0x00000090885c723c */ /* 0x040fe8000004185c */
[--C-:B-----5:R-:W-:Y:S04]  /*a190*/  FFMA.FTZ R134, R174, c[0x0][0x2d0], -R133.reuse ;  /* 0x0000b400ae867a23 */ /* 0x120fe80000010885 */
[C---:B------:R-:W-:Y:S01]  /*a1a0*/  HMMA.16816.F32.BF16 R96, R136.reuse, R146, R96 ;  /* 0x000000928860723c */ /* 0x040fe20000041860 */
[----:B------:R-:W5:Y:S01]  /*a1b0*/  LDSM.16.MT88.4 R144, [R199+0x6900] ;  /* 0x00690000c790783b */ /* 0x000f620000004200 */
[----:B------:R4:W4:Y:S06]  /*a1c0*/  MUFU.EX2 R174, R134 ;  /* 0x0000008600ae7308 */ /* 0x00092c0000000800 */
[C---:B--2---:R-:W-:Y:S01]  /*a1d0*/  HMMA.16816.F32.BF16 R100, R136.reuse, R148, R100 ;  /* 0x000000948864723c */ /* 0x044fe20000041864 */
[----:B-1----:R-:W-:Y:S07]  /*a1e0*/  LDSM.16.MT88.4 R156, [R200+0x1100] ;  /* 0x00110000c89c783b */ /* 0x002fee0000004200 */
[C---:B------:R-:W-:Y:S01]  /*a1f0*/  HMMA.16816.F32.BF16 R104, R136.reuse, R150, R104 ;  /* 0x000000968868723c */ /* 0x040fe20000041868 */
[----:B------:R-:W1:Y:S07]  /*a200*/  LDSM.16.MT88.4 R148, [R197+0x1100] ;  /* 0x00110000c594783b */ /* 0x000e6e0000004200 */
[C---:B---3--:R-:W-:Y:S04]  /*a210*/  HMMA.16816.F32.BF16 R108, R136.reuse, R152, R108 ;  /* 0x00000098886c723c */ /* 0x048fe8000004186c */
[--C-:B----4-:R-:W-:Y:S04]  /*a220*/  FFMA.FTZ R134, R194, c[0x0][0x2d0], -R172.reuse ;  /* 0x0000b400c2867a23 */ /* 0x110fe800000108ac */
[C---:B------:R-:W-:Y:S01]  /*a230*/  HMMA.16816.F32.BF16 R112, R136.reuse, R154, R112 ;  /* 0x0000009a8870723c */ /* 0x040fe20000041870 */
[----:B------:R-:W2:Y:S01]  /*a240*/  LDSM.16.MT88.4 R152, [R198+0x1100] ;  /* 0x00110000c698783b */ /* 0x000ea20000004200 */
[----:B------:R3:W-:Y:S06]  /*a250*/  MUFU.EX2 R183, R134 ;  /* 0x0000008600b77308 */ /* 0x0007ec0000000800 */
[C---:B------:R-:W-:Y:S08]  /*a260*/  HMMA.16816.F32.BF16 R116, R136.reuse, R140, R116 ;  /* 0x0000008c8874723c */ /* 0x040ff00000041874 */
[C---:B------:R-:W-:Y:S01]  /*a270*/  HMMA.16816.F32.BF16 R120, R136.reuse, R142, R120 ;  /* 0x0000008e8878723c */ /* 0x040fe20000041878 */
[----:B------:R-:W4:Y:S07]  /*a280*/  LDSM.16.MT88.4 R140, [R199+0x1100] ;  /* 0x00110000c78c783b */ /* 0x000f2e0000004200 */
[C---:B-----5:R-:W-:Y:S04]  /*a290*/  HMMA.16816.F32.BF16 R124, R136.reuse, R144, R124 ;  /* 0x00000090887c723c */ /* 0x060fe8000004187c */
[--C-:B---3--:R-:W-:Y:S04]  /*a2a0*/  FFMA.FTZ R134, R195, c[0x0][0x2d0], -R172.reuse ;  /* 0x0000b400c3867a23 */ /* 0x108fe800000108ac */
[----:B------:R-:W-:Y:S01]  /*a2b0*/  HMMA.16816.F32.BF16 R128, R136, R146, R128 ;  /* 0x000000928880723c */ /* 0x000fe20000041880 */
[----:B------:R-:W3:Y:S01]  /*a2c0*/  LDSM.16.MT88.4 R144, [R197+0x3100] ;  /* 0x00310000c590783b */ /* 0x000ee20000004200 */
[----:B------:R-:W5:Y:S05]  /*a2d0*/  MUFU.EX2 R181, R134 ;  /* 0x0000008600b57308 */ /* 0x000f6a0000000800 */
[----:B------:R-:W-:Y:S02]  /*a2e0*/  F2FP.BF16.PACK_AB R136, R230, R232 ;  /* 0x000000e8e688723e */ /* 0x000fe400000010ff */
[----:B------:R-:W-:Y:S03]  /*a2f0*/  F2FP.BF16.PACK_AB R138, R185, R188 ;  /* 0x000000bcb98a723e */ /* 0x000fe600000010ff */
[----:B------:R-:W-:Y:S02]  /*a300*/  F2FP.BF16.PACK_AB R137, R176, R177 ;  /* 0x000000b1b089723e */ /* 0x000fe400000010ff */
[----:B------:R-:W-:Y:S07]  /*a310*/  F2FP.BF16.PACK_AB R139, R174, R175 ;  /* 0x000000afae8b723e */ /* 0x000fee00000010ff */
[C---:B-1----:R-:W-:Y:S03]  /*a320*/  HMMA.16816.F32.BF16 R4, R136.reuse, R148, R4 ;  /* 0x000000948804723c */ /* 0x042fe60000041804 */
[----:B-----5:R-:W-:Y:S01]  /*a330*/  F2FP.BF16.PACK_AB R168, R181, R183 ;  /* 0x000000b7b5a8723e */ /* 0x020fe200000010ff */
[--C-:B------:R-:W-:Y:S01]  /*a340*/  FFMA.FTZ R134, R223, c[0x0][0x2d0], -R172.reuse ;  /* 0x0000b400df867a23 */ /* 0x100fe200000108ac */
[----:B------:R-:W-:Y:S03]  /*a350*/  IADD3 R223, R224, -0x1, RZ ;  /* 0xffffffffe0df7810 */ /* 0x000fe60007ffe0ff */
[C---:B------:R-:W-:Y:S01]  /*a360*/  HMMA.16816.F32.BF16 R8, R136.reuse, R150, R8 ;  /* 0x000000968808723c */ /* 0x040fe20000041808 */
[----:B------:R-:W1:Y:S01]  /*a370*/  LDSM.16.MT88.4 R148, [R198+0x3100] ;  /* 0x00310000c694783b */ /* 0x000e620000004200 */
[----:B------:R5:W-:Y:S02]  /*a380*/  MUFU.EX2 R180, R134 ;  /* 0x0000008600b47308 */ /* 0x000be40000000800 */
[----:B------:R-:W-:Y:S01]  /*a390*/  FFMA.FTZ R172, R226, c[0x0][0x2d0], -R172 ;  /* 0x0000b400e2ac7a23 */ /* 0x000fe200000108ac */
[----:B------:R-:W-:Y:S03]  /*a3a0*/  MOV R224, R223 ;  /* 0x000000df00e07202 */ /* 0x000fe60000000f00 */
[C---:B--2---:R-:W-:Y:S04]  /*a3b0*/  HMMA.16816.F32.BF16 R12, R136.reuse, R152, R12 ;  /* 0x00000098880c723c */ /* 0x044fe8000004180c */
[----:B------:R-:W2:Y:S04]  /*a3c0*/  MUFU.EX2 R178, R172 ;  /* 0x000000ac00b27308 */ /* 0x000ea80000000800 */
[C---:B------:R-:W-:Y:S01]  /*a3d0*/  HMMA.16816.F32.BF16 R16, R136.reuse, R154, R16 ;  /* 0x0000009a8810723c */ /* 0x040fe20000041810 */
[----:B------:R-:W1:Y:S07]  /*a3e0*/  LDSM.16.MT88.4 R152, [R200+0x3100] ;  /* 0x00310000c898783b */ /* 0x000e6e0000004200 */
[C---:B------:R-:W-:Y:S04]  /*a3f0*/  HMMA.16816.F32.BF16 R20, R136.reuse, R156, R20 ;  /* 0x0000009c8814723c */ /* 0x040fe80000041814 */
[--C-:B-----5:R-:W-:Y:S04]  /*a400*/  FFMA.FTZ R134, R187, c[0x0][0x2d0], -R133.reuse ;  /* 0x0000b400bb867a23 */ /* 0x120fe80000010885 */
[C---:B------:R-:W-:Y:S01]  /*a410*/  HMMA.16816.F32.BF16 R24, R136.reuse, R158, R24 ;  /* 0x0000009e8818723c */ /* 0x040fe20000041818 */
[----:B------:R-:W-:Y:S01]  /*a420*/  LDSM.16.MT88.4 R156, [R197+0x5100] ;  /* 0x00510000c59c783b */ /* 0x000fe20000004200 */
[----:B------:R5:W-:Y:S02]  /*a430*/  MUFU.EX2 R173, R134 ;  /* 0x0000008600ad7308 */ /* 0x000be40000000800 */
[----:B--2---:R-:W-:Y:S04]  /*a440*/  F2FP.BF16.PACK_AB R170, R178, R180 ;  /* 0x000000b4b2aa723e */ /* 0x004fe800000010ff */
[C---:B----4-:R-:W-:Y:S08]  /*a450*/  HMMA.16816.F32.BF16 R28, R136.reuse, R140, R28 ;  /* 0x0000008c881c723c */ /* 0x050ff0000004181c */
[C---:B------:R-:W-:Y:S01]  /*a460*/  HMMA.16816.F32.BF16 R32, R136.reuse, R142, R32 ;  /* 0x0000008e8820723c */ /* 0x040fe20000041820 */
[----:B------:R-:W2:Y:S07]  /*a470*/  LDSM.16.MT88.4 R140, [R199+0x3100] ;  /* 0x00310000c78c783b */ /* 0x000eae0000004200 */
[C---:B---3--:R-:W-:Y:S04]  /*a480*/  HMMA.16816.F32.BF16 R36, R136.reuse, R144, R36 ;  /* 0x000000908824723c */ /* 0x048fe80000041824 */
[--C-:B-----5:R-:W-:Y:S04]  /*a490*/  FFMA.FTZ R134, R191, c[0x0][0x2d0], -R133.reuse ;  /* 0x0000b400bf867a23 */ /* 0x120fe80000010885 */
[C---:B------:R-:W-:Y:S01]  /*a4a0*/  HMMA.16816.F32.BF16 R40, R136.reuse, R146, R40 ;  /* 0x000000928828723c */ /* 0x040fe20000041828 */
[----:B------:R-:W3:Y:S01]  /*a4b0*/  LDSM.16.MT88.4 R144, [R198+0x5100] ;  /* 0x00510000c690783b */ /* 0x000ee20000004200 */
[----:B------:R-:W4:Y:S06]  /*a4c0*/  MUFU.EX2 R172, R134 ;  /* 0x0000008600ac7308 */ /* 0x000f2c0000000800 */
[C---:B-1----:R-:W-:Y:S08]  /*a4d0*/  HMMA.16816.F32.BF16 R44, R136.reuse, R148, R44 ;  /* 0x00000094882c723c */ /* 0x042ff0000004182c */
[C---:B------:R-:W-:Y:S01]  /*a4e0*/  HMMA.16816.F32.BF16 R48, R136.reuse, R150, R48 ;  /* 0x000000968830723c */ /* 0x040fe20000041830 */
[----:B------:R-:W1:Y:S07]  /*a4f0*/  LDSM.16.MT88.4 R148, [R200+0x5100] ;  /* 0x00510000c894783b */ /* 0x000e6e0000004200 */
[C---:B------:R-:W-:Y:S04]  /*a500*/  HMMA.16816.F32.BF16 R52, R136.reuse, R152, R52 ;  /* 0x000000988834723c */ /* 0x040fe80000041834 */
[----:B----4-:R-:W-:Y:S01]  /*a510*/  F2FP.BF16.PACK_AB R169, R172, R173 ;  /* 0x000000adaca9723e */ /* 0x010fe200000010ff */
[--C-:B------:R-:W-:Y:S02]  /*a520*/  FFMA.FTZ R134, R192, c[0x0][0x2d0], -R133.reuse ;  /* 0x0000b400c0867a23 */ /* 0x100fe40000010885 */
[----:B------:R-:W-:Y:S01]  /*a530*/  FFMA.FTZ R133, R135, c[0x0][0x2d0], -R133 ;  /* 0x0000b40087857a23 */ /* 0x000fe20000010885 */
[C---:B------:R-:W-:Y:S01]  /*a540*/  HMMA.16816.F32.BF16 R56, R136.reuse, R154, R56 ;  /* 0x0000009a8838723c */ /* 0x040fe20000041838 */
[----:B------:R-:W4:Y:S02]  /*a550*/  LDSM.16.MT88.4 R152, [R199+0x5100] ;  /* 0x00510000c798783b */ /* 0x000f240000004200 */
[----:B------:R-:W-:Y:S05]  /*a560*/  MUFU.EX2 R134, R134 ;  /* 0x0000008600867308 */ /* 0x000fea0000000800 */
[C---:B--2---:R-:W-:Y:S05]  /*a570*/  HMMA.16816.F32.BF16 R60, R136.reuse, R140, R60 ;  /* 0x0000008c883c723c */ /* 0x044fea000004183c */
[----:B------:R-:W2:Y:S03]  /*a580*/  MUFU.EX2 R133, R133 ;  /* 0x0000008500857308 */ /* 0x000ea60000000800 */
[C---:B------:R-:W-:Y:S01]  /*a590*/  HMMA.16816.F32.BF16 R64, R136.reuse, R142, R64 ;  /* 0x0000008e8840723c */ /* 0x040fe20000041840 */
[----:B------:R-:W5:Y:S07]  /*a5a0*/  LDSM.16.MT88.4 R140, [R197+0x7100] ;  /* 0x00710000c58c783b */ /* 0x000f6e0000004200 */
[C---:B------:R-:W-:Y:S08]  /*a5b0*/  HMMA.16816.F32.BF16 R68, R136.reuse, R156, R68 ;  /* 0x0000009c8844723c */ /* 0x040ff00000041844 */
[C---:B------:R-:W-:Y:S01]  /*a5c0*/  HMMA.16816.F32.BF16 R72, R136.reuse, R158, R72 ;  /* 0x0000009e8848723c */ /* 0x040fe20000041848 */
[----:B------:R-:W-:Y:S03]  /*a5d0*/  LDSM.16.MT88.4 R156, [R198+0x1900] ;  /* 0x00190000c69c783b */ /* 0x000fe60000004200 */
[----:B--2---:R-:W-:Y:S04]  /*a5e0*/  F2FP.BF16.PACK_AB R171, R133, R134 ;  /* 0x0000008685ab723e */ /* 0x004fe800000010ff */
[C---:B---3--:R-:W-:Y:S08]  /*a5f0*/  HMMA.16816.F32.BF16 R76, R136.reuse, R144, R76 ;  /* 0x00000090884c723c */ /* 0x048ff0000004184c */
[C---:B------:R-:W-:Y:S01]  /*a600*/  HMMA.16816.F32.BF16 R80, R136.reuse, R146, R80 ;  /* 0x000000928850723c */ /* 0x040fe20000041850 */
[----:B------:R-:W2:Y:S07]  /*a610*/  LDSM.16.MT88.4 R144, [R198+0x7100] ;  /* 0x00710000c690783b */ /* 0x000eae0000004200 */
[C---:B-1----:R-:W-:Y:S08]  /*a620*/  HMMA.16816.F32.BF16 R84, R136.reuse, R148, R84 ;  /* 0x000000948854723c */ /* 0x042ff00000041854 */
[C---:B------:R-:W-:Y:S01]  /*a630*/  HMMA.16816.F32.BF16 R88, R136.reuse, R150, R88 ;  /* 0x000000968858723c */ /* 0x040fe20000041858 */
[----:B------:R-:W1:Y:S07]  /*a640*/  LDSM.16.MT88.4 R148, [R200+0x7100] ;  /* 0x00710000c894783b */ /* 0x000e6e0000004200 */
[C---:B----4-:R-:W-:Y:S08]  /*a650*/  HMMA.16816.F32.BF16 R92, R136.reuse, R152, R92 ;  /* 0x00000098885c723c */ /* 0x050ff0000004185c */
[C---:B------:R-:W-:Y:S01]  /*a660*/  HMMA.16816.F32.BF16 R96, R136.reuse, R154, R96 ;  /* 0x0000009a8860723c */ /* 0x040fe20000041860 */
[----:B------:R-:W3:Y:S07]  /*a670*/  LDSM.16.MT88.4 R152, [R199+0x7100] ;  /* 0x00710000c798783b */ /* 0x000eee0000004200 */
[C---:B-----5:R-:W-:Y:S08]  /*a680*/  HMMA.16816.F32.BF16 R100, R136.reuse, R140, R100 ;  /* 0x0000008c8864723c */ /* 0x060ff00000041864 */
[C---:B------:R-:W-:Y:S01]  /*a690*/  HMMA.16816.F32.BF16 R104, R136.reuse, R142, R104 ;  /* 0x0000008e8868723c */ /* 0x040fe20000041868 */
[----:B------:R-:W4:Y:S07]  /*a6a0*/  LDSM.16.MT88.4 R140, [R197+0x1900] ;  /* 0x00190000c58c783b */ /* 0x000f2e0000004200 */
[C---:B--2---:R-:W-:Y:S08]  /*a6b0*/  HMMA.16816.F32.BF16 R108, R136.reuse, R144, R108 ;  /* 0x00000090886c723c */ /* 0x044ff0000004186c */
[C---:B------:R-:W-:Y:S08]  /*a6c0*/  HMMA.16816.F32.BF16 R112, R136.reuse, R146, R112 ;  /* 0x000000928870723c */ /* 0x040ff00000041870 */
[C---:B-1----:R-:W-:Y:S08]  /*a6d0*/  HMMA.16816.F32.BF16 R116, R136.reuse, R148, R116 ;  /* 0x000000948874723c */ /* 0x042ff00000041874 */
[C---:B------:R-:W-:Y:S08]  /*a6e0*/  HMMA.16816.F32.BF16 R120, R136.reuse, R150, R120 ;  /* 0x000000968878723c */ /* 0x040ff00000041878 */
[C---:B---3--:R-:W-:Y:S08]  /*a6f0*/  HMMA.16816.F32.BF16 R124, R136.reuse, R152, R124 ;  /* 0x00000098887c723c */ /* 0x048ff0000004187c */
[----:B------:R-:W-:Y:S08]  /*a700*/  HMMA.16816.F32.BF16 R128, R136, R154, R128 ;  /* 0x0000009a8880723c */ /* 0x000ff00000041880 */
[C---:B----4-:R-:W-:Y:S01]  /*a710*/  HMMA.16816.F32.BF16 R136, R168.reuse, R140, R4 ;  /* 0x0000008ca888723c */ /* 0x050fe20000041804 */
[----:B------:R-:W1:Y:S07]  /*a720*/  LDSM.16.MT88.4 R4, [R197+0x3900] ;  /* 0x00390000c504783b */ /* 0x000e6e0000004200 */
[C---:B------:R-:W-:Y:S01]  /*a730*/  HMMA.16816.F32.BF16 R140, R168.reuse, R142, R8 ;  /* 0x0000008ea88c723c */ /* 0x040fe20000041808 */
[----:B------:R-:W2:Y:S07]  /*a740*/  LDSM.16.MT88.4 R8, [R198+0x3900] ;  /* 0x00390000c608783b */ /* 0x000eae0000004200 */
[C---:B------:R-:W-:Y:S01]  /*a750*/  HMMA.16816.F32.BF16 R144, R168.reuse, R156, R12 ;  /* 0x0000009ca890723c */ /* 0x040fe2000004180c */
[----:B------:R-:W3:Y:S07]  /*a760*/  LDSM.16.MT88.4 R12, [R200+0x3900] ;  /* 0x00390000c80c783b */ /* 0x000eee0000004200 */
[C---:B------:R-:W-:Y:S01]  /*a770*/  HMMA.16816.F32.BF16 R148, R168.reuse, R158, R16 ;  /* 0x0000009ea894723c */ /* 0x040fe20000041810 */
[----:B------:R-:W4:Y:S07]  /*a780*/  LDSM.16.MT88.4 R16, [R199+0x3900] ;  /* 0x00390000c710783b */ /* 0x000f2e0000004200 */
[C---:B------:R-:W-:Y:S01]  /*a790*/  HMMA.16816.F32.BF16 R152, R168.reuse, R160, R20 ;  /* 0x000000a0a898723c */ /* 0x040fe20000041814 */
[----:B------:R-:W5:Y:S07]  /*a7a0*/  LDSM.16.MT88.4 R20, [R197+0x5900] ;  /* 0x00590000c514783b */ /* 0x000f6e0000004200 */
[C---:B------:R-:W-:Y:S01]  /*a7b0*/  HMMA.16816.F32.BF16 R156, R168.reuse, R162, R24 ;  /* 0x000000a2a89c723c */ /* 0x040fe20000041818 */
[----:B------:R-:W-:Y:S07]  /*a7c0*/  LDSM.16.MT88.4 R24, [R197+0x7900] ;  /* 0x00790000c518783b */ /* 0x000fee0000004200 */
        /* <DEDUP_REMOVED lines=14> */
[C---:B-----5:R-:W-:Y:S08]  /*a8b0*/  HMMA.16816.F32.BF16 R68, R168.reuse, R20, R68 ;  /* 0x00000014a844723c */ /* 0x060ff00000041844 */
[C---:B------:R-:W-:Y:S01]  /*a8c0*/  HMMA.16816.F32.BF16 R72, R168.reuse, R22, R72 ;  /* 0x00000016a848723c */ /* 0x040fe20000041848 */
[----:B------:R-:W5:Y:S07]  /*a8d0*/  LDSM.16.MT88.4 R20, [R200+0x7900] ;  /* 0x00790000c814783b */ /* 0x000f6e0000004200 */
[C---:B-1----:R-:W-:Y:S08]  /*a8e0*/  HMMA.16816.F32.BF16 R76, R168.reuse, R4, R76 ;  /* 0x00000004a84c723c */ /* 0x042ff0000004184c */
[C---:B------:R-:W-:Y:S01]  /*a8f0*/  HMMA.16816.F32.BF16 R80, R168.reuse, R6, R80 ;  /* 0x00000006a850723c */ /* 0x040fe20000041850 */
[----:B------:R-:W1:Y:S07]  /*a900*/  LDSM.16.MT88.4 R4, [R199+0x7900] ;  /* 0x00790000c704783b */ /* 0x000e6e0000004200 */
[C---:B--2---:R-:W-:Y:S07]  /*a910*/  HMMA.16816.F32.BF16 R84, R168.reuse, R8, R84 ;  /* 0x00000008a854723c */ /* 0x044fee0000041854 */
[----:B------:R-:W-:Y:S01]  /*a920*/  FFMA.FTZ R8, R2, R248, R237 ;  /* 0x000000f802087223 */ /* 0x000fe200000100ed */
[C---:B------:R-:W-:Y:S04]  /*a930*/  HMMA.16816.F32.BF16 R88, R168.reuse, R10, R88 ;  /* 0x0000000aa858723c */ /* 0x040fe80000041858 */
[----:B------:R-:W-:Y:S02]  /*a940*/  FFMA.FTZ R2, R0, R249, R229 ;  /* 0x000000f900027223 */ /* 0x000fe400000100e5 */
[----:B------:R-:W-:Y:S02]  /*a950*/  FADD.FTZ R0, R240, R8 ;  /* 0x00000008f0007221 */ /* 0x000fe40000010000 */
[C---:B---3--:R-:W-:Y:S04]  /*a960*/  HMMA.16816.F32.BF16 R92, R168.reuse, R12, R92 ;  /* 0x0000000ca85c723c */ /* 0x048fe8000004185c */
[----:B------:R-:W-:Y:S02]  /*a970*/  FADD.FTZ R2, R228, R2 ;  /* 0x00000002e4027221 */ /* 0x000fe40000010000 */
[----:B------:R-:W-:Y:S02]  /*a980*/  FADD.FTZ R0, R239, R0 ;  /* 0x00000000ef007221 */ /* 0x000fe40000010000 */
[C---:B------:R-:W-:Y:S04]  /*a990*/  HMMA.16816.F32.BF16 R96, R168.reuse, R14, R96 ;  /* 0x0000000ea860723c */ /* 0x040fe80000041860 */
        /* <DEDUP_REMOVED lines=14> */
[----:B------:R-:W-:Y:S01]  /*aa80*/  FADD.FTZ R2, R179, R2 ;  /* 0x00000002b3027221 */ /* 0x000fe20000010000 */
[C---:B-----5:R-:W-:Y:S03]  /*aa90*/  HMMA.16816.F32.BF16 R116, R168.reuse, R20, R116 ;  /* 0x00000014a874723c */ /* 0x060fe60000041874 */
[----:B------:R-:W-:Y:S02]  /*aaa0*/  FADD.FTZ R0, R232, R0 ;  /* 0x00000000e8007221 */ /* 0x000fe40000010000 */
[----:B------:R-:W-:Y:S02]  /*aab0*/  FADD.FTZ R2, R177, R2 ;  /* 0x00000002b1027221 */ /* 0x000fe40000010000 */
[----:B------:R-:W-:Y:S01]  /*aac0*/  FADD.FTZ R0, R230, R0 ;  /* 0x00000000e6007221 */ /* 0x000fe20000010000 */
[C---:B------:R-:W-:Y:S04]  /*aad0*/  HMMA.16816.F32.BF16 R120, R168.reuse, R22, R120 ;  /* 0x00000016a878723c */ /* 0x040fe80000041878 */
[----:B------:R-:W-:Y:S02]  /*aae0*/  FADD.FTZ R2, R176, R2 ;  /* 0x00000002b0027221 */ /* 0x000fe40000010000 */
[----:B------:R-:W-:Y:S02]  /*aaf0*/  FADD.FTZ R0, R188, R0 ;  /* 0x00000000bc007221 */ /* 0x000fe40000010000 */
[----:B------:R-:W-:Y:S01]  /*ab00*/  FADD.FTZ R2, R175, R2 ;  /* 0x00000002af027221 */ /* 0x000fe20000010000 */
[C---:B-1----:R-:W-:Y:S03]  /*ab10*/  HMMA.16816.F32.BF16 R124, R168.reuse, R4, R124 ;  /* 0x00000004a87c723c */ /* 0x042fe6000004187c */
[----:B------:R-:W-:Y:S04]  /*ab20*/  FADD.FTZ R0, R185, R0 ;  /* 0x00000000b9007221 */ /* 0x000fe80000010000 */
        /* <DEDUP_REMOVED lines=13> */
.L_x_1604:
[----:B------:R-:W1:Y:S01]  /*ac00*/  S2UR UR8, SR_CTAID.X ;  /* 0x00000000000879c3 */ /* 0x000e620000002500 */
[----:B------:R-:W-:Y:S01]  /*ac10*/  ULDC.64 UR4, c[0x0][0x2c8] ;  /* 0x0000b20000047ab9 */ /* 0x000fe20000000a00 */
[----:B------:R-:W-:Y:S01]  /*ac20*/  PLOP3.LUT P0, PT, PT, PT, UP1, 0x40, 0x0 ;  /* 0x000000000000781c */ /* 0x000fe20003f0e818 */
[----:B------:R-:W-:-:S02]  /*ac30*/  UMOV UR7, 0x1 ;  /* 0x0000000100077882 */ /* 0x000fc40000000000 */
[----:B-1----:R-:W-:-:S04]  /*ac40*/  ULEA UR8, UR8, 0x7f, 0x7 ;  /* 0x0000007f08087891 */ /* 0x002fc8000f8e383f */
[----:B------:R-:W-:-:S03]  /*ac50*/  UIMAD.WIDE.U32 UR14, UR8, UR4, URZ ;  /* 0x00000004080e72a5 */ /* 0x000fc6000f8e003f */
[----:B------:R-:W-:Y:S02]  /*ac60*/  ULDC UR4, c[0x0][0x168] ;  /* 0x00005a0000047ab9 */ /* 0x000fe40000000800 */
[----:B------:R-:W-:Y:S02]  /*ac70*/  UIADD3 UR4, UR7, -UR4, URZ ;  /* 0x8000000407047290 */ /* 0x000fe4000fffe03f */
[----:B------:R-:W-:-:S03]  /*ac80*/  @UP2 USHF.R.U32.HI UR8, URZ, UR5, UR15 ;  /* 0x000000053f082299 */ /* 0x000fc6000801160f */
[----:B------:R-:W-:Y:S02]  /*ac90*/  ULDC UR5, c[0x0][0x1d0] ;  /* 0x0000740000057ab9 */ /* 0x000fe40000000800 */
[----:B------:R-:W-:-:S03]  /*aca0*/  UIADD3 UR5, UR8, UR5, UR4 ;  /* 0x0000000508057290 */ /* 0x000fc6000fffe004 */
[----:B------:R-:W-:Y:S02]  /*acb0*/  ULDC UR4, c[0x0][0x324] ;  /* 0x0000c90000047ab9 */ /* 0x000fe40000000800 */
[----:B------:R-:W-:-:S06]  /*acc0*/  UIADD3 UR4, UR5, -UR4, URZ ;  /* 0x8000000405047290 */ /* 0x000fcc000fffe03f */
        /* <DEDUP_REMOVED lines=12> */
.L_x_1615:
[----:B------:R-:W-:-:S04]  /*ad90*/  MOV R4, c[0x0][0x32c] ;  /* 0x0000cb0000047a02 */ /* 0x000fc80000000f00 */
[----:B------:R-:W-:-:S13]  /*ada0*/  ISETP.NE.AND P0, PT, R4, 0x1, PT ;  /* 0x000000010400780c */ /* 0x000fda0003f05270 */
[----:B------:R-:W-:-:S05]  /*adb0*/  @P0 IMAD.HI.U32 R4, R0, c[0x0][0x330], RZ ;  /* 0x0000cc0000040a27 */ /* 0x000fca00078e00ff */
[----:B------:R-:W-:-:S05]  /*adc0*/  @P0 SHF.R.U32.HI R0, RZ, c[0x0][0x334], R4 ;  /* 0x0000cd00ff000a19 */ /* 0x000fca0000011604 */
.L_x_1616:
[----:B------:R-:W-:-:S05]  /*add0*/  IMAD R0, R0, c[0x0][0x32c], RZ ;  /* 0x0000cb0000007a24 */ /* 0x000fca00078e02ff */
[----:B------:R-:W-:-:S04]  /*ade0*/  IMNMX R2, R2, R0, !PT ;  /* 0x0000000002027217 */ /* 0x000fc80007800200 */
.L_x_1614:
[----:B------:R-:W-:-:S04]  /*adf0*/  IADD3 R2, R2, 0x3f, RZ ;  /* 0x0000003f02027810 */ /* 0x000fc80007ffe0ff */
[----:B------:R-:W-:-:S04]  /*ae00*/  SHF.R.S32.HI R0, RZ, 0x1f, R2 ;  /* 0x0000001fff007819 */ /* 0x000fc80000011402 */
[----:B------:R-:W-:-:S04]  /*ae10*/  LEA.HI R0, R0, R2, RZ, 0x6 ;  /* 0x0000000200007211 */ /* 0x000fc800078f30ff */
[----:B------:R-:W-:-:S04]  /*ae20*/  SHF.R.S32.HI R0, RZ, 0x6, R0 ;  /* 0x00000006ff007819 */ /* 0x000fc80000011400 */
[----:B------:R-:W-:-:S04]  /*ae30*/  IMNMX R4, R231, R0, !PT ;  /* 0x00000000e7047217 */ /* 0x000fc80007800200 */
[----:B------:R-:W-:Y:S01]  /*ae40*/  ISETP.GE.AND P0, PT, R223, R4, PT ;  /* 0x00000004df00720c */ /* 0x000fe20003f06270 */
[----:B------:R1:W-:-:S12]  /*ae50*/  STL [R1+0x48], R4 ;  /* 0x0000480401007387 */ /* 0x0003d80000100800 */
[----:B------:R-:W-:Y:S05]  /*ae60*/  @!P0 BRA `(.L_x_1617) ;  /* 0x0000393000008947 */ /* 0x000fea0003800000 */
[----:B------:R-:W2:Y:S04]  /*ae70*/  LDL.64 R10, [R1+0x40] ;  /* 0x00004000010a7983 */ /* 0x000ea80000100a00 */
[----:B------:R-:W3:Y:S04]  /*ae80*/  LDL.64 R8, [R1+0x28] ;  /* 0x0000280001087983 */ /* 0x000ee80000100a00 */
[----:B------:R-:W4:Y:S04]  /*ae90*/  LDL.64 R6, [R1+0x38] ;  /* 0x0000380001067983 */ /* 0x000f280000100a00 */
[----:B-1----:R-:W5:Y:S01]  /*aea0*/  LDL.64 R4, [R1+0x30] ;  /* 0x0000300001047983 */ /* 0x002f620000100a00 */
[----:B------:R-:W-:Y:S01]  /*aeb0*/  MOV R134, R3 ;  /* 0x0000000300867202 */ /* 0x000fe20000000f00 */
[----:B------:R-:W-:-:S02]  /*aec0*/  IMAD.MOV.U32 R133, RZ, RZ, R132 ;  /* 0x000000ffff857224 */ /* 0x000fc400078e0084 */
[----:B------:R-:W-:Y:S01]  /*aed0*/  IMAD.MOV.U32 R224, RZ, RZ, R223 ;  /* 0x000000ffffe07224 */ /* 0x000fe200078e00df */
[C---:B--2---:R-:W-:Y:S02]  /*aee0*/  IADD3 R2, P6, R10.reuse, 0x40, RZ ;  /* 0x000000400a027810 */ /* 0x044fe40007fde0ff */
[C---:B------:R-:W-:Y:S02]  /*aef0*/  IADD3 R0, P5, R10.reuse, 0x80, RZ ;  /* 0x000000800a007810 */ /* 0x040fe40007fbe0ff */
[----:B------:R-:W-:Y:S01]  /*af00*/  IADD3 R10, P0, R10, 0xc0, RZ ;  /* 0x000000c00a0a7810 */ /* 0x000fe20007f1e0ff */
[----:B------:R3:W-:Y:S04]  /*af10*/  STL [R1+0x20], R2 ;  /* 0x0000200201007387 */ /* 0x0007e80000100800 */
[----:B------:R4:W-:Y:S04]  /*af20*/  STL [R1+0x18], R0 ;  /* 0x0000180001007387 */ /* 0x0009e80000100800 */
[----:B------:R1:W-:Y:S01]  /*af30*/  STL [R1+0x10], R10 ;  /* 0x0000100a01007387 */ /* 0x0003e20000100800 */
[----:B---3--:R-:W-:Y:S01]  /*af40*/  IMAD.X R2, RZ, RZ, R9, P6 ;  /* 0x000000ffff027224 */ /* 0x008fe200030e0609 */
[----:B----4-:R-:W-:-:S04]  /*af50*/  IADD3 R0, P6, R6, 0x40, RZ ;  /* 0x0000004006007810 */ /* 0x010fc80007fde0ff */
[----:B------:R2:W-:Y:S01]  /*af60*/  STL [R1+0x1c], R2 ;  /* 0x00001c0201007387 */ /* 0x0005e20000100800 */
[----:B-1----:R-:W-:-:S03]  /*af70*/  IMAD.X R10, RZ, RZ, R9, P5 ;  /* 0x000000ffff0a7224 */ /* 0x002fc600028e0609 */
[----:B------:R1:W-:Y:S04]  /*af80*/  STL [R1+0x8], R0 ;  /* 0x0000080001007387 */ /* 0x0003e80000100800 */
[----:B------:R-:W-:Y:S01]  /*af90*/  STL [R1+0x14], R10 ;  /* 0x0000140a01007387 */ /* 0x000fe20000100800 */
[----:B--2---:R-:W-:Y:S01]  /*afa0*/  IADD3 R2, P5, R6, 0x80, RZ ;  /* 0x0000008006027810 */ /* 0x004fe20007fbe0ff */
[----:B-1----:R-:W-:-:S04]  /*afb0*/  IMAD.X R0, RZ, RZ, R9, P0 ;  /* 0x000000ffff007224 */ /* 0x002fc800000e0609 */
[----:B------:R-:W-:Y:S04]  /*afc0*/  STL [R1], R2 ;  /* 0x0000000201007387 */ /* 0x000fe80000100800 */
[----:B------:R5:W-:Y:S01]  /*afd0*/  STL [R1+0xc], R0 ;  /* 0x00000c0001007387 */ /* 0x000be20000100800 */
[----:B------:R-:W-:Y:S02]  /*afe0*/  IADD3 R251, P0, R6, 0xc0, RZ ;  /* 0x000000c006fb7810 */ /* 0x000fe40007f1e0ff */
[----:B-----5:R-:W-:-:S05]  /*aff0*/  IADD3.X R0, RZ, R5, RZ, P6, !PT ;  /* 0x00000005ff007210 */ /* 0x020fca00037fe4ff */
[----:B------:R1:W-:Y:S01]  /*b000*/  STL [R1+0x4], R0 ;  /* 0x0000040001007387 */ /* 0x0003e20000100800 */
[----:B------:R-:W-:Y:S01]  /*b010*/  IMAD.X R252, RZ, RZ, R5, P5 ;  /* 0x000000fffffc7224 */ /* 0x000fe200028e0605 */
[----:B------:R-:W-:Y:S02]  /*b020*/  IADD3.X R250, RZ, R5, RZ, P0, !PT ;  /* 0x00000005fffa7210 */ /* 0x000fe400007fe4ff */
.L_x_1618:
[----:B------:R-:W2:Y:S01]  /*b030*/  LDL.64 R236, [R1+0x40] ;  /* 0x0000400001ec7983 */ /* 0x000ea20000100a00 */
[----:B------:R-:W-:Y:S04]  /*b040*/  DEPBAR.LE SB0, 0x0 ;  /* 0x000080000000791a */ /* 0x000fe80000000000 */
[----:B------:R-:W-:Y:S01]  /*b050*/  ISETP.GT.AND P6, PT, R231, R224, PT ;  /* 0x000000e0e700720c */ /* 0x000fe20003fc4270 */
[----:B------:R-:W3:Y:S01]  /*b060*/  LDL.64 R232, [R1+0x28] ;  /* 0x0000280001e87983 */ /* 0x000ee20000100a00 */
[----:B------:R-:W-:Y:S02]  /*b070*/  MOV R234, c[0x0][0x208] ;  /* 0x0000820000ea7a02 */ /* 0x000fe40000000f00 */
[----:B------:R-:W-:Y:S03]  /*b080*/  MOV R235, c[0x0][0x20c] ;  /* 0x0000830000eb7a02 */ /* 0x000fe60000000f00 */
[----:B------:R-:W4:Y:S04]  /*b090*/  LDL R230, [R1+0x20] ;  /* 0x0000200001e67983 */ /* 0x000f280000100800 */
[----:B------:R-:W5:Y:S02]  /*b0a0*/  LDL R229, [R1+0x1c] ;  /* 0x00001c0001e57983 */ /* 0x000f640000100800 */
[----:B-1----:R-:W-:Y:S01]  /*b0b0*/  @!P6 SHF.R.S32.HI R0, RZ, 0x1f, R224 ;  /* 0x0000001fff00e819 */ /* 0x002fe200000114e0 */
[----:B------:R-:W-:Y:S01]  /*b0c0*/  @!P6 IMAD.WIDE.U32 R2, R224, c[0x0][0x208], RZ ;  /* 0x00008200e002ea25 */ /* 0x000fe200078e00ff */
[----:B------:R-:W5:Y:S03]  /*b0d0*/  LDL R228, [R1+0x18] ;  /* 0x0000180001e47983 */ /* 0x000f660000100800 */
[----:B------:R-:W-:Y:S01]  /*b0e0*/  @!P6 IMAD R0, R0, c[0x0][0x208], RZ ;  /* 0x000082000000ea24 */ /* 0x000fe200078e02ff */
[----:B------:R-:W5:Y:S03]  /*b0f0*/  LDL R226, [R1+0x14] ;  /* 0x0000140001e27983 */ /* 0x000f660000100800 */
[----:B------:R-:W-:Y:S01]  /*b100*/  @!P6 IMAD R20, R224, c[0x0][0x20c], R0 ;  /* 0x00008300e014ea24 */ /* 0x000fe200078e0200 */
[----:B------:R-:W5:Y:S01]  /*b110*/  LDL R227, [R1+0x10] ;  /* 0x0000100001e37983 */ /* 0x000f620000100800 */
[C---:B------:R-:W-:Y:S03]  /*b120*/  @!P6 SHF.L.U32 R0, R2.reuse, 0x6, RZ ;  /* 0x000000060200e819 */ /* 0x040fe600000006ff */
[----:B------:R-:W5:Y:S01]  /*b130*/  LDL R223, [R1+0xc] ;  /* 0x00000c0001df7983 */ /* 0x000f620000100800 */
[----:B------:R-:W-:Y:S03]  /*b140*/  @!P6 IADD3 R28, R3, R20, RZ ;  /* 0x00000014031ce210 */ /* 0x000fe60007ffe0ff */
[----:B------:R-:W-:Y:S01]  /*b150*/  BAR.SYNC.DEFER_BLOCKING 0x0 ;  /* 0x0000000000007b1d */ /* 0x000fe20000010000 */
[----:B------:R-:W-:Y:S07]  /*b160*/  @!P6 SHF.L.U64.HI R2, R2, 0x6, R28 ;  /* 0x000000060202e819 */ /* 0x000fee000001021c */
[----:B------:R-:W-:Y:S08]  /*b170*/  LDSM.16.M88.4 R32, [R203+0x10100] ;  /* 0x01010000cb20783b */ /* 0x000ff00000000200 */
[----:B------:R-:W1:Y:S08]  /*b180*/  LDSM.16.M88.4 R8, [R196+0x8100] ;  /* 0x00810000c408783b */ /* 0x000e700000000200 */
[----:B------:R-:W1:Y:S08]  /*b190*/  LDSM.16.M88.4 R16, [R196+0x8900] ;  /* 0x00890000c410783b */ /* 0x000e700000000200 */
[----:B------:R-:W1:Y:S08]  /*b1a0*/  LDSM.16.M88.4 R24, [R196+0x9100] ;  /* 0x00910000c418783b */ /* 0x000e700000000200 */
[----:B------:R-:W2:Y:S08]  /*b1b0*/  LDSM.16.M88.4 R168, [R196+0x9900] ;  /* 0x00990000c4a8783b */ /* 0x000eb00000000200 */
[----:B------:R-:W-:Y:S01]  /*b1c0*/  LDSM.16.M88.4 R172, [R204+0x10100] ;  /* 0x01010000ccac783b */ /* 0x000fe20000000200 */
[C---:B-1----:R-:W-:Y:S07]  /*b1d0*/  HMMA.16816.F32.BF16 R4, R32.reuse, R8, RZ ;  /* 0x000000082004723c */ /* 0x042fee00000418ff */
[----:B------:R-:W1:Y:S01]  /*b1e0*/  LDSM.16.M88.4 R176, [R207] ;  /* 0x00000000cfb0783b */ /* 0x000e620000000200 */
[C---:B------:R-:W-:Y:S07]  /*b1f0*/  HMMA.16816.F32.BF16 R8, R32.reuse, R10, RZ ;  /* 0x0000000a2008723c */ /* 0x040fee00000418ff */
[----:B------:R-:W1:Y:S01]  /*b200*/  LDSM.16.M88.4 R180, [R222] ;  /* 0x00000000deb4783b */ /* 0x000e620000000200 */
[C---:B------:R-:W-:Y:S07]  /*b210*/  HMMA.16816.F32.BF16 R12, R32.reuse, R16, RZ ;  /* 0x00000010200c723c */ /* 0x040fee00000418ff */
[----:B------:R-:W1:Y:S01]  /*b220*/  LDSM.16.M88.4 R184, [R221] ;  /* 0x00000000ddb8783b */ /* 0x000e620000000200 */
[C---:B------:R-:W-:Y:S07]  /*b230*/  HMMA.16816.F32.BF16 R16, R32.reuse, R18, RZ ;  /* 0x000000122010723c */ /* 0x040fee00000418ff */
[----:B------:R-:W1:Y:S01]  /*b240*/  LDSM.16.M88.4 R188, [R220] ;  /* 0x00000000dcbc783b */ /* 0x000e620000000200 */
[C---:B------:R-:W-:Y:S08]  /*b250*/  HMMA.16816.F32.BF16 R20, R32.reuse, R24, RZ ;  /* 0x000000182014723c */ /* 0x040ff000000418ff */
[C---:B------:R-:W-:Y:S01]  /*b260*/  HMMA.16816.F32.BF16 R24, R32.reuse, R26, RZ ;  /* 0x0000001a2018723c */ /* 0x040fe200000418ff */
[----:B--2---:R-:W-:Y:S04]  /*b270*/  @!P6 IADD3 R3, P5, R0, R236, RZ ;  /* 0x000000ec0003e210 */ /* 0x004fe80007fbe0ff */
[C---:B------:R-:W-:Y:S02]  /*b280*/  @!P6 LEA R192, P0, R3.reuse, c[0x0][0x1f8], 0x1 ;  /* 0x00007e0003c0ea11 */ /* 0x040fe400078008ff */
[----:B---3--:R-:W-:Y:S01]  /*b290*/  @!P6 IADD3.X R28, R2, R233, RZ, P5, !PT ;  /* 0x000000e9021ce210 */ /* 0x008fe20002ffe4ff */
[----:B------:R-:W2:Y:S04]  /*b2a0*/  LDL R232, [R1+0x50] ;  /* 0x0000500001e87983 */ /* 0x000ea80000100800 */
[----:B------:R-:W-:Y:S02]  /*b2b0*/  @!P6 LEA.HI.X R193, R3, c[0x0][0x1fc], R28, 0x1, P0 ;  /* 0x00007f0003c1ea11 */ /* 0x000fe400000f0c1c */
[C---:B------:R-:W-:Y:S01]  /*b2c0*/  HMMA.16816.F32.BF16 R28, R32.reuse, R168, RZ ;  /* 0x000000a8201c723c */ /* 0x040fe200000418ff */
[----:B----4-:R-:W-:Y:S02]  /*b2d0*/  @!P6 IADD3 R3, P0, R0, R230, RZ ;  /* 0x000000e60003e210 */ /* 0x010fe40007f1e0ff */
[----:B------:R-:W-:Y:S01]  /*b2e0*/  @!PT LDS RZ, [RZ] ;  /* 0x00000000fffff984 */ /* 0x000fe20000000800 */
[----:B------:R-:W-:Y:S01]  /*b2f0*/  @!PT LDS RZ, [RZ] ;  /* 0x00000000fffff984 */ /* 0x000fe20000000800 */
[----:B------:R-:W-:Y:S01]  /*b300*/  @!PT LDS RZ, [RZ] ;  /* 0x00000000fffff984 */ /* 0x000fe20000000800 */
[----:B------:R3:W-:Y:S02]  /*b310*/  @!P6 LDGSTS.E.BYPASS.LTC128B.128 [R225+0x100], [R192.64], !P4 ;  /* 0x00100000c0e1efae */ /* 0x0007e4000e101d4c */
[C---:B------:R-:W-:Y:S02]  /*b320*/  @!P6 LEA R194, P5, R3.reuse, c[0x0][0x1f8], 0x1 ;  /* 0x00007e0003c2ea11 */ /* 0x040fe400078a08ff */
[----:B-----5:R-:W-:Y:S01]  /*b330*/  @!P6 IADD3.X R135, R2, R229, RZ, P0, !PT ;  /* 0x000000e50287e210 */ /* 0x020fe200007fe4ff */
[----:B------:R-:W-:Y:S01]  /*b340*/  HMMA.16816.F32.BF16 R32, R32, R170, RZ ;  /* 0x000000aa2020723c */ /* 0x000fe200000418ff */
[----:B------:R-:W-:Y:S03]  /*b350*/  @!P6 IADD3 R132, P0, R0, R228, RZ ;  /* 0x000000e40084e210 */ /* 0x000fe60007f1e0ff */
[----:B------:R-:W-:Y:S02]  /*b360*/  @!P6 LEA.HI.X R195, R3, c[0x0][0x1fc], R135, 0x1, P5 ;  /* 0x00007f0003c3ea11 */ /* 0x000fe400028f0c87 */
[----:B------:R-:W-:Y:S02]  /*b370*/  @!P6 IADD3.X R169, R2, R226, RZ, P0, !PT ;  /* 0x000000e202a9e210 */ /* 0x000fe400007fe4ff */
[C---:B-1----:R-:W-:Y:S01]  /*b380*/  HMMA.16816.F32.BF16 R4, R172.reuse, R176, R4 ;  /* 0x000000b0ac04723c */ /* 0x042fe20000041804 */
[----:B------:R1:W-:Y:S04]  /*b390*/  @!P6 LDGSTS.E.BYPASS.LTC128B.128 [R225+0x2100], [R194.64], !P3 ;  /* 0x02100000c2e1efae */ /* 0x0003e8000d901d4c */
[----:B------:R-:W-:Y:S02]  /*b3a0*/  @!P6 LEA R168, P0, R132, c[0x0][0x1f8], 0x1 ;  /* 0x00007e0084a8ea11 */ /* 0x000fe400078008ff */
[----:B------:R-:W-:Y:S01]  /*b3b0*/  @!P6 IADD3 R3, P5, R0, R227, RZ ;  /* 0x000000e30003e210 */ /* 0x000fe20007fbe0ff */
[C---:B------:R-:W-:Y:S04]  /*b3c0*/  HMMA.16816.F32.BF16 R8, R172.reuse, R178, R8 ;  /* 0x000000b2ac08723c */ /* 0x040fe80000041808 */
[----:B------:R-:W-:Y:S02]  /*b3d0*/  @!P6 LEA.HI.X R169, R132, c[0x0][0x1fc], R169, 0x1, P0 ;  /* 0x00007f0084a9ea11 */ /* 0x000fe400000f0ca9 */
[----:B------:R-:W-:Y:S02]  /*b3e0*/  @!P6 IADD3.X R135, R2, R223, RZ, P5, !PT ;  /* 0x000000df0287e210 */ /* 0x000fe40002ffe4ff */
[C---:B------:R-:W-:Y:S01]  /*b3f0*/  HMMA.16816.F32.BF16 R12, R172.reuse, R180, R12 ;  /* 0x000000b4ac0c723c */ /* 0x040fe2000004180c */
[----:B------:R4:W-:Y:S03]  /*b400*/  @!P6 LDGSTS.E.BYPASS.LTC128B.128 [R225+0x4100], [R168.64], !P2 ;  /* 0x04100000a8e1efae */ /* 0x0009e6000d101d4c */
[C---:B---3--:R-:W-:Y:S02]  /*b410*/  @!P6 LEA R192, P5, R3.reuse, c[0x0][0x1f8], 0x1 ;  /* 0x00007e0003c0ea11 */ /* 0x048fe400078a08ff */
[----:B------:R-:W-:Y:S02]  /*b420*/  @!P6 LEA R0, P0, R234, R0, 0x5 ;  /* 0x00000000ea00e211 */ /* 0x000fe400078028ff */
[C---:B------:R-:W-:Y:S04]  /*b430*/  HMMA.16816.F32.BF16 R16, R172.reuse, R182, R16 ;  /* 0x000000b6ac10723c */ /* 0x040fe80000041810 */
[----:B------:R-:W-:Y:S02]  /*b440*/  @!P6 LEA.HI.X R193, R3, c[0x0][0x1fc], R135, 0x1, P5 ;  /* 0x00007f0003c1ea11 */ /* 0x000fe400028f0c87 */
[----:B------:R-:W-:Y:S02]  /*b450*/  @!P6 IADD3 R132, P5, R0, R236, RZ ;  /* 0x000000ec0084e210 */ /* 0x000fe40007fbe0ff */
[C---:B------:R-:W-:Y:S01]  /*b460*/  HMMA.16816.F32.BF16 R20, R172.reuse, R184, R20 ;  /* 0x000000b8ac14723c */ /* 0x040fe20000041814 */
[----:B------:R1:W-:Y:S03]  /*b470*/  @!P6 LDGSTS.E.BYPASS.LTC128B.128 [R225+0x6100], [R192.64], !P1 ;  /* 0x06100000c0e1efae */ /* 0x0003e6000c901d4c */
[----:B------:R-:W-:Y:S02]  /*b480*/  @!P6 LEA.HI.X R2, R234, R2, R235, 0x5, P0 ;  /* 0x00000002ea02e211 */ /* 0x000fe400000f2ceb */
[----:B------:R-:W-:Y:S02]  /*b490*/  @!P6 IADD3 R3, P0, R0, R230, RZ ;  /* 0x000000e60003e210 */ /* 0x000fe40007f1e0ff */
[C---:B------:R-:W-:Y:S01]  /*b4a0*/  HMMA.16816.F32.BF16 R24, R172.reuse, R186, R24 ;  /* 0x000000baac18723c */ /* 0x040fe20000041818 */
[----:B------:R-:W3:Y:S03]  /*b4b0*/  LDL R230, [R1+0x8] ;  /* 0x0000080001e67983 */ /* 0x000ee60000100800 */
[----:B------:R-:W-:Y:S02]  /*b4c0*/  @!P6 IADD3.X R135, R2, R233, RZ, P5, !PT ;  /* 0x000000e90287e210 */ /* 0x000fe40002ffe4ff */
[C---:B------:R-:W-:Y:S02]  /*b4d0*/  @!P6 LEA R176, P5, R132.reuse, c[0x0][0x1f8], 0x1 ;  /* 0x00007e0084b0ea11 */ /* 0x040fe400078a08ff */
[C---:B------:R-:W-:Y:S04]  /*b4e0*/  HMMA.16816.F32.BF16 R28, R172.reuse, R188, R28 ;  /* 0x000000bcac1c723c */ /* 0x040fe8000004181c */
[----:B------:R-:W-:Y:S02]  /*b4f0*/  @!P6 LEA.HI.X R177, R132, c[0x0][0x1fc], R135, 0x1, P5 ;  /* 0x00007f0084b1ea11 */ /* 0x000fe400028f0c87 */
[----:B----4-:R-:W-:Y:S02]  /*b500*/  @!P6 IADD3.X R168, R2, R229, RZ, P0, !PT ;  /* 0x000000e502a8e210 */ /* 0x010fe400007fe4ff */
[----:B------:R-:W-:Y:S01]  /*b510*/  HMMA.16816.F32.BF16 R32, R172, R190, R32 ;  /* 0x000000beac20723c */ /* 0x000fe20000041820 */
[----:B------:R4:W-:Y:S03]  /*b520*/  @!P6 LDGSTS.E.BYPASS.LTC128B.128 [R225+0x1100], [R176.64], !P4 ;  /* 0x01100000b0e1efae */ /* 0x0009e6000e101d4c */
[C---:B------:R-:W-:Y:S02]  /*b530*/  @!P6 LEA R170, P0, R3.reuse, c[0x0][0x1f8], 0x1 ;  /* 0x00007e0003aaea11 */ /* 0x040fe400078008ff */
[----:B------:R-:W-:Y:S02]  /*b540*/  @!P6 IADD3 R132, P5, R0, R228, RZ ;  /* 0x000000e40084e210 */ /* 0x000fe40007fbe0ff */
[----:B------:R-:W-:Y:S01]  /*b550*/  @!P6 LEA.HI.X R171, R3, c[0x0][0x1fc], R168, 0x1, P0 ;  /* 0x00007f0003abea11 */ /* 0x000fe200000f0ca8 */
[----:B------:R-:W5:Y:S03]  /*b560*/  LDL R229, [R1+0x4] ;  /* 0x0000040001e57983 */ /* 0x000f660000100800 */
[----:B------:R-:W-:Y:S01]  /*b570*/  @!P6 IADD3.X R135, R2, R226, RZ, P5, !PT ;  /* 0x000000e20287e210 */ /* 0x000fe20002ffe4ff */
[----:B------:R1:W-:Y:S01]  /*b580*/  @!P6 LDGSTS.E.BYPASS.LTC128B.128 [R225+0x3100], [R170.64], !P3 ;  /* 0x03100000aae1efae */ /* 0x0003e2000d901d4c */
[----:B------:R-:W-:Y:S02]  /*b590*/  @!P6 LEA R168, P5, R132, c[0x0][0x1f8], 0x1 ;  /* 0x00007e0084a8ea11 */ /* 0x000fe400078a08ff */
[----:B------:R-:W-:Y:S02]  /*b5a0*/  @!P6 IADD3 R0, P0, R0, R227, RZ ;  /* 0x000000e30000e210 */ /* 0x000fe40007f1e0ff */
[----:B------:R-:W-:Y:S02]  /*b5b0*/  @!P6 LEA.HI.X R169, R132, c[0x0][0x1fc], R135, 0x1, P5 ;  /* 0x00007f0084a9ea11 */ /* 0x000fe400028f0c87 */
[----:B------:R-:W-:Y:S01]  /*b5c0*/  @!P6 IADD3.X R3, R2, R223, RZ, P0, !PT ;  /* 0x000000df0203e210 */ /* 0x000fe200007fe4ff */
[----:B------:R-:W2:Y:S01]  /*b5d0*/  LDL R226, [R1] ;  /* 0x0000000001e27983 */ /* 0x000ea20000100800 */
[----:B------:R-:W-:Y:S02]  /*b5e0*/  @!P6 LEA R2, P0, R0, c[0x0][0x1f8], 0x1 ;  /* 0x00007e000002ea11 */ /* 0x000fe400078008ff */
[----:B------:R-:W-:Y:S01]  /*b5f0*/  IADD3 R223, R224, -0x1, RZ ;  /* 0xffffffffe0df7810 */ /* 0x000fe20007ffe0ff */
[----:B------:R1:W-:Y:S01]  /*b600*/  @!P6 LDGSTS.E.BYPASS.LTC128B.128 [R225+0x5100], [R168.64], !P2 ;  /* 0x05100000a8e1efae */ /* 0x0003e2000d101d4c */
[----:B------:R-:W-:Y:S07]  /*b610*/  @!P6 LEA.HI.X R3, R0, c[0x0][0x1fc], R3, 0x1, P0 ;  /* 0x00007f000003ea11 */ /* 0x000fee00000f0c03 */
[----:B------:R2:W-:Y:S01]  /*b620*/  @!P6 LDGSTS.E.BYPASS.LTC128B.128 [R225+0x7100], [R2.64], !P1 ;  /* 0x0710000002e1efae */ /* 0x0005e2000c901d4c */
[----:B------:R-:W-:Y:S07]  /*b630*/  ISETP.GT.AND P6, PT, R224, R231, PT ;  /* 0x000000e7e000720c */ /* 0x000fee0003fc4270 */
[----:B----4-:R-:W-:Y:S08]  /*b640*/  LDSM.16.M88.4 R176, [R202+0x8100] ;  /* 0x00810000cab0783b */ /* 0x010ff00000000200 */
[----:B-1----:R-:W-:Y:S08]  /*b650*/  LDSM.16.M88.4 R192, [R202+0x8900] ;  /* 0x00890000cac0783b */ /* 0x002ff00000000200 */
[----:B------:R-:W1:Y:S08]  /*b660*/  LDSM.16.M88.4 R168, [R206+0x10100] ;  /* 0x01010000cea8783b */ /* 0x000e700000000200 */
[----:B------:R-:W4:Y:S08]  /*b670*/  LDSM.16.M88.4 R180, [R202+0x9100] ;  /* 0x00910000cab4783b */ /* 0x000f300000000200 */
[----:B------:R-:W0:Y:S08]  /*b680*/  LDGDEPBAR ;  /* 0x00000000000079af */ /* 0x000e300000000000 */
[----:B------:R-:W4:Y:S08]  /*b690*/  LDSM.16.M88.4 R184, [R202+0x9900] ;  /* 0x00990000cab8783b */ /* 0x000f300000000200 */
[----:B------:R-:W-:Y:S01]  /*b6a0*/  LDSM.16.M88.4 R172, [R205+0x10100] ;  /* 0x01010000cdac783b */ /* 0x000fe20000000200 */
[C---:B-1----:R-:W-:Y:S07]  /*b6b0*/  HMMA.16816.F32.BF16 R4, R168.reuse, R176, R4 ;  /* 0x000000b0a804723c */ /* 0x042fee0000041804 */
[----:B------:R-:W-:Y:S01]  /*b6c0*/  LDSM.16.M88.4 R188, [R201+0x800] ;  /* 0x00080000c9bc783b */ /* 0x000fe20000000200 */
[C---:B------:R-:W-:Y:S07]  /*b6d0*/  HMMA.16816.F32.BF16 R8, R168.reuse, R178, R8 ;  /* 0x000000b2a808723c */ /* 0x040fee0000041808 */
[----:B------:R-:W1:Y:S01]  /*b6e0*/  LDSM.16.M88.4 R176, [R201] ;  /* 0x00000000c9b0783b */ /* 0x000e620000000200 */
[C---:B------:R-:W-:Y:S08]  /*b6f0*/  HMMA.16816.F32.BF16 R12, R168.reuse, R192, R12 ;  /* 0x000000c0a80c723c */ /* 0x040ff0000004180c */
[C---:B------:R-:W-:Y:S01]  /*b700*/  HMMA.16816.F32.BF16 R16, R168.reuse, R194, R16 ;  /* 0x000000c2a810723c */ /* 0x040fe20000041810 */
[----:B------:R-:W1:Y:S07]  /*b710*/  LDSM.16.M88.4 R192, [R201+0x1000] ;  /* 0x00100000c9c0783b */ /* 0x000e6e0000000200 */
[C---:B----4-:R-:W-:Y:S08]  /*b720*/  HMMA.16816.F32.BF16 R20, R168.reuse, R180, R20 ;  /* 0x000000b4a814723c */ /* 0x050ff00000041814 */
[C---:B------:R-:W-:Y:S01]  /*b730*/  HMMA.16816.F32.BF16 R24, R168.reuse, R182, R24 ;  /* 0x000000b6a818723c */ /* 0x040fe20000041818 */
[----:B------:R-:W4:Y:S07]  /*b740*/  LDSM.16.M88.4 R180, [R201+0x1800] ;  /* 0x00180000c9b4783b */ /* 0x000f2e0000000200 */
[C---:B------:R-:W-:Y:S08]  /*b750*/  HMMA.16816.F32.BF16 R28, R168.reuse, R184, R28 ;  /* 0x000000b8a81c723c */ /* 0x040ff0000004181c */
[----:B------:R-:W-:Y:S01]  /*b760*/  HMMA.16816.F32.BF16 R32, R168, R186, R32 ;  /* 0x000000baa820723c */ /* 0x000fe20000041820 */
[----:B------:R-:W-:Y:S07]  /*b770*/  LDSM.16.M88.4 R168, [R203+0x14100] ;  /* 0x01410000cba8783b */ /* 0x000fee0000000200 */
[C---:B-1----:R-:W-:Y:S01]  /*b780*/  HMMA.16816.F32.BF16 R4, R172.reuse, R176, R4 ;  /* 0x000000b0ac04723c */ /* 0x042fe20000041804 */
[----:B------:R-:W1:Y:S07]  /*b790*/  LDSM.16.M88.4 R184, [R196+0xa100] ;  /* 0x00a10000c4b8783b */ /* 0x000e6e0000000200 */
        /* <DEDUP_REMOVED lines=8> */
[C---:B----4-:R-:W-:Y:S08]  /*b820*/  HMMA.16816.F32.BF16 R28, R172.reuse, R180, R28 ;  /* 0x000000b4ac1c723c */ /* 0x050ff0000004181c */
[----:B------:R-:W-:Y:S01]  /*b830*/  HMMA.16816.F32.BF16 R32, R172, R182, R32 ;  /* 0x000000b6ac20723c */ /* 0x000fe20000041820 */
[----:B------:R-:W4:Y:S07]  /*b840*/  LDSM.16.M88.4 R172, [R196+0xb900] ;  /* 0x00b90000c4ac783b */ /* 0x000f2e0000000200 */
[C---:B-1----:R-:W-:Y:S01]  /*b850*/  HMMA.16816.F32.BF16 R4, R168.reuse, R184, R4 ;  /* 0x000000b8a804723c */ /* 0x042fe20000041804 */
[----:B------:R-:W1:Y:S07]  /*b860*/  LDSM.16.M88.4 R180, [R204+0x14100] ;  /* 0x01410000ccb4783b */ /* 0x000e6e0000000200 */
[C---:B------:R-:W-:Y:S01]  /*b870*/  HMMA.16816.F32.BF16 R8, R168.reuse, R186, R8 ;  /* 0x000000baa808723c */ /* 0x040fe20000041808 */
[----:B------:R-:W1:Y:S07]  /*b880*/  LDSM.16.M88.4 R184, [R218] ;  /* 0x00000000dab8783b */ /* 0x000e6e0000000200 */
[C---:B------:R-:W-:Y:S08]  /*b890*/  HMMA.16816.F32.BF16 R12, R168.reuse, R176, R12 ;  /* 0x000000b0a80c723c */ /* 0x040ff0000004180c */
[C---:B------:R-:W-:Y:S01]  /*b8a0*/  HMMA.16816.F32.BF16 R16, R168.reuse, R178, R16 ;  /* 0x000000b2a810723c */ /* 0x040fe20000041810 */
[----:B------:R-:W-:Y:S07]  /*b8b0*/  LDSM.16.M88.4 R176, [R206+0x14100] ;  /* 0x01410000ceb0783b */ /* 0x000fee0000000200 */
[C---:B------:R-:W-:Y:S08]  /*b8c0*/  HMMA.16816.F32.BF16 R20, R168.reuse, R188, R20 ;  /* 0x000000bca814723c */ /* 0x040ff00000041814 */
[C---:B------:R-:W-:Y:S01]  /*b8d0*/  HMMA.16816.F32.BF16 R24, R168.reuse, R190, R24 ;  /* 0x000000bea818723c */ /* 0x040fe20000041818 */
[----:B------:R-:W-:Y:S07]  /*b8e0*/  LDSM.16.M88.4 R188, [R202+0xa100] ;  /* 0x00a10000cabc783b */ /* 0x000fee0000000200 */
[C---:B----4-:R-:W-:Y:S08]  /*b8f0*/  HMMA.16816.F32.BF16 R28, R168.reuse, R172, R28 ;  /* 0x000000aca81c723c */ /* 0x050ff0000004181c */
[----:B------:R-:W-:Y:S01]  /*b900*/  HMMA.16816.F32.BF16 R32, R168, R174, R32 ;  /* 0x000000aea820723c */ /* 0x000fe20000041820 */
[----:B------:R-:W4:Y:S07]  /*b910*/  LDSM.16.M88.4 R168, [R217] ;  /* 0x00000000d9a8783b */ /* 0x000f2e0000000200 */
[C---:B-1----:R-:W-:Y:S01]  /*b920*/  HMMA.16816.F32.BF16 R4, R180.reuse, R192, R4 ;  /* 0x000000c0b404723c */ /* 0x042fe20000041804 */
[----:B------:R-:W1:Y:S07]  /*b930*/  LDSM.16.M88.4 R172, [R216] ;  /* 0x00000000d8ac783b */ /* 0x000e6e0000000200 */
[C---:B------:R-:W-:Y:S01]  /*b940*/  HMMA.16816.F32.BF16 R8, R180.reuse, R194, R8 ;  /* 0x000000c2b408723c */ /* 0x040fe20000041808 */
[----:B------:R-:W1:Y:S07]  /*b950*/  LDSM.16.M88.4 R192, [R202+0xa900] ;  /* 0x00a90000cac0783b */ /* 0x000e6e0000000200 */
[C---:B------:R-:W-:Y:S08]  /*b960*/  HMMA.16816.F32.BF16 R12, R180.reuse, R184, R12 ;  /* 0x000000b8b40c723c */ /* 0x040ff0000004180c */
[C---:B------:R-:W-:Y:S01]  /*b970*/  HMMA.16816.F32.BF16 R16, R180.reuse, R186, R16 ;  /* 0x000000bab410723c */ /* 0x040fe20000041810 */
[----:B------:R-:W2:Y:S07]  /*b980*/  LDSM.16.M88.4 R184, [R202+0xb100] ;  /* 0x00b10000cab8783b */ /* 0x000eae0000000200 */
[C---:B----4-:R-:W-:Y:S08]  /*b990*/  HMMA.16816.F32.BF16 R20, R180.reuse, R168, R20 ;  /* 0x000000a8b414723c */ /* 0x050ff00000041814 */
[C---:B------:R-:W-:Y:S01]  /*b9a0*/  HMMA.16816.F32.BF16 R24, R180.reuse, R170, R24 ;  /* 0x000000aab418723c */ /* 0x040fe20000041818 */
[----:B------:R-:W4:Y:S07]  /*b9b0*/  LDSM.16.M88.4 R168, [R202+0xb900] ;  /* 0x00b90000caa8783b */ /* 0x000f2e0000000200 */
[C---:B-1----:R-:W-:Y:S08]  /*b9c0*/  HMMA.16816.F32.BF16 R28, R180.reuse, R172, R28 ;  /* 0x000000acb41c723c */ /* 0x042ff0000004181c */
[----:B------:R-:W-:Y:S01]  /*b9d0*/  HMMA.16816.F32.BF16 R32, R180, R174, R32 ;  /* 0x000000aeb420723c */ /* 0x000fe20000041820 */
[----:B------:R-:W-:Y:S07]  /*b9e0*/  LDSM.16.M88.4 R172, [R205+0x14100] ;  /* 0x01410000cdac783b */ /* 0x000fee0000000200 */
[C---:B------:R-:W-:Y:S01]  /*b9f0*/  HMMA.16816.F32.BF16 R4, R176.reuse, R188, R4 ;  /* 0x000000bcb004723c */ /* 0x040fe20000041804 */
[----:B------:R-:W1:Y:S07]  /*ba00*/  LDSM.16.M88.4 R180, [R201+0x2000] ;  /* 0x00200000c9b4783b */ /* 0x000e6e0000000200 */
[C---:B------:R-:W-:Y:S01]  /*ba10*/  HMMA.16816.F32.BF16 R8, R176.reuse, R190, R8 ;  /* 0x000000beb008723c */ /* 0x040fe20000041808 */
[----:B------:R-:W1:Y:S07]  /*ba20*/  LDSM.16.M88.4 R188, [R201+0x2800] ;  /* 0x00280000c9bc783b */ /* 0x000e6e0000000200 */
[C---:B------:R-:W-:Y:S08]  /*ba30*/  HMMA.16816.F32.BF16 R12, R176.reuse, R192, R12 ;  /* 0x000000c0b00c723c */ /* 0x040ff0000004180c */
[C---:B------:R-:W-:Y:S01]  /*ba40*/  HMMA.16816.F32.BF16 R16, R176.reuse, R194, R16 ;  /* 0x000000c2b010723c */ /* 0x040fe20000041810 */
[----:B------:R-:W3:Y:S07]  /*ba50*/  LDSM.16.M88.4 R192, [R201+0x3000] ;  /* 0x00300000c9c0783b */ /* 0x000eee0000000200 */
[C---:B--2---:R-:W-:Y:S08]  /*ba60*/  HMMA.16816.F32.BF16 R20, R176.reuse, R184, R20 ;  /* 0x000000b8b014723c */ /* 0x044ff00000041814 */
[C---:B------:R-:W-:Y:S01]  /*ba70*/  HMMA.16816.F32.BF16 R24, R176.reuse, R186, R24 ;  /* 0x000000bab018723c */ /* 0x040fe20000041818 */
[----:B------:R-:W2:Y:S07]  /*ba80*/  LDSM.16.M88.4 R184, [R201+0x3800] ;  /* 0x00380000c9b8783b */ /* 0x000eae0000000200 */
[C---:B----4-:R-:W-:Y:S08]  /*ba90*/  HMMA.16816.F32.BF16 R28, R176.reuse, R168, R28 ;  /* 0x000000a8b01c723c */ /* 0x050ff0000004181c */
[----:B------:R-:W-:Y:S01]  /*baa0*/  HMMA.16816.F32.BF16 R32, R176, R170, R32 ;  /* 0x000000aab020723c */ /* 0x000fe20000041820 */
[----:B------:R-:W-:Y:S07]  /*bab0*/  LDSM.16.M88.4 R168, [R203+0x18100] ;  /* 0x01810000cba8783b */ /* 0x000fee0000000200 */
[C---:B-1----:R-:W-:Y:S01]  /*bac0*/  HMMA.16816.F32.BF16 R4, R172.reuse, R180, R4 ;  /* 0x000000b4ac04723c */ /* 0x042fe20000041804 */
[----:B------:R-:W1:Y:S07]  /*bad0*/  LDSM.16.M88.4 R176, [R196+0xc100] ;  /* 0x00c10000c4b0783b */ /* 0x000e6e0000000200 */
[C---:B------:R-:W-:Y:S01]  /*bae0*/  HMMA.16816.F32.BF16 R8, R172.reuse, R182, R8 ;  /* 0x000000b6ac08723c */ /* 0x040fe20000041808 */
[----:B------:R-:W4:Y:S07]  /*baf0*/  LDSM.16.M88.4 R180, [R196+0xc900] ;  /* 0x00c90000c4b4783b */ /* 0x000f2e0000000200 */
[C---:B------:R-:W-:Y:S08]  /*bb00*/  HMMA.16816.F32.BF16 R12, R172.reuse, R188, R12 ;  /* 0x000000bcac0c723c */ /* 0x040ff0000004180c */
[C---:B------:R-:W-:Y:S01]  /*bb10*/  HMMA.16816.F32.BF16 R16, R172.reuse, R190, R16 ;  /* 0x000000beac10723c */ /* 0x040fe20000041810 */
[----:B------:R-:W4:Y:S07]  /*bb20*/  LDSM.16.M88.4 R188, [R196+0xd100] ;  /* 0x00d10000c4bc783b */ /* 0x000f2e0000000200 */
[C---:B---3--:R-:W-:Y:S08]  /*bb30*/  HMMA.16816.F32.BF16 R20, R172.reuse, R192, R20 ;  /* 0x000000c0ac14723c */ /* 0x048ff00000041814 */
[C---:B------:R-:W-:Y:S01]  /*bb40*/  HMMA.16816.F32.BF16 R24, R172.reuse, R194, R24 ;  /* 0x000000c2ac18723c */ /* 0x040fe20000041818 */
[----:B------:R-:W3:Y:S07]  /*bb50*/  LDSM.16.M88.4 R192, [R196+0xd900] ;  /* 0x00d90000c4c0783b */ /* 0x000eee0000000200 */
[C---:B--2---:R-:W-:Y:S08]  /*bb60*/  HMMA.16816.F32.BF16 R28, R172.reuse, R184, R28 ;  /* 0x000000b8ac1c723c */ /* 0x044ff0000004181c */
[----:B------:R-:W-:Y:S01]  /*bb70*/  HMMA.16816.F32.BF16 R32, R172, R186, R32 ;  /* 0x000000baac20723c */ /* 0x000fe20000041820 */
[----:B------:R-:W-:Y:S07]  /*bb80*/  LDSM.16.M88.4 R172, [R204+0x18100] ;  /* 0x01810000ccac783b */ /* 0x000fee0000000200 */
[C---:B-1----:R-:W-:Y:S01]  /*bb90*/  HMMA.16816.F32.BF16 R4, R168.reuse, R176, R4 ;  /* 0x000000b0a804723c */ /* 0x042fe20000041804 */
[----:B------:R-:W1:Y:S07]  /*bba0*/  LDSM.16.M88.4 R184, [R215] ;  /* 0x00000000d7b8783b */ /* 0x000e6e0000000200 */
[C---:B------:R-:W-:Y:S01]  /*bbb0*/  HMMA.16816.F32.BF16 R8, R168.reuse, R178, R8 ;  /* 0x000000b2a808723c */ /* 0x040fe20000041808 */
[----:B------:R-:W2:Y:S07]  /*bbc0*/  LDSM.16.M88.4 R176, [R214] ;  /* 0x00000000d6b0783b */ /* 0x000eae0000000200 */
[C---:B----4-:R-:W-:Y:S08]  /*bbd0*/  HMMA.16816.F32.BF16 R12, R168.reuse, R180, R12 ;  /* 0x000000b4a80c723c */ /* 0x050ff0000004180c */
[C---:B------:R-:W-:Y:S01]  /*bbe0*/  HMMA.16816.F32.BF16 R16, R168.reuse, R182, R16 ;  /* 0x000000b6a810723c */ /* 0x040fe20000041810 */
[----:B------:R-:W4:Y:S07]  /*bbf0*/  LDSM.16.M88.4 R180, [R213] ;  /* 0x00000000d5b4783b */ /* 0x000f2e0000000200 */
[C---:B------:R-:W-:Y:S08]  /*bc00*/  HMMA.16816.F32.BF16 R20, R168.reuse, R188, R20 ;  /* 0x000000bca814723c */ /* 0x040ff00000041814 */
[C---:B------:R-:W-:Y:S01]  /*bc10*/  HMMA.16816.F32.BF16 R24, R168.reuse, R190, R24 ;  /* 0x000000bea818723c */ /* 0x040fe20000041818 */
[----:B------:R-:W-:Y:S07]  /*bc20*/  LDSM.16.M88.4 R188, [R206+0x18100] ;  /* 0x01810000cebc783b */ /* 0x000fee0000000200 */
[C---:B---3--:R-:W-:Y:S08]  /*bc30*/  HMMA.16816.F32.BF16 R28, R168.reuse, R192, R28 ;  /* 0x000000c0a81c723c */ /* 0x048ff0000004181c */
[----:B------:R-:W-:Y:S01]  /*bc40*/  HMMA.16816.F32.BF16 R32, R168, R194, R32 ;  /* 0x000000c2a820723c */ /* 0x000fe20000041820 */
[----:B------:R-:W3:Y:S07]  /*bc50*/  LDSM.16.M88.4 R168, [R212] ;  /* 0x00000000d4a8783b */ /* 0x000eee0000000200 */
[C---:B-1----:R-:W-:Y:S01]  /*bc60*/  HMMA.16816.F32.BF16 R4, R172.reuse, R184, R4 ;  /* 0x000000b8ac04723c */ /* 0x042fe20000041804 */
[----:B------:R-:W1:Y:S07]  /*bc70*/  LDSM.16.M88.4 R192, [R202+0xc100] ;  /* 0x00c10000cac0783b */ /* 0x000e6e0000000200 */
[C---:B------:R-:W-:Y:S01]  /*bc80*/  HMMA.16816.F32.BF16 R8, R172.reuse, R186, R8 ;  /* 0x000000baac08723c */ /* 0x040fe20000041808 */
[----:B------:R-:W1:Y:S07]  /*bc90*/  LDSM.16.M88.4 R184, [R202+0xc900] ;  /* 0x00c90000cab8783b */ /* 0x000e6e0000000200 */
[C---:B--2---:R-:W-:Y:S08]  /*bca0*/  HMMA.16816.F32.BF16 R12, R172.reuse, R176, R12 ;  /* 0x000000b0ac0c723c */ /* 0x044ff0000004180c */
[C---:B------:R-:W-:Y:S01]  /*bcb0*/  HMMA.16816.F32.BF16 R16, R172.reuse, R178, R16 ;  /* 0x000000b2ac10723c */ /* 0x040fe20000041810 */
[----:B------:R-:W-:Y:S07]  /*bcc0*/  LDSM.16.M88.4 R176, [R205+0x18100] ;  /* 0x01810000cdb0783b */ /* 0x000fee0000000200 */
[C---:B----4-:R-:W-:Y:S08]  /*bcd0*/  HMMA.16816.F32.BF16 R20, R172.reuse, R180, R20 ;  /* 0x000000b4ac14723c */ /* 0x050ff00000041814 */
[C---:B------:R-:W-:Y:S01]  /*bce0*/  HMMA.16816.F32.BF16 R24, R172.reuse, R182, R24 ;  /* 0x000000b6ac18723c */ /* 0x040fe20000041818 */
[----:B------:R-:W-:Y:S07]  /*bcf0*/  LDSM.16.M88.4 R180, [R201+0x4000] ;  /* 0x00400000c9b4783b */ /* 0x000fee0000000200 */
[C---:B---3--:R-:W-:Y:S08]  /*bd00*/  HMMA.16816.F32.BF16 R28, R172.reuse, R168, R28 ;  /* 0x000000a8ac1c723c */ /* 0x048ff0000004181c */
[----:B------:R-:W-:Y:S01]  /*bd10*/  HMMA.16816.F32.BF16 R32, R172, R170, R32 ;  /* 0x000000aaac20723c */ /* 0x000fe20000041820 */
[----:B------:R-:W2:Y:S07]  /*bd20*/  LDSM.16.M88.4 R168, [R202+0xd100] ;  /* 0x00d10000caa8783b */ /* 0x000eae0000000200 */
[C---:B-1----:R-:W-:Y:S01]  /*bd30*/  HMMA.16816.F32.BF16 R4, R188.reuse, R192, R4 ;  /* 0x000000c0bc04723c */ /* 0x042fe20000041804 */
[----:B------:R-:W1:Y:S07]  /*bd40*/  LDSM.16.M88.4 R172, [R202+0xd900] ;  /* 0x00d90000caac783b */ /* 0x000e6e0000000200 */
[C---:B------:R-:W-:Y:S01]  /*bd50*/  HMMA.16816.F32.BF16 R8, R188.reuse, R194, R8 ;  /* 0x000000c2bc08723c */ /* 0x040fe20000041808 */
[----:B------:R-:W3:Y:S07]  /*bd60*/  LDSM.16.M88.4 R192, [R201+0x4800] ;  /* 0x00480000c9c0783b */ /* 0x000eee0000000200 */
        /* <DEDUP_REMOVED lines=8> */
[----:B------:R-:W-:Y:S07]  /*bdf0*/  LDSM.16.M88.4 R172, [R203+0x1c100] ;  /* 0x01c10000cbac783b */ /* 0x000fee0000000200 */
[C---:B------:R-:W-:Y:S01]  /*be00*/  HMMA.16816.F32.BF16 R4, R176.reuse, R180, R4 ;  /* 0x000000b4b004723c */ /* 0x040fe20000041804 */
[----:B------:R-:W-:Y:S07]  /*be10*/  LDSM.16.M88.4 R188, [R196+0xe900] ;  /* 0x00e90000c4bc783b */ /* 0x000fee0000000200 */
[C---:B------:R-:W-:Y:S01]  /*be20*/  HMMA.16816.F32.BF16 R8, R176.reuse, R182, R8 ;  /* 0x000000b6b008723c */ /* 0x040fe20000041808 */
[----:B------:R-:W1:Y:S07]  /*be30*/  LDSM.16.M88.4 R180, [R196+0xe100] ;  /* 0x00e10000c4b4783b */ /* 0x000e6e0000000200 */
[C---:B---3--:R-:W-:Y:S08]  /*be40*/  HMMA.16816.F32.BF16 R12, R176.reuse, R192, R12 ;  /* 0x000000c0b00c723c */ /* 0x048ff0000004180c */
[C---:B------:R-:W-:Y:S01]  /*be50*/  HMMA.16816.F32.BF16 R16, R176.reuse, R194, R16 ;  /* 0x000000c2b010723c */ /* 0x040fe20000041810 */
[----:B------:R-:W3:Y:S07]  /*be60*/  LDSM.16.M88.4 R192, [R196+0xf100] ;  /* 0x00f10000c4c0783b */ /* 0x000eee0000000200 */
[C---:B----4-:R-:W-:Y:S08]  /*be70*/  HMMA.16816.F32.BF16 R20, R176.reuse, R184, R20 ;  /* 0x000000b8b014723c */ /* 0x050ff00000041814 */
[C---:B------:R-:W-:Y:S01]  /*be80*/  HMMA.16816.F32.BF16 R24, R176.reuse, R186, R24 ;  /* 0x000000bab018723c */ /* 0x040fe20000041818 */
[----:B------:R-:W4:Y:S07]  /*be90*/  LDSM.16.M88.4 R184, [R196+0xf900] ;  /* 0x00f90000c4b8783b */ /* 0x000f2e0000000200 */
[C---:B--2---:R-:W-:Y:S08]  /*bea0*/  HMMA.16816.F32.BF16 R28, R176.reuse, R168, R28 ;  /* 0x000000a8b01c723c */ /* 0x044ff0000004181c */
[----:B------:R-:W-:Y:S01]  /*beb0*/  HMMA.16816.F32.BF16 R32, R176, R170, R32 ;  /* 0x000000aab020723c */ /* 0x000fe20000041820 */
[----:B------:R-:W-:Y:S07]  /*bec0*/  LDSM.16.M88.4 R168, [R204+0x1c100] ;  /* 0x01c10000cca8783b */ /* 0x000fee0000000200 */
[C---:B-1----:R-:W-:Y:S01]  /*bed0*/  HMMA.16816.F32.BF16 R4, R172.reuse, R180, R4 ;  /* 0x000000b4ac04723c */ /* 0x042fe20000041804 */
[----:B------:R-:W1:Y:S07]  /*bee0*/  LDSM.16.M88.4 R176, [R211] ;  /* 0x00000000d3b0783b */ /* 0x000e6e0000000200 */
        /* <DEDUP_REMOVED lines=8> */
[C---:B----4-:R-:W-:Y:S08]  /*bf70*/  HMMA.16816.F32.BF16 R28, R172.reuse, R184, R28 ;  /* 0x000000b8ac1c723c */ /* 0x050ff0000004181c */
[----:B------:R-:W-:Y:S01]  /*bf80*/  HMMA.16816.F32.BF16 R32, R172, R186, R32 ;  /* 0x000000baac20723c */ /* 0x000fe20000041820 */
[----:B------:R-:W-:Y:S07]  /*bf90*/  LDSM.16.M88.4 R172, [R206+0x1c100] ;  /* 0x01c10000ceac783b */ /* 0x000fee0000000200 */
[C---:B-1----:R-:W-:Y:S01]  /*bfa0*/  HMMA.16816.F32.BF16 R4, R168.reuse, R176, R4 ;  /* 0x000000b0a804723c */ /* 0x042fe20000041804 */
[----:B------:R-:W1:Y:S07]  /*bfb0*/  LDSM.16.M88.4 R184, [R202+0xe100] ;  /* 0x00e10000cab8783b */ /* 0x000e6e0000000200 */
[C---:B------:R-:W-:Y:S01]  /*bfc0*/  HMMA.16816.F32.BF16 R8, R168.reuse, R178, R8 ;  /* 0x000000b2a808723c */ /* 0x040fe20000041808 */
[----:B------:R-:W4:Y:S07]  /*bfd0*/  LDSM.16.M88.4 R176, [R202+0xe900] ;  /* 0x00e90000cab0783b */ /* 0x000f2e0000000200 */
        /* <DEDUP_REMOVED lines=8> */
[----:B------:R-:W3:Y:S07]  /*c060*/  LDSM.16.M88.4 R168, [R202+0xf900] ;  /* 0x00f90000caa8783b */ /* 0x000eee0000000200 */
[C---:B-1----:R-:W-:Y:S01]  /*c070*/  HMMA.16816.F32.BF16 R4, R172.reuse, R184, R4 ;  /* 0x000000b8ac04723c */ /* 0x042fe20000041804 */
[----:B------:R-:W5:Y:S06]  /*c080*/  LDL.64 R184, [R1+0x30] ;  /* 0x0000300001b87983 */ /* 0x000f6c0000100a00 */
[----:B------:R-:W1:Y:S01]  /*c090*/  LDSM.16.M88.4 R192, [R201+0x6000] ;  /* 0x00600000c9c0783b */ /* 0x000e620000000200 */
[C---:B------:R-:W-:Y:S07]  /*c0a0*/  HMMA.16816.F32.BF16 R8, R172.reuse, R186, R8 ;  /* 0x000000baac08723c */ /* 0x040fee0000041808 */
[----:B------:R-:W5:Y:S01]  /*c0b0*/  LDL.64 R186, [R1+0x38] ;  /* 0x0000380001ba7983 */ /* 0x000f620000100a00 */
[C---:B----4-:R-:W-:Y:S08]  /*c0c0*/  HMMA.16816.F32.BF16 R12, R172.reuse, R176, R12 ;  /* 0x000000b0ac0c723c */ /* 0x050ff0000004180c */
[C---:B------:R-:W-:Y:S08]  /*c0d0*/  HMMA.16816.F32.BF16 R16, R172.reuse, R178, R16 ;  /* 0x000000b2ac10723c */ /* 0x040ff00000041810 */
[C---:B--2---:R-:W-:Y:S08]  /*c0e0*/  HMMA.16816.F32.BF16 R20, R172.reuse, R180, R20 ;  /* 0x000000b4ac14723c */ /* 0x044ff00000041814 */
[C---:B------:R-:W-:Y:S07]  /*c0f0*/  HMMA.16816.F32.BF16 R24, R172.reuse, R182, R24 ;  /* 0x000000b6ac18723c */ /* 0x040fee0000041818 */
[----:B------:R-:W-:Y:S01]  /*c100*/  MOV R183, c[0x0][0x1e0] ;  /* 0x0000780000b77a02 */ /* 0x000fe20000000f00 */
[C---:B---3--:R-:W-:Y:S04]  /*c110*/  HMMA.16816.F32.BF16 R28, R172.reuse, R168, R28 ;  /* 0x000000a8ac1c723c */ /* 0x048fe8000004181c */
[----:B------:R-:W-:Y:S04]  /*c120*/  SHF.L.U32 R183, R183, 0x5, RZ ;  /* 0x00000005b7b77819 */ /* 0x000fe800000006ff */
[----:B------:R-:W-:Y:S01]  /*c130*/  HMMA.16816.F32.BF16 R32, R172, R170, R32 ;  /* 0x000000aaac20723c */ /* 0x000fe20000041820 */
[----:B------:R-:W2:Y:S07]  /*c140*/  LDSM.16.M88.4 R168, [R201+0x6800] ;  /* 0x00680000c9a8783b */ /* 0x000eae0000000200 */
[C---:B-1----:R-:W-:Y:S08]  /*c150*/  HMMA.16816.F32.BF16 R4, R188.reuse, R192, R4 ;  /* 0x000000c0bc04723c */ /* 0x042ff00000041804 */
[C---:B------:R-:W-:Y:S11]  /*c160*/  HMMA.16816.F32.BF16 R8, R188.reuse, R194, R8 ;  /* 0x000000c2bc08723c */ /* 0x040ff60000041808 */
[----:B------:R-:W-:Y:S05]  /*c170*/  @!UPT UIADD3 URZ, URZ, URZ, URZ ;  /* 0x0000003f3f3ff290 */ /* 0x000fea000fffe03f */
[----:B------:R-:W-:Y:S02]  /*c180*/  FMUL.FTZ R4, R4, c[0x0][0x320] ;  /* 0x0000c80004047a20 */ /* 0x000fe40000410000 */
[----:B------:R-:W-:Y:S02]  /*c190*/  FMUL.FTZ R5, R5, c[0x0][0x320] ;  /* 0x0000c80005057a20 */ /* 0x000fe40000410000 */
[----:B------:R-:W-:Y:S01]  /*c1a0*/  FMUL.FTZ R6, R6, c[0x0][0x320] ;  /* 0x0000c80006067a20 */ /* 0x000fe20000410000 */
[----:B------:R-:W1:Y:S01]  /*c1b0*/  MUFU.TANH R172, R4 ;  /* 0x0000000400ac7308 */ /* 0x000e620000002400 */
[----:B------:R-:W-:Y:S02]  /*c1c0*/  FMUL.FTZ R7, R7, c[0x0][0x320] ;  /* 0x0000c80007077a20 */ /* 0x000fe40000410000 */
[----:B------:R-:W-:Y:S01]  /*c1d0*/  FMUL.FTZ R8, R8, c[0x0][0x320] ;  /* 0x0000c80008087a20 */ /* 0x000fe20000410000 */
[C---:B--2---:R-:W-:Y:S03]  /*c1e0*/  HMMA.16816.F32.BF16 R12, R188.reuse, R168, R12 ;  /* 0x000000a8bc0c723c */ /* 0x044fe6000004180c */
[----:B------:R-:W-:Y:S02]  /*c1f0*/  FMUL.FTZ R9, R9, c[0x0][0x320] ;  /* 0x0000c80009097a20 */ /* 0x000fe40000410000 */
[----:B------:R-:W-:Y:S01]  /*c200*/  FMUL.FTZ R10, R10, c[0x0][0x320] ;  /* 0x0000c8000a0a7a20 */ /* 0x000fe20000410000 */
[----:B------:R-:W2:Y:S01]  /*c210*/  MUFU.TANH R173, R5 ;  /* 0x0000000500ad7308 */ /* 0x000ea20000002400 */
[----:B------:R-:W-:Y:S01]  /*c220*/  FMUL.FTZ R11, R11, c[0x0][0x320] ;  /* 0x0000c8000b0b7a20 */ /* 0x000fe20000410000 */
[C---:B------:R-:W-:Y:S08]  /*c230*/  HMMA.16816.F32.BF16 R16, R188.reuse, R170, R16 ;  /* 0x000000aabc10723c */ /* 0x040ff00000041810 */
[----:B------:R-:W3:Y:S01]  /*c240*/  MUFU.TANH R178, R6 ;  /* 0x0000000600b27308 */ /* 0x000ee20000002400 */
[----:B-1----:R-:W-:Y:S07]  /*c250*/  FMNMX.FTZ R0, R172, R133, !PT ;  /* 0x00000085ac007209 */ /* 0x002fee0007810000 */
[----:B------:R-:W-:Y:S02]  /*c260*/  FMUL.FTZ R12, R12, c[0x0][0x320] ;  /* 0x0000c8000c0c7a20 */ /* 0x000fe40000410000 */
[----:B------:R1:W4:Y:S01]  /*c270*/  MUFU.TANH R177, R7 ;  /* 0x0000000700b17308 */ /* 0x0003220000002400 */
[----:B------:R-:W-:Y:S02]  /*c280*/  FMUL.FTZ R13, R13, c[0x0][0x320] ;  /* 0x0000c8000d0d7a20 */ /* 0x000fe40000410000 */
[----:B------:R-:W-:Y:S01]  /*c290*/  FMUL.FTZ R14, R14, c[0x0][0x320] ;  /* 0x0000c8000e0e7a20 */ /* 0x000fe20000410000 */
[----:B--2---:R-:W-:Y:S01]  /*c2a0*/  FMNMX.FTZ R0, R173, R0, !PT ;  /* 0x00000000ad007209 */ /* 0x004fe20007810000 */
[----:B------:R-:W-:Y:S02]  /*c2b0*/  FMUL.FTZ R15, R15, c[0x0][0x320] ;  /* 0x0000c8000f0f7a20 */ /* 0x000fe40000410000 */
[----:B------:R-:W-:Y:S02]  /*c2c0*/  FMUL.FTZ R16, R16, c[0x0][0x320] ;  /* 0x0000c80010107a20 */ /* 0x000fe40000410000 */
[----:B------:R-:W-:Y:S01]  /*c2d0*/  FMUL.FTZ R17, R17, c[0x0][0x320] ;  /* 0x0000c80011117a20 */ /* 0x000fe20000410000 */
[----:B------:R-:W2:Y:S01]  /*c2e0*/  MUFU.TANH R174, R8 ;  /* 0x0000000800ae7308 */ /* 0x000ea20000002400 */
[----:B------:R-:W-:Y:S02]  /*c2f0*/  FMUL.FTZ R18, R18, c[0x0][0x320] ;  /* 0x0000c80012127a20 */ /* 0x000fe40000410000 */
[----:B------:R-:W-:Y:S01]  /*c300*/  FMUL.FTZ R19, R19, c[0x0][0x320] ;  /* 0x0000c80013137a20 */ /* 0x000fe20000410000 */
[----:B---3--:R-:W-:Y:S06]  /*c310*/  FMNMX.FTZ R2, R178, R134, !PT ;  /* 0x00000086b2027209 */ /* 0x008fec0007810000 */
[----:B------:R-:W3:Y:S01]  /*c320*/  MUFU.TANH R169, R9 ;  /* 0x0000000900a97308 */ /* 0x000ee20000002400 */
[----:B-1----:R-:W1:Y:S01]  /*c330*/  LDSM.16.M88.4 R4, [R201+0x7000] ;  /* 0x00700000c904783b */ /* 0x002e620000000200 */
[----:B----4-:R-:W-:Y:S08]  /*c340*/  FMNMX.FTZ R2, R177, R2, !PT ;  /* 0x00000002b1027209 */ /* 0x010ff00007810000 */
[----:B------:R-:W4:Y:S01]  /*c350*/  MUFU.TANH R175, R10 ;  /* 0x0000000a00af7308 */ /* 0x000f220000002400 */
[----:B--2---:R-:W-:Y:S09]  /*c360*/  FMNMX.FTZ R0, R174, R0, !PT ;  /* 0x00000000ae007209 */ /* 0x004ff20007810000 */
[----:B------:R2:W1:Y:S01]  /*c370*/  MUFU.TANH R176, R11 ;  /* 0x0000000b00b07308 */ /* 0x0004620000002400 */
[----:B---3--:R-:W-:Y:S09]  /*c380*/  FMNMX.FTZ R0, R169, R0, !PT ;  /* 0x00000000a9007209 */ /* 0x008ff20007810000 */
[----:B------:R-:W-:Y:S01]  /*c390*/  MUFU.TANH R227, R18 ;  /* 0x0000001200e37308 */ /* 0x000fe20000002400 */
[----:B----4-:R-:W-:Y:S09]  /*c3a0*/  FMNMX.FTZ R2, R175, R2, !PT ;  /* 0x00000002af027209 */ /* 0x010ff20007810000 */
[----:B------:R-:W3:Y:S01]  /*c3b0*/  MUFU.TANH R171, R12 ;  /* 0x0000000c00ab7308 */ /* 0x000ee20000002400 */
[C---:B-1----:R-:W-:Y:S01]  /*c3c0*/  HMMA.16816.F32.BF16 R20, R188.reuse, R4, R20 ;  /* 0x00000004bc14723c */ /* 0x042fe20000041814 */
[----:B--2---:R-:W1:Y:S01]  /*c3d0*/  LDSM.16.M88.4 R8, [R201+0x7800] ;  /* 0x00780000c908783b */ /* 0x004e620000000200 */
[----:B------:R-:W-:Y:S07]  /*c3e0*/  DEPBAR.LE SB0, 0x0 ;  /* 0x000080000000791a */ /* 0x000fee0000000000 */
[----:B------:R-:W2:Y:S03]  /*c3f0*/  MUFU.TANH R179, R13 ;  /* 0x0000000d00b37308 */ /* 0x000ea60000002400 */
[----:B------:R-:W-:Y:S01]  /*c400*/  FMNMX.FTZ R2, R176, R2, !PT ;  /* 0x00000002b0027209 */ /* 0x000fe20007810000 */
[C---:B------:R-:W-:Y:S01]  /*c410*/  HMMA.16816.F32.BF16 R24, R188.reuse, R6, R24 ;  /* 0x00000006bc18723c */ /* 0x040fe20000041818 */
[----:B------:R-:W-:Y:S04]  /*c420*/  BAR.SYNC.DEFER_BLOCKING 0x0 ;  /* 0x0000000000007b1d */ /* 0x000fe80000010000 */
[----:B---3--:R-:W-:Y:S07]  /*c430*/  FMNMX.FTZ R0, R171, R0, !PT ;  /* 0x00000000ab007209 */ /* 0x008fee0007810000 */
[----:B------:R-:W-:Y:S02]  /*c440*/  FMUL.FTZ R23, R23, c[0x0][0x320] ;  /* 0x0000c80017177a20 */ /* 0x000fe40000410000 */
[----:B------:R-:W-:Y:S02]  /*c450*/  FMUL.FTZ R20, R20, c[0x0][0x320] ;  /* 0x0000c80014147a20 */ /* 0x000fe40000410000 */
[----:B------:R-:W-:Y:S02]  /*c460*/  FMUL.FTZ R22, R22, c[0x0][0x320] ;  /* 0x0000c80016167a20 */ /* 0x000fe40000410000 */
[----:B------:R-:W-:Y:S01]  /*c470*/  FMUL.FTZ R21, R21, c[0x0][0x320] ;  /* 0x0000c80015157a20 */ /* 0x000fe20000410000 */
[----:B--2---:R-:W-:Y:S05]  /*c480*/  FMNMX.FTZ R0, R179, R0, !PT ;  /* 0x00000000b3007209 */ /* 0x004fea0007810000 */
[----:B------:R-:W-:Y:S01]  /*c490*/  FMUL.FTZ R24, R24, c[0x0][0x320] ;  /* 0x0000c80018187a20 */ /* 0x000fe20000410000 */
[----:B------:R-:W2:Y:S01]  /*c4a0*/  MUFU.TANH R180, R14 ;  /* 0x0000000e00b47308 */ /* 0x000ea20000002400 */
[----:B------:R-:W-:Y:S02]  /*c4b0*/  FMUL.FTZ R25, R25, c[0x0][0x320] ;  /* 0x0000c80019197a20 */ /* 0x000fe40000410000 */
[----:B------:R-:W-:Y:S02]  /*c4c0*/  FMUL.FTZ R26, R26, c[0x0][0x320] ;  /* 0x0000c8001a1a7a20 */ /* 0x000fe40000410000 */
[----:B------:R-:W-:Y:S01]  /*c4d0*/  FMUL.FTZ R27, R27, c[0x0][0x320] ;  /* 0x0000c8001b1b7a20 */ /* 0x000fe20000410000 */
[C---:B-1----:R-:W-:Y:S04]  /*c4e0*/  HMMA.16816.F32.BF16 R28, R188.reuse, R8, R28 ;  /* 0x00000008bc1c723c */ /* 0x042fe8000004181c */
[----:B------:R-:W1:Y:S03]  /*c4f0*/  MUFU.TANH R182, R16 ;  /* 0x0000001000b67308 */ /* 0x000e660000002400 */
[----:B------:R-:W-:Y:S01]  /*c500*/  @P6 IMAD.WIDE.U32 R8, R223, c[0x0][0x1e0], RZ ;  /* 0x00007800df086a25 */ /* 0x000fe200078e00ff */
[----:B------:R-:W-:Y:S06]  /*c510*/  HMMA.16816.F32.BF16 R32, R188, R10, R32 ;  /* 0x0000000abc20723c */ /* 0x000fec0000041820 */
[----:B------:R-:W3:Y:S01]  /*c520*/  MUFU.TANH R181, R15 ;  /* 0x0000000f00b57308 */ /* 0x000ee20000002400 */
[----:B------:R-:W-:Y:S02]  /*c530*/  @P6 SHF.L.U32 R5, R8, 0x6, RZ ;  /* 0x0000000608056819 */ /* 0x000fe400000006ff */
[----:B--2---:R-:W-:Y:S07]  /*c540*/  FMNMX.FTZ R2, R180, R2, !PT ;  /* 0x00000002b4027209 */ /* 0x004fee0007810000 */
[----:B------:R-:W2:Y:S01]  /*c550*/  MUFU.TANH R192, R17 ;  /* 0x0000001100c07308 */ /* 0x000ea20000002400 */
[----:B------:R-:W-:Y:S01]  /*c560*/  FMUL.FTZ R28, R28, c[0x0][0x320] ;  /* 0x0000c8001c1c7a20 */ /* 0x000fe20000410000 */
[----:B-1----:R-:W-:Y:S01]  /*c570*/  FMNMX.FTZ R0, R182, R0, !PT ;  /* 0x00000000b6007209 */ /* 0x002fe20007810000 */
[----:B------:R-:W-:Y:S02]  /*c580*/  FMUL.FTZ R29, R29, c[0x0][0x320] ;  /* 0x0000c8001d1d7a20 */ /* 0x000fe40000410000 */
[----:B------:R-:W-:Y:S02]  /*c590*/  FMUL.FTZ R30, R30, c[0x0][0x320] ;  /* 0x0000c8001e1e7a20 */ /* 0x000fe40000410000 */
[----:B------:R-:W-:Y:S03]  /*c5a0*/  FMUL.FTZ R31, R31, c[0x0][0x320] ;  /* 0x0000c8001f1f7a20 */ /* 0x000fe60000410000 */
[----:B------:R-:W1:Y:S01]  /*c5b0*/  MUFU.TANH R234, R20 ;  /* 0x0000001400ea7308 */ /* 0x000e620000002400 */
[----:B------:R-:W-:Y:S02]  /*c5c0*/  FMUL.FTZ R32, R32, c[0x0][0x320] ;  /* 0x0000c80020207a20 */ /* 0x000fe40000410000 */
[----:B------:R-:W-:Y:S01]  /*c5d0*/  FMUL.FTZ R33, R33, c[0x0][0x320] ;  /* 0x0000c80021217a20 */ /* 0x000fe20000410000 */
[----:B---3--:R-:W-:Y:S01]  /*c5e0*/  FMNMX.FTZ R2, R181, R2, !PT ;  /* 0x00000002b5027209 */ /* 0x008fe20007810000 */
[----:B------:R-:W-:Y:S03]  /*c5f0*/  FMUL.FTZ R34, R34, c[0x0][0x320] ;  /* 0x0000c80022227a20 */ /* 0x000fe60000410000 */
[----:B------:R-:W-:Y:S02]  /*c600*/  FMNMX.FTZ R2, R227, R2, !PT ;  /* 0x00000002e3027209 */ /* 0x000fe40007810000 */
[----:B------:R-:W-:Y:S01]  /*c610*/  MUFU.TANH R235, R21 ;  /* 0x0000001500eb7308 */ /* 0x000fe20000002400 */
[----:B--2---:R-:W-:Y:S09]  /*c620*/  FMNMX.FTZ R0, R192, R0, !PT ;  /* 0x00000000c0007209 */ /* 0x004ff20007810000 */
[----:B------:R-:W2:Y:S01]  /*c630*/  MUFU.TANH R228, R19 ;  /* 0x0000001300e47308 */ /* 0x000ea20000002400 */
[----:B-1----:R-:W-:Y:S09]  /*c640*/  FMNMX.FTZ R0, R234, R0, !PT ;  /* 0x00000000ea007209 */ /* 0x002ff20007810000 */
[----:B------:R-:W1:Y:S10]  /*c650*/  MUFU.TANH R238, R24 ;  /* 0x0000001800ee7308 */ /* 0x000e740000002400 */
[----:B------:R-:W3:Y:S01]  /*c660*/  MUFU.TANH R239, R25 ;  /* 0x0000001900ef7308 */ /* 0x000ee20000002400 */
[----:B--2---:R-:W-:Y:S02]  /*c670*/  FMNMX.FTZ R3, R228, R2, !PT ;  /* 0x00000002e4037209 */ /* 0x004fe40007810000 */
[----:B------:R-:W-:Y:S01]  /*c680*/  FMNMX.FTZ R2, R235, R0, !PT ;  /* 0x00000000eb027209 */ /* 0x000fe20007810000 */
[----:B------:R-:W-:Y:S06]  /*c690*/  FMUL.FTZ R0, R35, c[0x0][0x320] ;  /* 0x0000c80023007a20 */ /* 0x000fec0000410000 */
[----:B------:R-:W2:Y:S01]  /*c6a0*/  MUFU.TANH R242, R28 ;  /* 0x0000001c00f27308 */ /* 0x000ea20000002400 */
[----:B-1----:R-:W-:Y:S02]  /*c6b0*/  FMNMX.FTZ R2, R238, R2, !PT ;  /* 0x00000002ee027209 */ /* 0x002fe40007810000 */
[----:B-----5:R-:W-:Y:S07]  /*c6c0*/  @P6 IADD3 R6, P5, R5, R186, RZ ;  /* 0x000000ba05066210 */ /* 0x020fee0007fbe0ff */
[----:B------:R3:W-:Y:S01]  /*c6d0*/  MUFU.TANH R168, R0 ;  /* 0x0000000000a87308 */ /* 0x0007e20000002400 */
[----:B------:R-:W-:Y:S09]  /*c6e0*/  @P6 LEA R20, P0, R6, c[0x0][0x1c8], 0x1 ;  /* 0x0000720006146a11 */ /* 0x000ff200078008ff */
[----:B------:R-:W1:Y:S10]  /*c6f0*/  MUFU.TANH R243, R29 ;  /* 0x0000001d00f37308 */ /* 0x000e740000002400 */
[----:B------:R-:W4:Y:S01]  /*c700*/  MUFU.TANH R236, R22 ;  /* 0x0000001600ec7308 */ /* 0x000f220000002400 */
[----:B---3--:R-:W-:Y:S04]  /*c710*/  FMNMX.FTZ R0, R239, R2, !PT ;  /* 0x00000002ef007209 */ /* 0x008fe80007810000 */
[----:B--2---:R-:W-:Y:S05]  /*c720*/  FMNMX.FTZ R0, R242, R0, !PT ;  /* 0x00000000f2007209 */ /* 0x004fea0007810000 */
[----:B------:R-:W2:Y:S01]  /*c730*/  MUFU.TANH R237, R23 ;  /* 0x0000001700ed7308 */ /* 0x000ea20000002400 */
[----:B-1----:R-:W-:Y:S09]  /*c740*/  FMNMX.FTZ R0, R243, R0, !PT ;  /* 0x00000000f3007209 */ /* 0x002ff20007810000 */
[----:B------:R-:W1:Y:S01]  /*c750*/  MUFU.TANH R246, R32 ;  /* 0x0000002000f67308 */ /* 0x000e620000002400 */
[----:B----4-:R-:W-:Y:S09]  /*c760*/  FMNMX.FTZ R3, R236, R3, !PT ;  /* 0x00000003ec037209 */ /* 0x010ff20007810000 */
[----:B------:R-:W3:Y:S01]  /*c770*/  MUFU.TANH R240, R26 ;  /* 0x0000001a00f07308 */ /* 0x000ee20000002400 */
[----:B--2---:R-:W-:Y:S09]  /*c780*/  FMNMX.FTZ R3, R237, R3, !PT ;  /* 0x00000003ed037209 */ /* 0x004ff20007810000 */
[----:B------:R-:W2:Y:S01]  /*c790*/  MUFU.TANH R247, R33 ;  /* 0x0000002100f77308 */ /* 0x000ea20000002400 */
[----:B-1----:R-:W-:Y:S09]  /*c7a0*/  FMNMX.FTZ R132, R246, R0, !PT ;  /* 0x00000000f6847209 */ /* 0x002ff20007810000 */
[----:B------:R-:W1:Y:S01]  /*c7b0*/  MUFU.TANH R241, R27 ;  /* 0x0000001b00f17308 */ /* 0x000e620000002400 */
[----:B---3--:R-:W-:Y:S09]  /*c7c0*/  FMNMX.FTZ R2, R240, R3, !PT ;  /* 0x00000003f0027209 */ /* 0x008ff20007810000 */
[----:B------:R-:W3:Y:S01]  /*c7d0*/  MUFU.TANH R244, R30 ;  /* 0x0000001e00f47308 */ /* 0x000ee20000002400 */
[----:B--2---:R-:W-:Y:S05]  /*c7e0*/  FMNMX.FTZ R132, R247, R132, !PT ;  /* 0x00000084f7847209 */ /* 0x004fea0007810000 */
[----:B------:R-:W2:Y:S04]  /*c7f0*/  SHFL.BFLY PT, R3, R132, 0x2, 0x1f ;  /* 0x0c401f0084037f89 */ /* 0x000ea800000e0000 */
[----:B------:R-:W4:Y:S01]  /*c800*/  MUFU.TANH R245, R31 ;  /* 0x0000001f00f57308 */ /* 0x000f220000002400 */
[----:B-1----:R-:W-:Y:S09]  /*c810*/  FMNMX.FTZ R2, R241, R2, !PT ;  /* 0x00000002f1027209 */ /* 0x002ff20007810000 */
[----:B------:R-:W1:Y:S01]  /*c820*/  MUFU.TANH R135, R34 ;  /* 0x0000002200877308 */ /* 0x000e620000002400 */
[----:B---3--:R-:W-:Y:S02]  /*c830*/  FMNMX.FTZ R2, R244, R2, !PT ;  /* 0x00000002f4027209 */ /* 0x008fe40007810000 */
[----:B--2---:R-:W-:Y:S02]  /*c840*/  FMNMX.FTZ R132, R132, R3, !PT ;  /* 0x0000000384847209 */ /* 0x004fe40007810000 */
[----:B----4-:R-:W-:Y:S03]  /*c850*/  FMNMX.FTZ R0, R245, R2, !PT ;  /* 0x00000002f5007209 */ /* 0x010fe60007810000 */
[----:B------:R-:W2:Y:S01]  /*c860*/  SHFL.BFLY PT, R4, R132, 0x1, 0x1f ;  /* 0x0c201f0084047f89 */ /* 0x000ea200000e0000 */
[----:B-1----:R-:W-:Y:S04]  /*c870*/  FMNMX.FTZ R0, R135, R0, !PT ;  /* 0x0000000087007209 */ /* 0x002fe80007810000 */
[----:B------:R-:W-:Y:S05]  /*c880*/  FMNMX.FTZ R0, R168, R0, !PT ;  /* 0x00000000a8007209 */ /* 0x000fea0007810000 */
[----:B------:R-:W1:Y:S01]  /*c890*/  SHFL.BFLY PT, R2, R0, 0x2, 0x1f ;  /* 0x0c401f0000027f89 */ /* 0x000e6200000e0000 */
[----:B--2---:R-:W-:Y:S05]  /*c8a0*/  FMNMX.FTZ R132, R132, R4, !PT ;  /* 0x0000000484847209 */ /* 0x004fea0007810000 */
[----:B------:R-:W-:Y:S04]  /*c8b0*/  FMUL.FTZ R170, R132, c[0x0][0x2d0] ;  /* 0x0000b40084aa7a20 */ /* 0x000fe80000410000 */
[--C-:B------:R-:W-:Y:S02]  /*c8c0*/  FFMA.FTZ R10, R172, c[0x0][0x2d0], -R170.reuse ;  /* 0x0000b400ac0a7a23 */ /* 0x100fe400000108aa */
[----:B------:R-:W-:Y:S02]  /*c8d0*/  FFMA.FTZ R22, R169, c[0x0][0x2d0], -R170 ;  /* 0x0000b400a9167a23 */ /* 0x000fe400000108aa */
[----:B------:R2:W-:Y:S01]  /*c8e0*/  MUFU.EX2 R233, R10 ;  /* 0x0000000a00e97308 */ /* 0x0005e20000000800 */
[----:B-1----:R-:W-:Y:S02]  /*c8f0*/  FMNMX.FTZ R0, R0, R2, !PT ;  /* 0x0000000200007209 */ /* 0x002fe40007810000 */
[----:B------:R-:W-:Y:S03]  /*c900*/  @P6 SHF.R.S32.HI R2, RZ, 0x1f, R223 ;  /* 0x0000001fff026819 */ /* 0x000fe600000114df */
[----:B------:R-:W1:Y:S02]  /*c910*/  SHFL.BFLY PT, R3, R0, 0x1, 0x1f ;  /* 0x0c201f0000037f89 */ /* 0x000e6400000e0000 */
[----:B------:R-:W-:Y:S04]  /*c920*/  @P6 IMAD R2, R2, c[0x0][0x1e0], RZ ;  /* 0x0000780002026a24 */ /* 0x000fe800078e02ff */
[----:B------:R-:W-:Y:S02]  /*c930*/  @P6 IMAD R4, R223, c[0x0][0x1e4], R2 ;  /* 0x00007900df046a24 */ /* 0x000fe400078e0202 */
[----:B------:R-:W-:Y:S03]  /*c940*/  FADD.FTZ R2, -R132, R133 ;  /* 0x0000008584027221 */ /* 0x000fe60000010100 */
[----:B------:R-:W-:Y:S04]  /*c950*/  @P6 IADD3 R4, R9, R4, RZ ;  /* 0x0000000409046210 */ /* 0x000fe80007ffe0ff */
[----:B------:R-:W-:Y:S04]  /*c960*/  @P6 SHF.L.U64.HI R4, R8, 0x6, R4 ;  /* 0x0000000608046819 */ /* 0x000fe80000010204 */
[----:B------:R-:W-:Y:S04]  /*c970*/  @P6 IADD3.X R7, R4, R185, RZ, P5, !PT ;  /* 0x000000b904076210 */ /* 0x000fe80002ffe4ff */
[----:B------:R-:W-:Y:S02]  /*c980*/  @P6 LEA.HI.X R21, R6, c[0x0][0x1cc], R7, 0x1, P0 ;  /* 0x0000730006156a11 */ /* 0x000fe400000f0c07 */
[C---:B------:R-:W-:Y:S02]  /*c990*/  @P6 IADD3 R7, P0, R5.reuse, R230, RZ ;  /* 0x000000e605076210 */ /* 0x040fe40007f1e0ff */
[----:B------:R-:W-:Y:S01]  /*c9a0*/  @P6 IADD3 R6, P5, R5, R226, RZ ;  /* 0x000000e205066210 */ /* 0x000fe20007fbe0ff */
[----:B------:R3:W-:Y:S01]  /*c9b0*/  @P6 LDGSTS.E.BYPASS.LTC128B.128 [R225+0x8100], [R20.64], !P4 ;  /* 0x0810000014e16fae */ /* 0x0007e2000e101d4c */
[C---:B------:R-:W-:Y:S02]  /*c9c0*/  @P6 IADD3.X R8, R4.reuse, R229, RZ, P0, !PT ;  /* 0x000000e504086210 */ /* 0x040fe400007fe4ff */
[C---:B------:R-:W-:Y:S02]  /*c9d0*/  @P6 LEA R16, P0, R7.reuse, c[0x0][0x1c8], 0x1 ;  /* 0x0000720007106a11 */ /* 0x040fe400078008ff */
[----:B------:R-:W-:Y:S02]  /*c9e0*/  @P6 IADD3.X R9, R4, R252, RZ, P5, !PT ;  /* 0x000000fc04096210 */ /* 0x000fe40002ffe4ff */
[C---:B------:R-:W-:Y:S02]  /*c9f0*/  @P6 LEA R14, P5, R6.reuse, c[0x0][0x1c8], 0x1 ;  /* 0x00007200060e6a11 */ /* 0x040fe400078a08ff */
[----:B------:R-:W-:Y:S02]  /*ca00*/  @P6 LEA.HI.X R17, R7, c[0x0][0x1cc], R8, 0x1, P0 ;  /* 0x0000730007116a11 */ /* 0x000fe400000f0c08 */
[----:B------:R-:W-:Y:S01]  /*ca10*/  @P6 LEA.HI.X R15, R6, c[0x0][0x1cc], R9, 0x1, P5 ;  /* 0x00007300060f6a11 */ /* 0x000fe200028f0c09 */
[----:B------:R-:W-:Y:S01]  /*ca20*/  FFMA.FTZ R9, R173, c[0x0][0x2d0], -R170 ;  /* 0x0000b400ad097a23 */ /* 0x000fe200000108aa */
[----:B------:R-:W-:Y:S01]  /*ca30*/  @P6 IADD3 R7, P0, R5, R251, RZ ;  /* 0x000000fb05076210 */ /* 0x000fe20007f1e0ff */
[----:B------:R4:W-:Y:S01]  /*ca40*/  @P6 LDGSTS.E.BYPASS.LTC128B.128 [R225+0xa100], [R16.64], !P3 ;  /* 0x0a10000010e16fae */ /* 0x0009e2000d901d4c */
[----:B------:R-:W-:Y:S02]  /*ca50*/  @P6 IADD3 R5, P5, R183, R5, RZ ;  /* 0x00000005b7056210 */ /* 0x000fe40007fbe0ff */
[----:B------:R-:W-:Y:S02]  /*ca60*/  @P6 IADD3.X R8, R4, R250, RZ, P0, !PT ;  /* 0x000000fa04086210 */ /* 0x000fe400007fe4ff */
[----:B------:R-:W-:Y:S02]  /*ca70*/  @P6 IADD3.X R4, R232, R4, RZ, P5, !PT ;  /* 0x00000004e8046210 */ /* 0x000fe40002ffe4ff */
[----:B------:R5:W-:Y:S01]  /*ca80*/  MUFU.EX2 R232, R9 ;  /* 0x0000000900e87308 */ /* 0x000be20000000800 */
[----:B------:R-:W-:Y:S01]  /*ca90*/  @P6 LEA R12, P0, R7, c[0x0][0x1c8], 0x1 ;  /* 0x00007200070c6a11 */ /* 0x000fe200078008ff */
[----:B------:R3:W-:Y:S01]  /*caa0*/  @P6 LDGSTS.E.BYPASS.LTC128B.128 [R225+0xc100], [R14.64], !P2 ;  /* 0x0c1000000ee16fae */ /* 0x0007e2000d101d4c */
[----:B------:R-:W-:Y:S02]  /*cab0*/  @P6 IADD3 R6, P5, R5, R186, RZ ;  /* 0x000000ba05066210 */ /* 0x000fe40007fbe0ff */
[----:B------:R-:W-:Y:S02]  /*cac0*/  @P6 LEA.HI.X R13, R7, c[0x0][0x1cc], R8, 0x1, P0 ;  /* 0x00007300070d6a11 */ /* 0x000fe400000f0c08 */
[----:B------:R-:W-:Y:S02]  /*cad0*/  @P6 IADD3.X R8, R4, R185, RZ, P5, !PT ;  /* 0x000000b904086210 */ /* 0x000fe40002ffe4ff */
[----:B------:R-:W-:Y:S01]  /*cae0*/  @P6 IADD3 R7, P5, R5, R230, RZ ;  /* 0x000000e605076210 */ /* 0x000fe20007fbe0ff */
[----:B------:R3:W-:Y:S01]  /*caf0*/  @P6 LDGSTS.E.BYPASS.LTC128B.128 [R225+0xe100], [R12.64], !P1 ;  /* 0x0e1000000ce16fae */ /* 0x0007e2000c901d4c */
[----:B--2---:R-:W-:Y:S02]  /*cb00*/  @P6 LEA R10, P0, R6, c[0x0][0x1c8], 0x1 ;  /* 0x00007200060a6a11 */ /* 0x004fe400078008ff */
[----:B-1----:R-:W-:Y:S01]  /*cb10*/  FMNMX.FTZ R3, R0, R3, !PT ;  /* 0x0000000300037209 */ /* 0x002fe20007810000 */
[----:B------:R-:W-:Y:S01]  /*cb20*/  FMUL.FTZ R0, R2, c[0x0][0x2d0] ;  /* 0x0000b40002007a20 */ /* 0x000fe20000410000 */
[----:B------:R-:W-:Y:S02]  /*cb30*/  @P6 LEA.HI.X R11, R6, c[0x0][0x1cc], R8, 0x1, P0 ;  /* 0x00007300060b6a11 */ /* 0x000fe400000f0c08 */
[----:B------:R-:W-:Y:S01]  /*cb40*/  @P6 LEA R8, P0, R7, c[0x0][0x1c8], 0x1 ;  /* 0x0000720007086a11 */ /* 0x000fe200078008ff */
[----:B------:R1:W2:Y:S01]  /*cb50*/  MUFU.EX2 R2, R0 ;  /* 0x0000000000027308 */ /* 0x0002a20000000800 */
[----:B------:R-:W-:Y:S01]  /*cb60*/  @P6 IADD3.X R6, R4, R229, RZ, P5, !PT ;  /* 0x000000e504066210 */ /* 0x000fe20002ffe4ff */
[----:B------:R3:W-:Y:S01]  /*cb70*/  @P6 LDGSTS.E.BYPASS.LTC128B.128 [R225+0x9100], [R10.64], !P4 ;  /* 0x091000000ae16fae */ /* 0x0007e2000e101d4c */
[----:B------:R-:W-:Y:S01]  /*cb80*/  @P6 IADD3 R18, P5, R5, R226, RZ ;  /* 0x000000e205126210 */ /* 0x000fe20007fbe0ff */
[----:B------:R-:W-:Y:S02]  /*cb90*/  FMUL.FTZ R133, R3, c[0x0][0x2d0] ;  /* 0x0000b40003857a20 */ /* 0x000fe40000410000 */
[----:B-----5:R-:W-:Y:S02]  /*cba0*/  FFMA.FTZ R9, R174, c[0x0][0x2d0], -R170 ;  /* 0x0000b400ae097a23 */ /* 0x020fe400000108aa */
[--C-:B----4-:R-:W-:Y:S02]  /*cbb0*/  FFMA.FTZ R16, R177, c[0x0][0x2d0], -R133.reuse ;  /* 0x0000b400b1107a23 */ /* 0x110fe40000010885 */
[----:B------:R4:W-:Y:S01]  /*cbc0*/  MUFU.EX2 R230, R9 ;  /* 0x0000000900e67308 */ /* 0x0009e20000000800 */
[----:B------:R-:W-:Y:S09]  /*cbd0*/  FFMA.FTZ R135, R135, c[0x0][0x2d0], -R133 ;  /* 0x0000b40087877a23 */ /* 0x000ff20000010885 */
[----:B------:R-:W-:Y:S01]  /*cbe0*/  MUFU.EX2 R229, R22 ;  /* 0x0000001600e57308 */ /* 0x000fe20000000800 */
[----:B-1----:R-:W-:Y:S02]  /*cbf0*/  FADD.FTZ R0, -R3, R134 ;  /* 0x0000008603007221 */ /* 0x002fe40000010100 */
[----:B--2---:R-:W-:Y:S02]  /*cc00*/  FMUL.FTZ R17, R2, R149 ;  /* 0x0000009502117220 */ /* 0x004fe40000410000 */
[----:B------:R-:W-:Y:S05]  /*cc10*/  FMUL.FTZ R0, R0, c[0x0][0x2d0] ;  /* 0x0000b40000007a20 */ /* 0x000fea0000410000 */
[----:B------:R1:W-:Y:S01]  /*cc20*/  MUFU.EX2 R187, R16 ;  /* 0x0000001000bb7308 */ /* 0x0003e20000000800 */
[C---:B------:R-:W-:Y:S02]  /*cc30*/  FMUL.FTZ R24, R2.reuse, R156 ;  /* 0x0000009c02187220 */ /* 0x040fe40000410000 */
[C---:B------:R-:W-:Y:S01]  /*cc40*/  FMUL.FTZ R25, R2.reuse, R157 ;  /* 0x0000009d02197220 */ /* 0x040fe20000410000 */
[----:B----4-:R-:W-:Y:S01]  /*cc50*/  @P6 LEA.HI.X R9, R7, c[0x0][0x1cc], R6, 0x1, P0 ;  /* 0x0000730007096a11 */ /* 0x010fe200000f0c06 */
[----:B------:R-:W-:Y:S01]  /*cc60*/  FMUL.FTZ R32, R2, R164 ;  /* 0x000000a402207220 */ /* 0x000fe20000410000 */
[----:B------:R-:W-:Y:S01]  /*cc70*/  @P6 IADD3.X R7, R4, R252, RZ, P5, !PT ;  /* 0x000000fc04076210 */ /* 0x000fe20002ffe4ff */
[----:B------:R-:W-:Y:S01]  /*cc80*/  FMUL.FTZ R33, R2, R165 ;  /* 0x000000a502217220 */ /* 0x000fe20000410000 */
[C---:B------:R-:W-:Y:S01]  /*cc90*/  @P6 LEA R6, P5, R18.reuse, c[0x0][0x1c8], 0x1 ;  /* 0x0000720012066a11 */ /* 0x040fe200078a08ff */
[----:B------:R2:W-:Y:S01]  /*cca0*/  @P6 LDGSTS.E.BYPASS.LTC128B.128 [R225+0xb100], [R8.64], !P3 ;  /* 0x0b10000008e16fae */ /* 0x0005e2000d901d4c */
[----:B------:R-:W-:Y:S01]  /*ccb0*/  @P6 IADD3 R5, P0, R5, R251, RZ ;  /* 0x000000fb05056210 */ /* 0x000fe20007f1e0ff */
[----:B------:R-:W4:Y:S01]  /*ccc0*/  MUFU.EX2 R0, R0 ;  /* 0x0000000000007308 */ /* 0x000f220000000800 */
[----:B------:R-:W-:Y:S01]  /*ccd0*/  @P6 LEA.HI.X R7, R18, c[0x0][0x1cc], R7, 0x1, P5 ;  /* 0x0000730012076a11 */ /* 0x000fe200028f0c07 */
[----:B------:R-:W-:Y:S01]  /*cce0*/  FFMA.FTZ R18, R178, c[0x0][0x2d0], -R133 ;  /* 0x0000b400b2127a23 */ /* 0x000fe20000010885 */
[----:B------:R-:W-:Y:S01]  /*ccf0*/  @P6 IADD3.X R19, R4, R250, RZ, P0, !PT ;  /* 0x000000fa04136210 */ /* 0x000fe200007fe4ff */
[C---:B------:R-:W-:Y:S01]  /*cd00*/  FMUL.FTZ R36, R2.reuse, R36 ;  /* 0x0000002402247220 */ /* 0x040fe20000410000 */
[C---:B------:R-:W-:Y:S01]  /*cd10*/  @P6 LEA R4, P0, R5.reuse, c[0x0][0x1c8], 0x1 ;  /* 0x0000720005046a11 */ /* 0x040fe200078008ff */
[----:B------:R5:W-:Y:S01]  /*cd20*/  @P6 LDGSTS.E.BYPASS.LTC128B.128 [R225+0xd100], [R6.64], !P2 ;  /* 0x0d10000006e16fae */ /* 0x000be2000d101d4c */
[C---:B------:R-:W-:Y:S02]  /*cd30*/  FMUL.FTZ R37, R2.reuse, R37 ;  /* 0x0000002502257220 */ /* 0x040fe40000410000 */
[----:B------:R-:W-:Y:S01]  /*cd40*/  @P6 LEA.HI.X R5, R5, c[0x0][0x1cc], R19, 0x1, P0 ;  /* 0x0000730005056a11 */ /* 0x000fe200000f0c13 */
[----:B------:R5:W5:Y:S01]  /*cd50*/  MUFU.EX2 R189, R18 ;  /* 0x0000001200bd7308 */ /* 0x000b620000000800 */
[C---:B------:R-:W-:Y:S02]  /*cd60*/  FMUL.FTZ R40, R2.reuse, R40 ;  /* 0x0000002802287220 */ /* 0x040fe40000410000 */
[C---:B-1----:R-:W-:Y:S01]  /*cd70*/  FMUL.FTZ R16, R2.reuse, R148 ;  /* 0x0000009402107220 */ /* 0x042fe20000410000 */
[----:B------:R1:W-:Y:S01]  /*cd80*/  @P6 LDGSTS.E.BYPASS.LTC128B.128 [R225+0xf100], [R4.64], !P1 ;  /* 0x0f10000004e16fae */ /* 0x0003e2000c901d4c */
[C---:B------:R-:W-:Y:S02]  /*cd90*/  FMUL.FTZ R41, R2.reuse, R41 ;  /* 0x0000002902297220 */ /* 0x040fe40000410000 */
[C---:B------:R-:W-:Y:S02]  /*cda0*/  FMUL.FTZ R44, R2.reuse, R44 ;  /* 0x0000002c022c7220 */ /* 0x040fe40000410000 */
[C---:B------:R-:W-:Y:S01]  /*cdb0*/  FMUL.FTZ R45, R2.reuse, R45 ;  /* 0x0000002d022d7220 */ /* 0x040fe20000410000 */
[----:B------:R-:W-:Y:S01]  /*cdc0*/  MUFU.EX2 R135, R135 ;  /* 0x0000008700877308 */ /* 0x000fe20000000800 */
[C---:B------:R-:W-:Y:S01]  /*cdd0*/  FMUL.FTZ R48, R2.reuse, R48 ;  /* 0x0000003002307220 */ /* 0x040fe20000410000 */
[----:B---3--:R-:W3:Y:S01]  /*cde0*/  LDSM.16.MT88.4 R12, [R197+0x100] ;  /* 0x00010000c50c783b */ /* 0x008ee20000004200 */
[C---:B------:R-:W-:Y:S02]  /*cdf0*/  FMUL.FTZ R49, R2.reuse, R49 ;  /* 0x0000003102317220 */ /* 0x040fe40000410000 */
[--C-:B--2---:R-:W-:Y:S02]  /*ce00*/  FFMA.FTZ R8, R175, c[0x0][0x2d0], -R133.reuse ;  /* 0x0000b400af087a23 */ /* 0x104fe40000010885 */
[----:B------:R-:W-:Y:S02]  /*ce10*/  FMUL.FTZ R9, R2, R141 ;  /* 0x0000008d02097220 */ /* 0x000fe40000410000 */
[C---:B----4-:R-:W-:Y:S01]  /*ce20*/  FMUL.FTZ R10, R0.reuse, R142 ;  /* 0x0000008e000a7220 */ /* 0x050fe20000410000 */
[----:B------:R2:W-:Y:S01]  /*ce30*/  MUFU.EX2 R186, R8 ;  /* 0x0000000800ba7308 */ /* 0x0005e20000000800 */
[----:B------:R-:W4:Y:S01]  /*ce40*/  LDSM.16.MT88.4 R20, [R198+0x100] ;  /* 0x00010000c614783b */ /* 0x000f220000004200 */
[C---:B------:R-:W-:Y:S02]  /*ce50*/  FMUL.FTZ R11, R0.reuse, R143 ;  /* 0x0000008f000b7220 */ /* 0x040fe40000410000 */
[C---:B-----5:R-:W-:Y:S01]  /*ce60*/  FMUL.FTZ R6, R0.reuse, R138 ;  /* 0x0000008a00067220 */ /* 0x060fe20000410000 */
[----:B------:R-:W-:Y:S01]  /*ce70*/  F2FP.BF16.PACK_AB R138, R229, R230 ;  /* 0x000000e6e58a723e */ /* 0x000fe200000010ff */
[C---:B------:R-:W-:Y:S02]  /*ce80*/  FMUL.FTZ R7, R0.reuse, R139 ;  /* 0x0000008b00077220 */ /* 0x040fe40000410000 */
[C---:B------:R-:W-:Y:S01]  /*ce90*/  FMUL.FTZ R18, R0.reuse, R150 ;  /* 0x0000009600127220 */ /* 0x040fe20000410000 */
[----:B------:R-:W5:Y:S01]  /*cea0*/  LDSM.16.MT88.4 R28, [R200+0x100] ;  /* 0x00010000c81c783b */ /* 0x000f620000004200 */
[----:B------:R-:W-:Y:S02]  /*ceb0*/  FMUL.FTZ R19, R0, R151 ;  /* 0x0000009700137220 */ /* 0x000fe40000410000 */
[--C-:B-1----:R-:W-:Y:S02]  /*cec0*/  FFMA.FTZ R4, R176, c[0x0][0x2d0], -R133.reuse ;  /* 0x0000b400b0047a23 */ /* 0x102fe40000010885 */
[----:B------:R-:W-:Y:S01]  /*ced0*/  FMUL.FTZ R5, R2, R137 ;  /* 0x0000008902057220 */ /* 0x000fe20000410000 */
[----:B------:R-:W-:Y:S01]  /*cee0*/  F2FP.BF16.PACK_AB R137, R187, R189 ;  /* 0x000000bdbb89723e */ /* 0x000fe200000010ff */
[----:B------:R-:W1:Y:S01]  /*cef0*/  MUFU.EX2 R185, R4 ;  /* 0x0000000400b97308 */ /* 0x000e620000000800 */
[----:B------:R-:W-:Y:S01]  /*cf00*/  LDSM.16.MT88.4 R148, [R198+0x2100] ;  /* 0x00210000c694783b */ /* 0x000fe20000004200 */
[C---:B------:R-:W-:Y:S02]  /*cf10*/  FMUL.FTZ R26, R0.reuse, R158 ;  /* 0x0000009e001a7220 */ /* 0x040fe40000410000 */
[C---:B------:R-:W-:Y:S02]  /*cf20*/  FMUL.FTZ R27, R0.reuse, R159 ;  /* 0x0000009f001b7220 */ /* 0x040fe40000410000 */
[----:B------:R-:W-:Y:S02]  /*cf30*/  FMUL.FTZ R34, R0, R166 ;  /* 0x000000a600227220 */ /* 0x000fe40000410000 */
[----:B--2---:R-:W-:Y:S01]  /*cf40*/  FMUL.FTZ R8, R2, R140 ;  /* 0x0000008c02087220 */ /* 0x004fe20000410000 */
[----:B------:R-:W-:Y:S01]  /*cf50*/  LDSM.16.MT88.4 R156, [R198+0x2900] ;  /* 0x00290000c69c783b */ /* 0x000fe20000004200 */
[C---:B------:R-:W-:Y:S02]  /*cf60*/  FMUL.FTZ R35, R0.reuse, R167 ;  /* 0x000000a700237220 */ /* 0x040fe40000410000 */
[C---:B------:R-:W-:Y:S02]  /*cf70*/  FMUL.FTZ R38, R0.reuse, R38 ;  /* 0x0000002600267220 */ /* 0x040fe40000410000 */
[C---:B------:R-:W-:Y:S02]  /*cf80*/  FMUL.FTZ R39, R0.reuse, R39 ;  /* 0x0000002700277220 */ /* 0x040fe40000410000 */
[C---:B------:R-:W-:Y:S01]  /*cf90*/  FMUL.FTZ R42, R0.reuse, R42 ;  /* 0x0000002a002a7220 */ /* 0x040fe20000410000 */
[----:B------:R-:W2:Y:S01]  /*cfa0*/  LDSM.16.MT88.4 R140, [R199+0x100] ;  /* 0x00010000c78c783b */ /* 0x000ea20000004200 */
[C---:B------:R-:W-:Y:S02]  /*cfb0*/  FMUL.FTZ R43, R0.reuse, R43 ;  /* 0x0000002b002b7220 */ /* 0x040fe40000410000 */
[C---:B------:R-:W-:Y:S02]  /*cfc0*/  FMUL.FTZ R46, R0.reuse, R46 ;  /* 0x0000002e002e7220 */ /* 0x040fe40000410000 */
[----:B------:R-:W-:Y:S01]  /*cfd0*/  FMUL.FTZ R47, R0, R47 ;  /* 0x0000002f002f7220 */ /* 0x000fe20000410000 */
[----:B-1----:R-:W-:Y:S01]  /*cfe0*/  F2FP.BF16.PACK_AB R139, R185, R186 ;  /* 0x000000bab98b723e */ /* 0x002fe200000010ff */
[----:B------:R-:W-:Y:S01]  /*cff0*/  FMUL.FTZ R4, R2, R136 ;  /* 0x0000008802047220 */ /* 0x000fe20000410000 */
[----:B------:R-:W-:Y:S01]  /*d000*/  F2FP.BF16.PACK_AB R136, R232, R233 ;  /* 0x000000e9e888723e */ /* 0x000fe200000010ff */
[----:B------:R-:W-:Y:S01]  /*d010*/  LDSM.16.MT88.4 R164, [R199+0x1900] ;  /* 0x00190000c7a4783b */ /* 0x000fe20000004200 */
[C---:B------:R-:W-:Y:S02]  /*d020*/  FMUL.FTZ R50, R0.reuse, R50 ;  /* 0x0000003200327220 */ /* 0x040fe40000410000 */
[----:B------:R-:W-:Y:S02]  /*d030*/  FMUL.FTZ R51, R0, R51 ;  /* 0x0000003300337220 */ /* 0x000fe40000410000 */
[C---:B------:R-:W-:Y:S01]  /*d040*/  FMUL.FTZ R52, R2.reuse, R52 ;  /* 0x0000003402347220 */ /* 0x040fe20000410000 */
[C---:B---3--:R-:W-:Y:S02]  /*d050*/  HMMA.16816.F32.BF16 R4, R136.reuse, R12, R4 ;  /* 0x0000000c8804723c */ /* 0x048fe40000041804 */
[----:B------:R-:W0:Y:S03]  /*d060*/  LDGDEPBAR ;  /* 0x00000000000079af */ /* 0x000e260000000000 */
[C---:B------:R-:W-:Y:S02]  /*d070*/  FMUL.FTZ R53, R2.reuse, R53 ;  /* 0x0000003502357220 */ /* 0x040fe40000410000 */
[C---:B------:R-:W-:Y:S01]  /*d080*/  FMUL.FTZ R12, R2.reuse, R144 ;  /* 0x00000090020c7220 */ /* 0x040fe20000410000 */
[C---:B------:R-:W-:Y:S04]  /*d090*/  HMMA.16816.F32.BF16 R8, R136.reuse, R14, R8 ;  /* 0x0000000e8808723c */ /* 0x040fe80000041808 */
[----:B------:R-:W-:Y:S02]  /*d0a0*/  FMUL.FTZ R13, R2, R145 ;  /* 0x00000091020d7220 */ /* 0x000fe40000410000 */
[--C-:B------:R-:W-:Y:S02]  /*d0b0*/  FFMA.FTZ R134, R171, c[0x0][0x2d0], -R170.reuse ;  /* 0x0000b400ab867a23 */ /* 0x100fe400000108aa */
[C---:B------:R-:W-:Y:S02]  /*d0c0*/  FMUL.FTZ R14, R0.reuse, R146 ;  /* 0x00000092000e7220 */ /* 0x040fe40000410000 */
[----:B------:R1:W-:Y:S02]  /*d0d0*/  MUFU.EX2 R226, R134 ;  /* 0x0000008600e27308 */ /* 0x0003e40000000800 */
[C---:B------:R-:W-:Y:S02]  /*d0e0*/  FMUL.FTZ R15, R0.reuse, R147 ;  /* 0x00000093000f7220 */ /* 0x040fe40000410000 */
[----:B------:R-:W3:Y:S01]  /*d0f0*/  LDSM.16.MT88.4 R144, [R197+0x2100] ;  /* 0x00210000c590783b */ /* 0x000ee20000004200 */
[C---:B------:R-:W-:Y:S02]  /*d100*/  FMUL.FTZ R54, R0.reuse, R54 ;  /* 0x0000003600367220 */ /* 0x040fe40000410000 */
[----:B------:R-:W-:Y:S02]  /*d110*/  FMUL.FTZ R55, R0, R55 ;  /* 0x0000003700377220 */ /* 0x000fe40000410000 */
[C---:B----4-:R-:W-:Y:S03]  /*d120*/  HMMA.16816.F32.BF16 R12, R136.reuse, R20, R12 ;  /* 0x00000014880c723c */ /* 0x050fe6000004180c */
[C---:B------:R-:W-:Y:S02]  /*d130*/  FMUL.FTZ R56, R2.reuse, R56 ;  /* 0x0000003802387220 */ /* 0x040fe40000410000 */
[C---:B------:R-:W-:Y:S02]  /*d140*/  FMUL.FTZ R57, R2.reuse, R57 ;  /* 0x0000003902397220 */ /* 0x040fe40000410000 */
[C---:B------:R-:W-:Y:S01]  /*d150*/  FMUL.FTZ R20, R2.reuse, R152 ;  /* 0x0000009802147220 */ /* 0x040fe20000410000 */
[C---:B------:R-:W-:Y:S04]  /*d160*/  HMMA.16816.F32.BF16 R16, R136.reuse, R22, R16 ;  /* 0x000000168810723c */ /* 0x040fe80000041810 */
[----:B------:R-:W-:Y:S02]  /*d170*/  FMUL.FTZ R21, R2, R153 ;  /* 0x0000009902157220 */ /* 0x000fe40000410000 */
[C---:B------:R-:W-:Y:S02]  /*d180*/  FMUL.FTZ R58, R0.reuse, R58 ;  /* 0x0000003a003a7220 */ /* 0x040fe40000410000 */
[C---:B------:R-:W-:Y:S04]  /*d190*/  FMUL.FTZ R22, R0.reuse, R154 ;  /* 0x0000009a00167220 */ /* 0x040fe80000410000 */
[C---:B------:R-:W-:Y:S02]  /*d1a0*/  FMUL.FTZ R23, R0.reuse, R155 ;  /* 0x0000009b00177220 */ /* 0x040fe40000410000 */
[----:B------:R-:W-:Y:S01]  /*d1b0*/  LDSM.16.MT88.4 R152, [R200+0x900] ;  /* 0x00090000c898783b */ /* 0x000fe20000004200 */
[----:B------:R-:W-:Y:S02]  /*d1c0*/  FMUL.FTZ R59, R0, R59 ;  /* 0x0000003b003b7220 */ /* 0x000fe40000410000 */
[C---:B------:R-:W-:Y:S02]  /*d1d0*/  FMUL.FTZ R60, R2.reuse, R60 ;  /* 0x0000003c023c7220 */ /* 0x040fe40000410000 */
[C---:B-----5:R-:W-:Y:S03]  /*d1e0*/  HMMA.16816.F32.BF16 R20, R136.reuse, R28, R20 ;  /* 0x0000001c8814723c */ /* 0x060fe60000041814 */
[----:B------:R-:W-:Y:S02]  /*d1f0*/  FMUL.FTZ R61, R2, R61 ;  /* 0x0000003d023d7220 */ /* 0x000fe40000410000 */
[----:B------:R-:W-:Y:S02]  /*d200*/  FMUL.FTZ R62, R0, R62 ;  /* 0x0000003e003e7220 */ /* 0x000fe40000410000 */
[C---:B------:R-:W-:Y:S01]  /*d210*/  FMUL.FTZ R28, R2.reuse, R160 ;  /* 0x000000a0021c7220 */ /* 0x040fe20000410000 */
[C---:B------:R-:W-:Y:S04]  /*d220*/  HMMA.16816.F32.BF16 R24, R136.reuse, R30, R24 ;  /* 0x0000001e8818723c */ /* 0x040fe80000041818 */
[----:B------:R-:W-:Y:S02]  /*d230*/  FMUL.FTZ R29, R2, R161 ;  /* 0x000000a1021d7220 */ /* 0x000fe40000410000 */
[--C-:B-1----:R-:W-:Y:S02]  /*d240*/  FFMA.FTZ R134, R179, c[0x0][0x2d0], -R170.reuse ;  /* 0x0000b400b3867a23 */ /* 0x102fe400000108aa */
[C---:B------:R-:W-:Y:S02]  /*d250*/  FMUL.FTZ R30, R0.reuse, R162 ;  /* 0x000000a2001e7220 */ /* 0x040fe40000410000 */
[----:B------:R1:W4:Y:S02]  /*d260*/  MUFU.EX2 R195, R134 ;  /* 0x0000008600c37308 */ /* 0x0003240000000800 */
[C---:B------:R-:W-:Y:S02]  /*d270*/  FMUL.FTZ R31, R0.reuse, R163 ;  /* 0x000000a3001f7220 */ /* 0x040fe40000410000 */
[----:B------:R-:W-:Y:S01]  /*d280*/  LDSM.16.MT88.4 R160, [R200+0x1900] ;  /* 0x00190000c8a0783b */ /* 0x000fe20000004200 */
[----:B------:R-:W-:Y:S02]  /*d290*/  FMUL.FTZ R63, R0, R63 ;  /* 0x0000003f003f7220 */ /* 0x000fe40000410000 */
[C---:B------:R-:W-:Y:S02]  /*d2a0*/  FMUL.FTZ R64, R2.reuse, R64 ;  /* 0x0000004002407220 */ /* 0x040fe40000410000 */
        /* <DEDUP_REMOVED lines=15> */
[C---:B------:R-:W-:Y:S04]  /*d3a0*/  HMMA.16816.F32.BF16 R44, R136.reuse, R148, R44 ;  /* 0x00000094882c723c */ /* 0x040fe8000004182c */
[--C-:B-1----:R-:W-:Y:S02]  /*d3b0*/  FFMA.FTZ R134, R180, c[0x0][0x2d0], -R133.reuse ;  /* 0x0000b400b4867a23 */ /* 0x102fe40000010885 */
[C---:B------:R-:W-:Y:S02]  /*d3c0*/  FMUL.FTZ R74, R0.reuse, R74 ;  /* 0x0000004a004a7220 */ /* 0x040fe40000410000 */
[C---:B------:R-:W-:Y:S01]  /*d3d0*/  HMMA.16816.F32.BF16 R48, R136.reuse, R150, R48 ;  /* 0x000000968830723c */ /* 0x040fe20000041830 */
[----:B------:R-:W1:Y:S01]  /*d3e0*/  LDSM.16.MT88.4 R148, [R197+0x4100] ;  /* 0x00410000c594783b */ /* 0x000e620000004200 */
[----:B------:R5:W-:Y:S02]  /*d3f0*/  MUFU.EX2 R184, R134 ;  /* 0x0000008600b87308 */ /* 0x000be40000000800 */
        /* <DEDUP_REMOVED lines=11> */
[C---:B---3--:R-:W-:Y:S04]  /*d4b0*/  HMMA.16816.F32.BF16 R60, R136.reuse, R144, R60 ;  /* 0x00000090883c723c */ /* 0x048fe8000004183c */
[--C-:B-----5:R-:W-:Y:S02]  /*d4c0*/  FFMA.FTZ R134, R181, c[0x0][0x2d0], -R133.reuse ;  /* 0x0000b400b5867a23 */ /* 0x120fe40000010885 */
[----:B------:R-:W-:Y:S02]  /*d4d0*/  FMUL.FTZ R83, R0, R83 ;  /* 0x0000005300537220 */ /* 0x000fe40000410000 */
[C---:B------:R-:W-:Y:S01]  /*d4e0*/  HMMA.16816.F32.BF16 R64, R136.reuse, R146, R64 ;  /* 0x000000928840723c */ /* 0x040fe20000041840 */
[----:B------:R3:W5:Y:S01]  /*d4f0*/  MUFU.EX2 R183, R134 ;  /* 0x0000008600b77308 */ /* 0x0007620000000800 */
[----:B------:R-:W4:Y:S02]  /*d500*/  LDSM.16.MT88.4 R144, [R200+0x4100] ;  /* 0x00410000c890783b */ /* 0x000f240000004200 */
[C---:B------:R-:W-:Y:S02]  /*d510*/  FMUL.FTZ R84, R2.reuse, R84 ;  /* 0x0000005402547220 */ /* 0x040fe40000410000 */
[----:B------:R-:W-:Y:S02]  /*d520*/  FMUL.FTZ R85, R2, R85 ;  /* 0x0000005502557220 */ /* 0x000fe40000410000 */
[C---:B-1----:R-:W-:Y:S04]  /*d530*/  HMMA.16816.F32.BF16 R68, R136.reuse, R148, R68 ;  /* 0x000000948844723c */ /* 0x042fe80000041844 */
[C---:B------:R-:W-:Y:S02]  /*d540*/  FMUL.FTZ R86, R0.reuse, R86 ;  /* 0x0000005600567220 */ /* 0x040fe40000410000 */
[----:B------:R-:W-:Y:S02]  /*d550*/  FMUL.FTZ R87, R0, R87 ;  /* 0x0000005700577220 */ /* 0x000fe40000410000 */
[C---:B------:R-:W-:Y:S01]  /*d560*/  HMMA.16816.F32.BF16 R72, R136.reuse, R150, R72 ;  /* 0x000000968848723c */ /* 0x040fe20000041848 */
[----:B------:R-:W1:Y:S03]  /*d570*/  LDSM.16.MT88.4 R148, [R199+0x4100] ;  /* 0x00410000c794783b */ /* 0x000e660000004200 */
[C---:B------:R-:W-:Y:S02]  /*d580*/  FMUL.FTZ R88, R2.reuse, R88 ;  /* 0x0000005802587220 */ /* 0x040fe40000410000 */
[----:B------:R-:W-:Y:S02]  /*d590*/  FMUL.FTZ R89, R2, R89 ;  /* 0x0000005902597220 */ /* 0x000fe40000410000 */
[----:B------:R-:W-:Y:S01]  /*d5a0*/  FMUL.FTZ R90, R0, R90 ;  /* 0x0000005a005a7220 */ /* 0x000fe20000410000 */
[C---:B--2---:R-:W-:Y:S03]  /*d5b0*/  HMMA.16816.F32.BF16 R76, R136.reuse, R140, R76 ;  /* 0x0000008c884c723c */ /* 0x044fe6000004184c */
[--C-:B---3--:R-:W-:Y:S02]  /*d5c0*/  FFMA.FTZ R134, R182, c[0x0][0x2d0], -R170.reuse ;  /* 0x0000b400b6867a23 */ /* 0x108fe400000108aa */
[----:B------:R-:W-:Y:S02]  /*d5d0*/  FMUL.FTZ R91, R0, R91 ;  /* 0x0000005b005b7220 */ /* 0x000fe40000410000 */
[----:B------:R2:W-:Y:S01]  /*d5e0*/  MUFU.EX2 R194, R134 ;  /* 0x0000008600c27308 */ /* 0x0005e20000000800 */
[C---:B------:R-:W-:Y:S01]  /*d5f0*/  HMMA.16816.F32.BF16 R80, R136.reuse, R142, R80 ;  /* 0x0000008e8850723c */ /* 0x040fe20000041850 */
[----:B------:R-:W3:Y:S03]  /*d600*/  LDSM.16.MT88.4 R140, [R197+0x6100] ;  /* 0x00610000c58c783b */ /* 0x000ee60000004200 */
        /* <DEDUP_REMOVED lines=9> */
[----:B------:R-:W-:Y:S02]  /*d6a0*/  FMUL.FTZ R98, R0, R98 ;  /* 0x0000006200627220 */ /* 0x000fe40000410000 */
[--C-:B--2---:R-:W-:Y:S02]  /*d6b0*/  FFMA.FTZ R134, R192, c[0x0][0x2d0], -R170.reuse ;  /* 0x0000b400c0867a23 */ /* 0x104fe400000108aa */
[C---:B-1----:R-:W-:Y:S02]  /*d6c0*/  HMMA.16816.F32.BF16 R92, R136.reuse, R148, R92 ;  /* 0x00000094885c723c */ /* 0x042fe4000004185c */
[----:B------:R1:W2:Y:S02]  /*d6d0*/  MUFU.EX2 R193, R134 ;  /* 0x0000008600c17308 */ /* 0x0002a40000000800 */
[----:B------:R-:W-:Y:S02]  /*d6e0*/  FMUL.FTZ R99, R0, R99 ;  /* 0x0000006300637220 */ /* 0x000fe40000410000 */
[C---:B------:R-:W-:Y:S02]  /*d6f0*/  FMUL.FTZ R100, R2.reuse, R100 ;  /* 0x0000006402647220 */ /* 0x040fe40000410000 */
[----:B------:R-:W-:Y:S03]  /*d700*/  FMUL.FTZ R101, R2, R101 ;  /* 0x0000006502657220 */ /* 0x000fe60000410000 */
[C---:B------:R-:W-:Y:S01]  /*d710*/  HMMA.16816.F32.BF16 R96, R136.reuse, R150, R96 ;  /* 0x000000968860723c */ /* 0x040fe20000041860 */
[----:B------:R-:W2:Y:S02]  /*d720*/  LDSM.16.MT88.4 R148, [R200+0x6100] ;  /* 0x00610000c894783b */ /* 0x000ea40000004200 */
[C---:B------:R-:W-:Y:S02]  /*d730*/  FMUL.FTZ R102, R0.reuse, R102 ;  /* 0x0000006600667220 */ /* 0x040fe40000410000 */
[----:B------:R-:W-:Y:S02]  /*d740*/  FMUL.FTZ R103, R0, R103 ;  /* 0x0000006700677220 */ /* 0x000fe40000410000 */
[C---:B------:R-:W-:Y:S02]  /*d750*/  FMUL.FTZ R104, R2.reuse, R104 ;  /* 0x0000006802687220 */ /* 0x040fe40000410000 */
[----:B------:R-:W-:Y:S03]  /*d760*/  FMUL.FTZ R105, R2, R105 ;  /* 0x0000006902697220 */ /* 0x000fe60000410000 */
[C---:B---3--:R-:W-:Y:S03]  /*d770*/  HMMA.16816.F32.BF16 R100, R136.reuse, R140, R100 ;  /* 0x0000008c8864723c */ /* 0x048fe60000041864 */
[C---:B------:R-:W-:Y:S02]  /*d780*/  FMUL.FTZ R106, R0.reuse, R106 ;  /* 0x0000006a006a7220 */ /* 0x040fe40000410000 */
[----:B------:R-:W-:Y:S02]  /*d790*/  FMUL.FTZ R107, R0, R107 ;  /* 0x0000006b006b7220 */ /* 0x000fe40000410000 */
[--C-:B-1----:R-:W-:Y:S02]  /*d7a0*/  FFMA.FTZ R134, R227, c[0x0][0x2d0], -R133.reuse ;  /* 0x0000b400e3867a23 */ /* 0x102fe40000010885 */
[----:B------:R-:W3:Y:S02]  /*d7b0*/  LDL R227, [R1+0x48] ;  /* 0x0000480001e37983 */ /* 0x000ee40000100800 */
[----:B------:R1:W-:Y:S01]  /*d7c0*/  MUFU.EX2 R182, R134 ;  /* 0x0000008600b67308 */ /* 0x0003e20000000800 */
[C---:B------:R-:W-:Y:S01]  /*d7d0*/  HMMA.16816.F32.BF16 R104, R136.reuse, R142, R104 ;  /* 0x0000008e8868723c */ /* 0x040fe20000041868 */
[----:B------:R-:W1:Y:S02]  /*d7e0*/  LDSM.16.MT88.4 R140, [R199+0x6100] ;  /* 0x00610000c78c783b */ /* 0x000e640000004200 */
[C---:B------:R-:W-:Y:S02]  /*d7f0*/  FMUL.FTZ R108, R2.reuse, R108 ;  /* 0x0000006c026c7220 */ /* 0x040fe40000410000 */
[----:B------:R-:W-:Y:S02]  /*d800*/  FMUL.FTZ R109, R2, R109 ;  /* 0x0000006d026d7220 */ /* 0x000fe40000410000 */
[C---:B------:R-:W-:Y:S02]  /*d810*/  FMUL.FTZ R110, R0.reuse, R110 ;  /* 0x0000006e006e7220 */ /* 0x040fe40000410000 */
[----:B------:R-:W-:Y:S03]  /*d820*/  FMUL.FTZ R111, R0, R111 ;  /* 0x0000006f006f7220 */ /* 0x000fe60000410000 */
[C---:B------:R-:W-:Y:S02]  /*d830*/  FMUL.FTZ R112, R2.reuse, R112 ;  /* 0x0000007002707220 */ /* 0x040fe40000410000 */
[----:B------:R-:W-:Y:S02]  /*d840*/  FMUL.FTZ R113, R2, R113 ;  /* 0x0000007102717220 */ /* 0x000fe40000410000 */
[C---:B----4-:R-:W-:Y:S03]  /*d850*/  HMMA.16816.F32.BF16 R108, R136.reuse, R144, R108 ;  /* 0x00000090886c723c */ /* 0x050fe6000004186c */
[C---:B------:R-:W-:Y:S02]  /*d860*/  FMUL.FTZ R114, R0.reuse, R114 ;  /* 0x0000007200727220 */ /* 0x040fe40000410000 */
[----:B------:R-:W-:Y:S02]  /*d870*/  FMUL.FTZ R115, R0, R115 ;  /* 0x0000007300737220 */ /* 0x000fe40000410000 */
[C---:B------:R-:W-:Y:S02]  /*d880*/  FMUL.FTZ R116, R2.reuse, R116 ;  /* 0x0000007402747220 */ /* 0x040fe40000410000 */
[----:B------:R-:W-:Y:S03]  /*d890*/  FMUL.FTZ R117, R2, R117 ;  /* 0x0000007502757220 */ /* 0x000fe60000410000 */
        /* <DEDUP_REMOVED lines=9> */
[----:B-1----:R-:W-:Y:S02]  /*d930*/  FFMA.FTZ R134, R228, c[0x0][0x2d0], -R133 ;  /* 0x0000b400e4867a23 */ /* 0x002fe40000010885 */
[C---:B------:R-:W-:Y:S02]  /*d940*/  FMUL.FTZ R124, R2.reuse, R124 ;  /* 0x0000007c027c7220 */ /* 0x040fe40000410000 */
[----:B------:R1:W2:Y:S01]  /*d950*/  MUFU.EX2 R181, R134 ;  /* 0x0000008600b57308 */ /* 0x0002a20000000800 */
[C---:B------:R-:W-:Y:S01]  /*d960*/  HMMA.16816.F32.BF16 R120, R136.reuse, R150, R120 ;  /* 0x000000968878723c */ /* 0x040fe20000041878 */
[----:B------:R-:W4:Y:S02]  /*d970*/  LDSM.16.MT88.4 R148, [R198+0x900] ;  /* 0x00090000c694783b */ /* 0x000f240000004200 */
[----:B------:R-:W-:Y:S02]  /*d980*/  FMUL.FTZ R125, R2, R125 ;  /* 0x0000007d027d7220 */ /* 0x000fe40000410000 */
[C---:B------:R-:W-:Y:S02]  /*d990*/  FMUL.FTZ R126, R0.reuse, R126 ;  /* 0x0000007e007e7220 */ /* 0x040fe40000410000 */
[----:B------:R-:W-:Y:S02]  /*d9a0*/  FMUL.FTZ R127, R0, R127 ;  /* 0x0000007f007f7220 */ /* 0x000fe40000410000 */
[C---:B------:R-:W-:Y:S03]  /*d9b0*/  FMUL.FTZ R128, R2.reuse, R128 ;  /* 0x0000008002807220 */ /* 0x040fe60000410000 */
[----:B------:R-:W-:Y:S02]  /*d9c0*/  FMUL.FTZ R129, R2, R129 ;  /* 0x0000008102817220 */ /* 0x000fe40000410000 */
[C---:B------:R-:W-:Y:S03]  /*d9d0*/  HMMA.16816.F32.BF16 R124, R136.reuse, R140, R124 ;  /* 0x0000008c887c723c */ /* 0x040fe6000004187c */
[C---:B------:R-:W-:Y:S02]  /*d9e0*/  FMUL.FTZ R130, R0.reuse, R130 ;  /* 0x0000008200827220 */ /* 0x040fe40000410000 */
[----:B------:R-:W-:Y:S02]  /*d9f0*/  FMUL.FTZ R131, R0, R131 ;  /* 0x0000008300837220 */ /* 0x000fe40000410000 */
[----:B------:R-:W-:Y:S02]  /*da00*/  FFMA.FTZ R2, R2, R248, R233 ;  /* 0x000000f802027223 */ /* 0x000fe400000100e9 */
[----:B-1----:R-:W-:Y:S03]  /*da10*/  FFMA.FTZ R134, R234, c[0x0][0x2d0], -R170 ;  /* 0x0000b400ea867a23 */ /* 0x002fe600000108aa */
[----:B------:R-:W-:Y:S01]  /*da20*/  HMMA.16816.F32.BF16 R128, R136, R142, R128 ;  /* 0x0000008e8880723c */ /* 0x000fe20000041880 */
[----:B------:R-:W1:Y:S01]  /*da30*/  LDSM.16.MT88.4 R140, [R199+0x900] ;  /* 0x00090000c78c783b */ /* 0x000e620000004200 */
[----:B------:R4:W1:Y:S01]  /*da40*/  MUFU.EX2 R192, R134 ;  /* 0x0000008600c07308 */ /* 0x0008620000000800 */
[----:B------:R-:W-:Y:S02]  /*da50*/  FFMA.FTZ R0, R0, R249, R189 ;  /* 0x000000f900007223 */ /* 0x000fe400000100bd */
[----:B------:R-:W-:Y:S02]  /*da60*/  FADD.FTZ R2, R232, R2 ;  /* 0x00000002e8027221 */ /* 0x000fe40000010000 */
[----:B------:R-:W-:Y:S01]  /*da70*/  F2FP.BF16.PACK_AB R136, R195, R226 ;  /* 0x000000e2c388723e */ /* 0x000fe200000010ff */
[----:B------:R-:W-:Y:S01]  /*da80*/  FADD.FTZ R0, R187, R0 ;  /* 0x00000000bb007221 */ /* 0x000fe20000010000 */
[----:B-----5:R-:W-:Y:S03]  /*da90*/  F2FP.BF16.PACK_AB R137, R183, R184 ;  /* 0x000000b8b789723e */ /* 0x020fe600000010ff */
[----:B------:R-:W-:Y:S01]  /*daa0*/  F2FP.BF16.PACK_AB R138, R193, R194 ;  /* 0x000000c2c18a723e */ /* 0x000fe200000010ff */
[----:B------:R-:W-:Y:S01]  /*dab0*/  FADD.FTZ R2, R230, R2 ;  /* 0x00000002e6027221 */ /* 0x000fe20000010000 */
[----:B--2---:R-:W-:Y:S01]  /*dac0*/  F2FP.BF16.PACK_AB R139, R181, R182 ;  /* 0x000000b6b58b723e */ /* 0x004fe200000010ff */
[----:B------:R-:W-:Y:S02]  /*dad0*/  FADD.FTZ R0, R186, R0 ;  /* 0x00000000ba007221 */ /* 0x000fe40000010000 */
[----:B------:R-:W-:Y:S02]  /*dae0*/  FADD.FTZ R2, R229, R2 ;  /* 0x00000002e5027221 */ /* 0x000fe40000010000 */
[----:B------:R-:W-:Y:S02]  /*daf0*/  FADD.FTZ R0, R185, R0 ;  /* 0x00000000b9007221 */ /* 0x000fe40000010000 */
[C---:B----4-:R-:W-:Y:S03]  /*db00*/  HMMA.16816.F32.BF16 R4, R136.reuse, R144, R4 ;  /* 0x000000908804723c */ /* 0x050fe60000041804 */
[----:B------:R-:W-:Y:S02]  /*db10*/  FADD.FTZ R2, R226, R2 ;  /* 0x00000002e2027221 */ /* 0x000fe40000010000 */
[----:B------:R-:W-:Y:S02]  /*db20*/  FFMA.FTZ R134, R235, c[0x0][0x2d0], -R170 ;  /* 0x0000b400eb867a23 */ /* 0x000fe400000108aa */
[----:B------:R-:W-:Y:S01]  /*db30*/  FADD.FTZ R0, R184, R0 ;  /* 0x00000000b8007221 */ /* 0x000fe20000010000 */
[C---:B------:R-:W-:Y:S01]  /*db40*/  HMMA.16816.F32.BF16 R8, R136.reuse, R146, R8 ;  /* 0x000000928808723c */ /* 0x040fe20000041808 */
[----:B------:R-:W2:Y:S01]  /*db50*/  LDSM.16.MT88.4 R144, [R197+0x2900] ;  /* 0x00290000c590783b */ /* 0x000ea20000004200 */
[----:B------:R4:W5:Y:S02]  /*db60*/  MUFU.EX2 R191, R134 ;  /* 0x0000008600bf7308 */ /* 0x0009640000000800 */
        /* <DEDUP_REMOVED lines=8> */
[----:B------:R-:W-:Y:S02]  /*dbf0*/  FADD.FTZ R0, R181, R0 ;  /* 0x00000000b5007221 */ /* 0x000fe40000010000 */
[C---:B------:R-:W-:Y:S04]  /*dc00*/  HMMA.16816.F32.BF16 R20, R136.reuse, R152, R20 ;  /* 0x000000988814723c */ /* 0x040fe80000041814 */
[--C-:B----4-:R-:W-:Y:S02]  /*dc10*/  FFMA.FTZ R134, R236, c[0x0][0x2d0], -R133.reuse ;  /* 0x0000b400ec867a23 */ /* 0x110fe40000010885 */
[----:B-1----:R-:W-:Y:S02]  /*dc20*/  FADD.FTZ R2, R192, R2 ;  /* 0x00000002c0027221 */ /* 0x002fe40000010000 */
[C---:B------:R-:W-:Y:S01]  /*dc30*/  HMMA.16816.F32.BF16 R24, R136.reuse, R154, R24 ;  /* 0x0000009a8818723c */ /* 0x040fe20000041818 */
[----:B------:R-:W1:Y:S01]  /*dc40*/  LDSM.16.MT88.4 R152, [R199+0x2900] ;  /* 0x00290000c798783b */ /* 0x000e620000004200 */
[----:B------:R4:W4:Y:S02]  /*dc50*/  MUFU.EX2 R177, R134 ;  /* 0x0000008600b17308 */ /* 0x0009240000000800 */
[----:B-----5:R-:W-:Y:S04]  /*dc60*/  FADD.FTZ R2, R191, R2 ;  /* 0x00000002bf027221 */ /* 0x020fe80000010000 */
[C---:B------:R-:W-:Y:S08]  /*dc70*/  HMMA.16816.F32.BF16 R28, R136.reuse, R140, R28 ;  /* 0x0000008c881c723c */ /* 0x040ff0000004181c */
[C---:B------:R-:W-:Y:S01]  /*dc80*/  HMMA.16816.F32.BF16 R32, R136.reuse, R142, R32 ;  /* 0x0000008e8820723c */ /* 0x040fe20000041820 */
[----:B------:R-:W5:Y:S07]  /*dc90*/  LDSM.16.MT88.4 R140, [R197+0x4900] ;  /* 0x00490000c58c783b */ /* 0x000f6e0000004200 */
[C---:B--2---:R-:W-:Y:S04]  /*dca0*/  HMMA.16816.F32.BF16 R36, R136.reuse, R144, R36 ;  /* 0x000000908824723c */ /* 0x044fe80000041824 */
[--C-:B----4-:R-:W-:Y:S02]  /*dcb0*/  FFMA.FTZ R134, R237, c[0x0][0x2d0], -R133.reuse ;  /* 0x0000b400ed867a23 */ /* 0x110fe40000010885 */
[----:B------:R-:W-:Y:S02]  /*dcc0*/  FADD.FTZ R0, R177, R0 ;  /* 0x00000000b1007221 */ /* 0x000fe40000010000 */
[C---:B------:R-:W-:Y:S01]  /*dcd0*/  HMMA.16816.F32.BF16 R40, R136.reuse, R146, R40 ;  /* 0x000000928828723c */ /* 0x040fe20000041828 */
[----:B------:R-:W2:Y:S01]  /*dce0*/  LDSM.16.MT88.4 R144, [R198+0x4900] ;  /* 0x00490000c690783b */ /* 0x000ea20000004200 */
[----:B------:R4:W1:Y:S06]  /*dcf0*/  MUFU.EX2 R176, R134 ;  /* 0x0000008600b07308 */ /* 0x00086c0000000800 */
[C---:B------:R-:W-:Y:S08]  /*dd00*/  HMMA.16816.F32.BF16 R44, R136.reuse, R156, R44 ;  /* 0x0000009c882c723c */ /* 0x040ff0000004182c */
[C---:B------:R-:W-:Y:S01]  /*dd10*/  HMMA.16816.F32.BF16 R48, R136.reuse, R158, R48 ;  /* 0x0000009e8830723c */ /* 0x040fe20000041830 */
[----:B------:R-:W2:Y:S07]  /*dd20*/  LDSM.16.MT88.4 R156, [R200+0x4900] ;  /* 0x00490000c89c783b */ /* 0x000eae0000004200 */
[C---:B------:R-:W-:Y:S04]  /*dd30*/  HMMA.16816.F32.BF16 R52, R136.reuse, R148, R52 ;  /* 0x000000948834723c */ /* 0x040fe80000041834 */
[----:B----4-:R-:W-:Y:S02]  /*dd40*/  FFMA.FTZ R134, R238, c[0x0][0x2d0], -R170 ;  /* 0x0000b400ee867a23 */ /* 0x010fe400000108aa */
[----:B-1----:R-:W-:Y:S02]  /*dd50*/  FADD.FTZ R0, R176, R0 ;  /* 0x00000000b0007221 */ /* 0x002fe40000010000 */
[C---:B------:R-:W-:Y:S01]  /*dd60*/  HMMA.16816.F32.BF16 R56, R136.reuse, R150, R56 ;  /* 0x000000968838723c */ /* 0x040fe20000041838 */
[----:B------:R-:W1:Y:S01]  /*dd70*/  LDSM.16.MT88.4 R148, [R199+0x4900] ;  /* 0x00490000c794783b */ /* 0x000e620000004200 */
[----:B------:R4:W2:Y:S06]  /*dd80*/  MUFU.EX2 R190, R134 ;  /* 0x0000008600be7308 */ /* 0x0008ac0000000800 */
[C---:B------:R-:W-:Y:S08]  /*dd90*/  HMMA.16816.F32.BF16 R60, R136.reuse, R152, R60 ;  /* 0x00000098883c723c */ /* 0x040ff0000004183c */
[C---:B------:R-:W-:Y:S01]  /*dda0*/  HMMA.16816.F32.BF16 R64, R136.reuse, R154, R64 ;  /* 0x0000009a8840723c */ /* 0x040fe20000041840 */
[----:B------:R-:W-:Y:S07]  /*ddb0*/  LDSM.16.MT88.4 R152, [R200+0x6900] ;  /* 0x00690000c898783b */ /* 0x000fee0000004200 */
[C---:B-----5:R-:W-:Y:S04]  /*ddc0*/  HMMA.16816.F32.BF16 R68, R136.reuse, R140, R68 ;  /* 0x0000008c8844723c */ /* 0x060fe80000041844 */
[----:B----4-:R-:W-:Y:S02]  /*ddd0*/  FFMA.FTZ R134, R239, c[0x0][0x2d0], -R170 ;  /* 0x0000b400ef867a23 */ /* 0x010fe400000108aa */
[----:B--2---:R-:W-:Y:S02]  /*dde0*/  FADD.FTZ R2, R190, R2 ;  /* 0x00000002be027221 */ /* 0x004fe40000010000 */
[C---:B------:R-:W-:Y:S01]  /*ddf0*/  HMMA.16816.F32.BF16 R72, R136.reuse, R142, R72 ;  /* 0x0000008e8848723c */ /* 0x040fe20000041848 */
[----:B------:R-:W2:Y:S01]  /*de00*/  LDSM.16.MT88.4 R140, [R197+0x6900] ;  /* 0x00690000c58c783b */ /* 0x000ea20000004200 */
[----:B------:R4:W5:Y:S06]  /*de10*/  MUFU.EX2 R188, R134 ;  /* 0x0000008600bc7308 */ /* 0x00096c0000000800 */
[C---:B------:R-:W-:Y:S08]  /*de20*/  HMMA.16816.F32.BF16 R76, R136.reuse, R144, R76 ;  /* 0x00000090884c723c */ /* 0x040ff0000004184c */
[C---:B------:R-:W-:Y:S01]  /*de30*/  HMMA.16816.F32.BF16 R80, R136.reuse, R146, R80 ;  /* 0x000000928850723c */ /* 0x040fe20000041850 */
[----:B------:R-:W3:Y:S07]  /*de40*/  LDSM.16.MT88.4 R144, [R198+0x6900] ;  /* 0x00690000c690783b */ /* 0x000eee0000004200 */
[C---:B------:R-:W-:Y:S04]  /*de50*/  HMMA.16816.F32.BF16 R84, R136.reuse, R156, R84 ;  /* 0x0000009c8854723c */ /* 0x040fe80000041854 */
[--C-:B----4-:R-:W-:Y:S02]  /*de60*/  FFMA.FTZ R134, R240, c[0x0][0x2d0], -R133.reuse ;  /* 0x0000b400f0867a23 */ /* 0x110fe40000010885 */
[----:B-----5:R-:W-:Y:S02]  /*de70*/  FADD.FTZ R2, R188, R2 ;  /* 0x00000002bc027221 */ /* 0x020fe40000010000 */
[C---:B------:R-:W-:Y:S01]  /*de80*/  HMMA.16816.F32.BF16 R88, R136.reuse, R158, R88 ;  /* 0x0000009e8858723c */ /* 0x040fe20000041858 */
[----:B------:R-:W-:Y:S01]  /*de90*/  LDSM.16.MT88.4 R156, [R198+0x1100] ;  /* 0x00110000c69c783b */ /* 0x000fe20000004200 */
[----:B------:R4:W5:Y:S06]  /*dea0*/  MUFU.EX2 R175, R134 ;  /* 0x0000008600af7308 */ /* 0x00096c0000000800 */
[C---:B-1----:R-:W-:Y:S08]  /*deb0*/  HMMA.16816.F32.BF16 R92, R136.reuse, R148, R92 ;  /* 0x00000094885c723c */ /* 0x042ff0000004185c */
[C---:B------:R-:W-:Y:S01]  /*dec0*/  HMMA.16816.F32.BF16 R96, R136.reuse, R150, R96 ;  /* 0x000000968860723c */ /* 0x040fe20000041860 */
[----:B------:R-:W1:Y:S07]  /*ded0*/  LDSM.16.MT88.4 R148, [R199+0x6900] ;  /* 0x00690000c794783b */ /* 0x000e6e0000004200 */
[C---:B--2---:R-:W-:Y:S04]  /*dee0*/  HMMA.16816.F32.BF16 R100, R136.reuse, R140, R100 ;  /* 0x0000008c8864723c */ /* 0x044fe80000041864 */
[--C-:B----4-:R-:W-:Y:S02]  /*def0*/  FFMA.FTZ R134, R241, c[0x0][0x2d0], -R133.reuse ;  /* 0x0000b400f1867a23 */ /* 0x110fe40000010885 */
[----:B-----5:R-:W-:Y:S01]  /*df00*/  FADD.FTZ R0, R175, R0 ;  /* 0x00000000af007221 */ /* 0x020fe20000010000 */
[----:B---3--:R-:W-:Y:S01]  /*df10*/  ISETP.GT.AND P0, PT, R224, R227, PT ;  /* 0x000000e3e000720c */ /* 0x008fe20003f04270 */
[C---:B------:R-:W-:Y:S01]  /*df20*/  HMMA.16816.F32.BF16 R104, R136.reuse, R142, R104 ;  /* 0x0000008e8868723c */ /* 0x040fe20000041868 */
[----:B------:R-:W2:Y:S01]  /*df30*/  LDSM.16.MT88.4 R140, [R197+0x1100] ;  /* 0x00110000c58c783b */ /* 0x000ea20000004200 */
[----:B------:R3:W4:Y:S02]  /*df40*/  MUFU.EX2 R174, R134 ;  /* 0x0000008600ae7308 */ /* 0x0007240000000800 */
[----:B------:R-:W-:Y:S04]  /*df50*/  MOV R224, R223 ;  /* 0x000000df00e07202 */ /* 0x000fe80000000f00 */
[C---:B------:R-:W-:Y:S08]  /*df60*/  HMMA.16816.F32.BF16 R108, R136.reuse, R144, R108 ;  /* 0x00000090886c723c */ /* 0x040ff0000004186c */
[C---:B------:R-:W-:Y:S01]  /*df70*/  HMMA.16816.F32.BF16 R112, R136.reuse, R146, R112 ;  /* 0x000000928870723c */ /* 0x040fe20000041870 */
[----:B------:R-:W5:Y:S07]  /*df80*/  LDSM.16.MT88.4 R144, [R200+0x1100] ;  /* 0x00110000c890783b */ /* 0x000f6e0000004200 */
[C---:B------:R-:W-:Y:S04]  /*df90*/  HMMA.16816.F32.BF16 R116, R136.reuse, R152, R116 ;  /* 0x000000988874723c */ /* 0x040fe80000041874 */
[----:B---3--:R-:W-:Y:S02]  /*dfa0*/  FFMA.FTZ R134, R242, c[0x0][0x2d0], -R170 ;  /* 0x0000b400f2867a23 */ /* 0x008fe400000108aa */
[----:B----4-:R-:W-:Y:S02]  /*dfb0*/  FADD.FTZ R0, R174, R0 ;  /* 0x00000000ae007221 */ /* 0x010fe40000010000 */
[C---:B------:R-:W-:Y:S01]  /*dfc0*/  HMMA.16816.F32.BF16 R120, R136.reuse, R154, R120 ;  /* 0x0000009a8878723c */ /* 0x040fe20000041878 */
[----:B------:R-:W-:Y:S01]  /*dfd0*/  LDSM.16.MT88.4 R152, [R198+0x3100] ;  /* 0x00310000c698783b */ /* 0x000fe20000004200 */
[----:B------:R3:W4:Y:S06]  /*dfe0*/  MUFU.EX2 R180, R134 ;  /* 0x0000008600b47308 */ /* 0x00072c0000000800 */
[C---:B-1----:R-:W-:Y:S08]  /*dff0*/  HMMA.16816.F32.BF16 R124, R136.reuse, R148, R124 ;  /* 0x00000094887c723c */ /* 0x042ff0000004187c */
[----:B------:R-:W-:Y:S01]  /*e000*/  HMMA.16816.F32.BF16 R128, R136, R150, R128 ;  /* 0x000000968880723c */ /* 0x000fe20000041880 */
[----:B------:R-:W1:Y:S06]  /*e010*/  LDSM.16.MT88.4 R148, [R199+0x1100] ;  /* 0x00110000c794783b */ /* 0x000e6c0000004200 */
[----:B------:R-:W-:Y:S02]  /*e020*/  F2FP.BF16.PACK_AB R136, R191, R192 ;  /* 0x000000c0bf88723e */ /* 0x000fe400000010ff */
[----:B------:R-:W-:Y:S03]  /*e030*/  F2FP.BF16.PACK_AB R137, R176, R177 ;  /* 0x000000b1b089723e */ /* 0x000fe600000010ff */
[----:B------:R-:W-:Y:S01]  /*e040*/  F2FP.BF16.PACK_AB R138, R188, R190 ;  /* 0x000000bebc8a723e */ /* 0x000fe200000010ff */
[----:B---3--:R-:W-:Y:S01]  /*e050*/  FFMA.FTZ R134, R243, c[0x0][0x2d0], -R170 ;  /* 0x0000b400f3867a23 */ /* 0x008fe200000108aa */
[----:B------:R-:W-:Y:S01]  /*e060*/  F2FP.BF16.PACK_AB R139, R174, R175 ;  /* 0x000000afae8b723e */ /* 0x000fe200000010ff */
[----:B----4-:R-:W-:Y:S02]  /*e070*/  FADD.FTZ R2, R180, R2 ;  /* 0x00000002b4027221 */ /* 0x010fe40000010000 */
[----:B------:R3:W4:Y:S04]  /*e080*/  MUFU.EX2 R179, R134 ;  /* 0x0000008600b37308 */ /* 0x0007280000000800 */
[C---:B--2---:R-:W-:Y:S08]  /*e090*/  HMMA.16816.F32.BF16 R4, R136.reuse, R140, R4 ;  /* 0x0000008c8804723c */ /* 0x044ff00000041804 */
[C---:B------:R-:W-:Y:S01]  /*e0a0*/  HMMA.16816.F32.BF16 R8, R136.reuse, R142, R8 ;  /* 0x0000008e8808723c */ /* 0x040fe20000041808 */
[----:B------:R-:W2:Y:S07]  /*e0b0*/  LDSM.16.MT88.4 R140, [R197+0x3100] ;  /* 0x00310000c58c783b */ /* 0x000eae0000004200 */
[C---:B------:R-:W-:Y:S04]  /*e0c0*/  HMMA.16816.F32.BF16 R12, R136.reuse, R156, R12 ;  /* 0x0000009c880c723c */ /* 0x040fe8000004180c */
[--C-:B---3--:R-:W-:Y:S04]  /*e0d0*/  FFMA.FTZ R134, R244, c[0x0][0x2d0], -R133.reuse ;  /* 0x0000b400f4867a23 */ /* 0x108fe80000010885 */
[C---:B------:R-:W-:Y:S01]  /*e0e0*/  HMMA.16816.F32.BF16 R16, R136.reuse, R158, R16 ;  /* 0x0000009e8810723c */ /* 0x040fe20000041810 */
[----:B------:R-:W3:Y:S01]  /*e0f0*/  LDSM.16.MT88.4 R156, [R200+0x3100] ;  /* 0x00310000c89c783b */ /* 0x000ee20000004200 */
[----:B------:R2:W-:Y:S06]  /*e100*/  MUFU.EX2 R173, R134 ;  /* 0x0000008600ad7308 */ /* 0x0005ec0000000800 */
[C---:B-----5:R-:W-:Y:S08]  /*e110*/  HMMA.16816.F32.BF16 R20, R136.reuse, R144, R20 ;  /* 0x000000908814723c */ /* 0x060ff00000041814 */
[C---:B------:R-:W-:Y:S01]  /*e120*/  HMMA.16816.F32.BF16 R24, R136.reuse, R146, R24 ;  /* 0x000000928818723c */ /* 0x040fe20000041818 */
[----:B------:R-:W5:Y:S07]  /*e130*/  LDSM.16.MT88.4 R144, [R199+0x3100] ;  /* 0x00310000c790783b */ /* 0x000f6e0000004200 */
[C---:B-1----:R-:W-:Y:S04]  /*e140*/  HMMA.16816.F32.BF16 R28, R136.reuse, R148, R28 ;  /* 0x00000094881c723c */ /* 0x042fe8000004181c */
[--C-:B--2---:R-:W-:Y:S02]  /*e150*/  FFMA.FTZ R134, R245, c[0x0][0x2d0], -R133.reuse ;  /* 0x0000b400f5867a23 */ /* 0x104fe40000010885 */
[----:B------:R-:W-:Y:S01]  /*e160*/  FFMA.FTZ R133, R168, c[0x0][0x2d0], -R133 ;  /* 0x0000b400a8857a23 */ /* 0x000fe20000010885 */
[----:B----4-:R-:W-:Y:S01]  /*e170*/  F2FP.BF16.PACK_AB R168, R179, R180 ;  /* 0x000000b4b3a8723e */ /* 0x010fe200000010ff */
[C---:B------:R-:W-:Y:S01]  /*e180*/  HMMA.16816.F32.BF16 R32, R136.reuse, R150, R32 ;  /* 0x000000968820723c */ /* 0x040fe20000041820 */
[----:B------:R-:W-:Y:S01]  /*e190*/  LDSM.16.MT88.4 R148, [R198+0x5100] ;  /* 0x00510000c694783b */ /* 0x000fe20000004200 */
[----:B------:R-:W1:Y:S06]  /*e1a0*/  MUFU.EX2 R172, R134 ;  /* 0x0000008600ac7308 */ /* 0x000e6c0000000800 */
[C---:B------:R-:W-:Y:S04]  /*e1b0*/  HMMA.16816.F32.BF16 R36, R136.reuse, R140, R36 ;  /* 0x0000008c8824723c */ /* 0x040fe80000041824 */
[----:B------:R-:W2:Y:S04]  /*e1c0*/  MUFU.EX2 R133, R133 ;  /* 0x0000008500857308 */ /* 0x000ea80000000800 */
[C---:B------:R-:W-:Y:S01]  /*e1d0*/  HMMA.16816.F32.BF16 R40, R136.reuse, R142, R40 ;  /* 0x0000008e8828723c */ /* 0x040fe20000041828 */
[----:B------:R-:W4:Y:S07]  /*e1e0*/  LDSM.16.MT88.4 R140, [R197+0x5100] ;  /* 0x00510000c58c783b */ /* 0x000f2e0000004200 */
[C---:B------:R-:W-:Y:S04]  /*e1f0*/  HMMA.16816.F32.BF16 R44, R136.reuse, R152, R44 ;  /* 0x00000098882c723c */ /* 0x040fe8000004182c */
[----:B-1----:R-:W-:Y:S01]  /*e200*/  F2FP.BF16.PACK_AB R169, R172, R173 ;  /* 0x000000adaca9723e */ /* 0x002fe200000010ff */
[--C-:B------:R-:W-:Y:S03]  /*e210*/  FFMA.FTZ R134, R246, c[0x0][0x2d0], -R170.reuse ;  /* 0x0000b400f6867a23 */ /* 0x100fe600000108aa */
[C---:B------:R-:W-:Y:S01]  /*e220*/  HMMA.16816.F32.BF16 R48, R136.reuse, R154, R48 ;  /* 0x0000009a8830723c */ /* 0x040fe20000041830 */
[----:B------:R-:W1:Y:S01]  /*e230*/  LDSM.16.MT88.4 R152, [R200+0x5100] ;  /* 0x00510000c898783b */ /* 0x000e620000004200 */
[----:B------:R4:W-:Y:S02]  /*e240*/  MUFU.EX2 R178, R134 ;  /* 0x0000008600b27308 */ /* 0x0009e40000000800 */
[----:B--2---:R-:W-:Y:S04]  /*e250*/  F2FP.BF16.PACK_AB R171, R133, R135 ;  /* 0x0000008785ab723e */ /* 0x004fe800000010ff */
[C---:B---3--:R-:W-:Y:S08]  /*e260*/  HMMA.16816.F32.BF16 R52, R136.reuse, R156, R52 ;  /* 0x0000009c8834723c */ /* 0x048ff00000041834 */
[C---:B------:R-:W-:Y:S01]  /*e270*/  HMMA.16816.F32.BF16 R56, R136.reuse, R158, R56 ;  /* 0x0000009e8838723c */ /* 0x040fe20000041838 */
[----:B------:R-:W2:Y:S07]  /*e280*/  LDSM.16.MT88.4 R156, [R199+0x5100] ;  /* 0x00510000c79c783b */ /* 0x000eae0000004200 */
[C---:B-----5:R-:W-:Y:S04]  /*e290*/  HMMA.16816.F32.BF16 R60, R136.reuse, R144, R60 ;  /* 0x00000090883c723c */ /* 0x060fe8000004183c */
[----:B----4-:R-:W-:Y:S04]  /*e2a0*/  FFMA.FTZ R134, R247, c[0x0][0x2d0], -R170 ;  /* 0x0000b400f7867a23 */ /* 0x010fe800000108aa */
[C---:B------:R-:W-:Y:S01]  /*e2b0*/  HMMA.16816.F32.BF16 R64, R136.reuse, R146, R64 ;  /* 0x000000928840723c */ /* 0x040fe20000041840 */
[----:B------:R-:W-:Y:S01]  /*e2c0*/  LDSM.16.MT88.4 R144, [R198+0x7100] ;  /* 0x00710000c690783b */ /* 0x000fe20000004200 */
[----:B------:R-:W3:Y:S06]  /*e2d0*/  MUFU.EX2 R134, R134 ;  /* 0x0000008600867308 */ /* 0x000eec0000000800 */
[C---:B------:R-:W-:Y:S08]  /*e2e0*/  HMMA.16816.F32.BF16 R68, R136.reuse, R140, R68 ;  /* 0x0000008c8844723c */ /* 0x040ff00000041844 */
[C---:B------:R-:W-:Y:S01]  /*e2f0*/  HMMA.16816.F32.BF16 R72, R136.reuse, R142, R72 ;  /* 0x0000008e8848723c */ /* 0x040fe20000041848 */
[----:B------:R-:W4:Y:S07]  /*e300*/  LDSM.16.MT88.4 R140, [R197+0x7100] ;  /* 0x00710000c58c783b */ /* 0x000f2e0000004200 */
[C---:B------:R-:W-:Y:S04]  /*e310*/  HMMA.16816.F32.BF16 R76, R136.reuse, R148, R76 ;  /* 0x00000094884c723c */ /* 0x040fe8000004184c */
[----:B---3--:R-:W-:Y:S04]  /*e320*/  F2FP.BF16.PACK_AB R170, R134, R178 ;  /* 0x000000b286aa723e */ /* 0x008fe800000010ff */
[C---:B------:R-:W-:Y:S01]  /*e330*/  HMMA.16816.F32.BF16 R80, R136.reuse, R150, R80 ;  /* 0x000000968850723c */ /* 0x040fe20000041850 */
[----:B------:R-:W3:Y:S07]  /*e340*/  LDSM.16.MT88.4 R148, [R200+0x7100] ;  /* 0x00710000c894783b */ /* 0x000eee0000004200 */
[C---:B-1----:R-:W-:Y:S08]  /*e350*/  HMMA.16816.F32.BF16 R84, R136.reuse, R152, R84 ;  /* 0x000000988854723c */ /* 0x042ff00000041854 */
[C---:B------:R-:W-:Y:S01]  /*e360*/  HMMA.16816.F32.BF16 R88, R136.reuse, R154, R88 ;  /* 0x0000009a8858723c */ /* 0x040fe20000041858 */
[----:B------:R-:W1:Y:S07]  /*e370*/  LDSM.16.MT88.4 R152, [R199+0x7100] ;  /* 0x00710000c798783b */ /* 0x000e6e0000004200 */
[C---:B--2---:R-:W-:Y:S08]  /*e380*/  HMMA.16816.F32.BF16 R92, R136.reuse, R156, R92 ;  /* 0x0000009c885c723c */ /* 0x044ff0000004185c */
[C---:B------:R-:W-:Y:S01]  /*e390*/  HMMA.16816.F32.BF16 R96, R136.reuse, R158, R96 ;  /* 0x0000009e8860723c */ /* 0x040fe20000041860 */
[----:B------:R-:W-:Y:S07]  /*e3a0*/  LDSM.16.MT88.4 R156, [R198+0x1900] ;  /* 0x00190000c69c783b */ /* 0x000fee0000004200 */
[C---:B----4-:R-:W-:Y:S08]  /*e3b0*/  HMMA.16816.F32.BF16 R100, R136.reuse, R140, R100 ;  /* 0x0000008c8864723c */ /* 0x050ff00000041864 */
[C---:B------:R-:W-:Y:S01]  /*e3c0*/  HMMA.16816.F32.BF16 R104, R136.reuse, R142, R104 ;  /* 0x0000008e8868723c */ /* 0x040fe20000041868 */
[----:B------:R-:W2:Y:S07]  /*e3d0*/  LDSM.16.MT88.4 R140, [R197+0x1900] ;  /* 0x00190000c58c783b */ /* 0x000eae0000004200 */
[C---:B------:R-:W-:Y:S08]  /*e3e0*/  HMMA.16816.F32.BF16 R108, R136.reuse, R144, R108 ;  /* 0x00000090886c723c */ /* 0x040ff0000004186c */
[C---:B------:R-:W-:Y:S08]  /*e3f0*/  HMMA.16816.F32.BF16 R112, R136.reuse, R146, R112 ;  /* 0x000000928870723c */ /* 0x040ff00000041870 */
[C---:B---3--:R-:W-:Y:S08]  /*e400*/  HMMA.16816.F32.BF16 R116, R136.reuse, R148, R116 ;  /* 0x000000948874723c */ /* 0x048ff00000041874 */
[C---:B------:R-:W-:Y:S08]  /*e410*/  HMMA.16816.F32.BF16 R120, R136.reuse, R150, R120 ;  /* 0x000000968878723c */ /* 0x040ff00000041878 */
[C---:B-1----:R-:W-:Y:S08]  /*e420*/  HMMA.16816.F32.BF16 R124, R136.reuse, R152, R124 ;  /* 0x00000098887c723c */ /* 0x042ff0000004187c */
[----:B------:R-:W-:Y:S08]  /*e430*/  HMMA.16816.F32.BF16 R128, R136, R154, R128 ;  /* 0x0000009a8880723c */ /* 0x000ff00000041880 */
[C---:B--2---:R-:W-:Y:S01]  /*e440*/  HMMA.16816.F32.BF16 R136, R168.reuse, R140, R4 ;  /* 0x0000008ca888723c */ /* 0x044fe20000041804 */
        /* <DEDUP_REMOVED lines=35> */
[C---:B----4-:R-:W-:Y:S08]  /*e680*/  HMMA.16816.F32.BF16 R100, R168.reuse, R16, R100 ;  /* 0x00000010a864723c */ /* 0x050ff00000041864 */
[C---:B------:R-:W-:Y:S08]  /*e690*/  HMMA.16816.F32.BF16 R104, R168.reuse, R18, R104 ;  /* 0x00000012a868723c */ /* 0x040ff00000041868 */
[C---:B-----5:R-:W-:Y:S08]  /*e6a0*/  HMMA.16816.F32.BF16 R108, R168.reuse, R20, R108 ;  /* 0x00000014a86c723c */ /* 0x060ff0000004186c */
        /* <DEDUP_REMOVED lines=8> */
[----:B------:R-:W-:Y:S02]  /*e730*/  FADD.FTZ R0, R135, R4 ;  /* 0x0000000487007221 */ /* 0x000fe40000010000 */
[----:B------:R-:W-:Y:S04]  /*e740*/  HMMA.16816.F32.BF16 R128, R168, R10, R128 ;  /* 0x0000000aa880723c */ /* 0x000fe80000041880 */
[----:B------:R-:W-:Y:S01]  /*e750*/  FADD.FTZ R248, R134, R2 ;  /* 0x0000000286f87221 */ /* 0x000fe20000010000 */
[----:B------:R-:W-:Y:S01]  /*e760*/  MOV R134, R3 ;  /* 0x0000000300867202 */ /* 0x000fe20000000f00 */
[----:B------:R-:W-:Y:S01]  /*e770*/  FADD.FTZ R249, R133, R0 ;  /* 0x0000000085f97221 */ /* 0x000fe20000010000 */
[----:B------:R-:W-:Y:S01]  /*e780*/  MOV R133, R132 ;  /* 0x0000008400857202 */ /* 0x000fe20000000f00 */
[----:B------:R-:W-:-:S05]  /*e790*/  @P0 BRA `(.L_x_1618) ;  /* 0xffffc89000000947 */ /* 0x000fca000383ffff */
.L_x_1617:
[----:B------:R-:W-:-:S13]  /*e7a0*/  ISETP.GE.AND P0, PT, R223, R231, PT ;  /* 0x000000e7df00720c */ /* 0x000fda0003f06270 */
[----:B------:R-:W-:Y:S05]  /*e7b0*/  @!P0 BRA `(.L_x_1619) ;  /* 0x000043b000008947 */ /* 0x000fea0003800000 */
[----:B------:R-:W2:Y:S01]  /*e7c0*/  LDL.64 R6, [R1+0x40] ;  /* 0x0000400001067983 */ /* 0x000ea20000100a00 */
[----:B------:R-:W-:-:S03]  /*e7d0*/  ULDC.64 UR4, c[0x0][0x208] ;  /* 0x0000820000047ab9 */ /* 0x000fc60000000a00 */
[----:B-1----:R-:W3:Y:S04]  /*e7e0*/  LDL.64 R4, [R1+0x28] ;  /* 0x0000280001047983 */ /* 0x002ee80000100a00 */
[----:B------:R-:W4:Y:S04]  /*e7f0*/  LDL.64 R10, [R1+0x38] ;  /* 0x00003800010a7983 */ /* 0x000f280000100a00 */
[----:B------:R-:W5:Y:S01]  /*e800*/  LDL.64 R8, [R1+0x30] ;  /* 0x0000300001087983 */ /* 0x000f620000100a00 */
[----:B------:R-:W-:Y:S01]  /*e810*/  MOV R134, R3 ;  /* 0x0000000300867202 */ /* 0x000fe20000000f00 */
[----:B------:R-:W-:Y:S01]  /*e820*/  IMAD.MOV.U32 R133, RZ, RZ, R132 ;  /* 0x000000ffff857224 */ /* 0x000fe200078e0084 */
[----:B------:R-:W-:-:S02]  /*e830*/  USHF.L.U64.HI UR5, UR4, 0x5, UR5 ;  /* 0x0000000504057899 */ /* 0x000fc40008010205 */
[----:B------:R-:W-:Y:S01]  /*e840*/  USHF.L.U32 UR4, UR4, 0x5, URZ ;  /* 0x0000000504047899 */ /* 0x000fe2000800063f */
[----:B--2---:R-:W-:-:S05]  /*e850*/  IADD3 R238, P6, R6, 0x40, RZ ;  /* 0x0000004006ee7810 */ /* 0x004fca0007fde0ff */
[----:B---3--:R-:W-:Y:S01]  /*e860*/  IMAD.X R239, RZ, RZ, R5, P6 ;  /* 0x000000ffffef7224 */ /* 0x008fe200030e0605 */
[----:B----4-:R-:W-:Y:S02]  /*e870*/  IADD3 R0, P6, R10, 0x40, RZ ;  /* 0x000000400a007810 */ /* 0x010fe40007fde0ff */
[----:B------:R-:W-:-:S03]  /*e880*/  MOV R4, R6 ;  /* 0x0000000600047202 */ /* 0x000fc60000000f00 */
[----:B------:R5:W-:Y:S01]  /*e890*/  STL [R1+0x4], R0 ;  /* 0x0000040001007387 */ /* 0x000be20000100800 */
[C---:B------:R-:W-:Y:S02]  /*e8a0*/  IADD3 R234, P0, R6.reuse, 0xc0, RZ ;  /* 0x000000c006ea7810 */ /* 0x040fe40007f1e0ff */
[----:B------:R-:W-:Y:S01]  /*e8b0*/  IADD3 R236, P5, R6, 0x80, RZ ;  /* 0x0000008006ec7810 */ /* 0x000fe20007fbe0ff */
[----:B-----5:R-:W-:-:S05]  /*e8c0*/  IMAD.X R0, RZ, RZ, R9, P6 ;  /* 0x000000ffff007224 */ /* 0x020fca00030e0609 */
[----:B------:R1:W-:Y:S04]  /*e8d0*/  STL [R1], R0 ;  /* 0x0000000001007387 */ /* 0x0003e80000100800 */
[----:B------:R1:W-:Y:S01]  /*e8e0*/  STL.64 [R1+0x28], R4 ;  /* 0x0000280401007387 */ /* 0x0003e20000100a00 */
[--C-:B------:R-:W-:Y:S01]  /*e8f0*/  IMAD.X R235, RZ, RZ, R5.reuse, P0 ;  /* 0x000000ffffeb7224 */ /* 0x100fe200000e0605 */
[C---:B------:R-:W-:Y:S01]  /*e900*/  IADD3 R250, P0, R10.reuse, 0xc0, RZ ;  /* 0x000000c00afa7810 */ /* 0x040fe20007f1e0ff */
[----:B------:R-:W-:Y:S01]  /*e910*/  IMAD.X R237, RZ, RZ, R5, P5 ;  /* 0x000000ffffed7224 */ /* 0x000fe200028e0605 */
[----:B------:R-:W-:-:S03]  /*e920*/  IADD3 R252, P5, R10, 0x80, RZ ;  /* 0x000000800afc7810 */ /* 0x000fc60007fbe0ff */
[----:B------:R-:W-:Y:S01]  /*e930*/  IMAD.X R247, RZ, RZ, R9, P0 ;  /* 0x000000fffff77224 */ /* 0x000fe200000e0609 */
[----:B------:R-:W-:Y:S02]  /*e940*/  IADD3.X R251, RZ, R9, RZ, P5, !PT ;  /* 0x00000009fffb7210 */ /* 0x000fe40002ffe4ff */
.L_x_1628:
[----:B------:R-:W2:Y:S01]  /*e950*/  LDL.64 R24, [R1+0x28] ;  /* 0x0000280001187983 */ /* 0x000ea20000100a00 */
[----:B------:R-:W-:Y:S04]  /*e960*/  DEPBAR.LE SB0, 0x0 ;  /* 0x000080000000791a */ /* 0x000fe80000000000 */
[----:B------:R-:W-:Y:S01]  /*e970*/  IMAD.MOV.U32 R2, RZ, RZ, 0x6 ;  /* 0x00000006ff027424 */ /* 0x000fe200078e00ff */
[----:B------:R-:W3:Y:S01]  /*e980*/  LDL.64 R16, [R1+0x40] ;  /* 0x0000400001107983 */ /* 0x000ee20000100a00 */
[----:B-1----:R-:W-:Y:S01]  /*e990*/  IMAD.MOV.U32 R0, RZ, RZ, c[0x0][0x208] ;  /* 0x00008200ff007624 */ /* 0x002fe200078e00ff */
[----:B------:R-:W-:Y:S01]  /*e9a0*/  SHF.R.S32.HI R4, RZ, 0x1f, R223 ;  /* 0x0000001fff047819 */ /* 0x000fe200000114df */
[----:B------:R-:W-:Y:S02]  /*e9b0*/  IMAD.MOV.U32 R18, RZ, RZ, c[0x0][0x208] ;  /* 0x00008200ff127624 */ /* 0x000fe400078e00ff */
[----:B------:R-:W-:Y:S01]  /*e9c0*/  IMAD.MOV.U32 R232, RZ, RZ, 0x5 ;  /* 0x00000005ffe87424 */ /* 0x000fe200078e00ff */
[----:B------:R-:W-:Y:S01]  /*e9d0*/  BAR.SYNC.DEFER_BLOCKING 0x0 ;  /* 0x0000000000007b1d */ /* 0x000fe20000010000 */
[----:B------:R-:W-:Y:S01]  /*e9e0*/  SHF.L.U64.HI R0, R0, R2, c[0x0][0x20c] ;  /* 0x0000830000007619 */ /* 0x000fe20000010202 */
[----:B------:R-:W-:Y:S04]  /*e9f0*/  IMAD.SHL.U32 R18, R18, 0x40, RZ ;  /* 0x0000004012127824 */ /* 0x000fe800078e00ff */
[----:B------:R-:W-:Y:S02]  /*ea00*/  IMAD R0, R0, R223, RZ ;  /* 0x000000df00007224 */ /* 0x000fe400078e02ff */
[CC--:B------:R-:W-:Y:S04]  /*ea10*/  IMAD.WIDE.U32 R12, R223.reuse, R18.reuse, UR4 ;  /* 0x00000004df0c7e25 */ /* 0x0c0fe8000f8e0012 */
[-C--:B------:R-:W-:Y:S02]  /*ea20*/  IMAD R0, R4, R18.reuse, R0 ;  /* 0x0000001204007224 */ /* 0x080fe400078e0200 */
[CC--:B------:R-:W-:Y:S04]  /*ea30*/  IMAD.WIDE.U32 R4, R223.reuse, R18.reuse, R238 ;  /* 0x00000012df047225 */ /* 0x0c0fe800078e00ee */
[CC--:B------:R-:W-:Y:S04]  /*ea40*/  IMAD.WIDE.U32 R6, R223.reuse, R18.reuse, R236 ;  /* 0x00000012df067225 */ /* 0x0c0fe800078e00ec */
[----:B------:R-:W-:Y:S01]  /*ea50*/  IMAD.IADD R7, R0, 0x1, R7 ;  /* 0x0000000100077824 */ /* 0x000fe200078e0207 */
[C---:B------:R-:W-:Y:S01]  /*ea60*/  LEA R22, P6, R6.reuse, c[0x0][0x1f8], 0x1 ;  /* 0x00007e0006167a11 */ /* 0x040fe200078c08ff */
[----:B------:R-:W-:Y:S03]  /*ea70*/  LDSM.16.M88.4 R32, [R203+0x10100] ;  /* 0x01010000cb20783b */ /* 0x000fe60000000200 */
[----:B------:R-:W-:Y:S03]  /*ea80*/  LEA.HI.X R23, R6, c[0x0][0x1fc], R7, 0x1, P6 ;  /* 0x00007f0006177a11 */ /* 0x000fe600030f0c07 */
[----:B------:R-:W1:Y:S06]  /*ea90*/  LDSM.16.M88.4 R8, [R196+0x8100] ;  /* 0x00810000c408783b */ /* 0x000e6c0000000200 */
[----:B------:R-:W-:Y:S06]  /*eaa0*/  LDSM.16.M88.4 R168, [R196+0x9900] ;  /* 0x00990000c4a8783b */ /* 0x000fec0000000200 */
[----:B------:R-:W-:Y:S06]  /*eab0*/  LDSM.16.M88.4 R172, [R204+0x10100] ;  /* 0x01010000ccac783b */ /* 0x000fec0000000200 */
[----:B------:R-:W-:Y:S06]  /*eac0*/  LDSM.16.M88.4 R176, [R207] ;  /* 0x00000000cfb0783b */ /* 0x000fec0000000200 */
[----:B------:R-:W-:Y:S06]  /*ead0*/  LDSM.16.M88.4 R180, [R222] ;  /* 0x00000000deb4783b */ /* 0x000fec0000000200 */
[----:B------:R-:W-:Y:S06]  /*eae0*/  LDSM.16.M88.4 R184, [R221] ;  /* 0x00000000ddb8783b */ /* 0x000fec0000000200 */
[----:B------:R-:W-:Y:S06]  /*eaf0*/  LDSM.16.M88.4 R188, [R220] ;  /* 0x00000000dcbc783b */ /* 0x000fec0000000200 */
[----:B------:R-:W4:Y:S06]  /*eb00*/  LDL R230, [R1+0x4c] ;  /* 0x00004c0001e67983 */ /* 0x000f2c0000100800 */
[----:B------:R-:W5:Y:S06]  /*eb10*/  LDL.64 R228, [R1+0x38] ;  /* 0x0000380001e47983 */ /* 0x000f6c0000100a00 */
[----:B------:R-:W4:Y:S06]  /*eb20*/  LDL.64 R226, [R1+0x30] ;  /* 0x0000300001e27983 */ /* 0x000f2c0000100a00 */
[----:B------:R-:W4:Y:S06]  /*eb30*/  LDL R224, [R1+0x4] ;  /* 0x0000040001e07983 */ /* 0x000f2c0000100800 */
[----:B------:R-:W4:Y:S01]  /*eb40*/  LDL R135, [R1] ;  /* 0x0000000001877983 */ /* 0x000f220000100800 */
[----:B--2---:R-:W-:Y:S05]  /*eb50*/  IMAD.WIDE.U32 R2, R223, R18, R24 ;  /* 0x00000012df027225 */ /* 0x004fea00078e0018 */
[C---:B------:R-:W-:Y:S02]  /*eb60*/  LEA R20, P0, R2.reuse, c[0x0][0x1f8], 0x1 ;  /* 0x00007e0002147a11 */ /* 0x040fe400078008ff */
[----:B------:R-:W-:Y:S04]  /*eb70*/  IADD3 R3, R3, R0, RZ ;  /* 0x0000000003037210 */ /* 0x000fe80007ffe0ff */
[----:B------:R-:W-:Y:S01]  /*eb80*/  LEA.HI.X R21, R2, c[0x0][0x1fc], R3, 0x1, P0 ;  /* 0x00007f0002157a11 */ /* 0x000fe200000f0c03 */
[----:B------:R-:W-:Y:S01]  /*eb90*/  IMAD.IADD R2, R0, 0x1, R5 ;  /* 0x0000000100027824 */ /* 0x000fe200078e0205 */
[C---:B------:R-:W-:Y:S04]  /*eba0*/  LEA R14, P0, R4.reuse, c[0x0][0x1f8], 0x1 ;  /* 0x00007e00040e7a11 */ /* 0x040fe800078008ff */
[----:B------:R-:W-:Y:S01]  /*ebb0*/  LEA.HI.X R15, R4, c[0x0][0x1fc], R2, 0x1, P0 ;  /* 0x00007f00040f7a11 */ /* 0x000fe200000f0c02 */
[----:B------:R-:W-:Y:S01]  /*ebc0*/  IMAD.WIDE.U32 R4, R223, R18, R234 ;  /* 0x00000012df047225 */ /* 0x000fe200078e00ea */
[-C--:B---3--:R-:W-:Y:S02]  /*ebd0*/  IADD3 R3, P0, R16, R12.reuse, RZ ;  /* 0x0000000c10037210 */ /* 0x088fe40007f1e0ff */
[----:B------:R-:W2:Y:S01]  /*ebe0*/  LDSM.16.M88.4 R16, [R196+0x8900] ;  /* 0x00890000c410783b */ /* 0x000ea20000000200 */
[C---:B------:R-:W-:Y:S01]  /*ebf0*/  IMAD.IADD R2, R0.reuse, 0x1, R13 ;  /* 0x0000000100027824 */ /* 0x040fe200078e020d */
[----:B------:R-:W-:Y:S02]  /*ec00*/  IADD3 R0, R0, R5, RZ ;  /* 0x0000000500007210 */ /* 0x000fe40007ffe0ff */
[----:B------:R-:W-:Y:S01]  /*ec10*/  LEA R28, P5, R4, c[0x0][0x1f8], 0x1 ;  /* 0x00007e00041c7a11 */ /* 0x000fe200078a08ff */
[----:B------:R-:W-:Y:S01]  /*ec20*/  IMAD.X R5, R2, 0x1, R25, P0 ;  /* 0x0000000102057824 */ /* 0x000fe200000e0619 */
[C---:B------:R-:W-:Y:S01]  /*ec30*/  LEA R192, P0, R3.reuse, c[0x0][0x1f8], 0x1 ;  /* 0x00007e0003c07a11 */ /* 0x040fe200078008ff */
[----:B------:R-:W3:Y:S01]  /*ec40*/  LDSM.16.M88.4 R24, [R196+0x9100] ;  /* 0x00910000c418783b */ /* 0x000ee20000000200 */
[----:B------:R-:W-:Y:S02]  /*ec50*/  LEA.HI.X R29, R4, c[0x0][0x1fc], R0, 0x1, P5 ;  /* 0x00007f00041d7a11 */ /* 0x000fe400028f0c00 */
[----:B------:R-:W-:Y:S02]  /*ec60*/  LEA.HI.X R193, R3, c[0x0][0x1fc], R5, 0x1, P0 ;  /* 0x00007f0003c17a11 */ /* 0x000fe400000f0c05 */
[-C--:B------:R-:W-:Y:S01]  /*ec70*/  IADD3 R0, P6, R238, R12.reuse, RZ ;  /* 0x0000000cee007210 */ /* 0x080fe20007fde0ff */
[----:B------:R-:W-:Y:S01]  /*ec80*/  @!PT LDS RZ, [RZ] ;  /* 0x00000000fffff984 */ /* 0x000fe20000000800 */
[----:B------:R-:W-:Y:S01]  /*ec90*/  @!PT LDS RZ, [RZ] ;  /* 0x00000000fffff984 */ /* 0x000fe20000000800 */
[----:B------:R-:W-:Y:S01]  /*eca0*/  @!PT LDS RZ, [RZ] ;  /* 0x00000000fffff984 */ /* 0x000fe20000000800 */
[----:B------:R3:W-:Y:S01]  /*ecb0*/  LDGSTS.E.BYPASS.LTC128B.128 [R225+0x100], [R20.64], !P4 ;  /* 0x0010000014e17fae */ /* 0x0007e2000e101d4c */
[-C--:B------:R-:W-:Y:S02]  /*ecc0*/  IADD3 R3, P5, R236, R12.reuse, RZ ;  /* 0x0000000cec037210 */ /* 0x080fe40007fbe0ff */
[----:B------:R-:W-:Y:S01]  /*ecd0*/  IADD3 R12, P0, R234, R12, RZ ;  /* 0x0000000cea0c7210 */ /* 0x000fe20007f1e0ff */
[----:B------:R-:W-:Y:S01]  /*ece0*/  IMAD.X R5, R2, 0x1, R239, P6 ;  /* 0x0000000102057824 */ /* 0x000fe200030e06ef */
[----:B------:R-:W-:Y:S01]  /*ecf0*/  LEA R30, P6, R0, c[0x0][0x1f8], 0x1 ;  /* 0x00007e00001e7a11 */ /* 0x000fe200078c08ff */
[----:B------:R2:W-:Y:S01]  /*ed00*/  LDGSTS.E.BYPASS.LTC128B.128 [R225+0x2100], [R14.64], !P3 ;  /* 0x021000000ee17fae */ /* 0x0005e2000d901d4c */
[C---:B------:R-:W-:Y:S01]  /*ed10*/  IMAD.X R6, R2.reuse, 0x1, R237, P5 ;  /* 0x0000000102067824 */ /* 0x040fe200028e06ed */
[C---:B------:R-:W-:Y:S02]  /*ed20*/  LEA R194, P5, R3.reuse, c[0x0][0x1f8], 0x1 ;  /* 0x00007e0003c27a11 */ /* 0x040fe400078a08ff */
[----:B------:R-:W-:Y:S02]  /*ed30*/  IADD3.X R4, R2, R235, RZ, P0, !PT ;  /* 0x000000eb02047210 */ /* 0x000fe400007fe4ff */
[----:B------:R-:W-:Y:S01]  /*ed40*/  LEA R2, P0, R12, c[0x0][0x1f8], 0x1 ;  /* 0x00007e000c027a11 */ /* 0x000fe200078008ff */
[----:B------:R3:W-:Y:S01]  /*ed50*/  LDGSTS.E.BYPASS.LTC128B.128 [R225+0x4100], [R22.64], !P2 ;  /* 0x0410000016e17fae */ /* 0x0007e2000d101d4c */
[----:B------:R-:W-:Y:S02]  /*ed60*/  LEA.HI.X R31, R0, c[0x0][0x1fc], R5, 0x1, P6 ;  /* 0x00007f00001f7a11 */ /* 0x000fe400030f0c05 */
[----:B------:R-:W-:Y:S02]  /*ed70*/  LEA.HI.X R195, R3, c[0x0][0x1fc], R6, 0x1, P5 ;  /* 0x00007f0003c37a11 */ /* 0x000fe400028f0c06 */
[----:B------:R-:W-:Y:S01]  /*ed80*/  LEA.HI.X R3, R12, c[0x0][0x1fc], R4, 0x1, P0 ;  /* 0x00007f000c037a11 */ /* 0x000fe200000f0c04 */
[----:B------:R3:W-:Y:S01]  /*ed90*/  LDGSTS.E.BYPASS.LTC128B.128 [R225+0x6100], [R28.64], !P1 ;  /* 0x061000001ce17fae */ /* 0x0007e2000c901d4c */
[C---:B-1----:R-:W-:Y:S01]  /*eda0*/  HMMA.16816.F32.BF16 R4, R32.reuse, R8, RZ ;  /* 0x000000082004723c */ /* 0x042fe200000418ff */
[----:B------:R-:W-:Y:S02]  /*edb0*/  PLOP3.LUT P5, PT, PT, PT, UP2, 0x80, 0x0 ;  /* 0x000000000000781c */ /* 0x000fe40003faf028 */
[C---:B------:R-:W-:Y:S02]  /*edc0*/  ISETP.GT.AND P6, PT, R223.reuse, R231, PT ;  /* 0x000000e7df00720c */ /* 0x040fe40003fc4270 */
[----:B------:R1:W-:Y:S01]  /*edd0*/  LDGSTS.E.BYPASS.LTC128B.128 [R225+0x1100], [R192.64], !P4 ;  /* 0x01100000c0e17fae */ /* 0x0003e2000e101d4c */
[----:B------:R-:W-:Y:S02]  /*ede0*/  PLOP3.LUT P0, PT, PT, PT, UP2, 0x80, 0x0 ;  /* 0x000000000000781c */ /* 0x000fe40003f0f028 */
[C---:B------:R-:W-:Y:S03]  /*edf0*/  HMMA.16816.F32.BF16 R8, R32.reuse, R10, RZ ;  /* 0x0000000a2008723c */ /* 0x040fe600000418ff */
[----:B------:R1:W-:Y:S05]  /*ee00*/  LDGSTS.E.BYPASS.LTC128B.128 [R225+0x3100], [R30.64], !P3 ;  /* 0x031000001ee17fae */ /* 0x0003ea000d901d4c */
[C---:B--2---:R-:W-:Y:S01]  /*ee10*/  HMMA.16816.F32.BF16 R12, R32.reuse, R16, RZ ;  /* 0x00000010200c723c */ /* 0x044fe200000418ff */
[----:B------:R2:W-:Y:S06]  /*ee20*/  LDGSTS.E.BYPASS.LTC128B.128 [R225+0x5100], [R194.64], !P2 ;  /* 0x05100000c2e17fae */ /* 0x0005ec000d101d4c */
[----:B------:R2:W-:Y:S01]  /*ee30*/  LDGSTS.E.BYPASS.LTC128B.128 [R225+0x7100], [R2.64], !P1 ;  /* 0x0710000002e17fae */ /* 0x0005e2000c901d4c */
[C---:B------:R-:W-:Y:S05]  /*ee40*/  HMMA.16816.F32.BF16 R16, R32.reuse, R18, RZ ;  /* 0x000000122010723c */ /* 0x040fea00000418ff */
[----:B------:R-:W0:Y:S03]  /*ee50*/  LDGDEPBAR ;  /* 0x00000000000079af */ /* 0x000e260000000000 */
[C---:B---3--:R-:W-:Y:S08]  /*ee60*/  HMMA.16816.F32.BF16 R20, R32.reuse, R24, RZ ;  /* 0x000000182014723c */ /* 0x048ff000000418ff */
[C---:B------:R-:W-:Y:S08]  /*ee70*/  HMMA.16816.F32.BF16 R24, R32.reuse, R26, RZ ;  /* 0x0000001a2018723c */ /* 0x040ff000000418ff */
[C---:B-1----:R-:W-:Y:S01]  /*ee80*/  HMMA.16816.F32.BF16 R28, R32.reuse, R168, RZ ;  /* 0x000000a8201c723c */ /* 0x042fe200000418ff */
[----:B--2---:R-:W-:Y:S07]  /*ee90*/  @P6 IADD3 R2, R223, -0x1, RZ ;  /* 0xffffffffdf026810 */ /* 0x004fee0007ffe0ff */
[----:B------:R-:W-:Y:S01]  /*eea0*/  HMMA.16816.F32.BF16 R32, R32, R170, RZ ;  /* 0x000000aa2020723c */ /* 0x000fe200000418ff */
[----:B------:R-:W-:Y:S03]  /*eeb0*/  LDSM.16.M88.4 R168, [R206+0x10100] ;  /* 0x01010000cea8783b */ /* 0x000fe60000000200 */
[----:B------:R-:W-:Y:S04]  /*eec0*/  @P6 SHF.R.S32.HI R0, RZ, 0x1f, R2 ;  /* 0x0000001fff006819 */ /* 0x000fe80000011402 */
[C---:B------:R-:W-:Y:S05]  /*eed0*/  HMMA.16816.F32.BF16 R4, R172.reuse, R176, R4 ;  /* 0x000000b0ac04723c */ /* 0x040fea0000041804 */
[----:B------:R-:W-:Y:S03]  /*eee0*/  @P6 IMAD R0, R0, c[0x0][0x1e0], RZ ;  /* 0x0000780000006a24 */ /* 0x000fe600078e02ff */
[C---:B------:R-:W-:Y:S01]  /*eef0*/  HMMA.16816.F32.BF16 R8, R172.reuse, R178, R8 ;  /* 0x000000b2ac08723c */ /* 0x040fe20000041808 */
[----:B------:R-:W1:Y:S03]  /*ef00*/  LDSM.16.M88.4 R176, [R202+0x8100] ;  /* 0x00810000cab0783b */ /* 0x000e660000000200 */
[C---:B------:R-:W-:Y:S02]  /*ef10*/  @P6 IMAD R0, R2.reuse, c[0x0][0x1e4], R0 ;  /* 0x0000790002006a24 */ /* 0x040fe400078e0200 */
[----:B------:R-:W-:Y:S02]  /*ef20*/  @P6 IMAD.WIDE.U32 R2, R2, c[0x0][0x1e0], RZ ;  /* 0x0000780002026a25 */ /* 0x000fe400078e00ff */
[C---:B------:R-:W-:Y:S04]  /*ef30*/  HMMA.16816.F32.BF16 R12, R172.reuse, R180, R12 ;  /* 0x000000b4ac0c723c */ /* 0x040fe8000004180c */
[----:B------:R-:W-:Y:S02]  /*ef40*/  @P6 IMAD.IADD R3, R3, 0x1, R0 ;  /* 0x0000000103036824 */ /* 0x000fe400078e0200 */
[C---:B------:R-:W-:Y:S02]  /*ef50*/  @P6 IMAD.SHL.U32 R0, R2.reuse, 0x40, RZ ;  /* 0x0000004002006824 */ /* 0x040fe400078e00ff */
[C---:B------:R-:W-:Y:S01]  /*ef60*/  HMMA.16816.F32.BF16 R16, R172.reuse, R182, R16 ;  /* 0x000000b6ac10723c */ /* 0x040fe20000041810 */
[----:B------:R-:W2:Y:S03]  /*ef70*/  LDSM.16.M88.4 R180, [R202+0x8900] ;  /* 0x00890000cab4783b */ /* 0x000ea60000000200 */
[----:B------:R-:W-:Y:S04]  /*ef80*/  @P6 SHF.L.U64.HI R2, R2, 0x6, R3 ;  /* 0x0000000602026819 */ /* 0x000fe80000010203 */
[C---:B------:R-:W-:Y:S08]  /*ef90*/  HMMA.16816.F32.BF16 R20, R172.reuse, R184, R20 ;  /* 0x000000b8ac14723c */ /* 0x040ff00000041814 */
[C---:B------:R-:W-:Y:S01]  /*efa0*/  HMMA.16816.F32.BF16 R24, R172.reuse, R186, R24 ;  /* 0x000000baac18723c */ /* 0x040fe20000041818 */
[----:B------:R-:W3:Y:S07]  /*efb0*/  LDSM.16.M88.4 R184, [R202+0x9100] ;  /* 0x00910000cab8783b */ /* 0x000eee0000000200 */
[C---:B------:R-:W-:Y:S08]  /*efc0*/  HMMA.16816.F32.BF16 R28, R172.reuse, R188, R28 ;  /* 0x000000bcac1c723c */ /* 0x040ff0000004181c */
[----:B------:R-:W-:Y:S01]  /*efd0*/  HMMA.16816.F32.BF16 R32, R172, R190, R32 ;  /* 0x000000beac20723c */ /* 0x000fe20000041820 */
[----:B------:R-:W4:Y:S06]  /*efe0*/  LDSM.16.M88.4 R172, [R202+0x9900] ;  /* 0x00990000caac783b */ /* 0x000f2c0000000200 */
[----:B------:R-:W-:Y:S01]  /*eff0*/  LDSM.16.M88.4 R188, [R201+0x1000] ;  /* 0x00100000c9bc783b */ /* 0x000fe20000000200 */
[C---:B-1----:R-:W-:Y:S08]  /*f000*/  HMMA.16816.F32.BF16 R4, R168.reuse, R176, R4 ;  /* 0x000000b0a804723c */ /* 0x042ff00000041804 */
[C---:B------:R-:W-:Y:S01]  /*f010*/  HMMA.16816.F32.BF16 R8, R168.reuse, R178, R8 ;  /* 0x000000b2a808723c */ /* 0x040fe20000041808 */
[----:B------:R-:W-:Y:S07]  /*f020*/  LDSM.16.M88.4 R176, [R205+0x10100] ;  /* 0x01010000cdb0783b */ /* 0x000fee0000000200 */
[C---:B--2---:R-:W-:Y:S08]  /*f030*/  HMMA.16816.F32.BF16 R12, R168.reuse, R180, R12 ;  /* 0x000000b4a80c723c */ /* 0x044ff0000004180c */
[C---:B------:R-:W-:Y:S01]  /*f040*/  HMMA.16816.F32.BF16 R16, R168.reuse, R182, R16 ;  /* 0x000000b6a810723c */ /* 0x040fe20000041810 */
[----:B------:R-:W1:Y:S07]  /*f050*/  LDSM.16.M88.4 R180, [R201] ;  /* 0x00000000c9b4783b */ /* 0x000e6e0000000200 */
[C---:B---3--:R-:W-:Y:S08]  /*f060*/  HMMA.16816.F32.BF16 R20, R168.reuse, R184, R20 ;  /* 0x000000b8a814723c */ /* 0x048ff00000041814 */
[C---:B------:R-:W-:Y:S01]  /*f070*/  HMMA.16816.F32.BF16 R24, R168.reuse, R186, R24 ;  /* 0x000000baa818723c */ /* 0x040fe20000041818 */
[----:B------:R-:W2:Y:S07]  /*f080*/  LDSM.16.M88.4 R184, [R201+0x800] ;  /* 0x00080000c9b8783b */ /* 0x000eae0000000200 */
[C---:B----4-:R-:W-:Y:S08]  /*f090*/  HMMA.16816.F32.BF16 R28, R168.reuse, R172, R28 ;  /* 0x000000aca81c723c */ /* 0x050ff0000004181c */
[----:B------:R-:W-:Y:S01]  /*f0a0*/  HMMA.16816.F32.BF16 R32, R168, R174, R32 ;  /* 0x000000aea820723c */ /* 0x000fe20000041820 */
[----:B------:R-:W3:Y:S06]  /*f0b0*/  LDSM.16.M88.4 R168, [R201+0x1800] ;  /* 0x00180000c9a8783b */ /* 0x000eec0000000200 */
[----:B------:R-:W-:Y:S01]  /*f0c0*/  LDSM.16.M88.4 R172, [R203+0x14100] ;  /* 0x01410000cbac783b */ /* 0x000fe20000000200 */
        /* <DEDUP_REMOVED lines=8> */
[----:B------:R-:W4:Y:S07]  /*f150*/  LDSM.16.M88.4 R188, [R196+0xb100] ;  /* 0x00b10000c4bc783b */ /* 0x000f2e0000000200 */
[C---:B---3--:R-:W-:Y:S08]  /*f160*/  HMMA.16816.F32.BF16 R28, R176.reuse, R168, R28 ;  /* 0x000000a8b01c723c */ /* 0x048ff0000004181c */
[----:B------:R-:W-:Y:S01]  /*f170*/  HMMA.16816.F32.BF16 R32, R176, R170, R32 ;  /* 0x000000aab020723c */ /* 0x000fe20000041820 */
[----:B------:R-:W3:Y:S06]  /*f180*/  LDSM.16.M88.4 R168, [R196+0xb900] ;  /* 0x00b90000c4a8783b */ /* 0x000eec0000000200 */
[----:B------:R-:W-:Y:S01]  /*f190*/  LDSM.16.M88.4 R176, [R204+0x14100] ;  /* 0x01410000ccb0783b */ /* 0x000fe20000000200 */
[C---:B-1----:R-:W-:Y:S08]  /*f1a0*/  HMMA.16816.F32.BF16 R4, R172.reuse, R180, R4 ;  /* 0x000000b4ac04723c */ /* 0x042ff00000041804 */
[C---:B------:R-:W-:Y:S01]  /*f1b0*/  HMMA.16816.F32.BF16 R8, R172.reuse, R182, R8 ;  /* 0x000000b6ac08723c */ /* 0x040fe20000041808 */
[----:B------:R-:W1:Y:S07]  /*f1c0*/  LDSM.16.M88.4 R180, [R219] ;  /* 0x00000000dbb4783b */ /* 0x000e6e0000000200 */
[C---:B--2---:R-:W-:Y:S08]  /*f1d0*/  HMMA.16816.F32.BF16 R12, R172.reuse, R184, R12 ;  /* 0x000000b8ac0c723c */ /* 0x044ff0000004180c */
[C---:B------:R-:W-:Y:S01]  /*f1e0*/  HMMA.16816.F32.BF16 R16, R172.reuse, R186, R16 ;  /* 0x000000baac10723c */ /* 0x040fe20000041810 */
[----:B------:R-:W2:Y:S07]  /*f1f0*/  LDSM.16.M88.4 R184, [R218] ;  /* 0x00000000dab8783b */ /* 0x000eae0000000200 */
[C---:B----4-:R-:W-:Y:S08]  /*f200*/  HMMA.16816.F32.BF16 R20, R172.reuse, R188, R20 ;  /* 0x000000bcac14723c */ /* 0x050ff00000041814 */
[C---:B------:R-:W-:Y:S01]  /*f210*/  HMMA.16816.F32.BF16 R24, R172.reuse, R190, R24 ;  /* 0x000000beac18723c */ /* 0x040fe20000041818 */
[----:B------:R-:W4:Y:S07]  /*f220*/  LDSM.16.M88.4 R188, [R217] ;  /* 0x00000000d9bc783b */ /* 0x000f2e0000000200 */
[C---:B---3--:R-:W-:Y:S08]  /*f230*/  HMMA.16816.F32.BF16 R28, R172.reuse, R168, R28 ;  /* 0x000000a8ac1c723c */ /* 0x048ff0000004181c */
[----:B------:R-:W-:Y:S01]  /*f240*/  HMMA.16816.F32.BF16 R32, R172, R170, R32 ;  /* 0x000000aaac20723c */ /* 0x000fe20000041820 */
[----:B------:R-:W3:Y:S06]  /*f250*/  LDSM.16.M88.4 R168, [R216] ;  /* 0x00000000d8a8783b */ /* 0x000eec0000000200 */
[----:B------:R-:W-:Y:S01]  /*f260*/  LDSM.16.M88.4 R172, [R206+0x14100] ;  /* 0x01410000ceac783b */ /* 0x000fe20000000200 */
[C---:B-1----:R-:W-:Y:S08]  /*f270*/  HMMA.16816.F32.BF16 R4, R176.reuse, R180, R4 ;  /* 0x000000b4b004723c */ /* 0x042ff00000041804 */
[C---:B------:R-:W-:Y:S01]  /*f280*/  HMMA.16816.F32.BF16 R8, R176.reuse, R182, R8 ;  /* 0x000000b6b008723c */ /* 0x040fe20000041808 */
[----:B------:R-:W1:Y:S07]  /*f290*/  LDSM.16.M88.4 R180, [R202+0xa100] ;  /* 0x00a10000cab4783b */ /* 0x000e6e0000000200 */
[C---:B--2---:R-:W-:Y:S08]  /*f2a0*/  HMMA.16816.F32.BF16 R12, R176.reuse, R184, R12 ;  /* 0x000000b8b00c723c */ /* 0x044ff0000004180c */
[C---:B------:R-:W-:Y:S01]  /*f2b0*/  HMMA.16816.F32.BF16 R16, R176.reuse, R186, R16 ;  /* 0x000000bab010723c */ /* 0x040fe20000041810 */
[----:B------:R-:W2:Y:S07]  /*f2c0*/  LDSM.16.M88.4 R184, [R202+0xa900] ;  /* 0x00a90000cab8783b */ /* 0x000eae0000000200 */
[C---:B----4-:R-:W-:Y:S08]  /*f2d0*/  HMMA.16816.F32.BF16 R20, R176.reuse, R188, R20 ;  /* 0x000000bcb014723c */ /* 0x050ff00000041814 */
        /* <DEDUP_REMOVED lines=105> */
[----:B------:R-:W-:Y:S07]  /*f970*/  LDSM.16.M88.4 R188, [R201+0x6000] ;  /* 0x00600000c9bc783b */ /* 0x000fee0000000200 */
[C---:B---3--:R-:W-:Y:S08]  /*f980*/  HMMA.16816.F32.BF16 R28, R176.reuse, R168, R28 ;  /* 0x000000a8b01c723c */ /* 0x048ff0000004181c */
[----:B------:R-:W-:Y:S01]  /*f990*/  HMMA.16816.F32.BF16 R32, R176, R170, R32 ;  /* 0x000000aab020723c */ /* 0x000fe20000041820 */
[----:B------:R-:W3:Y:S06]  /*f9a0*/  LDSM.16.M88.4 R168, [R202+0xf100] ;  /* 0x00f10000caa8783b */ /* 0x000eec0000000200 */
[----:B------:R-:W4:Y:S01]  /*f9b0*/  LDSM.16.M88.4 R176, [R202+0xf900] ;  /* 0x00f90000cab0783b */ /* 0x000f220000000200 */
[C---:B-1----:R-:W-:Y:S08]  /*f9c0*/  HMMA.16816.F32.BF16 R4, R172.reuse, R180, R4 ;  /* 0x000000b4ac04723c */ /* 0x042ff00000041804 */
[C---:B------:R-:W-:Y:S01]  /*f9d0*/  HMMA.16816.F32.BF16 R8, R172.reuse, R182, R8 ;  /* 0x000000b6ac08723c */ /* 0x040fe20000041808 */
[----:B------:R-:W1:Y:S07]  /*f9e0*/  LDSM.16.M88.4 R180, [R205+0x1c100] ;  /* 0x01c10000cdb4783b */ /* 0x000e6e0000000200 */
[C---:B--2---:R-:W-:Y:S08]  /*f9f0*/  HMMA.16816.F32.BF16 R12, R172.reuse, R184, R12 ;  /* 0x000000b8ac0c723c */ /* 0x044ff0000004180c */
[C---:B------:R-:W-:Y:S08]  /*fa00*/  HMMA.16816.F32.BF16 R16, R172.reuse, R186, R16 ;  /* 0x000000baac10723c */ /* 0x040ff00000041810 */
[C---:B---3--:R-:W-:Y:S08]  /*fa10*/  HMMA.16816.F32.BF16 R20, R172.reuse, R168, R20 ;  /* 0x000000a8ac14723c */ /* 0x048ff00000041814 */
[C---:B------:R-:W-:Y:S01]  /*fa20*/  HMMA.16816.F32.BF16 R24, R172.reuse, R170, R24 ;  /* 0x000000aaac18723c */ /* 0x040fe20000041818 */
[----:B------:R-:W2:Y:S07]  /*fa30*/  LDSM.16.M88.4 R168, [R201+0x6800] ;  /* 0x00680000c9a8783b */ /* 0x000eae0000000200 */
[C---:B----4-:R-:W-:Y:S08]  /*fa40*/  HMMA.16816.F32.BF16 R28, R172.reuse, R176, R28 ;  /* 0x000000b0ac1c723c */ /* 0x050ff0000004181c */
[----:B------:R-:W-:Y:S08]  /*fa50*/  HMMA.16816.F32.BF16 R32, R172, R178, R32 ;  /* 0x000000b2ac20723c */ /* 0x000ff00000041820 */
[C---:B-1----:R-:W-:Y:S08]  /*fa60*/  HMMA.16816.F32.BF16 R4, R180.reuse, R188, R4 ;  /* 0x000000bcb404723c */ /* 0x042ff00000041804 */
[C---:B------:R-:W-:Y:S08]  /*fa70*/  HMMA.16816.F32.BF16 R8, R180.reuse, R190, R8 ;  /* 0x000000beb408723c */ /* 0x040ff00000041808 */
[C---:B--2---:R-:W-:Y:S08]  /*fa80*/  HMMA.16816.F32.BF16 R12, R180.reuse, R168, R12 ;  /* 0x000000a8b40c723c */ /* 0x044ff0000004180c */
[----:B------:R-:W-:Y:S01]  /*fa90*/  FMUL.FTZ R4, R4, c[0x0][0x320] ;  /* 0x0000c80004047a20 */ /* 0x000fe20000410000 */
[C---:B------:R-:W-:Y:S03]  /*faa0*/  HMMA.16816.F32.BF16 R16, R180.reuse, R170, R16 ;  /* 0x000000aab410723c */ /* 0x040fe60000041810 */
[----:B------:R-:W1:Y:S01]  /*fab0*/  MUFU.TANH R184, R4 ;  /* 0x0000000400b87308 */ /* 0x000e620000002400 */
[----:B------:R-:W-:Y:S02]  /*fac0*/  FMUL.FTZ R5, R5, c[0x0][0x320] ;  /* 0x0000c80005057a20 */ /* 0x000fe40000410000 */
[----:B------:R-:W-:Y:S02]  /*fad0*/  FMUL.FTZ R6, R6, c[0x0][0x320] ;  /* 0x0000c80006067a20 */ /* 0x000fe40000410000 */
[----:B------:R-:W-:Y:S04]  /*fae0*/  FMUL.FTZ R7, R7, c[0x0][0x320] ;  /* 0x0000c80007077a20 */ /* 0x000fe80000410000 */
[----:B------:R-:W-:Y:S01]  /*faf0*/  FMUL.FTZ R8, R8, c[0x0][0x320] ;  /* 0x0000c80008087a20 */ /* 0x000fe20000410000 */
[----:B------:R-:W2:Y:S01]  /*fb00*/  MUFU.TANH R179, R5 ;  /* 0x0000000500b37308 */ /* 0x000ea20000002400 */
[----:B------:R-:W-:Y:S02]  /*fb10*/  FMUL.FTZ R9, R9, c[0x0][0x320] ;  /* 0x0000c80009097a20 */ /* 0x000fe40000410000 */
[----:B------:R-:W-:Y:S02]  /*fb20*/  FMUL.FTZ R10, R10, c[0x0][0x320] ;  /* 0x0000c8000a0a7a20 */ /* 0x000fe40000410000 */
[----:B------:R-:W-:Y:S02]  /*fb30*/  FMUL.FTZ R11, R11, c[0x0][0x320] ;  /* 0x0000c8000b0b7a20 */ /* 0x000fe40000410000 */
[----:B------:R-:W-:Y:S02]  /*fb40*/  FMUL.FTZ R14, R14, c[0x0][0x320] ;  /* 0x0000c8000e0e7a20 */ /* 0x000fe40000410000 */
[----:B------:R-:W-:Y:S01]  /*fb50*/  FMUL.FTZ R15, R15, c[0x0][0x320] ;  /* 0x0000c8000f0f7a20 */ /* 0x000fe20000410000 */
[----:B------:R-:W3:Y:S01]  /*fb60*/  MUFU.TANH R192, R6 ;  /* 0x0000000600c07308 */ /* 0x000ee20000002400 */
[----:B------:R-:W-:Y:S02]  /*fb70*/  FMUL.FTZ R16, R16, c[0x0][0x320] ;  /* 0x0000c80010107a20 */ /* 0x000fe40000410000 */
[----:B------:R-:W-:Y:S02]  /*fb80*/  FMUL.FTZ R18, R18, c[0x0][0x320] ;  /* 0x0000c80012127a20 */ /* 0x000fe40000410000 */
[----:B------:R-:W-:Y:S02]  /*fb90*/  FMUL.FTZ R17, R17, c[0x0][0x320] ;  /* 0x0000c80011117a20 */ /* 0x000fe40000410000 */
[----:B------:R-:W-:Y:S02]  /*fba0*/  FMUL.FTZ R19, R19, c[0x0][0x320] ;  /* 0x0000c80013137a20 */ /* 0x000fe40000410000 */
[----:B------:R-:W-:Y:S01]  /*fbb0*/  FMUL.FTZ R12, R12, c[0x0][0x320] ;  /* 0x0000c8000c0c7a20 */ /* 0x000fe20000410000 */
[----:B------:R4:W1:Y:S01]  /*fbc0*/  MUFU.TANH R193, R7 ;  /* 0x0000000700c17308 */ /* 0x0008620000002400 */
[----:B------:R-:W-:Y:S09]  /*fbd0*/  FMUL.FTZ R13, R13, c[0x0][0x320] ;  /* 0x0000c8000d0d7a20 */ /* 0x000ff20000410000 */
[----:B------:R-:W1:Y:S10]  /*fbe0*/  MUFU.TANH R177, R8 ;  /* 0x0000000800b17308 */ /* 0x000e740000002400 */
[----:B------:R-:W1:Y:S01]  /*fbf0*/  MUFU.TANH R176, R9 ;  /* 0x0000000900b07308 */ /* 0x000e620000002400 */
[----:B----4-:R-:W4:Y:S09]  /*fc00*/  LDSM.16.M88.4 R4, [R201+0x7000] ;  /* 0x00700000c904783b */ /* 0x010f320000000200 */
[----:B------:R-:W1:Y:S10]  /*fc10*/  MUFU.TANH R190, R10 ;  /* 0x0000000a00be7308 */ /* 0x000e740000002400 */
[----:B------:R1:W1:Y:S10]  /*fc20*/  MUFU.TANH R191, R11 ;  /* 0x0000000b00bf7308 */ /* 0x0002740000002400 */
[----:B------:R-:W2:Y:S10]  /*fc30*/  MUFU.TANH R172, R16 ;  /* 0x0000001000ac7308 */ /* 0x000eb40000002400 */
[----:B------:R-:W2:Y:S01]  /*fc40*/  MUFU.TANH R186, R18 ;  /* 0x0000001200ba7308 */ /* 0x000ea20000002400 */
[----:B-1----:R-:W1:Y:S01]  /*fc50*/  LDSM.16.M88.4 R8, [R201+0x7800] ;  /* 0x00780000c908783b */ /* 0x002e620000000200 */
[C---:B----4-:R-:W-:Y:S01]  /*fc60*/  HMMA.16816.F32.BF16 R20, R180.reuse, R4, R20 ;  /* 0x00000004b414723c */ /* 0x050fe20000041814 */
[----:B------:R-:W-:Y:S07]  /*fc70*/  DEPBAR.LE SB0, 0x0 ;  /* 0x000080000000791a */ /* 0x000fee0000000000 */
[----:B------:R-:W4:Y:S01]  /*fc80*/  MUFU.TANH R171, R17 ;  /* 0x0000001100ab7308 */ /* 0x000f220000002400 */
[----:B------:R-:W-:Y:S03]  /*fc90*/  BAR.SYNC.DEFER_BLOCKING 0x0 ;  /* 0x0000000000007b1d */ /* 0x000fe60000010000 */
[----:B------:R-:W-:Y:S01]  /*fca0*/  @P5 IMAD.HI.U32 R4, R230, c[0x0][0x2c8], RZ ;  /* 0x0000b200e6045a27 */ /* 0x000fe200078e00ff */
[C---:B------:R-:W-:Y:S05]  /*fcb0*/  HMMA.16816.F32.BF16 R24, R180.reuse, R6, R24 ;  /* 0x00000006b418723c */ /* 0x040fea0000041818 */
[----:B-----5:R-:W-:Y:S01]  /*fcc0*/  @P6 IADD3 R3, P5, R0, R228, RZ ;  /* 0x000000e400036210 */ /* 0x020fe20007fbe0ff */
[----:B------:R-:W-:Y:S01]  /*fcd0*/  IMAD.MOV.U32 R5, RZ, RZ, R230 ;  /* 0x000000ffff057224 */ /* 0x000fe200078e00e6 */
[----:B------:R-:W1:Y:S01]  /*fce0*/  MUFU.TANH R187, R19 ;  /* 0x0000001300bb7308 */ /* 0x000e620000002400 */
[----:B------:R-:W-:Y:S01]  /*fcf0*/  @P0 SHF.R.U32.HI R5, RZ, c[0x0][0x2cc], R4 ;  /* 0x0000b300ff050a19 */ /* 0x000fe20000011604 */
[----:B------:R-:W-:Y:S03]  /*fd00*/  IMAD.MOV.U32 R230, RZ, RZ, c[0x0][0x1e0] ;  /* 0x00007800ffe67624 */ /* 0x000fe600078e00ff */
[----:B------:R-:W-:Y:S02]  /*fd10*/  @P6 IADD3.X R6, R2, R227, RZ, P5, !PT ;  /* 0x000000e302066210 */ /* 0x000fe40002ffe4ff */
[----:B------:R-:W-:Y:S01]  /*fd20*/  @P6 IADD3 R4, P0, R0, R224, RZ ;  /* 0x000000e000046210 */ /* 0x000fe20007f1e0ff */
[----:B------:R-:W-:Y:S02]  /*fd30*/  FMUL.FTZ R20, R20, c[0x0][0x320] ;  /* 0x0000c80014147a20 */ /* 0x000fe40000410000 */
[----:B------:R-:W2:Y:S01]  /*fd40*/  MUFU.TANH R188, R14 ;  /* 0x0000000e00bc7308 */ /* 0x000ea20000002400 */
[----:B------:R-:W-:Y:S01]  /*fd50*/  FMUL.FTZ R21, R21, c[0x0][0x320] ;  /* 0x0000c80015157a20 */ /* 0x000fe20000410000 */
[----:B------:R-:W-:Y:S01]  /*fd60*/  SHF.L.U32 R230, R230, 0x5, RZ ;  /* 0x00000005e6e67819 */ /* 0x000fe200000006ff */
[----:B------:R-:W-:Y:S02]  /*fd70*/  FMUL.FTZ R22, R22, c[0x0][0x320] ;  /* 0x0000c80016167a20 */ /* 0x000fe40000410000 */
[----:B------:R-:W-:Y:S02]  /*fd80*/  FMUL.FTZ R23, R23, c[0x0][0x320] ;  /* 0x0000c80017177a20 */ /* 0x000fe40000410000 */
[----:B------:R-:W-:Y:S02]  /*fd90*/  FMUL.FTZ R24, R24, c[0x0][0x320] ;  /* 0x0000c80018187a20 */ /* 0x000fe40000410000 */
[----:B------:R-:W-:Y:S01]  /*fda0*/  FMUL.FTZ R25, R25, c[0x0][0x320] ;  /* 0x0000c80019197a20 */ /* 0x000fe20000410000 */
[----:B------:R5:W2:Y:S01]  /*fdb0*/  MUFU.TANH R170, R20 ;  /* 0x0000001400aa7308 */ /* 0x000aa20000002400 */
[----:B------:R-:W-:Y:S02]  /*fdc0*/  FMUL.FTZ R26, R26, c[0x0][0x320] ;  /* 0x0000c8001a1a7a20 */ /* 0x000fe40000410000 */
[----:B------:R-:W-:Y:S01]  /*fdd0*/  FMUL.FTZ R27, R27, c[0x0][0x320] ;  /* 0x0000c8001b1b7a20 */ /* 0x000fe20000410000 */
[C---:B-1----:R-:W-:Y:S06]  /*fde0*/  HMMA.16816.F32.BF16 R28, R180.reuse, R8, R28 ;  /* 0x00000008b41c723c */ /* 0x042fec000004181c */
[----:B------:R1:W1:Y:S02]  /*fdf0*/  MUFU.TANH R168, R24 ;  /* 0x0000001800a87308 */ /* 0x0002640000002400 */
[----:B------:R-:W-:Y:S08]  /*fe00*/  HMMA.16816.F32.BF16 R32, R180, R10, R32 ;  /* 0x0000000ab420723c */ /* 0x000ff00000041820 */
[----:B------:R2:W2:Y:S01]  /*fe10*/  MUFU.TANH R169, R21 ;  /* 0x0000001500a97308 */ /* 0x0004a20000002400 */
[----:B-----5:R-:W-:Y:S09]  /*fe20*/  @P6 LEA R20, P5, R3, c[0x0][0x1c8], 0x1 ;  /* 0x0000720003146a11 */ /* 0x020ff200078a08ff */
[----:B------:R5:W3:Y:S01]  /*fe30*/  MUFU.TANH R189, R15 ;  /* 0x0000000f00bd7308 */ /* 0x000ae20000002400 */
[----:B-1----:R-:W-:Y:S02]  /*fe40*/  FMUL.FTZ R24, R28, c[0x0][0x320] ;  /* 0x0000c8001c187a20 */ /* 0x002fe40000410000 */
[----:B------:R-:W3:Y:S03]  /*fe50*/  LDL R28, [R1+0x24] ;  /* 0x00002400011c7983 */ /* 0x000ee60000100800 */
[----:B------:R-:W-:Y:S02]  /*fe60*/  FMUL.FTZ R33, R33, c[0x0][0x320] ;  /* 0x0000c80021217a20 */ /* 0x000fe40000410000 */
[----:B------:R-:W-:Y:S02]  /*fe70*/  FMUL.FTZ R35, R35, c[0x0][0x320] ;  /* 0x0000c80023237a20 */ /* 0x000fe40000410000 */
[----:B------:R1:W1:Y:S01]  /*fe80*/  MUFU.TANH R174, R12 ;  /* 0x0000000c00ae7308 */ /* 0x0002620000002400 */
[----:B--2---:R-:W-:Y:S01]  /*fe90*/  @P6 LEA.HI.X R21, R3, c[0x0][0x1cc], R6, 0x1, P5 ;  /* 0x0000730003156a11 */ /* 0x004fe200028f0c06 */
[----:B------:R-:W-:Y:S01]  /*fea0*/  @P6 IMAD.X R6, R2, 0x1, R135, P0 ;  /* 0x0000000102066824 */ /* 0x000fe200000e0687 */
[----:B------:R-:W-:Y:S02]  /*feb0*/  @P6 LEA R18, P0, R4, c[0x0][0x1c8], 0x1 ;  /* 0x0000720004126a11 */ /* 0x000fe400078008ff */
[----:B------:R-:W-:Y:S01]  /*fec0*/  @P6 IADD3 R3, P5, R0, R252, RZ ;  /* 0x000000fc00036210 */ /* 0x000fe20007fbe0ff */
[----:B------:R-:W-:Y:S01]  /*fed0*/  @!PT LDS RZ, [RZ] ;  /* 0x00000000fffff984 */ /* 0x000fe20000000800 */
[----:B------:R-:W-:Y:S01]  /*fee0*/  @!PT LDS RZ, [RZ] ;  /* 0x00000000fffff984 */ /* 0x000fe20000000800 */
[----:B------:R-:W-:Y:S01]  /*fef0*/  @!PT LDS RZ, [RZ] ;  /* 0x00000000fffff984 */ /* 0x000fe20000000800 */
[----:B------:R2:W-:Y:S04]  /*ff00*/  @P6 LDGSTS.E.BYPASS.LTC128B.128 [R225+0x8100], [R20.64], !P4 ;  /* 0x0810000014e16fae */ /* 0x0005e8000e101d4c */
[----:B------:R-:W1:Y:S01]  /*ff10*/  MUFU.TANH R173, R13 ;  /* 0x0000000d00ad7308 */ /* 0x000e620000002400 */
[----:B------:R-:W-:Y:S01]  /*ff20*/  @P6 LEA.HI.X R19, R4, c[0x0][0x1cc], R6, 0x1, P0 ;  /* 0x0000730004136a11 */ /* 0x000fe200000f0c06 */
[----:B------:R-:W-:Y:S01]  /*ff30*/  @P6 IMAD.X R7, R2, 0x1, R251, P5 ;  /* 0x0000000102076824 */ /* 0x000fe200028e06fb */
[C---:B------:R-:W-:Y:S03]  /*ff40*/  @P6 LEA R16, P5, R3.reuse, c[0x0][0x1c8], 0x1 ;  /* 0x0000720003106a11 */ /* 0x040fe600078a08ff */
[----:B------:R1:W-:Y:S01]  /*ff50*/  @P6 LDGSTS.E.BYPASS.LTC128B.128 [R225+0xa100], [R18.64], !P3 ;  /* 0x0a10000012e16fae */ /* 0x0003e2000d901d4c */
[----:B------:R-:W-:Y:S02]  /*ff60*/  @P6 IADD3 R6, P0, R0, R250, RZ ;  /* 0x000000fa00066210 */ /* 0x000fe40007f1e0ff */
[----:B------:R-:W-:Y:S01]  /*ff70*/  @P6 LEA.HI.X R17, R3, c[0x0][0x1cc], R7, 0x1, P5 ;  /* 0x0000730003116a11 */ /* 0x000fe200028f0c07 */
[----:B------:R1:W1:Y:S01]  /*ff80*/  MUFU.TANH R178, R22 ;  /* 0x0000001600b27308 */ /* 0x0002620000002400 */
[----:B------:R-:W-:Y:S01]  /*ff90*/  @P6 IADD3 R0, P5, R230, R0, RZ ;  /* 0x00000000e6006210 */ /* 0x000fe20007fbe0ff */
[----:B------:R-:W-:Y:S01]  /*ffa0*/  @P6 IMAD.X R3, R2, 0x1, R247, P0 ;  /* 0x0000000102036824 */ /* 0x000fe200000e06f7 */
[C---:B------:R-:W-:Y:S01]  /*ffb0*/  @P6 LEA R14, P0, R6.reuse, c[0x0][0x1c8], 0x1 ;  /* 0x00007200060e6a11 */ /* 0x040fe200078008ff */
[----:B------:R2:W-:Y:S01]  /*ffc0*/  @P6 LDGSTS.E.BYPASS.LTC128B.128 [R225+0xc100], [R16.64], !P2 ;  /* 0x0c10000010e16fae */ /* 0x0005e2000d101d4c */
[----:B------:R-:W-:Y:S02]  /*ffd0*/  IMAD.MOV.U32 R230, RZ, RZ, c[0x0][0x1e0] ;  /* 0x00007800ffe67624 */ /* 0x000fe400078e00ff */
[----:B-----5:R-:W-:Y:S02]  /*ffe0*/  @P6 LEA.HI.X R15, R6, c[0x0][0x1cc], R3, 0x1, P0 ;  /* 0x00007300060f6a11 */ /* 0x020fe400000f0c03 */
[----:B------:R-:W-:Y:S01]  /*fff0*/  @P6 IADD3 R3, P0, R0, R224, RZ ;  /* 0x000000e000036210 */ /* 0x000fe20007f1e0ff */
[----:B------:R5:W2:Y:S01]  /*10000*/  MUFU.TANH R185, R23 ;  /* 0x0000001700b97308 */ /* 0x000aa20000002400 */
[----:B------:R-:W-:Y:S01]  /*10010*/  SHF.L.U64.HI R230, R230, R232, c[0x0][0x1e4] ;  /* 0x00007900e6e67619 */ /* 0x000fe200000102e8 */
[----:B------:R2:W-:Y:S03]  /*10020*/  @P6 LDGSTS.E.BYPASS.LTC128B.128 [R225+0xe100], [R14.64], !P1 ;  /* 0x0e1000000ee16fae */ /* 0x0005e6000c901d4c */
[----:B------:R-:W-:Y:S02]  /*10030*/  @P6 IADD3.X R2, R230, R2, RZ, P5, !PT ;  /* 0x00000002e6026210 */ /* 0x000fe40002ffe4ff */
[----:B------:R-:W-:Y:S03]  /*10040*/  @P6 IADD3 R4, P5, R0, R228, RZ ;  /* 0x000000e400046210 */ /* 0x000fe60007fbe0ff */
[----:B------:R4:W3:Y:S01]  /*10050*/  MUFU.TANH R132, R25 ;  /* 0x0000001900847308 */ /* 0x0008e20000002400 */
[C---:B------:R-:W-:Y:S01]  /*10060*/  @P6 IMAD.X R7, R2.reuse, 0x1, R135, P0 ;  /* 0x0000000102076824 */ /* 0x040fe200000e0687 */
[C---:B------:R-:W-:Y:S01]  /*10070*/  @P6 LEA R10, P0, R3.reuse, c[0x0][0x1c8], 0x1 ;  /* 0x00007200030a6a11 */ /* 0x040fe200078008ff */
[----:B------:R-:W-:Y:S01]  /*10080*/  @P6 IMAD.X R6, R2, 0x1, R227, P5 ;  /* 0x0000000102066824 */ /* 0x000fe200028e06e3 */
[----:B-1----:R-:W-:Y:S01]  /*10090*/  @P6 LEA R12, P5, R4, c[0x0][0x1c8], 0x1 ;  /* 0x00007200040c6a11 */ /* 0x002fe200078a08ff */
[----:B------:R-:W-:Y:S01]  /*100a0*/  FMUL.FTZ R22, R32, c[0x0][0x320] ;  /* 0x0000c80020167a20 */ /* 0x000fe20000410000 */
[----:B------:R-:W-:Y:S02]  /*100b0*/  @P6 LEA.HI.X R11, R3, c[0x0][0x1cc], R7, 0x1, P0 ;  /* 0x00007300030b6a11 */ /* 0x000fe400000f0c07 */
[----:B------:R-:W-:Y:S02]  /*100c0*/  @P6 LEA.HI.X R13, R4, c[0x0][0x1cc], R6, 0x1, P5 ;  /* 0x00007300040d6a11 */ /* 0x000fe400028f0c06 */
[----:B------:R1:W1:Y:S01]  /*100d0*/  MUFU.TANH R175, R26 ;  /* 0x0000001a00af7308 */ /* 0x0002620000002400 */
[C---:B------:R-:W-:Y:S02]  /*100e0*/  @P6 IADD3 R4, P5, R0.reuse, R252, RZ ;  /* 0x000000fc00046210 */ /* 0x040fe40007fbe0ff */
[----:B------:R3:W-:Y:S01]  /*100f0*/  @P6 LDGSTS.E.BYPASS.LTC128B.128 [R225+0x9100], [R12.64], !P4 ;  /* 0x091000000ce16fae */ /* 0x0007e2000e101d4c */
[----:B------:R-:W-:Y:S01]  /*10100*/  @P6 IADD3 R0, P0, R0, R250, RZ ;  /* 0x000000fa00006210 */ /* 0x000fe20007f1e0ff */
[----:B-----5:R-:W-:Y:S01]  /*10110*/  FMUL.FTZ R23, R29, c[0x0][0x320] ;  /* 0x0000c8001d177a20 */ /* 0x020fe20000410000 */
[----:B------:R-:W-:Y:S02]  /*10120*/  @P6 IADD3.X R3, R2, R251, RZ, P5, !PT ;  /* 0x000000fb02036210 */ /* 0x000fe40002ffe4ff */
[----:B------:R-:W-:Y:S01]  /*10130*/  @P6 LEA R8, P5, R4, c[0x0][0x1c8], 0x1 ;  /* 0x0000720004086a11 */ /* 0x000fe200078a08ff */
[----:B------:R3:W-:Y:S01]  /*10140*/  @P6 LDGSTS.E.BYPASS.LTC128B.128 [R225+0xb100], [R10.64], !P3 ;  /* 0x0b1000000ae16fae */ /* 0x0007e2000d901d4c */
[----:B------:R-:W3:Y:S01]  /*10150*/  MUFU.TANH R27, R27 ;  /* 0x0000001b001b7308 */ /* 0x000ee20000002400 */
[----:B------:R-:W-:Y:S01]  /*10160*/  @P6 IMAD.X R2, R2, 0x1, R247, P0 ;  /* 0x0000000102026824 */ /* 0x000fe200000e06f7 */
[----:B------:R-:W-:Y:S01]  /*10170*/  @P6 LEA.HI.X R9, R4, c[0x0][0x1cc], R3, 0x1, P5 ;  /* 0x0000730004096a11 */ /* 0x000fe200028f0c03 */
[----:B--2---:R-:W-:Y:S01]  /*10180*/  FMUL.FTZ R14, R34, c[0x0][0x320] ;  /* 0x0000c800220e7a20 */ /* 0x004fe20000410000 */
[C---:B------:R-:W-:Y:S01]  /*10190*/  @P6 LEA R6, P0, R0.reuse, c[0x0][0x1c8], 0x1 ;  /* 0x0000720000066a11 */ /* 0x040fe200078008ff */
[----:B----4-:R-:W-:Y:S01]  /*101a0*/  FMUL.FTZ R25, R31, c[0x0][0x320] ;  /* 0x0000c8001f197a20 */ /* 0x010fe20000410000 */
[----:B------:R-:W2:Y:S01]  /*101b0*/  SHFL.IDX PT, R3, R5, RZ, 0x1c1f ;  /* 0x001c1fff05037589 */ /* 0x000ea200000e0000 */
[----:B------:R-:W-:Y:S01]  /*101c0*/  IMAD.SHL.U32 R4, R223, 0x40, RZ ;  /* 0x00000040df047824 */ /* 0x000fe200078e00ff */
[----:B------:R-:W-:Y:S02]  /*101d0*/  @P6 LEA.HI.X R7, R0, c[0x0][0x1cc], R2, 0x1, P0 ;  /* 0x0000730000076a11 */ /* 0x000fe400000f0c02 */
[----:B------:R-:W4:Y:S01]  /*101e0*/  MUFU.TANH R24, R24 ;  /* 0x0000001800187308 */ /* 0x000f220000002400 */
[----:B------:R-:W-:Y:S01]  /*101f0*/  PLOP3.LUT P0, PT, PT, PT, UP1, 0x40, 0x0 ;  /* 0x000000000000781c */ /* 0x000fe20003f0e818 */
[----:B------:R2:W-:Y:S01]  /*10200*/  @P6 LDGSTS.E.BYPASS.LTC128B.128 [R225+0xd100], [R8.64], !P2 ;  /* 0x0d10000008e16fae */ /* 0x0005e2000d101d4c */
[----:B-1----:R-:W-:Y:S05]  /*10210*/  FMUL.FTZ R26, R30, c[0x0][0x320] ;  /* 0x0000c8001e1a7a20 */ /* 0x002fea0000410000 */
[----:B------:R1:W-:Y:S02]  /*10220*/  @P6 LDGSTS.E.BYPASS.LTC128B.128 [R225+0xf100], [R6.64], !P1 ;  /* 0x0f10000006e16fae */ /* 0x0003e4000c901d4c */
[----:B------:R-:W1:Y:S04]  /*10230*/  MUFU.TANH R23, R23 ;  /* 0x0000001700177308 */ /* 0x000e680000002400 */
[----:B------:R-:W0:Y:S06]  /*10240*/  LDGDEPBAR ;  /* 0x00000000000079af */ /* 0x000e2c0000000000 */
        /* <DEDUP_REMOVED lines=9> */
[C---:B-1----:R-:W-:Y:S02]  /*102e0*/  IADD3 R6, R0.reuse, UR6, RZ ;  /* 0x0000000600067c10 */ /* 0x042fe4000fffe0ff */
[----:B------:R-:W-:Y:S03]  /*102f0*/  IADD3 R7, R0, c[0x0][0x328], RZ ;  /* 0x0000ca0000077a10 */ /* 0x000fe60007ffe0ff */
[----:B--2---:R-:W-:Y:S01]  /*10300*/  IMAD.IADD R0, R6, 0x1, R3 ;  /* 0x0000000106007824 */ /* 0x004fe200078e0203 */
[----:B------:R-:W-:Y:S01]  /*10310*/  IADD3 R2, R7, R3, RZ ;  /* 0x0000000307027210 */ /* 0x000fe20007ffe0ff */
[----:B------:R-:W-:-:S05]  /*10320*/  @P0 BRA `(.L_x_1620) ;  /* 0x0000019000000947 */ /* 0x000fca0003800000 */
[----:B----4-:R-:W-:Y:S01]  /*10330*/  IADD3 R3, R3, c[0x0][0x1d0], RZ ;  /* 0x0000740003037a10 */ /* 0x010fe20007ffe0ff */
        /* <DEDUP_REMOVED lines=13> */
.L_x_1622:
[----:B------:R-:W-:Y:S04]  /*10410*/  MOV R8, c[0x0][0x32c] ;  /* 0x0000cb0000087a02 */ /* 0x000fe80000000f00 */
[----:B------:R-:W-:Y:S11]  /*10420*/  ISETP.NE.AND P0, PT, R8, 0x1, PT ;  /* 0x000000010800780c */ /* 0x000ff60003f05270 */
[----:B------:R-:W-:Y:S02]  /*10430*/  @!UPT UIADD3 URZ, URZ, URZ, URZ ;  /* 0x0000003f3f3ff290 */ /* 0x000fe4000fffe03f */
[----:B------:R-:W-:Y:S05]  /*10440*/  @P0 IMAD.HI.U32 R8, R3, c[0x0][0x330], RZ ;  /* 0x0000cc0003080a27 */ /* 0x000fea00078e00ff */
[----:B------:R-:W-:Y:S02]  /*10450*/  @P0 SHF.R.U32.HI R3, RZ, c[0x0][0x334], R8 ;  /* 0x0000cd00ff030a19 */ /* 0x000fe40000011608 */
.L_x_1623:
[----:B------:R-:W-:Y:S05]  /*10460*/  BSYNC B0 ;  /* 0x0000000000007941 */ /* 0x000fea0003800000 */
.L_x_1621:
[----:B------:R-:W-:Y:S04]  /*10470*/  IMAD R3, R3, c[0x0][0x32c], -R4 ;  /* 0x0000cb0003037a24 */ /* 0x000fe800078e0a04 */
[----:B------:R-:W-:Y:S05]  /*10480*/  IMAD.IADD R3, R3, 0x1, -R28 ;  /* 0x0000000103037824 */ /* 0x000fea00078e0a1c */
[----:B------:R-:W-:Y:S02]  /*10490*/  IADD3 R8, R3, c[0x0][0x32c], RZ ;  /* 0x0000cb0003087a10 */ /* 0x000fe40007ffe0ff */
[----:B------:R-:W-:Y:S02]  /*104a0*/  IMNMX R0, R0, R3, !PT ;  /* 0x0000000300007217 */ /* 0x000fe40007800200 */
[----:B------:R-:W-:Y:S02]  /*104b0*/  IMNMX R2, R2, R8, PT ;  /* 0x0000000802027217 */ /* 0x000fe40003800200 */
.L_x_1620:
[----:B----4-:R-:W-:Y:S01]  /*104c0*/  ISETP.GT.AND P0, PT, R223, -0x1, PT ;  /* 0xffffffffdf00780c */ /* 0x010fe20003f04270 */
        /* <DEDUP_REMOVED lines=67> */
.L_x_1626:
[----:B------:R-:W-:Y:S04]  /*10900*/  MOV R5, c[0x0][0x32c] ;  /* 0x0000cb0000057a02 */ /* 0x000fe80000000f00 */
[----:B------:R-:W-:Y:S11]  /*10910*/  ISETP.NE.AND P5, PT, R5, 0x1, PT ;  /* 0x000000010500780c */ /* 0x000ff60003fa5270 */
[----:B------:R-:W-:Y:S02]  /*10920*/  @!UPT UIADD3 URZ, URZ, URZ, URZ ;  /* 0x0000003f3f3ff290 */ /* 0x000fe4000fffe03f */
[----:B------:R-:W-:Y:S05]  /*10930*/  @P5 IMAD.HI.U32 R5, R3, c[0x0][0x330], RZ ;  /* 0x0000cc0003055a27 */ /* 0x000fea00078e00ff */
[----:B------:R-:W-:Y:S02]  /*10940*/  @P5 SHF.R.U32.HI R3, RZ, c[0x0][0x334], R5 ;  /* 0x0000cd00ff035a19 */ /* 0x000fe40000011605 */
.L_x_1627:
[----:B------:R-:W-:Y:S05]  /*10950*/  BSYNC B0 ;  /* 0x0000000000007941 */ /* 0x000fea0003800000 */
.L_x_1625:
[----:B------:R-:W-:Y:S04]  /*10960*/  IMAD R4, R3, c[0x0][0x32c], -R4 ;  /* 0x0000cb0003047a24 */ /* 0x000fe800078e0a04 */
[----:B------:R-:W-:Y:S05]  /*10970*/  IMAD.IADD R4, R4, 0x1, -R28 ;  /* 0x0000000104047824 */ /* 0x000fea00078e0a1c */
[----:B------:R-:W-:Y:S02]  /*10980*/  IADD3 R3, R4, c[0x0][0x32c], RZ ;  /* 0x0000cb0004037a10 */ /* 0x000fe40007ffe0ff */
[----:B------:R-:W-:Y:S02]  /*10990*/  IMNMX R0, R0, R4, !PT ;  /* 0x0000000400007217 */ /* 0x000fe40007800200 */
[----:B------:R-:W-:Y:S02]  /*109a0*/  IMNMX R2, R2, R3, PT ;  /* 0x0000000302027217 */ /* 0x000fe40003800200 */
.L_x_1624:
        /* <DEDUP_REMOVED lines=13> */
[----:B------:R-:W-:Y:S02]  /*10a80*/  ISETP.LT.OR P6, PT, R2, 0x2, P6 ;  /* 0x000000020200780c */ /* 0x000fe400037c1670 */
[----:B------:R-:W-:Y:S02]  /*10a90*/  FMNMX.FTZ R3, R176, R3, !PT ;  /* 0x00000003b0037209 */ /* 0x000fe40007810000 */
[----:B------:R-:W-:Y:S02]  /*10aa0*/  FSEL R6, R193, -INF , !P6 ;  /* 0xff800000c1067808 */ /* 0x000fe40007000000 */
[----:B------:R-:W-:Y:S02]  /*10ab0*/  ISETP.GT.AND P6, PT, R0, 0x9, P0 ;  /* 0x000000090000780c */ /* 0x000fe400007c4270 */
[----:B------:R-:W-:Y:S02]  /*10ac0*/  ISETP.LT.OR P5, PT, R2, 0x9, P5 ;  /* 0x000000090200780c */ /* 0x000fe40002fa1670 */
        /* <DEDUP_REMOVED lines=95> */
[C---:B--2---:R-:W-:Y:S01]  /*110c0*/  FMUL.FTZ R8, R2.reuse, R140 ;  /* 0x0000008c02087220 */ /* 0x044fe20000410000 */
[----:B------:R-:W-:Y:S01]  /*110d0*/  ISETP.GT.AND P0, PT, R223, R231, PT ;  /* 0x000000e7df00720c */ /* 0x000fe20003f04270 */
        /* <DEDUP_REMOVED lines=30> */
[C---:B------:R-:W-:Y:S01]  /*112c0*/  FMUL.FTZ R61, R2.reuse, R61 ;  /* 0x0000003d023d7220 */ /* 0x040fe20000410000 */
        /* <DEDUP_REMOVED lines=68> */
[C---:B------:R-:W-:Y:S01]  /*11710*/  FMUL.FTZ R59, R0.reuse, R59 ;  /* 0x0000003b003b7220 */ /* 0x040fe20000410000 */
        /* <DEDUP_REMOVED lines=14> */
[----:B------:R-:W-:Y:S02]  /*11800*/  FMUL.FTZ R74, R0, R74 ;  /* 0x0000004a004a7220 */ /* 0x000fe40000410000 */
        /* <DEDUP_REMOVED lines=114> */
[C---:B--2---:R-:W-:Y:S08]  /*11f30*/  HMMA.16816.F32.BF16 R36, R136.reuse, R140, R36 ;  /* 0x0000008c8824723c */ /* 0x044ff00000041824 */
[C---:B------:R-:W-:Y:S01]  /*11f40*/  HMMA.16816.F32.BF16 R40, R136.reuse, R142, R40 ;  /* 0x0000008e8828723c */ /* 0x040fe20000041828 */
[----:B------:R-:W2:Y:S07]  /*11f50*/  LDSM.16.MT88.4 R140, [R197+0x4900] ;  /* 0x00490000c58c783b */ /* 0x000eae0000004200 */
[C---:B-1----:R-:W-:Y:S04]  /*11f60*/  HMMA.16816.F32.BF16 R44, R136.reuse, R144, R44 ;  /* 0x00000090882c723c */ /* 0x042fe8000004182c */
[--C-:B----4-:R-:W-:Y:S04]  /*11f70*/  FFMA.FTZ R134, R183, c[0x0][0x2d0], -R172.reuse ;  /* 0x0000b400b7867a23 */ /* 0x110fe800000108ac */
[C---:B------:R-:W-:Y:S01]  /*11f80*/  HMMA.16816.F32.BF16 R48, R136.reuse, R146, R48 ;  /* 0x000000928830723c */ /* 0x040fe20000041830 */
[----:B------:R-:W1:Y:S01]  /*11f90*/  LDSM.16.MT88.4 R144, [R198+0x4900] ;  /* 0x00490000c690783b */ /* 0x000e620000004200 */
[----:B------:R4:W1:Y:S06]  /*11fa0*/  MUFU.EX2 R182, R134 ;  /* 0x0000008600b67308 */ /* 0x00086c0000000800 */
[C---:B-----5:R-:W-:Y:S08]  /*11fb0*/  HMMA.16816.F32.BF16 R52, R136.reuse, R148, R52 ;  /* 0x000000948834723c */ /* 0x060ff00000041834 */
[C---:B------:R-:W-:Y:S01]  /*11fc0*/  HMMA.16816.F32.BF16 R56, R136.reuse, R150, R56 ;  /* 0x000000968838723c */ /* 0x040fe20000041838 */
[----:B------:R-:W5:Y:S07]  /*11fd0*/  LDSM.16.MT88.4 R148, [R200+0x4900] ;  /* 0x00490000c894783b */ /* 0x000f6e0000004200 */
[C---:B---3--:R-:W-:Y:S04]  /*11fe0*/  HMMA.16816.F32.BF16 R60, R136.reuse, R152, R60 ;  /* 0x00000098883c723c */ /* 0x048fe8000004183c */
[--C-:B----4-:R-:W-:Y:S04]  /*11ff0*/  FFMA.FTZ R134, R178, c[0x0][0x2d0], -R133.reuse ;  /* 0x0000b400b2867a23 */ /* 0x110fe80000010885 */
        /* <DEDUP_REMOVED lines=32> */
[----:B------:R-:W-:Y:S01]  /*12200*/  HMMA.16816.F32.BF16 R128, R136, R154, R128 ;  /* 0x0000009a8880723c */ /* 0x000fe20000041880 */
[----:B------:R-:W3:Y:S01]  /*12210*/  LDSM.16.MT88.4 R152, [R199+0x1100] ;  /* 0x00110000c798783b */ /* 0x000ee20000004200 */
[----:B------:R4:W-:Y:S05]  /*12220*/  MUFU.EX2 R181, R134 ;  /* 0x0000008600b57308 */ /* 0x0009ea0000000800 */
[----:B------:R-:W-:Y:S02]  /*12230*/  F2FP.BF16.PACK_AB R136, R189, R232 ;  /* 0x000000e8bd88723e */ /* 0x000fe400000010ff */
[----:B------:R-:W-:Y:S03]  /*12240*/  F2FP.BF16.PACK_AB R138, R182, R187 ;  /* 0x000000bbb68a723e */ /* 0x000fe600000010ff */
[----:B------:R-:W-:Y:S02]  /*12250*/  F2FP.BF16.PACK_AB R137, R176, R177 ;  /* 0x000000b1b089723e */ /* 0x000fe400000010ff */
[----:B-1----:R-:W-:Y:S07]  /*12260*/  F2FP.BF16.PACK_AB R139, R174, R175 ;  /* 0x000000afae8b723e */ /* 0x002fee00000010ff */
[C---:B--2---:R-:W-:Y:S03]  /*12270*/  HMMA.16816.F32.BF16 R4, R136.reuse, R140, R4 ;  /* 0x0000008c8804723c */ /* 0x044fe60000041804 */
[--C-:B----4-:R-:W-:Y:S05]  /*12280*/  FFMA.FTZ R134, R195, c[0x0][0x2d0], -R172.reuse ;  /* 0x0000b400c3867a23 */ /* 0x110fea00000108ac */
[C---:B------:R-:W-:Y:S01]  /*12290*/  HMMA.16816.F32.BF16 R8, R136.reuse, R142, R8 ;  /* 0x0000008e8808723c */ /* 0x040fe20000041808 */
[----:B------:R-:W1:Y:S01]  /*122a0*/  LDSM.16.MT88.4 R140, [R197+0x3100] ;  /* 0x00310000c58c783b */ /* 0x000e620000004200 */
[----:B------:R-:W2:Y:S06]  /*122b0*/  MUFU.EX2 R180, R134 ;  /* 0x0000008600b47308 */ /* 0x000eac0000000800 */
[C---:B------:R-:W-:Y:S08]  /*122c0*/  HMMA.16816.F32.BF16 R12, R136.reuse, R144, R12 ;  /* 0x00000090880c723c */ /* 0x040ff0000004180c */
[C---:B------:R-:W-:Y:S01]  /*122d0*/  HMMA.16816.F32.BF16 R16, R136.reuse, R146, R16 ;  /* 0x000000928810723c */ /* 0x040fe20000041810 */
[----:B------:R-:W4:Y:S07]  /*122e0*/  LDSM.16.MT88.4 R144, [R198+0x3100] ;  /* 0x00310000c690783b */ /* 0x000f2e0000004200 */
[C---:B-----5:R-:W-:Y:S04]  /*122f0*/  HMMA.16816.F32.BF16 R20, R136.reuse, R148, R20 ;  /* 0x000000948814723c */ /* 0x060fe80000041814 */
[----:B--2---:R-:W-:Y:S01]  /*12300*/  F2FP.BF16.PACK_AB R168, R180, R181 ;  /* 0x000000b5b4a8723e */ /* 0x004fe200000010ff */
[--C-:B------:R-:W-:Y:S02]  /*12310*/  FFMA.FTZ R134, R224, c[0x0][0x2d0], -R172.reuse ;  /* 0x0000b400e0867a23 */ /* 0x100fe400000108ac */
[----:B------:R-:W-:Y:S01]  /*12320*/  FFMA.FTZ R172, R226, c[0x0][0x2d0], -R172 ;  /* 0x0000b400e2ac7a23 */ /* 0x000fe200000108ac */
[C---:B------:R-:W-:Y:S01]  /*12330*/  HMMA.16816.F32.BF16 R24, R136.reuse, R150, R24 ;  /* 0x000000968818723c */ /* 0x040fe20000041818 */
[----:B------:R-:W2:Y:S01]  /*12340*/  LDSM.16.MT88.4 R148, [R200+0x3100] ;  /* 0x00310000c894783b */ /* 0x000ea20000004200 */
[----:B------:R5:W-:Y:S06]  /*12350*/  MUFU.EX2 R179, R134 ;  /* 0x0000008600b37308 */ /* 0x000bec0000000800 */
[C---:B---3--:R-:W-:Y:S04]  /*12360*/  HMMA.16816.F32.BF16 R28, R136.reuse, R152, R28 ;  /* 0x00000098881c723c */ /* 0x048fe8000004181c */
[----:B------:R-:W3:Y:S04]  /*12370*/  MUFU.EX2 R178, R172 ;  /* 0x000000ac00b27308 */ /* 0x000ee80000000800 */
[C---:B------:R-:W-:Y:S01]  /*12380*/  HMMA.16816.F32.BF16 R32, R136.reuse, R154, R32 ;  /* 0x0000009a8820723c */ /* 0x040fe20000041820 */
[----:B------:R-:W2:Y:S07]  /*12390*/  LDSM.16.MT88.4 R152, [R199+0x3100] ;  /* 0x00310000c798783b */ /* 0x000eae0000004200 */
[C---:B-1----:R-:W-:Y:S04]  /*123a0*/  HMMA.16816.F32.BF16 R36, R136.reuse, R140, R36 ;  /* 0x0000008c8824723c */ /* 0x042fe80000041824 */
[--C-:B-----5:R-:W-:Y:S04]  /*123b0*/  FFMA.FTZ R134, R191, c[0x0][0x2d0], -R133.reuse ;  /* 0x0000b400bf867a23 */ /* 0x120fe80000010885 */
[C---:B------:R-:W-:Y:S01]  /*123c0*/  HMMA.16816.F32.BF16 R40, R136.reuse, R142, R40 ;  /* 0x0000008e8828723c */ /* 0x040fe20000041828 */
[----:B------:R-:W1:Y:S01]  /*123d0*/  LDSM.16.MT88.4 R140, [R197+0x5100] ;  /* 0x00510000c58c783b */ /* 0x000e620000004200 */
[----:B------:R5:W-:Y:S02]  /*123e0*/  MUFU.EX2 R173, R134 ;  /* 0x0000008600ad7308 */ /* 0x000be40000000800 */
[----:B---3--:R-:W-:Y:S04]  /*123f0*/  F2FP.BF16.PACK_AB R170, R178, R179 ;  /* 0x000000b3b2aa723e */ /* 0x008fe800000010ff */
[C---:B----4-:R-:W-:Y:S08]  /*12400*/  HMMA.16816.F32.BF16 R44, R136.reuse, R144, R44 ;  /* 0x00000090882c723c */ /* 0x050ff0000004182c */
[C---:B------:R-:W-:Y:S01]  /*12410*/  HMMA.16816.F32.BF16 R48, R136.reuse, R146, R48 ;  /* 0x000000928830723c */ /* 0x040fe20000041830 */
[----:B------:R-:W3:Y:S07]  /*12420*/  LDSM.16.MT88.4 R144, [R198+0x5100] ;  /* 0x00510000c690783b */ /* 0x000eee0000004200 */
[C---:B--2---:R-:W-:Y:S04]  /*12430*/  HMMA.16816.F32.BF16 R52, R136.reuse, R148, R52 ;  /* 0x000000948834723c */ /* 0x044fe80000041834 */
[--C-:B-----5:R-:W-:Y:S04]  /*12440*/  FFMA.FTZ R134, R192, c[0x0][0x2d0], -R133.reuse ;  /* 0x0000b400c0867a23 */ /* 0x120fe80000010885 */
[C---:B------:R-:W-:Y:S01]  /*12450*/  HMMA.16816.F32.BF16 R56, R136.reuse, R150, R56 ;  /* 0x000000968838723c */ /* 0x040fe20000041838 */
[----:B------:R-:W2:Y:S01]  /*12460*/  LDSM.16.MT88.4 R148, [R200+0x5100] ;  /* 0x00510000c894783b */ /* 0x000ea20000004200 */
[----:B------:R-:W4:Y:S06]  /*12470*/  MUFU.EX2 R172, R134 ;  /* 0x0000008600ac7308 */ /* 0x000f2c0000000800 */
[C---:B------:R-:W-:Y:S08]  /*12480*/  HMMA.16816.F32.BF16 R60, R136.reuse, R152, R60 ;  /* 0x00000098883c723c */ /* 0x040ff0000004183c */
[C---:B------:R-:W-:Y:S01]  /*12490*/  HMMA.16816.F32.BF16 R64, R136.reuse, R154, R64 ;  /* 0x0000009a8840723c */ /* 0x040fe20000041840 */
[----:B------:R-:W5:Y:S07]  /*124a0*/  LDSM.16.MT88.4 R152, [R199+0x5100] ;  /* 0x00510000c798783b */ /* 0x000f6e0000004200 */
[C---:B-1----:R-:W-:Y:S04]  /*124b0*/  HMMA.16816.F32.BF16 R68, R136.reuse, R140, R68 ;  /* 0x0000008c8844723c */ /* 0x042fe80000041844 */
[----:B----4-:R-:W-:Y:S01]  /*124c0*/  F2FP.BF16.PACK_AB R169, R172, R173 ;  /* 0x000000adaca9723e */ /* 0x010fe200000010ff */
[--C-:B------:R-:W-:Y:S02]  /*124d0*/  FFMA.FTZ R134, R193, c[0x0][0x2d0], -R133.reuse ;  /* 0x0000b400c1867a23 */ /* 0x100fe40000010885 */
[----:B------:R-:W-:Y:S01]  /*124e0*/  FFMA.FTZ R133, R135, c[0x0][0x2d0], -R133 ;  /* 0x0000b40087857a23 */ /* 0x000fe20000010885 */
[C---:B------:R-:W-:Y:S01]  /*124f0*/  HMMA.16816.F32.BF16 R72, R136.reuse, R142, R72 ;  /* 0x0000008e8848723c */ /* 0x040fe20000041848 */
[----:B------:R-:W1:Y:S02]  /*12500*/  LDSM.16.MT88.4 R140, [R197+0x7100] ;  /* 0x00710000c58c783b */ /* 0x000e640000004200 */
[----:B------:R-:W-:Y:S05]  /*12510*/  MUFU.EX2 R134, R134 ;  /* 0x0000008600867308 */ /* 0x000fea0000000800 */
[C---:B---3--:R-:W-:Y:S05]  /*12520*/  HMMA.16816.F32.BF16 R76, R136.reuse, R144, R76 ;  /* 0x00000090884c723c */ /* 0x048fea000004184c */
[----:B------:R-:W3:Y:S03]  /*12530*/  MUFU.EX2 R133, R133 ;  /* 0x0000008500857308 */ /* 0x000ee60000000800 */
[C---:B------:R-:W-:Y:S01]  /*12540*/  HMMA.16816.F32.BF16 R80, R136.reuse, R146, R80 ;  /* 0x000000928850723c */ /* 0x040fe20000041850 */
[----:B------:R-:W4:Y:S07]  /*12550*/  LDSM.16.MT88.4 R144, [R198+0x7100] ;  /* 0x00710000c690783b */ /* 0x000f2e0000004200 */
[C---:B--2---:R-:W-:Y:S08]  /*12560*/  HMMA.16816.F32.BF16 R84, R136.reuse, R148, R84 ;  /* 0x000000948854723c */ /* 0x044ff00000041854 */
[C---:B------:R-:W-:Y:S01]  /*12570*/  HMMA.16816.F32.BF16 R88, R136.reuse, R150, R88 ;  /* 0x000000968858723c */ /* 0x040fe20000041858 */
[----:B------:R-:W2:Y:S03]  /*12580*/  LDSM.16.MT88.4 R148, [R200+0x7100] ;  /* 0x00710000c894783b */ /* 0x000ea60000004200 */
[----:B---3--:R-:W-:Y:S04]  /*12590*/  F2FP.BF16.PACK_AB R171, R133, R134 ;  /* 0x0000008685ab723e */ /* 0x008fe800000010ff */
[C---:B-----5:R-:W-:Y:S08]  /*125a0*/  HMMA.16816.F32.BF16 R92, R136.reuse, R152, R92 ;  /* 0x00000098885c723c */ /* 0x060ff0000004185c */
[C---:B------:R-:W-:Y:S01]  /*125b0*/  HMMA.16816.F32.BF16 R96, R136.reuse, R154, R96 ;  /* 0x0000009a8860723c */ /* 0x040fe20000041860 */
[----:B------:R-:W3:Y:S07]  /*125c0*/  LDSM.16.MT88.4 R152, [R199+0x7100] ;  /* 0x00710000c798783b */ /* 0x000eee0000004200 */
[C---:B-1----:R-:W-:Y:S08]  /*125d0*/  HMMA.16816.F32.BF16 R100, R136.reuse, R140, R100 ;  /* 0x0000008c8864723c */ /* 0x042ff00000041864 */
[C---:B------:R-:W-:Y:S01]  /*125e0*/  HMMA.16816.F32.BF16 R104, R136.reuse, R142, R104 ;  /* 0x0000008e8868723c */ /* 0x040fe20000041868 */
[----:B------:R-:W1:Y:S07]  /*125f0*/  LDSM.16.MT88.4 R140, [R197+0x1900] ;  /* 0x00190000c58c783b */ /* 0x000e6e0000004200 */
[C---:B----4-:R-:W-:Y:S08]  /*12600*/  HMMA.16816.F32.BF16 R108, R136.reuse, R144, R108 ;  /* 0x00000090886c723c */ /* 0x050ff0000004186c */
[C---:B------:R-:W-:Y:S08]  /*12610*/  HMMA.16816.F32.BF16 R112, R136.reuse, R146, R112 ;  /* 0x000000928870723c */ /* 0x040ff00000041870 */
[C---:B--2---:R-:W-:Y:S08]  /*12620*/  HMMA.16816.F32.BF16 R116, R136.reuse, R148, R116 ;  /* 0x000000948874723c */ /* 0x044ff00000041874 */
[C---:B------:R-:W-:Y:S08]  /*12630*/  HMMA.16816.F32.BF16 R120, R136.reuse, R150, R120 ;  /* 0x000000968878723c */ /* 0x040ff00000041878 */
[C---:B---3--:R-:W-:Y:S08]  /*12640*/  HMMA.16816.F32.BF16 R124, R136.reuse, R152, R124 ;  /* 0x00000098887c723c */ /* 0x048ff0000004187c */
[----:B------:R-:W-:Y:S08]  /*12650*/  HMMA.16816.F32.BF16 R128, R136, R154, R128 ;  /* 0x0000009a8880723c */ /* 0x000ff00000041880 */
[C---:B-1----:R-:W-:Y:S01]  /*12660*/  HMMA.16816.F32.BF16 R136, R168.reuse, R140, R4 ;  /* 0x0000008ca888723c */ /* 0x042fe20000041804 */
[----:B------:R-:W1:Y:S07]  /*12670*/  LDSM.16.MT88.4 R4, [R197+0x3900] ;  /* 0x00390000c504783b */ /* 0x000e6e0000004200 */
[C---:B------:R-:W-:Y:S01]  /*12680*/  HMMA.16816.F32.BF16 R140, R168.reuse, R142, R8 ;  /* 0x0000008ea88c723c */ /* 0x040fe20000041808 */
[----:B------:R-:W2:Y:S07]  /*12690*/  LDSM.16.MT88.4 R8, [R198+0x3900] ;  /* 0x00390000c608783b */ /* 0x000eae0000004200 */
[C---:B------:R-:W-:Y:S01]  /*126a0*/  HMMA.16816.F32.BF16 R144, R168.reuse, R156, R12 ;  /* 0x0000009ca890723c */ /* 0x040fe2000004180c */
        /* <DEDUP_REMOVED lines=29> */
[----:B------:R-:W-:Y:S01]  /*12880*/  FFMA.FTZ R16, R2, R248, R243 ;  /* 0x000000f802107223 */ /* 0x000fe200000100f3 */
[C---:B------:R-:W-:Y:S04]  /*12890*/  HMMA.16816.F32.BF16 R96, R168.reuse, R18, R96 ;  /* 0x00000012a860723c */ /* 0x040fe80000041860 */
[----:B------:R-:W-:Y:S02]  /*128a0*/  FFMA.FTZ R2, R0, R249, R230 ;  /* 0x000000f900027223 */ /* 0x000fe400000100e6 */
[----:B------:R-:W-:Y:S02]  /*128b0*/  FADD.FTZ R0, R246, R16 ;  /* 0x00000010f6007221 */ /* 0x000fe40000010000 */
[C---:B-1----:R-:W-:Y:S04]  /*128c0*/  HMMA.16816.F32.BF16 R100, R168.reuse, R4, R100 ;  /* 0x00000004a864723c */ /* 0x042fe80000041864 */
[----:B------:R-:W-:Y:S02]  /*128d0*/  FADD.FTZ R2, R229, R2 ;  /* 0x00000002e5027221 */ /* 0x000fe40000010000 */
[----:B------:R-:W-:Y:S02]  /*128e0*/  FADD.FTZ R0, R245, R0 ;  /* 0x00000000f5007221 */ /* 0x000fe40000010000 */
[C---:B------:R-:W-:Y:S01]  /*128f0*/  HMMA.16816.F32.BF16 R104, R168.reuse, R6, R104 ;  /* 0x00000006a868723c */ /* 0x040fe20000041868 */
[----:B------:R-:W1:Y:S03]  /*12900*/  LDSM.16.MT88.4 R4, [R199+0x7900] ;  /* 0x00790000c704783b */ /* 0x000e660000004200 */
[----:B------:R-:W-:Y:S02]  /*12910*/  FADD.FTZ R2, R228, R2 ;  /* 0x00000002e4027221 */ /* 0x000fe40000010000 */
[----:B------:R-:W-:Y:S02]  /*12920*/  FADD.FTZ R0, R244, R0 ;  /* 0x00000000f4007221 */ /* 0x000fe40000010000 */
[----:B------:R-:W-:Y:S01]  /*12930*/  FADD.FTZ R2, R227, R2 ;  /* 0x00000002e3027221 */ /* 0x000fe20000010000 */
[C---:B--2---:R-:W-:Y:S03]  /*12940*/  HMMA.16816.F32.BF16 R108, R168.reuse, R8, R108 ;  /* 0x00000008a86c723c */ /* 0x044fe6000004186c */
[----:B------:R-:W-:Y:S02]  /*12950*/  FADD.FTZ R0, R242, R0 ;  /* 0x00000000f2007221 */ /* 0x000fe40000010000 */
[----:B------:R-:W-:Y:S02]  /*12960*/  FADD.FTZ R2, R190, R2 ;  /* 0x00000002be027221 */ /* 0x000fe40000010000 */
[----:B------:R-:W-:Y:S01]  /*12970*/  FADD.FTZ R0, R241, R0 ;  /* 0x00000000f1007221 */ /* 0x000fe20000010000 */
[C---:B------:R-:W-:Y:S04]  /*12980*/  HMMA.16816.F32.BF16 R112, R168.reuse, R10, R112 ;  /* 0x0000000aa870723c */ /* 0x040fe80000041870 */
[----:B------:R-:W-:Y:S02]  /*12990*/  FADD.FTZ R2, R188, R2 ;  /* 0x00000002bc027221 */ /* 0x000fe40000010000 */
[----:B------:R-:W-:Y:S02]  /*129a0*/  FADD.FTZ R0, R240, R0 ;  /* 0x00000000f0007221 */ /* 0x000fe40000010000 */
[----:B------:R-:W-:Y:S01]  /*129b0*/  FADD.FTZ R2, R186, R2 ;  /* 0x00000002ba027221 */ /* 0x000fe20000010000 */
[C---:B---3--:R-:W-:Y:S03]  /*129c0*/  HMMA.16816.F32.BF16 R116, R168.reuse, R12, R116 ;  /* 0x0000000ca874723c */ /* 0x048fe60000041874 */
        /* <DEDUP_REMOVED lines=8> */
[----:B------:R-:W-:Y:S02]  /*12a50*/  FADD.FTZ R0, R187, R0 ;  /* 0x00000000bb007221 */ /* 0x000fe40000010000 */
[----:B------:R-:W-:Y:S02]  /*12a60*/  FADD.FTZ R2, R175, R2 ;  /* 0x00000002af027221 */ /* 0x000fe40000010000 */
        /* <DEDUP_REMOVED lines=16> */
.L_x_1619:
[----:B------:R-:W2:Y:S01]  /*12b70*/  SHFL.BFLY PT, R6, R248, 0x2, 0x1f ;  /* 0x0c401f00f8067f89 */ /* 0x000ea200000e0000 */
[----:B------:R-:W-:-:S02]  /*12b80*/  MOV R17, 0xff800000 ;  /* 0xff80000000117802 */ /* 0x000fc40000000f00 */
[----:B------:R-:W-:Y:S01]  /*12b90*/  MOV R18, 0xff800000 ;  /* 0xff80000000127802 */ /* 0x000fe20000000f00 */
[----:B------:R-:W3:Y:S01]  /*12ba0*/  SHFL.BFLY PT, R7, R249, 0x2, 0x1f ;  /* 0x0c401f00f9077f89 */ /* 0x000ee200000e0000 */
[----:B------:R-:W-:Y:S01]  /*12bb0*/  PLOP3.LUT P2, PT, PT, PT, PT, 0x8, 0x0 ;  /* 0x000000000000781c */ /* 0x000fe20003f4e170 */
[----:B--2---:R-:W-:Y:S02]  /*12bc0*/  FADD.FTZ R6, R6, R248 ;  /* 0x000000f806067221 */ /* 0x004fe40000010000 */
[----:B---3--:R-:W-:-:S03]  /*12bd0*/  FADD.FTZ R7, R7, R249 ;  /* 0x000000f907077221 */ /* 0x008fc60000010000 */
[----:B------:R-:W2:Y:S04]  /*12be0*/  SHFL.BFLY PT, R2, R6, 0x1, 0x1f ;  /* 0x0c201f0006027f89 */ /* 0x000ea800000e0000 */
[----:B------:R-:W3:Y:S01]  /*12bf0*/  SHFL.BFLY PT, R0, R7, 0x1, 0x1f ;  /* 0x0c201f0007007f89 */ /* 0x000ee200000e0000 */
[----:B--2---:R-:W-:Y:S01]  /*12c00*/  FADD.FTZ R6, R6, R2 ;  /* 0x0000000206067221 */ /* 0x004fe20000010000 */
[----:B------:R-:W-:Y:S01]  /*12c10*/  MOV R2, RZ ;  /* 0x000000ff00027202 */ /* 0x000fe20000000f00 */
[----:B---3--:R-:W-:-:S03]  /*12c20*/  FADD.FTZ R7, R0, R7 ;  /* 0x0000000700077221 */ /* 0x008fc60000010000 */
[----:B------:R-:W-:Y:S02]  /*12c30*/  FSETP.NE.FTZ.AND P1, PT, R6, RZ, PT ;  /* 0x000000ff0600720b */ /* 0x000fe40003f35000 */
[----:B------:R-:W-:Y:S02]  /*12c40*/  MOV R0, RZ ;  /* 0x000000ff00007202 */ /* 0x000fe40000000f00 */
[----:B------:R-:W-:-:S09]  /*12c50*/  FSETP.NE.FTZ.AND P0, PT, R7, RZ, PT ;  /* 0x000000ff0700720b */ /* 0x000fd20003f15000 */
[----:B------:R-:W2:Y:S01]  /*12c60*/  @P1 MUFU.RCP R2, R6 ;  /* 0x0000000600021308 */ /* 0x000ea20000001000 */
[----:B-1----:R-:W-:-:S05]  /*12c70*/  @P1 MOV R4, 0x3f317218 ;  /* 0x3f31721800041802 */ /* 0x002fca0000000f00 */
[----:B------:R-:W-:Y:S02]  /*12c80*/  @P1 FMUL.FTZ R5, R4, c[0x0][0x2d0] ;  /* 0x0000b40004051a20 */ /* 0x000fe40000410000 */
[----:B------:R-:W-:Y:S08]  /*12c90*/  @P0 MUFU.RCP R0, R7 ;  /* 0x0000000700000308 */ /* 0x000ff00000001000 */
[----:B------:R-:W1:Y:S01]  /*12ca0*/  @P1 MUFU.LG2 R6, R6 ;  /* 0x0000000600061308 */ /* 0x000e620000000c00 */
[----:B--2---:R-:W-:-:S02]  /*12cb0*/  FMUL.FTZ R136, R2, R136 ;  /* 0x0000008802887220 */ /* 0x004fc40000410000 */
[C---:B------:R-:W-:Y:S02]  /*12cc0*/  FMUL.FTZ R137, R2.reuse, R137 ;  /* 0x0000008902897220 */ /* 0x040fe40000410000 */
[C---:B------:R-:W-:Y:S02]  /*12cd0*/  FMUL.FTZ R140, R2.reuse, R140 ;  /* 0x0000008c028c7220 */ /* 0x040fe40000410000 */
[C---:B------:R-:W-:Y:S01]  /*12ce0*/  FMUL.FTZ R141, R2.reuse, R141 ;  /* 0x0000008d028d7220 */ /* 0x040fe20000410000 */
[----:B------:R-:W2:Y:S01]  /*12cf0*/  @P0 MUFU.LG2 R7, R7 ;  /* 0x0000000700070308 */ /* 0x000ea20000000c00 */
        /* <DEDUP_REMOVED lines=61> */
[----:B-1----:R-:W-:Y:S02]  /*130d0*/  @P1 FMUL.FTZ R6, R6, 0.69314718246459960938 ;  /* 0x3f31721806061820 */ /* 0x002fe40000410000 */
[----:B--2---:R-:W-:Y:S02]  /*130e0*/  @P0 FMUL.FTZ R4, R7, 0.69314718246459960938 ;  /* 0x3f31721807040820 */ /* 0x004fe40000410000 */
        /* <DEDUP_REMOVED lines=67> */
.L_x_1586:
        /* <DEDUP_REMOVED lines=310> */
.L_x_1631:
[----:B------:R-:W-:Y:S05]  /*14880*/  BSYNC B0 ;  /* 0x0000000000007941 */ /* 0x000fea0003800000 */
.L_x_1630:
        /* <DEDUP_REMOVED lines=72> */
[----:B-----5:R-:W-:Y:S02]  /*14d10*/  @!P6 LEA.HI R4, R15, R15, RZ, 0x1 ;  /* 0x0000000f0f04e211 */ /* 0x020fe400078f08ff */
        /* <DEDUP_REMOVED lines=13> */
[----:B--2---:R-:W-:Y:S02]  /*14df0*/  @!P2 LEA.HI R7, R10, R10, RZ, 0x1 ;  /* 0x0000000a0a07a211 */ /* 0x004fe400078f08ff */
[----:B------:R-:W-:-:S02]  /*14e00*/  @!P1 LEA.HI R6, R11, R11, RZ, 0x1 ;  /* 0x0000000b0b069211 */ /* 0x000fc400078f08ff */
[----:B---3--:R-:W-:Y:S02]  /*14e10*/  @!P4 LEA.HI R4, R8, R8, RZ, 0x1 ;  /* 0x000000080804c211 */ /* 0x008fe400078f08ff */
        /* <DEDUP_REMOVED lines=39> */
[----:B--2---:R-:W-:-:S02]  /*15090*/  @!P2 LEA.HI R7, R10, R10, RZ, 0x1 ;  /* 0x0000000a0a07a211 */ /* 0x004fc400078f08ff */
[----:B------:R-:W-:Y:S02]  /*150a0*/  @!P1 LEA.HI R6, R11, R11, RZ, 0x1 ;  /* 0x0000000b0b069211 */ /* 0x000fe400078f08ff */
[----:B---3--:R-:W-:Y:S02]  /*150b0*/  @!P4 LEA.HI R4, R8, R8, RZ, 0x1 ;  /* 0x000000080804c211 */ /* 0x008fe400078f08ff */
        /* <DEDUP_REMOVED lines=36> */
[----:B--2---:R-:W-:-:S04]  /*15300*/  @!P2 LEA.HI R7, R10, R10, RZ, 0x1 ;  /* 0x0000000a0a07a211 */ /* 0x004fc800078f08ff */
        /* <DEDUP_REMOVED lines=26> */
.L_x_1629:
        /* <DEDUP_REMOVED lines=50> */
.L_x_1632:
        /* <DEDUP_REMOVED lines=11> */
.L_x_2630:


//--------------------- .text._ZN7cutlass13device_kernelIN5flash19enable_sm80_to_sm89INS1_16FlashAttnFwdSm80INS1_25CollectiveMainloopFwdSm80ILi8ELi1ELb0EN4cute5tupleIJNS5_1CILi128EEENS7_ILi64EEENS7_ILi256EEEEEELi256ENS_10bfloat16_tEfNS_4arch4Sm80ELb0ELb1ELb1ELb1ELb0ELb0ELb1ELb1EEENS1_21CollectiveEpilogueFwdINS6_IJS8_SA_S9_EEENS6_IJNS7_ILi1EEESI_SI_EEESC_SE_Li256ELb1ELb1ELb1ELb0EEENS1_36VarlenDynamicPersistentTileSchedulerILi128ELi64ELi256ELi256ELb1ELb1ELb0ELb1ELb0ELb1EEEEEEEEEvNT_6ParamsE --------------------------
	.section	.text._ZN7cutlass13device_kernelIN5flash19enable_sm80_to_sm89INS1_16FlashAttnFwdSm80INS1_25CollectiveMainloopFwdSm80ILi8ELi1ELb0EN4cute5tupleIJNS5_1CILi128EEENS7_ILi64EEENS7_ILi256EEEEEELi256ENS_10bfloat16_tEfNS_4arch4Sm80ELb0ELb1ELb1ELb1ELb0ELb0ELb1ELb1EEENS1_21CollectiveEpilogueFwdINS6_IJS8_SA_S9_EEENS6_IJNS7_ILi1EEESI_SI_EEESC_SE_Li256ELb1ELb1ELb1ELb0EEENS1_36VarlenDynamicPersistentTileSchedulerILi128ELi64ELi256ELi256ELb1ELb1ELb0ELb1ELb0ELb1EEEEEEEEEvNT_6ParamsE,"ax",@progbits
	.sectioninfo	@"SHI_REGISTERS=255"
	.align	128
.text._ZN7cutlass13device_kernelIN5flash19enable_sm80_to_sm89INS1_16FlashAttnFwdSm80INS1_25CollectiveMainloopFwdSm80ILi8ELi1ELb0EN4cute5tupleIJNS5_1CILi128EEENS7_ILi64EEENS7_ILi256EEEEEELi256ENS_10bfloat16_tEfNS_4arch4Sm80ELb0ELb1ELb1ELb1ELb0ELb0ELb1ELb1EEENS1_21CollectiveEpilogueFwdINS6_IJS8_SA_S9_EEENS6_IJNS7_ILi1EEESI_SI_EEESC_SE_Li256ELb1ELb1ELb1ELb0EEENS1_36VarlenDynamicPersistentTileSchedulerILi128ELi64ELi256ELi256ELb1ELb1ELb0ELb1ELb0ELb1EEEEEEEEEvNT_6ParamsE:
        .type           _ZN7cutlass13device_kernelIN5flash19enable_sm80_to_sm89INS1_16FlashAttnFwdSm80INS1_25CollectiveMainloopFwdSm80ILi8ELi1ELb0EN4cute5tupleIJNS5_1CILi128EEENS7_ILi64EEENS7_ILi256EEEEEELi256ENS_10bfloat16_tEfNS_4arch4Sm80ELb0ELb1ELb1ELb1ELb0ELb0ELb1ELb1EEENS1_21CollectiveEpilogueFwdINS6_IJS8_SA_S9_EEENS6_IJNS7_ILi1EEESI_SI_EEESC_SE_Li256ELb1ELb1ELb1ELb0EEENS1_36VarlenDynamicPersistentTileSchedulerILi128ELi64ELi256ELi256ELb1ELb1ELb0ELb1ELb0ELb1EEEEEEEEEvNT_6ParamsE,@function
        .size           _ZN7cutlass13device_kernelIN5flash19enable_sm80_to_sm89INS1_16FlashAttnFwdSm80INS1_25CollectiveMainloopFwdSm80ILi8ELi1ELb0EN4cute5tupleIJNS5_1CILi128EEENS7_ILi64EEENS7_ILi256EEEEEELi256ENS_10bfloat16_tEfNS_4arch4Sm80ELb0ELb1ELb1ELb1ELb0ELb0ELb1ELb1EEENS1_21CollectiveEpilogueFwdINS6_IJS8_SA_S9_EEENS6_IJNS7_ILi1EEESI_SI_EEESC_SE_Li256ELb1ELb1ELb1ELb0EEENS1_36VarlenDynamicPersistentTileSchedulerILi128ELi64ELi256ELi256ELb1ELb1ELb0ELb1ELb0ELb1EEEEEEEEEvNT_6ParamsE,(.L_x_2631 - _ZN7cutlass13device_kernelIN5flash19enable_sm80_to_sm89INS1_16FlashAttnFwdSm80INS1_25CollectiveMainloopFwdSm80ILi8ELi1ELb0EN4cute5tupleIJNS5_1CILi128EEENS7_ILi64EEENS7_ILi256EEEEEELi256ENS_10bfloat16_tEfNS_4arch4Sm80ELb0ELb1ELb1ELb1ELb0ELb0ELb1ELb1EEENS1_21CollectiveEpilogueFwdINS6_IJS8_SA_S9_EEENS6_IJNS7_ILi1EEESI_SI_EEESC_SE_Li256ELb1ELb1ELb1ELb0EEENS1_36VarlenDynamicPersistentTileSchedulerILi128ELi64ELi256ELi256ELb1ELb1ELb0ELb1ELb0ELb1EEEEEEEEEvNT_6ParamsE)
        .other          _ZN7cutlass13device_kernelIN5flash19enable_sm80_to_sm89INS1_16FlashAttnFwdSm80INS1_25CollectiveMainloopFwdSm80ILi8ELi1ELb0EN4cute5tupleIJNS5_1CILi128EEENS7_ILi64EEENS7_ILi256EEEEEELi256ENS_10bfloat16_tEfNS_4arch4Sm80ELb0ELb1ELb1ELb1ELb0ELb0ELb1ELb1EEENS1_21CollectiveEpilogueFwdINS6_IJS8_SA_S9_EEENS6_IJNS7_ILi1EEESI_SI_EEESC_SE_Li256ELb1ELb1ELb1ELb0EEENS1_36VarlenDynamicPersistentTileSchedulerILi128ELi64ELi256ELi256ELb1ELb1ELb0ELb1ELb0ELb1EEEEEEEEEvNT_6ParamsE,@"STO_CUDA_ENTRY STV_DEFAULT"
_ZN7cutlass13device_kernelIN5flash19enable_sm80_to_sm89INS1_16FlashAttnFwdSm80INS1_25CollectiveMainloopFwdSm80ILi8ELi1ELb0EN4cute5tupleIJNS5_1CILi128EEENS7_ILi64EEENS7_ILi256EEEEEELi256ENS_10bfloat16_tEfNS_4arch4Sm80ELb0ELb1ELb1ELb1ELb0ELb0ELb1ELb1EEENS1_21CollectiveEpilogueFwdINS6_IJS8_SA_S9_EEENS6_IJNS7_ILi1EEESI_SI_EEESC_SE_Li256ELb1ELb1ELb1ELb0EEENS1_36VarlenDynamicPersistentTileSchedulerILi128ELi64ELi256ELi256ELb1ELb1ELb0ELb1ELb0ELb1EEEEEEEEEvNT_6ParamsE:
[----:B------:R-:W-:-:S03]  /*0000*/  MOV R1, c[0x0][0x28] ;  /* 0x00000a0000017a02 */ /* 0x000fc60000000f00 */
[----:B------:R-:W1:Y:S01]  /*0010*/  S2R R2, SR_TID.X ;  /* 0x0000000000027919 */ /* 0x000e620000002100 */
[----:B------:R-:W-:Y:S01]  /*0020*/  IADD3 R1, R1, -0xb0, RZ ;  /* 0xffffff5001017810 */ /* 0x000fe20007ffe0ff */
[----:B------:R-:W-:Y:S01]  /*0030*/  ULDC.64 UR6, c[0x0][0x118] ;  /* 0x0000460000067ab9 */ /* 0x000fe20000000a00 */
[----:B-1----:R-:W-:-:S06]  /*0040*/  SHF.R.U32.HI R0, RZ, 0x5, R2 ;  /* 0x00000005ff007819 */ /* 0x002fcc0000011602 */
[----:B------:R-:W1:Y:S02]  /*0050*/  SHFL.IDX PT, R0, R0, RZ, 0x1f ;  /* 0x00001fff00007589 */ /* 0x000e6400000e0000 */
[----:B-1----:R-:W1:Y:S02]  /*0060*/  R2UR UR5, R0 ;  /* 0x00000000000573c2 */ /* 0x002e6400000e0000 */
[----:B-1----:R-:W-:-:S13]  /*0070*/  ISETP.NE.AND P0, PT, RZ, UR5, PT ;  /* 0x00000005ff007c0c */ /* 0x002fda000bf05270 */
        /* <DEDUP_REMOVED lines=46> */
.L_x_1638:
        /* <DEDUP_REMOVED lines=16> */
.L_x_1777:
        /* <DEDUP_REMOVED lines=16> */
.L_x_1778:
[----:B--2---:R-:W-:-:S05]  /*0560*/  IMAD R0, R0, c[0x0][0x538], RZ ;  /* 0x00014e0000007a24 */ /* 0x004fca00078e02ff */
[----:B------:R-:W-:-:S04]  /*0570*/  IADD3 R7, R0, R7, RZ ;  /* 0x0000000700077210 */ /* 0x000fc80007ffe0ff */
[----:B------:R-:W-:-:S13]  /*0580*/  ISETP.GT.AND P0, PT, R7, UR4, PT ;  /* 0x0000000407007c0c */ /* 0x000fda000bf04270 */
[----:B-1----:R-:W-:Y:S05]  /*0590*/  @!P0 BRA `(.L_x_1638) ;  /* 0xfffffdc000008947 */ /* 0x002fea000383ffff */
.L_x_1634:
[----:B------:R-:W-:-:S05]  /*05a0*/  IADD3 R11, -R0, R7, RZ ;  /* 0x00000007000b7210 */ /* 0x000fca0007ffe1ff */
[----:B------:R-:W-:-:S05]  /*05b0*/  IMAD R0, R4, c[0x0][0x538], R11 ;  /* 0x00014e0004007a24 */ /* 0x000fca00078e020b */
[----:B------:R-:W-:Y:S01]  /*05c0*/  ISETP.GT.AND P0, PT, R0, UR4, PT ;  /* 0x0000000400007c0c */ /* 0x000fe2000bf04270 */
[----:B------:R-:W-:-:S12]  /*05d0*/  BRA.DIV ~URZ, `(.L_x_1639) ;  /* 0x000194a27f007947 */ /* 0x000fd8000b800000 */
[----:B------:R-:W-:-:S04]  /*05e0*/  VOTE.ANY R10, PT, !P0 ;  /* 0x00000000000a7806 */ /* 0x000fc800040e0100 */
.L_x_1779:
[----:B------:R-:W1:Y:S02]  /*05f0*/  POPC R7, R10 ;  /* 0x0000000a00077309 */ /* 0x000e640000000000 */
[----:B-1----:R-:W-:-:S05]  /*0600*/  IADD3 R0, R7, R6, RZ ;  /* 0x0000000607007210 */ /* 0x002fca0007ffe0ff */
[----:B------:R1:W-:Y:S01]  /*0610*/  STL [R1+0x34], R0 ;  /* 0x0000340001007387 */ /* 0x0003e20000100800 */
[----:B------:R-:W-:Y:S05]  /*0620*/  BRA.DIV ~URZ, `(.L_x_1640) ;  /* 0x000194a27f007947 */ /* 0x000fea000b800000 */
[----:B------:R2:W3:Y:S01]  /*0630*/  SHFL.IDX PT, R12, R9, R7, 0x1f ;  /* 0x00001f07090c7589 */ /* 0x0004e200000e0000 */
[----:B------:R-:W-:-:S03]  /*0640*/  MOV R6, RZ ;  /* 0x000000ff00067202 */ /* 0x000fc60000000f00 */
[----:B------:R2:W4:Y:S04]  /*0650*/  SHFL.IDX PT, R9, R8, R7, 0x1f ;  /* 0x00001f0708097589 */ /* 0x00052800000e0000 */
.L_x_1780:
[----:B------:R-:W-:Y:S01]  /*0660*/  ISETP.NE.AND P0, PT, R10, RZ, PT ;  /* 0x000000ff0a00720c */ /* 0x000fe20003f05270 */
[----:B------:R-:W-:-:S12]  /*0670*/  BSSY B0, `(.L_x_1641) ;  /* 0x0000005000007945 */ /* 0x000fd80003800000 */
[----:B------:R-:W-:Y:S05]  /*0680*/  @!P0 BRA `(.L_x_1642) ;  /* 0x0000003000008947 */ /* 0x000fea0003800000 */
[----:B------:R-:W-:Y:S01]  /*0690*/  IADD3 R3, R7, -0x1, RZ ;  /* 0xffffffff07037810 */ /* 0x000fe20007ffe0ff */
[----:B------:R-:W-:Y:S05]  /*06a0*/  BRA.DIV ~URZ, `(.L_x_1643) ;  /* 0x000195027f007947 */ /* 0x000fea000b800000 */
[----:B------:R1:W2:Y:S02]  /*06b0*/  SHFL.IDX PT, R6, R4, R3, 0x1f ;  /* 0x00001f0304067589 */ /* 0x0002a400000e0000 */
.L_x_1642:
[----:B------:R-:W-:Y:S05]  /*06c0*/  BSYNC B0 ;  /* 0x0000000000007941 */ /* 0x000fea0003800000 */
.L_x_1641:
        /* <DEDUP_REMOVED lines=69> */
.L_x_1645:
        /* <DEDUP_REMOVED lines=70> */
.L_x_1646:
[----:B------:R-:W-:Y:S05]  /*0f80*/  BSYNC B0 ;  /* 0x0000000000007941 */ /* 0x000fea0003800000 */
.L_x_1644:
[----:B------:R-:W-:-:S04]  /*0f90*/  LOP3.LUT R0, RZ, R0, RZ, 0x33, !PT ;  /* 0x00000000ff007212 */ /* 0x000fc800078e33ff */
[----:B------:R-:W-:-:S05]  /*0fa0*/  IADD3 R0, R0, R12, RZ ;  /* 0x0000000c00007210 */ /* 0x000fca0007ffe0ff */
[----:B------:R2:W-:Y:S01]  /*0fb0*/  STL [R1+0x2c], R0 ;  /* 0x00002c0001007387 */ /* 0x0005e20000100800 */
[----:B------:R-:W-:Y:S05]  /*0fc0*/  BRA `(.L_x_1647) ;  /* 0x0000006000007947 */ /* 0x000fea0003800000 */
.L_x_1635:
[----:B------:R-:W-:Y:S01]  /*0fd0*/  MOV R0, UR4 ;  /* 0x0000000400007c02 */ /* 0x000fe20008000f00 */
[----:B------:R-:W-:Y:S04]  /*0fe0*/  STL [R1+0x2c], RZ ;  /* 0x00002cff01007387 */ /* 0x000fe80000100800 */
[----:B------:R-:W-:Y:S04]  /*0ff0*/  STL [R1+0x30], RZ ;  /* 0x000030ff01007387 */ /* 0x000fe80000100800 */
[----:B------:R1:W-:Y:S02]  /*1000*/  STL [R1+0x28], R0 ;  /* 0x0000280001007387 */ /* 0x0003e40000100800 */
[----:B-1----:R-:W-:-:S05]  /*1010*/  MOV R0, c[0x0][0x53c] ;  /* 0x00014f0000007a02 */ /* 0x002fca0000000f00 */
[----:B------:R1:W-:Y:S02]  /*1020*/  STL [R1+0x34], R0 ;  /* 0x0000340001007387 */ /* 0x0003e40000100800 */
.L_x_1647:
        /* <DEDUP_REMOVED lines=8> */
.L_x_1633:
[----:B-12---:R-:W2:Y:S02]  /*10b0*/  LDL R0, [R1+0x34] ;  /* 0x0000340001007983 */ /* 0x006ea40000100800 */
[----:B--2---:R-:W-:-:S13]  /*10c0*/  ISETP.GE.AND P0, PT, R0, c[0x0][0x53c], PT ;  /* 0x00014f0000007a0c */ /* 0x004fda0003f06270 */
[----:B------:R-:W-:Y:S05]  /*10d0*/  @P0 EXIT ;  /* 0x000000000000094d */ /* 0x000fea0003800000 */
[----:B------:R-:W1:Y:S02]  /*10e0*/  S2R R16, SR_TID.X ;  /* 0x0000000000107919 */ /* 0x000e640000002100 */
[----:B-1----:R-:W-:-:S04]  /*10f0*/  SHF.R.S32.HI R11, RZ, 0x1f, R16 ;  /* 0x0000001fff0b7819 */ /* 0x002fc80000011410 */
[CC--:B------:R-:W-:Y:S02]  /*1100*/  LEA.HI R2, R11.reuse, R16.reuse, RZ, 0x4 ;  /* 0x000000100b027211 */ /* 0x0c0fe400078f20ff */
[----:B------:R-:W-:Y:S02]  /*1110*/  LEA.HI R8, R11, R16, RZ, 0x3 ;  /* 0x000000100b087211 */ /* 0x000fe400078f18ff */
[----:B------:R-:W-:Y:S02]  /*1120*/  SHF.R.S32.HI R3, RZ, 0x4, R2 ;  /* 0x00000004ff037819 */ /* 0x000fe40000011402 */
[----:B---3--:R-:W-:Y:S02]  /*1130*/  LOP3.LUT R5, R8, 0xfffffff8, RZ, 0xc0, !PT ;  /* 0xfffffff808057812 */ /* 0x008fe400078ec0ff */
        /* <DEDUP_REMOVED lines=25> */
[----:B------:R-:W-:Y:S02]  /*12d0*/  LOP3.LUT R4, R13, 0xfffffff8, RZ, 0xc0, !PT ;  /* 0xfffffff80d047812 */ /* 0x000fe400078ec0ff */
[----:B------:R-:W-:-:S02]  /*12e0*/  LEA.HI R6, R11, R16, RZ, 0x5 ;  /* 0x000000100b067211 */ /* 0x000fc400078f28ff */
[----:B------:R-:W-:Y:S02]  /*12f0*/  LOP3.LUT R15, R3, R0, RZ, 0x3c, !PT ;  /* 0x00000000030f7212 */ /* 0x000fe400078e3cff */
[----:B------:R-:W-:Y:S01]  /*1300*/  LEA.HI R7, R11, R16, RZ, 0x6 ;  /* 0x000000100b077211 */ /* 0x000fe200078f30ff */
[----:B------:R-:W-:Y:S01]  /*1310*/  IMAD.IADD R11, R2, 0x1, -R4 ;  /* 0x00000001020b7824 */ /* 0x000fe200078e0a04 */
[----:B------:R-:W-:Y:S02]  /*1320*/  LOP3.LUT R0, R6, 0xffffffe0, RZ, 0xc0, !PT ;  /* 0xffffffe006007812 */ /* 0x000fe400078ec0ff */
[--C-:B------:R-:W-:Y:S01]  /*1330*/  SHF.R.S32.HI R8, RZ, 0x5, R6.reuse ;  /* 0x00000005ff087819 */ /* 0x100fe20000011406 */
[----:B------:R-:W-:Y:S01]  /*1340*/  IMAD.SHL.U32 R4, R7, 0x8, RZ ;  /* 0x0000000807047824 */ /* 0x000fe200078e00ff */
[----:B------:R-:W-:Y:S01]  /*1350*/  SHF.R.S32.HI R2, RZ, 0x1f, R6 ;  /* 0x0000001fff027819 */ /* 0x000fe20000011406 */
[----:B------:R-:W-:Y:S01]  /*1360*/  IMAD.IADD R17, R16, 0x1, -R0 ;  /* 0x0000000110117824 */ /* 0x000fe200078e0a00 */
[----:B------:R-:W-:-:S02]  /*1370*/  LOP3.LUT R3, R12, 0xfffffffc, RZ, 0xc0, !PT ;  /* 0xfffffffc0c037812 */ /* 0x000fc400078ec0ff */
[----:B------:R-:W-:Y:S01]  /*1380*/  LEA.HI R0, R2, R8, RZ, 0x3 ;  /* 0x0000000802007211 */ /* 0x000fe200078f18ff */
[----:B------:R-:W-:Y:S01]  /*1390*/  IMAD.SHL.U32 R2, R11, 0x40, RZ ;  /* 0x000000400b027824 */ /* 0x000fe200078e00ff */
[----:B------:R-:W-:Y:S01]  /*13a0*/  LOP3.LUT R219, R5, 0x7ffffe00, R4, 0xf8, !PT ;  /* 0x7ffffe0005db7812 */ /* 0x000fe200078ef804 */
[----:B------:R-:W-:Y:S01]  /*13b0*/  IMAD.SHL.U32 R5, R14, 0x8, RZ ;  /* 0x000000080e057824 */ /* 0x000fe200078e00ff */
[----:B------:R-:W-:Y:S01]  /*13c0*/  SHF.R.S32.HI R12, RZ, 0x1f, R17 ;  /* 0x0000001fff0c7819 */ /* 0x000fe20000011411 */
[----:B------:R-:W-:Y:S01]  /*13d0*/  IMAD.IADD R7, R16, 0x1, -R3 ;  /* 0x0000000110077824 */ /* 0x000fe200078e0a03 */
[----:B------:R-:W-:Y:S01]  /*13e0*/  LOP3.LUT R2, R2, 0x1c0, RZ, 0xc0, !PT ;  /* 0x000001c002027812 */ /* 0x000fe200078ec0ff */
[----:B------:R-:W-:Y:S01]  /*13f0*/  IMAD.SHL.U32 R219, R219, 0x2, RZ ;  /* 0x00000002dbdb7824 */ /* 0x000fe200078e00ff */
[----:B------:R-:W-:Y:S02]  /*1400*/  LOP3.LUT R0, R0, 0xffffff8, RZ, 0xc0, !PT ;  /* 0x0ffffff800007812 */ /* 0x000fe400078ec0ff */
[----:B------:R-:W-:-:S02]  /*1410*/  LEA.HI R12, R12, R17, RZ, 0x2 ;  /* 0x000000110c0c7211 */ /* 0x000fc400078f10ff */
[----:B------:R-:W-:Y:S01]  /*1420*/  LOP3.LUT R5, R2, 0x8, R5, 0xf8, !PT ;  /* 0x0000000802057812 */ /* 0x000fe200078ef805 */
[----:B------:R-:W-:Y:S01]  /*1430*/  IMAD.IADD R3, R8, 0x1, -R0 ;  /* 0x0000000108037824 */ /* 0x000fe200078e0a00 */
[----:B------:R-:W-:Y:S02]  /*1440*/  SHF.R.U32.HI R2, RZ, 0x3, R2 ;  /* 0x00000003ff027819 */ /* 0x000fe40000011602 */
[----:B------:R-:W-:Y:S02]  /*1450*/  SHF.R.S32.HI R0, RZ, 0x2, R12 ;  /* 0x00000002ff007819 */ /* 0x000fe4000001140c */
[----:B------:R-:W-:Y:S01]  /*1460*/  LOP3.LUT R6, R5, R2, RZ, 0x3c, !PT ;  /* 0x0000000205067212 */ /* 0x000fe200078e3cff */
[C---:B------:R-:W-:Y:S01]  /*1470*/  IMAD.SHL.U32 R2, R9.reuse, 0x40, RZ ;  /* 0x0000004009027824 */ /* 0x040fe200078e00ff */
[----:B------:R-:W-:Y:S01]  /*1480*/  LOP3.LUT R4, R9, 0x1, RZ, 0xc0, !PT ;  /* 0x0000000109047812 */ /* 0x000fe200078ec0ff */
[----:B------:R-:W-:Y:S01]  /*1490*/  IMAD R16, R3, 0x10, R0 ;  /* 0x0000001003107824 */ /* 0x000fe200078e0200 */
[----:B------:R-:W-:Y:S01]  /*14a0*/  LEA.HI R0, R7, R7, RZ, 0x1 ;  /* 0x0000000707007211 */ /* 0x000fe200078f08ff */
[----:B------:R-:W-:Y:S01]  /*14b0*/  IMAD.SHL.U32 R3, R13, 0x40, RZ ;  /* 0x000000400d037824 */ /* 0x000fe200078e00ff */
[----:B------:R-:W-:Y:S01]  /*14c0*/  ISETP.NE.U32.AND P0, PT, R4, 0x1, PT ;  /* 0x000000010400780c */ /* 0x000fe20003f05070 */
[----:B------:R-:W-:Y:S01]  /*14d0*/  IMAD.SHL.U32 R4, R8, 0x400, RZ ;  /* 0x0000040008047824 */ /* 0x000fe200078e00ff */
[----:B------:R-:W-:Y:S01]  /*14e0*/  LOP3.LUT R2, R2, 0x1c0, RZ, 0xc0, !PT ;  /* 0x000001c002027812 */ /* 0x000fe200078ec0ff */
[----:B------:R-:W-:Y:S01]  /*14f0*/  STL [R1+0xac], R16 ;  /* 0x0000ac1001007387 */ /* 0x000fe20000100800 */
[----:B------:R-:W-:Y:S01]  /*1500*/  LOP3.LUT R0, R0, 0x1ffffffe, RZ, 0xc0, !PT ;  /* 0x1ffffffe00007812 */ /* 0x000fe200078ec0ff */
[----:B------:R-:W-:Y:S01]  /*1510*/  IMAD R5, R7, 0x2, R4 ;  /* 0x0000000207057824 */ /* 0x000fe200078e0204 */
[----:B------:R-:W-:Y:S01]  /*1520*/  LEA.HI R2, R2, R2, RZ, 0x1d ;  /* 0x0000000202027211 */ /* 0x000fe200078fe8ff */
[----:B------:R-:W-:Y:S01]  /*1530*/  IMAD.MOV.U32 R13, RZ, RZ, 0x20 ;  /* 0x00000020ff0d7424 */ /* 0x000fe200078e00ff */
[----:B------:R-:W-:-:S02]  /*1540*/  LOP3.LUT R3, R3, 0xfffffe00, RZ, 0xc0, !PT ;  /* 0xfffffe0003037812 */ /* 0x000fc400078ec0ff */
[----:B------:R-:W-:Y:S01]  /*1550*/  R2P PR, R9, 0x6 ;  /* 0x0000000609007804 */ /* 0x000fe20000000000 */
[----:B------:R-:W-:Y:S01]  /*1560*/  IMAD.IADD R9, R7, 0x1, -R0 ;  /* 0x0000000107097824 */ /* 0x000fe200078e0a00 */
[CC--:B------:R-:W-:Y:S01]  /*1570*/  IADD3 R4, R6.reuse, R3.reuse, R4 ;  /* 0x0000000306047210 */ /* 0x0c0fe20007ffe004 */
[----:B------:R-:W-:Y:S01]  /*1580*/  IMAD.IADD R7, R5, 0x1, R2 ;  /* 0x0000000105077824 */ /* 0x000fe200078e0202 */
[----:B------:R-:W-:Y:S01]  /*1590*/  LOP3.LUT R5, R6, R3, RZ, 0xfc, !PT ;  /* 0x0000000306057212 */ /* 0x000fe200078efcff */
[----:B------:R-:W-:Y:S01]  /*15a0*/  IMAD R3, R10, 0x20, R20 ;  /* 0x000000200a037824 */ /* 0x000fe200078e0214 */
[----:B------:R-:W-:Y:S01]  /*15b0*/  SHF.R.S32.HI R19, RZ, 0x1f, R18 ;  /* 0x0000001fff137819 */ /* 0x000fe20000011412 */
[----:B------:R-:W-:Y:S01]  /*15c0*/  IMAD R0, R14, 0x200, R15 ;  /* 0x000002000e007824 */ /* 0x000fe200078e020f */
[----:B------:R-:W-:Y:S01]  /*15d0*/  IADD3 R14, R18, 0x40, RZ ;  /* 0x00000040120e7810 */ /* 0x000fe20007ffe0ff */
[----:B------:R-:W-:Y:S01]  /*15e0*/  IMAD R9, R9, 0x8, R16 ;  /* 0x0000000809097824 */ /* 0x000fe200078e0210 */
[C---:B------:R-:W-:Y:S01]  /*15f0*/  LOP3.LUT P3, RZ, R10.reuse, 0x4, RZ, 0xc0, !PT ;  /* 0x000000040aff7812 */ /* 0x040fe2000786c0ff */
[----:B------:R1:W-:Y:S01]  /*1600*/  STL [R1+0x90], R3 ;  /* 0x0000900301007387 */ /* 0x0003e20000100800 */
[----:B------:R-:W-:-:S02]  /*1610*/  LOP3.LUT P4, RZ, R10, 0x2, RZ, 0xc0, !PT ;  /* 0x000000020aff7812 */ /* 0x000fc4000788c0ff */
[C---:B------:R-:W-:Y:S01]  /*1620*/  IADD3 R8, R18.reuse, 0x80, RZ ;  /* 0x0000008012087810 */ /* 0x040fe20007ffe0ff */
[----:B------:R-:W-:Y:S01]  /*1630*/  STL.64 [R1+0x20], R18 ;  /* 0x0000201201007387 */ /* 0x000fe20000100a00 */
[----:B------:R-:W-:Y:S02]  /*1640*/  SHF.R.S32.HI R10, RZ, 0x1f, R14 ;  /* 0x0000001fff0a7819 */ /* 0x000fe4000001140e */
[----:B------:R-:W-:Y:S01]  /*1650*/  IADD3 R6, R18, 0xc0, RZ ;  /* 0x000000c012067810 */ /* 0x000fe20007ffe0ff */
[----:B------:R-:W-:Y:S01]  /*1660*/  STL [R1+0x3c], R14 ;  /* 0x00003c0e01007387 */ /* 0x000fe20000100800 */
[C---:B------:R-:W-:Y:S02]  /*1670*/  LOP3.LUT P6, RZ, R11.reuse, 0x2, RZ, 0xc0, !PT ;  /* 0x000000020bff7812 */ /* 0x040fe400078cc0ff */
[----:B------:R-:W-:Y:S01]  /*1680*/  LOP3.LUT P5, RZ, R11, 0x4, RZ, 0xc0, !PT ;  /* 0x000000040bff7812 */ /* 0x000fe200078ac0ff */
[----:B------:R2:W-:Y:S01]  /*1690*/  STL [R1+0x38], R8 ;  /* 0x0000380801007387 */ /* 0x0005e20000100800 */
[----:B------:R-:W-:Y:S01]  /*16a0*/  IMAD.MOV.U32 R11, RZ, RZ, 0x40 ;  /* 0x00000040ff0b7424 */ /* 0x000fe200078e00ff */
[----:B------:R-:W-:-:S02]  /*16b0*/  LEA R192, R0, 0x8100, 0x1 ;  /* 0x0000810000c07811 */ /* 0x000fc400078e08ff */
[----:B------:R3:W-:Y:S01]  /*16c0*/  STL [R1+0x54], R10 ;  /* 0x0000540a01007387 */ /* 0x0007e20000100800 */
[----:B------:R-:W-:Y:S02]  /*16d0*/  LEA R199, R4, 0x10100, 0x1 ;  /* 0x0001010004c77811 */ /* 0x000fe400078e08ff */
[C---:B------:R-:W-:Y:S01]  /*16e0*/  SEL R2, R11.reuse, 0xffffffc0, !P3 ;  /* 0xffffffc00b027807 */ /* 0x040fe20005800000 */
[----:B------:R4:W-:Y:S01]  /*16f0*/  STL [R1+0x40], R6 ;  /* 0x0000400601007387 */ /* 0x0009e20000100800 */
[----:B------:R-:W-:Y:S02]  /*1700*/  SEL R0, R11, 0xffffffc0, !P5 ;  /* 0xffffffc00b007807 */ /* 0x000fe40006800000 */
[C---:B------:R-:W-:Y:S01]  /*1710*/  IADD3 R203, R192.reuse, 0x20, RZ ;  /* 0x00000020c0cb7810 */ /* 0x040fe20007ffe0ff */
[----:B------:R-:W-:Y:S01]  /*1720*/  IMAD.IADD R198, R192, 0x1, R2 ;  /* 0x00000001c0c67824 */ /* 0x000fe200078e0202 */
[----:B-1----:R-:W-:Y:S01]  /*1730*/  LOP3.LUT R3, R12, 0x7ffffffc, RZ, 0xc0, !PT ;  /* 0x7ffffffc0c037812 */ /* 0x002fe200078ec0ff */
[----:B------:R-:W-:Y:S01]  /*1740*/  IMAD.IADD R202, R199, 0x1, R0 ;  /* 0x00000001c7ca7824 */ /* 0x000fe200078e0200 */
[----:B------:R-:W-:-:S02]  /*1750*/  @P4 IADD3 R203, R192, -0x20, RZ ;  /* 0xffffffe0c0cb4810 */ /* 0x000fc40007ffe0ff */
[----:B------:R-:W-:Y:S01]  /*1760*/  LEA R193, R5, 0x100, 0x1 ;  /* 0x0000010005c17811 */ /* 0x000fe200078e08ff */
[----:B------:R-:W-:Y:S01]  /*1770*/  IMAD.IADD R3, R17, 0x1, -R3 ;  /* 0x0000000111037824 */ /* 0x000fe200078e0a03 */
[C---:B------:R-:W-:Y:S01]  /*1780*/  IADD3 R218, R203.reuse, 0x800, RZ ;  /* 0x00000800cbda7810 */ /* 0x040fe20007ffe0ff */
[----:B------:R-:W-:Y:S01]  /*1790*/  IMAD.IADD R195, R2, 0x1, R203 ;  /* 0x0000000102c37824 */ /* 0x000fe200078e02cb */
[C---:B------:R-:W-:Y:S01]  /*17a0*/  IADD3 R217, R203.reuse, 0x1000, RZ ;  /* 0x00001000cbd97810 */ /* 0x040fe20007ffe0ff */
[----:B------:R-:W-:Y:S01]  /*17b0*/  IMAD.IADD R197, R0, 0x1, R193 ;  /* 0x0000000100c57824 */ /* 0x000fe200078e02c1 */
[C---:B------:R-:W-:Y:S02]  /*17c0*/  IADD3 R216, R203.reuse, 0x1800, RZ ;  /* 0x00001800cbd87810 */ /* 0x040fe40007ffe0ff */
[----:B--2---:R-:W-:Y:S02]  /*17d0*/  SHF.R.S32.HI R8, RZ, 0x1f, R8 ;  /* 0x0000001fff087819 */ /* 0x004fe40000011408 */
[----:B------:R-:W-:Y:S01]  /*17e0*/  IADD3 R215, R203, 0x2000, RZ ;  /* 0x00002000cbd77810 */ /* 0x000fe20007ffe0ff */
[----:B---3--:R-:W-:-:S02]  /*17f0*/  IMAD.SHL.U32 R10, R3, 0x2, RZ ;  /* 0x00000002030a7824 */ /* 0x008fc400078e00ff */
[----:B------:R1:W-:Y:S01]  /*1800*/  STL [R1+0x50], R8 ;  /* 0x0000500801007387 */ /* 0x0003e20000100800 */
[----:B------:R-:W-:Y:S02]  /*1810*/  SEL R3, R13, 0xffffffe0, !P6 ;  /* 0xffffffe00d037807 */ /* 0x000fe40007000000 */
[----:B----4-:R-:W-:Y:S02]  /*1820*/  SHF.R.S32.HI R6, RZ, 0x1f, R6 ;  /* 0x0000001fff067819 */ /* 0x010fe40000011406 */
[C---:B------:R-:W-:Y:S01]  /*1830*/  IADD3 R14, R10.reuse, 0x8, RZ ;  /* 0x000000080a0e7810 */ /* 0x040fe20007ffe0ff */
[----:B------:R-:W-:Y:S01]  /*1840*/  IMAD.IADD R200, R199, 0x1, R3 ;  /* 0x00000001c7c87824 */ /* 0x000fe200078e0203 */
[----:B------:R-:W-:Y:S01]  /*1850*/  IADD3 R12, R10, 0xe8, RZ ;  /* 0x000000e80a0c7810 */ /* 0x000fe20007ffe0ff */
[----:B------:R2:W-:Y:S01]  /*1860*/  STL [R1+0x4c], R6 ;  /* 0x00004c0601007387 */ /* 0x0005e20000100800 */
[----:B------:R-:W-:Y:S01]  /*1870*/  IMAD.IADD R194, R3, 0x1, R193 ;  /* 0x0000000103c27824 */ /* 0x000fe200078e02c1 */
[C---:B------:R-:W-:Y:S01]  /*1880*/  IADD3 R214, R203.reuse, 0x2800, RZ ;  /* 0x00002800cbd67810 */ /* 0x040fe20007ffe0ff */
[----:B------:R-:W-:Y:S01]  /*1890*/  IMAD.IADD R201, R200, 0x1, R0 ;  /* 0x00000001c8c97824 */ /* 0x000fe200078e0200 */
[----:B------:R3:W-:Y:S01]  /*18a0*/  STL [R1+0x44], R9 ;  /* 0x0000440901007387 */ /* 0x0007e20000100800 */
[C---:B------:R-:W-:Y:S01]  /*18b0*/  IADD3 R213, R203.reuse, 0x3000, RZ ;  /* 0x00003000cbd57810 */ /* 0x040fe20007ffe0ff */
[----:B------:R-:W-:Y:S01]  /*18c0*/  IMAD.IADD R196, R0, 0x1, R194 ;  /* 0x0000000100c47824 */ /* 0x000fe200078e02c2 */
[C---:B------:R-:W-:Y:S01]  /*18d0*/  IADD3 R212, R203.reuse, 0x3800, RZ ;  /* 0x00003800cbd47810 */ /* 0x040fe20007ffe0ff */
[----:B------:R-:W-:Y:S01]  /*18e0*/  STL [R1+0x4], R10 ;  /* 0x0000040a01007387 */ /* 0x000fe20000100800 */
[----:B------:R-:W-:-:S02]  /*18f0*/  IADD3 R211, R203, 0x4000, RZ ;  /* 0x00004000cbd37810 */ /* 0x000fc40007ffe0ff */
[C---:B------:R-:W-:Y:S02]  /*1900*/  IADD3 R210, R203.reuse, 0x4800, RZ ;  /* 0x00004800cbd27810 */ /* 0x040fe40007ffe0ff */
[C---:B------:R-:W-:Y:S02]  /*1910*/  IADD3 R209, R203.reuse, 0x5000, RZ ;  /* 0x00005000cbd17810 */ /* 0x040fe40007ffe0ff */
[----:B------:R-:W-:Y:S02]  /*1920*/  IADD3 R208, R203, 0x5800, RZ ;  /* 0x00005800cbd07810 */ /* 0x000fe40007ffe0ff */
[----:B-1----:R-:W-:Y:S02]  /*1930*/  SEL R8, R13, 0xffffffe0, !P1 ;  /* 0xffffffe00d087807 */ /* 0x002fe40004800000 */
[----:B------:R-:W-:Y:S02]  /*1940*/  IADD3 R13, R10, 0xe0, RZ ;  /* 0x000000e00a0d7810 */ /* 0x000fe40007ffe0ff */
[----:B------:R-:W-:-:S02]  /*1950*/  IADD3 R207, R203, 0x6000, RZ ;  /* 0x00006000cbcf7810 */ /* 0x000fc40007ffe0ff */
[----:B------:R-:W-:Y:S02]  /*1960*/  IADD3 R206, R203, 0x6800, RZ ;  /* 0x00006800cbce7810 */ /* 0x000fe40007ffe0ff */
[----:B--2---:R-:W-:Y:S02]  /*1970*/  SEL R6, R11, 0xffffffc0, !P2 ;  /* 0xffffffc00b067807 */ /* 0x004fe40005000000 */
[----:B------:R-:W-:Y:S02]  /*1980*/  SHF.R.S32.HI R11, RZ, 0x1f, R10 ;  /* 0x0000001fff0b7819 */ /* 0x000fe4000001140a */
[----:B---3--:R-:W-:Y:S02]  /*1990*/  IADD3 R9, R10, 0x10, RZ ;  /* 0x000000100a097810 */ /* 0x008fe40007ffe0ff */
[C---:B------:R-:W-:Y:S01]  /*19a0*/  IADD3 R205, R203.reuse, 0x7000, RZ ;  /* 0x00007000cbcd7810 */ /* 0x040fe20007ffe0ff */
[----:B------:R1:W-:Y:S01]  /*19b0*/  STL [R1+0xa8], R11 ;  /* 0x0000a80b01007387 */ /* 0x0003e20000100800 */
[----:B------:R-:W-:-:S03]  /*19c0*/  IADD3 R204, R203, 0x7800, RZ ;  /* 0x00007800cbcc7810 */ /* 0x000fc60007ffe0ff */
[----:B------:R2:W-:Y:S04]  /*19d0*/  STL [R1+0x78], R9 ;  /* 0x0000780901007387 */ /* 0x0005e80000100800 */
[----:B------:R-:W-:Y:S04]  /*19e0*/  STL [R1+0x8c], R14 ;  /* 0x00008c0e01007387 */ /* 0x000fe80000100800 */
[----:B------:R3:W-:Y:S04]  /*19f0*/  STL [R1+0x88], R13 ;  /* 0x0000880d01007387 */ /* 0x0007e80000100800 */
[----:B------:R4:W-:Y:S01]  /*1a00*/  STL [R1+0x84], R12 ;  /* 0x0000840c01007387 */ /* 0x0009e20000100800 */
[----:B-1----:R-:W-:-:S02]  /*1a10*/  IADD3 R11, R10, 0xf0, RZ ;  /* 0x000000f00a0b7810 */ /* 0x002fc40007ffe0ff */
[----:B--2---:R-:W-:-:S03]  /*1a20*/  IADD3 R9, R10, 0xf8, RZ ;  /* 0x000000f80a097810 */ /* 0x004fc60007ffe0ff */
[----:B------:R-:W-:Y:S01]  /*1a30*/  STL [R1+0x80], R11 ;  /* 0x0000800b01007387 */ /* 0x000fe20000100800 */
[----:B------:R-:W-:Y:S02]  /*1a40*/  LEA R10, R7, 0x80, 0x1 ;  /* 0x00000080070a7811 */ /* 0x000fe400078e08ff */
[----:B------:R-:W-:Y:S01]  /*1a50*/  SHF.R.S32.HI R7, RZ, 0x1f, R14 ;  /* 0x0000001fff077819 */ /* 0x000fe2000001140e */
[----:B------:R1:W-:Y:S01]  /*1a60*/  STL [R1+0x7c], R9 ;  /* 0x00007c0901007387 */ /* 0x0003e20000100800 */
[----:B---3--:R-:W-:-:S03]  /*1a70*/  SHF.R.S32.HI R13, RZ, 0x1f, R13 ;  /* 0x0000001fff0d7819 */ /* 0x008fc6000001140d */
[----:B------:R-:W-:Y:S01]  /*1a80*/  STL [R1+0x58], R10 ;  /* 0x0000580a01007387 */ /* 0x000fe20000100800 */
[----:B----4-:R-:W-:-:S03]  /*1a90*/  SHF.R.S32.HI R12, RZ, 0x1f, R12 ;  /* 0x0000001fff0c7819 */ /* 0x010fc6000001140c */
[----:B------:R2:W-:Y:S04]  /*1aa0*/  STL [R1+0xa4], R7 ;  /* 0x0000a40701007387 */ /* 0x0005e80000100800 */
[----:B------:R-:W-:Y:S04]  /*1ab0*/  STL [R1+0xa0], R13 ;  /* 0x0000a00d01007387 */ /* 0x000fe80000100800 */
[----:B------:R-:W-:Y:S01]  /*1ac0*/  STL [R1+0x9c], R12 ;  /* 0x00009c0c01007387 */ /* 0x000fe20000100800 */
[----:B-1----:R-:W-:Y:S02]  /*1ad0*/  SHF.R.S32.HI R9, RZ, 0x1f, R9 ;  /* 0x0000001fff097819 */ /* 0x002fe40000011409 */
[----:B--2---:R-:W-:Y:S01]  /*1ae0*/  SHF.R.S32.HI R7, RZ, 0x1f, R11 ;  /* 0x0000001fff077819 */ /* 0x004fe2000001140b */
[----:B------:R-:W-:-:S04]  /*1af0*/  IMAD.IADD R11, R10, 0x1, R6 ;  /* 0x000000010a0b7824 */ /* 0x000fc800078e0206 */
[----:B------:R1:W-:Y:S04]  /*1b00*/  STL [R1+0x98], R7 ;  /* 0x0000980701007387 */ /* 0x0003e80000100800 */
[----:B------:R2:W-:Y:S04]  /*1b10*/  STL [R1+0x94], R9 ;  /* 0x0000940901007387 */ /* 0x0005e80000100800 */
[----:B------:R-:W-:Y:S01]  /*1b20*/  STL [R1+0x74], R11 ;  /* 0x0000740b01007387 */ /* 0x000fe20000100800 */
[C---:B-1----:R-:W-:Y:S02]  /*1b30*/  IADD3 R7, R10.reuse, -0x10, RZ ;  /* 0xfffffff00a077810 */ /* 0x042fe40007ffe0ff */
[C---:B------:R-:W-:Y:S01]  /*1b40*/  @P0 IADD3 R7, R10.reuse, 0x10, RZ ;  /* 0x000000100a070810 */ /* 0x040fe20007ffe0ff */
[----:B--2---:R-:W-:-:S04]  /*1b50*/  IMAD.IADD R9, R10, 0x1, R8 ;  /* 0x000000010a097824 */ /* 0x004fc800078e0208 */
[--C-:B------:R-:W-:Y:S02]  /*1b60*/  IMAD.IADD R4, R6, 0x1, R7.reuse ;  /* 0x0000000106047824 */ /* 0x100fe400078e0207 */
        /* <DEDUP_REMOVED lines=9> */
.L_x_1776:
[----:B------:R-:W2:Y:S01]  /*1c00*/  LDL R122, [R1+0x34] ;  /* 0x00003400017a7983 */ /* 0x000ea20000100800 */
[----:B------:R-:W-:Y:S02]  /*1c10*/  ISETP.NE.U32.AND P0, PT, RZ, c[0x0][0x370], PT ;  /* 0x0000dc00ff007a0c */ /* 0x000fe40003f05070 */
[----:B------:R-:W-:Y:S01]  /*1c20*/  ISETP.NE.U32.AND P2, PT, RZ, c[0x0][0x360], PT ;  /* 0x0000d800ff007a0c */ /* 0x000fe20003f45070 */
[----:B------:R-:W3:Y:S01]  /*1c30*/  LDL R15, [R1+0x30] ;  /* 0x00003000010f7983 */ /* 0x000ee20000100800 */
[----:B------:R-:W-:Y:S02]  /*1c40*/  ISETP.NE.AND.EX P1, PT, RZ, c[0x0][0x374], PT, P0 ;  /* 0x0000dd00ff007a0c */ /* 0x000fe40003f25300 */
[----:B------:R-:W-:Y:S01]  /*1c50*/  ISETP.NE.AND.EX P0, PT, RZ, c[0x0][0x364], PT, P2 ;  /* 0x0000d900ff007a0c */ /* 0x000fe20003f05320 */
[----:B------:R-:W-:Y:S01]  /*1c60*/  IMAD.MOV.U32 R14, RZ, RZ, 0x4 ;  /* 0x00000004ff0e7424 */ /* 0x000fe200078e00ff */
[----:B------:R-:W-:Y:S02]  /*1c70*/  ISETP.NE.U32.AND P3, PT, RZ, c[0x0][0x348], PT ;  /* 0x0000d200ff007a0c */ /* 0x000fe40003f65070 */
[----:B------:R-:W-:-:S02]  /*1c80*/  ISETP.NE.U32.AND P4, PT, RZ, c[0x0][0x350], PT ;  /* 0x0000d400ff007a0c */ /* 0x000fc40003f85070 */
[----:B------:R-:W-:Y:S02]  /*1c90*/  ISETP.NE.AND.EX P3, PT, RZ, c[0x0][0x34c], PT, P3 ;  /* 0x0000d300ff007a0c */ /* 0x000fe40003f65330 */
[----:B------:R-:W-:Y:S01]  /*1ca0*/  ISETP.NE.AND.EX P4, PT, RZ, c[0x0][0x354], PT, P4 ;  /* 0x0000d500ff007a0c */ /* 0x000fe20003f85340 */
[----:B------:R-:W-:Y:S01]  /*1cb0*/  CS2R R4, SRZ ;  /* 0x0000000000047805 */ /* 0x000fe2000001ff00 */
[----:B------:R-:W-:-:S03]  /*1cc0*/  IMAD.MOV.U32 R12, RZ, RZ, RZ ;  /* 0x000000ffff0c7224 */ /* 0x000fc600078e00ff */
[----:B--2---:R-:W-:-:S05]  /*1cd0*/  @P0 IMAD.WIDE R8, R122, R14, c[0x0][0x360] ;  /* 0x0000d8007a080625 */ /* 0x004fca00078e020e */
[----:B------:R-:W2:Y:S01]  /*1ce0*/  @P0 LDG.E R0, [R8.64] ;  /* 0x0000000608000981 */ /* 0x000ea2000c1e1900 */
[----:B------:R-:W-:-:S04]  /*1cf0*/  @P1 IMAD.WIDE R10, R122, R14, c[0x0][0x370] ;  /* 0x0000dc007a0a1625 */ /* 0x000fc800078e020e */
[CC--:B------:R-:W-:Y:S01]  /*1d00*/  IMAD.WIDE R6, R122.reuse, R14.reuse, c[0x0][0x348] ;  /* 0x0000d2007a067625 */ /* 0x0c0fe200078e020e */
[----:B------:R4:W5:Y:S03]  /*1d10*/  @P1 LDG.E R4, [R10.64] ;  /* 0x000000060a041981 */ /* 0x000966000c1e1900 */
[----:B-1----:R-:W-:Y:S01]  /*1d20*/  IMAD.WIDE R2, R122, R14, c[0x0][0x350] ;  /* 0x0000d4007a027625 */ /* 0x002fe200078e020e */
[----:B------:R4:W5:Y:S04]  /*1d30*/  @P3 LDG.E R12, [R6.64] ;  /* 0x00000006060c3981 */ /* 0x000968000c1e1900 */
[----:B------:R4:W5:Y:S01]  /*1d40*/  @P4 LDG.E R5, [R2.64] ;  /* 0x0000000602054981 */ /* 0x000962000c1e1900 */
[----:B---3--:R-:W-:-:S05]  /*1d50*/  LOP3.LUT R115, R15, 0xffff, RZ, 0xc0, !PT ;  /* 0x0000ffff0f737812 */ /* 0x008fca00078ec0ff */
[----:B------:R4:W-:Y:S01]  /*1d60*/  STL [R1+0x48], R115 ;  /* 0x0000487301007387 */ /* 0x0009e20000100800 */
[----:B------:R-:W-:Y:S03]  /*1d70*/  YIELD ;  /* 0x0000000000007946 */ /* 0x000fe60003800000 */
[----:B--2---:R4:W-:Y:S01]  /*1d80*/  @P0 STL [R1+0x10], R0 ;  /* 0x0000100001000387 */ /* 0x0049e20000100800 */
[----:B------:R-:W-:Y:S05]  /*1d90*/  @P0 BRA `(.L_x_1648) ;  /* 0x0000007000000947 */ /* 0x000fea0003800000 */
[----:B----4-:R-:W-:-:S05]  /*1da0*/  MOV R0, c[0x0][0x168] ;  /* 0x00005a0000007a02 */ /* 0x010fca0000000f00 */
[----:B------:R1:W-:Y:S01]  /*1db0*/  STL [R1+0x10], R0 ;  /* 0x0000100001007387 */ /* 0x0003e20000100800 */
[----:B------:R-:W-:Y:S05]  /*1dc0*/  @!P3 BRA `(.L_x_1648) ;  /* 0x000000400000b947 */ /* 0x000fea0003800000 */
[----:B------:R-:W2:Y:S04]  /*1dd0*/  LDG.E R8, [R6.64] ;  /* 0x0000000606087981 */ /* 0x000ea8000c1e1900 */
[----:B-1----:R-:W2:Y:S02]  /*1de0*/  LDG.E R0, [R6.64+0x4] ;  /* 0x0000040606007981 */ /* 0x002ea4000c1e1900 */
[----:B--2---:R-:W-:-:S05]  /*1df0*/  IADD3 R0, -R8, R0, RZ ;  /* 0x0000000008007210 */ /* 0x004fca0007ffe1ff */
[----:B------:R1:W-:Y:S02]  /*1e00*/  STL [R1+0x10], R0 ;  /* 0x0000100001007387 */ /* 0x0003e40000100800 */
.L_x_1648:
[----:B------:R-:W-:-:S04]  /*1e10*/  ISETP.NE.U32.AND P0, PT, RZ, c[0x0][0x368], PT ;  /* 0x0000da00ff007a0c */ /* 0x000fc80003f05070 */
[----:B------:R-:W-:-:S13]  /*1e20*/  ISETP.NE.AND.EX P0, PT, RZ, c[0x0][0x36c], PT, P0 ;  /* 0x0000db00ff007a0c */ /* 0x000fda0003f05300 */
[----:B------:R-:W-:Y:S05]  /*1e30*/  @!P0 BRA `(.L_x_1649) ;  /* 0x0000003000008947 */ /* 0x000fea0003800000 */
[----:B----4-:R-:W-:-:S05]  /*1e40*/  IMAD.WIDE R2, R122, R14, c[0x0][0x368] ;  /* 0x0000da007a027625 */ /* 0x010fca00078e020e */
[----:B-1----:R1:W5:Y:S01]  /*1e50*/  LDG.E R0, [R2.64] ;  /* 0x0000000602007981 */ /* 0x002362000c1e1900 */
[----:B------:R-:W-:Y:S05]  /*1e60*/  BRA `(.L_x_1650) ;  /* 0x0000005000007947 */ /* 0x000fea0003800000 */
.L_x_1649:
[----:B-1--4-:R-:W-:Y:S01]  /*1e70*/  MOV R0, c[0x0][0x1d0] ;  /* 0x0000740000007a02 */ /* 0x012fe20000000f00 */
[----:B------:R-:W-:Y:S05]  /*1e80*/  @!P4 BRA `(.L_x_1650) ;  /* 0x000000300000c947 */ /* 0x000fea0003800000 */
[----:B------:R-:W2:Y:S04]  /*1e90*/  LDG.E R6, [R2.64] ;  /* 0x0000000602067981 */ /* 0x000ea8000c1e1900 */
[----:B------:R-:W2:Y:S02]  /*1ea0*/  LDG.E R0, [R2.64+0x4] ;  /* 0x0000040602007981 */ /* 0x000ea4000c1e1900 */
[----:B--2---:R-:W-:Y:S02]  /*1eb0*/  IADD3 R0, -R6, R0, RZ ;  /* 0x0000000006007210 */ /* 0x004fe40007ffe1ff */
.L_x_1650:
[----:B-1----:R-:W2:Y:S04]  /*1ec0*/  LDL R3, [R1+0x10] ;  /* 0x0000100001037983 */ /* 0x002ea80000100800 */
[----:B------:R-:W3:Y:S04]  /*1ed0*/  LDL.LU R2, [R1+0x2c] ;  /* 0x00002c0001027983 */ /* 0x000ee80000300800 */
[----:B------:R-:W4:Y:S01]  /*1ee0*/  LDL.LU R16, [R1+0x1c] ;  /* 0x00001c0001107983 */ /* 0x000f220000300800 */
[----:B------:R-:W-:-:S05]  /*1ef0*/  IMAD.MOV.U32 R8, RZ, RZ, c[0x0][0x32c] ;  /* 0x0000cb00ff087624 */ /* 0x000fca00078e00ff */
[----:B------:R-:W-:Y:S01]  /*1f00*/  ISETP.GE.AND P1, PT, R8, 0x1, PT ;  /* 0x000000010800780c */ /* 0x000fe20003f26270 */
[--C-:B-----5:R-:W-:Y:S02]  /*1f10*/  IMAD.IADD R7, R0, 0x1, -R4.reuse ;  /* 0x0000000100077824 */ /* 0x120fe400078e0a04 */
[----:B------:R-:W-:Y:S02]  /*1f20*/  IMAD.IADD R13, R5, 0x1, R4 ;  /* 0x00000001050d7824 */ /* 0x000fe400078e0204 */
[----:B--2---:R-:W-:Y:S02]  /*1f30*/  IMAD.MOV.U32 R9, RZ, RZ, R3 ;  /* 0x000000ffff097224 */ /* 0x004fe400078e0003 */
[----:B------:R-:W-:-:S05]  /*1f40*/  IMAD.MOV.U32 R3, RZ, RZ, c[0x0][0x2c4] ;  /* 0x0000b100ff037624 */ /* 0x000fca00078e00ff */
[----:B------:R-:W-:Y:S02]  /*1f50*/  ISETP.NE.AND P5, PT, R3, 0x1, PT ;  /* 0x000000010300780c */ /* 0x000fe40003fa5270 */
[----:B----4-:R-:W-:Y:S01]  /*1f60*/  LOP3.LUT R16, R16, 0xfffffff7, RZ, 0xc0, !PT ;  /* 0xfffffff710107812 */ /* 0x010fe200078ec0ff */
[----:B---3--:R-:W-:-:S10]  /*1f70*/  IMAD.SHL.U32 R114, R2, 0x80, RZ ;  /* 0x0000008002727824 */ /* 0x008fd400078e00ff */
[----:B------:R-:W-:-:S04]  /*1f80*/  @P5 LOP3.LUT R16, R16, 0x8, RZ, 0xfc, !PT ;  /* 0x0000000810105812 */ /* 0x000fc800078efcff */
[----:B------:R-:W-:Y:S01]  /*1f90*/  LOP3.LUT R16, R16, 0xffffffef, RZ, 0xc0, !PT ;  /* 0xffffffef10107812 */ /* 0x000fe200078ec0ff */
[----:B------:R1:W-:Y:S03]  /*1fa0*/  STL [R1+0x18], R114 ;  /* 0x0000187201007387 */ /* 0x0003e60000100800 */
[----:B------:R-:W-:Y:S01]  /*1fb0*/  @P1 LOP3.LUT R16, R16, 0x10, RZ, 0xfc, !PT ;  /* 0x0000001010101812 */ /* 0x000fe200078efcff */
[----:B------:R1:W-:Y:S01]  /*1fc0*/  STL [R1+0xc], R7 ;  /* 0x00000c0701007387 */ /* 0x0003e20000100800 */
[----:B------:R-:W-:-:S03]  /*1fd0*/  IADD3 R2, R114, 0x7f, RZ ;  /* 0x0000007f72027810 */ /* 0x000fc60007ffe0ff */
[----:B------:R1:W-:Y:S02]  /*1fe0*/  STL [R1+0x1c], R16 ;  /* 0x00001c1001007387 */ /* 0x0003e40000100800 */
[----:B------:R-:W-:-:S04]  /*1ff0*/  @P5 IMAD.HI.U32 R3, R2, c[0x0][0x2c8], RZ ;  /* 0x0000b20002035a27 */ /* 0x000fc800078e00ff */
[----:B------:R-:W-:Y:S01]  /*2000*/  IMAD.MOV.U32 R0, RZ, RZ, R2 ;  /* 0x000000ffff007224 */ /* 0x000fe200078e0002 */
[----:B------:R-:W-:Y:S02]  /*2010*/  IADD3 R2, R7, 0x1, -R9 ;  /* 0x0000000107027810 */ /* 0x000fe40007ffe809 */
[----:B------:R-:W-:-:S05]  /*2020*/  @P5 SHF.R.U32.HI R0, RZ, c[0x0][0x2cc], R3 ;  /* 0x0000b300ff005a19 */ /* 0x000fca0000011603 */
        /* <DEDUP_REMOVED lines=13> */
.L_x_1653:
[----:B------:R-:W-:-:S13]  /*2100*/  ISETP.NE.AND P0, PT, R8, 0x1, PT ;  /* 0x000000010800780c */ /* 0x000fda0003f05270 */
[----:B------:R-:W-:-:S05]  /*2110*/  @P0 IMAD.HI.U32 R0, R2, c[0x0][0x330], RZ ;  /* 0x0000cc0002000a27 */ /* 0x000fca00078e00ff */
[----:B------:R-:W-:Y:S02]  /*2120*/  @P0 SHF.R.U32.HI R2, RZ, c[0x0][0x334], R0 ;  /* 0x0000cd00ff020a19 */ /* 0x000fe40000011600 */
.L_x_1654:
[----:B------:R-:W-:Y:S05]  /*2130*/  BSYNC B0 ;  /* 0x0000000000007941 */ /* 0x000fea0003800000 */
.L_x_1652:
[----:B------:R-:W-:-:S05]  /*2140*/  IMAD R2, R2, R8, c[0x0][0x32c] ;  /* 0x0000cb0002027624 */ /* 0x000fca00078e0208 */
[----:B------:R-:W-:-:S04]  /*2150*/  IMNMX R3, R3, R2, PT ;  /* 0x0000000203037217 */ /* 0x000fc80003800200 */
.L_x_1651:
[----:B------:R-:W-:Y:S01]  /*2160*/  IADD3 R3, R3, 0x3f, RZ ;  /* 0x0000003f03037810 */ /* 0x000fe20007ffe0ff */
[----:B------:R-:W-:Y:S01]  /*2170*/  @P5 IMAD.HI.U32 R4, R114, c[0x0][0x2c8], RZ ;  /* 0x0000b20072045a27 */ /* 0x000fe200078e00ff */
[C---:B------:R-:W-:Y:S02]  /*2180*/  IADD3 R2, R7.reuse, 0x3f, RZ ;  /* 0x0000003f07027810 */ /* 0x040fe40007ffe0ff */
[----:B------:R-:W-:Y:S01]  /*2190*/  SHF.R.S32.HI R5, RZ, 0x1f, R3 ;  /* 0x0000001fff057819 */ /* 0x000fe20000011403 */
[----:B------:R-:W-:Y:S01]  /*21a0*/  IMAD.MOV.U32 R0, RZ, RZ, R114 ;  /* 0x000000ffff007224 */ /* 0x000fe200078e0072 */
[----:B------:R-:W-:Y:S02]  /*21b0*/  SHF.R.S32.HI R6, RZ, 0x1f, R2 ;  /* 0x0000001fff067819 */ /* 0x000fe40000011402 */
[----:B------:R-:W-:Y:S01]  /*21c0*/  @P5 SHF.R.U32.HI R0, RZ, c[0x0][0x2cc], R4 ;  /* 0x0000b300ff005a19 */ /* 0x000fe20000011604 */
[----:B------:R-:W-:Y:S01]  /*21d0*/  IMAD.IADD R4, R7, 0x1, -R9 ;  /* 0x0000000107047824 */ /* 0x000fe200078e0a09 */
[----:B------:R-:W-:-:S02]  /*21e0*/  LEA.HI R3, R5, R3, RZ, 0x6 ;  /* 0x0000000305037211 */ /* 0x000fc400078f30ff */
[----:B------:R-:W-:Y:S01]  /*21f0*/  LEA.HI R2, R6, R2, RZ, 0x6 ;  /* 0x0000000206027211 */ /* 0x000fe200078f30ff */
[----:B------:R-:W-:Y:S01]  /*2200*/  IMAD.IADD R0, R4, 0x1, R0 ;  /* 0x0000000104007824 */ /* 0x000fe200078e0200 */
[----:B------:R-:W-:Y:S02]  /*2210*/  SHF.R.S32.HI R3, RZ, 0x6, R3 ;  /* 0x00000006ff037819 */ /* 0x000fe40000011403 */
[----:B-1----:R-:W-:Y:S02]  /*2220*/  SHF.R.S32.HI R7, RZ, 0x6, R2 ;  /* 0x00000006ff077819 */ /* 0x002fe40000011402 */
        /* <DEDUP_REMOVED lines=12> */
.L_x_1657:
[----:B------:R-:W-:-:S13]  /*22f0*/  ISETP.NE.AND P0, PT, R8, 0x1, PT ;  /* 0x000000010800780c */ /* 0x000fda0003f05270 */
[----:B------:R-:W-:-:S05]  /*2300*/  @P0 IMAD.HI.U32 R3, R0, c[0x0][0x330], RZ ;  /* 0x0000cc0000030a27 */ /* 0x000fca00078e00ff */
[----:B------:R-:W-:Y:S02]  /*2310*/  @P0 SHF.R.U32.HI R0, RZ, c[0x0][0x334], R3 ;  /* 0x0000cd00ff000a19 */ /* 0x000fe40000011603 */
.L_x_1658:
[----:B------:R-:W-:Y:S05]  /*2320*/  BSYNC B0 ;  /* 0x0000000000007941 */ /* 0x000fea0003800000 */
.L_x_1656:
[----:B------:R-:W-:-:S05]  /*2330*/  IMAD R0, R0, c[0x0][0x32c], RZ ;  /* 0x0000cb0000007a24 */ /* 0x000fca00078e02ff */
[----:B------:R-:W-:-:S04]  /*2340*/  IMNMX R2, R2, R0, !PT ;  /* 0x0000000002027217 */ /* 0x000fc80007800200 */
.L_x_1655:
[----:B------:R-:W-:Y:S01]  /*2350*/  SHF.R.S32.HI R0, RZ, 0x1f, R2 ;  /* 0x0000001fff007819 */ /* 0x000fe20000011402 */
[----:B------:R-:W-:Y:S01]  /*2360*/  BSSY B0, `(.L_x_1659) ;  /* 0x000002e000007945 */ /* 0x000fe20003800000 */
[C---:B------:R-:W-:Y:S02]  /*2370*/  LOP3.LUT R3, R15.reuse, 0xff000000, RZ, 0xc0, !PT ;  /* 0xff0000000f037812 */ /* 0x040fe400078ec0ff */
[----:B------:R-:W-:Y:S02]  /*2380*/  LEA.HI R0, R0, R2, RZ, 0x6 ;  /* 0x0000000200007211 */ /* 0x000fe400078f30ff */
[----:B------:R-:W-:Y:S02]  /*2390*/  LOP3.LUT R2, R15, 0xff0000, RZ, 0xc0, !PT ;  /* 0x00ff00000f027812 */ /* 0x000fe400078ec0ff */
[----:B------:R-:W-:-:S04]  /*23a0*/  SHF.R.S32.HI R0, RZ, 0x6, R0 ;  /* 0x00000006ff007819 */ /* 0x000fc80000011400 */
[----:B------:R-:W-:Y:S02]  /*23b0*/  IMNMX R6, RZ, R0, !PT ;  /* 0x00000000ff067217 */ /* 0x000fe40007800200 */
[----:B------:R-:W-:Y:S02]  /*23c0*/  SHF.R.U32.HI R0, RZ, 0x8, R3 ;  /* 0x00000008ff007819 */ /* 0x000fe40000011603 */
[----:B------:R-:W-:Y:S02]  /*23d0*/  ISETP.GT.AND P0, PT, R7, R6, PT ;  /* 0x000000060700720c */ /* 0x000fe40003f04270 */
[----:B------:R-:W-:Y:S01]  /*23e0*/  LEA.HI R0, R2, R0, RZ, 0x10 ;  /* 0x0000000002007211 */ /* 0x000fe200078f80ff */
[----:B------:R-:W-:-:S03]  /*23f0*/  IMAD.MOV.U32 R2, RZ, RZ, RZ ;  /* 0x000000ffff027224 */ /* 0x000fc600078e00ff */
[----:B------:R-:W-:Y:S02]  /*2400*/  LOP3.LUT R15, R0, 0xff, RZ, 0xc0, !PT ;  /* 0x000000ff000f7812 */ /* 0x000fe400078ec0ff */
[----:B------:R-:W-:-:S03]  /*2410*/  SHF.R.U32.HI R5, RZ, 0x10, R0 ;  /* 0x00000010ff057819 */ /* 0x000fc60000011600 */
[----:B------:R1:W-:Y:S04]  /*2420*/  STL [R1+0x30], R15 ;  /* 0x0000300f01007387 */ /* 0x0003e80000100800 */
[----:B------:R1:W-:Y:S01]  /*2430*/  STL [R1+0x2c], R5 ;  /* 0x00002c0501007387 */ /* 0x0003e20000100800 */
[----:B------:R-:W-:Y:S05]  /*2440*/  @!P0 BRA `(.L_x_1660) ;  /* 0x000001f000008947 */ /* 0x000fea0003800000 */
[----:B------:R-:W-:-:S04]  /*2450*/  ISETP.NE.AND P0, PT, R5, RZ, PT ;  /* 0x000000ff0500720c */ /* 0x000fc80003f05270 */
[----:B------:R-:W-:-:S04]  /*2460*/  SEL R0, R5, c[0x0][0x338], P0 ;  /* 0x0000ce0005007a07 */ /* 0x000fc80000000000 */
[----:B------:R-:W-:Y:S02]  /*2470*/  IABS R3, R0 ;  /* 0x0000000000037213 */ /* 0x000fe40000000000 */
[----:B------:R-:W-:Y:S02]  /*2480*/  IADD3 R4, R0, -0x1, R7 ;  /* 0xffffffff00047810 */ /* 0x000fe40007ffe007 */
[----:B------:R-:W2:Y:S03]  /*2490*/  I2F.RP R2, R3 ;  /* 0x0000000300027306 */ /* 0x000ea60000209400 */
[----:B------:R-:W-:Y:S02]  /*24a0*/  IMAD.IADD R8, R4, 0x1, -R6 ;  /* 0x0000000104087824 */ /* 0x000fe400078e0a06 */
[----:B------:R-:W-:-:S03]  /*24b0*/  IMAD.MOV.U32 R4, RZ, RZ, RZ ;  /* 0x000000ffff047224 */ /* 0x000fc600078e00ff */
[----:B------:R-:W-:Y:S01]  /*24c0*/  IABS R11, R8 ;  /* 0x00000008000b7213 */ /* 0x000fe20000000000 */
        /* <DEDUP_REMOVED lines=23> */
.L_x_1660:
[----:B------:R-:W-:Y:S05]  /*2640*/  BSYNC B0 ;  /* 0x0000000000007941 */ /* 0x000fea0003800000 */
.L_x_1659:
[----:B------:R-:W-:Y:S01]  /*2650*/  IMAD R230, R15, R2, R6 ;  /* 0x000000020fe67224 */ /* 0x000fe200078e0206 */
[----:B------:R-:W-:Y:S01]  /*2660*/  PRMT R0, RZ, 0x7610, R0 ;  /* 0x00007610ff007816 */ /* 0x000fe20000000000 */
[----:B------:R-:W-:Y:S01]  /*2670*/  CS2R R20, SRZ ;  /* 0x0000000000147805 */ /* 0x000fe2000001ff00 */
[----:B------:R-:W-:Y:S01]  /*2680*/  CS2R R74, SRZ ;  /* 0x00000000004a7805 */ /* 0x000fe2000001ff00 */
[----:B------:R-:W-:Y:S01]  /*2690*/  IMAD.IADD R2, R230, 0x1, R2 ;  /* 0x00000001e6027824 */ /* 0x000fe200078e0202 */
[----:B------:R-:W-:Y:S01]  /*26a0*/  CS2R R84, SRZ ;  /* 0x0000000000547805 */ /* 0x000fe2000001ff00 */
        /* <DEDUP_REMOVED lines=65> */
[----:B------:R-:W2:Y:S01]  /*2ac0*/  LDL R9, [R1+0x90] ;  /* 0x0000900001097983 */ /* 0x000ea20000100800 */
[----:B------:R-:W-:-:S03]  /*2ad0*/  ISETP.NE.U32.AND P0, PT, RZ, c[0x0][0x340], PT ;  /* 0x0000d000ff007a0c */ /* 0x000fc60003f05070 */
[----:B------:R-:W3:Y:S01]  /*2ae0*/  LDL.64 R118, [R1+0x20] ;  /* 0x0000200001767983 */ /* 0x000ee20000100a00 */
[----:B------:R-:W-:-:S03]  /*2af0*/  ISETP.NE.AND.EX P0, PT, RZ, c[0x0][0x344], PT, P0 ;  /* 0x0000d100ff007a0c */ /* 0x000fc60003f05300 */
[----:B------:R-:W4:Y:S04]  /*2b00*/  LDL R110, [R1+0x3c] ;  /* 0x00003c00016e7983 */ /* 0x000f280000100800 */
[----:B------:R-:W5:Y:S04]  /*2b10*/  LDL R20, [R1+0x38] ;  /* 0x0000380001147983 */ /* 0x000f680000100800 */
[----:B------:R-:W4:Y:S02]  /*2b20*/  LDL R19, [R1+0x40] ;  /* 0x0000400001137983 */ /* 0x000f240000100800 */
[----:B------:R-:W-:-:S05]  /*2b30*/  @P0 IMAD.WIDE R2, R122, R14, c[0x0][0x340] ;  /* 0x0000d0007a020625 */ /* 0x000fca00078e020e */
[----:B-1----:R1:W5:Y:S01]  /*2b40*/  @P0 LDG.E R15, [R2.64] ;  /* 0x00000006020f0981 */ /* 0x002362000c1e1900 */
[----:B------:R-:W-:Y:S01]  /*2b50*/  SHF.R.S32.HI R0, RZ, 0x1f, R12 ;  /* 0x0000001fff007819 */ /* 0x000fe2000001140c */
[----:B------:R-:W-:Y:S01]  /*2b60*/  IMAD.MOV.U32 R18, RZ, RZ, R16 ;  /* 0x000000ffff127224 */ /* 0x000fe200078e0010 */
[----:B------:R-:W-:Y:S01]  /*2b70*/  SHF.R.S32.HI R14, RZ, 0x1f, R122 ;  /* 0x0000001fff0e7819 */ /* 0x000fe2000001147a */
[----:B------:R-:W1:Y:S02]  /*2b80*/  S2R R8, SR_TID.X ;  /* 0x0000000000087919 */ /* 0x000e640000002100 */
[----:B------:R-:W-:-:S04]  /*2b90*/  IMAD R0, R0, c[0x0][0x178], RZ ;  /* 0x00005e0000007a24 */ /* 0x000fc800078e02ff */
[----:B------:R-:W-:Y:S01]  /*2ba0*/  IMAD R0, R12, c[0x0][0x17c], R0 ;  /* 0x00005f000c007a24 */ /* 0x000fe200078e0200 */
[----:B------:R-:W-:Y:S02]  /*2bb0*/  SEL R7, R14, RZ, !P3 ;  /* 0x000000ff0e077207 */ /* 0x000fe40005800000 */
[----:B------:R-:W-:Y:S01]  /*2bc0*/  SHF.R.S32.HI R10, RZ, 0x1f, R13 ;  /* 0x0000001fff0a7819 */ /* 0x000fe2000001140d */
[----:B-1----:R-:W-:Y:S01]  /*2bd0*/  IMAD.WIDE.U32 R2, R12, c[0x0][0x178], RZ ;  /* 0x00005e000c027a25 */ /* 0x002fe200078e00ff */
[----:B------:R-:W-:-:S03]  /*2be0*/  SHF.R.S32.HI R111, RZ, 0x1f, R8 ;  /* 0x0000001fff6f7819 */ /* 0x000fc60000011408 */
[----:B------:R-:W-:Y:S02]  /*2bf0*/  IMAD.IADD R5, R3, 0x1, R0 ;  /* 0x0000000103057824 */ /* 0x000fe400078e0200 */
[----:B------:R-:W-:Y:S01]  /*2c00*/  IMAD.MOV.U32 R4, RZ, RZ, R2 ;  /* 0x000000ffff047224 */ /* 0x000fe200078e0002 */
[----:B------:R-:W-:-:S04]  /*2c10*/  LEA.HI R111, R111, R8, RZ, 0x3 ;  /* 0x000000086f6f7211 */ /* 0x000fc800078f18ff */
[----:B------:R-:W-:Y:S01]  /*2c20*/  SHF.R.S32.HI R111, RZ, 0x3, R111 ;  /* 0x00000003ff6f7819 */ /* 0x000fe2000001146f */
[----:B------:R-:W-:-:S03]  /*2c30*/  IMAD.WIDE.U32 R4, R115, c[0x0][0x1b8], R4 ;  /* 0x00006e0073047a25 */ /* 0x000fc600078e0004 */
[----:B------:R-:W-:Y:S01]  /*2c40*/  IADD3 R2, P1, R111, R13, RZ ;  /* 0x0000000d6f027210 */ /* 0x000fe20007f3e0ff */
[----:B------:R-:W-:Y:S01]  /*2c50*/  IMAD R5, R115, c[0x0][0x1bc], R5 ;  /* 0x00006f0073057a24 */ /* 0x000fe200078e0205 */
[----:B------:R-:W-:Y:S01]  /*2c60*/  SEL R3, R122, RZ, !P3 ;  /* 0x000000ff7a037207 */ /* 0x000fe20005800000 */
[----:B------:R-:W-:Y:S01]  /*2c70*/  IMAD R7, R7, c[0x0][0x1c0], RZ ;  /* 0x0000700007077a24 */ /* 0x000fe200078e02ff */
[----:B------:R-:W-:-:S03]  /*2c80*/  LEA.HI.X.SX32 R10, R111, R10, 0x1, P1 ;  /* 0x0000000a6f0a7211 */ /* 0x000fc600008f0eff */
[C---:B------:R-:W-:Y:S02]  /*2c90*/  IMAD R11, R3.reuse, c[0x0][0x1c4], R7 ;  /* 0x00007100030b7a24 */ /* 0x040fe400078e0207 */
[----:B------:R-:W-:-:S04]  /*2ca0*/  IMAD.WIDE.U32 R4, R3, c[0x0][0x1c0], R4 ;  /* 0x0000700003047a25 */ /* 0x000fc800078e0004 */
[C---:B------:R-:W-:Y:S02]  /*2cb0*/  IMAD R7, R10.reuse, c[0x0][0x1e0], RZ ;  /* 0x000078000a077a24 */ /* 0x040fe400078e02ff */
[----:B------:R-:W-:Y:S02]  /*2cc0*/  IMAD R3, R10, c[0x0][0x208], RZ ;  /* 0x000082000a037a24 */ /* 0x000fe400078e02ff */
[C---:B------:R-:W-:Y:S02]  /*2cd0*/  IMAD R16, R2.reuse, c[0x0][0x1e4], R7 ;  /* 0x0000790002107a24 */ /* 0x040fe400078e0207 */
[----:B------:R-:W-:Y:S02]  /*2ce0*/  IMAD R17, R2, c[0x0][0x20c], R3 ;  /* 0x0000830002117a24 */ /* 0x000fe400078e0203 */
[----:B------:R-:W-:Y:S01]  /*2cf0*/  IMAD.IADD R3, R5, 0x1, R11 ;  /* 0x0000000105037824 */ /* 0x000fe200078e020b */
[----:B------:R-:W-:Y:S02]  /*2d00*/  LOP3.LUT R18, R18, 0xfffffffb, RZ, 0xc0, !PT ;  /* 0xfffffffb12127812 */ /* 0x000fe400078ec0ff */
[----:B------:R-:W-:-:S02]  /*2d10*/  IADD3 R96, R238, -0x1, RZ ;  /* 0xffffffffee607810 */ /* 0x000fc40007ffe0ff */
[----:B--2---:R-:W-:-:S05]  /*2d20*/  IADD3 R6, R9, R114, RZ ;  /* 0x0000007209067210 */ /* 0x004fca0007ffe0ff */
[----:B------:R-:W-:-:S04]  /*2d30*/  @P5 IMAD.HI.U32 R8, R6, c[0x0][0x2c8], RZ ;  /* 0x0000b20006085a27 */ /* 0x000fc800078e00ff */
[----:B------:R-:W-:Y:S01]  /*2d40*/  IMAD.MOV.U32 R0, RZ, RZ, R6 ;  /* 0x000000ffff007224 */ /* 0x000fe200078e0006 */
[----:B------:R-:W-:Y:S01]  /*2d50*/  @P5 SHF.R.U32.HI R0, RZ, c[0x0][0x2cc], R8 ;  /* 0x0000b300ff005a19 */ /* 0x000fe20000011608 */
[----:B---3--:R-:W-:-:S04]  /*2d60*/  IMAD.WIDE.U32 R8, R2, c[0x0][0x1e0], R118 ;  /* 0x0000780002087a25 */ /* 0x008fc800078e0076 */
[----:B------:R-:W-:Y:S01]  /*2d70*/  IMAD.WIDE.U32 R12, R2, c[0x0][0x208], R118 ;  /* 0x00008200020c7a25 */ /* 0x000fe200078e0076 */
[----:B------:R-:W-:Y:S02]  /*2d80*/  SHF.R.S32.HI R2, RZ, 0x1f, R0 ;  /* 0x0000001fff027819 */ /* 0x000fe40000011400 */
[----:B------:R-:W-:Y:S02]  /*2d90*/  IADD3 R7, -R0, RZ, RZ ;  /* 0x000000ff00077210 */ /* 0x000fe40007ffe1ff */
[----:B----4-:R-:W-:Y:S01]  /*2da0*/  ISETP.GE.AND P5, PT, R110, c[0x0][0x1d4], PT ;  /* 0x000075006e007a0c */ /* 0x010fe20003fa6270 */
[----:B------:R-:W-:Y:S01]  /*2db0*/  IMAD R5, R2, c[0x0][0x1b0], RZ ;  /* 0x00006c0002057a24 */ /* 0x000fe200078e02ff */
[----:B------:R-:W-:Y:S01]  /*2dc0*/  ISETP.GE.AND P6, PT, R118, c[0x0][0x1d4], PT ;  /* 0x0000750076007a0c */ /* 0x000fe20003fc6270 */
[----:B------:R-:W-:Y:S01]  /*2dd0*/  IMAD R10, R7, c[0x0][0x2c4], R6 ;  /* 0x0000b100070a7a24 */ /* 0x000fe200078e0206 */
[----:B------:R-:W-:Y:S01]  /*2de0*/  SEL R6, RZ, 0xffffffff, P5 ;  /* 0xffffffffff067807 */ /* 0x000fe20002800000 */
[----:B------:R-:W-:Y:S01]  /*2df0*/  IMAD.MOV.U32 R2, RZ, RZ, R4 ;  /* 0x000000ffff027224 */ /* 0x000fe200078e0004 */
[----:B------:R-:W-:Y:S01]  /*2e00*/  SEL R4, RZ, 0x1, P6 ;  /* 0x00000001ff047807 */ /* 0x000fe20003000000 */
[----:B------:R-:W-:Y:S01]  /*2e10*/  IMAD R5, R0, c[0x0][0x1b4], R5 ;  /* 0x00006d0000057a24 */ /* 0x000fe200078e0205 */
[----:B------:R-:W-:Y:S01]  /*2e20*/  SHF.L.U32 R6, R6, 0x1, RZ ;  /* 0x0000000106067819 */ /* 0x000fe200000006ff */
[----:B------:R-:W-:Y:S01]  /*2e30*/  IMAD.WIDE.U32 R2, R0, c[0x0][0x1b0], R2 ;  /* 0x00006c0000027a25 */ /* 0x000fe200078e0002 */
[----:B------:R-:W-:-:S03]  /*2e40*/  SHF.R.S32.HI R0, RZ, 0x1f, R10 ;  /* 0x0000001fff007819 */ /* 0x000fc6000001140a */
[----:B------:R-:W-:Y:S01]  /*2e50*/  IMAD.IADD R9, R9, 0x1, R16 ;  /* 0x0000000109097824 */ /* 0x000fe200078e0210 */
[----:B------:R-:W-:Y:S01]  /*2e60*/  LOP3.LUT R16, R6, 0x2, R4, 0xe2, !PT ;  /* 0x0000000206107812 */ /* 0x000fe200078ee204 */
[----:B------:R-:W-:Y:S01]  /*2e70*/  IMAD R0, R0, c[0x0][0x1a8], RZ ;  /* 0x00006a0000007a24 */ /* 0x000fe200078e02ff */
[----:B------:R-:W-:Y:S01]  /*2e80*/  IADD3 R5, R3, R5, RZ ;  /* 0x0000000503057210 */ /* 0x000fe20007ffe0ff */
[----:B------:R-:W-:Y:S01]  /*2e90*/  IMAD.MOV.U32 R4, RZ, RZ, R2 ;  /* 0x000000ffff047224 */ /* 0x000fe200078e0002 */
[----:B-----5:R-:W-:Y:S01]  /*2ea0*/  @P0 MOV R2, R15 ;  /* 0x0000000f00020202 */ /* 0x020fe20000000f00 */
[----:B------:R-:W-:Y:S01]  /*2eb0*/  @!P0 IMAD.MOV.U32 R2, RZ, RZ, R122 ;  /* 0x000000ffff028224 */ /* 0x000fe200078e007a */
[----:B------:R-:W-:Y:S01]  /*2ec0*/  @P0 SHF.R.S32.HI R3, RZ, 0x1f, R15 ;  /* 0x0000001fff030819 */ /* 0x000fe2000001140f */
[----:B------:R-:W-:Y:S01]  /*2ed0*/  IMAD.IADD R7, R13, 0x1, R17 ;  /* 0x000000010d077824 */ /* 0x000fe200078e0211 */
[----:B------:R-:W-:Y:S01]  /*2ee0*/  @!P0 MOV R3, R14 ;  /* 0x0000000e00038202 */ /* 0x000fe20000000f00 */
[----:B------:R-:W-:-:S02]  /*2ef0*/  IMAD.MOV.U32 R6, RZ, RZ, R12 ;  /* 0x000000ffff067224 */ /* 0x000fc400078e000c */
[C---:B------:R-:W-:Y:S02]  /*2f00*/  IMAD R13, R10.reuse, c[0x0][0x1ac], R0 ;  /* 0x00006b000a0d7a24 */ /* 0x040fe400078e0200 */
[----:B------:R-:W-:Y:S01]  /*2f10*/  IMAD.WIDE.U32 R10, R10, c[0x0][0x1a8], R4 ;  /* 0x00006a000a0a7a25 */ /* 0x000fe200078e0004 */
[----:B------:R-:W-:Y:S02]  /*2f20*/  SEL R12, R2, RZ, !P4 ;  /* 0x000000ff020c7207 */ /* 0x000fe40006000000 */
[----:B------:R-:W-:Y:S01]  /*2f30*/  SEL R0, R3, RZ, !P4 ;  /* 0x000000ff03007207 */ /* 0x000fe20006000000 */
[----:B------:R-:W-:Y:S01]  /*2f40*/  IMAD.WIDE.U32 R2, R115, c[0x0][0x210], R6 ;  /* 0x0000840073027a25 */ /* 0x000fe200078e0006 */
[----:B------:R-:W-:-:S03]  /*2f50*/  LEA R15, P0, R10, c[0x0][0x160], 0x1 ;  /* 0x000058000a0f7a11 */ /* 0x000fc600078008ff */
[----:B------:R-:W-:-:S05]  /*2f60*/  IMAD.IADD R6, R11, 0x1, R13 ;  /* 0x000000010b067824 */ /* 0x000fca00078e020d */
[----:B------:R-:W-:Y:S02]  /*2f70*/  LEA.HI.X R14, R10, c[0x0][0x164], R6, 0x1, P0 ;  /* 0x000059000a0e7a11 */ /* 0x000fe400000f0c06 */
[----:B------:R-:W-:Y:S02]  /*2f80*/  ISETP.GE.AND P0, PT, R110, c[0x0][0x198], PT ;  /* 0x000066006e007a0c */ /* 0x000fe40003f06270 */
[----:B------:R-:W-:-:S11]  /*2f90*/  ISETP.GE.AND P1, PT, R20, c[0x0][0x198], PT ;  /* 0x0000660014007a0c */ /* 0x000fd60003f26270 */
[----:B------:R-:W-:Y:S02]  /*2fa0*/  @P0 LOP3.LUT R18, R18, 0x4, RZ, 0xfc, !PT ;  /* 0x0000000412120812 */ /* 0x000fe400078efcff */
[----:B------:R-:W-:Y:S02]  /*2fb0*/  ISETP.GE.AND P0, PT, R19, c[0x0][0x198], PT ;  /* 0x0000660013007a0c */ /* 0x000fe40003f06270 */
[----:B------:R-:W-:-:S04]  /*2fc0*/  LOP3.LUT R18, R18, 0xfffffffe, RZ, 0xc0, !PT ;  /* 0xfffffffe12127812 */ /* 0x000fc800078ec0ff */
[----:B------:R-:W-:-:S04]  /*2fd0*/  LOP3.LUT R18, R18, 0xfffffffd, RZ, 0xc0, !PT ;  /* 0xfffffffd12127812 */ /* 0x000fc800078ec0ff */
[----:B------:R-:W-:-:S04]  /*2fe0*/  @P1 LOP3.LUT R18, R18, 0x2, RZ, 0xfc, !PT ;  /* 0x0000000212121812 */ /* 0x000fc800078efcff */
[----:B------:R-:W-:-:S05]  /*2ff0*/  @P0 LOP3.LUT R18, R18, 0x1, RZ, 0xfc, !PT ;  /* 0x0000000112120812 */ /* 0x000fca00078efcff */
[----:B------:R1:W-:Y:S01]  /*3000*/  STL [R1+0x1c], R18 ;  /* 0x00001c1201007387 */ /* 0x0003e20000100800 */
[----:B------:R-:W-:Y:S01]  /*3010*/  IMAD.WIDE.U32 R4, R115, c[0x0][0x1e8], R8 ;  /* 0x00007a0073047a25 */ /* 0x000fe200078e0008 */
[----:B------:R-:W-:-:S03]  /*3020*/  ISETP.GE.AND P4, PT, R20, c[0x0][0x1d4], PT ;  /* 0x0000750014007a0c */ /* 0x000fc60003f86270 */
[C---:B------:R-:W-:Y:S01]  /*3030*/  IMAD R6, R0.reuse, c[0x0][0x1f0], RZ ;  /* 0x00007c0000067a24 */ /* 0x040fe200078e02ff */
[----:B------:R-:W-:Y:S01]  /*3040*/  ISETP.GE.AND P3, PT, R19, c[0x0][0x1d4], PT ;  /* 0x0000750013007a0c */ /* 0x000fe20003f66270 */
[C---:B------:R-:W-:Y:S02]  /*3050*/  IMAD R3, R115.reuse, c[0x0][0x214], R3 ;  /* 0x0000850073037a24 */ /* 0x040fe400078e0203 */
[----:B------:R-:W-:Y:S02]  /*3060*/  IMAD R0, R0, c[0x0][0x218], RZ ;  /* 0x0000860000007a24 */ /* 0x000fe400078e02ff */
[----:B------:R-:W-:Y:S01]  /*3070*/  IMAD R5, R115, c[0x0][0x1ec], R5 ;  /* 0x00007b0073057a24 */ /* 0x000fe200078e0205 */
[----:B------:R-:W-:Y:S01]  /*3080*/  SEL R8, RZ, 0x4, P4 ;  /* 0x00000004ff087807 */ /* 0x000fe20002000000 */
[----:B------:R-:W-:Y:S01]  /*3090*/  IMAD.WIDE.U32 R234, R12, c[0x0][0x218], R2 ;  /* 0x000086000cea7a25 */ /* 0x000fe200078e0002 */
[----:B------:R-:W-:-:S03]  /*30a0*/  SEL R7, RZ, 0x8, P3 ;  /* 0x00000008ff077807 */ /* 0x000fc60001800000 */
[C---:B------:R-:W-:Y:S02]  /*30b0*/  IMAD R0, R12.reuse, c[0x0][0x21c], R0 ;  /* 0x000087000c007a24 */ /* 0x040fe400078e0200 */
[----:B------:R-:W-:-:S04]  /*30c0*/  IMAD.WIDE.U32 R232, R12, c[0x0][0x1f0], R4 ;  /* 0x00007c000ce87a25 */ /* 0x000fc800078e0004 */
[----:B------:R-:W-:Y:S01]  /*30d0*/  IMAD R2, R12, c[0x0][0x1f4], R6 ;  /* 0x00007d000c027a24 */ /* 0x000fe200078e0206 */
[----:B------:R-:W-:Y:S02]  /*30e0*/  LOP3.LUT R24, R7, R16, R8, 0xfe, !PT ;  /* 0x0000001007187212 */ /* 0x000fe400078efe08 */
[----:B------:R-:W-:Y:S01]  /*30f0*/  ISETP.GE.AND P2, PT, R118, c[0x0][0x198], PT ;  /* 0x0000660076007a0c */ /* 0x000fe20003f46270 */
[----:B------:R-:W-:Y:S01]  /*3100*/  IMAD.IADD R231, R233, 0x1, R2 ;  /* 0x00000001e9e77824 */ /* 0x000fe200078e0202 */
[----:B------:R-:W-:Y:S02]  /*3110*/  IADD3 R12, R111, R114, RZ ;  /* 0x000000726f0c7210 */ /* 0x000fe40007ffe0ff */
[----:B------:R-:W-:Y:S01]  /*3120*/  IADD3 R236, R235, R0, RZ ;  /* 0x00000000ebec7210 */ /* 0x000fe20007ffe0ff */
[----:B------:R-:W-:Y:S06]  /*3130*/  BRA.DIV ~URZ, `(.L_x_1662) ;  /* 0x00016ad27f007947 */ /* 0x000fec000b800000 */
[----:B-1----:R1:W2:Y:S02]  /*3140*/  SHFL.IDX PT, R4, R14, RZ, 0x181f ;  /* 0x00181fff0e047589 */ /* 0x0022a400000e0000 */
.L_x_1781:
[----:B------:R-:W-:Y:S05]  /*3150*/  BRA.DIV ~URZ, `(.L_x_1663) ;  /* 0x00016b227f007947 */ /* 0x000fea000b800000 */
[----:B------:R3:W4:Y:S02]  /*3160*/  SHFL.IDX PT, R0, R15, RZ, 0x181f ;  /* 0x00181fff0f007589 */ /* 0x00072400000e0000 */
.L_x_1782:
[----:B------:R-:W5:Y:S01]  /*3170*/  LDL R2, [R1+0x10] ;  /* 0x0000100001027983 */ /* 0x000f620000100800 */
[----:B------:R-:W-:Y:S01]  /*3180*/  BSSY B0, `(.L_x_1664) ;  /* 0x0000020000007945 */ /* 0x000fe20003800000 */
[----:B-----5:R-:W-:-:S05]  /*3190*/  IMAD R13, R2, c[0x0][0x2c4], RZ ;  /* 0x0000b100020d7a24 */ /* 0x020fca00078e02ff */
        /* <DEDUP_REMOVED lines=8> */
[----:B------:R-:W2:Y:S04]  /*3220*/  LDL R18, [R1+0x4c] ;  /* 0x00004c0001127983 */ /* 0x000ea80000100800 */
[----:B------:R-:W2:Y:S01]  /*3230*/  LDL R16, [R1+0x1c] ;  /* 0x00001c0001107983 */ /* 0x000ea20000100800 */
[----:B------:R-:W-:-:S02]  /*3240*/  P2R R5, PR, RZ, 0x8 ;  /* 0x00000008ff057803 */ /* 0x000fc40000000000 */
        /* <DEDUP_REMOVED lines=8> */
[----:B--2---:R-:W-:-:S04]  /*32d0*/  LEA R6, P0, R2, R0, 0x1 ;  /* 0x0000000002067211 */ /* 0x004fc800078008ff */
[----:B------:R-:W-:Y:S02]  /*32e0*/  LEA.HI.X R7, R2, R4, R3, 0x1, P0 ;  /* 0x0000000402077211 */ /* 0x000fe400000f0c03 */
[----:B------:R-:W-:-:S04]  /*32f0*/  LEA R2, P0, R17, R0, 0x1 ;  /* 0x0000000011027211 */ /* 0x000fc800078008ff */
[----:B------:R-:W-:Y:S02]  /*3300*/  LEA.HI.X R3, R17, R4, R18, 0x1, P0 ;  /* 0x0000000411037211 */ /* 0x000fe400000f0c12 */
[C---:B------:R-:W-:Y:S02]  /*3310*/  LOP3.LUT P3, RZ, R16.reuse, 0x4, RZ, 0xc0, !PT ;  /* 0x0000000410ff7812 */ /* 0x040fe4000786c0ff */
[C---:B------:R-:W-:Y:S02]  /*3320*/  LOP3.LUT P0, RZ, R16.reuse, 0x2, RZ, 0xc0, !PT ;  /* 0x0000000210ff7812 */ /* 0x040fe4000780c0ff */
[----:B------:R-:W-:-:S09]  /*3330*/  LOP3.LUT P1, RZ, R16, 0x1, RZ, 0xc0, !PT ;  /* 0x0000000110ff7812 */ /* 0x000fd2000782c0ff */
[----:B------:R3:W-:Y:S04]  /*3340*/  LDGSTS.E.BYPASS.LTC128B.128 [R219+0x14100], [R8.64], !P3 ;  /* 0x1410000008db7fae */ /* 0x0007e8000d901d46 */
[----:B------:R3:W-:Y:S04]  /*3350*/  LDGSTS.E.BYPASS.LTC128B.128 [R219+0x18100], [R6.64], !P0 ;  /* 0x1810000006db7fae */ /* 0x0007e8000c101d46 */
[----:B------:R3:W-:Y:S01]  /*3360*/  LDGSTS.E.BYPASS.LTC128B.128 [R219+0x1c100], [R2.64], !P1 ;  /* 0x1c10000002db7fae */ /* 0x0007e2000c901d46 */
[----:B------:R-:W-:-:S08]  /*3370*/  ISETP.NE.AND P3, PT, R5, RZ, PT ;  /* 0x000000ff0500720c */ /* 0x000fd00003f65270 */
.L_x_1665:
[----:B------:R-:W-:Y:S05]  /*3380*/  BSYNC B0 ;  /* 0x0000000000007941 */ /* 0x000fea0003800000 */
.L_x_1664:
[----:B------:R-:W-:Y:S05]  /*3390*/  BRA.DIV ~URZ, `(.L_x_1666) ;  /* 0x000169427f007947 */ /* 0x000fea000b800000 */
[----:B--2---:R2:W1:Y:S04]  /*33a0*/  SHFL.IDX PT, R4, R14, 0x1, 0x181f ;  /* 0x00381f000e047f89 */ /* 0x00446800000e0000 */
[----:B----4-:R2:W4:Y:S02]  /*33b0*/  SHFL.IDX PT, R0, R15, 0x1, 0x181f ;  /* 0x00381f000f007f89 */ /* 0x01052400000e0000 */
.L_x_1783:
[----:B---3--:R-:W-:Y:S01]  /*33c0*/  IADD3 R2, R12, 0x20, RZ ;  /* 0x000000200c027810 */ /* 0x008fe20007ffe0ff */
[----:B------:R-:W-:Y:S03]  /*33d0*/  BSSY B0, `(.L_x_1667) ;  /* 0x000001f000007945 */ /* 0x000fe60003800000 */
[----:B------:R-:W-:-:S13]  /*33e0*/  ISETP.GE.AND P0, PT, R2, R13, PT ;  /* 0x0000000d0200720c */ /* 0x000fda0003f06270 */
[----:B------:R-:W-:Y:S05]  /*33f0*/  @P0 BRA `(.L_x_1668) ;  /* 0x000001c000000947 */ /* 0x000fea0003800000 */
[----:B------:R-:W3:Y:S04]  /*3400*/  LDL.64 R8, [R1+0x20] ;  /* 0x0000200001087983 */ /* 0x000ee80000100a00 */
[----:B------:R-:W5:Y:S04]  /*3410*/  LDL R6, [R1+0x3c] ;  /* 0x00003c0001067983 */ /* 0x000f680000100800 */
[----:B--2---:R-:W2:Y:S04]  /*3420*/  LDL R7, [R1+0x54] ;  /* 0x0000540001077983 */ /* 0x004ea80000100800 */
[----:B----4-:R-:W4:Y:S04]  /*3430*/  LDL R3, [R1+0x38] ;  /* 0x0000380001037983 */ /* 0x010f280000100800 */
[----:B------:R-:W4:Y:S04]  /*3440*/  LDL R19, [R1+0x50] ;  /* 0x0000500001137983 */ /* 0x000f280000100800 */
[----:B------:R-:W4:Y:S04]  /*3450*/  LDL R17, [R1+0x40] ;  /* 0x0000400001117983 */ /* 0x000f280000100800 */
[----:B------:R-:W4:Y:S04]  /*3460*/  LDL R18, [R1+0x4c] ;  /* 0x00004c0001127983 */ /* 0x000f280000100800 */
[----:B------:R-:W4:Y:S01]  /*3470*/  LDL R16, [R1+0x1c] ;  /* 0x00001c0001107983 */ /* 0x000f220000100800 */
[----:B------:R-:W-:-:S02]  /*3480*/  P2R R5, PR, RZ, 0x8 ;  /* 0x00000008ff057803 */ /* 0x000fc40000000000 */
        /* <DEDUP_REMOVED lines=8> */
[----:B----4-:R-:W-:-:S04]  /*3510*/  LEA R6, P0, R3, R0, 0x1 ;  /* 0x0000000003067211 */ /* 0x010fc800078008ff */
        /* <DEDUP_REMOVED lines=10> */
.L_x_1668:
[----:B------:R-:W-:Y:S05]  /*35c0*/  BSYNC B0 ;  /* 0x0000000000007941 */ /* 0x000fea0003800000 */
.L_x_1667:
[----:B------:R-:W-:Y:S05]  /*35d0*/  BRA.DIV ~URZ, `(.L_x_1669) ;  /* 0x000167c27f007947 */ /* 0x000fea000b800000 */
[----:B-1----:R1:W3:Y:S02]  /*35e0*/  SHFL.IDX PT, R4, R14, 0x2, 0x181f ;  /* 0x00581f000e047f89 */ /* 0x0022e400000e0000 */
.L_x_1784:
[----:B------:R-:W-:Y:S05]  /*35f0*/  BRA.DIV ~URZ, `(.L_x_1670) ;  /* 0x000168127f007947 */ /* 0x000fea000b800000 */
[----:B----4-:R4:W1:Y:S02]  /*3600*/  SHFL.IDX PT, R0, R15, 0x2, 0x181f ;  /* 0x00581f000f007f89 */ /* 0x01086400000e0000 */
.L_x_1785:
[----:B------:R-:W-:Y:S01]  /*3610*/  IADD3 R2, R12, 0x40, RZ ;  /* 0x000000400c027810 */ /* 0x000fe20007ffe0ff */
        /* <DEDUP_REMOVED lines=9> */
[----:B------:R-:W3:Y:S04]  /*36b0*/  LDL R18, [R1+0x4c] ;  /* 0x00004c0001127983 */ /* 0x000ee80000100800 */
[----:B------:R-:W3:Y:S01]  /*36c0*/  LDL R16, [R1+0x1c] ;  /* 0x00001c0001107983 */ /* 0x000ee20000100800 */
[----:B------:R-:W-:-:S02]  /*36d0*/  P2R R5, PR, RZ, 0x8 ;  /* 0x00000008ff057803 */ /* 0x000fc40000000000 */
        /* <DEDUP_REMOVED lines=8> */
[----:B---3--:R-:W-:-:S04]  /*3760*/  LEA R6, P0, R3, R0, 0x1 ;  /* 0x0000000003067211 */ /* 0x008fc800078008ff */
        /* <DEDUP_REMOVED lines=10> */
.L_x_1672:
[----:B------:R-:W-:Y:S05]  /*3810*/  BSYNC B0 ;  /* 0x0000000000007941 */ /* 0x000fea0003800000 */
.L_x_1671:
[----:B------:R-:W-:Y:S05]  /*3820*/  BRA.DIV ~URZ, `(.L_x_1673) ;  /* 0x000166427f007947 */ /* 0x000fea000b800000 */
[----:B---3--:R3:W2:Y:S04]  /*3830*/  SHFL.IDX PT, R4, R14, 0x3, 0x181f ;  /* 0x00781f000e047f89 */ /* 0x0086a800000e0000 */
[----:B-1----:R3:W1:Y:S02]  /*3840*/  SHFL.IDX PT, R0, R15, 0x3, 0x181f ;  /* 0x00781f000f007f89 */ /* 0x00266400000e0000 */
.L_x_1786:
[----:B------:R-:W5:Y:S04]  /*3850*/  LDL.64 R8, [R1+0x20] ;  /* 0x0000200001087983 */ /* 0x000f680000100a00 */
[----:B---3--:R-:W3:Y:S04]  /*3860*/  LDL R6, [R1+0x3c] ;  /* 0x00003c0001067983 */ /* 0x008ee80000100800 */
[----:B----4-:R-:W4:Y:S04]  /*3870*/  LDL R7, [R1+0x54] ;  /* 0x0000540001077983 */ /* 0x010f280000100800 */
[----:B--2---:R-:W2:Y:S04]  /*3880*/  LDL R15, [R1+0x38] ;  /* 0x00003800010f7983 */ /* 0x004ea80000100800 */
[----:B------:R-:W2:Y:S04]  /*3890*/  LDL R16, [R1+0x50] ;  /* 0x0000500001107983 */ /* 0x000ea80000100800 */
[----:B------:R-:W2:Y:S04]  /*38a0*/  LDL R11, [R1+0x40] ;  /* 0x00004000010b7983 */ /* 0x000ea80000100800 */
[----:B------:R-:W2:Y:S04]  /*38b0*/  LDL R14, [R1+0x4c] ;  /* 0x00004c00010e7983 */ /* 0x000ea80000100800 */
[----:B------:R-:W2:Y:S04]  /*38c0*/  LDL R10, [R1+0x1c] ;  /* 0x00001c00010a7983 */ /* 0x000ea80000100800 */
[----:B------:R-:W2:Y:S01]  /*38d0*/  LDL R242, [R1+0xc] ;  /* 0x00000c0001f27983 */ /* 0x000ea20000100800 */
[----:B------:R-:W-:-:S04]  /*38e0*/  IADD3 R2, R12, 0x60, RZ ;  /* 0x000000600c027810 */ /* 0x000fc80007ffe0ff */
[----:B------:R-:W-:Y:S02]  /*38f0*/  ISETP.GE.AND P0, PT, R2, R13, PT ;  /* 0x0000000d0200720c */ /* 0x000fe40003f06270 */
[----:B------:R-:W-:Y:S01]  /*3900*/  P2R R5, PR, RZ, 0x8 ;  /* 0x00000008ff057803 */ /* 0x000fe20000000000 */
[----:B------:R-:W-:-:S10]  /*3910*/  IMAD.SHL.U32 R97, R96, 0x40, RZ ;  /* 0x0000004060617824 */ /* 0x000fd400078e00ff */
[----:B-1---5:R-:W-:-:S04]  /*3920*/  @!P0 LEA R2, P1, R8, R0, 0x1 ;  /* 0x0000000008028211 */ /* 0x022fc800078208ff */
[----:B------:R-:W-:Y:S02]  /*3930*/  @!P0 LEA.HI.X R3, R8, R4, R9, 0x1, P1 ;  /* 0x0000000408038211 */ /* 0x000fe400008f0c09 */
[----:B---3--:R-:W-:-:S03]  /*3940*/  @!P0 LEA R8, P1, R6, R0, 0x1 ;  /* 0x0000000006088211 */ /* 0x008fc600078208ff */
[----:B------:R-:W-:Y:S01]  /*3950*/  @!PT LDS RZ, [RZ] ;  /* 0x00000000fffff984 */ /* 0x000fe20000000800 */
[----:B------:R-:W-:Y:S01]  /*3960*/  @!PT LDS RZ, [RZ] ;  /* 0x00000000fffff984 */ /* 0x000fe20000000800 */
[----:B------:R-:W-:Y:S01]  /*3970*/  @!PT LDS RZ, [RZ] ;  /* 0x00000000fffff984 */ /* 0x000fe20000000800 */
[----:B------:R1:W-:Y:S01]  /*3980*/  @!P0 LDGSTS.E.BYPASS.LTC128B.128 [R219+0x13100], [R2.64], !P2 ;  /* 0x1310000002db8fae */ /* 0x0003e2000d101d46 */
[----:B----4-:R-:W-:Y:S02]  /*3990*/  @!P0 LEA.HI.X R9, R6, R4, R7, 0x1, P1 ;  /* 0x0000000406098211 */ /* 0x010fe400008f0c07 */
[----:B--2---:R-:W-:-:S04]  /*39a0*/  @!P0 LEA R6, P1, R15, R0, 0x1 ;  /* 0x000000000f068211 */ /* 0x004fc800078208ff */
[----:B------:R-:W-:Y:S02]  /*39b0*/  @!P0 LEA.HI.X R7, R15, R4, R16, 0x1, P1 ;  /* 0x000000040f078211 */ /* 0x000fe400008f0c10 */
[----:B-1----:R-:W-:-:S04]  /*39c0*/  @!P0 LEA R2, P1, R11, R0, 0x1 ;  /* 0x000000000b028211 */ /* 0x002fc800078208ff */
[----:B------:R-:W-:Y:S02]  /*39d0*/  @!P0 LEA.HI.X R3, R11, R4, R14, 0x1, P1 ;  /* 0x000000040b038211 */ /* 0x000fe400008f0c0e */
[----:B------:R-:W1:Y:S01]  /*39e0*/  S2R R11, SR_TID.X ;  /* 0x00000000000b7919 */ /* 0x000e620000002100 */
[C---:B------:R-:W-:Y:S02]  /*39f0*/  LOP3.LUT P3, RZ, R10.reuse, 0x4, RZ, 0xc0, !PT ;  /* 0x000000040aff7812 */ /* 0x040fe4000786c0ff */
[C---:B------:R-:W-:Y:S02]  /*3a00*/  LOP3.LUT P1, RZ, R10.reuse, 0x2, RZ, 0xc0, !PT ;  /* 0x000000020aff7812 */ /* 0x040fe4000782c0ff */
[----:B------:R-:W-:-:S09]  /*3a10*/  LOP3.LUT P2, RZ, R10, 0x1, RZ, 0xc0, !PT ;  /* 0x000000010aff7812 */ /* 0x000fd2000784c0ff */
[----:B------:R2:W-:Y:S04]  /*3a20*/  @!P0 LDGSTS.E.BYPASS.LTC128B.128 [R219+0x17100], [R8.64], !P3 ;  /* 0x1710000008db8fae */ /* 0x0005e8000d901d46 */
[----:B------:R3:W-:Y:S01]  /*3a30*/  @!P0 LDGSTS.E.BYPASS.LTC128B.128 [R219+0x1b100], [R6.64], !P1 ;  /* 0x1b10000006db8fae */ /* 0x0007e2000c901d46 */
[----:B------:R-:W-:Y:S02]  /*3a40*/  ISETP.NE.AND P3, PT, R5, RZ, PT ;  /* 0x000000ff0500720c */ /* 0x000fe40003f65270 */
[----:B-1----:R-:W-:Y:S01]  /*3a50*/  SHF.R.S32.HI R10, RZ, 0x1f, R11 ;  /* 0x0000001fff0a7819 */ /* 0x002fe2000001140b */
[----:B------:R1:W-:Y:S01]  /*3a60*/  @!P0 LDGSTS.E.BYPASS.LTC128B.128 [R219+0x1f100], [R2.64], !P2 ;  /* 0x1f10000002db8fae */ /* 0x0003e2000d101d46 */
[----:B------:R-:W-:Y:S02]  /*3a70*/  IMAD.WIDE.U32 R4, R96, c[0x0][0x1e0], RZ ;  /* 0x0000780060047a25 */ /* 0x000fe400078e00ff */
[----:B------:R-:W-:Y:S01]  /*3a80*/  LEA.HI R10, R10, R11, RZ, 0x3 ;  /* 0x0000000b0a0a7211 */ /* 0x000fe200078f18ff */
[----:B------:R-:W0:Y:S03]  /*3a90*/  LDGDEPBAR ;  /* 0x00000000000079af */ /* 0x000e260000000000 */
[----:B------:R-:W-:-:S02]  /*3aa0*/  SHF.R.S32.HI R10, RZ, 0x3, R10 ;  /* 0x00000003ff0a7819 */ /* 0x000fc4000001140a */
[----:B---3--:R-:W-:-:S05]  /*3ab0*/  SHF.R.S32.HI R7, RZ, 0x1f, R96 ;  /* 0x0000001fff077819 */ /* 0x008fca0000011460 */
[----:B------:R-:W-:-:S04]  /*3ac0*/  IMAD R0, R7, c[0x0][0x1e0], RZ ;  /* 0x0000780007007a24 */ /* 0x000fc800078e02ff */
[----:B-1----:R-:W-:Y:S01]  /*3ad0*/  IMAD R2, R96, c[0x0][0x1e4], R0 ;  /* 0x0000790060027a24 */ /* 0x002fe200078e0200 */
[----:B------:R-:W-:-:S03]  /*3ae0*/  LEA R0, P0, R4, R232, 0x6 ;  /* 0x000000e804007211 */ /* 0x000fc600078030ff */
[----:B------:R-:W-:Y:S01]  /*3af0*/  IMAD.IADD R3, R5, 0x1, R2 ;  /* 0x0000000105037824 */ /* 0x000fe200078e0202 */
[----:B------:R-:W-:-:S04]  /*3b00*/  IADD3 R2, -R97, R242, -R10 ;  /* 0x000000f261027210 */ /* 0x000fc80007ffe90a */
[----:B------:R-:W-:Y:S02]  /*3b10*/  LEA.HI.X R3, R4, R231, R3, 0x6, P0 ;  /* 0x000000e704037211 */ /* 0x000fe400000f3403 */
[----:B------:R-:W-:Y:S01]  /*3b20*/  ISETP.GE.AND P0, PT, R2, 0x21, PT ;  /* 0x000000210200780c */ /* 0x000fe20003f06270 */
[----:B------:R-:W-:-:S04]  /*3b30*/  IMAD.MOV.U32 R4, RZ, RZ, 0x20 ;  /* 0x00000020ff047424 */ /* 0x000fc800078e00ff */
[----:B--2---:R-:W-:-:S04]  /*3b40*/  IMAD.WIDE.U32 R8, R4, c[0x0][0x1e0], RZ ;  /* 0x0000780004087a25 */ /* 0x004fc800078e00ff */
[----:B------:R-:W-:Y:S01]  /*3b50*/  IMAD R4, R4, c[0x0][0x1e4], RZ ;  /* 0x0000790004047a24 */ /* 0x000fe200078e02ff */
[----:B------:R-:W-:Y:S01]  /*3b60*/  WARPSYNC 0xffffffff ;  /* 0xffffffff00007948 */ /* 0x000fe20003800000 */
[----:B------:R-:W-:Y:S02]  /*3b70*/  BAR.SYNC.DEFER_BLOCKING 0x0 ;  /* 0x0000000000007b1d */ /* 0x000fe40000010000 */
[----:B------:R-:W-:-:S04]  /*3b80*/  @P0 IADD3 R6, P1, R0, R8, RZ ;  /* 0x0000000800060210 */ /* 0x000fc80007f3e0ff */
[----:B------:R-:W-:Y:S02]  /*3b90*/  @P0 IADD3.X R8, R3, R9, R4, P1, !PT ;  /* 0x0000000903080210 */ /* 0x000fe40000ffe404 */
[----:B------:R-:W-:-:S13]  /*3ba0*/  ISETP.GE.AND P1, PT, R2, 0x1, PT ;  /* 0x000000010200780c */ /* 0x000fda0003f26270 */
        /* <DEDUP_REMOVED lines=19> */
[----:B------:R-:W-:Y:S01]  /*3ce0*/  LEA R0, P0, R4, R234, 0x6 ;  /* 0x000000ea04007211 */ /* 0x000fe200078030ff */
[----:B--2---:R-:W-:Y:S01]  /*3cf0*/  IMAD.IADD R3, R5, 0x1, R6 ;  /* 0x0000000105037824 */ /* 0x004fe200078e0206 */
[----:B------:R-:W-:-:S04]  /*3d00*/  DEPBAR.LE SB0, 0x1 ;  /* 0x000080400000791a */ /* 0x000fc80000000000 */
[----:B------:R-:W-:Y:S01]  /*3d10*/  LEA.HI.X R3, R4, R236, R3, 0x6, P0 ;  /* 0x000000ec04037211 */ /* 0x000fe200000f3403 */
[----:B------:R-:W-:-:S04]  /*3d20*/  DEPBAR.LE SB0, 0x0 ;  /* 0x000080000000791a */ /* 0x000fc80000000000 */
[C---:B------:R-:W-:Y:S01]  /*3d30*/  LEA R2, P0, R0.reuse, c[0x0][0x1f8], 0x1 ;  /* 0x00007e0000027a11 */ /* 0x040fe200078008ff */
[----:B------:R-:W-:Y:S01]  /*3d40*/  BAR.SYNC.DEFER_BLOCKING 0x0 ;  /* 0x0000000000007b1d */ /* 0x000fe20000010000 */
[----:B------:R-:W-:Y:S02]  /*3d50*/  IMAD.MOV.U32 R4, RZ, RZ, c[0x0][0x208] ;  /* 0x00008200ff047624 */ /* 0x000fe400078e00ff */
[----:B------:R-:W-:Y:S01]  /*3d60*/  LEA.HI.X R3, R0, c[0x0][0x1fc], R3, 0x1, P0 ;  /* 0x00007f0000037a11 */ /* 0x000fe200000f0c03 */
[----:B------:R-:W-:Y:S01]  /*3d70*/  IMAD.IADD R98, R242, 0x1, -R97 ;  /* 0x00000001f2627824 */ /* 0x000fe200078e0a61 */
[----:B------:R-:W-:Y:S01]  /*3d80*/  LOP3.LUT R0, R24, 0x1, RZ, 0xc0, !PT ;  /* 0x0000000118007812 */ /* 0x000fe200078ec0ff */
[----:B------:R-:W-:Y:S01]  /*3d90*/  IMAD.MOV.U32 R5, RZ, RZ, c[0x0][0x20c] ;  /* 0x00008300ff057624 */ /* 0x000fe200078e00ff */
[----:B------:R-:W-:Y:S02]  /*3da0*/  P2R R14, PR, RZ, 0x40 ;  /* 0x00000040ff0e7803 */ /* 0x000fe40000000000 */
[----:B------:R-:W-:Y:S01]  /*3db0*/  ISETP.NE.U32.AND P6, PT, R0, 0x1, PT ;  /* 0x000000010000780c */ /* 0x000fe20003fc5070 */
[----:B------:R-:W-:Y:S01]  /*3dc0*/  IMAD.IADD R0, R98, 0x1, -R10 ;  /* 0x0000000162007824 */ /* 0x000fe200078e0a0a */
[----:B------:R-:W-:-:S04]  /*3dd0*/  LEA R12, P0, R4, R2, 0x6 ;  /* 0x00000002040c7211 */ /* 0x000fc800078030ff */
        /* <DEDUP_REMOVED lines=21> */
[----:B------:R-:W-:Y:S02]  /*3f30*/  P2R R15, PR, RZ, 0x20 ;  /* 0x00000020ff0f7803 */ /* 0x000fe40000000000 */
[C---:B------:R-:W-:Y:S02]  /*3f40*/  ISETP.LT.OR P6, PT, R0.reuse, 0x21, P6 ;  /* 0x000000210000780c */ /* 0x040fe400037c1670 */
[----:B------:R-:W-:-:S07]  /*3f50*/  ISETP.LT.OR P2, PT, R0, 0x21, !P2 ;  /* 0x000000210000780c */ /* 0x000fce0005741670 */
[----:B------:R2:W-:Y:S01]  /*3f60*/  LDGSTS.E.BYPASS.LTC128B.128 [R219+0x4100], [R2.64+0x100], !P0 ;  /* 0x0410010002db7fae */ /* 0x0005e2000c101d46 */
[----:B------:R-:W-:-:S04]  /*3f70*/  LOP3.LUT P0, RZ, R24, 0x8, RZ, 0xc0, !PT ;  /* 0x0000000818ff7812 */ /* 0x000fc8000780c0ff */
[C---:B------:R-:W-:Y:S02]  /*3f80*/  ISETP.LT.OR P5, PT, R0.reuse, 0x1, !P0 ;  /* 0x000000010000780c */ /* 0x040fe400047a1670 */
[C---:B------:R-:W-:Y:S02]  /*3f90*/  ISETP.LT.OR P1, PT, R0.reuse, 0x21, !P1 ;  /* 0x000000210000780c */ /* 0x040fe40004f21670 */
[----:B------:R-:W-:Y:S01]  /*3fa0*/  ISETP.LT.OR P0, PT, R0, 0x21, !P0 ;  /* 0x000000210000780c */ /* 0x000fe20004701670 */
[C---:B-1----:R-:W-:Y:S08]  /*3fb0*/  HMMA.16816.F32.BF16 R24, R4.reuse, R20, RZ ;  /* 0x000000140418723c */ /* 0x042ff000000418ff */
[----:B------:R1:W-:Y:S01]  /*3fc0*/  LDGSTS.E.BYPASS.LTC128B.128 [R219+0x6100], [R2.64+0x180], !P5 ;  /* 0x0610018002db7fae */ /* 0x0003e2000e901d46 */
[----:B------:R-:W-:Y:S03]  /*3fd0*/  HMMA.16816.F32.BF16 R28, R4, R22, RZ ;  /* 0x00000016041c723c */ /* 0x000fe600000418ff */
[----:B------:R1:W-:Y:S01]  /*3fe0*/  LDGSTS.E.BYPASS.LTC128B.128 [R219+0x1100], [R12.64], !P6 ;  /* 0x011000000cdb7fae */ /* 0x0003e2000f101d46 */
[----:B------:R-:W-:-:S03]  /*3ff0*/  ISETP.NE.AND P5, PT, R15, RZ, PT ;  /* 0x000000ff0f00720c */ /* 0x000fc60003fa5270 */
[----:B------:R1:W-:Y:S01]  /*4000*/  LDGSTS.E.BYPASS.LTC128B.128 [R219+0x3100], [R12.64+0x80], !P2 ;  /* 0x031000800cdb7fae */ /* 0x0003e2000d101d46 */
[C---:B--2---:R-:W-:Y:S01]  /*4010*/  HMMA.16816.F32.BF16 R20, R4.reuse, R16, RZ ;  /* 0x000000100414723c */ /* 0x044fe200000418ff */
[----:B------:R-:W-:Y:S02]  /*4020*/  ISETP.NE.AND P6, PT, R14, RZ, PT ;  /* 0x000000ff0e00720c */ /* 0x000fe40003fc5270 */
        /* <DEDUP_REMOVED lines=17> */
[----:B------:R-:W-:Y:S07]  /*4140*/  LDSM.16.M88.4 R48, [R195+0x1800] ;  /* 0x00180000c330783b */ /* 0x000fee0000000200 */
[C---:B------:R-:W-:Y:S01]  /*4150*/  HMMA.16816.F32.BF16 R32, R8.reuse, R60, R20 ;  /* 0x0000003c0820723c */ /* 0x040fe20000041814 */
[----:B------:R-:W2:Y:S07]  /*4160*/  LDSM.16.M88.4 R20, [R198+0x1800] ;  /* 0x00180000c614783b */ /* 0x000eae0000000200 */
        /* <DEDUP_REMOVED lines=162> */
[----:B------:R-:W2:Y:S07]  /*4b90*/  LDSM.16.M88.4 R60, [R204] ;  /* 0x00000000cc3c783b */ /* 0x000eae0000000200 */
[----:B------:R-:W-:Y:S01]  /*4ba0*/  HMMA.16816.F32.BF16 R64, R16, R72, R88 ;  /* 0x000000481040723c */ /* 0x000fe20000041858 */
[----:B------:R4:W1:Y:S07]  /*4bb0*/  MUFU.TANH R72, R0 ;  /* 0x0000000000487308 */ /* 0x00086e0000002400 */
[----:B---3--:R-:W-:Y:S01]  /*4bc0*/  HMMA.16816.F32.BF16 R36, R4, R52, R36 ;  /* 0x000000340424723c */ /* 0x008fe20000041824 */
[----:B----4-:R-:W-:-:S04]  /*4bd0*/  FMUL.FTZ R0, R50, c[0x0][0x320] ;  /* 0x0000c80032007a20 */ /* 0x010fc80000410000 */
[----:B------:R3:W4:Y:S03]  /*4be0*/  MUFU.TANH R77, R0 ;  /* 0x00000000004d7308 */ /* 0x0007260000002400 */
[----:B------:R-:W-:Y:S01]  /*4bf0*/  HMMA.16816.F32.BF16 R40, R12, R70, R44 ;  /* 0x000000460c28723c */ /* 0x000fe2000004182c */
[----:B------:R-:W-:Y:S01]  /*4c00*/  LDSM.16.M88.4 R44, [R198+0x7800] ;  /* 0x00780000c62c783b */ /* 0x000fe20000000200 */
[----:B---3--:R-:W-:-:S03]  /*4c10*/  FMUL.FTZ R0, R51, c[0x0][0x320] ;  /* 0x0000c80033007a20 */ /* 0x008fc60000410000 */
[----:B------:R-:W3:Y:S01]  /*4c20*/  LDSM.16.M88.4 R48, [R195+0x7000] ;  /* 0x00700000c330783b */ /* 0x000ee20000000200 */
        /* <DEDUP_REMOVED lines=19> */
[----:B-1----:R-:W-:-:S06]  /*4d60*/  FMUL.FTZ R0, R38, c[0x0][0x320] ;  /* 0x0000c80026007a20 */ /* 0x002fcc0000410000 */
[----:B------:R1:W1:Y:S01]  /*4d70*/  MUFU.TANH R53, R0 ;  /* 0x0000000000357308 */ /* 0x0002620000002400 */
        /* <DEDUP_REMOVED lines=55> */
[----:B------:R-:W-:Y:S02]  /*50f0*/  IMAD.MOV.U32 R5, RZ, RZ, c[0x0][0x1e0] ;  /* 0x00007800ff057624 */ /* 0x000fe400078e00ff */
[----:B------:R-:W-:Y:S01]  /*5100*/  IMAD.MOV.U32 R6, RZ, RZ, c[0x0][0x1e4] ;  /* 0x00007900ff067624 */ /* 0x000fe200078e00ff */
[----:B------:R-:W-:-:S05]  /*5110*/  SHF.R.S32.HI R2, RZ, 0x1f, R0 ;  /* 0x0000001fff027819 */ /* 0x000fca0000011400 */
[----:B------:R-:W-:Y:S02]  /*5120*/  IMAD R4, R2, c[0x0][0x1e0], RZ ;  /* 0x0000780002047a24 */ /* 0x000fe400078e02ff */
[----:B------:R-:W-:-:S04]  /*5130*/  IMAD.WIDE.U32 R2, R0, c[0x0][0x1e0], RZ ;  /* 0x0000780000027a25 */ /* 0x000fc800078e00ff */
[----:B------:R-:W-:Y:S01]  /*5140*/  IMAD R4, R0, c[0x0][0x1e4], R4 ;  /* 0x0000790000047a24 */ /* 0x000fe200078e0204 */
[----:B------:R-:W-:-:S03]  /*5150*/  LEA R0, P0, R2, R232, 0x6 ;  /* 0x000000e802007211 */ /* 0x000fc600078030ff */
[----:B------:R-:W-:-:S05]  /*5160*/  IMAD.IADD R3, R3, 0x1, R4 ;  /* 0x0000000103037824 */ /* 0x000fca00078e0204 */
[----:B------:R-:W-:Y:S02]  /*5170*/  LEA.HI.X R3, R2, R231, R3, 0x6, P0 ;  /* 0x000000e702037211 */ /* 0x000fe400000f3403 */
[----:B------:R-:W-:-:S04]  /*5180*/  LEA R2, P0, R0, c[0x0][0x1c8], 0x1 ;  /* 0x0000720000027a11 */ /* 0x000fc800078008ff */
[----:B------:R-:W-:Y:S02]  /*5190*/  LEA.HI.X R3, R0, c[0x0][0x1cc], R3, 0x1, P0 ;  /* 0x0000730000037a11 */ /* 0x000fe400000f0c03 */
[----:B------:R-:W-:-:S03]  /*51a0*/  LEA R4, P0, R5, R2, 0x6 ;  /* 0x0000000205047211 */ /* 0x000fc600078030ff */
[----:B------:R-:W-:Y:S01]  /*51b0*/  @!PT LDS RZ, [RZ] ;  /* 0x00000000fffff984 */ /* 0x000fe20000000800 */
[----:B------:R-:W-:Y:S01]  /*51c0*/  @!PT LDS RZ, [RZ] ;  /* 0x00000000fffff984 */ /* 0x000fe20000000800 */
[----:B------:R-:W-:Y:S01]  /*51d0*/  @!PT LDS RZ, [RZ] ;  /* 0x00000000fffff984 */ /* 0x000fe20000000800 */
[----:B------:R1:W-:Y:S01]  /*51e0*/  LDGSTS.E.BYPASS.LTC128B.128 [R219+0x8100], [R2.64], !P6 ;  /* 0x0810000002db7fae */ /* 0x0003e2000f101d46 */
[----:B------:R-:W-:-:S03]  /*51f0*/  LEA.HI.X R5, R5, R3, R6, 0x6, P0 ;  /* 0x0000000305057211 */ /* 0x000fc600000f3406 */
[----:B------:R1:W-:Y:S04]  /*5200*/  LDGSTS.E.BYPASS.LTC128B.128 [R219+0xa100], [R2.64+0x80], !P5 ;  /* 0x0a10008002db7fae */ /* 0x0003e8000e901d46 */
[----:B------:R1:W-:Y:S04]  /*5210*/  LDGSTS.E.BYPASS.LTC128B.128 [R219+0xc100], [R2.64+0x100], !P4 ;  /* 0x0c10010002db7fae */ /* 0x0003e8000e101d46 */
[----:B------:R1:W-:Y:S04]  /*5220*/  LDGSTS.E.BYPASS.LTC128B.128 [R219+0xe100], [R2.64+0x180], !P3 ;  /* 0x0e10018002db7fae */ /* 0x0003e8000d901d46 */
[----:B------:R1:W-:Y:S04]  /*5230*/  LDGSTS.E.BYPASS.LTC128B.128 [R219+0x9100], [R4.64], !P6 ;  /* 0x0910000004db7fae */ /* 0x0003e8000f101d46 */
[----:B------:R1:W-:Y:S04]  /*5240*/  LDGSTS.E.BYPASS.LTC128B.128 [R219+0xb100], [R4.64+0x80], !P5 ;  /* 0x0b10008004db7fae */ /* 0x0003e8000e901d46 */
[----:B------:R1:W-:Y:S04]  /*5250*/  LDGSTS.E.BYPASS.LTC128B.128 [R219+0xd100], [R4.64+0x100], !P4 ;  /* 0x0d10010004db7fae */ /* 0x0003e8000e101d46 */
[----:B------:R1:W-:Y:S02]  /*5260*/  LDGSTS.E.BYPASS.LTC128B.128 [R219+0xf100], [R4.64+0x180], !P3 ;  /* 0x0f10018004db7fae */ /* 0x0003e4000d901d46 */
.L_x_1675:
[----:B--234-:R-:W-:Y:S05]  /*5270*/  BSYNC B0 ;  /* 0x0000000000007941 */ /* 0x01cfea0003800000 */
.L_x_1674:
[----:B-1----:R-:W2:Y:S01]  /*5280*/  LDL R0, [R1+0x44] ;  /* 0x0000440001007983 */ /* 0x002ea20000100800 */
[----:B------:R-:W-:-:S03]  /*5290*/  IMAD.MOV.U32 R2, RZ, RZ, c[0x0][0x2c4] ;  /* 0x0000b100ff027624 */ /* 0x000fc600078e00ff */
[----:B------:R-:W2:Y:S04]  /*52a0*/  LDL R125, [R1+0x18] ;  /* 0x00001800017d7983 */ /* 0x000ea80000100800 */
[----:B------:R-:W3:Y:S04]  /*52b0*/  LDL R14, [R1+0x4] ;  /* 0x00000400010e7983 */ /* 0x000ee80000100800 */
[----:B------:R-:W3:Y:S01]  /*52c0*/  LDL R243, [R1+0x10] ;  /* 0x0000100001f37983 */ /* 0x000ee20000100800 */
[----:B------:R-:W-:Y:S01]  /*52d0*/  ISETP.NE.AND P0, PT, R2, 0x1, PT ;  /* 0x000000010200780c */ /* 0x000fe20003f05270 */
[----:B------:R-:W-:Y:S01]  /*52e0*/  IMAD.MOV.U32 R8, RZ, RZ, c[0x0][0x32c] ;  /* 0x0000cb00ff087624 */ /* 0x000fe200078e00ff */
[----:B------:R-:W-:Y:S01]  /*52f0*/  ULDC UR4, c[0x0][0x324] ;  /* 0x0000c90000047ab9 */ /* 0x000fe20000000800 */
[----:B------:R-:W0:Y:S03]  /*5300*/  LDGDEPBAR ;  /* 0x00000000000079af */ /* 0x000e260000000000 */
[----:B------:R-:W-:Y:S01]  /*5310*/  ISETP.GE.AND P2, PT, R8, 0x1, PT ;  /* 0x000000010800780c */ /* 0x000fe20003f46270 */
[----:B------:R-:W-:Y:S01]  /*5320*/  ULOP3.LUT UR4, URZ, UR4, URZ, 0x33, !UPT ;  /* 0x000000043f047292 */ /* 0x000fe2000f8e333f */
[----:B--2---:R-:W-:-:S05]  /*5330*/  IMAD.IADD R0, R0, 0x1, R125 ;  /* 0x0000000100007824 */ /* 0x004fca00078e027d */
[----:B------:R-:W-:-:S04]  /*5340*/  @P0 IMAD.HI.U32 R2, R0, c[0x0][0x2c8], RZ ;  /* 0x0000b20000020a27 */ /* 0x000fc800078e00ff */
[----:B------:R-:W-:Y:S01]  /*5350*/  IMAD.MOV.U32 R4, RZ, RZ, R0 ;  /* 0x000000ffff047224 */ /* 0x000fe200078e0000 */
[----:B------:R-:W-:-:S05]  /*5360*/  @P0 SHF.R.U32.HI R4, RZ, c[0x0][0x2cc], R2 ;  /* 0x0000b300ff040a19 */ /* 0x000fca0000011602 */
[----:B------:R-:W1:Y:S01]  /*5370*/  SHFL.IDX PT, R3, R4, RZ, 0x1c1f ;  /* 0x001c1fff04037589 */ /* 0x000e6200000e0000 */
[----:B------:R-:W-:-:S04]  /*5380*/  IADD3 R0, R242, 0x1, -R97 ;  /* 0x00000001f2007810 */ /* 0x000fc80007ffe861 */
[----:B---3--:R-:W-:-:S04]  /*5390*/  IADD3 R0, -R243, R0, -R14 ;  /* 0x00000000f3007210 */ /* 0x008fc80007ffe90e */
[----:B------:R-:W-:Y:S01]  /*53a0*/  IADD3 R5, R0, c[0x0][0x328], RZ ;  /* 0x0000ca0000057a10 */ /* 0x000fe20007ffe0ff */
[----:B------:R-:W-:Y:S01]  /*53b0*/  IMAD.IADD R7, R98, 0x1, -R14 ;  /* 0x0000000162077824 */ /* 0x000fe200078e0a0e */
[----:B------:R-:W-:-:S03]  /*53c0*/  IADD3 R6, R0, UR4, RZ ;  /* 0x0000000400067c10 */ /* 0x000fc6000fffe0ff */
[--C-:B-1----:R-:W-:Y:S02]  /*53d0*/  IMAD.IADD R2, R5, 0x1, R3.reuse ;  /* 0x0000000105027824 */ /* 0x102fe400078e0203 */
[----:B------:R-:W-:-:S03]  /*53e0*/  IMAD.IADD R0, R6, 0x1, R3 ;  /* 0x0000000106007824 */ /* 0x000fc600078e0203 */
        /* <DEDUP_REMOVED lines=13> */
.L_x_1678:
[----:B------:R-:W-:-:S04]  /*54c0*/  MOV R8, c[0x0][0x32c] ;  /* 0x0000cb0000087a02 */ /* 0x000fc80000000f00 */
[----:B------:R-:W-:-:S13]  /*54d0*/  ISETP.NE.AND P0, PT, R8, 0x1, PT ;  /* 0x000000010800780c */ /* 0x000fda0003f05270 */
[----:B------:R-:W-:-:S05]  /*54e0*/  @P0 IMAD.HI.U32 R8, R3, c[0x0][0x330], RZ ;  /* 0x0000cc0003080a27 */ /* 0x000fca00078e00ff */
[----:B------:R-:W-:Y:S02]  /*54f0*/  @P0 SHF.R.U32.HI R3, RZ, c[0x0][0x334], R8 ;  /* 0x0000cd00ff030a19 */ /* 0x000fe40000011608 */
.L_x_1679:
[----:B------:R-:W-:Y:S05]  /*5500*/  BSYNC B0 ;  /* 0x0000000000007941 */ /* 0x000fea0003800000 */
.L_x_1677:
[----:B------:R-:W-:-:S04]  /*5510*/  IMAD R3, R3, c[0x0][0x32c], -R97 ;  /* 0x0000cb0003037a24 */ /* 0x000fc800078e0a61 */
[----:B------:R-:W-:-:S05]  /*5520*/  IMAD.IADD R3, R3, 0x1, -R14 ;  /* 0x0000000103037824 */ /* 0x000fca00078e0a0e */
[----:B------:R-:W-:Y:S02]  /*5530*/  IADD3 R8, R3, c[0x0][0x32c], RZ ;  /* 0x0000cb0003087a10 */ /* 0x000fe40007ffe0ff */
[----:B------:R-:W-:Y:S02]  /*5540*/  IMNMX R0, R0, R3, !PT ;  /* 0x0000000300007217 */ /* 0x000fe40007800200 */
[----:B------:R-:W-:Y:S02]  /*5550*/  IMNMX R2, R2, R8, PT ;  /* 0x0000000802027217 */ /* 0x000fe40003800200 */
.L_x_1676:
[----:B------:R-:W-:Y:S01]  /*5560*/  ISETP.GT.AND P1, PT, R238, RZ, PT ;  /* 0x000000ffee00720c */ /* 0x000fe20003f24270 */
        /* <DEDUP_REMOVED lines=64> */
.L_x_1682:
[----:B------:R-:W-:-:S04]  /*5970*/  MOV R4, c[0x0][0x32c] ;  /* 0x0000cb0000047a02 */ /* 0x000fc80000000f00 */
[----:B------:R-:W-:-:S13]  /*5980*/  ISETP.NE.AND P0, PT, R4, 0x1, PT ;  /* 0x000000010400780c */ /* 0x000fda0003f05270 */
[----:B------:R-:W-:-:S05]  /*5990*/  @P0 IMAD.HI.U32 R4, R3, c[0x0][0x330], RZ ;  /* 0x0000cc0003040a27 */ /* 0x000fca00078e00ff */
[----:B------:R-:W-:Y:S02]  /*59a0*/  @P0 SHF.R.U32.HI R3, RZ, c[0x0][0x334], R4 ;  /* 0x0000cd00ff030a19 */ /* 0x000fe40000011604 */
.L_x_1683:
[----:B------:R-:W-:Y:S05]  /*59b0*/  BSYNC B0 ;  /* 0x0000000000007941 */ /* 0x000fea0003800000 */
.L_x_1681:
[----:B------:R-:W-:-:S04]  /*59c0*/  IMAD R3, R3, c[0x0][0x32c], -R97 ;  /* 0x0000cb0003037a24 */ /* 0x000fc800078e0a61 */
[----:B------:R-:W-:-:S05]  /*59d0*/  IMAD.IADD R3, R3, 0x1, -R14 ;  /* 0x0000000103037824 */ /* 0x000fca00078e0a0e */
[----:B------:R-:W-:Y:S02]  /*59e0*/  IADD3 R4, R3, c[0x0][0x32c], RZ ;  /* 0x0000cb0003047a10 */ /* 0x000fe40007ffe0ff */
[----:B------:R-:W-:Y:S02]  /*59f0*/  IMNMX R0, R0, R3, !PT ;  /* 0x0000000300007217 */ /* 0x000fe40007800200 */
[----:B------:R-:W-:Y:S02]  /*5a00*/  IMNMX R2, R2, R4, PT ;  /* 0x0000000402027217 */ /* 0x000fe40003800200 */
.L_x_1680:
[----:B------:R-:W-:Y:S01]  /*5a10*/  ISETP.GT.AND P0, PT, R0, RZ, P1 ;  /* 0x000000ff0000720c */ /* 0x000fe20000f04270 */
[----:B------:R-:W-:Y:S01]  /*5a20*/  LDSM.16.MT88.4 R36, [R193+0x800] ;  /* 0x00080000c124783b */ /* 0x000fe20000004200 */
[----:B------:R-:W-:Y:S02]  /*5a30*/  FMNMX.FTZ R3, R8, R9, !PT ;  /* 0x0000000908037209 */ /* 0x000fe40007810000 */
[----:B------:R-:W-:Y:S01]  /*5a40*/  ISETP.LT.OR P0, PT, R2, 0x1, P0 ;  /* 0x000000010200780c */ /* 0x000fe20000701670 */
[----:B------:R-:W-:Y:S01]  /*5a50*/  LDSM.16.MT88.4 R48, [R197] ;  /* 0x00000000c530783b */ /* 0x000fe20000004200 */
[----:B------:R-:W-:-:S02]  /*5a60*/  FMNMX.FTZ R3, R11, R3, !PT ;  /* 0x000000030b037209 */ /* 0x000fc40007810000 */
[----:B------:R-:W-:Y:S01]  /*5a70*/  FSEL R6, R77, -INF , !P0 ;  /* 0xff8000004d067808 */ /* 0x000fe20004000000 */
[----:B------:R-:W-:Y:S01]  /*5a80*/  LDSM.16.MT88.4 R60, [R193+0x2000] ;  /* 0x00200000c13c783b */ /* 0x000fe20000004200 */
[----:B------:R-:W-:Y:S02]  /*5a90*/  ISETP.GT.AND P0, PT, R0, 0x1, P1 ;  /* 0x000000010000780c */ /* 0x000fe40000f04270 */
[----:B------:R-:W-:Y:S01]  /*5aa0*/  FMNMX.FTZ R3, R13, R3, !PT ;  /* 0x000000030d037209 */ /* 0x000fe20007810000 */
[----:B------:R-:W-:Y:S01]  /*5ab0*/  LDSM.16.MT88.4 R76, [R197+0x2000] ;  /* 0x00200000c54c783b */ /* 0x000fe20000004200 */
[----:B------:R-:W-:Y:S02]  /*5ac0*/  ISETP.LT.OR P0, PT, R2, 0x2, P0 ;  /* 0x000000020200780c */ /* 0x000fe40000701670 */
[----:B------:R-:W-:Y:S02]  /*5ad0*/  FMNMX.FTZ R3, R15, R3, !PT ;  /* 0x000000030f037209 */ /* 0x000fe40007810000 */
[----:B------:R-:W-:-:S02]  /*5ae0*/  FSEL R7, R73, -INF , !P0 ;  /* 0xff80000049077808 */ /* 0x000fc40004000000 */
[----:B------:R-:W-:Y:S01]  /*5af0*/  ISETP.GT.AND P0, PT, R0, 0x8, P1 ;  /* 0x000000080000780c */ /* 0x000fe20000f04270 */
[----:B------:R-:W-:Y:S01]  /*5b00*/  LDSM.16.MT88.4 R72, [R197+0x800] ;  /* 0x00080000c548783b */ /* 0x000fe20000004200 */
[----:B------:R-:W-:Y:S02]  /*5b10*/  FMNMX.FTZ R3, R22, R3, !PT ;  /* 0x0000000316037209 */ /* 0x000fe40007810000 */
[----:B------:R-:W-:Y:S02]  /*5b20*/  ISETP.LT.OR P0, PT, R2, 0x9, P0 ;  /* 0x000000090200780c */ /* 0x000fe40000701670 */
[----:B------:R-:W-:Y:S02]  /*5b30*/  FMNMX.FTZ R3, R23, R3, !PT ;  /* 0x0000000317037209 */ /* 0x000fe40007810000 */
[----:B------:R-:W-:Y:S02]  /*5b40*/  FSEL R10, R70, -INF , !P0 ;  /* 0xff800000460a7808 */ /* 0x000fe40004000000 */
[----:B------:R-:W-:Y:S01]  /*5b50*/  ISETP.GT.AND P0, PT, R0, 0x9, P1 ;  /* 0x000000090000780c */ /* 0x000fe20000f04270 */
[----:B------:R-:W-:Y:S01]  /*5b60*/  LDSM.16.MT88.4 R68, [R194+0x2000] ;  /* 0x00200000c244783b */ /* 0x000fe20000004200 */
[----:B------:R-:W-:-:S02]  /*5b70*/  FMNMX.FTZ R3, R24, R3, !PT ;  /* 0x0000000318037209 */ /* 0x000fc40007810000 */
[----:B------:R-:W-:Y:S02]  /*5b80*/  ISETP.LT.OR P0, PT, R2, 0xa, P0 ;  /* 0x0000000a0200780c */ /* 0x000fe40000701670 */
[----:B------:R-:W-:Y:S02]  /*5b90*/  FMNMX.FTZ R3, R106, R3, !PT ;  /* 0x000000036a037209 */ /* 0x000fe40007810000 */
[----:B------:R-:W-:Y:S02]  /*5ba0*/  FSEL R14, R56, -INF , !P0 ;  /* 0xff800000380e7808 */ /* 0x000fe40004000000 */
[----:B------:R-:W-:Y:S01]  /*5bb0*/  ISETP.GT.AND P0, PT, R0, 0x10, P1 ;  /* 0x000000100000780c */ /* 0x000fe20000f04270 */
[----:B------:R-:W-:Y:S01]  /*5bc0*/  LDSM.16.MT88.4 R56, [R197+0x2800] ;  /* 0x00280000c538783b */ /* 0x000fe20000004200 */
[----:B------:R-:W-:Y:S02]  /*5bd0*/  FMNMX.FTZ R4, R6, R7, !PT ;  /* 0x0000000706047209 */ /* 0x000fe40007810000 */
[----:B------:R-:W-:-:S02]  /*5be0*/  ISETP.LT.OR P0, PT, R2, 0x11, P0 ;  /* 0x000000110200780c */ /* 0x000fc40000701670 */
[----:B------:R-:W-:Y:S02]  /*5bf0*/  FMNMX.FTZ R3, R105, R3, !PT ;  /* 0x0000000369037209 */ /* 0x000fe40007810000 */
[----:B------:R-:W-:Y:S02]  /*5c00*/  FSEL R20, R53, -INF , !P0 ;  /* 0xff80000035147808 */ /* 0x000fe40004000000 */
[----:B------:R-:W-:Y:S02]  /*5c10*/  ISETP.GT.AND P0, PT, R0, 0x11, P1 ;  /* 0x000000110000780c */ /* 0x000fe40000f04270 */
[----:B------:R-:W-:Y:S02]  /*5c20*/  FMNMX.FTZ R4, R10, R4, !PT ;  /* 0x000000040a047209 */ /* 0x000fe40007810000 */
[----:B------:R-:W-:Y:S02]  /*5c30*/  ISETP.LT.OR P0, PT, R2, 0x12, P0 ;  /* 0x000000120200780c */ /* 0x000fe40000701670 */
[----:B------:R-:W-:-:S02]  /*5c40*/  FMNMX.FTZ R3, R104, R3, !PT ;  /* 0x0000000368037209 */ /* 0x000fc40007810000 */
[----:B------:R-:W-:Y:S02]  /*5c50*/  FSEL R21, R43, -INF , !P0 ;  /* 0xff8000002b157808 */ /* 0x000fe40004000000 */
[----:B------:R-:W-:Y:S02]  /*5c60*/  ISETP.GT.AND P0, PT, R0, 0x18, P1 ;  /* 0x000000180000780c */ /* 0x000fe40000f04270 */
[----:B------:R-:W-:Y:S02]  /*5c70*/  FMNMX.FTZ R4, R14, R4, !PT ;  /* 0x000000040e047209 */ /* 0x000fe40007810000 */
[----:B------:R-:W-:Y:S02]  /*5c80*/  ISETP.LT.OR P0, PT, R2, 0x19, P0 ;  /* 0x000000190200780c */ /* 0x000fe40000701670 */
[----:B------:R-:W-:Y:S02]  /*5c90*/  FMNMX.FTZ R3, R103, R3, !PT ;  /* 0x0000000367037209 */ /* 0x000fe40007810000 */
[----:B------:R-:W-:-:S02]  /*5ca0*/  FSEL R52, R42, -INF , !P0 ;  /* 0xff8000002a347808 */ /* 0x000fc40004000000 */
[----:B------:R-:W-:Y:S02]  /*5cb0*/  ISETP.GT.AND P0, PT, R0, 0x19, P1 ;  /* 0x000000190000780c */ /* 0x000fe40000f04270 */
[----:B------:R-:W-:Y:S02]  /*5cc0*/  FMNMX.FTZ R4, R20, R4, !PT ;  /* 0x0000000414047209 */ /* 0x000fe40007810000 */
[----:B------:R-:W-:Y:S02]  /*5cd0*/  ISETP.LT.OR P0, PT, R2, 0x1a, P0 ;  /* 0x0000001a0200780c */ /* 0x000fe40000701670 */
[----:B------:R-:W-:Y:S02]  /*5ce0*/  FMNMX.FTZ R3, R107, R3, !PT ;  /* 0x000000036b037209 */ /* 0x000fe40007810000 */
[----:B------:R-:W-:Y:S02]  /*5cf0*/  FSEL R53, R40, -INF , !P0 ;  /* 0xff80000028357808 */ /* 0x000fe40004000000 */
[----:B------:R-:W-:-:S02]  /*5d00*/  ISETP.GT.AND P0, PT, R0, 0x20, P1 ;  /* 0x000000200000780c */ /* 0x000fc40000f04270 */
[----:B------:R-:W-:Y:S02]  /*5d10*/  FMNMX.FTZ R4, R21, R4, !PT ;  /* 0x0000000415047209 */ /* 0x000fe40007810000 */
[----:B------:R-:W-:Y:S02]  /*5d20*/  ISETP.LT.OR P0, PT, R2, 0x21, P0 ;  /* 0x000000210200780c */ /* 0x000fe40000701670 */
[----:B------:R-:W-:Y:S02]  /*5d30*/  FMNMX.FTZ R3, R109, R3, !PT ;  /* 0x000000036d037209 */ /* 0x000fe40007810000 */
[----:B------:R-:W-:Y:S02]  /*5d40*/  FSEL R83, R33, -INF , !P0 ;  /* 0xff80000021537808 */ /* 0x000fe40004000000 */
[----:B------:R-:W-:Y:S02]  /*5d50*/  ISETP.GT.AND P0, PT, R0, 0x21, P1 ;  /* 0x000000210000780c */ /* 0x000fe40000f04270 */
        /* <DEDUP_REMOVED lines=10> */
[----:B------:R-:W-:Y:S01]  /*5e00*/  ISETP.GT.AND P0, PT, R0, 0x29, P1 ;  /* 0x000000290000780c */ /* 0x000fe20000f04270 */
[----:B------:R-:W1:Y:S01]  /*5e10*/  SHFL.BFLY PT, R5, R3, 0x2, 0x1f ;  /* 0x0c401f0003057f89 */ /* 0x000e6200000e0000 */
        /* <DEDUP_REMOVED lines=9> */
[----:B------:R-:W-:-:S04]  /*5eb0*/  ISETP.GT.AND P0, PT, R0, 0x31, P1 ;  /* 0x000000310000780c */ /* 0x000fc80000f04270 */
[----:B------:R-:W-:-:S04]  /*5ec0*/  ISETP.LT.OR P0, PT, R2, 0x32, P0 ;  /* 0x000000320200780c */ /* 0x000fc80000701670 */
[----:B------:R-:W-:Y:S02]  /*5ed0*/  FSEL R100, R19, -INF , !P0 ;  /* 0xff80000013647808 */ /* 0x000fe40004000000 */
[----:B------:R-:W-:-:S04]  /*5ee0*/  ISETP.GT.AND P0, PT, R0, 0x38, P1 ;  /* 0x000000380000780c */ /* 0x000fc80000f04270 */
[----:B------:R-:W-:-:S04]  /*5ef0*/  ISETP.LT.OR P0, PT, R2, 0x39, P0 ;  /* 0x000000390200780c */ /* 0x000fc80000701670 */
[----:B------:R-:W-:Y:S02]  /*5f00*/  FSEL R87, R18, -INF , !P0 ;  /* 0xff80000012577808 */ /* 0x000fe40004000000 */
[----:B------:R-:W-:Y:S01]  /*5f10*/  ISETP.GT.AND P0, PT, R0, 0x39, P1 ;  /* 0x000000390000780c */ /* 0x000fe20000f04270 */
[----:B------:R-:W-:Y:S01]  /*5f20*/  LDSM.16.MT88.4 R16, [R193] ;  /* 0x00000000c110783b */ /* 0x000fe20000004200 */
[----:B------:R-:W-:Y:S02]  /*5f30*/  FMNMX.FTZ R0, R101, R4, !PT ;  /* 0x0000000465007209 */ /* 0x000fe40007810000 */
[----:B------:R-:W-:Y:S02]  /*5f40*/  ISETP.LT.OR P0, PT, R2, 0x3a, P0 ;  /* 0x0000003a0200780c */ /* 0x000fe40000701670 */
[----:B------:R-:W-:Y:S02]  /*5f50*/  FMNMX.FTZ R0, R100, R0, !PT ;  /* 0x0000000064007209 */ /* 0x000fe40007810000 */
[----:B------:R-:W-:-:S02]  /*5f60*/  FSEL R82, R29, -INF , !P0 ;  /* 0xff8000001d527808 */ /* 0x000fc40004000000 */
[----:B------:R-:W-:Y:S01]  /*5f70*/  FMNMX.FTZ R2, R87, R0, !PT ;  /* 0x0000000057027209 */ /* 0x000fe20007810000 */
[----:B------:R-:W-:Y:S01]  /*5f80*/  LDSM.16.MT88.4 R28, [R196] ;  /* 0x00000000c41c783b */ /* 0x000fe20000004200 */
[----:B-1----:R-:W-:Y:S02]  /*5f90*/  FMNMX.FTZ R0, R3, R5, !PT ;  /* 0x0000000503007209 */ /* 0x002fe40007810000 */
        /* <DEDUP_REMOVED lines=19> */
[----:B--2---:R-:W-:Y:S01]  /*60d0*/  FFMA.FTZ R3, R11, c[0x0][0x2d0], -R2 ;  /* 0x0000b4000b037a23 */ /* 0x004fe20000010802 */
[----:B---3--:R-:W-:-:S03]  /*60e0*/  F2FP.BF16.PACK_AB R8, R110, R111 ;  /* 0x0000006f6e08723e */ /* 0x008fc600000010ff */
[----:B------:R1:W2:Y:S02]  /*60f0*/  MUFU.EX2 R229, R3 ;  /* 0x0000000300e57308 */ /* 0x0002a40000000800 */
[--C-:B-1----:R-:W-:Y:S02]  /*6100*/  FFMA.FTZ R3, R15, c[0x0][0x2d0], -R2.reuse ;  /* 0x0000b4000f037a23 */ /* 0x102fe40000010802 */
[----:B------:R-:W-:-:S04]  /*6110*/  FFMA.FTZ R15, R102, c[0x0][0x2d0], -R2 ;  /* 0x0000b400660f7a23 */ /* 0x000fc80000010802 */
[----:B------:R1:W-:Y:S08]  /*6120*/  MUFU.EX2 R241, R3 ;  /* 0x0000000300f17308 */ /* 0x0003f00000000800 */
[----:B------:R-:W-:Y:S01]  /*6130*/  MUFU.EX2 R15, R15 ;  /* 0x0000000f000f7308 */ /* 0x000fe20000000800 */
[----:B-1----:R-:W-:-:S07]  /*6140*/  FFMA.FTZ R3, R6, c[0x0][0x2d0], -R0 ;  /* 0x0000b40006037a23 */ /* 0x002fce0000010800 */
[----:B------:R1:W-:Y:S02]  /*6150*/  MUFU.EX2 R80, R3 ;  /* 0x0000000300507308 */ /* 0x0003e40000000800 */
[--C-:B-1----:R-:W-:Y:S02]  /*6160*/  FFMA.FTZ R3, R7, c[0x0][0x2d0], -R0.reuse ;  /* 0x0000b40007037a23 */ /* 0x102fe40000010800 */
[----:B------:R-:W1:Y:S04]  /*6170*/  LDSM.16.MT88.4 R4, [R194] ;  /* 0x00000000c204783b */ /* 0x000e680000004200 */
[----:B------:R3:W4:Y:S02]  /*6180*/  MUFU.EX2 R13, R3 ;  /* 0x00000003000d7308 */ /* 0x0007240000000800 */
[----:B---3--:R-:W-:Y:S01]  /*6190*/  FFMA.FTZ R3, R10, c[0x0][0x2d0], -R0 ;  /* 0x0000b4000a037a23 */ /* 0x008fe20000010800 */
[----:B--2---:R-:W-:-:S02]  /*61a0*/  F2FP.BF16.PACK_AB R10, R240, R229 ;  /* 0x000000e5f00a723e */ /* 0x004fc400000010ff */
[----:B----4-:R-:W-:-:S03]  /*61b0*/  F2FP.BF16.PACK_AB R9, R13, R80 ;  /* 0x000000500d09723e */ /* 0x010fc600000010ff */
[----:B------:R2:W-:Y:S02]  /*61c0*/  MUFU.EX2 R81, R3 ;  /* 0x0000000300517308 */ /* 0x0005e40000000800 */
[--C-:B--2---:R-:W-:Y:S02]  /*61d0*/  FFMA.FTZ R3, R14, c[0x0][0x2d0], -R0.reuse ;  /* 0x0000b4000e037a23 */ /* 0x104fe40000010800 */
[----:B------:R-:W-:-:S04]  /*61e0*/  FFMA.FTZ R14, R87, c[0x0][0x2d0], -R0 ;  /* 0x0000b400570e7a23 */ /* 0x000fc80000010800 */
[----:B------:R2:W3:Y:S02]  /*61f0*/  MUFU.EX2 R228, R3 ;  /* 0x0000000300e47308 */ /* 0x0004e40000000800 */
[----:B--2---:R-:W-:Y:S01]  /*6200*/  FFMA.FTZ R3, R22, c[0x0][0x2d0], -R2 ;  /* 0x0000b40016037a23 */ /* 0x004fe20000010802 */
[----:B---3--:R-:W-:-:S05]  /*6210*/  F2FP.BF16.PACK_AB R11, R228, R81 ;  /* 0x00000051e40b723e */ /* 0x008fca00000010ff */
[----:B------:R2:W3:Y:S02]  /*6220*/  MUFU.EX2 R252, R3 ;  /* 0x0000000300fc7308 */ /* 0x0004e40000000800 */
[C---:B------:R-:W-:Y:S08]  /*6230*/  HMMA.16816.F32.BF16 R40, R8.reuse, R18, RZ ;  /* 0x000000120828723c */ /* 0x040ff000000418ff */
[----:B------:R-:W-:Y:S01]  /*6240*/  HMMA.16816.F32.BF16 R44, R8, R16, RZ ;  /* 0x00000010082c723c */ /* 0x000fe200000418ff */
[----:B--2---:R-:W-:-:S04]  /*6250*/  FFMA.FTZ R3, R23, c[0x0][0x2d0], -R2 ;  /* 0x0000b40017037a23 */ /* 0x004fc80000010802 */
[----:B------:R2:W-:Y:S03]  /*6260*/  MUFU.EX2 R251, R3 ;  /* 0x0000000300fb7308 */ /* 0x0005e60000000800 */
[C---:B------:R-:W-:Y:S08]  /*6270*/  HMMA.16816.F32.BF16 R16, R8.reuse, R48, RZ ;  /* 0x000000300810723c */ /* 0x040ff000000418ff */
[----:B------:R-:W-:Y:S01]  /*6280*/  HMMA.16816.F32.BF16 R64, R8, R50, RZ ;  /* 0x000000320840723c */ /* 0x000fe200000418ff */
[----:B------:R-:W-:Y:S01]  /*6290*/  LDSM.16.MT88.4 R48, [R196+0x800] ;  /* 0x00080000c430783b */ /* 0x000fe20000004200 */
[----:B--2---:R-:W-:-:S06]  /*62a0*/  FFMA.FTZ R3, R24, c[0x0][0x2d0], -R2 ;  /* 0x0000b40018037a23 */ /* 0x004fcc0000010802 */
[----:B-1----:R-:W-:Y:S01]  /*62b0*/  HMMA.16816.F32.BF16 R24, R8, R4, RZ ;  /* 0x000000040818723c */ /* 0x002fe200000418ff */
[----:B------:R1:W2:Y:S06]  /*62c0*/  MUFU.EX2 R124, R3 ;  /* 0x00000003007c7308 */ /* 0x0002ac0000000800 */
[----:B---3--:R-:W-:Y:S01]  /*62d0*/  F2FP.BF16.PACK_AB R4, R252, R241 ;  /* 0x000000f1fc04723e */ /* 0x008fe200000010ff */
[----:B-1----:R-:W-:-:S04]  /*62e0*/  FFMA.FTZ R3, R20, c[0x0][0x2d0], -R0 ;  /* 0x0000b40014037a23 */ /* 0x002fc80000010800 */
[----:B------:R1:W-:Y:S02]  /*62f0*/  MUFU.EX2 R135, R3 ;  /* 0x0000000300877308 */ /* 0x0003e40000000800 */
[--C-:B-1----:R-:W-:Y:S02]  /*6300*/  FFMA.FTZ R3, R21, c[0x0][0x2d0], -R0.reuse ;  /* 0x0000b40015037a23 */ /* 0x102fe40000010800 */
[----:B------:R-:W-:Y:S04]  /*6310*/  HMMA.16816.F32.BF16 R20, R8, R6, RZ ;  /* 0x000000060814723c */ /* 0x000fe800000418ff */
[----:B------:R1:W3:Y:S03]  /*6320*/  MUFU.EX2 R127, R3 ;  /* 0x00000003007f7308 */ /* 0x0002e60000000800 */
[----:B--2---:R-:W-:Y:S01]  /*6330*/  F2FP.BF16.PACK_AB R6, R124, R251 ;  /* 0x000000fb7c06723e */ /* 0x004fe200000010ff */
[----:B-1----:R-:W-:Y:S01]  /*6340*/  FFMA.FTZ R3, R52, c[0x0][0x2d0], -R0 ;  /* 0x0000b40034037a23 */ /* 0x002fe20000010800 */
[----:B---3--:R-:W-:-:S03]  /*6350*/  F2FP.BF16.PACK_AB R5, R127, R135 ;  /* 0x000000877f05723e */ /* 0x008fc600000010ff */
[----:B------:R1:W-:Y:S02]  /*6360*/  MUFU.EX2 R126, R3 ;  /* 0x00000003007e7308 */ /* 0x0003e40000000800 */
[----:B-1----:R-:W-:Y:S02]  /*6370*/  FFMA.FTZ R3, R53, c[0x0][0x2d0], -R0 ;  /* 0x0000b40035037a23 */ /* 0x002fe40000010800 */
[----:B------:R-:W-:Y:S04]  /*6380*/  HMMA.16816.F32.BF16 R52, R8, R28, RZ ;  /* 0x0000001c0834723c */ /* 0x000fe800000418ff */
[----:B------:R-:W1:Y:S02]  /*6390*/  MUFU.EX2 R237, R3 ;  /* 0x0000000300ed7308 */ /* 0x000e640000000800 */
[----:B-1----:R-:W-:Y:S01]  /*63a0*/  F2FP.BF16.PACK_AB R7, R237, R126 ;  /* 0x0000007eed07723e */ /* 0x002fe200000010ff */
[----:B------:R-:W-:-:S02]  /*63b0*/  FFMA.FTZ R3, R106, c[0x0][0x2d0], -R2 ;  /* 0x0000b4006a037a23 */ /* 0x000fc40000010802 */
[----:B------:R-:W-:-:S03]  /*63c0*/  IMAD.MOV.U32 R106, RZ, RZ, R125 ;  /* 0x000000ffff6a7224 */ /* 0x000fc600078e007d */
[----:B------:R1:W-:Y:S01]  /*63d0*/  MUFU.EX2 R248, R3 ;  /* 0x0000000300f87308 */ /* 0x0003e20000000800 */
[C---:B------:R-:W-:Y:S01]  /*63e0*/  HMMA.16816.F32.BF16 R144, R4.reuse, R38, R40 ;  /* 0x000000260490723c */ /* 0x040fe20000041828 */
[----:B------:R-:W2:Y:S07]  /*63f0*/  LDSM.16.MT88.4 R40, [R194+0x2800] ;  /* 0x00280000c228783b */ /* 0x000eae0000004200 */
[----:B------:R-:W-:Y:S01]  /*6400*/  HMMA.16816.F32.BF16 R136, R4, R36, R44 ;  /* 0x000000240488723c */ /* 0x000fe2000004182c */
[----:B------:R-:W3:Y:S01]  /*6410*/  LDSM.16.MT88.4 R44, [R193+0x2800] ;  /* 0x00280000c12c783b */ /* 0x000ee20000004200 */
[----:B-1----:R-:W-:-:S06]  /*6420*/  FFMA.FTZ R3, R105, c[0x0][0x2d0], -R2 ;  /* 0x0000b40069037a23 */ /* 0x002fcc0000010802 */
[C---:B------:R-:W-:Y:S01]  /*6430*/  HMMA.16816.F32.BF16 R224, R4.reuse, R32, R24 ;  /* 0x0000002004e0723c */ /* 0x040fe20000041818 */
[----:B------:R-:W-:Y:S01]  /*6440*/  IMAD.MOV.U32 R105, RZ, RZ, R124 ;  /* 0x000000ffff697224 */ /* 0x000fe200078e007c */
[----:B------:R1:W4:Y:S06]  /*6450*/  MUFU.EX2 R239, R3 ;  /* 0x0000000300ef7308 */ /* 0x00032c0000000800 */
[----:B------:R-:W-:Y:S08]  /*6460*/  HMMA.16816.F32.BF16 R152, R4, R34, R20 ;  /* 0x000000220498723c */ /* 0x000ff00000041814 */
[----:B------:R-:W-:Y:S01]  /*6470*/  HMMA.16816.F32.BF16 R36, R8, R30, RZ ;  /* 0x0000001e0824723c */ /* 0x000fe200000418ff */
[----:B-1----:R-:W-:-:S04]  /*6480*/  FFMA.FTZ R3, R104, c[0x0][0x2d0], -R2 ;  /* 0x0000b40068037a23 */ /* 0x002fc80000010802 */
[----:B------:R1:W-:Y:S03]  /*6490*/  MUFU.EX2 R250, R3 ;  /* 0x0000000300fa7308 */ /* 0x0003e60000000800 */
[C---:B------:R-:W-:Y:S08]  /*64a0*/  HMMA.16816.F32.BF16 R24, R8.reuse, R68, RZ ;  /* 0x000000440818723c */ /* 0x040ff000000418ff */
[----:B------:R-:W-:Y:S01]  /*64b0*/  HMMA.16816.F32.BF16 R20, R8, R70, RZ ;  /* 0x000000460814723c */ /* 0x000fe200000418ff */
[----:B------:R-:W5:Y:S01]  /*64c0*/  LDSM.16.MT88.4 R68, [R196+0x2000] ;  /* 0x00200000c444783b */ /* 0x000f620000004200 */
[----:B-1----:R-:W-:-:S06]  /*64d0*/  FFMA.FTZ R3, R103, c[0x0][0x2d0], -R2 ;  /* 0x0000b40067037a23 */ /* 0x002fcc0000010802 */
[----:B------:R-:W-:Y:S01]  /*64e0*/  HMMA.16816.F32.BF16 R28, R8, R62, RZ ;  /* 0x0000003e081c723c */ /* 0x000fe200000418ff */
[----:B------:R1:W1:Y:S07]  /*64f0*/  MUFU.EX2 R249, R3 ;  /* 0x0000000300f97308 */ /* 0x00026e0000000800 */
[----:B------:R-:W-:Y:S08]  /*6500*/  HMMA.16816.F32.BF16 R220, R4, R72, R16 ;  /* 0x0000004804dc723c */ /* 0x000ff00000041810 */
[----:B------:R-:W-:Y:S01]  /*6510*/  HMMA.16816.F32.BF16 R32, R8, R60, RZ ;  /* 0x0000003c0820723c */ /* 0x000fe200000418ff */
[----:B-1----:R-:W-:-:S04]  /*6520*/  FFMA.FTZ R3, R83, c[0x0][0x2d0], -R0 ;  /* 0x0000b40053037a23 */ /* 0x002fc80000010800 */
[----:B------:R1:W-:Y:S03]  /*6530*/  MUFU.EX2 R125, R3 ;  /* 0x00000003007d7308 */ /* 0x0003e60000000800 */
[C---:B------:R-:W-:Y:S08]  /*6540*/  HMMA.16816.F32.BF16 R16, R8.reuse, R76, RZ ;  /* 0x0000004c0810723c */ /* 0x040ff000000418ff */
[----:B------:R-:W-:Y:S01]  /*6550*/  HMMA.16816.F32.BF16 R60, R8, R78, RZ ;  /* 0x0000004e083c723c */ /* 0x000fe200000418ff */
[----:B-1----:R-:W-:-:S07]  /*6560*/  FADD.FTZ R3, R111, R110 ;  /* 0x0000006e6f037221 */ /* 0x002fce0000010000 */
[----:B------:R-:W-:Y:S01]  /*6570*/  HMMA.16816.F32.BF16 R160, R4, R74, R64 ;  /* 0x0000004a04a0723c */ /* 0x000fe20000041840 */
[----:B------:R-:W1:Y:S01]  /*6580*/  LDSM.16.MT88.4 R64, [R193+0x4000] ;  /* 0x00400000c140783b */ /* 0x000e620000004200 */
[----:B------:R-:W-:Y:S02]  /*6590*/  FADD.FTZ R229, R229, R3 ;  /* 0x00000003e5e57221 */ /* 0x000fe40000010000 */
[----:B------:R-:W-:-:S04]  /*65a0*/  FFMA.FTZ R3, R100, c[0x0][0x2d0], -R0 ;  /* 0x0000b40064037a23 */ /* 0x000fc80000010800 */
[C---:B--2---:R-:W-:Y:S01]  /*65b0*/  HMMA.16816.F32.BF16 R180, R4.reuse, R40, R24 ;  /* 0x0000002804b4723c */ /* 0x044fe20000041818 */
[----:B------:R-:W2:Y:S07]  /*65c0*/  LDSM.16.MT88.4 R24, [R196+0x2800] ;  /* 0x00280000c418783b */ /* 0x000eae0000004200 */
[C---:B---3--:R-:W-:Y:S01]  /*65d0*/  HMMA.16816.F32.BF16 R72, R4.reuse, R46, R28 ;  /* 0x0000002e0448723c */ /* 0x048fe2000004181c */
[----:B------:R-:W3:Y:S07]  /*65e0*/  LDSM.16.MT88.4 R28, [R194+0x4000] ;  /* 0x00400000c21c783b */ /* 0x000eee0000004200 */
[C---:B------:R-:W-:Y:S01]  /*65f0*/  HMMA.16816.F32.BF16 R184, R4.reuse, R44, R32 ;  /* 0x0000002c04b8723c */ /* 0x040fe20000041820 */
[----:B------:R-:W1:Y:S07]  /*6600*/  LDSM.16.MT88.4 R44, [R193+0x4800] ;  /* 0x00480000c12c783b */ /* 0x000e6e0000004200 */
[C---:B------:R-:W-:Y:S08]  /*6610*/  HMMA.16816.F32.BF16 R176, R4.reuse, R56, R16 ;  /* 0x0000003804b0723c */ /* 0x040ff00000041810 */
[C---:B------:R-:W-:Y:S01]  /*6620*/  HMMA.16816.F32.BF16 R168, R4.reuse, R58, R60 ;  /* 0x0000003a04a8723c */ /* 0x040fe2000004183c */
[----:B------:R-:W2:Y:S04]  /*6630*/  LDSM.16.MT88.4 R56, [R197+0x4000] ;  /* 0x00400000c538783b */ /* 0x000ea80000004200 */
[----:B------:R-:W-:Y:S03]  /*6640*/  LDSM.16.MT88.4 R60, [R196+0x4000] ;  /* 0x00400000c43c783b */ /* 0x000fe60000004200 */
[----:B------:R-:W-:Y:S01]  /*6650*/  HMMA.16816.F32.BF16 R76, R4, R42, R20 ;  /* 0x0000002a044c723c */ /* 0x000fe20000041814 */
[----:B------:R-:W2:Y:S07]  /*6660*/  LDSM.16.MT88.4 R40, [R194+0x4800] ;  /* 0x00480000c228783b */ /* 0x000eae0000004200 */
[C---:B-----5:R-:W-:Y:S08]  /*6670*/  HMMA.16816.F32.BF16 R20, R8.reuse, R68, RZ ;  /* 0x000000440814723c */ /* 0x060ff000000418ff */
[----:B------:R-:W-:Y:S08]  /*6680*/  HMMA.16816.F32.BF16 R16, R8, R70, RZ ;  /* 0x000000460810723c */ /* 0x000ff000000418ff */
[----:B------:R-:W-:Y:S08]  /*6690*/  HMMA.16816.F32.BF16 R172, R4, R50, R36 ;  /* 0x0000003204ac723c */ /* 0x000ff00000041824 */
[----:B-1----:R-:W-:Y:S08]  /*66a0*/  HMMA.16816.F32.BF16 R36, R8, R64, RZ ;  /* 0x000000400824723c */ /* 0x002ff000000418ff */
[C---:B------:R-:W-:Y:S01]  /*66b0*/  HMMA.16816.F32.BF16 R188, R4.reuse, R48, R52 ;  /* 0x0000003004bc723c */ /* 0x040fe20000041834 */
[----:B------:R-:W1:Y:S04]  /*66c0*/  LDSM.16.MT88.4 R52, [R197+0x4800] ;  /* 0x00480000c534783b */ /* 0x000e680000004200 */
[----:B------:R-:W-:Y:S03]  /*66d0*/  LDSM.16.MT88.4 R48, [R196+0x4800] ;  /* 0x00480000c430783b */ /* 0x000fe60000004200 */
[----:B--2---:R-:W-:Y:S08]  /*66e0*/  HMMA.16816.F32.BF16 R164, R4, R24, R20 ;  /* 0x0000001804a4723c */ /* 0x004ff00000041814 */
[C---:B------:R-:W-:Y:S01]  /*66f0*/  HMMA.16816.F32.BF16 R32, R8.reuse, R66, RZ ;  /* 0x000000420820723c */ /* 0x040fe200000418ff */
[----:B------:R-:W2:Y:S07]  /*6700*/  LDSM.16.MT88.4 R64, [R193+0x6000] ;  /* 0x00600000c140783b */ /* 0x000eae0000004200 */
[----:B---3--:R-:W-:Y:S08]  /*6710*/  HMMA.16816.F32.BF16 R20, R8, R28, RZ ;  /* 0x0000001c0814723c */ /* 0x008ff000000418ff */
[----:B------:R-:W-:Y:S08]  /*6720*/  HMMA.16816.F32.BF16 R156, R4, R26, R16 ;  /* 0x0000001a049c723c */ /* 0x000ff00000041810 */
[----:B------:R-:W-:Y:S08]  /*6730*/  HMMA.16816.F32.BF16 R16, R8, R30, RZ ;  /* 0x0000001e0810723c */ /* 0x000ff000000418ff */
[----:B------:R-:W-:Y:S01]  /*6740*/  HMMA.16816.F32.BF16 R148, R4, R44, R36 ;  /* 0x0000002c0494723c */ /* 0x000fe20000041824 */
[----:B------:R-:W3:Y:S07]  /*6750*/  LDSM.16.MT88.4 R36, [R194+0x6000] ;  /* 0x00600000c224783b */ /* 0x000eee0000004200 */
[----:B------:R-:W-:Y:S08]  /*6760*/  HMMA.16816.F32.BF16 R28, R8, R58, RZ ;  /* 0x0000003a081c723c */ /* 0x000ff000000418ff */
[C---:B------:R-:W-:Y:S01]  /*6770*/  HMMA.16816.F32.BF16 R128, R4.reuse, R46, R32 ;  /* 0x0000002e0480723c */ /* 0x040fe20000041820 */
[----:B------:R-:W5:Y:S07]  /*6780*/  LDSM.16.MT88.4 R44, [R193+0x6800] ;  /* 0x00680000c12c783b */ /* 0x000f6e0000004200 */
[----:B------:R-:W-:Y:S08]  /*6790*/  HMMA.16816.F32.BF16 R140, R4, R40, R20 ;  /* 0x00000028048c723c */ /* 0x000ff00000041814 */
[C---:B------:R-:W-:Y:S08]  /*67a0*/  HMMA.16816.F32.BF16 R20, R8.reuse, R62, RZ ;  /* 0x0000003e0814723c */ /* 0x040ff000000418ff */
[----:B------:R-:W-:Y:S08]  /*67b0*/  HMMA.16816.F32.BF16 R32, R8, R56, RZ ;  /* 0x000000380820723c */ /* 0x000ff000000418ff */
[C---:B-1----:R-:W-:Y:S01]  /*67c0*/  HMMA.16816.F32.BF16 R112, R4.reuse, R54, R28 ;  /* 0x000000360470723c */ /* 0x042fe2000004181c */
[----:B------:R-:W1:Y:S07]  /*67d0*/  LDSM.16.MT88.4 R28, [R194+0x6800] ;  /* 0x00680000c21c783b */ /* 0x000e6e0000004200 */
[----:B------:R-:W-:Y:S08]  /*67e0*/  HMMA.16816.F32.BF16 R120, R4, R42, R16 ;  /* 0x0000002a0478723c */ /* 0x000ff00000041810 */
[----:B--2---:R-:W-:Y:S08]  /*67f0*/  HMMA.16816.F32.BF16 R16, R8, R64, RZ ;  /* 0x000000400810723c */ /* 0x004ff000000418ff */
[C---:B------:R-:W-:Y:S08]  /*6800*/  HMMA.16816.F32.BF16 R92, R4.reuse, R50, R20 ;  /* 0x00000032045c723c */ /* 0x040ff00000041814 */
[----:B------:R-:W-:Y:S01]  /*6810*/  HMMA.16816.F32.BF16 R116, R4, R52, R32 ;  /* 0x000000340474723c */ /* 0x000fe20000041820 */
[----:B------:R-:W2:Y:S07]  /*6820*/  LDSM.16.MT88.4 R32, [R197+0x6000] ;  /* 0x00600000c520783b */ /* 0x000eae0000004200 */
[C---:B---3--:R-:W-:Y:S08]  /*6830*/  HMMA.16816.F32.BF16 R20, R8.reuse, R36, RZ ;  /* 0x000000240814723c */ /* 0x048ff000000418ff */
[----:B------:R-:W-:Y:S08]  /*6840*/  HMMA.16816.F32.BF16 R24, R8, R60, RZ ;  /* 0x0000003c0818723c */ /* 0x000ff000000418ff */
[----:B-----5:R-:W-:Y:S08]  /*6850*/  HMMA.16816.F32.BF16 R88, R4, R44, R16 ;  /* 0x0000002c0458723c */ /* 0x020ff00000041810 */
[----:B------:R-:W-:Y:S08]  /*6860*/  HMMA.16816.F32.BF16 R16, R8, R38, RZ ;  /* 0x000000260810723c */ /* 0x000ff000000418ff */
[C---:B-1----:R-:W-:Y:S01]  /*6870*/  HMMA.16816.F32.BF16 R56, R4.reuse, R28, R20 ;  /* 0x0000001c0438723c */ /* 0x042fe20000041814 */
[----:B------:R-:W1:Y:S07]  /*6880*/  LDSM.16.MT88.4 R20, [R197+0x6800] ;  /* 0x00680000c514783b */ /* 0x000e6e0000004200 */
[----:B------:R-:W-:Y:S08]  /*6890*/  HMMA.16816.F32.BF16 R96, R4, R48, R24 ;  /* 0x000000300460723c */ /* 0x000ff00000041818 */
[----:B------:R-:W-:Y:S08]  /*68a0*/  HMMA.16816.F32.BF16 R24, R8, R66, RZ ;  /* 0x000000420818723c */ /* 0x000ff000000418ff */
[----:B------:R-:W-:Y:S08]  /*68b0*/  HMMA.16816.F32.BF16 R52, R4, R30, R16 ;  /* 0x0000001e0434723c */ /* 0x000ff00000041810 */
[----:B--2---:R-:W-:Y:S08]  /*68c0*/  HMMA.16816.F32.BF16 R16, R8, R32, RZ ;  /* 0x000000200810723c */ /* 0x004ff000000418ff */
[C---:B------:R-:W-:Y:S11]  /*68d0*/  HMMA.16816.F32.BF16 R60, R4.reuse, R46, R24 ;  /* 0x0000002e043c723c */ /* 0x040ff60000041818 */
[----:B------:R-:W-:Y:S05]  /*68e0*/  @!UPT UIADD3 URZ, URZ, URZ, URZ ;  /* 0x0000003f3f3ff290 */ /* 0x000fea000fffe03f */
[----:B-1----:R-:W-:Y:S08]  /*68f0*/  HMMA.16816.F32.BF16 R44, R4, R20, R16 ;  /* 0x00000014042c723c */ /* 0x002ff00000041810 */
[----:B------:R-:W-:Y:S11]  /*6900*/  HMMA.16816.F32.BF16 R16, R8, R34, RZ ;  /* 0x000000220810723c */ /* 0x000ff600000418ff */
[----:B------:R-:W-:Y:S11]  /*6910*/  @!UPT UIADD3 URZ, URZ, URZ, URZ ;  /* 0x0000003f3f3ff290 */ /* 0x000ff6000fffe03f */
[----:B------:R-:W-:Y:S02]  /*6920*/  @!UPT UIADD3 URZ, URZ, URZ, URZ ;  /* 0x0000003f3f3ff290 */ /* 0x000fe4000fffe03f */
[----:B------:R-:W-:Y:S01]  /*6930*/  HMMA.16816.F32.BF16 R36, R4, R22, R16 ;  /* 0x000000160424723c */ /* 0x000fe20000041810 */
[----:B------:R-:W1:Y:S07]  /*6940*/  LDSM.16.MT88.4 R16, [R196+0x6000] ;  /* 0x00600000c410783b */ /* 0x000e6e0000004200 */
[C---:B-1----:R-:W-:Y:S08]  /*6950*/  HMMA.16816.F32.BF16 R20, R8.reuse, R16, RZ ;  /* 0x000000100814723c */ /* 0x042ff000000418ff */
[----:B------:R-:W-:Y:S01]  /*6960*/  HMMA.16816.F32.BF16 R8, R8, R18, RZ ;  /* 0x000000120808723c */ /* 0x000fe200000418ff */
[----:B------:R-:W1:Y:S11]  /*6970*/  LDSM.16.MT88.4 R16, [R196+0x6800] ;  /* 0x00680000c410783b */ /* 0x000e760000004200 */
[----:B------:R-:W-:Y:S04]  /*6980*/  @!UPT UIADD3 URZ, URZ, URZ, URZ ;  /* 0x0000003f3f3ff290 */ /* 0x000fe8000fffe03f */
[C---:B-1----:R-:W-:Y:S07]  /*6990*/  HMMA.16816.F32.BF16 R28, R4.reuse, R16, R20 ;  /* 0x00000010041c723c */ /* 0x042fee0000041814 */
[----:B------:R-:W-:Y:S01]  /*69a0*/  FFMA.FTZ R17, R108, c[0x0][0x2d0], -R2 ;  /* 0x0000b4006c117a23 */ /* 0x000fe20000010802 */
[----:B------:R-:W-:Y:S01]  /*69b0*/  HMMA.16816.F32.BF16 R20, R4, R18, R8 ;  /* 0x000000120414723c */ /* 0x000fe20000041808 */
[----:B------:R-:W1:Y:S01]  /*69c0*/  LDSM.16.MT88.4 R8, [R193+0x1000] ;  /* 0x00100000c108783b */ /* 0x000e620000004200 */
[----:B------:R-:W-:-:S03]  /*69d0*/  FFMA.FTZ R16, R82, c[0x0][0x2d0], -R0 ;  /* 0x0000b40052107a23 */ /* 0x000fc60000010800 */
[----:B------:R-:W-:Y:S02]  /*69e0*/  MUFU.EX2 R17, R17 ;  /* 0x0000001100117308 */ /* 0x000fe40000000800 */
[--C-:B------:R-:W-:Y:S01]  /*69f0*/  FFMA.FTZ R19, R107, c[0x0][0x2d0], -R2.reuse ;  /* 0x0000b4006b137a23 */ /* 0x100fe20000010802 */
[----:B----4-:R-:W-:Y:S01]  /*6a00*/  F2FP.BF16.PACK_AB R4, R239, R248 ;  /* 0x000000f8ef04723e */ /* 0x010fe200000010ff */
[----:B------:R-:W-:Y:S01]  /*6a10*/  FFMA.FTZ R18, R109, c[0x0][0x2d0], -R2 ;  /* 0x0000b4006d127a23 */ /* 0x000fe20000010802 */
[----:B------:R-:W-:Y:S01]  /*6a20*/  F2FP.BF16.PACK_AB R6, R249, R250 ;  /* 0x000000faf906723e */ /* 0x000fe200000010ff */
[--C-:B------:R-:W-:Y:S02]  /*6a30*/  FFMA.FTZ R2, R84, c[0x0][0x2d0], -R0.reuse ;  /* 0x0000b40054027a23 */ /* 0x100fe40000010800 */
[----:B------:R-:W-:Y:S08]  /*6a40*/  MUFU.EX2 R19, R19 ;  /* 0x0000001300137308 */ /* 0x000ff00000000800 */
[----:B------:R2:W3:Y:S08]  /*6a50*/  MUFU.EX2 R124, R2 ;  /* 0x00000002007c7308 */ /* 0x0004f00000000800 */
[----:B------:R-:W-:Y:S01]  /*6a60*/  MUFU.EX2 R18, R18 ;  /* 0x0000001200127308 */ /* 0x000fe20000000800 */
[----:B--2---:R-:W-:Y:S01]  /*6a70*/  FFMA.FTZ R2, R85, c[0x0][0x2d0], -R0 ;  /* 0x0000b40055027a23 */ /* 0x004fe20000010800 */
[----:B---3--:R-:W-:-:S06]  /*6a80*/  F2FP.BF16.PACK_AB R5, R124, R125 ;  /* 0x0000007d7c05723e */ /* 0x008fcc00000010ff */
[----:B------:R2:W-:Y:S02]  /*6a90*/  MUFU.EX2 R133, R2 ;  /* 0x0000000200857308 */ /* 0x0005e40000000800 */
[----:B--2---:R-:W-:-:S06]  /*6aa0*/  FFMA.FTZ R2, R86, c[0x0][0x2d0], -R0 ;  /* 0x0000b40056027a23 */ /* 0x004fcc0000010800 */
[----:B------:R-:W2:Y:S02]  /*6ab0*/  MUFU.EX2 R134, R2 ;  /* 0x0000000200867308 */ /* 0x000ea40000000800 */
[----:B--2---:R-:W-:Y:S01]  /*6ac0*/  F2FP.BF16.PACK_AB R7, R134, R133 ;  /* 0x000000858607723e */ /* 0x004fe200000010ff */
[----:B------:R-:W-:Y:S02]  /*6ad0*/  FADD.FTZ R2, R80, R13 ;  /* 0x0000000d50027221 */ /* 0x000fe40000010000 */
[----:B------:R-:W-:Y:S02]  /*6ae0*/  FFMA.FTZ R13, R101, c[0x0][0x2d0], -R0 ;  /* 0x0000b400650d7a23 */ /* 0x000fe40000010800 */
[----:B------:R-:W-:Y:S02]  /*6af0*/  FADD.FTZ R0, R81, R2 ;  /* 0x0000000251007221 */ /* 0x000fe40000010000 */
[----:B-1----:R-:W-:Y:S01]  /*6b00*/  HMMA.16816.F32.BF16 R136, R4, R8, R136 ;  /* 0x000000080488723c */ /* 0x002fe20000041888 */
[----:B------:R-:W-:-:S02]  /*6b10*/  IMAD.MOV.U32 R2, RZ, RZ, R240 ;  /* 0x000000ffff027224 */ /* 0x000fc400078e00f0 */
[----:B------:R-:W-:Y:S02]  /*6b20*/  FADD.FTZ R0, R228, R0 ;  /* 0x00000000e4007221 */ /* 0x000fe40000010000 */
[----:B------:R-:W-:Y:S02]  /*6b30*/  FADD.FTZ R2, R2, R229 ;  /* 0x000000e502027221 */ /* 0x000fe40000010000 */
[----:B------:R-:W-:Y:S01]  /*6b40*/  FADD.FTZ R0, R135, R0 ;  /* 0x0000000087007221 */ /* 0x000fe20000010000 */
[----:B------:R-:W-:Y:S01]  /*6b50*/  HMMA.16816.F32.BF16 R24, R4, R10, R144 ;  /* 0x0000000a0418723c */ /* 0x000fe20000041890 */
[----:B------:R-:W1:Y:S02]  /*6b60*/  LDSM.16.MT88.4 R8, [R194+0x1000] ;  /* 0x00100000c208783b */ /* 0x000e640000004200 */
[----:B------:R-:W-:-:S04]  /*6b70*/  FADD.FTZ R0, R127, R0 ;  /* 0x000000007f007221 */ /* 0x000fc80000010000 */
[----:B------:R-:W-:-:S04]  /*6b80*/  FADD.FTZ R0, R126, R0 ;  /* 0x000000007e007221 */ /* 0x000fc80000010000 */
[----:B------:R-:W-:-:S04]  /*6b90*/  FADD.FTZ R0, R237, R0 ;  /* 0x00000000ed007221 */ /* 0x000fc80000010000 */
[----:B------:R-:W-:-:S04]  /*6ba0*/  FADD.FTZ R0, R125, R0 ;  /* 0x000000007d007221 */ /* 0x000fc80000010000 */
[----:B------:R-:W-:-:S04]  /*6bb0*/  FADD.FTZ R0, R124, R0 ;  /* 0x000000007c007221 */ /* 0x000fc80000010000 */
[----:B------:R-:W-:-:S04]  /*6bc0*/  FADD.FTZ R0, R133, R0 ;  /* 0x0000000085007221 */ /* 0x000fc80000010000 */
        /* <DEDUP_REMOVED lines=20> */
[----:B------:R-:W-:Y:S01]  /*6d10*/  IMAD.MOV.U32 R167, RZ, RZ, R105 ;  /* 0x000000ffffa77224 */ /* 0x000fe200078e0069 */
[----:B------:R-:W-:Y:S01]  /*6d20*/  HMMA.16816.F32.BF16 R220, R4, R10, R156 ;  /* 0x0000000a04dc723c */ /* 0x000fe2000004189c */
[----:B------:R-:W1:Y:S01]  /*6d30*/  LDSM.16.MT88.4 R8, [R193+0x5000] ;  /* 0x00500000c108783b */ /* 0x000e620000004200 */
[----:B------:R-:W-:-:S02]  /*6d40*/  IMAD.MOV.U32 R166, RZ, RZ, R106 ;  /* 0x000000ffffa67224 */ /* 0x000fc400078e006a */
[----:B------:R-:W-:Y:S02]  /*6d50*/  IMAD.MOV.U32 R165, RZ, RZ, R243 ;  /* 0x000000ffffa57224 */ /* 0x000fe400078e00f3 */
[----:B------:R-:W-:Y:S02]  /*6d60*/  IMAD.MOV.U32 R164, RZ, RZ, R242 ;  /* 0x000000ffffa47224 */ /* 0x000fe400078e00f2 */
[----:B------:R-:W-:Y:S02]  /*6d70*/  IMAD.MOV.U32 R159, RZ, RZ, R241 ;  /* 0x000000ffff9f7224 */ /* 0x000fe400078e00f1 */
[----:B------:R-:W-:Y:S02]  /*6d80*/  IMAD.MOV.U32 R229, RZ, RZ, R166 ;  /* 0x000000ffffe57224 */ /* 0x000fe400078e00a6 */
[----:B------:R-:W-:Y:S02]  /*6d90*/  FADD.FTZ R2, R159, R2 ;  /* 0x000000029f027221 */ /* 0x000fe40000010000 */
[----:B------:R-:W-:Y:S02]  /*6da0*/  LDSM.16.MT88.4 R156, [R197+0x1800] ;  /* 0x00180000c59c783b */ /* 0x000fe40000004200 */
[----:B------:R-:W-:-:S04]  /*6db0*/  FADD.FTZ R2, R252, R2 ;  /* 0x00000002fc027221 */ /* 0x000fc80000010000 */
[----:B------:R-:W-:Y:S01]  /*6dc0*/  FADD.FTZ R2, R251, R2 ;  /* 0x00000002fb027221 */ /* 0x000fe20000010000 */
[C---:B-1----:R-:W-:Y:S01]  /*6dd0*/  HMMA.16816.F32.BF16 R180, R4.reuse, R8, R148 ;  /* 0x0000000804b4723c */ /* 0x042fe20000041894 */
[----:B------:R-:W-:Y:S07]  /*6de0*/  LDSM.16.MT88.4 R148, [R194+0x1800] ;  /* 0x00180000c294783b */ /* 0x000fee0000004200 */
[----:B------:R-:W-:Y:S01]  /*6df0*/  HMMA.16816.F32.BF16 R100, R4, R10, R128 ;  /* 0x0000000a0464723c */ /* 0x000fe20000041880 */
[----:B------:R-:W1:Y:S06]  /*6e00*/  LDSM.16.MT88.4 R8, [R194+0x5000] ;  /* 0x00500000c208783b */ /* 0x000e6c0000004200 */
[----:B------:R-:W-:-:S02]  /*6e10*/  F2FP.BF16.PACK_AB R128, R18, R19 ;  /* 0x000000131280723e */ /* 0x000fc400000010ff */
[----:B------:R-:W-:Y:S01]  /*6e20*/  F2FP.BF16.PACK_AB R130, R15, R17 ;  /* 0x000000110f82723e */ /* 0x000fe200000010ff */
[C---:B-1----:R-:W-:Y:S01]  /*6e30*/  HMMA.16816.F32.BF16 R104, R4.reuse, R8, R140 ;  /* 0x000000080468723c */ /* 0x042fe2000004188c */
[----:B------:R-:W-:Y:S07]  /*6e40*/  LDSM.16.MT88.4 R140, [R193+0x1800] ;  /* 0x00180000c18c783b */ /* 0x000fee0000004200 */
        /* <DEDUP_REMOVED lines=21> */
[----:B------:R1:W-:Y:S07]  /*6fa0*/  MUFU.EX2 R8, R13 ;  /* 0x0000000d00087308 */ /* 0x0003ee0000000800 */
[----:B------:R-:W-:Y:S01]  /*6fb0*/  HMMA.16816.F32.BF16 R20, R4, R10, R20 ;  /* 0x0000000a0414723c */ /* 0x000fe20000041814 */
[----:B------:R2:W3:Y:S01]  /*6fc0*/  MUFU.EX2 R9, R3 ;  /* 0x0000000300097308 */ /* 0x0004e20000000800 */
[----:B------:R-:W-:Y:S07]  /*6fd0*/  LDSM.16.MT88.4 R4, [R196+0x7800] ;  /* 0x00780000c404783b */ /* 0x000fee0000004200 */
[----:B------:R4:W-:Y:S01]  /*6fe0*/  MUFU.EX2 R10, R14 ;  /* 0x0000000e000a7308 */ /* 0x0009e20000000800 */
[----:B-1----:R-:W-:-:S02]  /*6ff0*/  IMAD.MOV.U32 R13, RZ, RZ, R164 ;  /* 0x000000ffff0d7224 */ /* 0x002fc400078e00a4 */
[----:B--2---:R-:W-:-:S05]  /*7000*/  IMAD.MOV.U32 R3, RZ, RZ, R167 ;  /* 0x000000ffff037224 */ /* 0x004fca00078e00a7 */
[----:B------:R-:W1:Y:S01]  /*7010*/  MUFU.EX2 R11, R16 ;  /* 0x00000010000b7308 */ /* 0x000e620000000800 */
[----:B---3--:R-:W-:Y:S01]  /*7020*/  F2FP.BF16.PACK_AB R129, R9, R8 ;  /* 0x000000080981723e */ /* 0x008fe200000010ff */
[----:B------:R-:W-:Y:S02]  /*7030*/  FADD.FTZ R2, R3, R2 ;  /* 0x0000000203027221 */ /* 0x000fe40000010000 */
[----:B------:R-:W-:Y:S02]  /*7040*/  IMAD.MOV.U32 R3, RZ, RZ, c[0x0][0x2c4] ;  /* 0x0000b100ff037624 */ /* 0x000fe400078e00ff */
[----:B----4-:R-:W-:Y:S02]  /*7050*/  IMAD.MOV.U32 R14, RZ, RZ, R165 ;  /* 0x000000ffff0e7224 */ /* 0x010fe400078e00a5 */
[----:B------:R-:W2:Y:S01]  /*7060*/  LDSM.16.MT88.4 R164, [R196+0x1800] ;  /* 0x00180000c4a4783b */ /* 0x000ea20000004200 */
[----:B------:R-:W-:Y:S01]  /*7070*/  FADD.FTZ R2, R248, R2 ;  /* 0x00000002f8027221 */ /* 0x000fe20000010000 */
[----:B------:R-:W-:-:S03]  /*7080*/  ISETP.NE.AND P1, PT, R3, 0x1, PT ;  /* 0x000000010300780c */ /* 0x000fc60003f25270 */
[----:B------:R-:W-:Y:S01]  /*7090*/  FADD.FTZ R2, R239, R2 ;  /* 0x00000002ef027221 */ /* 0x000fe20000010000 */
[----:B-1----:R-:W-:-:S03]  /*70a0*/  F2FP.BF16.PACK_AB R131, R11, R10 ;  /* 0x0000000a0b83723e */ /* 0x002fc600000010ff */
[----:B------:R-:W-:-:S04]  /*70b0*/  FADD.FTZ R2, R250, R2 ;  /* 0x00000002fa027221 */ /* 0x000fc80000010000 */
[----:B------:R-:W-:Y:S01]  /*70c0*/  FADD.FTZ R2, R249, R2 ;  /* 0x00000002f9027221 */ /* 0x000fe20000010000 */
[C---:B------:R-:W-:Y:S01]  /*70d0*/  HMMA.16816.F32.BF16 R52, R128.reuse, R56, R80 ;  /* 0x000000388034723c */ /* 0x040fe20000041850 */
[----:B------:R-:W-:Y:S02]  /*70e0*/  LDSM.16.MT88.4 R80, [R194+0x5800] ;  /* 0x00580000c250783b */ /* 0x000fe40000004200 */
[----:B------:R-:W-:Y:S02]  /*70f0*/  FADD.FTZ R3, R19, R2 ;  /* 0x0000000213037221 */ /* 0x000fe40000010000 */
[----:B------:R-:W-:Y:S02]  /*7100*/  FADD.FTZ R2, R8, R0 ;  /* 0x0000000008027221 */ /* 0x000fe40000010000 */
[----:B------:R-:W-:Y:S01]  /*7110*/  IMAD.MOV.U32 R0, RZ, RZ, R229 ;  /* 0x000000ffff007224 */ /* 0x000fe200078e00e5 */
[C---:B------:R-:W-:Y:S08]  /*7120*/  HMMA.16816.F32.BF16 R152, R128.reuse, R156, R152 ;  /* 0x0000009c8098723c */ /* 0x040ff00000041898 */
[C---:B------:R-:W-:Y:S01]  /*7130*/  HMMA.16816.F32.BF16 R156, R128.reuse, R158, R40 ;  /* 0x0000009e809c723c */ /* 0x040fe20000041828 */
[----:B------:R-:W1:Y:S07]  /*7140*/  LDSM.16.MT88.4 R40, [R193+0x3800] ;  /* 0x00380000c128783b */ /* 0x000e6e0000004200 */
[C---:B------:R-:W-:Y:S08]  /*7150*/  HMMA.16816.F32.BF16 R92, R128.reuse, R96, R176 ;  /* 0x00000060805c723c */ /* 0x040ff000000418b0 */
[C---:B--2---:R-:W-:Y:S08]  /*7160*/  HMMA.16816.F32.BF16 R160, R128.reuse, R164, R160 ;  /* 0x000000a480a0723c */ /* 0x044ff000000418a0 */
[C---:B------:R-:W-:Y:S01]  /*7170*/  HMMA.16816.F32.BF16 R164, R128.reuse, R166, R48 ;  /* 0x000000a680a4723c */ /* 0x040fe20000041830 */
[----:B------:R-:W2:Y:S07]  /*7180*/  LDSM.16.MT88.4 R48, [R194+0x3800] ;  /* 0x00380000c230783b */ /* 0x000eae0000004200 */
[C---:B------:R-:W-:Y:S01]  /*7190*/  HMMA.16816.F32.BF16 R96, R128.reuse, R98, R120 ;  /* 0x000000628060723c */ /* 0x040fe20000041878 */
[----:B------:R-:W-:Y:S07]  /*71a0*/  LDSM.16.MT88.4 R120, [R197+0x7800] ;  /* 0x00780000c578783b */ /* 0x000fee0000004200 */
[C---:B------:R-:W-:Y:S07]  /*71b0*/  HMMA.16816.F32.BF16 R124, R128.reuse, R4, R28 ;  /* 0x00000004807c723c */ /* 0x040fee000004181c */
[----:B------:R-:W-:Y:S01]  /*71c0*/  @P1 IMAD.HI.U32 R4, R229, c[0x0][0x2c8], RZ ;  /* 0x0000b200e5041a27 */ /* 0x000fe200078e00ff */
[----:B-1----:R-:W-:Y:S01]  /*71d0*/  HMMA.16816.F32.BF16 R36, R128, R40, R64 ;  /* 0x000000288024723c */ /* 0x002fe20000041840 */
[----:B------:R-:W-:Y:S02]  /*71e0*/  LDSM.16.MT88.4 R64, [R196+0x3800] ;  /* 0x00380000c440783b */ /* 0x000fe40000004200 */
[----:B------:R-:W-:Y:S01]  /*71f0*/  FADD.FTZ R5, R18, R3 ;  /* 0x0000000312057221 */ /* 0x000fe20000010000 */
[----:B------:R-:W-:Y:S01]  /*7200*/  @P1 SHF.R.U32.HI R0, RZ, c[0x0][0x2cc], R4 ;  /* 0x0000b300ff001a19 */ /* 0x000fe20000011604 */
[----:B------:R-:W-:-:S02]  /*7210*/  FADD.FTZ R3, R9, R2 ;  /* 0x0000000209037221 */ /* 0x000fc40000010000 */
[----:B------:R-:W-:Y:S01]  /*7220*/  IMAD.IADD R2, R13, 0x1, -R14 ;  /* 0x000000010d027824 */ /* 0x000fe200078e0a0e */
[C---:B------:R-:W-:Y:S01]  /*7230*/  HMMA.16816.F32.BF16 R40, R128.reuse, R42, R68 ;  /* 0x0000002a8028723c */ /* 0x040fe20000041844 */
[----:B------:R-:W-:Y:S02]  /*7240*/  FADD.FTZ R4, R17, R5 ;  /* 0x0000000511047221 */ /* 0x000fe40000010000 */
[----:B------:R-:W-:Y:S02]  /*7250*/  FADD.FTZ R3, R10, R3 ;  /* 0x000000030a037221 */ /* 0x000fe40000010000 */
[----:B------:R-:W-:Y:S02]  /*7260*/  IMAD.IADD R2, R2, 0x1, R0 ;  /* 0x0000000102027824 */ /* 0x000fe400078e0200 */
[----:B------:R-:W-:Y:S01]  /*7270*/  FADD.FTZ R0, R15, R4 ;  /* 0x000000040f007221 */ /* 0x000fe20000010000 */
[----:B------:R-:W-:Y:S01]  /*7280*/  HMMA.16816.F32.BF16 R56, R128, R58, R84 ;  /* 0x0000003a8038723c */ /* 0x000fe20000041854 */
[----:B------:R-:W-:-:S03]  /*7290*/  FADD.FTZ R3, R11, R3 ;  /* 0x000000030b037221 */ /* 0x000fc60000010000 */
[----:B------:R1:W-:Y:S04]  /*72a0*/  STL [R1], R0 ;  /* 0x0000000001007387 */ /* 0x0003e80000100800 */
[C---:B--2---:R-:W-:Y:S01]  /*72b0*/  HMMA.16816.F32.BF16 R44, R128.reuse, R48, R72 ;  /* 0x00000030802c723c */ /* 0x044fe20000041848 */
[----:B------:R-:W2:Y:S04]  /*72c0*/  LDSM.16.MT88.4 R72, [R193+0x5800] ;  /* 0x00580000c148783b */ /* 0x000ea80000004200 */
[----:B------:R-:W-:Y:S03]  /*72d0*/  STL [R1+0x8], R3 ;  /* 0x0000080301007387 */ /* 0x000fe60000100800 */
[C---:B------:R-:W-:Y:S08]  /*72e0*/  HMMA.16816.F32.BF16 R48, R128.reuse, R50, R76 ;  /* 0x000000328030723c */ /* 0x040ff0000004184c */
[----:B------:R-:W-:Y:S01]  /*72f0*/  HMMA.16816.F32.BF16 R76, R128, R80, R104 ;  /* 0x00000050804c723c */ /* 0x000fe20000041868 */
[----:B------:R-:W3:Y:S01]  /*7300*/  LDSM.16.MT88.4 R104, [R193+0x7800] ;  /* 0x00780000c168783b */ /* 0x000ee20000004200 */
[----:B-1----:R-:W-:-:S06]  /*7310*/  IADD3 R0, R2, c[0x0][0x328], RZ ;  /* 0x0000ca0002007a10 */ /* 0x002fcc0007ffe0ff */
[C---:B------:R-:W-:Y:S08]  /*7320*/  HMMA.16816.F32.BF16 R80, R128.reuse, R82, R108 ;  /* 0x000000528050723c */ /* 0x040ff0000004186c */
[C---:B------:R-:W-:Y:S08]  /*7330*/  HMMA.16816.F32.BF16 R136, R128.reuse, R140, R136 ;  /* 0x0000008c8088723c */ /* 0x040ff00000041888 */
[C---:B------:R-:W-:Y:S08]  /*7340*/  HMMA.16816.F32.BF16 R144, R128.reuse, R148, R144 ;  /* 0x000000948090723c */ /* 0x040ff00000041890 */
[C---:B--2---:R-:W-:Y:S08]  /*7350*/  HMMA.16816.F32.BF16 R68, R128.reuse, R72, R180 ;  /* 0x000000488044723c */ /* 0x044ff000000418b4 */
[C---:B------:R-:W-:Y:S08]  /*7360*/  HMMA.16816.F32.BF16 R72, R128.reuse, R74, R100 ;  /* 0x0000004a8048723c */ /* 0x040ff00000041864 */
[C---:B---3--:R-:W-:Y:S08]  /*7370*/  HMMA.16816.F32.BF16 R100, R128.reuse, R104, R116 ;  /* 0x000000688064723c */ /* 0x048ff00000041874 */
        /* <DEDUP_REMOVED lines=8> */
[C---:B------:R-:W-:Y:S07]  /*7400*/  HMMA.16816.F32.BF16 R64, R128.reuse, R66, R220 ;  /* 0x000000428040723c */ /* 0x040fee00000418dc */
[----:B------:R-:W-:Y:S01]  /*7410*/  IADD3 R220, R238, -0x2, RZ ;  /* 0xfffffffeeedc7810 */ /* 0x000fe20007ffe0ff */
        /* <DEDUP_REMOVED lines=16> */
.L_x_1686:
[----:B------:R-:W-:-:S13]  /*7520*/  ISETP.NE.AND P0, PT, R4, 0x1, PT ;  /* 0x000000010400780c */ /* 0x000fda0003f05270 */
[----:B------:R-:W-:-:S05]  /*7530*/  @P0 IMAD.HI.U32 R2, R3, c[0x0][0x330], RZ ;  /* 0x0000cc0003020a27 */ /* 0x000fca00078e00ff */
[----:B------:R-:W-:Y:S02]  /*7540*/  @P0 SHF.R.U32.HI R3, RZ, c[0x0][0x334], R2 ;  /* 0x0000cd00ff030a19 */ /* 0x000fe40000011602 */
.L_x_1687:
[----:B------:R-:W-:Y:S05]  /*7550*/  BSYNC B0 ;  /* 0x0000000000007941 */ /* 0x000fea0003800000 */
.L_x_1685:
[----:B------:R-:W-:-:S05]  /*7560*/  IMAD R3, R3, R4, c[0x0][0x32c] ;  /* 0x0000cb0003037624 */ /* 0x000fca00078e0204 */
[----:B------:R-:W-:-:S04]  /*7570*/  IMNMX R0, R0, R3, PT ;  /* 0x0000000300007217 */ /* 0x000fc80003800200 */
.L_x_1684:
        /* <DEDUP_REMOVED lines=9> */
.L_x_1697:
[----:B------:R-:W-:Y:S01]  /*7610*/  ISETP.GT.AND P0, PT, R230, R222, PT ;  /* 0x000000dee600720c */ /* 0x000fe20003f04270 */
[----:B------:R-:W-:Y:S04]  /*7620*/  DEPBAR.LE SB0, 0x0 ;  /* 0x000080000000791a */ /* 0x000fe80000000000 */
[----:B------:R-:W-:Y:S01]  /*7630*/  WARPSYNC 0xffffffff ;  /* 0xffffffff00007948 */ /* 0x000fe20003800000 */
[----:B------:R-:W-:Y:S01]  /*7640*/  BAR.SYNC.DEFER_BLOCKING 0x0 ;  /* 0x0000000000007b1d */ /* 0x000fe20000010000 */
[----:B------:R-:W-:Y:S05]  /*7650*/  IMAD.MOV.U32 R241, RZ, RZ, c[0x0][0x2c4] ;  /* 0x0000b100fff17624 */ /* 0x000fea00078e00ff */
[----:B------:R-:W-:Y:S01]  /*7660*/  ISETP.NE.AND P2, PT, R241, 0x1, PT ;  /* 0x00000001f100780c */ /* 0x000fe20003f45270 */
[----:B------:R-:W-:Y:S01]  /*7670*/  @!P0 IMAD.WIDE.U32 R4, R222, c[0x0][0x208], RZ ;  /* 0x00008200de048a25 */ /* 0x000fe200078e00ff */
[----:B--2---:R-:W-:Y:S02]  /*7680*/  @!P0 SHF.R.S32.HI R0, RZ, 0x1f, R222 ;  /* 0x0000001fff008819 */ /* 0x004fe400000114de */
[----:B------:R-:W-:Y:S01]  /*7690*/  @!P0 IADD3 R11, P1, R234, 0x40, RZ ;  /* 0x00000040ea0b8810 */ /* 0x000fe20007f3e0ff */
[----:B------:R-:W-:Y:S02]  /*76a0*/  @!P0 IMAD.MOV.U32 R6, RZ, RZ, c[0x0][0x208] ;  /* 0x00008200ff068624 */ /* 0x000fe400078e00ff */
[----:B------:R-:W-:Y:S02]  /*76b0*/  @!P0 IMAD R0, R0, c[0x0][0x208], RZ ;  /* 0x0000820000008a24 */ /* 0x000fe400078e02ff */
[----:B------:R-:W-:Y:S02]  /*76c0*/  @!P0 IMAD.SHL.U32 R3, R4, 0x40, RZ ;  /* 0x0000004004038824 */ /* 0x000fe400078e00ff */
[----:B------:R-:W-:Y:S02]  /*76d0*/  @!P0 IMAD R0, R222, c[0x0][0x20c], R0 ;  /* 0x00008300de008a24 */ /* 0x000fe400078e0200 */
[----:B------:R-:W-:Y:S02]  /*76e0*/  @!P0 IMAD.X R12, RZ, RZ, R236, P1 ;  /* 0x000000ffff0c8224 */ /* 0x000fe400008e06ec */
[----:B------:R-:W-:Y:S01]  /*76f0*/  @!P0 IMAD.IADD R0, R5, 0x1, R0 ;  /* 0x0000000105008824 */ /* 0x000fe200078e0200 */
[----:B------:R-:W-:Y:S01]  /*7700*/  @!P0 LEA R5, P1, R6, R3, 0x5 ;  /* 0x0000000306058211 */ /* 0x000fe200078228ff */
[----:B------:R-:W-:Y:S01]  /*7710*/  LDSM.16.M88.4 R32, [R199] ;  /* 0x00000000c720783b */ /* 0x000fe20000000200 */
[----:B------:R-:W-:Y:S02]  /*7720*/  ULDC UR4, c[0x0][0x324] ;  /* 0x0000c90000047ab9 */ /* 0x000fe40000000800 */
[----:B------:R-:W-:Y:S01]  /*7730*/  @!P0 SHF.L.U64.HI R0, R4, 0x6, R0 ;  /* 0x0000000604008819 */ /* 0x000fe20000010200 */
[----:B------:R-:W-:Y:S01]  /*7740*/  @!P0 IMAD.MOV.U32 R4, RZ, RZ, c[0x0][0x20c] ;  /* 0x00008300ff048624 */ /* 0x000fe200078e00ff */
[----:B------:R-:W-:Y:S01]  /*7750*/  ULOP3.LUT UR4, URZ, UR4, URZ, 0x33, !UPT ;  /* 0x000000043f047292 */ /* 0x000fe2000f8e333f */
[----:B------:R-:W-:Y:S03]  /*7760*/  LDSM.16.M88.4 R16, [R192+0x800] ;  /* 0x00080000c010783b */ /* 0x000fe60000000200 */
[----:B------:R-:W-:Y:S02]  /*7770*/  @!P0 LEA.HI.X R4, R6, R0, R4, 0x5, P1 ;  /* 0x0000000006048211 */ /* 0x000fe400008f2c04 */
[C---:B------:R-:W-:Y:S01]  /*7780*/  @!P0 IADD3 R6, P1, R3.reuse, R234, RZ ;  /* 0x000000ea03068210 */ /* 0x040fe20007f3e0ff */
[----:B------:R-:W-:Y:S04]  /*7790*/  LDSM.16.M88.4 R24, [R192+0x1000] ;  /* 0x00100000c018783b */ /* 0x000fe80000000200 */
[C---:B------:R-:W-:Y:S01]  /*77a0*/  @!P0 IMAD.X R8, R0.reuse, 0x1, R236, P1 ;  /* 0x0000000100088824 */ /* 0x040fe200008e06ec */
[----:B------:R-:W-:Y:S01]  /*77b0*/  @!P0 IADD3 R7, P1, R3, R11, RZ ;  /* 0x0000000b03078210 */ /* 0x000fe20007f3e0ff */
[----:B------:R-:W-:Y:S04]  /*77c0*/  LDSM.16.M88.4 R168, [R192+0x1800] ;  /* 0x00180000c0a8783b */ /* 0x000fe80000000200 */
[----:B------:R-:W-:Y:S01]  /*77d0*/  @!P0 IMAD.X R9, R0, 0x1, R12, P1 ;  /* 0x0000000100098824 */ /* 0x000fe200008e060c */
[C---:B------:R-:W-:Y:S01]  /*77e0*/  @!P0 LEA R134, P1, R6.reuse, c[0x0][0x1f8], 0x1 ;  /* 0x00007e0006868a11 */ /* 0x040fe200078208ff */
[----:B------:R-:W-:Y:S03]  /*77f0*/  LDSM.16.M88.4 R172, [R200] ;  /* 0x00000000c8ac783b */ /* 0x000fe60000000200 */
[----:B------:R-:W-:Y:S02]  /*7800*/  @!P0 LEA.HI.X R135, R6, c[0x0][0x1fc], R8, 0x1, P1 ;  /* 0x00007f0006878a11 */ /* 0x000fe400008f0c08 */
[C---:B------:R-:W-:Y:S01]  /*7810*/  @!P0 LEA R28, P1, R7.reuse, c[0x0][0x1f8], 0x1 ;  /* 0x00007e00071c8a11 */ /* 0x040fe200078208ff */
[----:B------:R-:W-:Y:S03]  /*7820*/  LDSM.16.M88.4 R176, [R203] ;  /* 0x00000000cbb0783b */ /* 0x000fe60000000200 */
[----:B------:R-:W-:Y:S02]  /*7830*/  @!P0 LEA.HI.X R29, R7, c[0x0][0x1fc], R9, 0x1, P1 ;  /* 0x00007f00071d8a11 */ /* 0x000fe400008f0c09 */
[----:B------:R-:W-:Y:S01]  /*7840*/  @!P0 IADD3 R8, P1, R234, 0x80, RZ ;  /* 0x00000080ea088810 */ /* 0x000fe20007f3e0ff */
[----:B------:R-:W-:Y:S04]  /*7850*/  LDSM.16.M88.4 R180, [R218] ;  /* 0x00000000dab4783b */ /* 0x000fe80000000200 */
[----:B------:R-:W-:Y:S01]  /*7860*/  @!P0 IMAD.X R10, RZ, RZ, R236, P1 ;  /* 0x000000ffff0a8224 */ /* 0x000fe200008e06ec */
[CC--:B------:R-:W-:Y:S01]  /*7870*/  @!P0 IADD3 R6, P1, R3.reuse, R8.reuse, RZ ;  /* 0x0000000803068210 */ /* 0x0c0fe20007f3e0ff */
[----:B------:R-:W-:Y:S04]  /*7880*/  LDSM.16.M88.4 R184, [R217] ;  /* 0x00000000d9b8783b */ /* 0x000fe80000000200 */
[----:B------:R-:W-:Y:S01]  /*7890*/  @!P0 IMAD.X R7, R0, 0x1, R10, P1 ;  /* 0x0000000100078824 */ /* 0x000fe200008e060a */
[C---:B------:R-:W-:Y:S01]  /*78a0*/  @!P0 LEA R14, P1, R6.reuse, c[0x0][0x1f8], 0x1 ;  /* 0x00007e00060e8a11 */ /* 0x040fe200078208ff */
[----:B------:R-:W-:Y:S03]  /*78b0*/  LDSM.16.M88.4 R188, [R216] ;  /* 0x00000000d8bc783b */ /* 0x000fe60000000200 */
[----:B------:R-:W-:Y:S02]  /*78c0*/  @!P0 LEA.HI.X R15, R6, c[0x0][0x1fc], R7, 0x1, P1 ;  /* 0x00007f00060f8a11 */ /* 0x000fe400008f0c07 */
[----:B------:R-:W-:Y:S01]  /*78d0*/  @!P0 IADD3 R7, P1, R234, 0xc0, RZ ;  /* 0x000000c0ea078810 */ /* 0x000fe20007f3e0ff */
[----:B------:R-:W2:Y:S04]  /*78e0*/  LDL R239, [R1+0x18] ;  /* 0x0000180001ef7983 */ /* 0x000ea80000100800 */
[----:B------:R-:W-:Y:S01]  /*78f0*/  @!P0 IMAD.X R9, RZ, RZ, R236, P1 ;  /* 0x000000ffff098224 */ /* 0x000fe200008e06ec */
[----:B------:R-:W-:Y:S01]  /*7900*/  @!P0 IADD3 R3, P1, R3, R7, RZ ;  /* 0x0000000703038210 */ /* 0x000fe20007f3e0ff */
[----:B------:R-:W2:Y:S04]  /*7910*/  LDL R238, [R1+0x44] ;  /* 0x0000440001ee7983 */ /* 0x000ea80000100800 */
[--C-:B------:R-:W-:Y:S01]  /*7920*/  @!P0 IMAD.X R0, R0, 0x1, R9.reuse, P1 ;  /* 0x0000000100008824 */ /* 0x100fe200008e0609 */
[C---:B------:R-:W-:Y:S01]  /*7930*/  @!P0 LEA R22, P1, R3.reuse, c[0x0][0x1f8], 0x1 ;  /* 0x00007e0003168a11 */ /* 0x040fe200078208ff */
[----:B------:R-:W3:Y:S03]  /*7940*/  LDL R237, [R1+0x4] ;  /* 0x0000040001ed7983 */ /* 0x000ee60000100800 */
[----:B------:R-:W-:Y:S02]  /*7950*/  @!P0 LEA.HI.X R23, R3, c[0x0][0x1fc], R0, 0x1, P1 ;  /* 0x00007f0003178a11 */ /* 0x000fe400008f0c00 */
[C---:B------:R-:W-:Y:S05]  /*7960*/  @!P0 IADD3 R3, P1, R5.reuse, R11, RZ ;  /* 0x0000000b05038210 */ /* 0x040fea0007f3e0ff */
[C---:B------:R-:W-:Y:S01]  /*7970*/  @!P0 IMAD.X R11, R4.reuse, 0x1, R12, P1 ;  /* 0x00000001040b8824 */ /* 0x040fe200008e060c */
[C---:B------:R-:W-:Y:S04]  /*7980*/  @!P0 IADD3 R6, P1, R5.reuse, R8, RZ ;  /* 0x0000000805068210 */ /* 0x040fe80007f3e0ff */
[C---:B------:R-:W-:Y:S02]  /*7990*/  @!P0 IADD3.X R10, R4.reuse, R10, RZ, P1, !PT ;  /* 0x0000000a040a8210 */ /* 0x040fe40000ffe4ff */
[C---:B------:R-:W-:Y:S05]  /*79a0*/  @!P0 IADD3 R7, P1, R5.reuse, R7, RZ ;  /* 0x0000000705078210 */ /* 0x040fea0007f3e0ff */
[C---:B------:R-:W-:Y:S01]  /*79b0*/  @!P0 IMAD.X R9, R4.reuse, 0x1, R9, P1 ;  /* 0x0000000104098824 */ /* 0x040fe200008e0609 */
[----:B------:R-:W-:Y:S05]  /*79c0*/  @!P0 IADD3 R0, P1, R5, R234, RZ ;  /* 0x000000ea05008210 */ /* 0x000fea0007f3e0ff */
[----:B------:R-:W-:Y:S01]  /*79d0*/  @!P0 IMAD.X R4, R4, 0x1, R236, P1 ;  /* 0x0000000104048824 */ /* 0x000fe200008e06ec */
[C---:B------:R-:W-:Y:S04]  /*79e0*/  @!P0 LEA R12, P1, R0.reuse, c[0x0][0x1f8], 0x1 ;  /* 0x00007e00000c8a11 */ /* 0x040fe800078208ff */
[----:B------:R-:W-:Y:S02]  /*79f0*/  @!P0 LEA.HI.X R13, R0, c[0x0][0x1fc], R4, 0x1, P1 ;  /* 0x00007f00000d8a11 */ /* 0x000fe400008f0c04 */
[C---:B------:R-:W-:Y:S04]  /*7a00*/  @!P0 LEA R20, P1, R3.reuse, c[0x0][0x1f8], 0x1 ;  /* 0x00007e0003148a11 */ /* 0x040fe800078208ff */
[----:B------:R-:W-:Y:S02]  /*7a10*/  @!P0 LEA.HI.X R21, R3, c[0x0][0x1fc], R11, 0x1, P1 ;  /* 0x00007f0003158a11 */ /* 0x000fe400008f0c0b */
[C---:B------:R-:W-:Y:S04]  /*7a20*/  @!P0 LEA R30, P1, R6.reuse, c[0x0][0x1f8], 0x1 ;  /* 0x00007e00061e8a11 */ /* 0x040fe800078208ff */
[----:B------:R-:W-:Y:S02]  /*7a30*/  @!P0 LEA.HI.X R31, R6, c[0x0][0x1fc], R10, 0x1, P1 ;  /* 0x00007f00061f8a11 */ /* 0x000fe400008f0c0a */
[C---:B------:R-:W-:Y:S04]  /*7a40*/  @!P0 LEA R220, P1, R7.reuse, c[0x0][0x1f8], 0x1 ;  /* 0x00007e0007dc8a11 */ /* 0x040fe800078208ff */
[----:B------:R-:W-:Y:S02]  /*7a50*/  @!P0 LEA.HI.X R221, R7, c[0x0][0x1fc], R9, 0x1, P1 ;  /* 0x00007f0007dd8a11 */ /* 0x000fe400008f0c09 */
[----:B------:R-:W1:Y:S06]  /*7a60*/  LDSM.16.M88.4 R8, [R192] ;  /* 0x00000000c008783b */ /* 0x000e6c0000000200 */
[----:B------:R-:W-:Y:S01]  /*7a70*/  @!PT LDS RZ, [RZ] ;  /* 0x00000000fffff984 */ /* 0x000fe20000000800 */
[----:B------:R-:W-:Y:S01]  /*7a80*/  @!PT LDS RZ, [RZ] ;  /* 0x00000000fffff984 */ /* 0x000fe20000000800 */
[----:B------:R-:W-:Y:S01]  /*7a90*/  @!PT LDS RZ, [RZ] ;  /* 0x00000000fffff984 */ /* 0x000fe20000000800 */
[----:B------:R4:W-:Y:S06]  /*7aa0*/  @!P0 LDGSTS.E.BYPASS.LTC128B.128 [R219+0x100], [R134.64], !P6 ;  /* 0x0010000086db8fae */ /* 0x0009ec000f101d46 */
[----:B------:R5:W-:Y:S06]  /*7ab0*/  @!P0 LDGSTS.E.BYPASS.LTC128B.128 [R219+0x2100], [R28.64], !P5 ;  /* 0x021000001cdb8fae */ /* 0x000bec000e901d46 */
[----:B------:R4:W-:Y:S06]  /*7ac0*/  @!P0 LDGSTS.E.BYPASS.LTC128B.128 [R219+0x4100], [R14.64], !P4 ;  /* 0x041000000edb8fae */ /* 0x0009ec000e101d46 */
[----:B------:R4:W-:Y:S06]  /*7ad0*/  @!P0 LDGSTS.E.BYPASS.LTC128B.128 [R219+0x6100], [R22.64], !P3 ;  /* 0x0610000016db8fae */ /* 0x0009ec000d901d46 */
[----:B------:R4:W-:Y:S06]  /*7ae0*/  @!P0 LDGSTS.E.BYPASS.LTC128B.128 [R219+0x1100], [R12.64], !P6 ;  /* 0x011000000cdb8fae */ /* 0x0009ec000f101d46 */
[----:B------:R5:W-:Y:S01]  /*7af0*/  @!P0 LDGSTS.E.BYPASS.LTC128B.128 [R219+0x3100], [R20.64], !P5 ;  /* 0x0310000014db8fae */ /* 0x000be2000e901d46 */
[C---:B-1----:R-:W-:Y:S05]  /*7b00*/  HMMA.16816.F32.BF16 R4, R32.reuse, R8, RZ ;  /* 0x000000082004723c */ /* 0x042fea00000418ff */
[----:B------:R1:W-:Y:S03]  /*7b10*/  @!P0 LDGSTS.E.BYPASS.LTC128B.128 [R219+0x5100], [R30.64], !P4 ;  /* 0x051000001edb8fae */ /* 0x0003e6000e101d46 */
[C---:B------:R-:W-:Y:S03]  /*7b20*/  HMMA.16816.F32.BF16 R8, R32.reuse, R10, RZ ;  /* 0x0000000a2008723c */ /* 0x040fe600000418ff */
[----:B------:R1:W-:Y:S01]  /*7b30*/  @!P0 LDGSTS.E.BYPASS.LTC128B.128 [R219+0x7100], [R220.64], !P3 ;  /* 0x07100000dcdb8fae */ /* 0x0003e2000d901d46 */
[C---:B------:R-:W-:Y:S05]  /*7b40*/  ISETP.GT.AND P0, PT, R222.reuse, R230, PT ;  /* 0x000000e6de00720c */ /* 0x040fea0003f04270 */
[----:B------:R-:W0:Y:S01]  /*7b50*/  LDGDEPBAR ;  /* 0x00000000000079af */ /* 0x000e220000000000 */
[C---:B----4-:R-:W-:Y:S07]  /*7b60*/  HMMA.16816.F32.BF16 R12, R32.reuse, R16, RZ ;  /* 0x00000010200c723c */ /* 0x050fee00000418ff */
[----:B------:R-:W-:Y:S01]  /*7b70*/  @P0 IADD3 R0, R222, -0x1, RZ ;  /* 0xffffffffde000810 */ /* 0x000fe20007ffe0ff */
[----:B------:R-:W-:Y:S01]  /*7b80*/  @P0 IMAD.MOV.U32 R132, RZ, RZ, c[0x0][0x1e4] ;  /* 0x00007900ff840624 */ /* 0x000fe200078e00ff */
[C---:B------:R-:W-:Y:S03]  /*7b90*/  HMMA.16816.F32.BF16 R16, R32.reuse, R18, RZ ;  /* 0x000000122010723c */ /* 0x040fe600000418ff */
[----:B------:R-:W-:Y:S01]  /*7ba0*/  @P0 SHF.R.S32.HI R3, RZ, 0x1f, R0 ;  /* 0x0000001fff030819 */ /* 0x000fe20000011400 */
[C---:B------:R-:W-:Y:S04]  /*7bb0*/  @P0 IMAD.WIDE.U32 R134, R0.reuse, c[0x0][0x1e0], RZ ;  /* 0x0000780000860a25 */ /* 0x040fe800078e00ff */
[C---:B-----5:R-:W-:Y:S01]  /*7bc0*/  HMMA.16816.F32.BF16 R20, R32.reuse, R24, RZ ;  /* 0x000000182014723c */ /* 0x060fe200000418ff */
[----:B------:R-:W-:Y:S04]  /*7bd0*/  @P0 IMAD R3, R3, c[0x0][0x1e0], RZ ;  /* 0x0000780003030a24 */ /* 0x000fe800078e02ff */
[----:B------:R-:W-:Y:S03]  /*7be0*/  @P0 IMAD R3, R0, c[0x0][0x1e4], R3 ;  /* 0x0000790000030a24 */ /* 0x000fe600078e0203 */
[C---:B------:R-:W-:Y:S01]  /*7bf0*/  HMMA.16816.F32.BF16 R24, R32.reuse, R26, RZ ;  /* 0x0000001a2018723c */ /* 0x040fe200000418ff */
[----:B------:R-:W-:Y:S03]  /*7c00*/  @P0 IMAD.IADD R3, R135, 0x1, R3 ;  /* 0x0000000187030824 */ /* 0x000fe600078e0203 */
[C---:B------:R-:W-:Y:S04]  /*7c10*/  @P0 IMAD.SHL.U32 R135, R134.reuse, 0x40, RZ ;  /* 0x0000004086870824 */ /* 0x040fe800078e00ff */
[C---:B-1----:R-:W-:Y:S01]  /*7c20*/  HMMA.16816.F32.BF16 R28, R32.reuse, R168, RZ ;  /* 0x000000a8201c723c */ /* 0x042fe200000418ff */
[C---:B------:R-:W-:Y:S07]  /*7c30*/  @P0 IADD3 R0, P1, R135.reuse, R232, RZ ;  /* 0x000000e887000210 */ /* 0x040fee0007f3e0ff */
[----:B------:R-:W-:Y:S01]  /*7c40*/  HMMA.16816.F32.BF16 R32, R32, R170, RZ ;  /* 0x000000aa2020723c */ /* 0x000fe200000418ff */
[----:B------:R-:W-:Y:S07]  /*7c50*/  LDSM.16.M88.4 R168, [R202] ;  /* 0x00000000caa8783b */ /* 0x000fee0000000200 */
[C---:B------:R-:W-:Y:S07]  /*7c60*/  HMMA.16816.F32.BF16 R4, R172.reuse, R176, R4 ;  /* 0x000000b0ac04723c */ /* 0x040fee0000041804 */
[----:B------:R-:W-:Y:S01]  /*7c70*/  @P0 SHF.L.U64.HI R176, R134, 0x6, R3 ;  /* 0x0000000686b00819 */ /* 0x000fe20000010203 */
[C---:B------:R-:W-:Y:S04]  /*7c80*/  HMMA.16816.F32.BF16 R8, R172.reuse, R178, R8 ;  /* 0x000000b2ac08723c */ /* 0x040fe80000041808 */
[----:B------:R-:W-:Y:S01]  /*7c90*/  @P0 IMAD.X R3, R176, 0x1, R231, P1 ;  /* 0x00000001b0030824 */ /* 0x000fe200008e06e7 */
[C---:B------:R-:W-:Y:S03]  /*7ca0*/  @P0 LEA R228, P1, R0.reuse, c[0x0][0x1c8], 0x1 ;  /* 0x0000720000e40a11 */ /* 0x040fe600078208ff */
[C---:B------:R-:W-:Y:S04]  /*7cb0*/  HMMA.16816.F32.BF16 R12, R172.reuse, R180, R12 ;  /* 0x000000b4ac0c723c */ /* 0x040fe8000004180c */
[----:B------:R-:W-:Y:S02]  /*7cc0*/  @P0 LEA.HI.X R229, R0, c[0x0][0x1cc], R3, 0x1, P1 ;  /* 0x0000730000e50a11 */ /* 0x000fe400008f0c03 */
[----:B------:R-:W-:Y:S02]  /*7cd0*/  @P0 IADD3 R179, P1, R232, 0x40, RZ ;  /* 0x00000040e8b30810 */ /* 0x000fe40007f3e0ff */
[C---:B------:R-:W-:Y:S04]  /*7ce0*/  HMMA.16816.F32.BF16 R16, R172.reuse, R182, R16 ;  /* 0x000000b6ac10723c */ /* 0x040fe80000041810 */
[----:B------:R-:W-:Y:S01]  /*7cf0*/  @P0 IMAD.X R180, RZ, RZ, R231, P1 ;  /* 0x000000ffffb40224 */ /* 0x000fe200008e06e7 */
[C---:B------:R-:W-:Y:S03]  /*7d00*/  @P0 IADD3 R0, P1, R135.reuse, R179, RZ ;  /* 0x000000b387000210 */ /* 0x040fe60007f3e0ff */
        /* <DEDUP_REMOVED lines=9> */
[----:B------:R-:W-:Y:S01]  /*7da0*/  HMMA.16816.F32.BF16 R32, R172, R190, R32 ;  /* 0x000000beac20723c */ /* 0x000fe20000041820 */
[----:B------:R-:W1:Y:S03]  /*7db0*/  LDSM.16.M88.4 R172, [R198] ;  /* 0x00000000c6ac783b */ /* 0x000e660000000200 */
[----:B------:R-:W-:Y:S02]  /*7dc0*/  @P0 IADD3.X R3, R176, R178, RZ, P1, !PT ;  /* 0x000000b2b0030210 */ /* 0x000fe40000ffe4ff */
[C---:B------:R-:W-:Y:S06]  /*7dd0*/  @P0 LEA R224, P1, R0.reuse, c[0x0][0x1c8], 0x1 ;  /* 0x0000720000e00a11 */ /* 0x040fec00078208ff */
[----:B------:R-:W-:Y:S01]  /*7de0*/  @P0 LEA.HI.X R225, R0, c[0x0][0x1cc], R3, 0x1, P1 ;  /* 0x0000730000e10a11 */ /* 0x000fe200008f0c03 */
[----:B------:R-:W-:Y:S05]  /*7df0*/  @P0 IMAD.MOV.U32 R0, RZ, RZ, c[0x0][0x1e0] ;  /* 0x00007800ff000624 */ /* 0x000fea00078e00ff */
[C---:B------:R-:W-:Y:S04]  /*7e00*/  @P0 LEA R3, P1, R0.reuse, R135, 0x5 ;  /* 0x0000008700030211 */ /* 0x040fe800078228ff */
[----:B------:R-:W-:Y:S02]  /*7e10*/  @P0 LEA.HI.X R0, R0, R176, R132, 0x5, P1 ;  /* 0x000000b000000211 */ /* 0x000fe400008f2c84 */
[----:B------:R-:W-:Y:S05]  /*7e20*/  @P0 IADD3 R134, P1, R232, 0xc0, RZ ;  /* 0x000000c0e8860810 */ /* 0x000fea0007f3e0ff */
[----:B------:R-:W-:Y:S01]  /*7e30*/  @P0 IMAD.X R132, RZ, RZ, R231, P1 ;  /* 0x000000ffff840224 */ /* 0x000fe200008e06e7 */
[-C--:B------:R-:W-:Y:S01]  /*7e40*/  @P0 IADD3 R135, P1, R135, R134.reuse, RZ ;  /* 0x0000008687870210 */ /* 0x080fe20007f3e0ff */
        /* <DEDUP_REMOVED lines=11> */
[----:B------:R-:W-:Y:S06]  /*7f00*/  LDSM.16.M88.4 R168, [R201] ;  /* 0x00000000c9a8783b */ /* 0x000fec0000000200 */
[----:B------:R-:W1:Y:S02]  /*7f10*/  LDSM.16.M88.4 R172, [R195] ;  /* 0x00000000c3ac783b */ /* 0x000e640000000200 */
        /* <DEDUP_REMOVED lines=11> */
[----:B------:R-:W-:Y:S06]  /*7fd0*/  LDSM.16.M88.4 R168, [R199+0x4000] ;  /* 0x00400000c7a8783b */ /* 0x000fec0000000200 */
[----:B------:R-:W1:Y:S02]  /*7fe0*/  LDSM.16.M88.4 R172, [R192+0x2000] ;  /* 0x00200000c0ac783b */ /* 0x000e640000000200 */
        /* <DEDUP_REMOVED lines=12> */
[----:B------:R-:W1:Y:S02]  /*80b0*/  LDSM.16.M88.4 R172, [R215] ;  /* 0x00000000d7ac783b */ /* 0x000e640000000200 */
        /* <DEDUP_REMOVED lines=138> */
[----:B------:R-:W1:Y:S01]  /*8960*/  LDSM.16.M88.4 R172, [R195+0x7800] ;  /* 0x00780000c3ac783b */ /* 0x000e620000000200 */
[----:B------:R-:W-:Y:S05]  /*8970*/  DEPBAR.LE SB0, 0x0 ;  /* 0x000080000000791a */ /* 0x000fea0000000000 */
[----:B------:R-:W-:Y:S01]  /*8980*/  BAR.SYNC.DEFER_BLOCKING 0x0 ;  /* 0x0000000000007b1d */ /* 0x000fe20000010000 */
[C---:B-1----:R-:W-:Y:S08]  /*8990*/  HMMA.16816.F32.BF16 R28, R168.reuse, R172, R28 ;  /* 0x000000aca81c723c */ /* 0x042ff0000004181c */
[----:B------:R-:W-:Y:S07]  /*89a0*/  HMMA.16816.F32.BF16 R32, R168, R174, R32 ;  /* 0x000000aea820723c */ /* 0x000fee0000041820 */
[----:B------:R-:W-:Y:S01]  /*89b0*/  @P0 IMAD.X R168, R176, 0x1, R132, P1 ;  /* 0x00000001b0a80824 */ /* 0x000fe200008e0684 */
[C---:B------:R-:W-:Y:S04]  /*89c0*/  @P0 LEA R174, P1, R135.reuse, c[0x0][0x1c8], 0x1 ;  /* 0x0000720087ae0a11 */ /* 0x040fe800078208ff */
[----:B------:R-:W-:Y:S02]  /*89d0*/  @P0 LEA.HI.X R175, R135, c[0x0][0x1cc], R168, 0x1, P1 ;  /* 0x0000730087af0a11 */ /* 0x000fe400008f0ca8 */
[C---:B------:R-:W-:Y:S05]  /*89e0*/  @P0 IADD3 R135, P1, R3.reuse, R179, RZ ;  /* 0x000000b303870210 */ /* 0x040fea0007f3e0ff */
[C---:B------:R-:W-:Y:S01]  /*89f0*/  @P0 IMAD.X R170, R0.reuse, 0x1, R180, P1 ;  /* 0x0000000100aa0824 */ /* 0x040fe200008e06b4 */
[C---:B------:R-:W-:Y:S05]  /*8a00*/  @P0 IADD3 R168, P1, R3.reuse, R177, RZ ;  /* 0x000000b103a80210 */ /* 0x040fea0007f3e0ff */
[C---:B------:R-:W-:Y:S01]  /*8a10*/  @P0 IMAD.X R171, R0.reuse, 0x1, R178, P1 ;  /* 0x0000000100ab0824 */ /* 0x040fe200008e06b2 */
[C---:B------:R-:W-:Y:S05]  /*8a20*/  @P0 IADD3 R169, P1, R3.reuse, R134, RZ ;  /* 0x0000008603a90210 */ /* 0x040fea0007f3e0ff */
[C---:B------:R-:W-:Y:S01]  /*8a30*/  @P0 IMAD.X R132, R0.reuse, 0x1, R132, P1 ;  /* 0x0000000100840824 */ /* 0x040fe200008e0684 */
[----:B------:R-:W-:Y:S04]  /*8a40*/  @P0 IADD3 R3, P1, R3, R232, RZ ;  /* 0x000000e803030210 */ /* 0x000fe80007f3e0ff */
[----:B------:R-:W-:Y:S02]  /*8a50*/  @P0 IADD3.X R0, R0, R231, RZ, P1, !PT ;  /* 0x000000e700000210 */ /* 0x000fe40000ffe4ff */
[C---:B------:R-:W-:Y:S04]  /*8a60*/  @P0 LEA R172, P1, R3.reuse, c[0x0][0x1c8], 0x1 ;  /* 0x0000720003ac0a11 */ /* 0x040fe800078208ff */
[----:B------:R-:W-:Y:S01]  /*8a70*/  @P0 LEA.HI.X R173, R3, c[0x0][0x1cc], R0, 0x1, P1 ;  /* 0x0000730003ad0a11 */ /* 0x000fe200008f0c00 */
[----:B------:R-:W-:Y:S01]  /*8a80*/  FMUL.FTZ R0, R5, c[0x0][0x320] ;  /* 0x0000c80005007a20 */ /* 0x000fe20000410000 */
[C---:B------:R-:W-:Y:S01]  /*8a90*/  @P0 LEA R134, P1, R135.reuse, c[0x0][0x1c8], 0x1 ;  /* 0x0000720087860a11 */ /* 0x040fe200078208ff */
[----:B------:R-:W-:Y:S02]  /*8aa0*/  FMUL.FTZ R3, R4, c[0x0][0x320] ;  /* 0x0000c80004037a20 */ /* 0x000fe40000410000 */
[----:B------:R1:W4:Y:S01]  /*8ab0*/  MUFU.TANH R181, R0 ;  /* 0x0000000000b57308 */ /* 0x0003220000002400 */
[----:B------:R-:W-:Y:S01]  /*8ac0*/  @P0 LEA.HI.X R135, R135, c[0x0][0x1cc], R170, 0x1, P1 ;  /* 0x0000730087870a11 */ /* 0x000fe200008f0caa */
[----:B------:R-:W-:Y:S01]  /*8ad0*/  @!PT LDS RZ, [RZ] ;  /* 0x00000000fffff984 */ /* 0x000fe20000000800 */
[----:B------:R-:W-:Y:S01]  /*8ae0*/  @!PT LDS RZ, [RZ] ;  /* 0x00000000fffff984 */ /* 0x000fe20000000800 */
[----:B------:R-:W-:Y:S01]  /*8af0*/  @!PT LDS RZ, [RZ] ;  /* 0x00000000fffff984 */ /* 0x000fe20000000800 */
[----:B------:R3:W-:Y:S01]  /*8b00*/  @P0 LDGSTS.E.BYPASS.LTC128B.128 [R219+0x8100], [R228.64], !P6 ;  /* 0x08100000e4db0fae */ /* 0x0007e2000f101d46 */
[----:B------:R-:W-:Y:S01]  /*8b10*/  @P0 LEA R170, P1, R168, c[0x0][0x1c8], 0x1 ;  /* 0x00007200a8aa0a11 */ /* 0x000fe200078208ff */
[----:B------:R-:W-:Y:S03]  /*8b20*/  IMAD.SHL.U32 R5, R222, 0x40, RZ ;  /* 0x00000040de057824 */ /* 0x000fe600078e00ff */
[----:B------:R-:W-:Y:S01]  /*8b30*/  @P0 LEA.HI.X R171, R168, c[0x0][0x1cc], R171, 0x1, P1 ;  /* 0x00007300a8ab0a11 */ /* 0x000fe200008f0cab */
[----:B------:R3:W-:Y:S01]  /*8b40*/  @P0 LDGSTS.E.BYPASS.LTC128B.128 [R219+0xa100], [R226.64], !P5 ;  /* 0x0a100000e2db0fae */ /* 0x0007e2000e901d46 */
[C---:B------:R-:W-:Y:S01]  /*8b50*/  @P0 LEA R168, P1, R169.reuse, c[0x0][0x1c8], 0x1 ;  /* 0x00007200a9a80a11 */ /* 0x040fe200078208ff */
[----:B------:R5:W3:Y:S03]  /*8b60*/  MUFU.TANH R182, R3 ;  /* 0x0000000300b67308 */ /* 0x000ae60000002400 */
[----:B------:R-:W-:Y:S01]  /*8b70*/  @P0 LEA.HI.X R169, R169, c[0x0][0x1cc], R132, 0x1, P1 ;  /* 0x00007300a9a90a11 */ /* 0x000fe200008f0c84 */
[----:B------:R3:W-:Y:S06]  /*8b80*/  @P0 LDGSTS.E.BYPASS.LTC128B.128 [R219+0xc100], [R224.64], !P4 ;  /* 0x0c100000e0db0fae */ /* 0x0007ec000e101d46 */
[----:B------:R3:W-:Y:S01]  /*8b90*/  @P0 LDGSTS.E.BYPASS.LTC128B.128 [R219+0xe100], [R174.64], !P3 ;  /* 0x0e100000aedb0fae */ /* 0x0007e2000d901d46 */
[----:B-1----:R-:W-:Y:S05]  /*8ba0*/  FMUL.FTZ R0, R6, c[0x0][0x320] ;  /* 0x0000c80006007a20 */ /* 0x002fea0000410000 */
[----:B------:R1:W-:Y:S01]  /*8bb0*/  @P0 LDGSTS.E.BYPASS.LTC128B.128 [R219+0x9100], [R172.64], !P6 ;  /* 0x09100000acdb0fae */ /* 0x0003e2000f101d46 */
[----:B--2---:R-:W-:Y:S01]  /*8bc0*/  IMAD.IADD R6, R238, 0x1, R239 ;  /* 0x00000001ee067824 */ /* 0x004fe200078e02ef */
[----:B------:R2:W1:Y:S04]  /*8bd0*/  MUFU.TANH R223, R0 ;  /* 0x0000000000df7308 */ /* 0x0004680000002400 */
[----:B------:R1:W-:Y:S01]  /*8be0*/  @P0 LDGSTS.E.BYPASS.LTC128B.128 [R219+0xb100], [R134.64], !P5 ;  /* 0x0b10000086db0fae */ /* 0x0003e2000e901d46 */
[----:B-----5:R-:W-:Y:S05]  /*8bf0*/  FMUL.FTZ R3, R31, c[0x0][0x320] ;  /* 0x0000c8001f037a20 */ /* 0x020fea0000410000 */
[----:B------:R1:W-:Y:S06]  /*8c00*/  @P0 LDGSTS.E.BYPASS.LTC128B.128 [R219+0xd100], [R170.64], !P4 ;  /* 0x0d100000aadb0fae */ /* 0x0003ec000e101d46 */
[----:B------:R1:W-:Y:S06]  /*8c10*/  @P0 LDGSTS.E.BYPASS.LTC128B.128 [R219+0xf100], [R168.64], !P3 ;  /* 0x0f100000a8db0fae */ /* 0x0003ec000d901d46 */
[----:B------:R-:W0:Y:S01]  /*8c20*/  LDGDEPBAR ;  /* 0x00000000000079af */ /* 0x000e220000000000 */
[----:B--2---:R-:W-:Y:S02]  /*8c30*/  FMUL.FTZ R0, R7, c[0x0][0x320] ;  /* 0x0000c80007007a20 */ /* 0x004fe40000410000 */
[----:B------:R-:W-:Y:S02]  /*8c40*/  IMAD.MOV.U32 R7, RZ, RZ, c[0x0][0x32c] ;  /* 0x0000cb00ff077624 */ /* 0x000fe400078e00ff */
        /* <DEDUP_REMOVED lines=38> */
[----:B------:R2:W1:Y:S10]  /*8eb0*/  MUFU.TANH R26, R3 ;  /* 0x00000003001a7308 */ /* 0x0004740000002400 */
[----:B------:R5:W1:Y:S01]  /*8ec0*/  MUFU.TANH R184, R0 ;  /* 0x0000000000b87308 */ /* 0x000a620000002400 */
[----:B--2---:R-:W-:Y:S09]  /*8ed0*/  FMUL.FTZ R3, R32, c[0x0][0x320] ;  /* 0x0000c80020037a20 */ /* 0x004ff20000410000 */
[----:B------:R-:W2:Y:S01]  /*8ee0*/  MUFU.TANH R11, R3 ;  /* 0x00000003000b7308 */ /* 0x000ea20000002400 */
[----:B-----5:R-:W-:Y:S09]  /*8ef0*/  FMUL.FTZ R0, R27, c[0x0][0x320] ;  /* 0x0000c8001b007a20 */ /* 0x020ff20000410000 */
[----:B------:R5:W1:Y:S02]  /*8f00*/  MUFU.TANH R183, R0 ;  /* 0x0000000000b77308 */ /* 0x000a640000002400 */
[----:B-----5:R-:W-:Y:S08]  /*8f10*/  FMUL.FTZ R0, R28, c[0x0][0x320] ;  /* 0x0000c8001c007a20 */ /* 0x020ff00000410000 */
[----:B------:R5:W1:Y:S02]  /*8f20*/  MUFU.TANH R13, R0 ;  /* 0x00000000000d7308 */ /* 0x000a640000002400 */
[----:B-----5:R-:W-:Y:S02]  /*8f30*/  FMUL.FTZ R0, R29, c[0x0][0x320] ;  /* 0x0000c8001d007a20 */ /* 0x020fe40000410000 */
[----:B------:R-:W5:Y:S06]  /*8f40*/  LDL R29, [R1+0x10] ;  /* 0x00001000011d7983 */ /* 0x000f6c0000100800 */
[----:B------:R1:W1:Y:S02]  /*8f50*/  MUFU.TANH R12, R0 ;  /* 0x00000000000c7308 */ /* 0x0002640000002400 */
[----:B-1----:R-:W-:Y:S02]  /*8f60*/  FMUL.FTZ R0, R30, c[0x0][0x320] ;  /* 0x0000c8001e007a20 */ /* 0x002fe40000410000 */
[----:B------:R-:W5:Y:S06]  /*8f70*/  LDL R30, [R1+0xc] ;  /* 0x00000c00011e7983 */ /* 0x000f6c0000100800 */
[----:B------:R1:W1:Y:S02]  /*8f80*/  MUFU.TANH R27, R0 ;  /* 0x00000000001b7308 */ /* 0x0002640000002400 */
[----:B-1----:R-:W-:Y:S05]  /*8f90*/  @P2 IMAD.HI.U32 R0, R6, c[0x0][0x2c8], RZ ;  /* 0x0000b20006002a27 */ /* 0x002fea00078e00ff */
[----:B------:R-:W-:Y:S01]  /*8fa0*/  @P2 SHF.R.U32.HI R6, RZ, c[0x0][0x2cc], R0 ;  /* 0x0000b300ff062a19 */ /* 0x000fe20000011600 */
[----:B------:R-:W-:Y:S01]  /*8fb0*/  FMUL.FTZ R0, R33, c[0x0][0x320] ;  /* 0x0000c80021007a20 */ /* 0x000fe20000410000 */
[----:B------:R-:W-:Y:S03]  /*8fc0*/  ISETP.GE.AND P2, PT, R7, 0x1, PT ;  /* 0x000000010700780c */ /* 0x000fe60003f46270 */
[----:B------:R1:W1:Y:S01]  /*8fd0*/  MUFU.TANH R10, R0 ;  /* 0x00000000000a7308 */ /* 0x0002620000002400 */
[----:B------:R-:W2:Y:S01]  /*8fe0*/  SHFL.IDX PT, R4, R6, RZ, 0x1c1f ;  /* 0x001c1fff06047589 */ /* 0x000ea200000e0000 */
[----:B-1----:R-:W-:Y:S08]  /*8ff0*/  FMUL.FTZ R0, R34, c[0x0][0x320] ;  /* 0x0000c80022007a20 */ /* 0x002ff00000410000 */
[----:B------:R1:W1:Y:S02]  /*9000*/  MUFU.TANH R25, R0 ;  /* 0x0000000000197308 */ /* 0x0002640000002400 */
[----:B-1----:R-:W-:Y:S08]  /*9010*/  FMUL.FTZ R0, R35, c[0x0][0x320] ;  /* 0x0000c80023007a20 */ /* 0x002ff00000410000 */
[----:B------:R3:W1:Y:S02]  /*9020*/  MUFU.TANH R28, R0 ;  /* 0x00000000001c7308 */ /* 0x0006640000002400 */
[----:B---3--:R-:W-:Y:S04]  /*9030*/  IADD3 R0, -R237, 0x1, -R5 ;  /* 0x00000001ed007810 */ /* 0x008fe80007ffe905 */
[----:B-----5:R-:W-:Y:S04]  /*9040*/  IADD3 R0, -R29, R0, R30 ;  /* 0x000000001d007210 */ /* 0x020fe80007ffe11e */
[C---:B------:R-:W-:Y:S02]  /*9050*/  IADD3 R8, R0.reuse, c[0x0][0x328], RZ ;  /* 0x0000ca0000087a10 */ /* 0x040fe40007ffe0ff */
[----:B------:R-:W-:Y:S03]  /*9060*/  IADD3 R7, R0, UR4, RZ ;  /* 0x0000000400077c10 */ /* 0x000fe6000fffe0ff */
[--C-:B--2---:R-:W-:Y:S02]  /*9070*/  IMAD.IADD R3, R8, 0x1, R4.reuse ;  /* 0x0000000108037824 */ /* 0x104fe400078e0204 */
[----:B------:R-:W-:Y:S01]  /*9080*/  IMAD.IADD R0, R7, 0x1, R4 ;  /* 0x0000000107007824 */ /* 0x000fe200078e0204 */
[----:B------:R-:W-:-:S05]  /*9090*/  @!P2 BRA `(.L_x_1689) ;  /* 0x000001800000a947 */ /* 0x000fca0003800000 */
[----:B-1--4-:R-:W-:Y:S01]  /*90a0*/  IADD3 R4, -R29, R30, R4 ;  /* 0x0000001e1d047210 */ /* 0x012fe20007ffe104 */
        /* <DEDUP_REMOVED lines=12> */
.L_x_1691:
[----:B------:R-:W-:Y:S04]  /*9170*/  MOV R9, c[0x0][0x32c] ;  /* 0x0000cb0000097a02 */ /* 0x000fe80000000f00 */
[----:B------:R-:W-:Y:S11]  /*9180*/  ISETP.NE.AND P0, PT, R9, 0x1, PT ;  /* 0x000000010900780c */ /* 0x000ff60003f05270 */
[----:B------:R-:W-:Y:S02]  /*9190*/  @!UPT UIADD3 URZ, URZ, URZ, URZ ;  /* 0x0000003f3f3ff290 */ /* 0x000fe4000fffe03f */
[----:B------:R-:W-:Y:S05]  /*91a0*/  @P0 IMAD.HI.U32 R9, R4, c[0x0][0x330], RZ ;  /* 0x0000cc0004090a27 */ /* 0x000fea00078e00ff */
[----:B------:R-:W-:Y:S02]  /*91b0*/  @P0 SHF.R.U32.HI R4, RZ, c[0x0][0x334], R9 ;  /* 0x0000cd00ff040a19 */ /* 0x000fe40000011609 */
.L_x_1692:
[----:B------:R-:W-:Y:S05]  /*91c0*/  BSYNC B0 ;  /* 0x0000000000007941 */ /* 0x000fea0003800000 */
.L_x_1690:
[----:B------:R-:W-:Y:S04]  /*91d0*/  IMAD R4, R4, c[0x0][0x32c], -R5 ;  /* 0x0000cb0004047a24 */ /* 0x000fe800078e0a05 */
[----:B------:R-:W-:Y:S05]  /*91e0*/  IMAD.IADD R4, R4, 0x1, -R237 ;  /* 0x0000000104047824 */ /* 0x000fea00078e0aed */
[----:B------:R-:W-:Y:S02]  /*91f0*/  IMNMX R0, R0, R4, !PT ;  /* 0x0000000400007217 */ /* 0x000fe40007800200 */
[----:B------:R-:W-:Y:S04]  /*9200*/  IADD3 R4, R4, c[0x0][0x32c], RZ ;  /* 0x0000cb0004047a10 */ /* 0x000fe80007ffe0ff */
[----:B------:R-:W-:Y:S02]  /*9210*/  IMNMX R3, R3, R4, PT ;  /* 0x0000000403037217 */ /* 0x000fe40003800200 */
.L_x_1689:
[----:B-1--4-:R-:W-:Y:S04]  /*9220*/  ISETP.GT.AND P1, PT, R222, -0x1, PT ;  /* 0xffffffffde00780c */ /* 0x012fe80003f24270 */
[----:B------:R-:W-:Y:S04]  /*9230*/  ISETP.GT.AND P0, PT, R0, RZ, P1 ;  /* 0x000000ff0000720c */ /* 0x000fe80000f04270 */
[C---:B------:R-:W-:Y:S04]  /*9240*/  ISETP.LT.OR P0, PT, R3.reuse, 0x1, P0 ;  /* 0x000000010300780c */ /* 0x040fe80000701670 */
[----:B------:R-:W-:Y:S02]  /*9250*/  FSEL R9, R182, -INF , !P0 ;  /* 0xff800000b6097808 */ /* 0x000fe40004000000 */
[C---:B------:R-:W-:Y:S04]  /*9260*/  ISETP.GT.AND P0, PT, R0.reuse, 0x1, P1 ;  /* 0x000000010000780c */ /* 0x040fe80000f04270 */
[----:B------:R-:W-:Y:S04]  /*9270*/  ISETP.LT.OR P0, PT, R3, 0x2, P0 ;  /* 0x000000020300780c */ /* 0x000fe80000701670 */
[----:B------:R-:W-:Y:S02]  /*9280*/  FSEL R24, R181, -INF , !P0 ;  /* 0xff800000b5187808 */ /* 0x000fe40004000000 */
[----:B------:R-:W-:Y:S04]  /*9290*/  ISETP.GT.AND P0, PT, R0, 0x8, P1 ;  /* 0x000000080000780c */ /* 0x000fe80000f04270 */
        /* <DEDUP_REMOVED lines=38> */
[----:B------:R-:W-:Y:S02]  /*9500*/  ISETP.GT.AND P0, PT, R0, 0x39, P1 ;  /* 0x000000390000780c */ /* 0x000fe40000f04270 */
[----:B------:R-:W1:Y:S02]  /*9510*/  SHFL.IDX PT, R0, R6, 0x1, 0x1c1f ;  /* 0x003c1f0006007f89 */ /* 0x000e6400000e0000 */
[----:B------:R-:W-:Y:S04]  /*9520*/  ISETP.LT.OR P0, PT, R3, 0x3a, P0 ;  /* 0x0000003a0300780c */ /* 0x000fe80000701670 */
[----:B------:R-:W-:Y:S01]  /*9530*/  FSEL R10, R10, -INF , !P0 ;  /* 0xff8000000a0a7808 */ /* 0x000fe20004000000 */
[--C-:B-1----:R-:W-:Y:S02]  /*9540*/  IMAD.IADD R4, R8, 0x1, R0.reuse ;  /* 0x0000000108047824 */ /* 0x102fe400078e0200 */
        /* <DEDUP_REMOVED lines=15> */
.L_x_1695:
[----:B------:R-:W-:Y:S04]  /*9640*/  MOV R6, c[0x0][0x32c] ;  /* 0x0000cb0000067a02 */ /* 0x000fe80000000f00 */
[----:B------:R-:W-:Y:S11]  /*9650*/  ISETP.NE.AND P0, PT, R6, 0x1, PT ;  /* 0x000000010600780c */ /* 0x000ff60003f05270 */
[----:B------:R-:W-:Y:S02]  /*9660*/  @!UPT UIADD3 URZ, URZ, URZ, URZ ;  /* 0x0000003f3f3ff290 */ /* 0x000fe4000fffe03f */
[----:B------:R-:W-:Y:S05]  /*9670*/  @P0 IMAD.HI.U32 R6, R0, c[0x0][0x330], RZ ;  /* 0x0000cc0000060a27 */ /* 0x000fea00078e00ff */
[----:B------:R-:W-:Y:S02]  /*9680*/  @P0 SHF.R.U32.HI R0, RZ, c[0x0][0x334], R6 ;  /* 0x0000cd00ff000a19 */ /* 0x000fe40000011606 */
.L_x_1696:
[----:B------:R-:W-:Y:S05]  /*9690*/  BSYNC B0 ;  /* 0x0000000000007941 */ /* 0x000fea0003800000 */
.L_x_1694:
[----:B------:R-:W-:Y:S04]  /*96a0*/  IMAD R5, R0, c[0x0][0x32c], -R5 ;  /* 0x0000cb0000057a24 */ /* 0x000fe800078e0a05 */
[----:B------:R-:W-:Y:S05]  /*96b0*/  IMAD.IADD R0, R5, 0x1, -R237 ;  /* 0x0000000105007824 */ /* 0x000fea00078e0aed */
[----:B------:R-:W-:Y:S02]  /*96c0*/  IMNMX R3, R3, R0, !PT ;  /* 0x0000000003037217 */ /* 0x000fe40007800200 */
[----:B------:R-:W-:Y:S04]  /*96d0*/  IADD3 R0, R0, c[0x0][0x32c], RZ ;  /* 0x0000cb0000007a10 */ /* 0x000fe80007ffe0ff */
[----:B------:R-:W-:Y:S02]  /*96e0*/  IMNMX R4, R4, R0, PT ;  /* 0x0000000004047217 */ /* 0x000fe40003800200 */
.L_x_1693:
[----:B------:R-:W2:Y:S01]  /*96f0*/  LDL.LU R29, [R1] ;  /* 0x00000000011d7983 */ /* 0x000ea20000300800 */
[----:B------:R-:W-:Y:S03]  /*9700*/  FMNMX.FTZ R0, R9, R2, !PT ;  /* 0x0000000209007209 */ /* 0x000fe60007810000 */
[----:B------:R-:W-:Y:S01]  /*9710*/  LDSM.16.MT88.4 R172, [R193] ;  /* 0x00000000c1ac783b */ /* 0x000fe20000004200 */
        /* <DEDUP_REMOVED lines=20> */
[----:B------:R-:W-:Y:S05]  /*9860*/  FSEL R0, R132, RZ, P0 ;  /* 0x000000ff84007208 */ /* 0x000fea0000000000 */
[----:B------:R-:W-:Y:S02]  /*9870*/  FADD.FTZ R0, -R0, R2 ;  /* 0x0000000200007221 */ /* 0x000fe40000010100 */
[----:B------:R-:W-:Y:S02]  /*9880*/  FMUL.FTZ R2, R132, c[0x0][0x2d0] ;  /* 0x0000b40084027a20 */ /* 0x000fe40000410000 */
[----:B------:R-:W-:Y:S03]  /*9890*/  FMUL.FTZ R0, R0, c[0x0][0x2d0] ;  /* 0x0000b40000007a20 */ /* 0x000fe60000410000 */
[----:B------:R-:W-:Y:S02]  /*98a0*/  FSEL R2, R2, RZ, P0 ;  /* 0x000000ff02027208 */ /* 0x000fe40000000000 */
[----:B------:R-:W-:Y:S03]  /*98b0*/  ISETP.GT.AND P0, PT, R3, RZ, P1 ;  /* 0x000000ff0300720c */ /* 0x000fe60000f04270 */
        /* <DEDUP_REMOVED lines=8> */
[----:B------:R-:W-:Y:S01]  /*9940*/  MUFU.EX2 R9, R9 ;  /* 0x0000000900097308 */ /* 0x000fe20000000800 */
        /* <DEDUP_REMOVED lines=8> */
[----:B------:R-:W1:Y:S01]  /*99d0*/  MUFU.EX2 R8, R8 ;  /* 0x0000000800087308 */ /* 0x000e620000000800 */
        /* <DEDUP_REMOVED lines=9> */
[----:B------:R-:W-:Y:S01]  /*9a70*/  FFMA.FTZ R237, R11, c[0x0][0x2d0], -R2 ;  /* 0x0000b4000bed7a23 */ /* 0x000fe20000010802 */
[----:B------:R-:W-:Y:S02]  /*9a80*/  ISETP.LT.OR P0, PT, R4, 0xa, P0 ;  /* 0x0000000a0400780c */ /* 0x000fe40000701670 */
[----:B------:R-:W-:Y:S02]  /*9a90*/  IADD3 R220, R222, -0x1, RZ ;  /* 0xffffffffdedc7810 */ /* 0x000fe40007ffe0ff */
[----:B------:R-:W-:Y:S02]  /*9aa0*/  FSEL R10, R191, -INF , !P0 ;  /* 0xff800000bf0a7808 */ /* 0x000fe40004000000 */
[C---:B------:R-:W-:Y:S02]  /*9ab0*/  ISETP.GT.AND P0, PT, R3.reuse, 0x10, P1 ;  /* 0x000000100300780c */ /* 0x040fe40000f04270 */
[----:B------:R-:W3:Y:S02]  /*9ac0*/  MUFU.EX2 R2, R0 ;  /* 0x0000000000027308 */ /* 0x000ee40000000800 */
[----:B------:R-:W-:Y:S02]  /*9ad0*/  ISETP.LT.OR P0, PT, R4, 0x11, P0 ;  /* 0x000000110400780c */ /* 0x000fe40000701670 */
[----:B-1----:R-:W-:Y:S02]  /*9ae0*/  F2FP.BF16.PACK_AB R168, R8, R9 ;  /* 0x0000000908a8723e */ /* 0x002fe400000010ff */
[----:B------:R-:W-:Y:S02]  /*9af0*/  FSEL R176, R190, -INF , !P0 ;  /* 0xff800000beb07808 */ /* 0x000fe40004000000 */
[----:B------:R-:W-:Y:S02]  /*9b00*/  ISETP.GT.AND P0, PT, R3, 0x11, P1 ;  /* 0x000000110300780c */ /* 0x000fe40000f04270 */
[----:B------:R1:W-:Y:S02]  /*9b10*/  MUFU.EX2 R15, R20 ;  /* 0x00000014000f7308 */ /* 0x0003e40000000800 */
[C---:B------:R-:W-:Y:S04]  /*9b20*/  ISETP.LT.OR P0, PT, R4.reuse, 0x12, P0 ;  /* 0x000000120400780c */ /* 0x040fe80000701670 */
[----:B------:R-:W-:Y:S02]  /*9b30*/  FSEL R135, R189, -INF , !P0 ;  /* 0xff800000bd877808 */ /* 0x000fe40004000000 */
[C---:B------:R-:W-:Y:S04]  /*9b40*/  ISETP.GT.AND P0, PT, R3.reuse, 0x18, P1 ;  /* 0x000000180300780c */ /* 0x040fe80000f04270 */
[----:B------:R-:W-:Y:S01]  /*9b50*/  ISETP.LT.OR P0, PT, R4, 0x19, P0 ;  /* 0x000000190400780c */ /* 0x000fe20000701670 */
[----:B---3--:R-:W-:Y:S03]  /*9b60*/  FMUL.FTZ R24, R2, R156 ;  /* 0x0000009c02187220 */ /* 0x008fe60000410000 */
[----:B------:R-:W-:Y:S01]  /*9b70*/  FSEL R177, R188, -INF , !P0 ;  /* 0xff800000bcb17808 */ /* 0x000fe20004000000 */
[C---:B------:R-:W-:Y:S01]  /*9b80*/  FMUL.FTZ R12, R2.reuse, R144 ;  /* 0x00000090020c7220 */ /* 0x040fe20000410000 */
[----:B------:R-:W-:Y:S01]  /*9b90*/  ISETP.GT.AND P0, PT, R3, 0x19, P1 ;  /* 0x000000190300780c */ /* 0x000fe20000f04270 */
[C---:B------:R-:W-:Y:S01]  /*9ba0*/  FMUL.FTZ R32, R2.reuse, R164 ;  /* 0x000000a402207220 */ /* 0x040fe20000410000 */
[----:B------:R-:W3:Y:S01]  /*9bb0*/  LDL.LU R188, [R1+0x8] ;  /* 0x0000080001bc7983 */ /* 0x000ee20000300800 */
[----:B------:R-:W-:Y:S01]  /*9bc0*/  FMUL.FTZ R33, R2, R165 ;  /* 0x000000a502217220 */ /* 0x000fe20000410000 */
[----:B------:R-:W-:Y:S01]  /*9bd0*/  ISETP.LT.OR P0, PT, R4, 0x1a, P0 ;  /* 0x0000001a0400780c */ /* 0x000fe20000701670 */
[C---:B------:R-:W-:Y:S02]  /*9be0*/  FMUL.FTZ R13, R2.reuse, R145 ;  /* 0x00000091020d7220 */ /* 0x040fe40000410000 */
[C---:B------:R-:W-:Y:S01]  /*9bf0*/  FMUL.FTZ R16, R2.reuse, R148 ;  /* 0x0000009402107220 */ /* 0x040fe20000410000 */
[----:B------:R-:W-:Y:S01]  /*9c00*/  FSEL R178, R187, -INF , !P0 ;  /* 0xff800000bbb27808 */ /* 0x000fe20004000000 */
[C---:B------:R-:W-:Y:S01]  /*9c10*/  FMUL.FTZ R17, R2.reuse, R149 ;  /* 0x0000009502117220 */ /* 0x040fe20000410000 */
[C---:B------:R-:W-:Y:S01]  /*9c20*/  ISETP.GT.AND P0, PT, R3.reuse, 0x20, P1 ;  /* 0x000000200300780c */ /* 0x040fe20000f04270 */
[C---:B-1----:R-:W-:Y:S01]  /*9c30*/  FMUL.FTZ R20, R2.reuse, R152 ;  /* 0x0000009802147220 */ /* 0x042fe20000410000 */
[----:B------:R-:W-:Y:S01]  /*9c40*/  MUFU.EX2 R187, R225 ;  /* 0x000000e100bb7308 */ /* 0x000fe20000000800 */
[----:B------:R-:W-:Y:S01]  /*9c50*/  FMUL.FTZ R21, R2, R153 ;  /* 0x0000009902157220 */ /* 0x000fe20000410000 */
[----:B------:R-:W-:Y:S01]  /*9c60*/  ISETP.LT.OR P0, PT, R4, 0x21, P0 ;  /* 0x000000210400780c */ /* 0x000fe20000701670 */
[C---:B------:R-:W-:Y:S02]  /*9c70*/  FMUL.FTZ R36, R2.reuse, R36 ;  /* 0x0000002402247220 */ /* 0x040fe40000410000 */
[----:B------:R-:W-:Y:S01]  /*9c80*/  FMUL.FTZ R37, R2, R37 ;  /* 0x0000002502257220 */ /* 0x000fe20000410000 */
[----:B------:R-:W-:Y:S01]  /*9c90*/  FSEL R179, R186, -INF , !P0 ;  /* 0xff800000bab37808 */ /* 0x000fe20004000000 */
[C---:B------:R-:W-:Y:S01]  /*9ca0*/  FMUL.FTZ R40, R2.reuse, R40 ;  /* 0x0000002802287220 */ /* 0x040fe20000410000 */
[----:B------:R-:W-:Y:S01]  /*9cb0*/  ISETP.GT.AND P0, PT, R3, 0x21, P1 ;  /* 0x000000210300780c */ /* 0x000fe20000f04270 */
[C---:B------:R-:W-:Y:S02]  /*9cc0*/  FMUL.FTZ R41, R2.reuse, R41 ;  /* 0x0000002902297220 */ /* 0x040fe40000410000 */
[----:B------:R-:W-:Y:S01]  /*9cd0*/  FMUL.FTZ R44, R2, R44 ;  /* 0x0000002c022c7220 */ /* 0x000fe20000410000 */
[----:B------:R-:W-:Y:S01]  /*9ce0*/  ISETP.LT.OR P0, PT, R4, 0x22, P0 ;  /* 0x000000220400780c */ /* 0x000fe20000701670 */
[C---:B------:R-:W-:Y:S02]  /*9cf0*/  FMUL.FTZ R45, R2.reuse, R45 ;  /* 0x0000002d022d7220 */ /* 0x040fe40000410000 */
[C---:B------:R-:W-:Y:S01]  /*9d00*/  FMUL.FTZ R48, R2.reuse, R48 ;  /* 0x0000003002307220 */ /* 0x040fe20000410000 */
[----:B------:R-:W-:Y:S01]  /*9d10*/  FSEL R180, R185, -INF , !P0 ;  /* 0xff800000b9b47808 */ /* 0x000fe20004000000 */
[C---:B------:R-:W-:Y:S01]  /*9d20*/  FMUL.FTZ R49, R2.reuse, R49 ;  /* 0x0000003102317220 */ /* 0x040fe20000410000 */
[C---:B------:R-:W-:Y:S01]  /*9d30*/  ISETP.GT.AND P0, PT, R3.reuse, 0x28, P1 ;  /* 0x000000280300780c */ /* 0x040fe20000f04270 */
[C---:B------:R-:W-:Y:S02]  /*9d40*/  FMUL.FTZ R52, R2.reuse, R52 ;  /* 0x0000003402347220 */ /* 0x040fe40000410000 */
        /* <DEDUP_REMOVED lines=43> */
[----:B------:R-:W-:Y:S01]  /*a000*/  FMUL.FTZ R105, R2, R105 ;  /* 0x0000006902697220 */ /* 0x000fe20000410000 */
[----:B------:R-:W-:Y:S01]  /*a010*/  FSEL R134, R28, -INF , !P0 ;  /* 0xff8000001c867808 */ /* 0x000fe20004000000 */
[C---:B--2---:R-:W-:Y:S02]  /*a020*/  FFMA.FTZ R0, R2.reuse, R29, R9 ;  /* 0x0000001d02007223 */ /* 0x044fe40000010009 */
[----:B------:R-:W-:Y:S01]  /*a030*/  MUFU.EX2 R9, R23 ;  /* 0x0000001700097308 */ /* 0x000fe20000000800 */
[----:B------:R-:W-:Y:S02]  /*a040*/  FMUL.FTZ R28, R2, R160 ;  /* 0x000000a0021c7220 */ /* 0x000fe40000410000 */
[----:B------:R-:W-:Y:S01]  /*a050*/  FADD.FTZ R4, R8, R0 ;  /* 0x0000000008047221 */ /* 0x000fe20000010000 */
[----:B------:R-:W-:Y:S01]  /*a060*/  FMNMX.FTZ R0, R5, R133, !PT ;  /* 0x0000008505007209 */ /* 0x000fe20007810000 */
[C---:B------:R-:W-:Y:S02]  /*a070*/  FMUL.FTZ R29, R2.reuse, R161 ;  /* 0x000000a1021d7220 */ /* 0x040fe40000410000 */
[C---:B------:R-:W-:Y:S01]  /*a080*/  FMUL.FTZ R108, R2.reuse, R108 ;  /* 0x0000006c026c7220 */ /* 0x040fe20000410000 */
[----:B------:R-:W-:Y:S01]  /*a090*/  FMNMX.FTZ R0, R7, R0, !PT ;  /* 0x0000000007007209 */ /* 0x000fe20007810000 */
[C---:B------:R-:W-:Y:S01]  /*a0a0*/  FMUL.FTZ R109, R2.reuse, R109 ;  /* 0x0000006d026d7220 */ /* 0x040fe20000410000 */
[----:B------:R-:W1:Y:S01]  /*a0b0*/  MUFU.EX2 R8, R22 ;  /* 0x0000001600087308 */ /* 0x000e620000000800 */
[----:B------:R-:W-:Y:S01]  /*a0c0*/  FMUL.FTZ R112, R2, R112 ;  /* 0x0000007002707220 */ /* 0x000fe20000410000 */
[----:B------:R-:W-:Y:S01]  /*a0d0*/  FMNMX.FTZ R0, R6, R0, !PT ;  /* 0x0000000006007209 */ /* 0x000fe20007810000 */
[C---:B------:R-:W-:Y:S02]  /*a0e0*/  FMUL.FTZ R113, R2.reuse, R113 ;  /* 0x0000007102717220 */ /* 0x040fe40000410000 */
[----:B------:R-:W-:Y:S01]  /*a0f0*/  FMUL.FTZ R116, R2, R116 ;  /* 0x0000007402747220 */ /* 0x000fe20000410000 */
[----:B------:R-:W-:Y:S01]  /*a100*/  FMNMX.FTZ R0, R10, R0, !PT ;  /* 0x000000000a007209 */ /* 0x000fe20007810000 */
[C---:B------:R-:W-:Y:S02]  /*a110*/  FMUL.FTZ R117, R2.reuse, R117 ;  /* 0x0000007502757220 */ /* 0x040fe40000410000 */
[----:B------:R-:W-:Y:S01]  /*a120*/  FMUL.FTZ R120, R2, R120 ;  /* 0x0000007802787220 */ /* 0x000fe20000410000 */
[----:B------:R-:W-:Y:S01]  /*a130*/  FMNMX.FTZ R0, R176, R0, !PT ;  /* 0x00000000b0007209 */ /* 0x000fe20007810000 */
[C---:B------:R-:W-:Y:S01]  /*a140*/  FMUL.FTZ R121, R2.reuse, R121 ;  /* 0x0000007902797220 */ /* 0x040fe20000410000 */
[----:B------:R-:W-:Y:S01]  /*a150*/  MUFU.EX2 R160, R228 ;  /* 0x000000e400a07308 */ /* 0x000fe20000000800 */
[C---:B------:R-:W-:Y:S01]  /*a160*/  FMUL.FTZ R124, R2.reuse, R124 ;  /* 0x0000007c027c7220 */ /* 0x040fe20000410000 */
[----:B------:R-:W-:Y:S01]  /*a170*/  FMNMX.FTZ R0, R135, R0, !PT ;  /* 0x0000000087007209 */ /* 0x000fe20007810000 */
[C---:B------:R-:W-:Y:S02]  /*a180*/  FMUL.FTZ R125, R2.reuse, R125 ;  /* 0x0000007d027d7220 */ /* 0x040fe40000410000 */
[C---:B------:R-:W-:Y:S01]  /*a190*/  FMUL.FTZ R128, R2.reuse, R128 ;  /* 0x0000008002807220 */ /* 0x040fe20000410000 */
[----:B------:R-:W-:Y:S01]  /*a1a0*/  FMNMX.FTZ R0, R177, R0, !PT ;  /* 0x00000000b1007209 */ /* 0x000fe20007810000 */
[----:B------:R-:W-:Y:S03]  /*a1b0*/  FMUL.FTZ R129, R2, R129 ;  /* 0x0000008102817220 */ /* 0x000fe60000410000 */
[----:B------:R-:W-:Y:S01]  /*a1c0*/  FMNMX.FTZ R0, R178, R0, !PT ;  /* 0x00000000b2007209 */ /* 0x000fe20007810000 */
[----:B------:R-:W-:Y:S01]  /*a1d0*/  MUFU.EX2 R161, R227 ;  /* 0x000000e300a17308 */ /* 0x000fe20000000800 */
[----:B-1----:R-:W-:Y:S02]  /*a1e0*/  F2FP.BF16.PACK_AB R170, R8, R9 ;  /* 0x0000000908aa723e */ /* 0x002fe400000010ff */
        /* <DEDUP_REMOVED lines=15> */
[----:B------:R-:W-:Y:S02]  /*a2e0*/  FADD.FTZ R14, R8, R0 ;  /* 0x00000000080e7221 */ /* 0x000fe40000010000 */
[C---:B------:R-:W-:Y:S01]  /*a2f0*/  FMUL.FTZ R4, R3.reuse, c[0x0][0x2d0] ;  /* 0x0000b40003047a20 */ /* 0x040fe20000410000 */
[----:B------:R-:W-:Y:S01]  /*a300*/  FSEL R0, R3, RZ, P0 ;  /* 0x000000ff03007208 */ /* 0x000fe20000000000 */
[----:B------:R-:W-:Y:S01]  /*a310*/  FMUL.FTZ R8, R2, R140 ;  /* 0x0000008c02087220 */ /* 0x000fe20000410000 */
[----:B------:R-:W-:Y:S03]  /*a320*/  F2FP.BF16.PACK_AB R140, R15, R18 ;  /* 0x000000120f8c723e */ /* 0x000fe600000010ff */
[----:B------:R-:W-:Y:S01]  /*a330*/  FADD.FTZ R0, -R0, R133 ;  /* 0x0000008500007221 */ /* 0x000fe20000010100 */
[----:B------:R-:W-:Y:S01]  /*a340*/  FSEL R133, R4, RZ, P0 ;  /* 0x000000ff04857208 */ /* 0x000fe20000000000 */
[----:B------:R-:W-:Y:S01]  /*a350*/  FMUL.FTZ R4, R2, R136 ;  /* 0x0000008802047220 */ /* 0x000fe20000410000 */
[----:B------:R-:W-:Y:S01]  /*a360*/  ISETP.GT.AND P0, PT, R222, R240, PT ;  /* 0x000000f0de00720c */ /* 0x000fe20003f04270 */
[----:B------:R-:W-:Y:S01]  /*a370*/  FMUL.FTZ R0, R0, c[0x0][0x2d0] ;  /* 0x0000b40000007a20 */ /* 0x000fe20000410000 */
[----:B------:R-:W-:Y:S01]  /*a380*/  MOV R222, R220 ;  /* 0x000000dc00de7202 */ /* 0x000fe20000000f00 */
[--C-:B------:R-:W-:Y:S02]  /*a390*/  FFMA.FTZ R6, R6, c[0x0][0x2d0], -R133.reuse ;  /* 0x0000b40006067a23 */ /* 0x100fe40000010885 */
[--C-:B------:R-:W-:Y:S02]  /*a3a0*/  FFMA.FTZ R7, R7, c[0x0][0x2d0], -R133.reuse ;  /* 0x0000b40007077a23 */ /* 0x100fe40000010885 */
[----:B------:R1:W-:Y:S01]  /*a3b0*/  MUFU.EX2 R156, R6 ;  /* 0x00000006009c7308 */ /* 0x0003e20000000800 */
[--C-:B------:R-:W-:Y:S02]  /*a3c0*/  FFMA.FTZ R11, R5, c[0x0][0x2d0], -R133.reuse ;  /* 0x0000b400050b7a23 */ /* 0x100fe40000010885 */
[----:B------:R-:W-:Y:S02]  /*a3d0*/  FMUL.FTZ R5, R2, R137 ;  /* 0x0000008902057220 */ /* 0x000fe40000410000 */
[--C-:B------:R-:W-:Y:S05]  /*a3e0*/  FFMA.FTZ R2, R10, c[0x0][0x2d0], -R133.reuse ;  /* 0x0000b4000a027a23 */ /* 0x100fea0000010885 */
[----:B------:R-:W-:Y:S10]  /*a3f0*/  MUFU.EX2 R144, R7 ;  /* 0x0000000700907308 */ /* 0x000ff40000000800 */
[----:B------:R-:W2:Y:S01]  /*a400*/  MUFU.EX2 R0, R0 ;  /* 0x0000000000007308 */ /* 0x000ea20000000800 */
[----:B-1----:R-:W-:Y:S04]  /*a410*/  FADD.FTZ R6, R18, R14 ;  /* 0x0000000e12067221 */ /* 0x002fe80000010000 */
[----:B------:R-:W-:Y:S05]  /*a420*/  FADD.FTZ R157, R15, R6 ;  /* 0x000000060f9d7221 */ /* 0x000fea0000010000 */
[----:B------:R-:W1:Y:S10]  /*a430*/  MUFU.EX2 R145, R11 ;  /* 0x0000000b00917308 */ /* 0x000e740000000800 */
[----:B------:R-:W4:Y:S01]  /*a440*/  MUFU.EX2 R153, R2 ;  /* 0x0000000200997308 */ /* 0x000f220000000800 */
[C---:B--2---:R-:W-:Y:S02]  /*a450*/  FMUL.FTZ R6, R0.reuse, R138 ;  /* 0x0000008a00067220 */ /* 0x044fe40000410000 */
[C---:B------:R-:W-:Y:S02]  /*a460*/  FMUL.FTZ R7, R0.reuse, R139 ;  /* 0x0000008b00077220 */ /* 0x040fe40000410000 */
[----:B------:R-:W2:Y:S01]  /*a470*/  LDSM.16.MT88.4 R136, [R194] ;  /* 0x00000000c288783b */ /* 0x000ea20000004200 */
[C---:B------:R-:W-:Y:S02]  /*a480*/  FMUL.FTZ R10, R0.reuse, R142 ;  /* 0x0000008e000a7220 */ /* 0x040fe40000410000 */
[C---:B------:R-:W-:Y:S02]  /*a490*/  FMUL.FTZ R14, R0.reuse, R146 ;  /* 0x00000092000e7220 */ /* 0x040fe40000410000 */
[----:B------:R-:W-:Y:S01]  /*a4a0*/  FMUL.FTZ R15, R0, R147 ;  /* 0x00000093000f7220 */ /* 0x000fe20000410000 */
[----:B-1----:R-:W-:Y:S01]  /*a4b0*/  F2FP.BF16.PACK_AB R169, R144, R145 ;  /* 0x0000009190a9723e */ /* 0x002fe200000010ff */
[C---:B------:R-:W-:Y:S02]  /*a4c0*/  FMUL.FTZ R11, R0.reuse, R143 ;  /* 0x0000008f000b7220 */ /* 0x040fe40000410000 */
[C---:B------:R-:W-:Y:S02]  /*a4d0*/  FMUL.FTZ R18, R0.reuse, R150 ;  /* 0x0000009600127220 */ /* 0x040fe40000410000 */
[C---:B------:R-:W-:Y:S01]  /*a4e0*/  FMUL.FTZ R19, R0.reuse, R151 ;  /* 0x0000009700137220 */ /* 0x040fe20000410000 */
[----:B------:R-:W-:Y:S01]  /*a4f0*/  MUFU.EX2 R150, R224 ;  /* 0x000000e000967308 */ /* 0x000fe20000000800 */
[C---:B------:R-:W-:Y:S02]  /*a500*/  FMUL.FTZ R22, R0.reuse, R154 ;  /* 0x0000009a00167220 */ /* 0x040fe40000410000 */
[C---:B------:R-:W-:Y:S01]  /*a510*/  FMUL.FTZ R23, R0.reuse, R155 ;  /* 0x0000009b00177220 */ /* 0x040fe20000410000 */
[----:B----4-:R-:W-:Y:S01]  /*a520*/  F2FP.BF16.PACK_AB R171, R153, R156 ;  /* 0x0000009c99ab723e */ /* 0x010fe200000010ff */
[C---:B------:R-:W-:Y:S02]  /*a530*/  FMUL.FTZ R26, R0.reuse, R158 ;  /* 0x0000009e001a7220 */ /* 0x040fe40000410000 */
[C---:B------:R-:W-:Y:S02]  /*a540*/  FMUL.FTZ R27, R0.reuse, R159 ;  /* 0x0000009f001b7220 */ /* 0x040fe40000410000 */
[C---:B------:R-:W-:Y:S01]  /*a550*/  FMUL.FTZ R34, R0.reuse, R166 ;  /* 0x000000a600227220 */ /* 0x040fe20000410000 */
[----:B------:R-:W1:Y:S01]  /*a560*/  MUFU.EX2 R151, R182 ;  /* 0x000000b600977308 */ /* 0x000e620000000800 */
[C---:B------:R-:W-:Y:S05]  /*a570*/  HMMA.16816.F32.BF16 R4, R168.reuse, R172, R4 ;  /* 0x000000aca804723c */ /* 0x040fea0000041804 */
[C---:B------:R-:W-:Y:S02]  /*a580*/  FMUL.FTZ R35, R0.reuse, R167 ;  /* 0x000000a700237220 */ /* 0x040fe40000410000 */
[----:B------:R-:W-:Y:S01]  /*a590*/  LDSM.16.MT88.4 R164, [R196+0x1800] ;  /* 0x00180000c4a4783b */ /* 0x000fe20000004200 */
[C---:B------:R-:W-:Y:S01]  /*a5a0*/  HMMA.16816.F32.BF16 R8, R168.reuse, R174, R8 ;  /* 0x000000aea808723c */ /* 0x040fe20000041808 */
[----:B------:R-:W-:Y:S03]  /*a5b0*/  MUFU.EX2 R182, R226 ;  /* 0x000000e200b67308 */ /* 0x000fe60000000800 */
[C---:B------:R-:W-:Y:S02]  /*a5c0*/  FMUL.FTZ R30, R0.reuse, R162 ;  /* 0x000000a2001e7220 */ /* 0x040fe40000410000 */
[C---:B------:R-:W-:Y:S02]  /*a5d0*/  FMUL.FTZ R31, R0.reuse, R163 ;  /* 0x000000a3001f7220 */ /* 0x040fe40000410000 */
[C---:B------:R-:W-:Y:S01]  /*a5e0*/  FMUL.FTZ R38, R0.reuse, R38 ;  /* 0x0000002600267220 */ /* 0x040fe20000410000 */
[C---:B--2---:R-:W-:Y:S03]  /*a5f0*/  HMMA.16816.F32.BF16 R12, R168.reuse, R136, R12 ;  /* 0x00000088a80c723c */ /* 0x044fe6000004180c */
[C---:B------:R-:W-:Y:S02]  /*a600*/  FMUL.FTZ R39, R0.reuse, R39 ;  /* 0x0000002700277220 */ /* 0x040fe40000410000 */
[C---:B------:R-:W-:Y:S01]  /*a610*/  FMUL.FTZ R42, R0.reuse, R42 ;  /* 0x0000002a002a7220 */ /* 0x040fe20000410000 */
[----:B-1----:R-:W-:Y:S01]  /*a620*/  F2FP.BF16.PACK_AB R142, R151, R150 ;  /* 0x00000096978e723e */ /* 0x002fe200000010ff */
[C---:B------:R-:W-:Y:S01]  /*a630*/  FMUL.FTZ R43, R0.reuse, R43 ;  /* 0x0000002b002b7220 */ /* 0x040fe20000410000 */
[C---:B------:R-:W-:Y:S01]  /*a640*/  HMMA.16816.F32.BF16 R16, R168.reuse, R138, R16 ;  /* 0x0000008aa810723c */ /* 0x040fe20000041810 */
[----:B------:R-:W1:Y:S03]  /*a650*/  LDSM.16.MT88.4 R136, [R197] ;  /* 0x00000000c588783b */ /* 0x000e660000004200 */
        /* <DEDUP_REMOVED lines=50> */
[C---:B------:R-:W-:Y:S04]  /*a980*/  FMUL.FTZ R130, R0.reuse, R130 ;  /* 0x0000008200827220 */ /* 0x040fe80000410000 */
[C---:B------:R-:W-:Y:S02]  /*a990*/  FMUL.FTZ R131, R0.reuse, R131 ;  /* 0x0000008300837220 */ /* 0x040fe40000410000 */
[----:B---3--:R-:W-:Y:S02]  /*a9a0*/  FFMA.FTZ R0, R0, R188, R145 ;  /* 0x000000bc00007223 */ /* 0x008fe40000010091 */
[--C-:B--2---:R-:W-:Y:S02]  /*a9b0*/  FFMA.FTZ R2, R135, c[0x0][0x2d0], -R133.reuse ;  /* 0x0000b40087027a23 */ /* 0x104fe40000010885 */
[----:B------:R-:W-:Y:S02]  /*a9c0*/  FADD.FTZ R0, R144, R0 ;  /* 0x0000000090007221 */ /* 0x000fe40000010000 */
[----:B------:R-:W-:Y:S01]  /*a9d0*/  LDSM.16.MT88.4 R144, [R194+0x1000] ;  /* 0x00100000c290783b */ /* 0x000fe20000004200 */
[----:B------:R-:W2:Y:S01]  /*a9e0*/  MUFU.EX2 R149, R2 ;  /* 0x0000000200957308 */ /* 0x000ea20000000800 */
[C---:B-1----:R-:W-:Y:S03]  /*a9f0*/  HMMA.16816.F32.BF16 R36, R168.reuse, R136, R36 ;  /* 0x00000088a824723c */ /* 0x042fe60000041824 */
[----:B--2---:R-:W-:Y:S01]  /*aa00*/  F2FP.BF16.PACK_AB R141, R149, R148 ;  /* 0x00000094958d723e */ /* 0x004fe200000010ff */
[--C-:B------:R-:W-:Y:S05]  /*aa10*/  FFMA.FTZ R2, R177, c[0x0][0x2d0], -R133.reuse ;  /* 0x0000b400b1027a23 */ /* 0x100fea0000010885 */
[----:B------:R-:W-:Y:S01]  /*aa20*/  MUFU.EX2 R177, R239 ;  /* 0x000000ef00b17308 */ /* 0x000fe20000000800 */
[C---:B------:R-:W-:Y:S01]  /*aa30*/  HMMA.16816.F32.BF16 R40, R168.reuse, R138, R40 ;  /* 0x0000008aa828723c */ /* 0x040fe20000041828 */
[----:B------:R-:W1:Y:S08]  /*aa40*/  LDSM.16.MT88.4 R136, [R194+0x2000] ;  /* 0x00200000c288783b */ /* 0x000e700000004200 */
[----:B------:R2:W-:Y:S03]  /*aa50*/  MUFU.EX2 R154, R2 ;  /* 0x00000002009a7308 */ /* 0x0005e60000000800 */
[--C-:B--2---:R-:W-:Y:S07]  /*aa60*/  FFMA.FTZ R2, R178, c[0x0][0x2d0], -R133.reuse ;  /* 0x0000b400b2027a23 */ /* 0x104fee0000010885 */
[----:B------:R-:W-:Y:S01]  /*aa70*/  MUFU.EX2 R178, R238 ;  /* 0x000000ee00b27308 */ /* 0x000fe20000000800 */
[C---:B-1----:R-:W-:Y:S09]  /*aa80*/  HMMA.16816.F32.BF16 R44, R168.reuse, R136, R44 ;  /* 0x00000088a82c723c */ /* 0x042ff2000004182c */
[----:B------:R-:W1:Y:S01]  /*aa90*/  MUFU.EX2 R155, R2 ;  /* 0x00000002009b7308 */ /* 0x000e620000000800 */
[C---:B------:R-:W-:Y:S01]  /*aaa0*/  HMMA.16816.F32.BF16 R48, R168.reuse, R138, R48 ;  /* 0x0000008aa830723c */ /* 0x040fe20000041830 */
[----:B------:R-:W2:Y:S02]  /*aab0*/  LDSM.16.MT88.4 R136, [R197+0x2000] ;  /* 0x00200000c588783b */ /* 0x000ea40000004200 */
[----:B-1----:R-:W-:Y:S01]  /*aac0*/  F2FP.BF16.PACK_AB R143, R155, R154 ;  /* 0x0000009a9b8f723e */ /* 0x002fe200000010ff */
[--C-:B------:R-:W-:Y:S05]  /*aad0*/  FFMA.FTZ R2, R179, c[0x0][0x2d0], -R133.reuse ;  /* 0x0000b400b3027a23 */ /* 0x100fea0000010885 */
[----:B------:R-:W-:Y:S10]  /*aae0*/  MUFU.EX2 R179, R237 ;  /* 0x000000ed00b37308 */ /* 0x000ff40000000800 */
[----:B------:R1:W3:Y:S01]  /*aaf0*/  MUFU.EX2 R152, R2 ;  /* 0x0000000200987308 */ /* 0x0002e20000000800 */
[C---:B--2---:R-:W-:Y:S08]  /*ab00*/  HMMA.16816.F32.BF16 R52, R168.reuse, R136, R52 ;  /* 0x00000088a834723c */ /* 0x044ff00000041834 */
[C---:B------:R-:W-:Y:S01]  /*ab10*/  HMMA.16816.F32.BF16 R56, R168.reuse, R138, R56 ;  /* 0x0000008aa838723c */ /* 0x040fe20000041838 */
[----:B------:R-:W2:Y:S03]  /*ab20*/  LDSM.16.MT88.4 R136, [R196+0x2000] ;  /* 0x00200000c488783b */ /* 0x000ea60000004200 */
[--C-:B-1----:R-:W-:Y:S02]  /*ab30*/  FFMA.FTZ R2, R180, c[0x0][0x2d0], -R133.reuse ;  /* 0x0000b400b4027a23 */ /* 0x102fe40000010885 */
[----:B------:R-:W-:Y:S10]  /*ab40*/  MUFU.EX2 R180, R229 ;  /* 0x000000e500b47308 */ /* 0x000ff40000000800 */
[----:B------:R1:W4:Y:S01]  /*ab50*/  MUFU.EX2 R176, R2 ;  /* 0x0000000200b07308 */ /* 0x0003220000000800 */
[C---:B--2---:R-:W-:Y:S03]  /*ab60*/  HMMA.16816.F32.BF16 R60, R168.reuse, R136, R60 ;  /* 0x00000088a83c723c */ /* 0x044fe6000004183c */
[--C-:B-1----:R-:W-:Y:S06]  /*ab70*/  FFMA.FTZ R2, R181, c[0x0][0x2d0], -R133.reuse ;  /* 0x0000b400b5027a23 */ /* 0x102fec0000010885 */
[----:B------:R1:W2:Y:S01]  /*ab80*/  MUFU.EX2 R175, R2 ;  /* 0x0000000200af7308 */ /* 0x0002a20000000800 */
[C---:B------:R-:W-:Y:S01]  /*ab90*/  HMMA.16816.F32.BF16 R64, R168.reuse, R138, R64 ;  /* 0x0000008aa840723c */ /* 0x040fe20000041840 */
[----:B------:R-:W5:Y:S02]  /*aba0*/  LDSM.16.MT88.4 R136, [R193+0x4000] ;  /* 0x00400000c188783b */ /* 0x000f640000004200 */
[----:B-1----:R-:W-:Y:S06]  /*abb0*/  FFMA.FTZ R2, R183, c[0x0][0x2d0], -R133 ;  /* 0x0000b400b7027a23 */ /* 0x002fec0000010885 */
[----:B------:R1:W-:Y:S01]  /*abc0*/  MUFU.EX2 R174, R2 ;  /* 0x0000000200ae7308 */ /* 0x0003e20000000800 */
[C---:B-----5:R-:W-:Y:S08]  /*abd0*/  HMMA.16816.F32.BF16 R68, R168.reuse, R136, R68 ;  /* 0x00000088a844723c */ /* 0x060ff00000041844 */
[C---:B------:R-:W-:Y:S01]  /*abe0*/  HMMA.16816.F32.BF16 R72, R168.reuse, R138, R72 ;  /* 0x0000008aa848723c */ /* 0x040fe20000041848 */
[----:B------:R-:W5:Y:S03]  /*abf0*/  LDSM.16.MT88.4 R136, [R194+0x4000] ;  /* 0x00400000c288783b */ /* 0x000f660000004200 */
[----:B-1----:R-:W-:Y:S02]  /*ac00*/  FADD.FTZ R2, R156, R0 ;  /* 0x000000009c027221 */ /* 0x002fe40000010000 */
[----:B------:R-:W-:Y:S02]  /*ac10*/  FADD.FTZ R0, R150, R157 ;  /* 0x0000009d96007221 */ /* 0x000fe40000010000 */
[----:B------:R-:W-:Y:S01]  /*ac20*/  FADD.FTZ R2, R153, R2 ;  /* 0x0000000299027221 */ /* 0x000fe20000010000 */
[----:B------:R-:W-:Y:S03]  /*ac30*/  LDSM.16.MT88.4 R156, [R197+0x1800] ;  /* 0x00180000c59c783b */ /* 0x000fe60000004200 */
[----:B------:R-:W-:Y:S02]  /*ac40*/  FADD.FTZ R153, R151, R0 ;  /* 0x0000000097997221 */ /* 0x000fe40000010000 */
[----:B------:R-:W-:Y:S02]  /*ac50*/  FADD.FTZ R2, R148, R2 ;  /* 0x0000000294027221 */ /* 0x000fe40000010000 */
[--C-:B------:R-:W-:Y:S04]  /*ac60*/  FFMA.FTZ R0, R184, c[0x0][0x2d0], -R133.reuse ;  /* 0x0000b400b8007a23 */ /* 0x100fe80000010885 */
[----:B------:R1:W-:Y:S01]  /*ac70*/  MUFU.EX2 R172, R0 ;  /* 0x0000000000ac7308 */ /* 0x0003e20000000800 */
[C---:B-----5:R-:W-:Y:S03]  /*ac80*/  HMMA.16816.F32.BF16 R76, R168.reuse, R136, R76 ;  /* 0x00000088a84c723c */ /* 0x060fe6000004184c */
[--C-:B-1----:R-:W-:Y:S06]  /*ac90*/  FFMA.FTZ R0, R185, c[0x0][0x2d0], -R133.reuse ;  /* 0x0000b400b9007a23 */ /* 0x102fec0000010885 */
[----:B------:R1:W5:Y:S01]  /*aca0*/  MUFU.EX2 R135, R0 ;  /* 0x0000000000877308 */ /* 0x0003620000000800 */
[C---:B------:R-:W-:Y:S01]  /*acb0*/  HMMA.16816.F32.BF16 R80, R168.reuse, R138, R80 ;  /* 0x0000008aa850723c */ /* 0x040fe20000041850 */
[----:B------:R-:W2:Y:S02]  /*acc0*/  LDSM.16.MT88.4 R136, [R197+0x4000] ;  /* 0x00400000c588783b */ /* 0x000ea40000004200 */
[--C-:B-1----:R-:W-:Y:S02]  /*acd0*/  FFMA.FTZ R0, R186, c[0x0][0x2d0], -R133.reuse ;  /* 0x0000b400ba007a23 */ /* 0x102fe40000010885 */
[----:B------:R-:W-:Y:S04]  /*ace0*/  FFMA.FTZ R133, R134, c[0x0][0x2d0], -R133 ;  /* 0x0000b40086857a23 */ /* 0x000fe80000010885 */
[----:B------:R1:W-:Y:S10]  /*acf0*/  MUFU.EX2 R134, R0 ;  /* 0x0000000000867308 */ /* 0x0003f40000000800 */
[----:B------:R-:W3:Y:S01]  /*ad00*/  MUFU.EX2 R133, R133 ;  /* 0x0000008500857308 */ /* 0x000ee20000000800 */
[C---:B--2---:R-:W-:Y:S08]  /*ad10*/  HMMA.16816.F32.BF16 R84, R168.reuse, R136, R84 ;  /* 0x00000088a854723c */ /* 0x044ff00000041854 */
[C---:B------:R-:W-:Y:S01]  /*ad20*/  HMMA.16816.F32.BF16 R88, R168.reuse, R138, R88 ;  /* 0x0000008aa858723c */ /* 0x040fe20000041858 */
[----:B------:R-:W2:Y:S03]  /*ad30*/  LDSM.16.MT88.4 R136, [R196+0x4000] ;  /* 0x00400000c488783b */ /* 0x000ea60000004200 */
[----:B-1----:R-:W-:Y:S02]  /*ad40*/  FADD.FTZ R0, R149, R2 ;  /* 0x0000000295007221 */ /* 0x002fe40000010000 */
[----:B------:R-:W-:Y:S02]  /*ad50*/  FADD.FTZ R2, R160, R153 ;  /* 0x00000099a0027221 */ /* 0x000fe40000010000 */
[----:B------:R-:W-:Y:S01]  /*ad60*/  FADD.FTZ R0, R154, R0 ;  /* 0x000000009a007221 */ /* 0x000fe20000010000 */
[----:B------:R-:W-:Y:S03]  /*ad70*/  LDSM.16.MT88.4 R148, [R194+0x1800] ;  /* 0x00180000c294783b */ /* 0x000fe60000004200 */
[----:B------:R-:W-:Y:S02]  /*ad80*/  FADD.FTZ R173, R161, R2 ;  /* 0x00000002a1ad7221 */ /* 0x000fe40000010000 */
[----:B------:R-:W-:Y:S04]  /*ad90*/  FADD.FTZ R0, R155, R0 ;  /* 0x000000009b007221 */ /* 0x000fe80000010000 */
[----:B---3--:R-:W-:Y:S04]  /*ada0*/  FADD.FTZ R0, R152, R0 ;  /* 0x0000000098007221 */ /* 0x008fe80000010000 */
[----:B----4-:R-:W-:Y:S02]  /*adb0*/  FADD.FTZ R2, R176, R0 ;  /* 0x00000000b0027221 */ /* 0x010fe40000010000 */
[----:B------:R-:W-:Y:S02]  /*adc0*/  FADD.FTZ R0, R182, R173 ;  /* 0x000000adb6007221 */ /* 0x000fe40000010000 */
[----:B------:R-:W-:Y:S02]  /*add0*/  FADD.FTZ R2, R175, R2 ;  /* 0x00000002af027221 */ /* 0x000fe40000010000 */
[----:B------:R-:W-:Y:S01]  /*ade0*/  FADD.FTZ R0, R187, R0 ;  /* 0x00000000bb007221 */ /* 0x000fe20000010000 */
        /* <DEDUP_REMOVED lines=17> */
[----:B-----5:R-:W-:Y:S02]  /*af00*/  F2FP.BF16.PACK_AB R169, R135, R172 ;  /* 0x000000ac87a9723e */ /* 0x020fe400000010ff */
[----:B------:R-:W-:Y:S01]  /*af10*/  F2FP.BF16.PACK_AB R171, R133, R134 ;  /* 0x0000008685ab723e */ /* 0x000fe200000010ff */
        /* <DEDUP_REMOVED lines=48> */
[----:B------:R-:W1:Y:S03]  /*b220*/  LDSM.16.MT88.4 R140, [R193+0x1000] ;  /* 0x00100000c18c783b */ /* 0x000e660000004200 */
[----:B------:R-:W-:Y:S03]  /*b230*/  F2FP.BF16.PACK_AB R137, R176, R152 ;  /* 0x00000098b089723e */ /* 0x000fe600000010ff */
[----:B------:R-:W-:Y:S02]  /*b240*/  F2FP.BF16.PACK_AB R138, R187, R182 ;  /* 0x000000b6bb8a723e */ /* 0x000fe400000010ff */
[C---:B------:R-:W-:Y:S07]  /*b250*/  F2FP.BF16.PACK_AB R139, R174.reuse, R175 ;  /* 0x000000afae8b723e */ /* 0x040fee00000010ff */
        /* <DEDUP_REMOVED lines=91> */
[C---:B------:R-:W-:Y:S04]  /*b810*/  HMMA.16816.F32.BF16 R112, R168.reuse, R10, R112 ;  /* 0x0000000aa870723c */ /* 0x040fe80000041870 */
[----:B------:R-:W-:Y:S02]  /*b820*/  FADD.FTZ R2, R179, R2 ;  /* 0x00000002b3027221 */ /* 0x000fe40000010000 */
[----:B------:R-:W-:Y:S02]  /*b830*/  FADD.FTZ R0, R134, R0 ;  /* 0x0000000086007221 */ /* 0x000fe40000010000 */
[C---:B---3--:R-:W-:Y:S04]  /*b840*/  HMMA.16816.F32.BF16 R116, R168.reuse, R12, R116 ;  /* 0x0000000ca874723c */ /* 0x048fe80000041874 */
[----:B------:R-:W-:Y:S02]  /*b850*/  FADD.FTZ R2, R180, R2 ;  /* 0x00000002b4027221 */ /* 0x000fe40000010000 */
[----:B------:R-:W-:Y:S01]  /*b860*/  FADD.FTZ R0, R133, R0 ;  /* 0x0000000085007221 */ /* 0x000fe20000010000 */
[-C--:B------:R-:W-:Y:S01]  /*b870*/  MOV R12, R3.reuse ;  /* 0x00000003000c7202 */ /* 0x080fe20000000f00 */
[C---:B------:R-:W-:Y:S01]  /*b880*/  HMMA.16816.F32.BF16 R120, R168.reuse, R14, R120 ;  /* 0x0000000ea878723c */ /* 0x040fe20000041878 */
[----:B------:R1:W-:Y:S03]  /*b890*/  STL [R1], R2 ;  /* 0x0000000201007387 */ /* 0x0003e60000100800 */
[----:B------:R-:W-:Y:S01]  /*b8a0*/  MOV R133, R3 ;  /* 0x0000000300857202 */ /* 0x000fe20000000f00 */
[----:B------:R2:W-:Y:S03]  /*b8b0*/  STL [R1+0x8], R0 ;  /* 0x0000080001007387 */ /* 0x0005e60000100800 */
[C---:B----4-:R-:W-:Y:S08]  /*b8c0*/  HMMA.16816.F32.BF16 R124, R168.reuse, R16, R124 ;  /* 0x00000010a87c723c */ /* 0x050ff0000004187c */
[----:B------:R-:W-:Y:S04]  /*b8d0*/  HMMA.16816.F32.BF16 R128, R168, R18, R128 ;  /* 0x00000012a880723c */ /* 0x000fe80000041880 */
[----:B-1----:R-:W-:Y:S04]  /*b8e0*/  MOV R2, R132 ;  /* 0x0000008400027202 */ /* 0x002fe80000000f00 */
[----:B------:R-:W-:-:S05]  /*b8f0*/  @P0 BRA `(.L_x_1697) ;  /* 0xffffbd1000000947 */ /* 0x000fca000383ffff */
.L_x_1688:
[----:B------:R-:W3:Y:S04]  /*b900*/  LDL R5, [R1+0x10] ;  /* 0x0000100001057983 */ /* 0x000ee80000100800 */
[----:B------:R-:W4:Y:S04]  /*b910*/  LDL R4, [R1+0xc] ;  /* 0x00000c0001047983 */ /* 0x000f280000100800 */
[----:B--2---:R-:W2:Y:S01]  /*b920*/  LDL R0, [R1+0x18] ;  /* 0x0000180001007983 */ /* 0x004ea20000100800 */
[----:B------:R-:W-:-:S05]  /*b930*/  IMAD.MOV.U32 R3, RZ, RZ, c[0x0][0x2c4] ;  /* 0x0000b100ff037624 */ /* 0x000fca00078e00ff */
[----:B------:R-:W-:Y:S01]  /*b940*/  ISETP.NE.AND P1, PT, R3, 0x1, PT ;  /* 0x000000010300780c */ /* 0x000fe20003f25270 */
[----:B---3--:R-:W-:Y:S02]  /*b950*/  IMAD.MOV.U32 R6, RZ, RZ, R5 ;  /* 0x000000ffff067224 */ /* 0x008fe400078e0005 */
[----:B----4-:R-:W-:Y:S02]  /*b960*/  IMAD.MOV.U32 R5, RZ, RZ, R4 ;  /* 0x000000ffff057224 */ /* 0x010fe400078e0004 */
[----:B------:R-:W-:Y:S01]  /*b970*/  IMAD.MOV.U32 R4, RZ, RZ, c[0x0][0x32c] ;  /* 0x0000cb00ff047624 */ /* 0x000fe200078e00ff */
[----:B--2---:R-:W-:-:S04]  /*b980*/  IADD3 R0, R0, 0x7f, RZ ;  /* 0x0000007f00007810 */ /* 0x004fc80007ffe0ff */
[----:B------:R-:W-:-:S03]  /*b990*/  ISETP.GE.AND P0, PT, R4, 0x1, PT ;  /* 0x000000010400780c */ /* 0x000fc60003f06270 */
[----:B------:R-:W-:Y:S01]  /*b9a0*/  @P1 IMAD.HI.U32 R3, R0, c[0x0][0x2c8], RZ ;  /* 0x0000b20000031a27 */ /* 0x000fe200078e00ff */
[----:B------:R-:W-:-:S04]  /*b9b0*/  IADD3 R2, R5, 0x1, -R6 ;  /* 0x0000000105027810 */ /* 0x000fc80007ffe806 */
        /* <DEDUP_REMOVED lines=14> */
.L_x_1700:
[----:B------:R-:W-:-:S04]  /*baa0*/  MOV R3, c[0x0][0x32c] ;  /* 0x0000cb0000037a02 */ /* 0x000fc80000000f00 */
[----:B------:R-:W-:-:S13]  /*bab0*/  ISETP.NE.AND P0, PT, R3, 0x1, PT ;  /* 0x000000010300780c */ /* 0x000fda0003f05270 */
[----:B------:R-:W-:-:S05]  /*bac0*/  @P0 IMAD.HI.U32 R3, R0, c[0x0][0x330], RZ ;  /* 0x0000cc0000030a27 */ /* 0x000fca00078e00ff */
[----:B------:R-:W-:Y:S02]  /*bad0*/  @P0 SHF.R.U32.HI R0, RZ, c[0x0][0x334], R3 ;  /* 0x0000cd00ff000a19 */ /* 0x000fe40000011603 */
.L_x_1701:
[----:B------:R-:W-:Y:S05]  /*bae0*/  BSYNC B0 ;  /* 0x0000000000007941 */ /* 0x000fea0003800000 */
.L_x_1699:
[----:B------:R-:W-:-:S05]  /*baf0*/  IMAD R0, R0, c[0x0][0x32c], RZ ;  /* 0x0000cb0000007a24 */ /* 0x000fca00078e02ff */
[----:B------:R-:W-:-:S04]  /*bb00*/  IMNMX R2, R2, R0, !PT ;  /* 0x0000000002027217 */ /* 0x000fc80007800200 */
.L_x_1698:
        /* <DEDUP_REMOVED lines=8> */
[----:B------:R-:W-:Y:S02]  /*bb90*/  MOV R134, R12 ;  /* 0x0000000c00867202 */ /* 0x000fe40000000f00 */
[----:B------:R-:W-:Y:S02]  /*bba0*/  MOV R133, R132 ;  /* 0x0000008400857202 */ /* 0x000fe40000000f00 */
[----:B------:R-:W-:-:S04]  /*bbb0*/  MOV R222, R220 ;  /* 0x000000dc00de7202 */ /* 0x000fc80000000f00 */
.L_x_1703:
[----:B------:R-:W-:Y:S01]  /*bbc0*/  ISETP.GT.AND P0, PT, R230, R222, PT ;  /* 0x000000dee600720c */ /* 0x000fe20003f04270 */
[----:B------:R-:W-:Y:S04]  /*bbd0*/  DEPBAR.LE SB0, 0x0 ;  /* 0x000080000000791a */ /* 0x000fe80000000000 */
[----:B------:R-:W-:Y:S01]  /*bbe0*/  WARPSYNC 0xffffffff ;  /* 0xffffffff00007948 */ /* 0x000fe20003800000 */
[----:B------:R-:W-:Y:S07]  /*bbf0*/  BAR.SYNC.DEFER_BLOCKING 0x0 ;  /* 0x0000000000007b1d */ /* 0x000fee0000010000 */
[----:B-1----:R-:W-:Y:S01]  /*bc00*/  @!P0 SHF.R.S32.HI R0, RZ, 0x1f, R222 ;  /* 0x0000001fff008819 */ /* 0x002fe200000114de */
[----:B------:R-:W-:Y:S01]  /*bc10*/  @!P0 IMAD.WIDE.U32 R4, R222, c[0x0][0x208], RZ ;  /* 0x00008200de048a25 */ /* 0x000fe200078e00ff */
[----:B------:R-:W-:Y:S02]  /*bc20*/  @!P0 IADD3 R10, P1, R234, 0x40, RZ ;  /* 0x00000040ea0a8810 */ /* 0x000fe40007f3e0ff */
[----:B-1----:R-:W-:Y:S01]  /*bc30*/  @!P0 MOV R3, c[0x0][0x208] ;  /* 0x0000820000038a02 */ /* 0x002fe20000000f00 */
[----:B------:R-:W-:Y:S01]  /*bc40*/  @!P0 IMAD R0, R0, c[0x0][0x208], RZ ;  /* 0x0000820000008a24 */ /* 0x000fe200078e02ff */
[----:B------:R-:W-:Y:S02]  /*bc50*/  @!P0 SHF.L.U32 R2, R4, 0x6, RZ ;  /* 0x0000000604028819 */ /* 0x000fe400000006ff */
[----:B------:R-:W-:Y:S01]  /*bc60*/  @!P0 IADD3.X R11, RZ, R236, RZ, P1, !PT ;  /* 0x000000ecff0b8210 */ /* 0x000fe20000ffe4ff */
[----:B------:R-:W-:Y:S05]  /*bc70*/  @!P0 IMAD R0, R222, c[0x0][0x20c], R0 ;  /* 0x00008300de008a24 */ /* 0x000fea00078e0200 */
[----:B------:R-:W-:Y:S02]  /*bc80*/  @!P0 IADD3 R0, R5, R0, RZ ;  /* 0x0000000005008210 */ /* 0x000fe40007ffe0ff */
[----:B------:R-:W-:Y:S01]  /*bc90*/  @!P0 MOV R5, c[0x0][0x20c] ;  /* 0x0000830000058a02 */ /* 0x000fe20000000f00 */
[----:B------:R-:W-:Y:S01]  /*bca0*/  LDSM.16.M88.4 R32, [R199] ;  /* 0x00000000c720783b */ /* 0x000fe20000000200 */
[----:B------:R-:W-:Y:S02]  /*bcb0*/  @!P0 SHF.L.U64.HI R0, R4, 0x6, R0 ;  /* 0x0000000604008819 */ /* 0x000fe40000010200 */
[C---:B------:R-:W-:Y:S04]  /*bcc0*/  @!P0 LEA R4, P1, R3.reuse, R2, 0x5 ;  /* 0x0000000203048211 */ /* 0x040fe800078228ff */
[----:B------:R-:W-:Y:S01]  /*bcd0*/  @!P0 LEA.HI.X R3, R3, R0, R5, 0x5, P1 ;  /* 0x0000000003038211 */ /* 0x000fe200008f2c05 */
[----:B------:R-:W-:Y:S01]  /*bce0*/  LDSM.16.M88.4 R16, [R192+0x800] ;  /* 0x00080000c010783b */ /* 0x000fe20000000200 */
[----:B------:R-:W-:Y:S04]  /*bcf0*/  @!P0 IADD3 R5, P1, R2, R234, RZ ;  /* 0x000000ea02058210 */ /* 0x000fe80007f3e0ff */
[----:B------:R-:W-:Y:S02]  /*bd00*/  @!P0 IADD3.X R7, R0, R236, RZ, P1, !PT ;  /* 0x000000ec00078210 */ /* 0x000fe40000ffe4ff */
[----:B------:R-:W-:Y:S01]  /*bd10*/  @!P0 IADD3 R6, P1, R2, R10, RZ ;  /* 0x0000000a02068210 */ /* 0x000fe20007f3e0ff */
[----:B------:R-:W-:Y:S03]  /*bd20*/  LDSM.16.M88.4 R24, [R192+0x1000] ;  /* 0x00100000c018783b */ /* 0x000fe60000000200 */
[----:B------:R-:W-:Y:S02]  /*bd30*/  @!P0 IADD3.X R8, R0, R11, RZ, P1, !PT ;  /* 0x0000000b00088210 */ /* 0x000fe40000ffe4ff */
[C---:B------:R-:W-:Y:S03]  /*bd40*/  @!P0 LEA R30, P1, R5.reuse, c[0x0][0x1f8], 0x1 ;  /* 0x00007e00051e8a11 */ /* 0x040fe600078208ff */
[----:B------:R-:W-:Y:S01]  /*bd50*/  LDSM.16.M88.4 R168, [R192+0x1800] ;  /* 0x00180000c0a8783b */ /* 0x000fe20000000200 */
[----:B------:R-:W-:Y:S02]  /*bd60*/  @!P0 LEA.HI.X R31, R5, c[0x0][0x1fc], R7, 0x1, P1 ;  /* 0x00007f00051f8a11 */ /* 0x000fe400008f0c07 */
[C---:B------:R-:W-:Y:S04]  /*bd70*/  @!P0 LEA R28, P1, R6.reuse, c[0x0][0x1f8], 0x1 ;  /* 0x00007e00061c8a11 */ /* 0x040fe800078208ff */
[----:B------:R-:W-:Y:S01]  /*bd80*/  @!P0 LEA.HI.X R29, R6, c[0x0][0x1fc], R8, 0x1, P1 ;  /* 0x00007f00061d8a11 */ /* 0x000fe200008f0c08 */
[----:B------:R-:W-:Y:S01]  /*bd90*/  LDSM.16.M88.4 R172, [R200] ;  /* 0x00000000c8ac783b */ /* 0x000fe20000000200 */
[----:B------:R-:W-:Y:S04]  /*bda0*/  @!P0 IADD3 R6, P1, R234, 0x80, RZ ;  /* 0x00000080ea068810 */ /* 0x000fe80007f3e0ff */
[----:B------:R-:W-:Y:S02]  /*bdb0*/  @!P0 IADD3.X R8, RZ, R236, RZ, P1, !PT ;  /* 0x000000ecff088210 */ /* 0x000fe40000ffe4ff */
[----:B------:R-:W-:Y:S01]  /*bdc0*/  @!P0 IADD3 R5, P1, R2, R6, RZ ;  /* 0x0000000602058210 */ /* 0x000fe20007f3e0ff */
[----:B------:R-:W-:Y:S03]  /*bdd0*/  LDSM.16.M88.4 R176, [R203] ;  /* 0x00000000cbb0783b */ /* 0x000fe60000000200 */
[----:B------:R-:W-:Y:S02]  /*bde0*/  @!P0 IADD3.X R7, R0, R8, RZ, P1, !PT ;  /* 0x0000000800078210 */ /* 0x000fe40000ffe4ff */
[C---:B------:R-:W-:Y:S03]  /*bdf0*/  @!P0 LEA R14, P1, R5.reuse, c[0x0][0x1f8], 0x1 ;  /* 0x00007e00050e8a11 */ /* 0x040fe600078208ff */
[----:B------:R-:W-:Y:S01]  /*be00*/  LDSM.16.M88.4 R180, [R218] ;  /* 0x00000000dab4783b */ /* 0x000fe20000000200 */
[----:B------:R-:W-:Y:S02]  /*be10*/  @!P0 LEA.HI.X R15, R5, c[0x0][0x1fc], R7, 0x1, P1 ;  /* 0x00007f00050f8a11 */ /* 0x000fe400008f0c07 */
[----:B------:R-:W-:Y:S04]  /*be20*/  @!P0 IADD3 R7, P1, R234, 0xc0, RZ ;  /* 0x000000c0ea078810 */ /* 0x000fe80007f3e0ff */
[----:B------:R-:W-:Y:S01]  /*be30*/  @!P0 IADD3.X R9, RZ, R236, RZ, P1, !PT ;  /* 0x000000ecff098210 */ /* 0x000fe20000ffe4ff */
[----:B------:R-:W-:Y:S01]  /*be40*/  LDSM.16.M88.4 R184, [R217] ;  /* 0x00000000d9b8783b */ /* 0x000fe20000000200 */
[----:B------:R-:W-:Y:S04]  /*be50*/  @!P0 IADD3 R2, P1, R2, R7, RZ ;  /* 0x0000000702028210 */ /* 0x000fe80007f3e0ff */
[----:B------:R-:W-:Y:S02]  /*be60*/  @!P0 IADD3.X R0, R0, R9, RZ, P1, !PT ;  /* 0x0000000900008210 */ /* 0x000fe40000ffe4ff */
[C---:B------:R-:W-:Y:S01]  /*be70*/  @!P0 LEA R22, P1, R2.reuse, c[0x0][0x1f8], 0x1 ;  /* 0x00007e0002168a11 */ /* 0x040fe200078208ff */
[----:B------:R-:W-:Y:S03]  /*be80*/  LDSM.16.M88.4 R188, [R216] ;  /* 0x00000000d8bc783b */ /* 0x000fe60000000200 */
[----:B------:R-:W-:Y:S02]  /*be90*/  @!P0 LEA.HI.X R23, R2, c[0x0][0x1fc], R0, 0x1, P1 ;  /* 0x00007f0002178a11 */ /* 0x000fe400008f0c00 */
[C---:B------:R-:W-:Y:S04]  /*bea0*/  @!P0 IADD3 R2, P1, R4.reuse, R10, RZ ;  /* 0x0000000a04028210 */ /* 0x040fe80007f3e0ff */
[C---:B------:R-:W-:Y:S02]  /*beb0*/  @!P0 IADD3.X R11, R3.reuse, R11, RZ, P1, !PT ;  /* 0x0000000b030b8210 */ /* 0x040fe40000ffe4ff */
[C---:B------:R-:W-:Y:S04]  /*bec0*/  @!P0 IADD3 R5, P1, R4.reuse, R6, RZ ;  /* 0x0000000604058210 */ /* 0x040fe80007f3e0ff */
[C---:B------:R-:W-:Y:S02]  /*bed0*/  @!P0 IADD3.X R8, R3.reuse, R8, RZ, P1, !PT ;  /* 0x0000000803088210 */ /* 0x040fe40000ffe4ff */
[C---:B------:R-:W-:Y:S04]  /*bee0*/  @!P0 IADD3 R6, P1, R4.reuse, R7, RZ ;  /* 0x0000000704068210 */ /* 0x040fe80007f3e0ff */
[C---:B------:R-:W-:Y:S02]  /*bef0*/  @!P0 IADD3.X R7, R3.reuse, R9, RZ, P1, !PT ;  /* 0x0000000903078210 */ /* 0x040fe40000ffe4ff */
[----:B------:R-:W-:Y:S04]  /*bf00*/  @!P0 IADD3 R0, P1, R4, R234, RZ ;  /* 0x000000ea04008210 */ /* 0x000fe80007f3e0ff */
[----:B------:R-:W-:Y:S02]  /*bf10*/  @!P0 IADD3.X R3, R3, R236, RZ, P1, !PT ;  /* 0x000000ec03038210 */ /* 0x000fe40000ffe4ff */
[C---:B------:R-:W-:Y:S04]  /*bf20*/  @!P0 LEA R12, P1, R0.reuse, c[0x0][0x1f8], 0x1 ;  /* 0x00007e00000c8a11 */ /* 0x040fe800078208ff */
[----:B------:R-:W-:Y:S02]  /*bf30*/  @!P0 LEA.HI.X R13, R0, c[0x0][0x1fc], R3, 0x1, P1 ;  /* 0x00007f00000d8a11 */ /* 0x000fe400008f0c03 */
[C---:B------:R-:W-:Y:S04]  /*bf40*/  @!P0 LEA R20, P1, R2.reuse, c[0x0][0x1f8], 0x1 ;  /* 0x00007e0002148a11 */ /* 0x040fe800078208ff */
[----:B------:R-:W-:Y:S02]  /*bf50*/  @!P0 LEA.HI.X R21, R2, c[0x0][0x1fc], R11, 0x1, P1 ;  /* 0x00007f0002158a11 */ /* 0x000fe400008f0c0b */
[C---:B------:R-:W-:Y:S04]  /*bf60*/  @!P0 LEA R2, P1, R5.reuse, c[0x0][0x1f8], 0x1 ;  /* 0x00007e0005028a11 */ /* 0x040fe800078208ff */
[----:B------:R-:W-:Y:S02]  /*bf70*/  @!P0 LEA.HI.X R3, R5, c[0x0][0x1fc], R8, 0x1, P1 ;  /* 0x00007f0005038a11 */ /* 0x000fe400008f0c08 */
[----:B------:R-:W1:Y:S01]  /*bf80*/  LDSM.16.M88.4 R8, [R192] ;  /* 0x00000000c008783b */ /* 0x000e620000000200 */
[C---:B------:R-:W-:Y:S04]  /*bf90*/  @!P0 LEA R220, P1, R6.reuse, c[0x0][0x1f8], 0x1 ;  /* 0x00007e0006dc8a11 */ /* 0x040fe800078208ff */
[----:B------:R-:W-:Y:S03]  /*bfa0*/  @!P0 LEA.HI.X R221, R6, c[0x0][0x1fc], R7, 0x1, P1 ;  /* 0x00007f0006dd8a11 */ /* 0x000fe600008f0c07 */
[----:B------:R-:W-:Y:S01]  /*bfb0*/  @!PT LDS RZ, [RZ] ;  /* 0x00000000fffff984 */ /* 0x000fe20000000800 */
[----:B------:R-:W-:Y:S01]  /*bfc0*/  @!PT LDS RZ, [RZ] ;  /* 0x00000000fffff984 */ /* 0x000fe20000000800 */
[----:B------:R-:W-:Y:S01]  /*bfd0*/  @!PT LDS RZ, [RZ] ;  /* 0x00000000fffff984 */ /* 0x000fe20000000800 */
[----:B------:R2:W-:Y:S08]  /*bfe0*/  @!P0 LDGSTS.E.BYPASS.LTC128B.128 [R219+0x100], [R30.64], !P6 ;  /* 0x001000001edb8fae */ /* 0x0005f0000f101d46 */
[----:B------:R2:W-:Y:S08]  /*bff0*/  @!P0 LDGSTS.E.BYPASS.LTC128B.128 [R219+0x2100], [R28.64], !P5 ;  /* 0x021000001cdb8fae */ /* 0x0005f0000e901d46 */
[----:B------:R3:W-:Y:S08]  /*c000*/  @!P0 LDGSTS.E.BYPASS.LTC128B.128 [R219+0x4100], [R14.64], !P4 ;  /* 0x041000000edb8fae */ /* 0x0007f0000e101d46 */
[----:B------:R4:W-:Y:S01]  /*c010*/  @!P0 LDGSTS.E.BYPASS.LTC128B.128 [R219+0x6100], [R22.64], !P3 ;  /* 0x0610000016db8fae */ /* 0x0009e2000d901d46 */
[C---:B-1----:R-:W-:Y:S07]  /*c020*/  HMMA.16816.F32.BF16 R4, R32.reuse, R8, RZ ;  /* 0x000000082004723c */ /* 0x042fee00000418ff */
[----:B------:R3:W-:Y:S01]  /*c030*/  @!P0 LDGSTS.E.BYPASS.LTC128B.128 [R219+0x1100], [R12.64], !P6 ;  /* 0x011000000cdb8fae */ /* 0x0007e2000f101d46 */
[C---:B------:R-:W-:Y:S07]  /*c040*/  HMMA.16816.F32.BF16 R8, R32.reuse, R10, RZ ;  /* 0x0000000a2008723c */ /* 0x040fee00000418ff */
[----:B------:R4:W-:Y:S08]  /*c050*/  @!P0 LDGSTS.E.BYPASS.LTC128B.128 [R219+0x3100], [R20.64], !P5 ;  /* 0x0310000014db8fae */ /* 0x0009f0000e901d46 */
[----:B------:R1:W-:Y:S08]  /*c060*/  @!P0 LDGSTS.E.BYPASS.LTC128B.128 [R219+0x5100], [R2.64], !P4 ;  /* 0x0510000002db8fae */ /* 0x0003f0000e101d46 */
[----:B------:R5:W-:Y:S01]  /*c070*/  @!P0 LDGSTS.E.BYPASS.LTC128B.128 [R219+0x7100], [R220.64], !P3 ;  /* 0x07100000dcdb8fae */ /* 0x000be2000d901d46 */
[C---:B------:R-:W-:Y:S01]  /*c080*/  ISETP.GT.AND P0, PT, R222.reuse, R230, PT ;  /* 0x000000e6de00720c */ /* 0x040fe20003f04270 */
[C---:B---3--:R-:W-:Y:S06]  /*c090*/  HMMA.16816.F32.BF16 R12, R32.reuse, R16, RZ ;  /* 0x00000010200c723c */ /* 0x048fec00000418ff */
[----:B------:R-:W0:Y:S02]  /*c0a0*/  LDGDEPBAR ;  /* 0x00000000000079af */ /* 0x000e240000000000 */
[C---:B------:R-:W-:Y:S08]  /*c0b0*/  HMMA.16816.F32.BF16 R16, R32.reuse, R18, RZ ;  /* 0x000000122010723c */ /* 0x040ff000000418ff */
[C---:B----4-:R-:W-:Y:S08]  /*c0c0*/  HMMA.16816.F32.BF16 R20, R32.reuse, R24, RZ ;  /* 0x000000182014723c */ /* 0x050ff000000418ff */
[C---:B------:R-:W-:Y:S01]  /*c0d0*/  HMMA.16816.F32.BF16 R24, R32.reuse, R26, RZ ;  /* 0x0000001a2018723c */ /* 0x040fe200000418ff */
[----:B-----5:R-:W-:Y:S04]  /*c0e0*/  IADD3 R220, R222, -0x1, RZ ;  /* 0xffffffffdedc7810 */ /* 0x020fe80007ffe0ff */
[----:B------:R-:W-:Y:S01]  /*c0f0*/  @P0 SHF.R.S32.HI R0, RZ, 0x1f, R220 ;  /* 0x0000001fff000819 */ /* 0x000fe200000114dc */
[----:B-1----:R-:W-:Y:S02]  /*c100*/  @P0 IMAD.WIDE.U32 R2, R220, c[0x0][0x1e0], RZ ;  /* 0x00007800dc020a25 */ /* 0x002fe400078e00ff */
[C---:B--2---:R-:W-:Y:S04]  /*c110*/  HMMA.16816.F32.BF16 R28, R32.reuse, R168, RZ ;  /* 0x000000a8201c723c */ /* 0x044fe800000418ff */
[----:B------:R-:W-:Y:S01]  /*c120*/  @P0 SHF.L.U32 R132, R2, 0x6, RZ ;  /* 0x0000000602840819 */ /* 0x000fe200000006ff */
[----:B------:R-:W-:Y:S03]  /*c130*/  @P0 IMAD R0, R0, c[0x0][0x1e0], RZ ;  /* 0x0000780000000a24 */ /* 0x000fe600078e02ff */
[----:B------:R-:W-:Y:S01]  /*c140*/  HMMA.16816.F32.BF16 R32, R32, R170, RZ ;  /* 0x000000aa2020723c */ /* 0x000fe200000418ff */
[----:B------:R-:W-:Y:S03]  /*c150*/  LDSM.16.M88.4 R168, [R202] ;  /* 0x00000000caa8783b */ /* 0x000fe60000000200 */
[----:B------:R-:W-:Y:S04]  /*c160*/  @P0 IMAD R0, R220, c[0x0][0x1e4], R0 ;  /* 0x00007900dc000a24 */ /* 0x000fe800078e0200 */
[C---:B------:R-:W-:Y:S05]  /*c170*/  HMMA.16816.F32.BF16 R4, R172.reuse, R176, R4 ;  /* 0x000000b0ac04723c */ /* 0x040fea0000041804 */
[----:B------:R-:W-:Y:S02]  /*c180*/  @P0 IADD3 R0, R3, R0, RZ ;  /* 0x0000000003000210 */ /* 0x000fe40007ffe0ff */
[----:B------:R-:W-:Y:S01]  /*c190*/  @P0 MOV R3, c[0x0][0x1e4] ;  /* 0x0000790000030a02 */ /* 0x000fe20000000f00 */
[C---:B------:R-:W-:Y:S04]  /*c1a0*/  HMMA.16816.F32.BF16 R8, R172.reuse, R178, R8 ;  /* 0x000000b2ac08723c */ /* 0x040fe80000041808 */
[----:B------:R-:W-:Y:S02]  /*c1b0*/  @P0 SHF.L.U64.HI R176, R2, 0x6, R0 ;  /* 0x0000000602b00819 */ /* 0x000fe40000010200 */
[----:B------:R-:W-:Y:S02]  /*c1c0*/  @P0 IADD3 R0, P1, R132, R232, RZ ;  /* 0x000000e884000210 */ /* 0x000fe40007f3e0ff */
[C---:B------:R-:W-:Y:S04]  /*c1d0*/  HMMA.16816.F32.BF16 R12, R172.reuse, R180, R12 ;  /* 0x000000b4ac0c723c */ /* 0x040fe8000004180c */
[-C--:B------:R-:W-:Y:S02]  /*c1e0*/  @P0 IADD3.X R2, R176, R231.reuse, RZ, P1, !PT ;  /* 0x000000e7b0020210 */ /* 0x080fe40000ffe4ff */
[C---:B------:R-:W-:Y:S02]  /*c1f0*/  @P0 LEA R226, P1, R0.reuse, c[0x0][0x1c8], 0x1 ;  /* 0x0000720000e20a11 */ /* 0x040fe400078208ff */
[C---:B------:R-:W-:Y:S04]  /*c200*/  HMMA.16816.F32.BF16 R16, R172.reuse, R182, R16 ;  /* 0x000000b6ac10723c */ /* 0x040fe80000041810 */
[----:B------:R-:W-:Y:S02]  /*c210*/  @P0 LEA.HI.X R227, R0, c[0x0][0x1cc], R2, 0x1, P1 ;  /* 0x0000730000e30a11 */ /* 0x000fe400008f0c02 */
[----:B------:R-:W-:Y:S02]  /*c220*/  @P0 IADD3 R181, P1, R232, 0x40, RZ ;  /* 0x00000040e8b50810 */ /* 0x000fe40007f3e0ff */
[C---:B------:R-:W-:Y:S04]  /*c230*/  HMMA.16816.F32.BF16 R20, R172.reuse, R184, R20 ;  /* 0x000000b8ac14723c */ /* 0x040fe80000041814 */
[----:B------:R-:W-:Y:S02]  /*c240*/  @P0 IADD3.X R221, RZ, R231, RZ, P1, !PT ;  /* 0x000000e7ffdd0210 */ /* 0x000fe40000ffe4ff */
[----:B------:R-:W-:Y:S02]  /*c250*/  @P0 IADD3 R0, P1, R132, R181, RZ ;  /* 0x000000b584000210 */ /* 0x000fe40007f3e0ff */
[C---:B------:R-:W-:Y:S04]  /*c260*/  HMMA.16816.F32.BF16 R24, R172.reuse, R186, R24 ;  /* 0x000000baac18723c */ /* 0x040fe80000041818 */
[----:B------:R-:W-:Y:S02]  /*c270*/  @P0 IADD3.X R2, R176, R221, RZ, P1, !PT ;  /* 0x000000ddb0020210 */ /* 0x000fe40000ffe4ff */
[C---:B------:R-:W-:Y:S02]  /*c280*/  @P0 LEA R224, P1, R0.reuse, c[0x0][0x1c8], 0x1 ;  /* 0x0000720000e00a11 */ /* 0x040fe400078208ff */
[C---:B------:R-:W-:Y:S04]  /*c290*/  HMMA.16816.F32.BF16 R28, R172.reuse, R188, R28 ;  /* 0x000000bcac1c723c */ /* 0x040fe8000004181c */
[----:B------:R-:W-:Y:S02]  /*c2a0*/  @P0 LEA.HI.X R225, R0, c[0x0][0x1cc], R2, 0x1, P1 ;  /* 0x0000730000e10a11 */ /* 0x000fe400008f0c02 */
[----:B------:R-:W-:Y:S02]  /*c2b0*/  @P0 IADD3 R177, P1, R232, 0x80, RZ ;  /* 0x00000080e8b10810 */ /* 0x000fe40007f3e0ff */
[----:B------:R-:W-:Y:S01]  /*c2c0*/  HMMA.16816.F32.BF16 R32, R172, R190, R32 ;  /* 0x000000beac20723c */ /* 0x000fe20000041820 */
[----:B------:R-:W1:Y:S03]  /*c2d0*/  LDSM.16.M88.4 R172, [R198] ;  /* 0x00000000c6ac783b */ /* 0x000e660000000200 */
[----:B------:R-:W-:Y:S02]  /*c2e0*/  @P0 IADD3.X R180, RZ, R231, RZ, P1, !PT ;  /* 0x000000e7ffb40210 */ /* 0x000fe40000ffe4ff */
[----:B------:R-:W-:Y:S06]  /*c2f0*/  @P0 IADD3 R0, P1, R132, R177, RZ ;  /* 0x000000b184000210 */ /* 0x000fec0007f3e0ff */
[----:B------:R-:W-:Y:S02]  /*c300*/  @P0 IADD3.X R2, R176, R180, RZ, P1, !PT ;  /* 0x000000b4b0020210 */ /* 0x000fe40000ffe4ff */
[C---:B------:R-:W-:Y:S04]  /*c310*/  @P0 LEA R184, P1, R0.reuse, c[0x0][0x1c8], 0x1 ;  /* 0x0000720000b80a11 */ /* 0x040fe800078208ff */
[----:B------:R-:W-:Y:S02]  /*c320*/  @P0 LEA.HI.X R185, R0, c[0x0][0x1cc], R2, 0x1, P1 ;  /* 0x0000730000b90a11 */ /* 0x000fe400008f0c02 */
[----:B------:R-:W-:Y:S04]  /*c330*/  @P0 MOV R0, c[0x0][0x1e0] ;  /* 0x0000780000000a02 */ /* 0x000fe80000000f00 */
[C---:B------:R-:W-:Y:S04]  /*c340*/  @P0 LEA R2, P1, R0.reuse, R132, 0x5 ;  /* 0x0000008400020211 */ /* 0x040fe800078228ff */
[----:B------:R-:W-:Y:S02]  /*c350*/  @P0 LEA.HI.X R0, R0, R176, R3, 0x5, P1 ;  /* 0x000000b000000211 */ /* 0x000fe400008f2c03 */
[----:B------:R-:W-:Y:S04]  /*c360*/  @P0 IADD3 R3, P1, R232, 0xc0, RZ ;  /* 0x000000c0e8030810 */ /* 0x000fe80007f3e0ff */
[----:B------:R-:W-:Y:S02]  /*c370*/  @P0 IADD3.X R135, RZ, R231, RZ, P1, !PT ;  /* 0x000000e7ff870210 */ /* 0x000fe40000ffe4ff */
[----:B------:R-:W-:Y:S01]  /*c380*/  @P0 IADD3 R132, P1, R132, R3, RZ ;  /* 0x0000000384840210 */ /* 0x000fe20007f3e0ff */
        /* <DEDUP_REMOVED lines=11> */
[----:B------:R-:W-:Y:S08]  /*c440*/  LDSM.16.M88.4 R168, [R201] ;  /* 0x00000000c9a8783b */ /* 0x000ff00000000200 */
        /* <DEDUP_REMOVED lines=12> */
[----:B------:R-:W-:Y:S08]  /*c510*/  LDSM.16.M88.4 R168, [R199+0x4000] ;  /* 0x00400000c7a8783b */ /* 0x000ff00000000200 */
        /* <DEDUP_REMOVED lines=153> */
[----:B------:R-:W-:Y:S07]  /*ceb0*/  DEPBAR.LE SB0, 0x0 ;  /* 0x000080000000791a */ /* 0x000fee0000000000 */
[----:B------:R-:W-:Y:S01]  /*cec0*/  BAR.SYNC.DEFER_BLOCKING 0x0 ;  /* 0x0000000000007b1d */ /* 0x000fe20000010000 */
[C---:B-1----:R-:W-:Y:S08]  /*ced0*/  HMMA.16816.F32.BF16 R28, R168.reuse, R172, R28 ;  /* 0x000000aca81c723c */ /* 0x042ff0000004181c */
[----:B------:R-:W-:Y:S01]  /*cee0*/  HMMA.16816.F32.BF16 R32, R168, R174, R32 ;  /* 0x000000aea820723c */ /* 0x000fe20000041820 */
[----:B------:R-:W-:Y:S01]  /*cef0*/  @!PT LDS RZ, [RZ] ;  /* 0x00000000fffff984 */ /* 0x000fe20000000800 */
[----:B------:R-:W-:Y:S01]  /*cf00*/  @!PT LDS RZ, [RZ] ;  /* 0x00000000fffff984 */ /* 0x000fe20000000800 */
[----:B------:R-:W-:Y:S01]  /*cf10*/  @!PT LDS RZ, [RZ] ;  /* 0x00000000fffff984 */ /* 0x000fe20000000800 */
[----:B------:R1:W-:Y:S06]  /*cf20*/  @P0 LDGSTS.E.BYPASS.LTC128B.128 [R219+0x8100], [R226.64], !P6 ;  /* 0x08100000e2db0fae */ /* 0x0003ec000f101d46 */
[----:B------:R-:W-:Y:S02]  /*cf30*/  @P0 IADD3.X R168, R176, R135, RZ, P1, !PT ;  /* 0x00000087b0a80210 */ /* 0x000fe40000ffe4ff */
[C---:B------:R-:W-:Y:S01]  /*cf40*/  @P0 LEA R178, P1, R132.reuse, c[0x0][0x1c8], 0x1 ;  /* 0x0000720084b20a11 */ /* 0x040fe200078208ff */
[----:B------:R2:W-:Y:S03]  /*cf50*/  @P0 LDGSTS.E.BYPASS.LTC128B.128 [R219+0xa100], [R224.64], !P5 ;  /* 0x0a100000e0db0fae */ /* 0x0005e6000e901d46 */
[----:B------:R-:W-:Y:S02]  /*cf60*/  @P0 LEA.HI.X R179, R132, c[0x0][0x1cc], R168, 0x1, P1 ;  /* 0x0000730084b30a11 */ /* 0x000fe400008f0ca8 */
[----:B------:R-:W-:Y:S03]  /*cf70*/  @P0 IADD3 R132, P1, R2, R181, RZ ;  /* 0x000000b502840210 */ /* 0x000fe60007f3e0ff */
[----:B------:R3:W-:Y:S01]  /*cf80*/  @P0 LDGSTS.E.BYPASS.LTC128B.128 [R219+0xc100], [R184.64], !P4 ;  /* 0x0c100000b8db0fae */ /* 0x0007e2000e101d46 */
[----:B------:R-:W-:Y:S02]  /*cf90*/  @P0 IADD3.X R169, R0, R221, RZ, P1, !PT ;  /* 0x000000dd00a90210 */ /* 0x000fe40000ffe4ff */
[----:B------:R-:W-:Y:S04]  /*cfa0*/  @P0 IADD3 R168, P1, R2, R177, RZ ;  /* 0x000000b102a80210 */ /* 0x000fe80007f3e0ff */
[----:B------:R-:W-:Y:S01]  /*cfb0*/  @P0 IADD3.X R170, R0, R180, RZ, P1, !PT ;  /* 0x000000b400aa0210 */ /* 0x000fe20000ffe4ff */
[----:B------:R4:W-:Y:S01]  /*cfc0*/  @P0 LDGSTS.E.BYPASS.LTC128B.128 [R219+0xe100], [R178.64], !P3 ;  /* 0x0e100000b2db0fae */ /* 0x0009e2000d901d46 */
[----:B------:R-:W-:Y:S04]  /*cfd0*/  @P0 IADD3 R3, P1, R2, R3, RZ ;  /* 0x0000000302030210 */ /* 0x000fe80007f3e0ff */
[----:B------:R-:W-:Y:S02]  /*cfe0*/  @P0 IADD3.X R135, R0, R135, RZ, P1, !PT ;  /* 0x0000008700870210 */ /* 0x000fe40000ffe4ff */
[----:B------:R-:W-:Y:S04]  /*cff0*/  @P0 IADD3 R2, P1, R2, R232, RZ ;  /* 0x000000e802020210 */ /* 0x000fe80007f3e0ff */
[----:B------:R-:W-:Y:S02]  /*d000*/  @P0 IADD3.X R0, R0, R231, RZ, P1, !PT ;  /* 0x000000e700000210 */ /* 0x000fe40000ffe4ff */
[C---:B------:R-:W-:Y:S04]  /*d010*/  @P0 LEA R176, P1, R2.reuse, c[0x0][0x1c8], 0x1 ;  /* 0x0000720002b00a11 */ /* 0x040fe800078208ff */
[----:B------:R-:W-:Y:S01]  /*d020*/  @P0 LEA.HI.X R177, R2, c[0x0][0x1cc], R0, 0x1, P1 ;  /* 0x0000730002b10a11 */ /* 0x000fe200008f0c00 */
[----:B------:R-:W-:Y:S01]  /*d030*/  FMUL.FTZ R0, R5, c[0x0][0x320] ;  /* 0x0000c80005007a20 */ /* 0x000fe20000410000 */
[----:B------:R-:W-:Y:S01]  /*d040*/  @P0 LEA R174, P1, R132, c[0x0][0x1c8], 0x1 ;  /* 0x0000720084ae0a11 */ /* 0x000fe200078208ff */
[----:B------:R-:W-:Y:S02]  /*d050*/  FMUL.FTZ R2, R4, c[0x0][0x320] ;  /* 0x0000c80004027a20 */ /* 0x000fe40000410000 */
[----:B------:R5:W-:Y:S01]  /*d060*/  @P0 LDGSTS.E.BYPASS.LTC128B.128 [R219+0x9100], [R176.64], !P6 ;  /* 0x09100000b0db0fae */ /* 0x000be2000f101d46 */
[----:B------:R-:W-:Y:S01]  /*d070*/  @P0 LEA.HI.X R175, R132, c[0x0][0x1cc], R169, 0x1, P1 ;  /* 0x0000730084af0a11 */ /* 0x000fe200008f0ca9 */
[----:B------:R1:W-:Y:S01]  /*d080*/  MUFU.TANH R181, R2 ;  /* 0x0000000200b57308 */ /* 0x0003e20000002400 */
[C---:B------:R-:W-:Y:S04]  /*d090*/  @P0 LEA R172, P1, R168.reuse, c[0x0][0x1c8], 0x1 ;  /* 0x00007200a8ac0a11 */ /* 0x040fe800078208ff */
[----:B------:R-:W-:Y:S01]  /*d0a0*/  @P0 LEA.HI.X R173, R168, c[0x0][0x1cc], R170, 0x1, P1 ;  /* 0x00007300a8ad0a11 */ /* 0x000fe200008f0caa */
[----:B------:R2:W-:Y:S01]  /*d0b0*/  @P0 LDGSTS.E.BYPASS.LTC128B.128 [R219+0xb100], [R174.64], !P5 ;  /* 0x0b100000aedb0fae */ /* 0x0005e2000e901d46 */
[C---:B------:R-:W-:Y:S03]  /*d0c0*/  @P0 LEA R170, P1, R3.reuse, c[0x0][0x1c8], 0x1 ;  /* 0x0000720003aa0a11 */ /* 0x040fe600078208ff */
[----:B------:R2:W-:Y:S01]  /*d0d0*/  MUFU.TANH R169, R0 ;  /* 0x0000000000a97308 */ /* 0x0005e20000002400 */
[----:B------:R-:W-:Y:S01]  /*d0e0*/  @P0 LEA.HI.X R171, R3, c[0x0][0x1cc], R135, 0x1, P1 ;  /* 0x0000730003ab0a11 */ /* 0x000fe200008f0c87 */
[----:B------:R-:W-:Y:S02]  /*d0f0*/  FMUL.FTZ R3, R32, c[0x0][0x320] ;  /* 0x0000c80020037a20 */ /* 0x000fe40000410000 */
[----:B------:R3:W-:Y:S06]  /*d100*/  @P0 LDGSTS.E.BYPASS.LTC128B.128 [R219+0xd100], [R172.64], !P4 ;  /* 0x0d100000acdb0fae */ /* 0x0007ec000e101d46 */
[----:B------:R3:W-:Y:S02]  /*d110*/  MUFU.TANH R250, R3 ;  /* 0x0000000300fa7308 */ /* 0x0007e40000002400 */
[----:B------:R5:W-:Y:S01]  /*d120*/  @P0 LDGSTS.E.BYPASS.LTC128B.128 [R219+0xf100], [R170.64], !P3 ;  /* 0x0f100000aadb0fae */ /* 0x000be2000d901d46 */
[----:B-1----:R-:W-:Y:S07]  /*d130*/  FMUL.FTZ R2, R31, c[0x0][0x320] ;  /* 0x0000c8001f027a20 */ /* 0x002fee0000410000 */
[----:B------:R-:W1:Y:S01]  /*d140*/  MUFU.TANH R188, R2 ;  /* 0x0000000200bc7308 */ /* 0x000e620000002400 */
[----:B----4-:R-:W4:Y:S01]  /*d150*/  LDL.LU R178, [R1] ;  /* 0x0000000001b27983 */ /* 0x010f220000300800 */
[----:B--2---:R-:W-:Y:S03]  /*d160*/  FMUL.FTZ R0, R6, c[0x0][0x320] ;  /* 0x0000c80006007a20 */ /* 0x004fe60000410000 */
[----:B------:R-:W0:Y:S05]  /*d170*/  LDGDEPBAR ;  /* 0x00000000000079af */ /* 0x000e2a0000000000 */
[----:B------:R2:W2:Y:S01]  /*d180*/  MUFU.TANH R182, R0 ;  /* 0x0000000000b67308 */ /* 0x0004a20000002400 */
[----:B---3--:R-:W-:Y:S09]  /*d190*/  FMUL.FTZ R3, R33, c[0x0][0x320] ;  /* 0x0000c80021037a20 */ /* 0x008ff20000410000 */
[----:B------:R3:W-:Y:S01]  /*d1a0*/  MUFU.TANH R248, R3 ;  /* 0x0000000300f87308 */ /* 0x0007e20000002400 */
[----:B-1----:R-:W-:Y:S01]  /*d1b0*/  MOV R179, R188 ;  /* 0x000000bc00b37202 */ /* 0x002fe20000000f00 */
[----:B--2---:R-:W-:Y:S01]  /*d1c0*/  FMUL.FTZ R0, R7, c[0x0][0x320] ;  /* 0x0000c80007007a20 */ /* 0x004fe20000410000 */
[----:B------:R-:W-:Y:S07]  /*d1d0*/  FMNMX.FTZ R2, R182, R134, !PT ;  /* 0x00000086b6027209 */ /* 0x000fee0007810000 */
[----:B------:R1:W2:Y:S01]  /*d1e0*/  MUFU.TANH R180, R0 ;  /* 0x0000000000b47308 */ /* 0x0002a20000002400 */
[----:B---3--:R-:W-:Y:S09]  /*d1f0*/  FMUL.FTZ R3, R34, c[0x0][0x320] ;  /* 0x0000c80022037a20 */ /* 0x008ff20000410000 */
[----:B------:R-:W-:Y:S01]  /*d200*/  MUFU.TANH R135, R3 ;  /* 0x0000000300877308 */ /* 0x000fe20000002400 */
[----:B-1----:R-:W-:Y:S01]  /*d210*/  FMUL.FTZ R0, R8, c[0x0][0x320] ;  /* 0x0000c80008007a20 */ /* 0x002fe20000410000 */
[----:B--2---:R-:W-:Y:S08]  /*d220*/  FMNMX.FTZ R2, R180, R2, !PT ;  /* 0x00000002b4027209 */ /* 0x004ff00007810000 */
[----:B------:R1:W-:Y:S02]  /*d230*/  MUFU.TANH R7, R0 ;  /* 0x0000000000077308 */ /* 0x0003e40000002400 */
[----:B-1----:R-:W-:Y:S08]  /*d240*/  FMUL.FTZ R0, R9, c[0x0][0x320] ;  /* 0x0000c80009007a20 */ /* 0x002ff00000410000 */
[----:B------:R1:W-:Y:S02]  /*d250*/  MUFU.TANH R6, R0 ;  /* 0x0000000000067308 */ /* 0x0003e40000002400 */
[----:B-1----:R-:W-:Y:S08]  /*d260*/  FMUL.FTZ R0, R10, c[0x0][0x320] ;  /* 0x0000c8000a007a20 */ /* 0x002ff00000410000 */
[----:B------:R1:W2:Y:S02]  /*d270*/  MUFU.TANH R8, R0 ;  /* 0x0000000000087308 */ /* 0x0002a40000002400 */
[----:B-1----:R-:W-:Y:S01]  /*d280*/  FMUL.FTZ R0, R11, c[0x0][0x320] ;  /* 0x0000c8000b007a20 */ /* 0x002fe20000410000 */
[----:B--2---:R-:W-:Y:S07]  /*d290*/  FMNMX.FTZ R2, R8, R2, !PT ;  /* 0x0000000208027209 */ /* 0x004fee0007810000 */
[----:B------:R1:W2:Y:S02]  /*d2a0*/  MUFU.TANH R9, R0 ;  /* 0x0000000000097308 */ /* 0x0002a40000002400 */
[----:B-1----:R-:W-:Y:S01]  /*d2b0*/  FMUL.FTZ R0, R12, c[0x0][0x320] ;  /* 0x0000c8000c007a20 */ /* 0x002fe20000410000 */
[----:B--2---:R-:W-:Y:S07]  /*d2c0*/  FMNMX.FTZ R2, R9, R2, !PT ;  /* 0x0000000209027209 */ /* 0x004fee0007810000 */
[----:B------:R1:W-:Y:S02]  /*d2d0*/  MUFU.TANH R186, R0 ;  /* 0x0000000000ba7308 */ /* 0x0003e40000002400 */
[----:B-1----:R-:W-:Y:S08]  /*d2e0*/  FMUL.FTZ R0, R13, c[0x0][0x320] ;  /* 0x0000c8000d007a20 */ /* 0x002ff00000410000 */
[----:B------:R1:W-:Y:S02]  /*d2f0*/  MUFU.TANH R189, R0 ;  /* 0x0000000000bd7308 */ /* 0x0003e40000002400 */
[----:B-1----:R-:W-:Y:S08]  /*d300*/  FMUL.FTZ R0, R14, c[0x0][0x320] ;  /* 0x0000c8000e007a20 */ /* 0x002ff00000410000 */
[----:B------:R1:W2:Y:S02]  /*d310*/  MUFU.TANH R190, R0 ;  /* 0x0000000000be7308 */ /* 0x0002a40000002400 */
[----:B-1----:R-:W-:Y:S01]  /*d320*/  FMUL.FTZ R0, R15, c[0x0][0x320] ;  /* 0x0000c8000f007a20 */ /* 0x002fe20000410000 */
[----:B--2---:R-:W-:Y:S01]  /*d330*/  FMNMX.FTZ R2, R190, R2, !PT ;  /* 0x00000002be027209 */ /* 0x004fe20007810000 */
[----:B------:R-:W-:Y:S06]  /*d340*/  LDSM.16.MT88.4 R12, [R193] ;  /* 0x00000000c10c783b */ /* 0x000fec0000004200 */
        /* <DEDUP_REMOVED lines=24> */
[----:B------:R1:W2:Y:S02]  /*d4d0*/  MUFU.TANH R245, R0 ;  /* 0x0000000000f57308 */ /* 0x0002a40000002400 */
[----:B-1----:R-:W-:Y:S08]  /*d4e0*/  FMUL.FTZ R0, R25, c[0x0][0x320] ;  /* 0x0000c80019007a20 */ /* 0x002ff00000410000 */
[----:B------:R1:W3:Y:S02]  /*d4f0*/  MUFU.TANH R246, R0 ;  /* 0x0000000000f67308 */ /* 0x0002e40000002400 */
        /* <DEDUP_REMOVED lines=8> */
[----:B-1----:R-:W-:Y:S02]  /*d580*/  FMUL.FTZ R0, R30, c[0x0][0x320] ;  /* 0x0000c8001e007a20 */ /* 0x002fe40000410000 */
[----:B------:R-:W-:Y:S06]  /*d590*/  LDSM.16.MT88.4 R28, [R197] ;  /* 0x00000000c51c783b */ /* 0x000fec0000004200 */
[----:B------:R1:W1:Y:S02]  /*d5a0*/  MUFU.TANH R191, R0 ;  /* 0x0000000000bf7308 */ /* 0x0002640000002400 */
[----:B-1----:R-:W-:Y:S04]  /*d5b0*/  FMNMX.FTZ R0, R181, R133, !PT ;  /* 0x00000085b5007209 */ /* 0x002fe80007810000 */
        /* <DEDUP_REMOVED lines=8> */
[----:B------:R-:W-:Y:S01]  /*d640*/  FMNMX.FTZ R2, R242, R0, !PT ;  /* 0x00000000f2027209 */ /* 0x000fe20007810000 */
[----:B------:R-:W-:Y:S03]  /*d650*/  FMUL.FTZ R0, R35, c[0x0][0x320] ;  /* 0x0000c80023007a20 */ /* 0x000fe60000410000 */
[----:B--2---:R-:W-:Y:S01]  /*d660*/  FMNMX.FTZ R2, R245, R2, !PT ;  /* 0x00000002f5027209 */ /* 0x004fe20007810000 */
[----:B------:R3:W1:Y:S03]  /*d670*/  MUFU.TANH R168, R0 ;  /* 0x0000000000a87308 */ /* 0x0006660000002400 */
[----:B---3--:R-:W-:Y:S02]  /*d680*/  FMNMX.FTZ R0, R246, R2, !PT ;  /* 0x00000002f6007209 */ /* 0x008fe40007810000 */
        /* <DEDUP_REMOVED lines=17> */
[C---:B------:R-:W-:Y:S02]  /*d7a0*/  FMUL.FTZ R183, R132.reuse, c[0x0][0x2d0] ;  /* 0x0000b40084b77a20 */ /* 0x040fe40000410000 */
[----:B------:R-:W-:Y:S01]  /*d7b0*/  FADD.FTZ R2, -R132, R133 ;  /* 0x0000008584027221 */ /* 0x000fe20000010100 */
[----:B-1----:R-:W-:Y:S01]  /*d7c0*/  FMNMX.FTZ R3, R0, R3, !PT ;  /* 0x0000000300037209 */ /* 0x002fe20007810000 */
[--C-:B------:R-:W-:Y:S02]  /*d7d0*/  FFMA.FTZ R4, R181, c[0x0][0x2d0], -R183.reuse ;  /* 0x0000b400b5047a23 */ /* 0x100fe400000108b7 */
[----:B------:R-:W-:Y:S02]  /*d7e0*/  FMUL.FTZ R0, R2, c[0x0][0x2d0] ;  /* 0x0000b40002007a20 */ /* 0x000fe40000410000 */
[----:B------:R1:W-:Y:S01]  /*d7f0*/  MUFU.EX2 R181, R4 ;  /* 0x0000000400b57308 */ /* 0x0003e20000000800 */
[----:B------:R-:W-:Y:S09]  /*d800*/  FMUL.FTZ R133, R3, c[0x0][0x2d0] ;  /* 0x0000b40003857a20 */ /* 0x000ff20000410000 */
[----:B------:R2:W3:Y:S01]  /*d810*/  MUFU.EX2 R2, R0 ;  /* 0x0000000000027308 */ /* 0x0004e20000000800 */
[--C-:B-1----:R-:W-:Y:S09]  /*d820*/  FFMA.FTZ R4, R169, c[0x0][0x2d0], -R183.reuse ;  /* 0x0000b400a9047a23 */ /* 0x102ff200000108b7 */
        /* <DEDUP_REMOVED lines=8> */
[----:B------:R-:W-:Y:S02]  /*d8b0*/  FMUL.FTZ R25, R2, R157 ;  /* 0x0000009d02197220 */ /* 0x000fe40000410000 */
[--C-:B------:R-:W-:Y:S02]  /*d8c0*/  FFMA.FTZ R134, R186, c[0x0][0x2d0], -R183.reuse ;  /* 0x0000b400ba867a23 */ /* 0x100fe400000108b7 */
[C---:B------:R-:W-:Y:S02]  /*d8d0*/  FMUL.FTZ R32, R2.reuse, R164 ;  /* 0x000000a402207220 */ /* 0x040fe40000410000 */
[--C-:B-1----:R-:W-:Y:S01]  /*d8e0*/  FFMA.FTZ R4, R7, c[0x0][0x2d0], -R183.reuse ;  /* 0x0000b40007047a23 */ /* 0x102fe200000108b7 */
[----:B------:R-:W-:Y:S01]  /*d8f0*/  MUFU.EX2 R227, R134 ;  /* 0x0000008600e37308 */ /* 0x000fe20000000800 */
[C---:B------:R-:W-:Y:S02]  /*d900*/  FMUL.FTZ R33, R2.reuse, R165 ;  /* 0x000000a502217220 */ /* 0x040fe40000410000 */
[C---:B------:R-:W-:Y:S02]  /*d910*/  FMUL.FTZ R36, R2.reuse, R36 ;  /* 0x0000002402247220 */ /* 0x040fe40000410000 */
[----:B------:R-:W-:Y:S02]  /*d920*/  FMUL.FTZ R37, R2, R37 ;  /* 0x0000002502257220 */ /* 0x000fe40000410000 */
[--C-:B------:R-:W-:Y:S02]  /*d930*/  FFMA.FTZ R156, R251, c[0x0][0x2d0], -R183.reuse ;  /* 0x0000b400fb9c7a23 */ /* 0x100fe400000108b7 */
[--C-:B------:R-:W-:Y:S01]  /*d940*/  FFMA.FTZ R157, R250, c[0x0][0x2d0], -R183.reuse ;  /* 0x0000b400fa9d7a23 */ /* 0x100fe200000108b7 */
[----:B------:R1:W-:Y:S01]  /*d950*/  MUFU.EX2 R240, R4 ;  /* 0x0000000400f07308 */ /* 0x0003e20000000800 */
[C---:B------:R-:W-:Y:S02]  /*d960*/  FMUL.FTZ R40, R2.reuse, R40 ;  /* 0x0000002802287220 */ /* 0x040fe40000410000 */
[----:B------:R-:W-:Y:S02]  /*d970*/  FMUL.FTZ R41, R2, R41 ;  /* 0x0000002902297220 */ /* 0x000fe40000410000 */
[C---:B--2---:R-:W-:Y:S02]  /*d980*/  FMUL.FTZ R7, R0.reuse, R139 ;  /* 0x0000008b00077220 */ /* 0x044fe40000410000 */
[C---:B------:R-:W-:Y:S02]  /*d990*/  FMUL.FTZ R10, R0.reuse, R142 ;  /* 0x0000008e000a7220 */ /* 0x040fe40000410000 */
[C---:B------:R-:W-:Y:S02]  /*d9a0*/  FMUL.FTZ R11, R0.reuse, R143 ;  /* 0x0000008f000b7220 */ /* 0x040fe40000410000 */
[C---:B------:R-:W-:Y:S02]  /*d9b0*/  FMUL.FTZ R18, R0.reuse, R150 ;  /* 0x0000009600127220 */ /* 0x040fe40000410000 */
[C---:B------:R-:W-:Y:S02]  /*d9c0*/  FMUL.FTZ R19, R0.reuse, R151 ;  /* 0x0000009700137220 */ /* 0x040fe40000410000 */
[C---:B------:R-:W-:Y:S01]  /*d9d0*/  FMUL.FTZ R26, R0.reuse, R158 ;  /* 0x0000009e001a7220 */ /* 0x040fe20000410000 */
[----:B------:R-:W-:Y:S01]  /*d9e0*/  LDSM.16.MT88.4 R148, [R194+0x2000] ;  /* 0x00200000c294783b */ /* 0x000fe20000004200 */
[C---:B------:R-:W-:Y:S02]  /*d9f0*/  FMUL.FTZ R27, R0.reuse, R159 ;  /* 0x0000009f001b7220 */ /* 0x040fe40000410000 */
[C---:B------:R-:W-:Y:S02]  /*da00*/  FMUL.FTZ R34, R0.reuse, R166 ;  /* 0x000000a600227220 */ /* 0x040fe40000410000 */
[C---:B------:R-:W-:Y:S02]  /*da10*/  FMUL.FTZ R35, R0.reuse, R167 ;  /* 0x000000a700237220 */ /* 0x040fe40000410000 */
[----:B------:R-:W-:Y:S01]  /*da20*/  FMUL.FTZ R38, R0, R38 ;  /* 0x0000002600267220 */ /* 0x000fe20000410000 */
[----:B------:R-:W2:Y:S01]  /*da30*/  LDL.LU R158, [R1+0x8] ;  /* 0x00000800019e7983 */ /* 0x000ea20000300800 */
[--C-:B-1----:R-:W-:Y:S02]  /*da40*/  FFMA.FTZ R4, R6, c[0x0][0x2d0], -R183.reuse ;  /* 0x0000b40006047a23 */ /* 0x102fe400000108b7 */
[C---:B------:R-:W-:Y:S01]  /*da50*/  FMUL.FTZ R6, R0.reuse, R138 ;  /* 0x0000008a00067220 */ /* 0x040fe20000410000 */
[----:B------:R-:W-:Y:S01]  /*da60*/  LDSM.16.MT88.4 R164, [R196+0x1800] ;  /* 0x00180000c4a4783b */ /* 0x000fe20000004200 */
[----:B------:R-:W1:Y:S01]  /*da70*/  MUFU.EX2 R239, R4 ;  /* 0x0000000400ef7308 */ /* 0x000e620000000800 */
[C---:B------:R-:W-:Y:S02]  /*da80*/  FMUL.FTZ R39, R0.reuse, R39 ;  /* 0x0000002700277220 */ /* 0x040fe40000410000 */
[----:B------:R-:W-:Y:S02]  /*da90*/  FFMA.FTZ R134, R189, c[0x0][0x2d0], -R183 ;  /* 0x0000b400bd867a23 */ /* 0x000fe400000108b7 */
        /* <DEDUP_REMOVED lines=8> */
[----:B------:R-:W-:Y:S02]  /*db20*/  FMUL.FTZ R49, R2, R49 ;  /* 0x0000003102317220 */ /* 0x000fe40000410000 */
[C---:B------:R-:W-:Y:S02]  /*db30*/  FMUL.FTZ R50, R0.reuse, R50 ;  /* 0x0000003200327220 */ /* 0x040fe40000410000 */
[----:B------:R-:W-:Y:S01]  /*db40*/  FMUL.FTZ R51, R0, R51 ;  /* 0x0000003300337220 */ /* 0x000fe20000410000 */
        /* <DEDUP_REMOVED lines=16> */
[--C-:B-1----:R-:W-:Y:S01]  /*dc50*/  FFMA.FTZ R4, R180, c[0x0][0x2d0], -R133.reuse ;  /* 0x0000b400b4047a23 */ /* 0x102fe20000010885 */
[----:B------:R-:W-:Y:S01]  /*dc60*/  MOV R180, R191 ;  /* 0x000000bf00b47202 */ /* 0x000fe20000000f00 */
[----:B------:R-:W-:Y:S02]  /*dc70*/  FMUL.FTZ R65, R2, R65 ;  /* 0x0000004102417220 */ /* 0x000fe40000410000 */
[----:B------:R-:W1:Y:S01]  /*dc80*/  MUFU.EX2 R188, R4 ;  /* 0x0000000400bc7308 */ /* 0x000e620000000800 */
        /* <DEDUP_REMOVED lines=28> */
[--C-:B-1----:R-:W-:Y:S02]  /*de50*/  FFMA.FTZ R4, R9, c[0x0][0x2d0], -R133.reuse ;  /* 0x0000b40009047a23 */ /* 0x102fe40000010885 */
[----:B------:R-:W-:Y:S02]  /*de60*/  FMUL.FTZ R9, R2, R141 ;  /* 0x0000008d02097220 */ /* 0x000fe40000410000 */
[----:B------:R-:W1:Y:S01]  /*de70*/  MUFU.EX2 R191, R4 ;  /* 0x0000000400bf7308 */ /* 0x000e620000000800 */
[----:B------:R-:W3:Y:S01]  /*de80*/  LDSM.16.MT88.4 R140, [R196] ;  /* 0x00000000c48c783b */ /* 0x000ee20000004200 */
        /* <DEDUP_REMOVED lines=12> */
[----:B------:R-:W-:Y:S01]  /*df50*/  FMUL.FTZ R4, R2, R136 ;  /* 0x0000008802047220 */ /* 0x000fe20000410000 */
[----:B------:R-:W-:Y:S01]  /*df60*/  F2FP.BF16.PACK_AB R136, R238, R181 ;  /* 0x000000b5ee88723e */ /* 0x000fe200000010ff */
[----:B------:R-:W-:Y:S02]  /*df70*/  FMUL.FTZ R101, R2, R101 ;  /* 0x0000006502657220 */ /* 0x000fe40000410000 */
[C---:B------:R-:W-:Y:S02]  /*df80*/  FMUL.FTZ R102, R0.reuse, R102 ;  /* 0x0000006600667220 */ /* 0x040fe40000410000 */
[----:B------:R-:W-:Y:S02]  /*df90*/  FMUL.FTZ R103, R0, R103 ;  /* 0x0000006700677220 */ /* 0x000fe40000410000 */
[C---:B------:R-:W-:Y:S05]  /*dfa0*/  HMMA.16816.F32.BF16 R4, R136.reuse, R12, R4 ;  /* 0x0000000c8804723c */ /* 0x040fea0000041804 */
        /* <DEDUP_REMOVED lines=10> */
[C---:B------:R-:W-:Y:S03]  /*e050*/  HMMA.16816.F32.BF16 R12, R136.reuse, R20, R12 ;  /* 0x00000014880c723c */ /* 0x040fe6000004180c */
[C---:B------:R-:W-:Y:S02]  /*e060*/  FMUL.FTZ R108, R2.reuse, R108 ;  /* 0x0000006c026c7220 */ /* 0x040fe40000410000 */
        /* <DEDUP_REMOVED lines=8> */
[----:B------:R-:W-:Y:S01]  /*e0f0*/  LDSM.16.MT88.4 R152, [R196+0x1000] ;  /* 0x00100000c498783b */ /* 0x000fe20000004200 */
        /* <DEDUP_REMOVED lines=11> */
[----:B------:R-:W-:Y:S02]  /*e1b0*/  FMUL.FTZ R115, R0, R115 ;  /* 0x0000007300737220 */ /* 0x000fe40000410000 */
[C---:B------:R-:W-:Y:S02]  /*e1c0*/  FMUL.FTZ R116, R2.reuse, R116 ;  /* 0x0000007402747220 */ /* 0x040fe40000410000 */
[----:B------:R-:W-:Y:S01]  /*e1d0*/  FMUL.FTZ R117, R2, R117 ;  /* 0x0000007502757220 */ /* 0x000fe20000410000 */
[C---:B---3--:R-:W-:Y:S03]  /*e1e0*/  HMMA.16816.F32.BF16 R28, R136.reuse, R140, R28 ;  /* 0x0000008c881c723c */ /* 0x048fe6000004181c */
[C---:B------:R-:W-:Y:S02]  /*e1f0*/  FMUL.FTZ R118, R0.reuse, R118 ;  /* 0x0000007600767220 */ /* 0x040fe40000410000 */
[----:B------:R-:W-:Y:S02]  /*e200*/  FMUL.FTZ R119, R0, R119 ;  /* 0x0000007700777220 */ /* 0x000fe40000410000 */
[C---:B------:R-:W-:Y:S01]  /*e210*/  FMUL.FTZ R120, R2.reuse, R120 ;  /* 0x0000007802787220 */ /* 0x040fe20000410000 */
[C---:B------:R-:W-:Y:S01]  /*e220*/  HMMA.16816.F32.BF16 R32, R136.reuse, R142, R32 ;  /* 0x0000008e8820723c */ /* 0x040fe20000041820 */
[----:B------:R-:W3:Y:S03]  /*e230*/  LDSM.16.MT88.4 R140, [R197+0x2000] ;  /* 0x00200000c58c783b */ /* 0x000ee60000004200 */
[----:B------:R-:W-:Y:S02]  /*e240*/  FMUL.FTZ R121, R2, R121 ;  /* 0x0000007902797220 */ /* 0x000fe40000410000 */
[C---:B------:R-:W-:Y:S02]  /*e250*/  FMUL.FTZ R122, R0.reuse, R122 ;  /* 0x0000007a007a7220 */ /* 0x040fe40000410000 */
[C---:B-1----:R-:W-:Y:S04]  /*e260*/  HMMA.16816.F32.BF16 R36, R136.reuse, R144, R36 ;  /* 0x000000908824723c */ /* 0x042fe80000041824 */
[----:B------:R-:W-:Y:S02]  /*e270*/  FMUL.FTZ R123, R0, R123 ;  /* 0x0000007b007b7220 */ /* 0x000fe40000410000 */
[C---:B------:R-:W-:Y:S02]  /*e280*/  FMUL.FTZ R124, R2.reuse, R124 ;  /* 0x0000007c027c7220 */ /* 0x040fe40000410000 */
[C---:B------:R-:W-:Y:S01]  /*e290*/  HMMA.16816.F32.BF16 R40, R136.reuse, R146, R40 ;  /* 0x000000928828723c */ /* 0x040fe20000041828 */
[----:B------:R-:W1:Y:S03]  /*e2a0*/  LDSM.16.MT88.4 R144, [R196+0x2000] ;  /* 0x00200000c490783b */ /* 0x000e660000004200 */
[----:B------:R-:W-:Y:S02]  /*e2b0*/  FMUL.FTZ R125, R2, R125 ;  /* 0x0000007d027d7220 */ /* 0x000fe40000410000 */
[C---:B------:R-:W-:Y:S02]  /*e2c0*/  FMUL.FTZ R126, R0.reuse, R126 ;  /* 0x0000007e007e7220 */ /* 0x040fe40000410000 */
[C---:B------:R-:W-:Y:S04]  /*e2d0*/  HMMA.16816.F32.BF16 R44, R136.reuse, R148, R44 ;  /* 0x00000094882c723c */ /* 0x040fe8000004182c */
[----:B------:R-:W-:Y:S02]  /*e2e0*/  FMUL.FTZ R127, R0, R127 ;  /* 0x0000007f007f7220 */ /* 0x000fe40000410000 */
[C---:B------:R-:W-:Y:S02]  /*e2f0*/  FMUL.FTZ R128, R2.reuse, R128 ;  /* 0x0000008002807220 */ /* 0x040fe40000410000 */
[C---:B------:R-:W-:Y:S01]  /*e300*/  HMMA.16816.F32.BF16 R48, R136.reuse, R150, R48 ;  /* 0x000000968830723c */ /* 0x040fe20000041830 */
[----:B------:R-:W2:Y:S03]  /*e310*/  LDSM.16.MT88.4 R148, [R193+0x4000] ;  /* 0x00400000c194783b */ /* 0x000ea60000004200 */
[----:B------:R-:W-:Y:S02]  /*e320*/  FMUL.FTZ R129, R2, R129 ;  /* 0x0000008102817220 */ /* 0x000fe40000410000 */
[C---:B------:R-:W-:Y:S02]  /*e330*/  FMUL.FTZ R130, R0.reuse, R130 ;  /* 0x0000008200827220 */ /* 0x040fe40000410000 */
[----:B------:R-:W-:Y:S01]  /*e340*/  FMUL.FTZ R131, R0, R131 ;  /* 0x0000008300837220 */ /* 0x000fe20000410000 */
[C---:B---3--:R-:W-:Y:S03]  /*e350*/  HMMA.16816.F32.BF16 R52, R136.reuse, R140, R52 ;  /* 0x0000008c8834723c */ /* 0x048fe60000041834 */
[----:B------:R-:W-:Y:S02]  /*e360*/  FFMA.FTZ R134, R221, c[0x0][0x2d0], -R133 ;  /* 0x0000b400dd867a23 */ /* 0x000fe40000010885 */
[----:B----4-:R-:W-:Y:S01]  /*e370*/  FFMA.FTZ R160, R2, R178, R181 ;  /* 0x000000b202a07223 */ /* 0x010fe200000100b5 */
[----:B------:R-:W-:Y:S01]  /*e380*/  MOV R178, R180 ;  /* 0x000000b400b27202 */ /* 0x000fe20000000f00 */
[----:B------:R3:W4:Y:S01]  /*e390*/  MUFU.EX2 R185, R134 ;  /* 0x0000008600b97308 */ /* 0x0007220000000800 */
[C---:B------:R-:W-:Y:S01]  /*e3a0*/  HMMA.16816.F32.BF16 R56, R136.reuse, R142, R56 ;  /* 0x0000008e8838723c */ /* 0x040fe20000041838 */
[----:B------:R-:W4:Y:S03]  /*e3b0*/  LDSM.16.MT88.4 R140, [R194+0x4000] ;  /* 0x00400000c28c783b */ /* 0x000f260000004200 */
[----:B------:R-:W-:Y:S04]  /*e3c0*/  FFMA.FTZ R2, R178, c[0x0][0x2d0], -R133 ;  /* 0x0000b400b2027a23 */ /* 0x000fe80000010885 */
[C---:B-1----:R-:W-:Y:S01]  /*e3d0*/  HMMA.16816.F32.BF16 R60, R136.reuse, R144, R60 ;  /* 0x00000090883c723c */ /* 0x042fe2000004183c */
[----:B------:R-:W-:Y:S07]  /*e3e0*/  MUFU.EX2 R180, R156 ;  /* 0x0000009c00b47308 */ /* 0x000fee0000000800 */
[C---:B------:R-:W-:Y:S01]  /*e3f0*/  HMMA.16816.F32.BF16 R64, R136.reuse, R146, R64 ;  /* 0x000000928840723c */ /* 0x040fe20000041840 */
[----:B------:R-:W1:Y:S02]  /*e400*/  LDSM.16.MT88.4 R144, [R197+0x4000] ;  /* 0x00400000c590783b */ /* 0x000e640000004200 */
[----:B------:R5:W-:Y:S01]  /*e410*/  MUFU.EX2 R172, R2 ;  /* 0x0000000200ac7308 */ /* 0x000be20000000800 */
[----:B---3--:R-:W-:Y:S04]  /*e420*/  FFMA.FTZ R134, R223, c[0x0][0x2d0], -R183 ;  /* 0x0000b400df867a23 */ /* 0x008fe800000108b7 */
[C---:B--2---:R-:W-:Y:S05]  /*e430*/  HMMA.16816.F32.BF16 R68, R136.reuse, R148, R68 ;  /* 0x000000948844723c */ /* 0x044fea0000041844 */
[----:B------:R2:W-:Y:S03]  /*e440*/  MUFU.EX2 R225, R134 ;  /* 0x0000008600e17308 */ /* 0x0005e60000000800 */
[C---:B------:R-:W-:Y:S01]  /*e450*/  HMMA.16816.F32.BF16 R72, R136.reuse, R150, R72 ;  /* 0x000000968848723c */ /* 0x040fe20000041848 */
[----:B------:R-:W3:Y:S07]  /*e460*/  LDSM.16.MT88.4 R148, [R196+0x4000] ;  /* 0x00400000c494783b */ /* 0x000eee0000004200 */
[C---:B----4-:R-:W-:Y:S04]  /*e470*/  HMMA.16816.F32.BF16 R76, R136.reuse, R140, R76 ;  /* 0x0000008c884c723c */ /* 0x050fe8000004184c */
[----:B-----5:R-:W-:Y:S02]  /*e480*/  FFMA.FTZ R2, R179, c[0x0][0x2d0], -R133 ;  /* 0x0000b400b3027a23 */ /* 0x020fe40000010885 */
[----:B------:R-:W-:Y:S02]  /*e490*/  MUFU.EX2 R179, R157 ;  /* 0x0000009d00b37308 */ /* 0x000fe40000000800 */
[C---:B------:R-:W-:Y:S01]  /*e4a0*/  HMMA.16816.F32.BF16 R80, R136.reuse, R142, R80 ;  /* 0x0000008e8850723c */ /* 0x040fe20000041850 */
[----:B------:R-:W4:Y:S03]  /*e4b0*/  LDSM.16.MT88.4 R140, [R193+0x6000] ;  /* 0x00600000c18c783b */ /* 0x000f260000004200 */
[----:B--2---:R-:W-:Y:S04]  /*e4c0*/  FFMA.FTZ R134, R228, c[0x0][0x2d0], -R183 ;  /* 0x0000b400e4867a23 */ /* 0x004fe800000108b7 */
[----:B------:R2:W-:Y:S01]  /*e4d0*/  MUFU.EX2 R173, R2 ;  /* 0x0000000200ad7308 */ /* 0x0005e20000000800 */
[C---:B-1----:R-:W-:Y:S08]  /*e4e0*/  HMMA.16816.F32.BF16 R84, R136.reuse, R144, R84 ;  /* 0x000000908854723c */ /* 0x042ff00000041854 */
[C---:B------:R-:W-:Y:S01]  /*e4f0*/  HMMA.16816.F32.BF16 R88, R136.reuse, R146, R88 ;  /* 0x000000928858723c */ /* 0x040fe20000041858 */
[----:B------:R-:W1:Y:S01]  /*e500*/  LDSM.16.MT88.4 R144, [R194+0x6000] ;  /* 0x00600000c290783b */ /* 0x000e620000004200 */
[----:B------:R5:W1:Y:S06]  /*e510*/  MUFU.EX2 R224, R134 ;  /* 0x0000008600e07308 */ /* 0x000a6c0000000800 */
[C---:B---3--:R-:W-:Y:S04]  /*e520*/  HMMA.16816.F32.BF16 R92, R136.reuse, R148, R92 ;  /* 0x00000094885c723c */ /* 0x048fe8000004185c */
[--C-:B--2---:R-:W-:Y:S04]  /*e530*/  FFMA.FTZ R2, R135, c[0x0][0x2d0], -R133.reuse ;  /* 0x0000b40087027a23 */ /* 0x104fe80000010885 */
[C---:B------:R-:W-:Y:S01]  /*e540*/  HMMA.16816.F32.BF16 R96, R136.reuse, R150, R96 ;  /* 0x000000968860723c */ /* 0x040fe20000041860 */
[----:B------:R-:W2:Y:S07]  /*e550*/  LDSM.16.MT88.4 R148, [R197+0x6000] ;  /* 0x00600000c594783b */ /* 0x000eae0000004200 */
[C---:B----4-:R-:W-:Y:S04]  /*e560*/  HMMA.16816.F32.BF16 R100, R136.reuse, R140, R100 ;  /* 0x0000008c8864723c */ /* 0x050fe80000041864 */
[--C-:B-----5:R-:W-:Y:S04]  /*e570*/  FFMA.FTZ R134, R229, c[0x0][0x2d0], -R133.reuse ;  /* 0x0000b400e5867a23 */ /* 0x120fe80000010885 */
[----:B------:R3:W-:Y:S01]  /*e580*/  MUFU.EX2 R184, R134 ;  /* 0x0000008600b87308 */ /* 0x0007e20000000800 */
[C---:B------:R-:W-:Y:S01]  /*e590*/  HMMA.16816.F32.BF16 R104, R136.reuse, R142, R104 ;  /* 0x0000008e8868723c */ /* 0x040fe20000041868 */
[----:B------:R-:W4:Y:S07]  /*e5a0*/  LDSM.16.MT88.4 R140, [R196+0x6000] ;  /* 0x00600000c48c783b */ /* 0x000f2e0000004200 */
[C---:B-1----:R-:W-:Y:S08]  /*e5b0*/  HMMA.16816.F32.BF16 R108, R136.reuse, R144, R108 ;  /* 0x00000090886c723c */ /* 0x042ff0000004186c */
[C---:B------:R-:W-:Y:S01]  /*e5c0*/  HMMA.16816.F32.BF16 R112, R136.reuse, R146, R112 ;  /* 0x000000928870723c */ /* 0x040fe20000041870 */
[----:B------:R-:W1:Y:S03]  /*e5d0*/  LDSM.16.MT88.4 R144, [R193+0x800] ;  /* 0x00080000c190783b */ /* 0x000e660000004200 */
[----:B---3--:R-:W-:Y:S04]  /*e5e0*/  FFMA.FTZ R134, R237, c[0x0][0x2d0], -R133 ;  /* 0x0000b400ed867a23 */ /* 0x008fe80000010885 */
[C---:B--2---:R-:W-:Y:S01]  /*e5f0*/  HMMA.16816.F32.BF16 R116, R136.reuse, R148, R116 ;  /* 0x000000948874723c */ /* 0x044fe20000041874 */
[----:B------:R2:W3:Y:S07]  /*e600*/  MUFU.EX2 R182, R134 ;  /* 0x0000008600b67308 */ /* 0x0004ee0000000800 */
[C---:B------:R-:W-:Y:S01]  /*e610*/  HMMA.16816.F32.BF16 R120, R136.reuse, R150, R120 ;  /* 0x000000968878723c */ /* 0x040fe20000041878 */
[----:B------:R-:W5:Y:S07]  /*e620*/  LDSM.16.MT88.4 R148, [R194+0x800] ;  /* 0x00080000c294783b */ /* 0x000f6e0000004200 */
[C---:B----4-:R-:W-:Y:S08]  /*e630*/  HMMA.16816.F32.BF16 R124, R136.reuse, R140, R124 ;  /* 0x0000008c887c723c */ /* 0x050ff0000004187c */
[----:B------:R-:W-:Y:S01]  /*e640*/  HMMA.16816.F32.BF16 R128, R136, R142, R128 ;  /* 0x0000008e8880723c */ /* 0x000fe20000041880 */
[----:B------:R-:W4:Y:S03]  /*e650*/  LDSM.16.MT88.4 R140, [R197+0x800] ;  /* 0x00080000c58c783b */ /* 0x000f260000004200 */
[--C-:B--2---:R-:W-:Y:S03]  /*e660*/  FFMA.FTZ R134, R241, c[0x0][0x2d0], -R183.reuse ;  /* 0x0000b400f1867a23 */ /* 0x104fe600000108b7 */
[----:B------:R-:W-:Y:S01]  /*e670*/  F2FP.BF16.PACK_AB R136, R226, R227 ;  /* 0x000000e3e288723e */ /* 0x000fe200000010ff */
[----:B------:R2:W-:Y:S01]  /*e680*/  MUFU.EX2 R223, R134 ;  /* 0x0000008600df7308 */ /* 0x0005e20000000800 */
[----:B------:R-:W-:Y:S03]  /*e690*/  F2FP.BF16.PACK_AB R137, R185, R186 ;  /* 0x000000bab989723e */ /* 0x000fe600000010ff */
[----:B------:R-:W-:Y:S02]  /*e6a0*/  F2FP.BF16.PACK_AB R138, R224, R225 ;  /* 0x000000e1e08a723e */ /* 0x000fe400000010ff */
[----:B---3--:R-:W-:Y:S07]  /*e6b0*/  F2FP.BF16.PACK_AB R139, R182, R184 ;  /* 0x000000b8b68b723e */ /* 0x008fee00000010ff */
[C---:B-1----:R-:W-:Y:S08]  /*e6c0*/  HMMA.16816.F32.BF16 R4, R136.reuse, R144, R4 ;  /* 0x000000908804723c */ /* 0x042ff00000041804 */
[C---:B------:R-:W-:Y:S01]  /*e6d0*/  HMMA.16816.F32.BF16 R8, R136.reuse, R146, R8 ;  /* 0x000000928808723c */ /* 0x040fe20000041808 */
[----:B------:R-:W1:Y:S03]  /*e6e0*/  LDSM.16.MT88.4 R144, [R196+0x800] ;  /* 0x00080000c490783b */ /* 0x000e660000004200 */
[----:B--2---:R-:W-:Y:S04]  /*e6f0*/  FFMA.FTZ R134, R242, c[0x0][0x2d0], -R183 ;  /* 0x0000b400f2867a23 */ /* 0x004fe800000108b7 */
[C---:B-----5:R-:W-:Y:S01]  /*e700*/  HMMA.16816.F32.BF16 R12, R136.reuse, R148, R12 ;  /* 0x00000094880c723c */ /* 0x060fe2000004180c */
[----:B------:R2:W-:Y:S07]  /*e710*/  MUFU.EX2 R221, R134 ;  /* 0x0000008600dd7308 */ /* 0x0005ee0000000800 */
[C---:B------:R-:W-:Y:S01]  /*e720*/  HMMA.16816.F32.BF16 R16, R136.reuse, R150, R16 ;  /* 0x000000968810723c */ /* 0x040fe20000041810 */
[----:B------:R-:W3:Y:S07]  /*e730*/  LDSM.16.MT88.4 R148, [R193+0x2800] ;  /* 0x00280000c194783b */ /* 0x000eee0000004200 */
[C---:B----4-:R-:W-:Y:S08]  /*e740*/  HMMA.16816.F32.BF16 R20, R136.reuse, R140, R20 ;  /* 0x0000008c8814723c */ /* 0x050ff00000041814 */
[C---:B------:R-:W-:Y:S01]  /*e750*/  HMMA.16816.F32.BF16 R24, R136.reuse, R142, R24 ;  /* 0x0000008e8818723c */ /* 0x040fe20000041818 */
[----:B------:R-:W4:Y:S03]  /*e760*/  LDSM.16.MT88.4 R140, [R194+0x2800] ;  /* 0x00280000c28c783b */ /* 0x000f260000004200 */
[--C-:B--2---:R-:W-:Y:S04]  /*e770*/  FFMA.FTZ R134, R244, c[0x0][0x2d0], -R133.reuse ;  /* 0x0000b400f4867a23 */ /* 0x104fe80000010885 */
[----:B------:R2:W-:Y:S01]  /*e780*/  MUFU.EX2 R176, R134 ;  /* 0x0000008600b07308 */ /* 0x0005e20000000800 */
[C---:B-1----:R-:W-:Y:S08]  /*e790*/  HMMA.16816.F32.BF16 R28, R136.reuse, R144, R28 ;  /* 0x00000090881c723c */ /* 0x042ff0000004181c */
[C---:B------:R-:W-:Y:S01]  /*e7a0*/  HMMA.16816.F32.BF16 R32, R136.reuse, R146, R32 ;  /* 0x000000928820723c */ /* 0x040fe20000041820 */
[----:B------:R-:W1:Y:S07]  /*e7b0*/  LDSM.16.MT88.4 R144, [R197+0x2800] ;  /* 0x00280000c590783b */ /* 0x000e6e0000004200 */
[C---:B---3--:R-:W-:Y:S04]  /*e7c0*/  HMMA.16816.F32.BF16 R36, R136.reuse, R148, R36 ;  /* 0x000000948824723c */ /* 0x048fe80000041824 */
[----:B--2---:R-:W-:Y:S04]  /*e7d0*/  FFMA.FTZ R134, R243, c[0x0][0x2d0], -R133 ;  /* 0x0000b400f3867a23 */ /* 0x004fe80000010885 */
[C---:B------:R-:W-:Y:S01]  /*e7e0*/  HMMA.16816.F32.BF16 R40, R136.reuse, R150, R40 ;  /* 0x000000968828723c */ /* 0x040fe20000041828 */
[----:B------:R-:W2:Y:S01]  /*e7f0*/  LDSM.16.MT88.4 R148, [R196+0x2800] ;  /* 0x00280000c494783b */ /* 0x000ea20000004200 */
[----:B------:R3:W-:Y:S06]  /*e800*/  MUFU.EX2 R177, R134 ;  /* 0x0000008600b17308 */ /* 0x0007ec0000000800 */
[C---:B----4-:R-:W-:Y:S08]  /*e810*/  HMMA.16816.F32.BF16 R44, R136.reuse, R140, R44 ;  /* 0x0000008c882c723c */ /* 0x050ff0000004182c */
[C---:B------:R-:W-:Y:S01]  /*e820*/  HMMA.16816.F32.BF16 R48, R136.reuse, R142, R48 ;  /* 0x0000008e8830723c */ /* 0x040fe20000041830 */
[----:B------:R-:W4:Y:S07]  /*e830*/  LDSM.16.MT88.4 R140, [R193+0x4800] ;  /* 0x00480000c18c783b */ /* 0x000f2e0000004200 */
[C---:B-1----:R-:W-:Y:S04]  /*e840*/  HMMA.16816.F32.BF16 R52, R136.reuse, R144, R52 ;  /* 0x000000908834723c */ /* 0x042fe80000041834 */
[--C-:B---3--:R-:W-:Y:S04]  /*e850*/  FFMA.FTZ R134, R245, c[0x0][0x2d0], -R183.reuse ;  /* 0x0000b400f5867a23 */ /* 0x108fe800000108b7 */
[----:B------:R1:W-:Y:S01]  /*e860*/  MUFU.EX2 R190, R134 ;  /* 0x0000008600be7308 */ /* 0x0003e20000000800 */
[C---:B------:R-:W-:Y:S01]  /*e870*/  HMMA.16816.F32.BF16 R56, R136.reuse, R146, R56 ;  /* 0x000000928838723c */ /* 0x040fe20000041838 */
[----:B------:R-:W3:Y:S07]  /*e880*/  LDSM.16.MT88.4 R144, [R194+0x4800] ;  /* 0x00480000c290783b */ /* 0x000eee0000004200 */
[C---:B--2---:R-:W-:Y:S08]  /*e890*/  HMMA.16816.F32.BF16 R60, R136.reuse, R148, R60 ;  /* 0x00000094883c723c */ /* 0x044ff0000004183c */
[C---:B------:R-:W-:Y:S01]  /*e8a0*/  HMMA.16816.F32.BF16 R64, R136.reuse, R150, R64 ;  /* 0x000000968840723c */ /* 0x040fe20000041840 */
[----:B------:R-:W2:Y:S03]  /*e8b0*/  LDSM.16.MT88.4 R148, [R197+0x4800] ;  /* 0x00480000c594783b */ /* 0x000ea60000004200 */
[----:B-1----:R-:W-:Y:S04]  /*e8c0*/  FFMA.FTZ R134, R246, c[0x0][0x2d0], -R183 ;  /* 0x0000b400f6867a23 */ /* 0x002fe800000108b7 */
[C---:B----4-:R-:W-:Y:S01]  /*e8d0*/  HMMA.16816.F32.BF16 R68, R136.reuse, R140, R68 ;  /* 0x0000008c8844723c */ /* 0x050fe20000041844 */
[----:B------:R1:W-:Y:S07]  /*e8e0*/  MUFU.EX2 R189, R134 ;  /* 0x0000008600bd7308 */ /* 0x0003ee0000000800 */
[C---:B------:R-:W-:Y:S01]  /*e8f0*/  HMMA.16816.F32.BF16 R72, R136.reuse, R142, R72 ;  /* 0x0000008e8848723c */ /* 0x040fe20000041848 */
[----:B------:R-:W4:Y:S07]  /*e900*/  LDSM.16.MT88.4 R140, [R196+0x4800] ;  /* 0x00480000c48c783b */ /* 0x000f2e0000004200 */
[C---:B---3--:R-:W-:Y:S08]  /*e910*/  HMMA.16816.F32.BF16 R76, R136.reuse, R144, R76 ;  /* 0x00000090884c723c */ /* 0x048ff0000004184c */
[C---:B------:R-:W-:Y:S01]  /*e920*/  HMMA.16816.F32.BF16 R80, R136.reuse, R146, R80 ;  /* 0x000000928850723c */ /* 0x040fe20000041850 */
[----:B------:R-:W3:Y:S03]  /*e930*/  LDSM.16.MT88.4 R144, [R193+0x6800] ;  /* 0x00680000c190783b */ /* 0x000ee60000004200 */
[--C-:B-1----:R-:W-:Y:S04]  /*e940*/  FFMA.FTZ R134, R247, c[0x0][0x2d0], -R133.reuse ;  /* 0x0000b400f7867a23 */ /* 0x102fe80000010885 */
[C---:B--2---:R-:W-:Y:S01]  /*e950*/  HMMA.16816.F32.BF16 R84, R136.reuse, R148, R84 ;  /* 0x000000948854723c */ /* 0x044fe20000041854 */
[----:B------:R1:W-:Y:S07]  /*e960*/  MUFU.EX2 R175, R134 ;  /* 0x0000008600af7308 */ /* 0x0003ee0000000800 */
[C---:B------:R-:W-:Y:S01]  /*e970*/  HMMA.16816.F32.BF16 R88, R136.reuse, R150, R88 ;  /* 0x000000968858723c */ /* 0x040fe20000041858 */
[----:B------:R-:W2:Y:S07]  /*e980*/  LDSM.16.MT88.4 R148, [R194+0x6800] ;  /* 0x00680000c294783b */ /* 0x000eae0000004200 */
[C---:B----4-:R-:W-:Y:S08]  /*e990*/  HMMA.16816.F32.BF16 R92, R136.reuse, R140, R92 ;  /* 0x0000008c885c723c */ /* 0x050ff0000004185c */
[C---:B------:R-:W-:Y:S01]  /*e9a0*/  HMMA.16816.F32.BF16 R96, R136.reuse, R142, R96 ;  /* 0x0000008e8860723c */ /* 0x040fe20000041860 */
[----:B------:R-:W4:Y:S03]  /*e9b0*/  LDSM.16.MT88.4 R140, [R197+0x6800] ;  /* 0x00680000c58c783b */ /* 0x000f260000004200 */
[--C-:B-1----:R-:W-:Y:S02]  /*e9c0*/  FFMA.FTZ R134, R249, c[0x0][0x2d0], -R133.reuse ;  /* 0x0000b400f9867a23 */ /* 0x102fe40000010885 */
[----:B------:R-:W-:Y:S02]  /*e9d0*/  FFMA.FTZ R133, R168, c[0x0][0x2d0], -R133 ;  /* 0x0000b400a8857a23 */ /* 0x000fe40000010885 */
[----:B------:R1:W-:Y:S01]  /*e9e0*/  MUFU.EX2 R174, R134 ;  /* 0x0000008600ae7308 */ /* 0x0003e20000000800 */
[C---:B---3--:R-:W-:Y:S08]  /*e9f0*/  HMMA.16816.F32.BF16 R100, R136.reuse, R144, R100 ;  /* 0x000000908864723c */ /* 0x048ff00000041864 */
[C---:B------:R-:W-:Y:S01]  /*ea00*/  HMMA.16816.F32.BF16 R104, R136.reuse, R146, R104 ;  /* 0x000000928868723c */ /* 0x040fe20000041868 */
[----:B------:R-:W3:Y:S01]  /*ea10*/  LDSM.16.MT88.4 R144, [R196+0x6800] ;  /* 0x00680000c490783b */ /* 0x000ee20000004200 */
[----:B------:R-:W-:Y:S06]  /*ea20*/  MUFU.EX2 R133, R133 ;  /* 0x0000008500857308 */ /* 0x000fec0000000800 */
[C---:B--2---:R-:W-:Y:S04]  /*ea30*/  HMMA.16816.F32.BF16 R108, R136.reuse, R148, R108 ;  /* 0x00000094886c723c */ /* 0x044fe8000004186c */
[--C-:B-1----:R-:W-:Y:S04]  /*ea40*/  FFMA.FTZ R134, R252, c[0x0][0x2d0], -R183.reuse ;  /* 0x0000b400fc867a23 */ /* 0x102fe800000108b7 */
[C---:B------:R-:W-:Y:S01]  /*ea50*/  HMMA.16816.F32.BF16 R112, R136.reuse, R150, R112 ;  /* 0x000000968870723c */ /* 0x040fe20000041870 */
[----:B------:R-:W-:Y:S01]  /*ea60*/  LDSM.16.MT88.4 R148, [R194+0x1000] ;  /* 0x00100000c294783b */ /* 0x000fe20000004200 */
[----:B------:R-:W1:Y:S02]  /*ea70*/  MUFU.EX2 R181, R134 ;  /* 0x0000008600b57308 */ /* 0x000e640000000800 */
[----:B------:R-:W-:Y:S04]  /*ea80*/  FFMA.FTZ R183, R248, c[0x0][0x2d0], -R183 ;  /* 0x0000b400f8b77a23 */ /* 0x000fe800000108b7 */
[C---:B----4-:R-:W-:Y:S04]  /*ea90*/  HMMA.16816.F32.BF16 R116, R136.reuse, R140, R116 ;  /* 0x0000008c8874723c */ /* 0x050fe80000041874 */
[----:B------:R-:W2:Y:S04]  /*eaa0*/  MUFU.EX2 R178, R183 ;  /* 0x000000b700b27308 */ /* 0x000ea80000000800 */
[C---:B------:R-:W-:Y:S01]  /*eab0*/  HMMA.16816.F32.BF16 R120, R136.reuse, R142, R120 ;  /* 0x0000008e8878723c */ /* 0x040fe20000041878 */
[----:B------:R-:W4:Y:S05]  /*eac0*/  LDSM.16.MT88.4 R140, [R193+0x1000] ;  /* 0x00100000c18c783b */ /* 0x000f2a0000004200 */
[----:B------:R5:W5:Y:S02]  /*ead0*/  MUFU.EX2 R134, R2 ;  /* 0x0000000200867308 */ /* 0x000b640000000800 */
[C---:B---3--:R-:W-:Y:S04]  /*eae0*/  HMMA.16816.F32.BF16 R124, R136.reuse, R144, R124 ;  /* 0x00000090887c723c */ /* 0x048fe8000004187c */
[----:B-1----:R-:W-:Y:S04]  /*eaf0*/  F2FP.BF16.PACK_AB R168, R180, R181 ;  /* 0x000000b5b4a8723e */ /* 0x002fe800000010ff */
[----:B------:R-:W-:Y:S01]  /*eb00*/  HMMA.16816.F32.BF16 R128, R136, R146, R128 ;  /* 0x000000928880723c */ /* 0x000fe20000041880 */
[----:B------:R-:W1:Y:S03]  /*eb10*/  LDSM.16.MT88.4 R144, [R197+0x1000] ;  /* 0x00100000c590783b */ /* 0x000e660000004200 */
[----:B--2---:R-:W-:Y:S03]  /*eb20*/  F2FP.BF16.PACK_AB R170, R178, R179 ;  /* 0x000000b3b2aa723e */ /* 0x004fe600000010ff */
[----:B------:R-:W-:Y:S02]  /*eb30*/  F2FP.BF16.PACK_AB R136, R221, R223 ;  /* 0x000000dfdd88723e */ /* 0x000fe400000010ff */
[----:B------:R-:W-:Y:S01]  /*eb40*/  F2FP.BF16.PACK_AB R137, R177, R176 ;  /* 0x000000b0b189723e */ /* 0x000fe200000010ff */
[----:B------:R-:W2:Y:S02]  /*eb50*/  LDL R183, [R1+0x14] ;  /* 0x0000140001b77983 */ /* 0x000ea40000100800 */
[----:B------:R-:W-:Y:S02]  /*eb60*/  F2FP.BF16.PACK_AB R138, R189, R190 ;  /* 0x000000bebd8a723e */ /* 0x000fe400000010ff */
[----:B------:R-:W-:Y:S01]  /*eb70*/  F2FP.BF16.PACK_AB R139, R174, R175 ;  /* 0x000000afae8b723e */ /* 0x000fe200000010ff */
[----:B-----5:R-:W-:Y:S01]  /*eb80*/  FFMA.FTZ R2, R0, R158, R187 ;  /* 0x0000009e00027223 */ /* 0x020fe200000100bb */
[----:B------:R-:W-:Y:S01]  /*eb90*/  F2FP.BF16.PACK_AB R171, R133, R134 ;  /* 0x0000008685ab723e */ /* 0x000fe200000010ff */
[----:B------:R-:W-:Y:S01]  /*eba0*/  LDSM.16.MT88.4 R156, [R197+0x1800] ;  /* 0x00180000c59c783b */ /* 0x000fe20000004200 */
[----:B------:R-:W-:Y:S02]  /*ebb0*/  FADD.FTZ R0, R238, R160 ;  /* 0x000000a0ee007221 */ /* 0x000fe40000010000 */
[----:B------:R-:W-:Y:S02]  /*ebc0*/  FADD.FTZ R2, R188, R2 ;  /* 0x00000002bc027221 */ /* 0x000fe40000010000 */
[----:B------:R-:W-:Y:S01]  /*ebd0*/  FADD.FTZ R0, R240, R0 ;  /* 0x00000000f0007221 */ /* 0x000fe20000010000 */
[C---:B----4-:R-:W-:Y:S03]  /*ebe0*/  HMMA.16816.F32.BF16 R4, R136.reuse, R140, R4 ;  /* 0x0000008c8804723c */ /* 0x050fe60000041804 */
[----:B------:R-:W-:Y:S01]  /*ebf0*/  FADD.FTZ R135, R169, R2 ;  /* 0x00000002a9877221 */ /* 0x000fe20000010000 */
[----:B------:R-:W-:Y:S01]  /*ec00*/  F2FP.BF16.PACK_AB R169, R173, R172 ;  /* 0x000000acada9723e */ /* 0x000fe200000010ff */
[----:B------:R-:W-:Y:S02]  /*ec10*/  FADD.FTZ R2, R239, R0 ;  /* 0x00000000ef027221 */ /* 0x000fe40000010000 */
[----:B------:R-:W-:Y:S01]  /*ec20*/  FADD.FTZ R0, R191, R135 ;  /* 0x00000087bf007221 */ /* 0x000fe20000010000 */
[C---:B------:R-:W-:Y:S01]  /*ec30*/  HMMA.16816.F32.BF16 R8, R136.reuse, R142, R8 ;  /* 0x0000008e8808723c */ /* 0x040fe20000041808 */
[----:B------:R-:W3:Y:S03]  /*ec40*/  LDSM.16.MT88.4 R140, [R193+0x3000] ;  /* 0x00300000c18c783b */ /* 0x000ee60000004200 */
[----:B------:R-:W-:Y:S02]  /*ec50*/  FADD.FTZ R2, R227, R2 ;  /* 0x00000002e3027221 */ /* 0x000fe40000010000 */
[----:B------:R-:W-:Y:S02]  /*ec60*/  FADD.FTZ R0, R186, R0 ;  /* 0x00000000ba007221 */ /* 0x000fe40000010000 */
[C---:B------:R-:W-:Y:S04]  /*ec70*/  HMMA.16816.F32.BF16 R12, R136.reuse, R148, R12 ;  /* 0x00000094880c723c */ /* 0x040fe8000004180c */
[----:B------:R-:W-:Y:S02]  /*ec80*/  FADD.FTZ R2, R226, R2 ;  /* 0x00000002e2027221 */ /* 0x000fe40000010000 */
[----:B------:R-:W-:Y:S02]  /*ec90*/  FADD.FTZ R0, R185, R0 ;  /* 0x00000000b9007221 */ /* 0x000fe40000010000 */
[C---:B------:R-:W-:Y:S01]  /*eca0*/  HMMA.16816.F32.BF16 R16, R136.reuse, R150, R16 ;  /* 0x000000968810723c */ /* 0x040fe20000041810 */
[----:B------:R-:W4:Y:S03]  /*ecb0*/  LDSM.16.MT88.4 R148, [R194+0x3000] ;  /* 0x00300000c294783b */ /* 0x000f260000004200 */
[----:B------:R-:W-:Y:S02]  /*ecc0*/  FADD.FTZ R2, R225, R2 ;  /* 0x00000002e1027221 */ /* 0x000fe40000010000 */
        /* <DEDUP_REMOVED lines=8> */
[C---:B------:R-:W-:Y:S04]  /*ed50*/  HMMA.16816.F32.BF16 R28, R136.reuse, R152, R28 ;  /* 0x00000098881c723c */ /* 0x040fe8000004181c */
[----:B------:R-:W-:Y:S02]  /*ed60*/  FADD.FTZ R2, R221, R2 ;  /* 0x00000002dd027221 */ /* 0x000fe40000010000 */
[----:B------:R-:W-:Y:S02]  /*ed70*/  FADD.FTZ R0, R177, R0 ;  /* 0x00000000b1007221 */ /* 0x000fe40000010000 */
[C---:B------:R-:W-:Y:S01]  /*ed80*/  HMMA.16816.F32.BF16 R32, R136.reuse, R154, R32 ;  /* 0x0000009a8820723c */ /* 0x040fe20000041820 */
[----:B------:R-:W5:Y:S03]  /*ed90*/  LDSM.16.MT88.4 R152, [R196+0x3000] ;  /* 0x00300000c498783b */ /* 0x000f660000004200 */
[----:B------:R-:W-:Y:S02]  /*eda0*/  FADD.FTZ R2, R190, R2 ;  /* 0x00000002be027221 */ /* 0x000fe40000010000 */
[----:B------:R-:W-:Y:S02]  /*edb0*/  FADD.FTZ R0, R175, R0 ;  /* 0x00000000af007221 */ /* 0x000fe40000010000 */
[C---:B---3--:R-:W-:Y:S04]  /*edc0*/  HMMA.16816.F32.BF16 R36, R136.reuse, R140, R36 ;  /* 0x0000008c8824723c */ /* 0x048fe80000041824 */
[----:B------:R-:W-:Y:S02]  /*edd0*/  FADD.FTZ R2, R189, R2 ;  /* 0x00000002bd027221 */ /* 0x000fe40000010000 */
[----:B------:R-:W-:Y:S02]  /*ede0*/  FADD.FTZ R0, R174, R0 ;  /* 0x00000000ae007221 */ /* 0x000fe40000010000 */
        /* <DEDUP_REMOVED lines=8> */
[C---:B-----5:R-:W-:Y:S08]  /*ee70*/  HMMA.16816.F32.BF16 R60, R136.reuse, R152, R60 ;  /* 0x00000098883c723c */ /* 0x060ff0000004183c */
[C---:B------:R-:W-:Y:S01]  /*ee80*/  HMMA.16816.F32.BF16 R64, R136.reuse, R154, R64 ;  /* 0x0000009a8840723c */ /* 0x040fe20000041840 */
[----:B------:R-:W5:Y:S07]  /*ee90*/  LDSM.16.MT88.4 R152, [R196+0x5000] ;  /* 0x00500000c498783b */ /* 0x000f6e0000004200 */
        /* <DEDUP_REMOVED lines=19> */
[C---:B------:R-:W-:Y:S08]  /*efd0*/  HMMA.16816.F32.BF16 R120, R136.reuse, R146, R120 ;  /* 0x000000928878723c */ /* 0x040ff00000041878 */
[C---:B-----5:R-:W-:Y:S08]  /*efe0*/  HMMA.16816.F32.BF16 R124, R136.reuse, R152, R124 ;  /* 0x00000098887c723c */ /* 0x060ff0000004187c */
[----:B------:R-:W-:Y:S08]  /*eff0*/  HMMA.16816.F32.BF16 R128, R136, R154, R128 ;  /* 0x0000009a8880723c */ /* 0x000ff00000041880 */
[C---:B---3--:R-:W-:Y:S01]  /*f000*/  HMMA.16816.F32.BF16 R136, R168.reuse, R140, R4 ;  /* 0x0000008ca888723c */ /* 0x048fe20000041804 */
[----:B------:R-:W1:Y:S07]  /*f010*/  LDSM.16.MT88.4 R4, [R193+0x3800] ;  /* 0x00380000c104783b */ /* 0x000e6e0000004200 */
[C---:B------:R-:W-:Y:S01]  /*f020*/  HMMA.16816.F32.BF16 R140, R168.reuse, R142, R8 ;  /* 0x0000008ea88c723c */ /* 0x040fe20000041808 */
[----:B------:R-:W3:Y:S07]  /*f030*/  LDSM.16.MT88.4 R8, [R194+0x3800] ;  /* 0x00380000c208783b */ /* 0x000eee0000004200 */
[C---:B----4-:R-:W-:Y:S01]  /*f040*/  HMMA.16816.F32.BF16 R144, R168.reuse, R148, R12 ;  /* 0x00000094a890723c */ /* 0x050fe2000004180c */
[----:B------:R-:W4:Y:S07]  /*f050*/  LDSM.16.MT88.4 R12, [R197+0x3800] ;  /* 0x00380000c50c783b */ /* 0x000f2e0000004200 */
[C---:B------:R-:W-:Y:S01]  /*f060*/  HMMA.16816.F32.BF16 R148, R168.reuse, R150, R16 ;  /* 0x00000096a894723c */ /* 0x040fe20000041810 */
[----:B------:R-:W5:Y:S02]  /*f070*/  LDSM.16.MT88.4 R16, [R196+0x3800] ;  /* 0x00380000c410783b */ /* 0x000f640000004200 */
[----:B--2---:R-:W-:Y:S05]  /*f080*/  ISETP.GT.AND P0, PT, R222, R183, PT ;  /* 0x000000b7de00720c */ /* 0x004fea0003f04270 */
[C---:B------:R-:W-:Y:S01]  /*f090*/  HMMA.16816.F32.BF16 R152, R168.reuse, R156, R20 ;  /* 0x0000009ca898723c */ /* 0x040fe20000041814 */
[----:B------:R-:W2:Y:S03]  /*f0a0*/  LDSM.16.MT88.4 R20, [R193+0x5800] ;  /* 0x00580000c114783b */ /* 0x000ea60000004200 */
[----:B------:R-:W-:Y:S04]  /*f0b0*/  MOV R222, R220 ;  /* 0x000000dc00de7202 */ /* 0x000fe80000000f00 */
[C---:B------:R-:W-:Y:S01]  /*f0c0*/  HMMA.16816.F32.BF16 R156, R168.reuse, R158, R24 ;  /* 0x0000009ea89c723c */ /* 0x040fe20000041818 */
[----:B------:R-:W-:Y:S07]  /*f0d0*/  LDSM.16.MT88.4 R24, [R193+0x7800] ;  /* 0x00780000c118783b */ /* 0x000fee0000004200 */
[C---:B------:R-:W-:Y:S08]  /*f0e0*/  HMMA.16816.F32.BF16 R160, R168.reuse, R164, R28 ;  /* 0x000000a4a8a0723c */ /* 0x040ff0000004181c */
[C---:B------:R-:W-:Y:S08]  /*f0f0*/  HMMA.16816.F32.BF16 R164, R168.reuse, R166, R32 ;  /* 0x000000a6a8a4723c */ /* 0x040ff00000041820 */
        /* <DEDUP_REMOVED lines=20> */
[C---:B----4-:R-:W-:Y:S07]  /*f240*/  HMMA.16816.F32.BF16 R92, R168.reuse, R12, R92 ;  /* 0x0000000ca85c723c */ /* 0x050fee000004185c */
[-C--:B------:R-:W-:Y:S01]  /*f250*/  MOV R12, R3.reuse ;  /* 0x00000003000c7202 */ /* 0x080fe20000000f00 */
[C---:B------:R-:W-:Y:S08]  /*f260*/  HMMA.16816.F32.BF16 R96, R168.reuse, R14, R96 ;  /* 0x0000000ea860723c */ /* 0x040ff00000041860 */
[C---:B------:R-:W-:Y:S08]  /*f270*/  HMMA.16816.F32.BF16 R100, R168.reuse, R24, R100 ;  /* 0x00000018a864723c */ /* 0x040ff00000041864 */
[C---:B------:R-:W-:Y:S08]  /*f280*/  HMMA.16816.F32.BF16 R104, R168.reuse, R26, R104 ;  /* 0x0000001aa868723c */ /* 0x040ff00000041868 */
[C---:B-----5:R-:W-:Y:S08]  /*f290*/  HMMA.16816.F32.BF16 R108, R168.reuse, R16, R108 ;  /* 0x00000010a86c723c */ /* 0x060ff0000004186c */
[C---:B------:R-:W-:Y:S08]  /*f2a0*/  HMMA.16816.F32.BF16 R112, R168.reuse, R18, R112 ;  /* 0x00000012a870723c */ /* 0x040ff00000041870 */
[C---:B--2---:R-:W-:Y:S08]  /*f2b0*/  HMMA.16816.F32.BF16 R116, R168.reuse, R20, R116 ;  /* 0x00000014a874723c */ /* 0x044ff00000041874 */
        /* <DEDUP_REMOVED lines=8> */
[----:B------:R-:W-:Y:S01]  /*f340*/  FADD.FTZ R0, R134, R4 ;  /* 0x0000000486007221 */ /* 0x000fe20000010000 */
[----:B------:R-:W-:Y:S01]  /*f350*/  MOV R134, R3 ;  /* 0x0000000300867202 */ /* 0x000fe20000000f00 */
[----:B------:R-:W-:Y:S02]  /*f360*/  FADD.FTZ R2, R178, R2 ;  /* 0x00000002b2027221 */ /* 0x000fe40000010000 */
[----:B------:R-:W-:Y:S01]  /*f370*/  FADD.FTZ R0, R133, R0 ;  /* 0x0000000085007221 */ /* 0x000fe20000010000 */
[----:B------:R-:W-:Y:S02]  /*f380*/  MOV R133, R132 ;  /* 0x0000008400857202 */ /* 0x000fe40000000f00 */
[----:B------:R1:W-:Y:S04]  /*f390*/  STL [R1], R2 ;  /* 0x0000000201007387 */ /* 0x0003e80000100800 */
[----:B------:R1:W-:Y:S01]  /*f3a0*/  STL [R1+0x8], R0 ;  /* 0x0000080001007387 */ /* 0x0003e20000100800 */
[----:B------:R-:W-:-:S05]  /*f3b0*/  @P0 BRA `(.L_x_1703) ;  /* 0xffffc80000000947 */ /* 0x000fca000383ffff */
.L_x_1702:
[----:B------:R-:W-:-:S13]  /*f3c0*/  ISETP.GE.AND P0, PT, R220, R230, PT ;  /* 0x000000e6dc00720c */ /* 0x000fda0003f06270 */
[----:B------:R-:W-:Y:S05]  /*f3d0*/  @!P0 BRA `(.L_x_1704) ;  /* 0x0000430000008947 */ /* 0x000fea0003800000 */
[----:B------:R-:W-:Y:S02]  /*f3e0*/  MOV R133, R12 ;  /* 0x0000000c00857202 */ /* 0x000fe40000000f00 */
[----:B-1----:R-:W-:Y:S02]  /*f3f0*/  MOV R2, R132 ;  /* 0x0000008400027202 */ /* 0x002fe40000000f00 */
.L_x_1713:
[----:B------:R-:W-:Y:S01]  /*f400*/  SHF.R.S32.HI R0, RZ, 0x1f, R220 ;  /* 0x0000001fff007819 */ /* 0x000fe200000114dc */
[----:B------:R-:W-:Y:S04]  /*f410*/  DEPBAR.LE SB0, 0x0 ;  /* 0x000080000000791a */ /* 0x000fe80000000000 */
[----:B------:R-:W-:Y:S01]  /*f420*/  WARPSYNC 0xffffffff ;  /* 0xffffffff00007948 */ /* 0x000fe20003800000 */
[----:B------:R-:W-:Y:S01]  /*f430*/  BAR.SYNC.DEFER_BLOCKING 0x0 ;  /* 0x0000000000007b1d */ /* 0x000fe20000010000 */
[----:B------:R-:W-:Y:S01]  /*f440*/  IMAD R0, R0, c[0x0][0x208], RZ ;  /* 0x0000820000007a24 */ /* 0x000fe200078e02ff */
[----:B------:R-:W-:Y:S01]  /*f450*/  IADD3 R14, P0, R234, 0x40, RZ ;  /* 0x00000040ea0e7810 */ /* 0x000fe20007f1e0ff */
[C---:B------:R-:W-:Y:S04]  /*f460*/  IMAD.WIDE.U32 R6, R220.reuse, c[0x0][0x208], RZ ;  /* 0x00008200dc067a25 */ /* 0x040fe800078e00ff */
[----:B------:R-:W-:Y:S02]  /*f470*/  IMAD R0, R220, c[0x0][0x20c], R0 ;  /* 0x00008300dc007a24 */ /* 0x000fe400078e0200 */
[----:B------:R-:W-:Y:S01]  /*f480*/  IMAD.X R15, RZ, RZ, R236, P0 ;  /* 0x000000ffff0f7224 */ /* 0x000fe200000e06ec */
[----:B------:R-:W-:Y:S01]  /*f490*/  IADD3 R23, P0, R234, 0x80, RZ ;  /* 0x00000080ea177810 */ /* 0x000fe20007f1e0ff */
[----:B------:R-:W-:Y:S02]  /*f4a0*/  IMAD.IADD R0, R7, 0x1, R0 ;  /* 0x0000000107007824 */ /* 0x000fe400078e0200 */
[C---:B------:R-:W-:Y:S02]  /*f4b0*/  IMAD.SHL.U32 R4, R6.reuse, 0x40, RZ ;  /* 0x0000004006047824 */ /* 0x040fe400078e00ff */
[----:B------:R-:W-:Y:S01]  /*f4c0*/  IMAD.X R22, RZ, RZ, R236, P0 ;  /* 0x000000ffff167224 */ /* 0x000fe200000e06ec */
[----:B------:R-:W-:Y:S01]  /*f4d0*/  SHF.L.U64.HI R0, R6, 0x6, R0 ;  /* 0x0000000606007819 */ /* 0x000fe20000010200 */
[----:B------:R-:W-:Y:S01]  /*f4e0*/  IMAD.MOV.U32 R20, RZ, RZ, c[0x0][0x208] ;  /* 0x00008200ff147624 */ /* 0x000fe200078e00ff */
[----:B------:R-:W-:Y:S01]  /*f4f0*/  IADD3 R3, P0, R4, R234, RZ ;  /* 0x000000ea04037210 */ /* 0x000fe20007f1e0ff */
[----:B------:R-:W-:Y:S04]  /*f500*/  IMAD.MOV.U32 R240, RZ, RZ, c[0x0][0x2c4] ;  /* 0x0000b100fff07624 */ /* 0x000fe800078e00ff */
[----:B------:R-:W-:Y:S01]  /*f510*/  IMAD.X R5, R0, 0x1, R236, P0 ;  /* 0x0000000100057824 */ /* 0x000fe200000e06ec */
[C---:B------:R-:W-:Y:S01]  /*f520*/  LEA R6, P0, R3.reuse, c[0x0][0x1f8], 0x1 ;  /* 0x00007e0003067a11 */ /* 0x040fe200078008ff */
[----:B------:R-:W-:Y:S01]  /*f530*/  LDSM.16.M88.4 R32, [R199] ;  /* 0x00000000c720783b */ /* 0x000fe20000000200 */
[----:B------:R-:W-:Y:S01]  /*f540*/  ISETP.NE.AND P2, PT, R240, 0x1, PT ;  /* 0x00000001f000780c */ /* 0x000fe20003f45270 */
[----:B------:R-:W-:Y:S01]  /*f550*/  ULDC UR4, c[0x0][0x324] ;  /* 0x0000c90000047ab9 */ /* 0x000fe20000000800 */
[----:B------:R-:W-:Y:S01]  /*f560*/  LEA.HI.X R7, R3, c[0x0][0x1fc], R5, 0x1, P0 ;  /* 0x00007f0003077a11 */ /* 0x000fe200000f0c05 */
[----:B------:R-:W-:Y:S01]  /*f570*/  ULOP3.LUT UR4, URZ, UR4, URZ, 0x33, !UPT ;  /* 0x000000043f047292 */ /* 0x000fe2000f8e333f */
[----:B------:R-:W-:Y:S01]  /*f580*/  IADD3 R3, P0, R4, R14, RZ ;  /* 0x0000000e04037210 */ /* 0x000fe20007f1e0ff */
[----:B------:R-:W1:Y:S04]  /*f590*/  LDSM.16.M88.4 R8, [R192] ;  /* 0x00000000c008783b */ /* 0x000e680000000200 */
[----:B------:R-:W-:Y:S01]  /*f5a0*/  IMAD.X R13, R0, 0x1, R15, P0 ;  /* 0x00000001000d7824 */ /* 0x000fe200000e060f */
[----:B------:R-:W-:Y:S01]  /*f5b0*/  IADD3 R5, P0, R4, R23, RZ ;  /* 0x0000001704057210 */ /* 0x000fe20007f1e0ff */
[----:B------:R-:W2:Y:S06]  /*f5c0*/  LDSM.16.M88.4 R16, [R192+0x800] ;  /* 0x00080000c010783b */ /* 0x000eac0000000200 */
[----:B------:R-:W3:Y:S06]  /*f5d0*/  LDSM.16.M88.4 R24, [R192+0x1000] ;  /* 0x00100000c018783b */ /* 0x000eec0000000200 */
[----:B------:R-:W4:Y:S06]  /*f5e0*/  LDSM.16.M88.4 R168, [R192+0x1800] ;  /* 0x00180000c0a8783b */ /* 0x000f2c0000000200 */
[----:B------:R-:W-:Y:S06]  /*f5f0*/  LDSM.16.M88.4 R172, [R200] ;  /* 0x00000000c8ac783b */ /* 0x000fec0000000200 */
[----:B------:R-:W2:Y:S06]  /*f600*/  LDSM.16.M88.4 R176, [R203] ;  /* 0x00000000cbb0783b */ /* 0x000eac0000000200 */
[----:B------:R-:W1:Y:S06]  /*f610*/  LDSM.16.M88.4 R180, [R218] ;  /* 0x00000000dab4783b */ /* 0x000e6c0000000200 */
[----:B------:R-:W1:Y:S06]  /*f620*/  LDSM.16.M88.4 R184, [R217] ;  /* 0x00000000d9b8783b */ /* 0x000e6c0000000200 */
[----:B------:R-:W1:Y:S06]  /*f630*/  LDSM.16.M88.4 R188, [R216] ;  /* 0x00000000d8bc783b */ /* 0x000e6c0000000200 */
[----:B------:R-:W-:Y:S01]  /*f640*/  @!PT LDS RZ, [RZ] ;  /* 0x00000000fffff984 */ /* 0x000fe20000000800 */
[----:B------:R-:W-:Y:S01]  /*f650*/  @!PT LDS RZ, [RZ] ;  /* 0x00000000fffff984 */ /* 0x000fe20000000800 */
[----:B------:R-:W-:Y:S01]  /*f660*/  @!PT LDS RZ, [RZ] ;  /* 0x00000000fffff984 */ /* 0x000fe20000000800 */
[----:B------:R2:W-:Y:S06]  /*f670*/  LDGSTS.E.BYPASS.LTC128B.128 [R219+0x100], [R6.64], !P6 ;  /* 0x0010000006db7fae */ /* 0x0005ec000f101d46 */
[----:B------:R-:W5:Y:S06]  /*f680*/  LDL R239, [R1+0x18] ;  /* 0x0000180001ef7983 */ /* 0x000f6c0000100800 */
[----:B------:R-:W5:Y:S06]  /*f690*/  LDL R238, [R1+0x44] ;  /* 0x0000440001ee7983 */ /* 0x000f6c0000100800 */
[----:B------:R-:W5:Y:S01]  /*f6a0*/  LDL R237, [R1+0x4] ;  /* 0x0000040001ed7983 */ /* 0x000f620000100800 */
[----:B--2---:R-:W-:Y:S01]  /*f6b0*/  IMAD.X R7, R0, 0x1, R22, P0 ;  /* 0x0000000100077824 */ /* 0x004fe200000e0616 */
[C---:B------:R-:W-:Y:S04]  /*f6c0*/  LEA R12, P0, R3.reuse, c[0x0][0x1f8], 0x1 ;  /* 0x00007e00030c7a11 */ /* 0x040fe800078008ff */
[----:B------:R-:W-:Y:S02]  /*f6d0*/  LEA.HI.X R13, R3, c[0x0][0x1fc], R13, 0x1, P0 ;  /* 0x00007f00030d7a11 */ /* 0x000fe400000f0c0d */
[C---:B------:R-:W-:Y:S03]  /*f6e0*/  LEA R6, P0, R5.reuse, c[0x0][0x1f8], 0x1 ;  /* 0x00007e0005067a11 */ /* 0x040fe600078008ff */
[----:B------:R2:W-:Y:S01]  /*f6f0*/  LDGSTS.E.BYPASS.LTC128B.128 [R219+0x2100], [R12.64], !P5 ;  /* 0x021000000cdb7fae */ /* 0x0005e2000e901d46 */
[----:B------:R-:W-:Y:S01]  /*f700*/  LEA.HI.X R7, R5, c[0x0][0x1fc], R7, 0x1, P0 ;  /* 0x00007f0005077a11 */ /* 0x000fe200000f0c07 */
[----:B------:R-:W-:Y:S01]  /*f710*/  IMAD.MOV.U32 R5, RZ, RZ, c[0x0][0x20c] ;  /* 0x00008300ff057624 */ /* 0x000fe200078e00ff */
[----:B------:R-:W-:Y:S03]  /*f720*/  IADD3 R21, P0, R234, 0xc0, RZ ;  /* 0x000000c0ea157810 */ /* 0x000fe60007f1e0ff */
[----:B------:R1:W-:Y:S02]  /*f730*/  LDGSTS.E.BYPASS.LTC128B.128 [R219+0x4100], [R6.64], !P4 ;  /* 0x0410000006db7fae */ /* 0x0003e4000e101d46 */
[----:B------:R-:W-:Y:S01]  /*f740*/  IMAD.X R28, RZ, RZ, R236, P0 ;  /* 0x000000ffff1c7224 */ /* 0x000fe200000e06ec */
[C---:B------:R-:W-:Y:S04]  /*f750*/  LEA R3, P0, R20.reuse, R4, 0x5 ;  /* 0x0000000414037211 */ /* 0x040fe800078028ff */
[----:B------:R-:W-:Y:S02]  /*f760*/  LEA.HI.X R20, R20, R0, R5, 0x5, P0 ;  /* 0x0000000014147211 */ /* 0x000fe400000f2c05 */
[----:B------:R-:W-:Y:S05]  /*f770*/  IADD3 R5, P0, R4, R21, RZ ;  /* 0x0000001504057210 */ /* 0x000fea0007f1e0ff */
[----:B------:R-:W-:Y:S01]  /*f780*/  IMAD.X R0, R0, 0x1, R28, P0 ;  /* 0x0000000100007824 */ /* 0x000fe200000e061c */
[C---:B------:R-:W-:Y:S04]  /*f790*/  LEA R4, P0, R5.reuse, c[0x0][0x1f8], 0x1 ;  /* 0x00007e0005047a11 */ /* 0x040fe800078008ff */
[----:B------:R-:W-:Y:S05]  /*f7a0*/  LEA.HI.X R5, R5, c[0x0][0x1fc], R0, 0x1, P0 ;  /* 0x00007f0005057a11 */ /* 0x000fea00000f0c00 */
[----:B------:R2:W-:Y:S01]  /*f7b0*/  LDGSTS.E.BYPASS.LTC128B.128 [R219+0x6100], [R4.64], !P3 ;  /* 0x0610000004db7fae */ /* 0x0005e2000d901d46 */
[C---:B-1----:R-:W-:Y:S05]  /*f7c0*/  IADD3 R6, P0, R3.reuse, R14, RZ ;  /* 0x0000000e03067210 */ /* 0x042fea0007f1e0ff */
[C---:B------:R-:W-:Y:S01]  /*f7d0*/  IMAD.X R7, R20.reuse, 0x1, R15, P0 ;  /* 0x0000000114077824 */ /* 0x040fe200000e060f */
[C---:B------:R-:W-:Y:S04]  /*f7e0*/  IADD3 R0, P0, R3.reuse, R234, RZ ;  /* 0x000000ea03007210 */ /* 0x040fe80007f1e0ff */
[----:B--2---:R-:W-:Y:S02]  /*f7f0*/  IADD3.X R4, R20, R236, RZ, P0, !PT ;  /* 0x000000ec14047210 */ /* 0x004fe400007fe4ff */
[C---:B------:R-:W-:Y:S04]  /*f800*/  LEA R12, P0, R0.reuse, c[0x0][0x1f8], 0x1 ;  /* 0x00007e00000c7a11 */ /* 0x040fe800078008ff */
[----:B------:R-:W-:Y:S02]  /*f810*/  LEA.HI.X R13, R0, c[0x0][0x1fc], R4, 0x1, P0 ;  /* 0x00007f00000d7a11 */ /* 0x000fe400000f0c04 */
[C---:B------:R-:W-:Y:S03]  /*f820*/  LEA R14, P0, R6.reuse, c[0x0][0x1f8], 0x1 ;  /* 0x00007e00060e7a11 */ /* 0x040fe600078008ff */
[----:B------:R1:W-:Y:S01]  /*f830*/  LDGSTS.E.BYPASS.LTC128B.128 [R219+0x1100], [R12.64], !P6 ;  /* 0x011000000cdb7fae */ /* 0x0003e2000f101d46 */
[----:B------:R-:W-:Y:S02]  /*f840*/  LEA.HI.X R15, R6, c[0x0][0x1fc], R7, 0x1, P0 ;  /* 0x00007f00060f7a11 */ /* 0x000fe400000f0c07 */
[C---:B------:R-:W-:Y:S03]  /*f850*/  IADD3 R0, P0, R3.reuse, R23, RZ ;  /* 0x0000001703007210 */ /* 0x040fe60007f1e0ff */
[----:B------:R1:W-:Y:S02]  /*f860*/  LDGSTS.E.BYPASS.LTC128B.128 [R219+0x3100], [R14.64], !P5 ;  /* 0x031000000edb7fae */ /* 0x0003e4000e901d46 */
[----:B------:R-:W-:Y:S01]  /*f870*/  IMAD.X R4, R20, 0x1, R22, P0 ;  /* 0x0000000114047824 */ /* 0x000fe200000e0616 */
[C---:B------:R-:W-:Y:S04]  /*f880*/  LEA R22, P0, R0.reuse, c[0x0][0x1f8], 0x1 ;  /* 0x00007e0000167a11 */ /* 0x040fe800078008ff */
[----:B------:R-:W-:Y:S02]  /*f890*/  LEA.HI.X R23, R0, c[0x0][0x1fc], R4, 0x1, P0 ;  /* 0x00007f0000177a11 */ /* 0x000fe400000f0c04 */
[C---:B------:R-:W-:Y:S03]  /*f8a0*/  HMMA.16816.F32.BF16 R4, R32.reuse, R8, RZ ;  /* 0x000000082004723c */ /* 0x040fe600000418ff */
[----:B------:R-:W-:Y:S01]  /*f8b0*/  IADD3 R3, P0, R3, R21, RZ ;  /* 0x0000001503037210 */ /* 0x000fe20007f1e0ff */
[----:B------:R3:W-:Y:S04]  /*f8c0*/  LDGSTS.E.BYPASS.LTC128B.128 [R219+0x5100], [R22.64], !P4 ;  /* 0x0510000016db7fae */ /* 0x0007e8000e101d46 */
[C---:B------:R-:W-:Y:S01]  /*f8d0*/  HMMA.16816.F32.BF16 R8, R32.reuse, R10, RZ ;  /* 0x0000000a2008723c */ /* 0x040fe200000418ff */
[----:B------:R-:W-:Y:S03]  /*f8e0*/  IMAD.X R0, R20, 0x1, R28, P0 ;  /* 0x0000000114007824 */ /* 0x000fe600000e061c */
[C---:B------:R-:W-:Y:S04]  /*f8f0*/  LEA R20, P0, R3.reuse, c[0x0][0x1f8], 0x1 ;  /* 0x00007e0003147a11 */ /* 0x040fe800078008ff */
[----:B------:R-:W-:Y:S01]  /*f900*/  LEA.HI.X R21, R3, c[0x0][0x1fc], R0, 0x1, P0 ;  /* 0x00007f0003157a11 */ /* 0x000fe200000f0c00 */
[C---:B-1----:R-:W-:Y:S01]  /*f910*/  HMMA.16816.F32.BF16 R12, R32.reuse, R16, RZ ;  /* 0x00000010200c723c */ /* 0x042fe200000418ff */
[C---:B------:R-:W-:Y:S03]  /*f920*/  ISETP.GT.AND P0, PT, R220.reuse, R230, PT ;  /* 0x000000e6dc00720c */ /* 0x040fe60003f04270 */
[----:B------:R3:W-:Y:S04]  /*f930*/  LDGSTS.E.BYPASS.LTC128B.128 [R219+0x7100], [R20.64], !P3 ;  /* 0x0710000014db7fae */ /* 0x0007e8000d901d46 */
[C---:B------:R-:W-:Y:S02]  /*f940*/  HMMA.16816.F32.BF16 R16, R32.reuse, R18, RZ ;  /* 0x000000122010723c */ /* 0x040fe400000418ff */
[----:B------:R-:W0:Y:S04]  /*f950*/  LDGDEPBAR ;  /* 0x00000000000079af */ /* 0x000e280000000000 */
[----:B------:R-:W-:Y:S06]  /*f960*/  @P0 IADD3 R0, R220, -0x1, RZ ;  /* 0xffffffffdc000810 */ /* 0x000fec0007ffe0ff */
[----:B------:R-:W-:Y:S01]  /*f970*/  @P0 SHF.R.S32.HI R3, RZ, 0x1f, R0 ;  /* 0x0000001fff030819 */ /* 0x000fe20000011400 */
[----:B------:R-:W-:Y:S04]  /*f980*/  @P0 IMAD.WIDE.U32 R134, R0, c[0x0][0x1e0], RZ ;  /* 0x0000780000860a25 */ /* 0x000fe800078e00ff */
[----:B------:R-:W-:Y:S02]  /*f990*/  @P0 IMAD.SHL.U32 R132, R134, 0x40, RZ ;  /* 0x0000004086840824 */ /* 0x000fe400078e00ff */
[----:B------:R-:W-:Y:S01]  /*f9a0*/  @P0 IMAD R3, R3, c[0x0][0x1e0], RZ ;  /* 0x0000780003030a24 */ /* 0x000fe200078e02ff */
[C---:B---3--:R-:W-:Y:S03]  /*f9b0*/  HMMA.16816.F32.BF16 R20, R32.reuse, R24, RZ ;  /* 0x000000182014723c */ /* 0x048fe600000418ff */
[----:B------:R-:W-:Y:S01]  /*f9c0*/  @P0 IMAD R3, R0, c[0x0][0x1e4], R3 ;  /* 0x0000790000030a24 */ /* 0x000fe200078e0203 */
[----:B------:R-:W-:Y:S03]  /*f9d0*/  @P0 IADD3 R0, P1, R132, R232, RZ ;  /* 0x000000e884000210 */ /* 0x000fe60007f3e0ff */
[----:B------:R-:W-:Y:S01]  /*f9e0*/  @P0 IMAD.IADD R3, R135, 0x1, R3 ;  /* 0x0000000187030824 */ /* 0x000fe200078e0203 */
[C---:B------:R-:W-:Y:S08]  /*f9f0*/  HMMA.16816.F32.BF16 R24, R32.reuse, R26, RZ ;  /* 0x0000001a2018723c */ /* 0x040ff000000418ff */
[C---:B----4-:R-:W-:Y:S08]  /*fa00*/  HMMA.16816.F32.BF16 R28, R32.reuse, R168, RZ ;  /* 0x000000a8201c723c */ /* 0x050ff000000418ff */
[----:B------:R-:W-:Y:S01]  /*fa10*/  HMMA.16816.F32.BF16 R32, R32, R170, RZ ;  /* 0x000000aa2020723c */ /* 0x000fe200000418ff */
[----:B------:R-:W-:Y:S07]  /*fa20*/  LDSM.16.M88.4 R168, [R202] ;  /* 0x00000000caa8783b */ /* 0x000fee0000000200 */
[C---:B------:R-:W-:Y:S08]  /*fa30*/  HMMA.16816.F32.BF16 R4, R172.reuse, R176, R4 ;  /* 0x000000b0ac04723c */ /* 0x040ff00000041804 */
        /* <DEDUP_REMOVED lines=10> */
[----:B------:R-:W-:Y:S03]  /*fae0*/  @P0 IADD3 R0, P1, R132, R181, RZ ;  /* 0x000000b584000210 */ /* 0x000fe60007f3e0ff */
[C---:B------:R-:W-:Y:S04]  /*faf0*/  HMMA.16816.F32.BF16 R24, R172.reuse, R186, R24 ;  /* 0x000000baac18723c */ /* 0x040fe80000041818 */
[----:B------:R-:W-:Y:S01]  /*fb00*/  @P0 IMAD.X R3, R178, 0x1, R182, P1 ;  /* 0x00000001b2030824 */ /* 0x000fe200008e06b6 */
[C---:B------:R-:W-:Y:S03]  /*fb10*/  @P0 LEA R226, P1, R0.reuse, c[0x0][0x1c8], 0x1 ;  /* 0x0000720000e20a11 */ /* 0x040fe600078208ff */
[C---:B------:R-:W-:Y:S04]  /*fb20*/  HMMA.16816.F32.BF16 R28, R172.reuse, R188, R28 ;  /* 0x000000bcac1c723c */ /* 0x040fe8000004181c */
[----:B------:R-:W-:Y:S01]  /*fb30*/  @P0 LEA.HI.X R227, R0, c[0x0][0x1cc], R3, 0x1, P1 ;  /* 0x0000730000e30a11 */ /* 0x000fe200008f0c03 */
[----:B------:R-:W-:Y:S01]  /*fb40*/  @P0 IMAD.MOV.U32 R0, RZ, RZ, c[0x0][0x1e0] ;  /* 0x00007800ff000624 */ /* 0x000fe200078e00ff */
[----:B------:R-:W-:Y:S02]  /*fb50*/  @P0 MOV R3, c[0x0][0x1e4] ;  /* 0x0000790000030a02 */ /* 0x000fe40000000f00 */
[----:B------:R-:W-:Y:S01]  /*fb60*/  HMMA.16816.F32.BF16 R32, R172, R190, R32 ;  /* 0x000000beac20723c */ /* 0x000fe20000041820 */
[----:B------:R-:W1:Y:S03]  /*fb70*/  LDSM.16.M88.4 R172, [R198] ;  /* 0x00000000c6ac783b */ /* 0x000e660000000200 */
[C---:B------:R-:W-:Y:S04]  /*fb80*/  @P0 LEA R180, P1, R0.reuse, R132, 0x5 ;  /* 0x0000008400b40211 */ /* 0x040fe800078228ff */
[----:B------:R-:W-:Y:S04]  /*fb90*/  @P0 LEA.HI.X R179, R0, R178, R3, 0x5, P1 ;  /* 0x000000b200b30211 */ /* 0x000fe800008f2c03 */
[----:B------:R-:W-:Y:S05]  /*fba0*/  @P0 IADD3 R134, P1, R232, 0x80, RZ ;  /* 0x00000080e8860810 */ /* 0x000fea0007f3e0ff */
[----:B------:R-:W-:Y:S01]  /*fbb0*/  @P0 IMAD.X R135, RZ, RZ, R231, P1 ;  /* 0x000000ffff870224 */ /* 0x000fe200008e06e7 */
[-C--:B------:R-:W-:Y:S05]  /*fbc0*/  @P0 IADD3 R0, P1, R132, R134.reuse, RZ ;  /* 0x0000008684000210 */ /* 0x080fea0007f3e0ff */
[----:B------:R-:W-:Y:S01]  /*fbd0*/  @P0 IMAD.X R3, R178, 0x1, R135, P1 ;  /* 0x00000001b2030824 */ /* 0x000fe200008e0687 */
[C---:B------:R-:W-:Y:S04]  /*fbe0*/  @P0 LEA R176, P1, R0.reuse, c[0x0][0x1c8], 0x1 ;  /* 0x0000720000b00a11 */ /* 0x040fe800078208ff */
[----:B------:R-:W-:Y:S02]  /*fbf0*/  @P0 LEA.HI.X R177, R0, c[0x0][0x1cc], R3, 0x1, P1 ;  /* 0x0000730000b10a11 */ /* 0x000fe400008f0c03 */
[----:B------:R-:W-:Y:S05]  /*fc00*/  @P0 IADD3 R3, P1, R232, 0xc0, RZ ;  /* 0x000000c0e8030810 */ /* 0x000fea0007f3e0ff */
[----:B------:R-:W-:Y:S01]  /*fc10*/  @P0 IMAD.X R0, RZ, RZ, R231, P1 ;  /* 0x000000ffff000224 */ /* 0x000fe200008e06e7 */
        /* <DEDUP_REMOVED lines=197> */
[C---:B------:R-:W-:Y:S03]  /*10870*/  @P0 LEA R134, P1, R132.reuse, c[0x0][0x1c8], 0x1 ;  /* 0x0000720084860a11 */ /* 0x040fe600078208ff */
[----:B------:R1:W2:Y:S01]  /*10880*/  MUFU.TANH R184, R0 ;  /* 0x0000000000b87308 */ /* 0x0002a20000002400 */
[----:B------:R-:W-:Y:S01]  /*10890*/  @P0 LEA.HI.X R135, R132, c[0x0][0x1cc], R169, 0x1, P1 ;  /* 0x0000730084870a11 */ /* 0x000fe200008f0ca9 */
[----:B------:R-:W-:Y:S01]  /*108a0*/  @!PT LDS RZ, [RZ] ;  /* 0x00000000fffff984 */ /* 0x000fe20000000800 */
[----:B------:R-:W-:Y:S01]  /*108b0*/  @!PT LDS RZ, [RZ] ;  /* 0x00000000fffff984 */ /* 0x000fe20000000800 */
[----:B------:R-:W-:Y:S01]  /*108c0*/  @!PT LDS RZ, [RZ] ;  /* 0x00000000fffff984 */ /* 0x000fe20000000800 */
[----:B------:R3:W-:Y:S01]  /*108d0*/  @P0 LDGSTS.E.BYPASS.LTC128B.128 [R219+0x8100], [R228.64], !P6 ;  /* 0x08100000e4db0fae */ /* 0x0007e2000f101d46 */
[C---:B------:R-:W-:Y:S04]  /*108e0*/  @P0 LEA R170, P1, R168.reuse, c[0x0][0x1c8], 0x1 ;  /* 0x00007200a8aa0a11 */ /* 0x040fe800078208ff */
[----:B------:R-:W-:Y:S01]  /*108f0*/  @P0 LEA.HI.X R171, R168, c[0x0][0x1cc], R171, 0x1, P1 ;  /* 0x00007300a8ab0a11 */ /* 0x000fe200008f0cab */
[----:B------:R3:W-:Y:S01]  /*10900*/  @P0 LDGSTS.E.BYPASS.LTC128B.128 [R219+0xa100], [R226.64], !P5 ;  /* 0x0a100000e2db0fae */ /* 0x0007e2000e901d46 */
[C---:B------:R-:W-:Y:S04]  /*10910*/  @P0 LEA R168, P1, R3.reuse, c[0x0][0x1c8], 0x1 ;  /* 0x0000720003a80a11 */ /* 0x040fe800078208ff */
[----:B------:R-:W-:Y:S01]  /*10920*/  @P0 LEA.HI.X R169, R3, c[0x0][0x1cc], R178, 0x1, P1 ;  /* 0x0000730003a90a11 */ /* 0x000fe200008f0cb2 */
[----:B------:R3:W-:Y:S01]  /*10930*/  @P0 LDGSTS.E.BYPASS.LTC128B.128 [R219+0xc100], [R176.64], !P4 ;  /* 0x0c100000b0db0fae */ /* 0x0007e2000e101d46 */
[----:B------:R-:W-:Y:S05]  /*10940*/  FMUL.FTZ R3, R31, c[0x0][0x320] ;  /* 0x0000c8001f037a20 */ /* 0x000fea0000410000 */
[----:B------:R3:W-:Y:S01]  /*10950*/  @P0 LDGSTS.E.BYPASS.LTC128B.128 [R219+0xe100], [R174.64], !P3 ;  /* 0x0e100000aedb0fae */ /* 0x0007e2000d901d46 */
[----:B-1----:R-:W-:Y:S05]  /*10960*/  FMUL.FTZ R0, R5, c[0x0][0x320] ;  /* 0x0000c80005007a20 */ /* 0x002fea0000410000 */
[----:B------:R3:W-:Y:S01]  /*10970*/  @P0 LDGSTS.E.BYPASS.LTC128B.128 [R219+0x9100], [R172.64], !P6 ;  /* 0x09100000acdb0fae */ /* 0x0007e2000f101d46 */
[----:B-----5:R-:W-:Y:S01]  /*10980*/  IMAD.IADD R5, R238, 0x1, R239 ;  /* 0x00000001ee057824 */ /* 0x020fe200078e02ef */
[----:B------:R1:W4:Y:S04]  /*10990*/  MUFU.TANH R183, R0 ;  /* 0x0000000000b77308 */ /* 0x0003280000002400 */
[----:B------:R3:W-:Y:S06]  /*109a0*/  @P0 LDGSTS.E.BYPASS.LTC128B.128 [R219+0xb100], [R134.64], !P5 ;  /* 0x0b10000086db0fae */ /* 0x0007ec000e901d46 */
[----:B------:R3:W-:Y:S06]  /*109b0*/  @P0 LDGSTS.E.BYPASS.LTC128B.128 [R219+0xd100], [R170.64], !P4 ;  /* 0x0d100000aadb0fae */ /* 0x0007ec000e101d46 */
[----:B------:R3:W-:Y:S06]  /*109c0*/  @P0 LDGSTS.E.BYPASS.LTC128B.128 [R219+0xf100], [R168.64], !P3 ;  /* 0x0f100000a8db0fae */ /* 0x0007ec000d901d46 */
[----:B------:R-:W0:Y:S01]  /*109d0*/  LDGDEPBAR ;  /* 0x00000000000079af */ /* 0x000e220000000000 */
[----:B-1----:R-:W-:Y:S02]  /*109e0*/  FMUL.FTZ R0, R6, c[0x0][0x320] ;  /* 0x0000c80006007a20 */ /* 0x002fe40000410000 */
[----:B------:R-:W-:Y:S02]  /*109f0*/  IMAD.SHL.U32 R6, R220, 0x40, RZ ;  /* 0x00000040dc067824 */ /* 0x000fe400078e00ff */
[----:B------:R1:W1:Y:S02]  /*10a00*/  MUFU.TANH R225, R0 ;  /* 0x0000000000e17308 */ /* 0x0002640000002400 */
[----:B-1----:R-:W-:Y:S02]  /*10a10*/  FMUL.FTZ R0, R7, c[0x0][0x320] ;  /* 0x0000c80007007a20 */ /* 0x002fe40000410000 */
[----:B------:R-:W-:Y:S06]  /*10a20*/  IMAD.MOV.U32 R7, RZ, RZ, c[0x0][0x32c] ;  /* 0x0000cb00ff077624 */ /* 0x000fec00078e00ff */
[----:B------:R1:W1:Y:S01]  /*10a30*/  MUFU.TANH R224, R0 ;  /* 0x0000000000e07308 */ /* 0x0002620000002400 */
[----:B------:R-:W-:Y:S01]  /*10a40*/  ISETP.GE.AND P1, PT, R7, 0x1, PT ;  /* 0x000000010700780c */ /* 0x000fe20003f26270 */
        /* <DEDUP_REMOVED lines=39> */
[----:B-1----:R-:W-:Y:S08]  /*10cc0*/  FMUL.FTZ R0, R27, c[0x0][0x320] ;  /* 0x0000c8001b007a20 */ /* 0x002ff00000410000 */
[----:B------:R1:W1:Y:S10]  /*10cd0*/  MUFU.TANH R27, R3 ;  /* 0x00000003001b7308 */ /* 0x0002740000002400 */
[----:B------:R2:W2:Y:S01]  /*10ce0*/  MUFU.TANH R185, R0 ;  /* 0x0000000000b97308 */ /* 0x0004a20000002400 */
[----:B-1----:R-:W-:Y:S09]  /*10cf0*/  FMUL.FTZ R3, R32, c[0x0][0x320] ;  /* 0x0000c80020037a20 */ /* 0x002ff20000410000 */
[----:B------:R-:W1:Y:S01]  /*10d00*/  MUFU.TANH R11, R3 ;  /* 0x00000003000b7308 */ /* 0x000e620000002400 */
[----:B--2---:R-:W-:Y:S09]  /*10d10*/  FMUL.FTZ R0, R28, c[0x0][0x320] ;  /* 0x0000c8001c007a20 */ /* 0x004ff20000410000 */
[----:B------:R2:W1:Y:S02]  /*10d20*/  MUFU.TANH R13, R0 ;  /* 0x00000000000d7308 */ /* 0x0004640000002400 */
[----:B--2---:R-:W-:Y:S08]  /*10d30*/  FMUL.FTZ R0, R29, c[0x0][0x320] ;  /* 0x0000c8001d007a20 */ /* 0x004ff00000410000 */
[----:B------:R2:W1:Y:S02]  /*10d40*/  MUFU.TANH R12, R0 ;  /* 0x00000000000c7308 */ /* 0x0004640000002400 */
[----:B--2---:R-:W-:Y:S02]  /*10d50*/  FMUL.FTZ R0, R30, c[0x0][0x320] ;  /* 0x0000c8001e007a20 */ /* 0x004fe40000410000 */
[----:B------:R-:W5:Y:S06]  /*10d60*/  LDL R30, [R1+0xc] ;  /* 0x00000c00011e7983 */ /* 0x000f6c0000100800 */
[----:B------:R2:W1:Y:S02]  /*10d70*/  MUFU.TANH R28, R0 ;  /* 0x00000000001c7308 */ /* 0x0004640000002400 */
[----:B--2---:R-:W-:Y:S05]  /*10d80*/  @P2 IMAD.HI.U32 R0, R5, c[0x0][0x2c8], RZ ;  /* 0x0000b20005002a27 */ /* 0x004fea00078e00ff */
[----:B------:R-:W-:Y:S01]  /*10d90*/  @P2 SHF.R.U32.HI R5, RZ, c[0x0][0x2cc], R0 ;  /* 0x0000b300ff052a19 */ /* 0x000fe20000011600 */
[----:B------:R-:W-:Y:S04]  /*10da0*/  FMUL.FTZ R0, R33, c[0x0][0x320] ;  /* 0x0000c80021007a20 */ /* 0x000fe80000410000 */
[----:B------:R2:W1:Y:S01]  /*10db0*/  MUFU.TANH R10, R0 ;  /* 0x00000000000a7308 */ /* 0x0004620000002400 */
[----:B------:R-:W1:Y:S01]  /*10dc0*/  SHFL.IDX PT, R4, R5, RZ, 0x1c1f ;  /* 0x001c1fff05047589 */ /* 0x000e6200000e0000 */
[----:B--2---:R-:W-:Y:S08]  /*10dd0*/  FMUL.FTZ R0, R34, c[0x0][0x320] ;  /* 0x0000c80022007a20 */ /* 0x004ff00000410000 */
[----:B------:R2:W1:Y:S02]  /*10de0*/  MUFU.TANH R25, R0 ;  /* 0x0000000000197308 */ /* 0x0004640000002400 */
[----:B--2---:R-:W-:Y:S08]  /*10df0*/  FMUL.FTZ R0, R35, c[0x0][0x320] ;  /* 0x0000c80023007a20 */ /* 0x004ff00000410000 */
[----:B------:R2:W1:Y:S02]  /*10e00*/  MUFU.TANH R29, R0 ;  /* 0x00000000001d7308 */ /* 0x0004640000002400 */
[----:B--2---:R-:W-:Y:S04]  /*10e10*/  IADD3 R0, -R237, 0x1, -R6 ;  /* 0x00000001ed007810 */ /* 0x004fe80007ffe906 */
[----:B-----5:R-:W-:Y:S04]  /*10e20*/  IADD3 R0, -R26, R0, R30 ;  /* 0x000000001a007210 */ /* 0x020fe80007ffe11e */
[C---:B------:R-:W-:Y:S02]  /*10e30*/  IADD3 R8, R0.reuse, c[0x0][0x328], RZ ;  /* 0x0000ca0000087a10 */ /* 0x040fe40007ffe0ff */
[----:B------:R-:W-:Y:S03]  /*10e40*/  IADD3 R7, R0, UR4, RZ ;  /* 0x0000000400077c10 */ /* 0x000fe6000fffe0ff */
[----:B-1----:R-:W-:Y:S02]  /*10e50*/  IMAD.IADD R3, R8, 0x1, R4 ;  /* 0x0000000108037824 */ /* 0x002fe400078e0204 */
[----:B------:R-:W-:Y:S01]  /*10e60*/  IMAD.IADD R0, R4, 0x1, R7 ;  /* 0x0000000104007824 */ /* 0x000fe200078e0207 */
[----:B------:R-:W-:-:S05]  /*10e70*/  @!P1 BRA `(.L_x_1705) ;  /* 0x0000018000009947 */ /* 0x000fca0003800000 */
[----:B---34-:R-:W-:Y:S01]  /*10e80*/  IADD3 R4, -R26, R30, R4 ;  /* 0x0000001e1a047210 */ /* 0x018fe20007ffe104 */
        /* <DEDUP_REMOVED lines=12> */
.L_x_1707:
[----:B------:R-:W-:Y:S04]  /*10f50*/  MOV R9, c[0x0][0x32c] ;  /* 0x0000cb0000097a02 */ /* 0x000fe80000000f00 */
[----:B------:R-:W-:Y:S11]  /*10f60*/  ISETP.NE.AND P0, PT, R9, 0x1, PT ;  /* 0x000000010900780c */ /* 0x000ff60003f05270 */
[----:B------:R-:W-:Y:S02]  /*10f70*/  @!UPT UIADD3 URZ, URZ, URZ, URZ ;  /* 0x0000003f3f3ff290 */ /* 0x000fe4000fffe03f */
[----:B------:R-:W-:Y:S05]  /*10f80*/  @P0 IMAD.HI.U32 R9, R4, c[0x0][0x330], RZ ;  /* 0x0000cc0004090a27 */ /* 0x000fea00078e00ff */
[----:B------:R-:W-:Y:S02]  /*10f90*/  @P0 SHF.R.U32.HI R4, RZ, c[0x0][0x334], R9 ;  /* 0x0000cd00ff040a19 */ /* 0x000fe40000011609 */
.L_x_1708:
[----:B------:R-:W-:Y:S05]  /*10fa0*/  BSYNC B0 ;  /* 0x0000000000007941 */ /* 0x000fea0003800000 */
.L_x_1706:
[----:B------:R-:W-:Y:S04]  /*10fb0*/  IMAD R4, R4, c[0x0][0x32c], -R6 ;  /* 0x0000cb0004047a24 */ /* 0x000fe800078e0a06 */
[----:B------:R-:W-:Y:S05]  /*10fc0*/  IMAD.IADD R4, R4, 0x1, -R237 ;  /* 0x0000000104047824 */ /* 0x000fea00078e0aed */
[----:B------:R-:W-:Y:S02]  /*10fd0*/  IMNMX R0, R0, R4, !PT ;  /* 0x0000000400007217 */ /* 0x000fe40007800200 */
[----:B------:R-:W-:Y:S04]  /*10fe0*/  IADD3 R4, R4, c[0x0][0x32c], RZ ;  /* 0x0000cb0004047a10 */ /* 0x000fe80007ffe0ff */
[----:B------:R-:W-:Y:S02]  /*10ff0*/  IMNMX R3, R3, R4, PT ;  /* 0x0000000403037217 */ /* 0x000fe40003800200 */
.L_x_1705:
[----:B---34-:R-:W-:Y:S04]  /*11000*/  ISETP.GT.AND P2, PT, R220, -0x1, PT ;  /* 0xffffffffdc00780c */ /* 0x018fe80003f44270 */
        /* <DEDUP_REMOVED lines=65> */
.L_x_1711:
[----:B------:R-:W-:Y:S04]  /*11420*/  MOV R3, c[0x0][0x32c] ;  /* 0x0000cb0000037a02 */ /* 0x000fe80000000f00 */
[----:B------:R-:W-:Y:S11]  /*11430*/  ISETP.NE.AND P0, PT, R3, 0x1, PT ;  /* 0x000000010300780c */ /* 0x000ff60003f05270 */
[----:B------:R-:W-:Y:S02]  /*11440*/  @!UPT UIADD3 URZ, URZ, URZ, URZ ;  /* 0x0000003f3f3ff290 */ /* 0x000fe4000fffe03f */
[----:B------:R-:W-:Y:S05]  /*11450*/  @P0 IMAD.HI.U32 R3, R0, c[0x0][0x330], RZ ;  /* 0x0000cc0000030a27 */ /* 0x000fea00078e00ff */
[----:B------:R-:W-:Y:S02]  /*11460*/  @P0 SHF.R.U32.HI R0, RZ, c[0x0][0x334], R3 ;  /* 0x0000cd00ff000a19 */ /* 0x000fe40000011603 */
.L_x_1712:
[----:B------:R-:W-:Y:S05]  /*11470*/  BSYNC B0 ;  /* 0x0000000000007941 */ /* 0x000fea0003800000 */
.L_x_1710:
[----:B------:R-:W-:Y:S04]  /*11480*/  IMAD R6, R0, c[0x0][0x32c], -R6 ;  /* 0x0000cb0000067a24 */ /* 0x000fe800078e0a06 */
[----:B------:R-:W-:Y:S05]  /*11490*/  IMAD.IADD R0, R6, 0x1, -R237 ;  /* 0x0000000106007824 */ /* 0x000fea00078e0aed */
[----:B------:R-:W-:Y:S02]  /*114a0*/  IMNMX R4, R4, R0, !PT ;  /* 0x0000000004047217 */ /* 0x000fe40007800200 */
[----:B------:R-:W-:Y:S04]  /*114b0*/  IADD3 R0, R0, c[0x0][0x32c], RZ ;  /* 0x0000cb0000007a10 */ /* 0x000fe80007ffe0ff */
[----:B------:R-:W-:Y:S02]  /*114c0*/  IMNMX R5, R5, R0, PT ;  /* 0x0000000005057217 */ /* 0x000fe40003800200 */
.L_x_1709:
[----:B------:R-:W2:Y:S01]  /*114d0*/  LDL.LU R30, [R1] ;  /* 0x00000000011e7983 */ /* 0x000ea20000300800 */
[----:B------:R-:W-:Y:S02]  /*114e0*/  FMNMX.FTZ R0, R9, R2, !PT ;  /* 0x0000000209007209 */ /* 0x000fe40007810000 */
[----:B------:R-:W-:Y:S01]  /*114f0*/  ISETP.GT.AND P1, PT, R4, RZ, P2 ;  /* 0x000000ff0400720c */ /* 0x000fe20001724270 */
[----:B------:R-:W-:Y:S01]  /*11500*/  LDSM.16.MT88.4 R172, [R193] ;  /* 0x00000000c1ac783b */ /* 0x000fe20000004200 */
[----:B------:R-:W-:Y:S02]  /*11510*/  FMNMX.FTZ R0, R24, R0, !PT ;  /* 0x0000000018007209 */ /* 0x000fe40007810000 */
[----:B------:R-:W-:Y:S02]  /*11520*/  ISETP.LT.OR P1, PT, R5, 0x1, P1 ;  /* 0x000000010500780c */ /* 0x000fe40000f21670 */
[----:B------:R-:W-:Y:S02]  /*11530*/  FMNMX.FTZ R0, R23, R0, !PT ;  /* 0x0000000017007209 */ /* 0x000fe40007810000 */
[----:B------:R-:W-:Y:S01]  /*11540*/  FSEL R6, R225, -INF , !P1 ;  /* 0xff800000e1067808 */ /* 0x000fe20004800000 */
[----:B------:R-:W3:Y:S01]  /*11550*/  LDL.LU R227, [R1+0x8] ;  /* 0x0000080001e37983 */ /* 0x000ee20000300800 */
[----:B------:R-:W-:Y:S02]  /*11560*/  FMNMX.FTZ R0, R22, R0, !PT ;  /* 0x0000000016007209 */ /* 0x000fe40007810000 */
[----:B------:R-:W-:Y:S02]  /*11570*/  ISETP.GT.AND P1, PT, R4, 0x1, P2 ;  /* 0x000000010400780c */ /* 0x000fe40001724270 */
[----:B------:R-:W-:Y:S02]  /*11580*/  FMNMX.FTZ R0, R21, R0, !PT ;  /* 0x0000000015007209 */ /* 0x000fe40007810000 */
        /* <DEDUP_REMOVED lines=22> */
[C---:B------:R-:W-:Y:S03]  /*116f0*/  ISETP.GT.AND P1, PT, R4.reuse, 0x11, P2 ;  /* 0x000000110400780c */ /* 0x040fe60001724270 */
[----:B------:R-:W1:Y:S01]  /*11700*/  SHFL.BFLY PT, R3, R0, 0x2, 0x1f ;  /* 0x0c401f0000037f89 */ /* 0x000e6200000e0000 */
        /* <DEDUP_REMOVED lines=27> */
[----:B------:R-:W-:Y:S04]  /*118c0*/  ISETP.LT.OR P1, PT, R5, 0x39, P1 ;  /* 0x000000390500780c */ /* 0x000fe80000f21670 */
[----:B------:R-:W-:Y:S02]  /*118d0*/  FSEL R189, R25, -INF , !P1 ;  /* 0xff80000019bd7808 */ /* 0x000fe40004800000 */
[----:B-1----:R-:W-:Y:S05]  /*118e0*/  FMNMX.FTZ R0, R0, R3, !PT ;  /* 0x0000000300007209 */ /* 0x002fea0007810000 */
[----:B------:R-:W1:Y:S02]  /*118f0*/  SHFL.BFLY PT, R3, R0, 0x1, 0x1f ;  /* 0x0c201f0000037f89 */ /* 0x000e6400000e0000 */
[----:B-1----:R-:W-:Y:S04]  /*11900*/  FMNMX.FTZ R132, R0, R3, !PT ;  /* 0x0000000300847209 */ /* 0x002fe80007810000 */
[C---:B------:R-:W-:Y:S04]  /*11910*/  FSETP.NEU.FTZ.AND P0, PT, R132.reuse, -INF , PT ;  /* 0xff8000008400780b */ /* 0x040fe80003f1d000 */
[----:B------:R-:W-:Y:S05]  /*11920*/  FSEL R0, R132, RZ, P0 ;  /* 0x000000ff84007208 */ /* 0x000fea0000000000 */
[----:B------:R-:W-:Y:S02]  /*11930*/  FADD.FTZ R3, -R0, R2 ;  /* 0x0000000200037221 */ /* 0x000fe40000010100 */
[----:B------:R-:W-:Y:S05]  /*11940*/  FMUL.FTZ R0, R132, c[0x0][0x2d0] ;  /* 0x0000b40084007a20 */ /* 0x000fea0000410000 */
[----:B------:R-:W-:Y:S02]  /*11950*/  FSEL R0, R0, RZ, P0 ;  /* 0x000000ff00007208 */ /* 0x000fe40000000000 */
[----:B------:R-:W-:Y:S03]  /*11960*/  ISETP.GT.AND P0, PT, R4, 0x39, P2 ;  /* 0x000000390400780c */ /* 0x000fe60001704270 */
[--C-:B------:R-:W-:Y:S01]  /*11970*/  FFMA.FTZ R186, R20, c[0x0][0x2d0], -R0.reuse ;  /* 0x0000b40014ba7a23 */ /* 0x100fe20000010800 */
[----:B------:R-:W-:Y:S01]  /*11980*/  ISETP.LT.OR P0, PT, R5, 0x3a, P0 ;  /* 0x0000003a0500780c */ /* 0x000fe20000701670 */
[--C-:B------:R-:W-:Y:S02]  /*11990*/  FFMA.FTZ R185, R19, c[0x0][0x2d0], -R0.reuse ;  /* 0x0000b40013b97a23 */ /* 0x100fe40000010800 */
[--C-:B------:R-:W-:Y:S01]  /*119a0*/  FFMA.FTZ R4, R9, c[0x0][0x2d0], -R0.reuse ;  /* 0x0000b40009047a23 */ /* 0x100fe20000010800 */
[----:B------:R-:W-:Y:S01]  /*119b0*/  FSEL R134, R29, -INF , !P0 ;  /* 0xff8000001d867808 */ /* 0x000fe20004000000 */
        /* <DEDUP_REMOVED lines=14> */
[----:B------:R-:W-:Y:S01]  /*11aa0*/  FFMA.FTZ R223, R10, c[0x0][0x2d0], -R0 ;  /* 0x0000b4000adf7a23 */ /* 0x000fe20000010800 */
[----:B------:R-:W-:Y:S01]  /*11ab0*/  FMNMX.FTZ R0, R6, R133, !PT ;  /* 0x0000008506007209 */ /* 0x000fe20007810000 */
[----:B------:R-:W-:Y:S03]  /*11ac0*/  MUFU.EX2 R15, R9 ;  /* 0x00000009000f7308 */ /* 0x000fe60000000800 */
[----:B------:R-:W-:Y:S04]  /*11ad0*/  FMNMX.FTZ R0, R8, R0, !PT ;  /* 0x0000000008007209 */ /* 0x000fe80007810000 */
[----:B------:R-:W-:Y:S03]  /*11ae0*/  FMNMX.FTZ R0, R7, R0, !PT ;  /* 0x0000000007007209 */ /* 0x000fe60007810000 */
[----:B------:R-:W4:Y:S01]  /*11af0*/  MUFU.EX2 R14, R22 ;  /* 0x00000016000e7308 */ /* 0x000f220000000800 */
[----:B------:R-:W-:Y:S02]  /*11b00*/  FMNMX.FTZ R0, R26, R0, !PT ;  /* 0x000000001a007209 */ /* 0x000fe40007810000 */
[----:B-1----:R-:W-:Y:S02]  /*11b10*/  F2FP.BF16.PACK_AB R168, R5, R4 ;  /* 0x0000000405a8723e */ /* 0x002fe400000010ff */
[----:B------:R-:W-:Y:S04]  /*11b20*/  FMNMX.FTZ R0, R177, R0, !PT ;  /* 0x00000000b1007209 */ /* 0x000fe80007810000 */
[----:B------:R-:W-:Y:S01]  /*11b30*/  FMNMX.FTZ R0, R176, R0, !PT ;  /* 0x00000000b0007209 */ /* 0x000fe20007810000 */
[----:B------:R-:W-:Y:S03]  /*11b40*/  MUFU.EX2 R135, R135 ;  /* 0x0000008700877308 */ /* 0x000fe60000000800 */
[----:B------:R-:W-:Y:S04]  /*11b50*/  FMNMX.FTZ R0, R178, R0, !PT ;  /* 0x00000000b2007209 */ /* 0x000fe80007810000 */
[----:B------:R-:W-:Y:S04]  /*11b60*/  FMNMX.FTZ R0, R179, R0, !PT ;  /* 0x00000000b3007209 */ /* 0x000fe80007810000 */
[----:B------:R-:W-:Y:S02]  /*11b70*/  FMNMX.FTZ R0, R180, R0, !PT ;  /* 0x00000000b4007209 */ /* 0x000fe40007810000 */
[----:B----4-:R-:W-:Y:S02]  /*11b80*/  F2FP.BF16.PACK_AB R170, R14, R15 ;  /* 0x0000000f0eaa723e */ /* 0x010fe400000010ff */
        /* <DEDUP_REMOVED lines=8> */
[----:B-1----:R-:W-:Y:S01]  /*11c10*/  FMNMX.FTZ R2, R0, R2, !PT ;  /* 0x0000000200027209 */ /* 0x002fe20007810000 */
[----:B------:R-:W-:Y:S05]  /*11c20*/  FMUL.FTZ R0, R3, c[0x0][0x2d0] ;  /* 0x0000b40003007a20 */ /* 0x000fea0000410000 */
[----:B------:R-:W1:Y:S01]  /*11c30*/  SHFL.BFLY PT, R3, R2, 0x1, 0x1f ;  /* 0x0c201f0002037f89 */ /* 0x000e6200000e0000 */
[----:B------:R-:W2:Y:S01]  /*11c40*/  MUFU.EX2 R0, R0 ;  /* 0x0000000000007308 */ /* 0x000ea20000000800 */
[----:B-1----:R-:W-:Y:S01]  /*11c50*/  FMNMX.FTZ R3, R2, R3, !PT ;  /* 0x0000000302037209 */ /* 0x002fe20007810000 */
[C---:B--2---:R-:W-:Y:S03]  /*11c60*/  FFMA.FTZ R2, R0.reuse, R30, R4 ;  /* 0x0000001e00027223 */ /* 0x044fe60000010004 */
[C---:B------:R-:W-:Y:S01]  /*11c70*/  FSETP.NEU.FTZ.AND P0, PT, R3.reuse, -INF , PT ;  /* 0xff8000000300780b */ /* 0x040fe20003f1d000 */
[----:B------:R-:W-:Y:S02]  /*11c80*/  FMUL.FTZ R4, R3, c[0x0][0x2d0] ;  /* 0x0000b40003047a20 */ /* 0x000fe40000410000 */
[----:B------:R-:W-:Y:S01]  /*11c90*/  FADD.FTZ R11, R5, R2 ;  /* 0x00000002050b7221 */ /* 0x000fe20000010000 */
[----:B------:R-:W-:Y:S01]  /*11ca0*/  FSEL R2, R3, RZ, P0 ;  /* 0x000000ff03027208 */ /* 0x000fe20000000000 */
[C---:B------:R-:W-:Y:S02]  /*11cb0*/  FMUL.FTZ R5, R0.reuse, R137 ;  /* 0x0000008900057220 */ /* 0x040fe40000410000 */
[----:B------:R-:W-:Y:S02]  /*11cc0*/  FMUL.FTZ R9, R0, R141 ;  /* 0x0000008d00097220 */ /* 0x000fe40000410000 */
[----:B------:R-:W-:Y:S01]  /*11cd0*/  FADD.FTZ R2, -R2, R133 ;  /* 0x0000008502027221 */ /* 0x000fe20000010100 */
[----:B------:R-:W-:Y:S01]  /*11ce0*/  FSEL R133, R4, RZ, P0 ;  /* 0x000000ff04857208 */ /* 0x000fe20000000000 */
[----:B------:R-:W-:Y:S01]  /*11cf0*/  FMUL.FTZ R4, R0, R136 ;  /* 0x0000008800047220 */ /* 0x000fe20000410000 */
[----:B------:R-:W-:Y:S01]  /*11d00*/  ISETP.GT.AND P0, PT, R220, R230, PT ;  /* 0x000000e6dc00720c */ /* 0x000fe20003f04270 */
[----:B------:R-:W-:Y:S02]  /*11d10*/  FMUL.FTZ R2, R2, c[0x0][0x2d0] ;  /* 0x0000b40002027a20 */ /* 0x000fe40000410000 */
[C---:B------:R-:W-:Y:S02]  /*11d20*/  FMUL.FTZ R32, R0.reuse, R164 ;  /* 0x000000a400207220 */ /* 0x040fe40000410000 */
[----:B------:R-:W-:Y:S02]  /*11d30*/  FMUL.FTZ R33, R0, R165 ;  /* 0x000000a500217220 */ /* 0x000fe40000410000 */
[--C-:B------:R-:W-:Y:S02]  /*11d40*/  FFMA.FTZ R10, R8, c[0x0][0x2d0], -R133.reuse ;  /* 0x0000b400080a7a23 */ /* 0x100fe40000010885 */
        /* <DEDUP_REMOVED lines=63> */
[----:B------:R1:W2:Y:S01]  /*12140*/  MUFU.EX2 R0, R2 ;  /* 0x0000000200007308 */ /* 0x0002a20000000800 */
[--C-:B------:R-:W-:Y:S02]  /*12150*/  FFMA.FTZ R6, R6, c[0x0][0x2d0], -R133.reuse ;  /* 0x0000b40006067a23 */ /* 0x100fe40000010885 */
[--C-:B------:R-:W-:Y:S07]  /*12160*/  FFMA.FTZ R7, R7, c[0x0][0x2d0], -R133.reuse ;  /* 0x0000b40007077a23 */ /* 0x100fee0000010885 */
[----:B------:R-:W4:Y:S10]  /*12170*/  MUFU.EX2 R157, R6 ;  /* 0x00000006009d7308 */ /* 0x000f340000000800 */
[----:B------:R5:W-:Y:S01]  /*12180*/  MUFU.EX2 R156, R7 ;  /* 0x00000007009c7308 */ /* 0x000be20000000800 */
[----:B-1----:R-:W-:Y:S02]  /*12190*/  FFMA.FTZ R2, R26, c[0x0][0x2d0], -R133 ;  /* 0x0000b4001a027a23 */ /* 0x002fe40000010885 */
[C---:B--2---:R-:W-:Y:S02]  /*121a0*/  FMUL.FTZ R10, R0.reuse, R142 ;  /* 0x0000008e000a7220 */ /* 0x044fe40000410000 */
[C---:B------:R-:W-:Y:S05]  /*121b0*/  FMUL.FTZ R18, R0.reuse, R150 ;  /* 0x0000009600127220 */ /* 0x040fea0000410000 */
[----:B------:R-:W1:Y:S01]  /*121c0*/  MUFU.EX2 R153, R2 ;  /* 0x0000000200997308 */ /* 0x000e620000000800 */
[C---:B------:R-:W-:Y:S02]  /*121d0*/  FMUL.FTZ R19, R0.reuse, R151 ;  /* 0x0000009700137220 */ /* 0x040fe40000410000 */
[C---:B------:R-:W-:Y:S01]  /*121e0*/  FMUL.FTZ R22, R0.reuse, R154 ;  /* 0x0000009a00167220 */ /* 0x040fe20000410000 */
[----:B----4-:R-:W-:Y:S01]  /*121f0*/  F2FP.BF16.PACK_AB R169, R145, R157 ;  /* 0x0000009d91a9723e */ /* 0x010fe200000010ff */
[----:B------:R-:W-:Y:S02]  /*12200*/  FADD.FTZ R6, R15, R11 ;  /* 0x0000000b0f067221 */ /* 0x000fe40000010000 */
[----:B------:R-:W-:Y:S02]  /*12210*/  FMUL.FTZ R11, R0, R143 ;  /* 0x0000008f000b7220 */ /* 0x000fe40000410000 */
[----:B------:R-:W-:Y:S01]  /*12220*/  FADD.FTZ R144, R14, R6 ;  /* 0x000000060e907221 */ /* 0x000fe20000010000 */
[----:B------:R-:W-:Y:S01]  /*12230*/  LDSM.16.MT88.4 R140, [R193+0x800] ;  /* 0x00080000c18c783b */ /* 0x000fe20000004200 */
[C---:B------:R-:W-:Y:S01]  /*12240*/  FMUL.FTZ R6, R0.reuse, R138 ;  /* 0x0000008a00067220 */ /* 0x040fe20000410000 */
[----:B------:R-:W2:Y:S01]  /*12250*/  MUFU.EX2 R151, R186 ;  /* 0x000000ba00977308 */ /* 0x000ea20000000800 */
[C---:B------:R-:W-:Y:S02]  /*12260*/  FMUL.FTZ R14, R0.reuse, R146 ;  /* 0x00000092000e7220 */ /* 0x040fe40000410000 */
[C---:B-----5:R-:W-:Y:S02]  /*12270*/  FMUL.FTZ R7, R0.reuse, R139 ;  /* 0x0000008b00077220 */ /* 0x060fe40000410000 */
[C---:B------:R-:W-:Y:S01]  /*12280*/  FMUL.FTZ R15, R0.reuse, R147 ;  /* 0x00000093000f7220 */ /* 0x040fe20000410000 */
[----:B------:R-:W4:Y:S01]  /*12290*/  LDSM.16.MT88.4 R136, [R194] ;  /* 0x00000000c288783b */ /* 0x000f220000004200 */
[C---:B------:R-:W-:Y:S02]  /*122a0*/  FMUL.FTZ R23, R0.reuse, R155 ;  /* 0x0000009b00177220 */ /* 0x040fe40000410000 */
[C---:B------:R-:W-:Y:S01]  /*122b0*/  FMUL.FTZ R27, R0.reuse, R159 ;  /* 0x0000009f001b7220 */ /* 0x040fe20000410000 */
[----:B------:R-:W-:Y:S01]  /*122c0*/  MUFU.EX2 R186, R190 ;  /* 0x000000be00ba7308 */ /* 0x000fe20000000800 */
[C---:B------:R-:W-:Y:S01]  /*122d0*/  FMUL.FTZ R26, R0.reuse, R158 ;  /* 0x0000009e001a7220 */ /* 0x040fe20000410000 */
[----:B-1----:R-:W-:Y:S01]  /*122e0*/  F2FP.BF16.PACK_AB R171, R153, R156 ;  /* 0x0000009c99ab723e */ /* 0x002fe200000010ff */
[C---:B------:R-:W-:Y:S02]  /*122f0*/  FMUL.FTZ R34, R0.reuse, R166 ;  /* 0x000000a600227220 */ /* 0x040fe40000410000 */
[C---:B------:R-:W-:Y:S02]  /*12300*/  FMUL.FTZ R35, R0.reuse, R167 ;  /* 0x000000a700237220 */ /* 0x040fe40000410000 */
[----:B------:R-:W-:Y:S01]  /*12310*/  LDSM.16.MT88.4 R164, [R196+0x1800] ;  /* 0x00180000c4a4783b */ /* 0x000fe20000004200 */
[----:B------:R-:W-:Y:S01]  /*12320*/  FADD.FTZ R148, R135, R144 ;  /* 0x0000009087947221 */ /* 0x000fe20000010000 */
[C---:B------:R-:W-:Y:S01]  /*12330*/  HMMA.16816.F32.BF16 R4, R168.reuse, R172, R4 ;  /* 0x000000aca804723c */ /* 0x040fe20000041804 */
[----:B------:R-:W1:Y:S04]  /*12340*/  MUFU.EX2 R158, R185 ;  /* 0x000000b9009e7308 */ /* 0x000e680000000800 */
[C---:B------:R-:W-:Y:S02]  /*12350*/  FMUL.FTZ R30, R0.reuse, R162 ;  /* 0x000000a2001e7220 */ /* 0x040fe40000410000 */
[C---:B------:R-:W-:Y:S01]  /*12360*/  FMUL.FTZ R31, R0.reuse, R163 ;  /* 0x000000a3001f7220 */ /* 0x040fe20000410000 */
[C---:B------:R-:W-:Y:S03]  /*12370*/  HMMA.16816.F32.BF16 R8, R168.reuse, R174, R8 ;  /* 0x000000aea808723c */ /* 0x040fe60000041808 */
[----:B------:R-:W-:Y:S01]  /*12380*/  MUFU.EX2 R185, R191 ;  /* 0x000000bf00b97308 */ /* 0x000fe20000000800 */
[C---:B------:R-:W-:Y:S02]  /*12390*/  FMUL.FTZ R38, R0.reuse, R38 ;  /* 0x0000002600267220 */ /* 0x040fe40000410000 */
[C---:B------:R-:W-:Y:S02]  /*123a0*/  FMUL.FTZ R39, R0.reuse, R39 ;  /* 0x0000002700277220 */ /* 0x040fe40000410000 */
[C---:B------:R-:W-:Y:S04]  /*123b0*/  FMUL.FTZ R42, R0.reuse, R42 ;  /* 0x0000002a002a7220 */ /* 0x040fe80000410000 */
[C---:B------:R-:W-:Y:S02]  /*123c0*/  FMUL.FTZ R43, R0.reuse, R43 ;  /* 0x0000002b002b7220 */ /* 0x040fe40000410000 */
[C---:B------:R-:W-:Y:S02]  /*123d0*/  FMUL.FTZ R46, R0.reuse, R46 ;  /* 0x0000002e002e7220 */ /* 0x040fe40000410000 */
[C---:B------:R-:W-:Y:S02]  /*123e0*/  FMUL.FTZ R47, R0.reuse, R47 ;  /* 0x0000002f002f7220 */ /* 0x040fe40000410000 */
[C---:B------:R-:W-:Y:S01]  /*123f0*/  FMUL.FTZ R50, R0.reuse, R50 ;  /* 0x0000003200327220 */ /* 0x040fe20000410000 */
[C---:B----4-:R-:W-:Y:S03]  /*12400*/  HMMA.16816.F32.BF16 R12, R168.reuse, R136, R12 ;  /* 0x00000088a80c723c */ /* 0x050fe6000004180c */
[C---:B------:R-:W-:Y:S02]  /*12410*/  FMUL.FTZ R51, R0.reuse, R51 ;  /* 0x0000003300337220 */ /* 0x040fe40000410000 */
[C---:B------:R-:W-:Y:S02]  /*12420*/  FMUL.FTZ R54, R0.reuse, R54 ;  /* 0x0000003600367220 */ /* 0x040fe40000410000 */
[C---:B------:R-:W-:Y:S01]  /*12430*/  FMUL.FTZ R55, R0.reuse, R55 ;  /* 0x0000003700377220 */ /* 0x040fe20000410000 */
[C---:B------:R-:W-:Y:S01]  /*12440*/  HMMA.16816.F32.BF16 R16, R168.reuse, R138, R16 ;  /* 0x0000008aa810723c */ /* 0x040fe20000041810 */
[----:B------:R-:W4:Y:S03]  /*12450*/  LDSM.16.MT88.4 R136, [R197] ;  /* 0x00000000c588783b */ /* 0x000f260000004200 */
        /* <DEDUP_REMOVED lines=31> */
[----:B------:R-:W-:Y:S02]  /*12650*/  FFMA.FTZ R2, R177, c[0x0][0x2d0], -R133 ;  /* 0x0000b400b1027a23 */ /* 0x000fe40000010885 */
[C---:B------:R-:W-:Y:S01]  /*12660*/  FMUL.FTZ R114, R0.reuse, R114 ;  /* 0x0000007200727220 */ /* 0x040fe20000410000 */
[----:B------:R-:W-:Y:S01]  /*12670*/  MUFU.EX2 R177, R226 ;  /* 0x000000e200b17308 */ /* 0x000fe20000000800 */
[C---:B------:R-:W-:Y:S02]  /*12680*/  FMUL.FTZ R115, R0.reuse, R115 ;  /* 0x0000007300737220 */ /* 0x040fe40000410000 */
[C---:B------:R-:W-:Y:S02]  /*12690*/  FMUL.FTZ R118, R0.reuse, R118 ;  /* 0x0000007600767220 */ /* 0x040fe40000410000 */
[C---:B------:R-:W-:Y:S02]  /*126a0*/  FMUL.FTZ R119, R0.reuse, R119 ;  /* 0x0000007700777220 */ /* 0x040fe40000410000 */
[C---:B------:R-:W-:Y:S02]  /*126b0*/  FMUL.FTZ R122, R0.reuse, R122 ;  /* 0x0000007a007a7220 */ /* 0x040fe40000410000 */
[C---:B------:R-:W-:Y:S01]  /*126c0*/  FMUL.FTZ R123, R0.reuse, R123 ;  /* 0x0000007b007b7220 */ /* 0x040fe20000410000 */
[----:B------:R5:W1:Y:S01]  /*126d0*/  MUFU.EX2 R149, R2 ;  /* 0x0000000200957308 */ /* 0x000a620000000800 */
[C---:B------:R-:W-:Y:S02]  /*126e0*/  FMUL.FTZ R126, R0.reuse, R126 ;  /* 0x0000007e007e7220 */ /* 0x040fe40000410000 */
[C---:B------:R-:W-:Y:S02]  /*126f0*/  FMUL.FTZ R127, R0.reuse, R127 ;  /* 0x0000007f007f7220 */ /* 0x040fe40000410000 */
[C---:B------:R-:W-:Y:S02]  /*12700*/  FMUL.FTZ R130, R0.reuse, R130 ;  /* 0x0000008200827220 */ /* 0x040fe40000410000 */
[C---:B------:R-:W-:Y:S01]  /*12710*/  FMUL.FTZ R131, R0.reuse, R131 ;  /* 0x0000008300837220 */ /* 0x040fe20000410000 */
[C---:B----4-:R-:W-:Y:S03]  /*12720*/  HMMA.16816.F32.BF16 R28, R168.reuse, R136, R28 ;  /* 0x00000088a81c723c */ /* 0x050fe6000004181c */
[----:B---3--:R-:W-:Y:S04]  /*12730*/  FFMA.FTZ R0, R0, R227, R157 ;  /* 0x000000e300007223 */ /* 0x008fe8000001009d */
[----:B------:R-:W-:Y:S01]  /*12740*/  FADD.FTZ R0, R145, R0 ;  /* 0x0000000091007221 */ /* 0x000fe20000010000 */
[C---:B------:R-:W-:Y:S01]  /*12750*/  HMMA.16816.F32.BF16 R32, R168.reuse, R138, R32 ;  /* 0x0000008aa820723c */ /* 0x040fe20000041820 */
[----:B------:R-:W3:Y:S03]  /*12760*/  LDSM.16.MT88.4 R136, [R193+0x2000] ;  /* 0x00200000c188783b */ /* 0x000ee60000004200 */
[--C-:B-----5:R-:W-:Y:S05]  /*12770*/  FFMA.FTZ R2, R176, c[0x0][0x2d0], -R133.reuse ;  /* 0x0000b400b0027a23 */ /* 0x120fea0000010885 */
[----:B------:R-:W-:Y:S01]  /*12780*/  LDSM.16.MT88.4 R144, [R194+0x1000] ;  /* 0x00100000c290783b */ /* 0x000fe20000004200 */
[----:B------:R4:W5:Y:S02]  /*12790*/  MUFU.EX2 R150, R2 ;  /* 0x0000000200967308 */ /* 0x0009640000000800 */
[--C-:B----4-:R-:W-:Y:S08]  /*127a0*/  FFMA.FTZ R2, R178, c[0x0][0x2d0], -R133.reuse ;  /* 0x0000b400b2027a23 */ /* 0x110ff00000010885 */
[----:B------:R-:W-:Y:S01]  /*127b0*/  MUFU.EX2 R178, R225 ;  /* 0x000000e100b27308 */ /* 0x000fe20000000800 */
[C---:B---3--:R-:W-:Y:S09]  /*127c0*/  HMMA.16816.F32.BF16 R36, R168.reuse, R136, R36 ;  /* 0x00000088a824723c */ /* 0x048ff20000041824 */
[----:B------:R3:W-:Y:S01]  /*127d0*/  MUFU.EX2 R154, R2 ;  /* 0x00000002009a7308 */ /* 0x0007e20000000800 */
[C---:B------:R-:W-:Y:S01]  /*127e0*/  HMMA.16816.F32.BF16 R40, R168.reuse, R138, R40 ;  /* 0x0000008aa828723c */ /* 0x040fe20000041828 */
[----:B------:R-:W4:Y:S02]  /*127f0*/  LDSM.16.MT88.4 R136, [R194+0x2000] ;  /* 0x00200000c288783b */ /* 0x000f240000004200 */
[--C-:B---3--:R-:W-:Y:S06]  /*12800*/  FFMA.FTZ R2, R179, c[0x0][0x2d0], -R133.reuse ;  /* 0x0000b400b3027a23 */ /* 0x108fec0000010885 */
[----:B------:R-:W-:Y:S10]  /*12810*/  MUFU.EX2 R179, R224 ;  /* 0x000000e000b37308 */ /* 0x000ff40000000800 */
[----:B------:R3:W1:Y:S01]  /*12820*/  MUFU.EX2 R155, R2 ;  /* 0x00000002009b7308 */ /* 0x0006620000000800 */
[C---:B----4-:R-:W-:Y:S08]  /*12830*/  HMMA.16816.F32.BF16 R44, R168.reuse, R136, R44 ;  /* 0x00000088a82c723c */ /* 0x050ff0000004182c */
[C---:B------:R-:W-:Y:S01]  /*12840*/  HMMA.16816.F32.BF16 R48, R168.reuse, R138, R48 ;  /* 0x0000008aa830723c */ /* 0x040fe20000041830 */
[----:B------:R-:W4:Y:S03]  /*12850*/  LDSM.16.MT88.4 R136, [R197+0x2000] ;  /* 0x00200000c588783b */ /* 0x000f260000004200 */
[--C-:B---3--:R-:W-:Y:S02]  /*12860*/  FFMA.FTZ R2, R180, c[0x0][0x2d0], -R133.reuse ;  /* 0x0000b400b4027a23 */ /* 0x108fe40000010885 */
[----:B------:R-:W3:Y:S10]  /*12870*/  MUFU.EX2 R180, R223 ;  /* 0x000000df00b47308 */ /* 0x000ef40000000800 */
[----:B------:R1:W-:Y:S01]  /*12880*/  MUFU.EX2 R152, R2 ;  /* 0x0000000200987308 */ /* 0x0003e20000000800 */
[C---:B----4-:R-:W-:Y:S03]  /*12890*/  HMMA.16816.F32.BF16 R52, R168.reuse, R136, R52 ;  /* 0x00000088a834723c */ /* 0x050fe60000041834 */
[--C-:B-1----:R-:W-:Y:S05]  /*128a0*/  FFMA.FTZ R2, R181, c[0x0][0x2d0], -R133.reuse ;  /* 0x0000b400b5027a23 */ /* 0x102fea0000010885 */
[C---:B------:R-:W-:Y:S01]  /*128b0*/  HMMA.16816.F32.BF16 R56, R168.reuse, R138, R56 ;  /* 0x0000008aa838723c */ /* 0x040fe20000041838 */
[----:B------:R-:W1:Y:S01]  /*128c0*/  LDSM.16.MT88.4 R136, [R196+0x2000] ;  /* 0x00200000c488783b */ /* 0x000e620000004200 */
[----:B------:R4:W-:Y:S02]  /*128d0*/  MUFU.EX2 R176, R2 ;  /* 0x0000000200b07308 */ /* 0x0009e40000000800 */
[--C-:B----4-:R-:W-:Y:S08]  /*128e0*/  FFMA.FTZ R2, R182, c[0x0][0x2d0], -R133.reuse ;  /* 0x0000b400b6027a23 */ /* 0x110ff00000010885 */
[----:B------:R4:W-:Y:S01]  /*128f0*/  MUFU.EX2 R175, R2 ;  /* 0x0000000200af7308 */ /* 0x0009e20000000800 */
[C---:B-1----:R-:W-:Y:S08]  /*12900*/  HMMA.16816.F32.BF16 R60, R168.reuse, R136, R60 ;  /* 0x00000088a83c723c */ /* 0x042ff0000004183c */
[C---:B------:R-:W-:Y:S01]  /*12910*/  HMMA.16816.F32.BF16 R64, R168.reuse, R138, R64 ;  /* 0x0000008aa840723c */ /* 0x040fe20000041840 */
[----:B------:R-:W1:Y:S03]  /*12920*/  LDSM.16.MT88.4 R136, [R193+0x4000] ;  /* 0x00400000c188783b */ /* 0x000e660000004200 */
[--C-:B----4-:R-:W-:Y:S04]  /*12930*/  FFMA.FTZ R2, R183, c[0x0][0x2d0], -R133.reuse ;  /* 0x0000b400b7027a23 */ /* 0x110fe80000010885 */
[----:B------:R4:W-:Y:S04]  /*12940*/  MUFU.EX2 R174, R2 ;  /* 0x0000000200ae7308 */ /* 0x0009e80000000800 */
[----:B----4-:R-:W-:Y:S02]  /*12950*/  FADD.FTZ R2, R156, R0 ;  /* 0x000000009c027221 */ /* 0x010fe40000010000 */
[----:B--2---:R-:W-:Y:S02]  /*12960*/  FADD.FTZ R0, R151, R148 ;  /* 0x0000009497007221 */ /* 0x004fe40000010000 */
[----:B------:R-:W-:Y:S02]  /*12970*/  FADD.FTZ R2, R153, R2 ;  /* 0x0000000299027221 */ /* 0x000fe40000010000 */
[----:B------:R-:W-:Y:S01]  /*12980*/  FADD.FTZ R153, R158, R0 ;  /* 0x000000009e997221 */ /* 0x000fe20000010000 */
[C---:B-1----:R-:W-:Y:S03]  /*12990*/  HMMA.16816.F32.BF16 R68, R168.reuse, R136, R68 ;  /* 0x00000088a844723c */ /* 0x042fe60000041844 */
[----:B------:R-:W-:Y:S02]  /*129a0*/  FADD.FTZ R2, R149, R2 ;  /* 0x0000000295027221 */ /* 0x000fe40000010000 */
[--C-:B------:R-:W-:Y:S03]  /*129b0*/  FFMA.FTZ R0, R187, c[0x0][0x2d0], -R133.reuse ;  /* 0x0000b400bb007a23 */ /* 0x100fe60000010885 */
[C---:B------:R-:W-:Y:S01]  /*129c0*/  HMMA.16816.F32.BF16 R72, R168.reuse, R138, R72 ;  /* 0x0000008aa848723c */ /* 0x040fe20000041848 */
[----:B------:R-:W1:Y:S01]  /*129d0*/  LDSM.16.MT88.4 R136, [R194+0x4000] ;  /* 0x00400000c288783b */ /* 0x000e620000004200 */
[----:B------:R2:W-:Y:S02]  /*129e0*/  MUFU.EX2 R172, R0 ;  /* 0x0000000000ac7308 */ /* 0x0005e40000000800 */
[--C-:B--2---:R-:W-:Y:S04]  /*129f0*/  FFMA.FTZ R0, R188, c[0x0][0x2d0], -R133.reuse ;  /* 0x0000b400bc007a23 */ /* 0x104fe80000010885 */
        /* <DEDUP_REMOVED lines=21> */
[----:B------:R1:W2:Y:S03]  /*12b50*/  MUFU.EX2 R135, R0 ;  /* 0x0000000000877308 */ /* 0x0002a60000000800 */
[----:B-----5:R-:W-:Y:S03]  /*12b60*/  F2FP.BF16.PACK_AB R137, R150, R149 ;  /* 0x000000959689723e */ /* 0x020fe600000010ff */
[----:B------:R-:W-:Y:S02]  /*12b70*/  F2FP.BF16.PACK_AB R138, R161, R158 ;  /* 0x0000009ea18a723e */ /* 0x000fe400000010ff */
[----:B------:R-:W-:Y:S01]  /*12b80*/  F2FP.BF16.PACK_AB R139, R155, R154 ;  /* 0x0000009a9b8b723e */ /* 0x000fe200000010ff */
[----:B------:R-:W-:Y:S02]  /*12b90*/  LDSM.16.MT88.4 R156, [R197+0x1800] ;  /* 0x00180000c59c783b */ /* 0x000fe40000004200 */
[----:B------:R-:W-:Y:S02]  /*12ba0*/  F2FP.BF16.PACK_AB R168, R178, R177 ;  /* 0x000000b1b2a8723e */ /* 0x000fe400000010ff */
[----:B---3--:R-:W-:Y:S02]  /*12bb0*/  F2FP.BF16.PACK_AB R170, R180, R179 ;  /* 0x000000b3b4aa723e */ /* 0x008fe400000010ff */
[C---:B------:R-:W-:Y:S08]  /*12bc0*/  HMMA.16816.F32.BF16 R4, R136.reuse, R140, R4 ;  /* 0x0000008c8804723c */ /* 0x040ff00000041804 */
[C---:B------:R-:W-:Y:S01]  /*12bd0*/  HMMA.16816.F32.BF16 R8, R136.reuse, R142, R8 ;  /* 0x0000008e8808723c */ /* 0x040fe20000041808 */
[----:B------:R-:W3:Y:S03]  /*12be0*/  LDSM.16.MT88.4 R140, [R194+0x800] ;  /* 0x00080000c28c783b */ /* 0x000ee60000004200 */
[--C-:B-1----:R-:W-:Y:S01]  /*12bf0*/  FFMA.FTZ R0, R189, c[0x0][0x2d0], -R133.reuse ;  /* 0x0000b400bd007a23 */ /* 0x102fe20000010885 */
[----:B--2---:R-:W-:Y:S01]  /*12c00*/  F2FP.BF16.PACK_AB R169, R135, R172 ;  /* 0x000000ac87a9723e */ /* 0x004fe200000010ff */
[----:B------:R-:W-:Y:S02]  /*12c10*/  FFMA.FTZ R133, R134, c[0x0][0x2d0], -R133 ;  /* 0x0000b40086857a23 */ /* 0x000fe40000010885 */
[----:B------:R1:W-:Y:S10]  /*12c20*/  MUFU.EX2 R134, R0 ;  /* 0x0000000000867308 */ /* 0x0003f40000000800 */
[----:B------:R-:W2:Y:S01]  /*12c30*/  MUFU.EX2 R133, R133 ;  /* 0x0000008500857308 */ /* 0x000ea20000000800 */
[----:B-1----:R-:W-:Y:S02]  /*12c40*/  FADD.FTZ R0, R150, R2 ;  /* 0x0000000296007221 */ /* 0x002fe40000010000 */
[----:B------:R-:W-:Y:S01]  /*12c50*/  LDSM.16.MT88.4 R148, [R194+0x1800] ;  /* 0x00180000c294783b */ /* 0x000fe20000004200 */
[----:B------:R-:W-:Y:S02]  /*12c60*/  FADD.FTZ R2, R161, R153 ;  /* 0x00000099a1027221 */ /* 0x000fe40000010000 */
[----:B------:R-:W-:Y:S02]  /*12c70*/  FADD.FTZ R0, R154, R0 ;  /* 0x000000009a007221 */ /* 0x000fe40000010000 */
[----:B------:R-:W-:Y:S01]  /*12c80*/  FADD.FTZ R173, R160, R2 ;  /* 0x00000002a0ad7221 */ /* 0x000fe20000010000 */
[C---:B---3--:R-:W-:Y:S03]  /*12c90*/  HMMA.16816.F32.BF16 R12, R136.reuse, R140, R12 ;  /* 0x0000008c880c723c */ /* 0x048fe6000004180c */
[----:B--2---:R-:W-:Y:S01]  /*12ca0*/  F2FP.BF16.PACK_AB R171, R133, R134 ;  /* 0x0000008685ab723e */ /* 0x004fe200000010ff */
[----:B------:R-:W-:Y:S04]  /*12cb0*/  FADD.FTZ R0, R155, R0 ;  /* 0x000000009b007221 */ /* 0x000fe80000010000 */
[C---:B------:R-:W-:Y:S01]  /*12cc0*/  HMMA.16816.F32.BF16 R16, R136.reuse, R142, R16 ;  /* 0x0000008e8810723c */ /* 0x040fe20000041810 */
[----:B------:R-:W1:Y:S03]  /*12cd0*/  LDSM.16.MT88.4 R140, [R197+0x800] ;  /* 0x00080000c58c783b */ /* 0x000e660000004200 */
[----:B------:R-:W-:Y:S02]  /*12ce0*/  FADD.FTZ R2, R152, R0 ;  /* 0x0000000098027221 */ /* 0x000fe40000010000 */
[----:B------:R-:W-:Y:S02]  /*12cf0*/  FADD.FTZ R0, R184, R173 ;  /* 0x000000adb8007221 */ /* 0x000fe40000010000 */
[----:B------:R-:W-:Y:S04]  /*12d00*/  FADD.FTZ R2, R176, R2 ;  /* 0x00000002b0027221 */ /* 0x000fe80000010000 */
[----:B------:R-:W-:Y:S02]  /*12d10*/  FADD.FTZ R2, R175, R2 ;  /* 0x00000002af027221 */ /* 0x000fe40000010000 */
[----:B------:R-:W-:Y:S04]  /*12d20*/  FADD.FTZ R0, R185, R0 ;  /* 0x00000000b9007221 */ /* 0x000fe80000010000 */
        /* <DEDUP_REMOVED lines=140> */
[----:B------:R-:W-:Y:S01]  /*135f0*/  FADD.FTZ R2, R134, R0 ;  /* 0x0000000086027221 */ /* 0x000fe20000010000 */
[----:B------:R-:W-:Y:S01]  /*13600*/  IADD3 R0, R220, -0x1, RZ ;  /* 0xffffffffdc007810 */ /* 0x000fe20007ffe0ff */
[C---:B---3--:R-:W-:Y:S04]  /*13610*/  HMMA.16816.F32.BF16 R116, R168.reuse, R12, R116 ;  /* 0x0000000ca874723c */ /* 0x048fe80000041874 */
[----:B------:R-:W-:Y:S01]  /*13620*/  FADD.FTZ R4, R180, R4 ;  /* 0x00000004b4047221 */ /* 0x000fe20000010000 */
[----:B------:R-:W-:Y:S01]  /*13630*/  MOV R220, R0 ;  /* 0x0000000000dc7202 */ /* 0x000fe20000000f00 */
[----:B------:R-:W-:Y:S01]  /*13640*/  FADD.FTZ R2, R133, R2 ;  /* 0x0000000285027221 */ /* 0x000fe20000010000 */
[-C--:B------:R-:W-:Y:S01]  /*13650*/  MOV R12, R3.reuse ;  /* 0x00000003000c7202 */ /* 0x080fe20000000f00 */
[C---:B------:R-:W-:Y:S01]  /*13660*/  HMMA.16816.F32.BF16 R120, R168.reuse, R14, R120 ;  /* 0x0000000ea878723c */ /* 0x040fe20000041878 */
[----:B------:R-:W-:Y:S03]  /*13670*/  STL [R1], R4 ;  /* 0x0000000401007387 */ /* 0x000fe60000100800 */
[----:B------:R-:W-:Y:S01]  /*13680*/  MOV R133, R3 ;  /* 0x0000000300857202 */ /* 0x000fe20000000f00 */
[----:B------:R1:W-:Y:S03]  /*13690*/  STL [R1+0x8], R2 ;  /* 0x0000080201007387 */ /* 0x0003e60000100800 */
[C---:B----4-:R-:W-:Y:S08]  /*136a0*/  HMMA.16816.F32.BF16 R124, R168.reuse, R16, R124 ;  /* 0x00000010a87c723c */ /* 0x050ff0000004187c */
[----:B------:R-:W-:Y:S04]  /*136b0*/  HMMA.16816.F32.BF16 R128, R168, R18, R128 ;  /* 0x00000012a880723c */ /* 0x000fe80000041880 */
[----:B-1----:R-:W-:Y:S04]  /*136c0*/  MOV R2, R132 ;  /* 0x0000008400027202 */ /* 0x002fe80000000f00 */
[----:B------:R-:W-:-:S05]  /*136d0*/  @P0 BRA `(.L_x_1713) ;  /* 0xffffbd2000000947 */ /* 0x000fca000383ffff */
.L_x_1704:
[----:B------:R-:W-:Y:S02]  /*136e0*/  @!UPT UIADD3 URZ, URZ, URZ, URZ ;  /* 0x0000003f3f3ff290 */ /* 0x000fe4000fffe03f */
[----:B------:R-:W-:Y:S02]  /*136f0*/  MOV R7, 0x1f ;  /* 0x0000001f00077802 */ /* 0x000fe40000000f00 */
[----:B------:R-:W-:Y:S01]  /*13700*/  MOV R6, 0xffffffff ;  /* 0xffffffff00067802 */ /* 0x000fe20000000f00 */
[----:B------:R-:W-:Y:S06]  /*13710*/  BRA.DIV ~URZ, `(.L_x_1714) ;  /* 0x000068127f007947 */ /* 0x000fec000b800000 */
[----:B-1----:R-:W2:Y:S04]  /*13720*/  LDL R2, [R1] ;  /* 0x0000000001027983 */ /* 0x002ea80000100800 */
[----:B--2---:R1:W2:Y:S02]  /*13730*/  SHFL.BFLY PT, R0, R2, 0x2, 0x1f ;  /* 0x0c401f0002007f89 */ /* 0x0042a400000e0000 */
.L_x_1787:
[----:B-1----:R-:W3:Y:S02]  /*13740*/  LDL.LU R2, [R1] ;  /* 0x0000000001027983 */ /* 0x002ee40000300800 */
        /* <DEDUP_REMOVED lines=8> */
.L_x_1788:
        /* <DEDUP_REMOVED lines=21> */
[----:B------:R-:W-:Y:S02]  /*13920*/  FMUL.FTZ R61, R2, R69 ;  /* 0x00000045023d7220 */ /* 0x000fe40000410000 */
[----:B---3--:R-:W-:-:S02]  /*13930*/  @P1 FMUL.FTZ R5, R5, 0.69314718246459960938 ;  /* 0x3f31721805051820 */ /* 0x008fc40000410000 */
        /* <DEDUP_REMOVED lines=16> */
[----:B------:R-:W-:Y:S01]  /*13a40*/  @P1 FFMA.FTZ R21, R4, R132, R5 ;  /* 0x0000008404151223 */ /* 0x000fe20000010005 */
[----:B------:R-:W-:Y:S01]  /*13a50*/  MOV R4, 0x1 ;  /* 0x0000000100047802 */ /* 0x000fe20000000f00 */
        /* <DEDUP_REMOVED lines=37> */
[----:B------:R-:W-:Y:S02]  /*13cb0*/  FMUL.FTZ R85, R2, R129 ;  /* 0x0000008102557220 */ /* 0x000fe40000410000 */
[----:B------:R2:W3:Y:S01]  /*13cc0*/  @P0 MUFU.LG2 R2, R3 ;  /* 0x0000000300020308 */ /* 0x0004e20000000c00 */
[C---:B-1----:R-:W-:Y:S02]  /*13cd0*/  FMUL.FTZ R128, R0.reuse, R150 ;  /* 0x0000009600807220 */ /* 0x042fe40000410000 */
[C---:B------:R-:W-:Y:S02]  /*13ce0*/  FMUL.FTZ R129, R0.reuse, R151 ;  /* 0x0000009700817220 */ /* 0x040fe40000410000 */
[C---:B------:R-:W-:Y:S02]  /*13cf0*/  FMUL.FTZ R150, R0.reuse, R42 ;  /* 0x0000002a00967220 */ /* 0x040fe40000410000 */
[C---:B------:R-:W-:Y:S02]  /*13d00*/  FMUL.FTZ R151, R0.reuse, R43 ;  /* 0x0000002b00977220 */ /* 0x040fe40000410000 */
[----:B------:R-:W-:-:S02]  /*13d10*/  FMUL.FTZ R42, R0, R46 ;  /* 0x0000002e002a7220 */ /* 0x000fc40000410000 */
[C---:B------:R-:W-:Y:S02]  /*13d20*/  FMUL.FTZ R43, R0.reuse, R47 ;  /* 0x0000002f002b7220 */ /* 0x040fe40000410000 */
[C---:B------:R-:W-:Y:S02]  /*13d30*/  FMUL.FTZ R112, R0.reuse, R138 ;  /* 0x0000008a00707220 */ /* 0x040fe40000410000 */
[C---:B------:R-:W-:Y:S01]  /*13d40*/  FMUL.FTZ R113, R0.reuse, R139 ;  /* 0x0000008b00717220 */ /* 0x040fe20000410000 */
[----:B--2---:R-:W-:Y:S01]  /*13d50*/  @P0 MOV R3, 0x3f317218 ;  /* 0x3f31721800030802 */ /* 0x004fe20000000f00 */
        /* <DEDUP_REMOVED lines=10> */
[----:B---3--:R-:W-:Y:S02]  /*13e00*/  @P0 FMUL.FTZ R2, R2, 0.69314718246459960938 ;  /* 0x3f31721802020820 */ /* 0x008fe40000410000 */
[----:B------:R-:W-:Y:S02]  /*13e10*/  @P0 FMUL.FTZ R3, R3, c[0x0][0x2d0] ;  /* 0x0000b40003030a20 */ /* 0x000fe40000410000 */
        /* <DEDUP_REMOVED lines=48> */
.L_x_1661:
[----:B------:R2:W5:Y:S04]  /*14120*/  LDL R6, [R1+0x28] ;  /* 0x0000280001067983 */ /* 0x0005680000100800 */
        /* <DEDUP_REMOVED lines=18> */
.L_x_1717:
[----:B--2---:R-:W-:Y:S05]  /*14250*/  BSYNC B0 ;  /* 0x0000000000007941 */ /* 0x004fea0003800000 */
.L_x_1716:
        /* <DEDUP_REMOVED lines=149> */
[----:B------:R-:W-:Y:S01]  /*14bb0*/  STS [R10+0xc000], R3 ;  /* 0x00c000030a007388 */ /* 0x000fe20000000800 */
        /* <DEDUP_REMOVED lines=10> */
[----:B--2---:R-:W-:Y:S05]  /*14c60*/  @!P2 BRA `(.L_x_1720) ;  /* 0x000000300000a947 */ /* 0x004fea0003800000 */
[----:B-----5:R1:W2:Y:S04]  /*14c70*/  LDG.E R12, [R4.64] ;  /* 0x00000006040c7981 */ /* 0x0202a8000c1e1900 */
[----:B-1----:R-:W2:Y:S02]  /*14c80*/  LDG.E R4, [R4.64+0x4] ;  /* 0x0000040604047981 */ /* 0x002ea4000c1e1900 */
[----:B--2---:R-:W-:Y:S02]  /*14c90*/  IADD3 R12, -R12, R4, RZ ;  /* 0x000000040c0c7210 */ /* 0x004fe40007ffe1ff */
.L_x_1720:
[----:B--2---:R-:W2:Y:S04]  /*14ca0*/  LDL R114, [R1+0x48] ;  /* 0x0000480001727983 */ /* 0x004ea80000100800 */
[----:B------:R-:W3:Y:S04]  /*14cb0*/  LDL R3, [R1+0x44] ;  /* 0x0000440001037983 */ /* 0x000ee80000100800 */
[----:B------:R-:W3:Y:S04]  /*14cc0*/  LDL R111, [R1+0x18] ;  /* 0x00001800016f7983 */ /* 0x000ee80000100800 */
[----:B------:R-:W4:Y:S01]  /*14cd0*/  LDL R13, [R1+0x30] ;  /* 0x00003000010d7983 */ /* 0x000f220000100800 */
[----:B------:R-:W-:Y:S01]  /*14ce0*/  IMAD.MOV.U32 R10, RZ, RZ, 0x368 ;  /* 0x00000368ff0a7424 */ /* 0x000fe200078e00ff */
[----:B------:R-:W-:-:S02]  /*14cf0*/  ISETP.GT.AND P2, PT, R0, 0x1, PT ;  /* 0x000000010000780c */ /* 0x000fc40003f44270 */
[----:B------:R-:W4:Y:S02]  /*14d00*/  LDL R118, [R1+0xac] ;  /* 0x0000ac0001767983 */ /* 0x000f240000100800 */
[----:B------:R-:W-:-:S04]  /*14d10*/  SEL R10, R10, 0x328, P2 ;  /* 0x000003280a0a7807 */ /* 0x000fc80001000000 */
[----:B------:R-:W2:Y:S08]  /*14d20*/  LDC.64 R14, c[0x0][R10+0x168] ;  /* 0x00005a000a0e7b82 */ /* 0x000eb00000000a00 */
[----:B------:R-:W1:Y:S08]  /*14d30*/  LDC.64 R6, c[0x0][R10+0x170] ;  /* 0x00005c000a067b82 */ /* 0x000e700000000a00 */
[----:B------:R1:W2:Y:S08]  /*14d40*/  LDC.64 R18, c[0x0][R10+0x178] ;  /* 0x00005e000a127b82 */ /* 0x0002b00000000a00 */
[----:B------:R1:W2:Y:S01]  /*14d50*/  LDC.64 R16, c[0x0][R10+0x160] ;  /* 0x000058000a107b82 */ /* 0x0002a20000000a00 */
[----:B------:R-:W-:Y:S01]  /*14d60*/  ISETP.NE.U32.AND P0, PT, RZ, c[0x0][0x500], PT ;  /* 0x00014000ff007a0c */ /* 0x000fe20003f05070 */
[----:B------:R-:W-:-:S03]  /*14d70*/  IMAD.MOV.U32 R0, RZ, RZ, c[0x0][0x4e8] ;  /* 0x00013a00ff007624 */ /* 0x000fc600078e00ff */
[----:B------:R-:W-:Y:S02]  /*14d80*/  ISETP.NE.AND.EX P0, PT, RZ, c[0x0][0x504], PT, P0 ;  /* 0x00014100ff007a0c */ /* 0x000fe40003f05300 */
[----:B------:R-:W-:Y:S02]  /*14d90*/  ISETP.NE.AND P3, PT, R0, 0x1, PT ;  /* 0x000000010000780c */ /* 0x000fe40003f65270 */
[----:B------:R-:W-:Y:S02]  /*14da0*/  SHF.R.S32.HI R4, RZ, 0x1f, R8 ;  /* 0x0000001fff047819 */ /* 0x000fe40000011408 */
[----:B------:R-:W-:Y:S02]  /*14db0*/  SEL R0, R8, RZ, !P0 ;  /* 0x000000ff08007207 */ /* 0x000fe40004000000 */
[----:B------:R-:W-:Y:S01]  /*14dc0*/  SEL R5, R4, RZ, !P0 ;  /* 0x000000ff04057207 */ /* 0x000fe20004000000 */
[----:B------:R-:W2:Y:S02]  /*14dd0*/  S2R R119, SR_TID.X ;  /* 0x0000000000777919 */ /* 0x000ea40000002100 */
[----:B-1----:R-:W-:-:S02]  /*14de0*/  IMAD R4, R7, R0, RZ ;  /* 0x0000000007047224 */ /* 0x002fc400078e02ff */
[----:B--2---:R-:W-:Y:S02]  /*14df0*/  IMAD R11, R15, R114, RZ ;  /* 0x000000720f0b7224 */ /* 0x004fe400078e02ff */
[----:B------:R-:W2:Y:S01]  /*14e00*/  LDL.LU R15, [R1+0x1c] ;  /* 0x00001c00010f7983 */ /* 0x000ea20000300800 */
[----:B------:R-:W-:Y:S02]  /*14e10*/  IMAD R10, R6, R5, R4 ;  /* 0x00000005060a7224 */ /* 0x000fe400078e0204 */
[----:B---3--:R-:W-:-:S04]  /*14e20*/  IMAD.IADD R3, R3, 0x1, R111 ;  /* 0x0000000103037824 */ /* 0x008fc800078e026f */
[----:B------:R-:W-:-:S04]  /*14e30*/  @P3 IMAD.HI.U32 R5, R3, c[0x0][0x4ec], RZ ;  /* 0x00013b0003053a27 */ /* 0x000fc800078e00ff */
[----:B------:R-:W-:Y:S01]  /*14e40*/  IMAD.MOV.U32 R4, RZ, RZ, R3 ;  /* 0x000000ffff047224 */ /* 0x000fe200078e0003 */
[----:B------:R-:W-:Y:S01]  /*14e50*/  @P3 SHF.R.U32.HI R4, RZ, c[0x0][0x4f0], R5 ;  /* 0x00013c00ff043a19 */ /* 0x000fe20000011605 */
[----:B------:R-:W-:Y:S01]  /*14e60*/  IMAD.WIDE.U32 R6, R6, R0, RZ ;  /* 0x0000000006067225 */ /* 0x000fe200078e00ff */
[----:B----4-:R-:W-:-:S03]  /*14e70*/  SEL R5, R13, RZ, P2 ;  /* 0x000000ff0d057207 */ /* 0x010fc60001000000 */
[----:B------:R-:W-:-:S04]  /*14e80*/  IMAD.WIDE.U32 R8, R14, R114, RZ ;  /* 0x000000720e087225 */ /* 0x000fc800078e00ff */
[----:B------:R-:W-:Y:S01]  /*14e90*/  IMAD.IADD R13, R7, 0x1, R10 ;  /* 0x00000001070d7824 */ /* 0x000fe200078e020a */
[--C-:B-----5:R-:W-:Y:S01]  /*14ea0*/  IADD3 R14, P1, P0, R6, R8, R2.reuse ;  /* 0x00000008060e7210 */ /* 0x120fe2000783e002 */
[----:B------:R-:W-:Y:S01]  /*14eb0*/  IMAD.IADD R7, R9, 0x1, R11 ;  /* 0x0000000109077824 */ /* 0x000fe200078e020b */
[----:B------:R-:W-:Y:S01]  /*14ec0*/  SHF.R.S32.HI R6, RZ, 0x1f, R2 ;  /* 0x0000001fff067819 */ /* 0x000fe20000011402 */
[----:B------:R-:W-:Y:S02]  /*14ed0*/  IMAD.MOV R10, RZ, RZ, -R4 ;  /* 0x000000ffff0a7224 */ /* 0x000fe400078e0a04 */
        /* <DEDUP_REMOVED lines=24> */
[----:B------:R-:W-:-:S02]  /*15060*/  IMAD.IADD R115, R119, 0x1, -R115 ;  /* 0x0000000177737824 */ /* 0x000fc400078e0a73 */
[----:B------:R-:W-:Y:S01]  /*15070*/  IMAD.IADD R5, R118, 0x1, R111 ;  /* 0x0000000176057824 */ /* 0x000fe200078e026f */
[----:B------:R3:W-:Y:S02]  /*15080*/  SHFL.IDX PT, R9, R4, 0x1, 0x1c1f ;  /* 0x003c1f0004097f89 */ /* 0x0007e400000e0000 */
[----:B------:R-:W-:Y:S02]  /*15090*/  LOP3.LUT P0, RZ, R115, 0x3, RZ, 0xc0, !PT ;  /* 0x0000000373ff7812 */ /* 0x000fe4000780c0ff */
[----:B------:R-:W-:Y:S01]  /*150a0*/  IADD3 R7, R5, 0x8, RZ ;  /* 0x0000000805077810 */ /* 0x000fe20007ffe0ff */
[----:B---3--:R-:W-:-:S05]  /*150b0*/  IMAD R4, R12, c[0x0][0x4e8], RZ ;  /* 0x00013a000c047a24 */ /* 0x008fca00078e02ff */
[----:B------:R-:W-:-:S13]  /*150c0*/  ISETP.GE.OR P1, PT, R5, R4, P0 ;  /* 0x000000040500720c */ /* 0x000fda0000726670 */
[----:B-1----:R-:W-:Y:S01]  /*150d0*/  @!P1 ST.E [R10.64], R21 ;  /* 0x000000150a009985 */ /* 0x002fe2000c101906 */
[----:B------:R-:W-:-:S03]  /*150e0*/  ISETP.GE.AND P1, PT, R7, R4, PT ;  /* 0x000000040700720c */ /* 0x000fc60003f26270 */
[----:B------:R-:W1:Y:S01]  /*150f0*/  SHFL.IDX PT, R8, R8, 0x1, 0x1c1f ;  /* 0x003c1f0008087f89 */ /* 0x000e6200000e0000 */
[----:B------:R-:W-:-:S13]  /*15100*/  ISETP.GE.OR P0, PT, R7, R4, P0 ;  /* 0x000000040700720c */ /* 0x000fda0000706670 */
[----:B-1----:R1:W-:Y:S01]  /*15110*/  @!P0 ST.E [R8.64], R20 ;  /* 0x0000001408008985 */ /* 0x0023e2000c101906 */
[----:B------:R-:W-:Y:S02]  /*15120*/  ISETP.GE.AND P0, PT, R5, R4, PT ;  /* 0x000000040500720c */ /* 0x000fe40003f06270 */
[----:B--2---:R-:W-:-:S04]  /*15130*/  LOP3.LUT R15, R15, 0xfffffffd, RZ, 0xc0, !PT ;  /* 0xfffffffd0f0f7812 */ /* 0x004fc800078ec0ff */
[----:B------:R-:W-:-:S05]  /*15140*/  @P1 LOP3.LUT R15, R15, 0x2, RZ, 0xfc, !PT ;  /* 0x000000020f0f1812 */ /* 0x000fca00078efcff */
[----:B------:R1:W-:Y:S01]  /*15150*/  STL [R1+0x1c], R15 ;  /* 0x00001c0f01007387 */ /* 0x0003e20000100800 */
[----:B------:R-:W-:Y:S05]  /*15160*/  @P2 BRA `(.L_x_1721) ;  /* 0x00000b1000002947 */ /* 0x000fea0003800000 */
[----:B-1----:R-:W2:Y:S01]  /*15170*/  LDL R15, [R1+0x90] ;  /* 0x00009000010f7983 */ /* 0x002ea20000100800 */
[----:B------:R-:W-:Y:S01]  /*15180*/  IMAD R3, R6, c[0x0][0x3a0], RZ ;  /* 0x0000e80006037a24 */ /* 0x000fe200078e02ff */
[----:B------:R-:W-:Y:S01]  /*15190*/  SHF.R.S32.HI R8, RZ, 0x1f, R0 ;  /* 0x0000001fff087819 */ /* 0x000fe20000011400 */
        /* <DEDUP_REMOVED lines=28> */
[----:B--2---:R-:W-:-:S04]  /*15360*/  IADD3 R5, R15, R111, RZ ;  /* 0x0000006f0f057210 */ /* 0x004fc80007ffe0ff */
        /* <DEDUP_REMOVED lines=12> */
[----:B------:R-:W-:Y:S02]  /*15430*/  IADD3 R7, R9, R111, RZ ;  /* 0x0000006f09077210 */ /* 0x000fe40007ffe0ff */
        /* <DEDUP_REMOVED lines=9> */
.L_x_1789:
[----:B------:R-:W-:Y:S05]  /*154d0*/  BRA.DIV ~URZ, `(.L_x_1723) ;  /* 0x00004c327f007947 */ /* 0x000fea000b800000 */
[----:B------:R3:W4:Y:S02]  /*154e0*/  SHFL.IDX PT, R0, R15, RZ, 0x181f ;  /* 0x00181fff0f007589 */ /* 0x00072400000e0000 */
.L_x_1790:
[----:B------:R-:W-:Y:S01]  /*154f0*/  ISETP.GE.AND P0, PT, R7, R4, PT ;  /* 0x000000040700720c */ /* 0x000fe20003f06270 */
[----:B------:R-:W-:-:S12]  /*15500*/  BSSY B0, `(.L_x_1724) ;  /* 0x0000019000007945 */ /* 0x000fd80003800000 */
        /* <DEDUP_REMOVED lines=24> */
.L_x_1725:
[----:B------:R-:W-:Y:S05]  /*15690*/  BSYNC B0 ;  /* 0x0000000000007941 */ /* 0x000fea0003800000 */
.L_x_1724:
[----:B------:R-:W-:Y:S05]  /*156a0*/  BRA.DIV ~URZ, `(.L_x_1726) ;  /* 0x00004ac27f007947 */ /* 0x000fea000b800000 */
[----:B--2---:R2:W1:Y:S04]  /*156b0*/  SHFL.IDX PT, R6, R14, 0x1, 0x181f ;  /* 0x00381f000e067f89 */ /* 0x00446800000e0000 */
[----:B----4-:R2:W4:Y:S02]  /*156c0*/  SHFL.IDX PT, R0, R15, 0x1, 0x181f ;  /* 0x00381f000f007f89 */ /* 0x01052400000e0000 */
.L_x_1791:
        /* <DEDUP_REMOVED lines=27> */
.L_x_1728:
[----:B------:R-:W-:Y:S05]  /*15880*/  BSYNC B0 ;  /* 0x0000000000007941 */ /* 0x000fea0003800000 */
.L_x_1727:
[----:B------:R-:W-:Y:S05]  /*15890*/  BRA.DIV ~URZ, `(.L_x_1729) ;  /* 0x000049927f007947 */ /* 0x000fea000b800000 */
[----:B-1----:R1:W2:Y:S02]  /*158a0*/  SHFL.IDX PT, R6, R14, 0x2, 0x181f ;  /* 0x00581f000e067f89 */ /* 0x0022a400000e0000 */
.L_x_1792:
[----:B------:R-:W-:Y:S05]  /*158b0*/  BRA.DIV ~URZ, `(.L_x_1730) ;  /* 0x000049e27f007947 */ /* 0x000fea000b800000 */
[----:B----4-:R4:W1:Y:S02]  /*158c0*/  SHFL.IDX PT, R0, R15, 0x2, 0x181f ;  /* 0x00581f000f007f89 */ /* 0x01086400000e0000 */
.L_x_1793:
        /* <DEDUP_REMOVED lines=27> */
.L_x_1732:
[----:B------:R-:W-:Y:S05]  /*15a80*/  BSYNC B0 ;  /* 0x0000000000007941 */ /* 0x000fea0003800000 */
.L_x_1731:
[----:B------:R-:W-:Y:S05]  /*15a90*/  BRA.DIV ~URZ, `(.L_x_1733) ;  /* 0x000048627f007947 */ /* 0x000fea000b800000 */
[----:B--2---:R2:W3:Y:S04]  /*15aa0*/  SHFL.IDX PT, R6, R14, 0x3, 0x181f ;  /* 0x00781f000e067f89 */ /* 0x0044e800000e0000 */
[----:B-1----:R2:W1:Y:S02]  /*15ab0*/  SHFL.IDX PT, R0, R15, 0x3, 0x181f ;  /* 0x00781f000f007f89 */ /* 0x00246400000e0000 */
.L_x_1794:
        /* <DEDUP_REMOVED lines=8> */
[----:B------:R-:W3:Y:S01]  /*15b40*/  LDL R10, [R1+0x40] ;  /* 0x00004000010a7983 */ /* 0x000ee20000100800 */
[----:B-----5:R-:W-:-:S02]  /*15b50*/  ISETP.GE.AND P2, PT, R16, c[0x0][0x3c8], PT ;  /* 0x0000f20010007a0c */ /* 0x020fc40003f46270 */
[----:B--2---:R-:W-:Y:S02]  /*15b60*/  ISETP.GE.AND P1, PT, R13, c[0x0][0x3c8], PT ;  /* 0x0000f2000d007a0c */ /* 0x004fe40003f26270 */
[----:B----4-:R-:W-:-:S09]  /*15b70*/  ISETP.GE.AND P0, PT, R11, c[0x0][0x3c8], PT ;  /* 0x0000f2000b007a0c */ /* 0x010fd20003f06270 */
[CC--:B-1----:R-:W-:Y:S02]  /*15b80*/  @!P2 LEA R8, P5, R16.reuse, R0.reuse, 0x1 ;  /* 0x000000001008a211 */ /* 0x0c2fe400078a08ff */
[----:B------:R-:W-:Y:S02]  /*15b90*/  @!P1 LEA R4, P4, R13, R0, 0x1 ;  /* 0x000000000d049211 */ /* 0x000fe400078808ff */
[----:B------:R-:W-:Y:S02]  /*15ba0*/  @!P2 LEA.HI.X R9, R16, R6, R17, 0x1, P5 ;  /* 0x000000061009a211 */ /* 0x000fe400028f0c11 */
[----:B------:R-:W-:Y:S02]  /*15bb0*/  @!P0 LEA R2, P3, R11, R0, 0x1 ;  /* 0x000000000b028211 */ /* 0x000fe400078608ff */
[-C--:B---3--:R-:W-:Y:S02]  /*15bc0*/  @!P1 LEA.HI.X R5, R13, R6.reuse, R14, 0x1, P4 ;  /* 0x000000060d059211 */ /* 0x088fe400020f0c0e */
        /* <DEDUP_REMOVED lines=11> */
.L_x_1721:
        /* <DEDUP_REMOVED lines=34> */
.L_x_1795:
[----:B------:R-:W-:Y:S05]  /*15ea0*/  BRA.DIV ~URZ, `(.L_x_1736) ;  /* 0x000045827f007947 */ /* 0x000fea000b800000 */
[----:B------:R3:W4:Y:S02]  /*15eb0*/  SHFL.IDX PT, R0, R19, RZ, 0x1c1f ;  /* 0x001c1fff13007589 */ /* 0x00072400000e0000 */
.L_x_1796:
        /* <DEDUP_REMOVED lines=11> */
[----:B-----5:R-:W-:-:S02]  /*15f70*/  ISETP.GE.AND P1, PT, R115, c[0x0][0x3c8], PT ;  /* 0x0000f20073007a0c */ /* 0x020fc40003f26270 */
[----:B---3--:R-:W-:-:S11]  /*15f80*/  ISETP.GE.AND P0, PT, R13, c[0x0][0x3c8], PT ;  /* 0x0000f2000d007a0c */ /* 0x008fd60003f06270 */
[-C--:B------:R-:W-:Y:S02]  /*15f90*/  @!P1 LEA R8, P2, R115, R0.reuse, 0x2 ;  /* 0x0000000073089211 */ /* 0x080fe400078410ff */
[----:B------:R-:W-:Y:S02]  /*15fa0*/  @!P0 LEA R6, P5, R13, R0, 0x2 ;  /* 0x000000000d068211 */ /* 0x000fe400078a10ff */
[-C--:B----4-:R-:W-:Y:S02]  /*15fb0*/  @!P1 LEA.HI.X R9, R115, R4.reuse, R10, 0x2, P2 ;  /* 0x0000000473099211 */ /* 0x090fe400010f140a */
[----:B--2---:R-:W-:-:S03]  /*15fc0*/  @!P0 LEA.HI.X R7, R13, R4, R14, 0x2, P5 ;  /* 0x000000040d078211 */ /* 0x004fc600028f140e */
[----:B------:R2:W-:Y:S04]  /*15fd0*/  @!P1 ST.E.64 [R8.64], R24 ;  /* 0x0000001808009985 */ /* 0x0005e8000c101b06 */
[----:B------:R3:W-:Y:S04]  /*15fe0*/  @!P0 ST.E.64 [R6.64], R22 ;  /* 0x0000001606008985 */ /* 0x0007e8000c101b06 */
[----:B--2---:R-:W2:Y:S04]  /*15ff0*/  LDL R24, [R1+0x84] ;  /* 0x0000840001187983 */ /* 0x004ea80000100800 */
[----:B---3--:R-:W3:Y:S04]  /*16000*/  LDL R22, [R1+0x80] ;  /* 0x0000800001167983 */ /* 0x008ee80000100800 */
[----:B------:R-:W4:Y:S04]  /*16010*/  LDL R25, [R1+0x9c] ;  /* 0x00009c0001197983 */ /* 0x000f280000100800 */
[----:B------:R-:W5:Y:S01]  /*16020*/  LDL R23, [R1+0x98] ;  /* 0x0000980001177983 */ /* 0x000f620000100800 */
[----:B------:R-:W-:-:S04]  /*16030*/  IADD3 R2, R115, 0x18, RZ ;  /* 0x0000001873027810 */ /* 0x000fc80007ffe0ff */
[----:B------:R-:W-:Y:S02]  /*16040*/  ISETP.GE.AND P3, PT, R2, c[0x0][0x3c8], PT ;  /* 0x0000f20002007a0c */ /* 0x000fe40003f66270 */
[----:B------:R-:W-:Y:S02]  /*16050*/  ISETP.GE.AND P4, PT, R12, c[0x0][0x3c8], PT ;  /* 0x0000f2000c007a0c */ /* 0x000fe40003f86270 */
[----:B------:R-:W-:Y:S02]  /*16060*/  SHF.R.S32.HI R3, RZ, 0x1f, R2 ;  /* 0x0000001fff037819 */ /* 0x000fe40000011402 */
[----:B------:R-:W-:-:S07]  /*16070*/  IADD3 R5, R115, 0x20, RZ ;  /* 0x0000002073057810 */ /* 0x000fce0007ffe0ff */
[C---:B------:R-:W-:Y:S02]  /*16080*/  @!P3 LEA R10, P2, R2.reuse, R0, 0x2 ;  /* 0x00000000020ab211 */ /* 0x040fe400078410ff */
[----:B------:R-:W-:Y:S02]  /*16090*/  ISETP.GE.AND P6, PT, R5, c[0x0][0x3c8], PT ;  /* 0x0000f20005007a0c */ /* 0x000fe40003fc6270 */
[----:B------:R-:W-:Y:S02]  /*160a0*/  @!P3 LEA.HI.X R11, R2, R4, R3, 0x2, P2 ;  /* 0x00000004020bb211 */ /* 0x000fe400010f1403 */
[----:B------:R-:W-:Y:S02]  /*160b0*/  IADD3 R3, R115, 0x28, RZ ;  /* 0x0000002873037810 */ /* 0x000fe40007ffe0ff */
[----:B------:R-:W-:Y:S02]  /*160c0*/  SHF.R.S32.HI R6, RZ, 0x1f, R12 ;  /* 0x0000001fff067819 */ /* 0x000fe4000001140c */
[----:B------:R-:W-:-:S02]  /*160d0*/  ISETP.GE.AND P5, PT, R3, c[0x0][0x3c8], PT ;  /* 0x0000f20003007a0c */ /* 0x000fc40003fa6270 */
[C---:B------:R-:W-:Y:S02]  /*160e0*/  @!P4 LEA R8, P0, R12.reuse, R0, 0x2 ;  /* 0x000000000c08c211 */ /* 0x040fe400078010ff */
[----:B------:R-:W-:Y:S02]  /*160f0*/  IADD3 R2, R115, 0x30, RZ ;  /* 0x0000003073027810 */ /* 0x000fe40007ffe0ff */
[----:B------:R-:W-:Y:S02]  /*16100*/  @!P4 LEA.HI.X R9, R12, R4, R6, 0x2, P0 ;  /* 0x000000040c09c211 */ /* 0x000fe400000f1406 */
[----:B------:R-:W-:Y:S02]  /*16110*/  ISETP.GE.AND P2, PT, R2, c[0x0][0x3c8], PT ;  /* 0x0000f20002007a0c */ /* 0x000fe40003f46270 */
[----:B------:R-:W-:Y:S02]  /*16120*/  SHF.R.S32.HI R7, RZ, 0x1f, R5 ;  /* 0x0000001fff077819 */ /* 0x000fe40000011405 */
[----:B------:R-:W-:-:S02]  /*16130*/  @!P6 LEA R16, P0, R5, R0, 0x2 ;  /* 0x000000000510e211 */ /* 0x000fc400078010ff */
[----:B------:R-:W-:Y:S01]  /*16140*/  IADD3 R6, R115, 0x38, RZ ;  /* 0x0000003873067810 */ /* 0x000fe20007ffe0ff */
[----:B------:R1:W-:Y:S01]  /*16150*/  @!P4 ST.E.64 [R8.64], R28 ;  /* 0x0000001c0800c985 */ /* 0x0003e2000c101b06 */
[----:B------:R-:W-:Y:S02]  /*16160*/  @!P6 LEA.HI.X R17, R5, R4, R7, 0x2, P0 ;  /* 0x000000040511e211 */ /* 0x000fe400000f1407 */
[----:B------:R-:W-:Y:S01]  /*16170*/  ISETP.GE.AND P4, PT, R6, c[0x0][0x3c8], PT ;  /* 0x0000f20006007a0c */ /* 0x000fe20003f86270 */
[----:B------:R1:W-:Y:S01]  /*16180*/  @!P3 ST.E.64 [R10.64], R26 ;  /* 0x0000001a0a00b985 */ /* 0x0003e2000c101b06 */
[----:B------:R-:W-:Y:S02]  /*16190*/  IADD3 R5, R115, 0x40, RZ ;  /* 0x0000004073057810 */ /* 0x000fe40007ffe0ff */
[----:B------:R-:W-:Y:S02]  /*161a0*/  SHF.R.S32.HI R7, RZ, 0x1f, R2 ;  /* 0x0000001fff077819 */ /* 0x000fe40000011402 */
[----:B------:R-:W-:-:S04]  /*161b0*/  @!P2 LEA R14, P0, R2, R0, 0x2 ;  /* 0x00000000020ea211 */ /* 0x000fc800078010ff */
[----:B------:R-:W-:-:S03]  /*161c0*/  @!P2 LEA.HI.X R15, R2, R4, R7, 0x2, P0 ;  /* 0x00000004020fa211 */ /* 0x000fc600000f1407 */
[-C--:B------:R-:W-:Y:S02]  /*161d0*/  @!P4 LEA R12, P0, R6, R0.reuse, 0x2 ;  /* 0x00000000060cc211 */ /* 0x080fe400078010ff */
[----:B-1----:R-:W-:Y:S02]  /*161e0*/  SHF.R.S32.HI R8, RZ, 0x1f, R3 ;  /* 0x0000001fff087819 */ /* 0x002fe40000011403 */
[----:B------:R-:W-:-:S04]  /*161f0*/  @!P5 LEA R10, P1, R3, R0, 0x2 ;  /* 0x00000000030ad211 */ /* 0x000fc800078210ff */
[-C--:B------:R-:W-:Y:S02]  /*16200*/  @!P5 LEA.HI.X R11, R3, R4.reuse, R8, 0x2, P1 ;  /* 0x00000004030bd211 */ /* 0x080fe400008f1408 */
[----:B------:R-:W-:Y:S02]  /*16210*/  ISETP.GE.AND P1, PT, R5, c[0x0][0x3c8], PT ;  /* 0x0000f20005007a0c */ /* 0x000fe40003f26270 */
[----:B------:R-:W-:Y:S02]  /*16220*/  SHF.R.S32.HI R3, RZ, 0x1f, R6 ;  /* 0x0000001fff037819 */ /* 0x000fe40000011406 */
[----:B------:R-:W-:Y:S02]  /*16230*/  IADD3 R2, R115, 0x48, RZ ;  /* 0x0000004873027810 */ /* 0x000fe40007ffe0ff */
[----:B------:R-:W-:Y:S02]  /*16240*/  @!P4 LEA.HI.X R13, R6, R4, R3, 0x2, P0 ;  /* 0x00000004060dc211 */ /* 0x000fe400000f1403 */
[----:B------:R-:W-:Y:S01]  /*16250*/  SHF.R.S32.HI R3, RZ, 0x1f, R5 ;  /* 0x0000001fff037819 */ /* 0x000fe20000011405 */
[----:B------:R-:W-:Y:S04]  /*16260*/  @!P6 ST.E.64 [R16.64], R30 ;  /* 0x0000001e1000e985 */ /* 0x000fe8000c101b06 */
[----:B------:R-:W-:-:S02]  /*16270*/  @!P1 LEA R8, P0, R5, R0, 0x2 ;  /* 0x0000000005089211 */ /* 0x000fc400078010ff */
[----:B------:R-:W-:Y:S02]  /*16280*/  ISETP.GE.AND P6, PT, R2, c[0x0][0x3c8], PT ;  /* 0x0000f20002007a0c */ /* 0x000fe40003fc6270 */
[----:B------:R-:W-:Y:S02]  /*16290*/  @!P1 LEA.HI.X R9, R5, R4, R3, 0x2, P0 ;  /* 0x0000000405099211 */ /* 0x000fe400000f1403 */
[C---:B------:R-:W-:Y:S02]  /*162a0*/  IADD3 R5, R115.reuse, 0x50, RZ ;  /* 0x0000005073057810 */ /* 0x040fe40007ffe0ff */
[----:B------:R-:W-:Y:S02]  /*162b0*/  IADD3 R3, R115, 0x58, RZ ;  /* 0x0000005873037810 */ /* 0x000fe40007ffe0ff */
[----:B------:R-:W-:Y:S01]  /*162c0*/  ISETP.GE.AND P3, PT, R5, c[0x0][0x3c8], PT ;  /* 0x0000f20005007a0c */ /* 0x000fe20003f66270 */
[----:B------:R1:W-:Y:S04]  /*162d0*/  @!P5 ST.E.64 [R10.64], R34 ;  /* 0x000000220a00d985 */ /* 0x0003e8000c101b06 */
[----:B------:R-:W-:Y:S01]  /*162e0*/  @!P2 ST.E.64 [R14.64], R32 ;  /* 0x000000200e00a985 */ /* 0x000fe2000c101b06 */
[----:B------:R-:W-:-:S02]  /*162f0*/  ISETP.GE.AND P2, PT, R3, c[0x0][0x3c8], PT ;  /* 0x0000f20003007a0c */ /* 0x000fc40003f46270 */
[----:B------:R-:W-:Y:S02]  /*16300*/  SHF.R.S32.HI R6, RZ, 0x1f, R2 ;  /* 0x0000001fff067819 */ /* 0x000fe40000011402 */
[----:B------:R-:W-:Y:S01]  /*16310*/  IADD3 R7, R115, 0x60, RZ ;  /* 0x0000006073077810 */ /* 0x000fe20007ffe0ff */
[----:B------:R-:W-:Y:S03]  /*16320*/  @!P4 ST.E.64 [R12.64], R132 ;  /* 0x000000840c00c985 */ /* 0x000fe6000c101b06 */
[----:B------:R-:W-:Y:S01]  /*16330*/  ISETP.GE.AND P4, PT, R7, c[0x0][0x3c8], PT ;  /* 0x0000f20007007a0c */ /* 0x000fe20003f86270 */
[----:B------:R1:W-:Y:S02]  /*16340*/  @!P1 ST.E.64 [R8.64], R36 ;  /* 0x0000002408009985 */ /* 0x0003e4000c101b06 */
[----:B-1----:R-:W-:-:S04]  /*16350*/  @!P6 LEA R10, P0, R2, R0, 0x2 ;  /* 0x00000000020ae211 */ /* 0x002fc800078010ff */
[----:B------:R-:W-:Y:S02]  /*16360*/  @!P6 LEA.HI.X R11, R2, R4, R6, 0x2, P0 ;  /* 0x00000004020be211 */ /* 0x000fe400000f1406 */
[----:B------:R-:W-:Y:S02]  /*16370*/  IADD3 R2, R115, 0x68, RZ ;  /* 0x0000006873027810 */ /* 0x000fe40007ffe0ff */
[----:B------:R-:W-:Y:S02]  /*16380*/  SHF.R.S32.HI R6, RZ, 0x1f, R3 ;  /* 0x0000001fff067819 */ /* 0x000fe40000011403 */
[----:B------:R-:W-:Y:S02]  /*16390*/  SHF.R.S32.HI R9, RZ, 0x1f, R5 ;  /* 0x0000001fff097819 */ /* 0x000fe40000011405 */
[-C--:B------:R-:W-:Y:S02]  /*163a0*/  @!P3 LEA R8, P1, R5, R0.reuse, 0x2 ;  /* 0x000000000508b211 */ /* 0x080fe400078210ff */
[----:B------:R-:W-:-:S02]  /*163b0*/  @!P2 LEA R14, P0, R3, R0, 0x2 ;  /* 0x00000000030ea211 */ /* 0x000fc400078010ff */
[-C--:B------:R-:W-:Y:S02]  /*163c0*/  @!P3 LEA.HI.X R9, R5, R4.reuse, R9, 0x2, P1 ;  /* 0x000000040509b211 */ /* 0x080fe400008f1409 */
[----:B------:R-:W-:Y:S02]  /*163d0*/  ISETP.GE.AND P1, PT, R2, c[0x0][0x3c8], PT ;  /* 0x0000f20002007a0c */ /* 0x000fe40003f26270 */
[----:B------:R-:W-:Y:S02]  /*163e0*/  @!P2 LEA.HI.X R15, R3, R4, R6, 0x2, P0 ;  /* 0x00000004030fa211 */ /* 0x000fe400000f1406 */
[----:B------:R-:W-:Y:S02]  /*163f0*/  IADD3 R6, R115, 0x70, RZ ;  /* 0x0000007073067810 */ /* 0x000fe40007ffe0ff */
[----:B------:R-:W-:Y:S02]  /*16400*/  SHF.R.S32.HI R3, RZ, 0x1f, R7 ;  /* 0x0000001fff037819 */ /* 0x000fe40000011407 */
[----:B------:R-:W-:-:S02]  /*16410*/  @!P4 LEA R12, P0, R7, R0, 0x2 ;  /* 0x00000000070cc211 */ /* 0x000fc400078010ff */
[----:B------:R-:W-:Y:S02]  /*16420*/  ISETP.GE.AND P5, PT, R6, c[0x0][0x3c8], PT ;  /* 0x0000f20006007a0c */ /* 0x000fe40003fa6270 */
[----:B------:R-:W-:Y:S01]  /*16430*/  IADD3 R5, R115, 0x78, RZ ;  /* 0x0000007873057810 */ /* 0x000fe20007ffe0ff */
[----:B------:R1:W-:Y:S01]  /*16440*/  @!P6 ST.E.64 [R10.64], R40 ;  /* 0x000000280a00e985 */ /* 0x0003e2000c101b06 */
[----:B------:R-:W-:Y:S02]  /*16450*/  @!P4 LEA.HI.X R13, R7, R4, R3, 0x2, P0 ;  /* 0x00000004070dc211 */ /* 0x000fe400000f1403 */
[----:B------:R-:W-:Y:S01]  /*16460*/  SHF.R.S32.HI R3, RZ, 0x1f, R2 ;  /* 0x0000001fff037819 */ /* 0x000fe20000011402 */
[----:B------:R1:W-:Y:S01]  /*16470*/  @!P3 ST.E.64 [R8.64], R134 ;  /* 0x000000860800b985 */ /* 0x0003e2000c101b06 */
[----:B------:R-:W-:-:S03]  /*16480*/  ISETP.GE.AND P3, PT, R5, c[0x0][0x3c8], PT ;  /* 0x0000f20005007a0c */ /* 0x000fc60003f66270 */
[----:B------:R1:W-:Y:S04]  /*16490*/  @!P2 ST.E.64 [R14.64], R44 ;  /* 0x0000002c0e00a985 */ /* 0x0003e8000c101b06 */
[----:B------:R-:W-:Y:S01]  /*164a0*/  @!P4 ST.E.64 [R12.64], R52 ;  /* 0x000000340c00c985 */ /* 0x000fe2000c101b06 */
[----:B-1----:R-:W-:-:S04]  /*164b0*/  @!P1 LEA R10, P0, R2, R0, 0x2 ;  /* 0x00000000020a9211 */ /* 0x002fc800078010ff */
[----:B------:R-:W-:Y:S02]  /*164c0*/  @!P1 LEA.HI.X R11, R2, R4, R3, 0x2, P0 ;  /* 0x00000004020b9211 */ /* 0x000fe400000f1403 */
[----:B------:R-:W-:Y:S02]  /*164d0*/  IADD3 R3, R115, 0x80, RZ ;  /* 0x0000008073037810 */ /* 0x000fe40007ffe0ff */
[----:B------:R-:W-:Y:S02]  /*164e0*/  SHF.R.S32.HI R2, RZ, 0x1f, R6 ;  /* 0x0000001fff027819 */ /* 0x000fe40000011406 */
[C---:B------:R-:W-:Y:S02]  /*164f0*/  @!P5 LEA R16, P0, R6.reuse, R0, 0x2 ;  /* 0x000000000610d211 */ /* 0x040fe400078010ff */
[----:B------:R-:W-:Y:S02]  /*16500*/  ISETP.GE.AND P2, PT, R3, c[0x0][0x3c8], PT ;  /* 0x0000f20003007a0c */ /* 0x000fe40003f46270 */
[----:B------:R-:W-:Y:S01]  /*16510*/  IADD3 R8, R115, 0x88, RZ ;  /* 0x0000008873087810 */ /* 0x000fe20007ffe0ff */
[----:B------:R1:W-:Y:S01]  /*16520*/  @!P1 ST.E.64 [R10.64], R48 ;  /* 0x000000300a009985 */ /* 0x0003e2000c101b06 */
[----:B------:R-:W-:-:S02]  /*16530*/  @!P5 LEA.HI.X R17, R6, R4, R2, 0x2, P0 ;  /* 0x000000040611d211 */ /* 0x000fc400000f1402 */
[----:B------:R-:W-:Y:S02]  /*16540*/  ISETP.GE.AND P6, PT, R8, c[0x0][0x3c8], PT ;  /* 0x0000f20008007a0c */ /* 0x000fe40003fc6270 */
[----:B------:R-:W-:Y:S02]  /*16550*/  SHF.R.S32.HI R6, RZ, 0x1f, R5 ;  /* 0x0000001fff067819 */ /* 0x000fe40000011405 */
[----:B------:R-:W-:Y:S02]  /*16560*/  IADD3 R2, R115, 0x90, RZ ;  /* 0x0000009073027810 */ /* 0x000fe40007ffe0ff */
[----:B------:R-:W-:Y:S02]  /*16570*/  SHF.R.S32.HI R7, RZ, 0x1f, R3 ;  /* 0x0000001fff077819 */ /* 0x000fe40000011403 */
[----:B------:R-:W-:-:S04]  /*16580*/  @!P2 LEA R14, P0, R3, R0, 0x2 ;  /* 0x00000000030ea211 */ /* 0x000fc800078010ff */
[----:B------:R-:W-:Y:S02]  /*16590*/  @!P2 LEA.HI.X R15, R3, R4, R7, 0x2, P0 ;  /* 0x00000004030fa211 */ /* 0x000fe400000f1407 */
[----:B-1----:R-:W-:-:S04]  /*165a0*/  @!P3 LEA R10, P1, R5, R0, 0x2 ;  /* 0x00000000050ab211 */ /* 0x002fc800078210ff */
[----:B------:R-:W-:Y:S02]  /*165b0*/  @!P3 LEA.HI.X R11, R5, R4, R6, 0x2, P1 ;  /* 0x00000004050bb211 */ /* 0x000fe400008f1406 */
[----:B------:R-:W-:Y:S02]  /*165c0*/  ISETP.GE.AND P1, PT, R2, c[0x0][0x3c8], PT ;  /* 0x0000f20002007a0c */ /* 0x000fe40003f26270 */
[----:B------:R-:W-:Y:S02]  /*165d0*/  SHF.R.S32.HI R3, RZ, 0x1f, R8 ;  /* 0x0000001fff037819 */ /* 0x000fe40000011408 */
[C---:B------:R-:W-:Y:S02]  /*165e0*/  @!P6 LEA R12, P0, R8.reuse, R0, 0x2 ;  /* 0x00000000080ce211 */ /* 0x040fe400078010ff */
[----:B------:R-:W-:Y:S01]  /*165f0*/  IADD3 R7, R115, 0x98, RZ ;  /* 0x0000009873077810 */ /* 0x000fe20007ffe0ff */
[----:B------:R-:W-:Y:S01]  /*16600*/  @!P5 ST.E.64 [R16.64], R56 ;  /* 0x000000381000d985 */ /* 0x000fe2000c101b06 */
[----:B------:R-:W-:-:S02]  /*16610*/  @!P6 LEA.HI.X R13, R8, R4, R3, 0x2, P0 ;  /* 0x00000004080de211 */ /* 0x000fc400000f1403 */
[----:B------:R-:W-:Y:S02]  /*16620*/  ISETP.GE.AND P5, PT, R7, c[0x0][0x3c8], PT ;  /* 0x0000f20007007a0c */ /* 0x000fe40003fa6270 */
[----:B------:R-:W-:Y:S02]  /*16630*/  SHF.R.S32.HI R3, RZ, 0x1f, R2 ;  /* 0x0000001fff037819 */ /* 0x000fe40000011402 */
[C---:B------:R-:W-:Y:S02]  /*16640*/  @!P1 LEA R8, P0, R2.reuse, R0, 0x2 ;  /* 0x0000000002089211 */ /* 0x040fe400078010ff */
[C---:B------:R-:W-:Y:S02]  /*16650*/  IADD3 R6, R115.reuse, 0xa0, RZ ;  /* 0x000000a073067810 */ /* 0x040fe40007ffe0ff */
[----:B------:R-:W-:Y:S01]  /*16660*/  IADD3 R5, R115, 0xa8, RZ ;  /* 0x000000a873057810 */ /* 0x000fe20007ffe0ff */
[----:B------:R1:W-:Y:S01]  /*16670*/  @!P3 ST.E.64 [R10.64], R64 ;  /* 0x000000400a00b985 */ /* 0x0003e2000c101b06 */
[----:B------:R-:W-:-:S02]  /*16680*/  @!P1 LEA.HI.X R9, R2, R4, R3, 0x2, P0 ;  /* 0x0000000402099211 */ /* 0x000fc400000f1403 */
[----:B------:R-:W-:Y:S02]  /*16690*/  ISETP.GE.AND P3, PT, R6, c[0x0][0x3c8], PT ;  /* 0x0000f20006007a0c */ /* 0x000fe40003f66270 */
[----:B------:R-:W-:Y:S02]  /*166a0*/  ISETP.GE.AND P4, PT, R5, c[0x0][0x3c8], PT ;  /* 0x0000f20005007a0c */ /* 0x000fe40003f86270 */
[----:B------:R-:W-:Y:S01]  /*166b0*/  IADD3 R3, R115, 0xb0, RZ ;  /* 0x000000b073037810 */ /* 0x000fe20007ffe0ff */
[----:B------:R2:W-:Y:S04]  /*166c0*/  @!P2 ST.E.64 [R14.64], R60 ;  /* 0x0000003c0e00a985 */ /* 0x0005e8000c101b06 */
[----:B------:R-:W-:Y:S01]  /*166d0*/  @!P6 ST.E.64 [R12.64], R72 ;  /* 0x000000480c00e985 */ /* 0x000fe2000c101b06 */
[----:B------:R-:W-:-:S02]  /*166e0*/  ISETP.GE.AND P6, PT, R3, c[0x0][0x3c8], PT ;  /* 0x0000f20003007a0c */ /* 0x000fc40003fc6270 */
[----:B------:R-:W-:Y:S01]  /*166f0*/  SHF.R.S32.HI R2, RZ, 0x1f, R7 ;  /* 0x0000001fff027819 */ /* 0x000fe20000011407 */
[----:B------:R3:W-:Y:S01]  /*16700*/  @!P1 ST.E.64 [R8.64], R68 ;  /* 0x0000004408009985 */ /* 0x0007e2000c101b06 */
[-C--:B-1----:R-:W-:Y:S02]  /*16710*/  @!P3 LEA R10, P1, R6, R0.reuse, 0x2 ;  /* 0x00000000060ab211 */ /* 0x082fe400078210ff */
[----:B--2---:R-:W-:-:S04]  /*16720*/  @!P5 LEA R14, P0, R7, R0, 0x2 ;  /* 0x00000000070ed211 */ /* 0x004fc800078010ff */
[----:B------:R-:W-:Y:S02]  /*16730*/  @!P5 LEA.HI.X R15, R7, R4, R2, 0x2, P0 ;  /* 0x00000004070fd211 */ /* 0x000fe400000f1402 */
[----:B------:R-:W-:Y:S02]  /*16740*/  SHF.R.S32.HI R7, RZ, 0x1f, R5 ;  /* 0x0000001fff077819 */ /* 0x000fe40000011405 */
[----:B---3--:R-:W-:Y:S02]  /*16750*/  SHF.R.S32.HI R8, RZ, 0x1f, R6 ;  /* 0x0000001fff087819 */ /* 0x008fe40000011406 */
[----:B------:R-:W-:Y:S02]  /*16760*/  @!P4 LEA R12, P0, R5, R0, 0x2 ;  /* 0x00000000050cc211 */ /* 0x000fe400078010ff */
[----:B------:R-:W-:Y:S02]  /*16770*/  IADD3 R2, R115, 0xb8, RZ ;  /* 0x000000b873027810 */ /* 0x000fe40007ffe0ff */
[----:B------:R-:W-:-:S02]  /*16780*/  @!P3 LEA.HI.X R11, R6, R4, R8, 0x2, P1 ;  /* 0x00000004060bb211 */ /* 0x000fc400008f1408 */
[----:B------:R-:W-:Y:S02]  /*16790*/  @!P4 LEA.HI.X R13, R5, R4, R7, 0x2, P0 ;  /* 0x00000004050dc211 */ /* 0x000fe400000f1407 */
[----:B------:R-:W-:Y:S02]  /*167a0*/  ISETP.GE.AND P1, PT, R2, c[0x0][0x3c8], PT ;  /* 0x0000f20002007a0c */ /* 0x000fe40003f26270 */
[----:B------:R-:W-:Y:S02]  /*167b0*/  SHF.R.S32.HI R5, RZ, 0x1f, R3 ;  /* 0x0000001fff057819 */ /* 0x000fe40000011403 */
[----:B------:R-:W-:-:S04]  /*167c0*/  @!P6 LEA R8, P0, R3, R0, 0x2 ;  /* 0x000000000308e211 */ /* 0x000fc800078010ff */
[----:B------:R-:W-:Y:S02]  /*167d0*/  @!P6 LEA.HI.X R9, R3, R4, R5, 0x2, P0 ;  /* 0x000000040309e211 */ /* 0x000fe400000f1405 */
[----:B------:R-:W-:Y:S01]  /*167e0*/  IADD3 R3, R115, 0xc0, RZ ;  /* 0x000000c073037810 */ /* 0x000fe20007ffe0ff */
[----:B------:R1:W-:Y:S03]  /*167f0*/  @!P5 ST.E.64 [R14.64], R76 ;  /* 0x0000004c0e00d985 */ /* 0x0003e6000c101b06 */
[----:B------:R-:W-:Y:S02]  /*16800*/  ISETP.GE.AND P2, PT, R3, c[0x0][0x3c8], PT ;  /* 0x0000f20003007a0c */ /* 0x000fe40003f46270 */
[----:B------:R-:W-:Y:S02]  /*16810*/  SHF.R.S32.HI R5, RZ, 0x1f, R2 ;  /* 0x0000001fff057819 */ /* 0x000fe40000011402 */
[----:B------:R-:W-:Y:S01]  /*16820*/  IADD3 R6, R115, 0xc8, RZ ;  /* 0x000000c873067810 */ /* 0x000fe20007ffe0ff */
[----:B------:R-:W-:Y:S01]  /*16830*/  @!P3 ST.E.64 [R10.64], R136 ;  /* 0x000000880a00b985 */ /* 0x000fe2000c101b06 */
[----:B------:R-:W-:-:S03]  /*16840*/  SHF.R.S32.HI R7, RZ, 0x1f, R3 ;  /* 0x0000001fff077819 */ /* 0x000fc60000011403 */
[----:B------:R2:W-:Y:S04]  /*16850*/  @!P4 ST.E.64 [R12.64], R80 ;  /* 0x000000500c00c985 */ /* 0x0005e8000c101b06 */
[----:B------:R3:W-:Y:S01]  /*16860*/  @!P6 ST.E.64 [R8.64], R88 ;  /* 0x000000580800e985 */ /* 0x0007e2000c101b06 */
[----:B-1----:R-:W-:-:S04]  /*16870*/  @!P1 LEA R14, P0, R2, R0, 0x2 ;  /* 0x00000000020e9211 */ /* 0x002fc800078010ff */
[----:B------:R-:W-:Y:S02]  /*16880*/  @!P1 LEA.HI.X R15, R2, R4, R5, 0x2, P0 ;  /* 0x00000004020f9211 */ /* 0x000fe400000f1405 */
[----:B------:R-:W-:Y:S02]  /*16890*/  IADD3 R5, R115, 0xd0, RZ ;  /* 0x000000d073057810 */ /* 0x000fe40007ffe0ff */
[----:B------:R-:W-:Y:S02]  /*168a0*/  ISETP.GE.AND P1, PT, R6, c[0x0][0x3c8], PT ;  /* 0x0000f20006007a0c */ /* 0x000fe40003f26270 */
[----:B------:R-:W-:Y:S02]  /*168b0*/  ISETP.GE.AND P5, PT, R5, c[0x0][0x3c8], PT ;  /* 0x0000f20005007a0c */ /* 0x000fe40003fa6270 */
[----:B--2---:R-:W-:Y:S02]  /*168c0*/  @!P2 LEA R12, P0, R3, R0, 0x2 ;  /* 0x00000000030ca211 */ /* 0x004fe400078010ff */
[----:B------:R-:W-:-:S02]  /*168d0*/  ISETP.GE.AND P6, PT, R2, c[0x0][0x3c8], PT ;  /* 0x0000f20002007a0c */ /* 0x000fc40003fc6270 */
[----:B------:R-:W-:Y:S02]  /*168e0*/  @!P2 LEA.HI.X R13, R3, R4, R7, 0x2, P0 ;  /* 0x00000004030da211 */ /* 0x000fe400000f1407 */
[----:B------:R-:W-:-:S04]  /*168f0*/  IADD3 R3, R115, 0xd8, RZ ;  /* 0x000000d873037810 */ /* 0x000fc80007ffe0ff */
[----:B------:R-:W-:Y:S02]  /*16900*/  ISETP.GE.AND P4, PT, R3, c[0x0][0x3c8], PT ;  /* 0x0000f20003007a0c */ /* 0x000fe40003f86270 */
[----:B---3--:R-:W-:Y:S02]  /*16910*/  SHF.R.S32.HI R9, RZ, 0x1f, R6 ;  /* 0x0000001fff097819 */ /* 0x008fe40000011406 */
[CC--:B------:R-:W-:Y:S02]  /*16920*/  @!P1 LEA R8, P0, R6.reuse, R0.reuse, 0x2 ;  /* 0x0000000006089211 */ /* 0x0c0fe400078010ff */
[----:B------:R-:W-:Y:S02]  /*16930*/  SHF.R.S32.HI R7, RZ, 0x1f, R5 ;  /* 0x0000001fff077819 */ /* 0x000fe40000011405 */
[----:B------:R-:W-:Y:S01]  /*16940*/  @!P5 LEA R10, P3, R5, R0, 0x2 ;  /* 0x00000000050ad211 */ /* 0x000fe200078610ff */
[----:B------:R-:W-:Y:S01]  /*16950*/  @!P6 ST.E.64 [R14.64], R144 ;  /* 0x000000900e00e985 */ /* 0x000fe2000c101b06 */
[----:B------:R-:W-:-:S02]  /*16960*/  @!P1 LEA.HI.X R9, R6, R4, R9, 0x2, P0 ;  /* 0x0000000406099211 */ /* 0x000fc400000f1409 */
[----:B------:R-:W-:Y:S01]  /*16970*/  @!P5 LEA.HI.X R11, R5, R4, R7, 0x2, P3 ;  /* 0x00000004050bd211 */ /* 0x000fe200018f1407 */
[----:B------:R-:W-:Y:S01]  /*16980*/  @!P2 ST.E.64 [R12.64], R140 ;  /* 0x0000008c0c00a985 */ /* 0x000fe2000c101b06 */
[----:B------:R-:W-:Y:S02]  /*16990*/  ISETP.GE.AND P3, PT, R111, c[0x0][0x3c8], PT ;  /* 0x0000f2006f007a0c */ /* 0x000fe40003f66270 */
[----:B------:R-:W-:Y:S01]  /*169a0*/  ISETP.GE.AND P2, PT, R24, c[0x0][0x3c8], PT ;  /* 0x0000f20018007a0c */ /* 0x000fe20003f46270 */
[----:B------:R1:W-:Y:S01]  /*169b0*/  @!P1 ST.E.64 [R8.64], R92 ;  /* 0x0000005c08009985 */ /* 0x0003e2000c101b06 */
[----:B------:R-:W-:Y:S02]  /*169c0*/  SHF.R.S32.HI R5, RZ, 0x1f, R3 ;  /* 0x0000001fff057819 */ /* 0x000fe40000011403 */
[----:B------:R-:W-:Y:S02]  /*169d0*/  @!P4 LEA R2, P6, R3, R0, 0x2 ;  /* 0x000000000302c211 */ /* 0x000fe400078c10ff */
[----:B------:R-:W-:-:S02]  /*169e0*/  ISETP.GE.AND P1, PT, R22, c[0x0][0x3c8], PT ;  /* 0x0000f20016007a0c */ /* 0x000fc40003f26270 */
[----:B------:R-:W-:Y:S02]  /*169f0*/  ISETP.GE.AND P0, PT, R20, c[0x0][0x3c8], PT ;  /* 0x0000f20014007a0c */ /* 0x000fe40003f06270 */
[----:B------:R-:W-:Y:S01]  /*16a00*/  @!P4 LEA.HI.X R3, R3, R4, R5, 0x2, P6 ;  /* 0x000000040303c211 */ /* 0x000fe200030f1405 */
[----:B------:R2:W-:Y:S04]  /*16a10*/  @!P5 ST.E.64 [R10.64], R96 ;  /* 0x000000600a00d985 */ /* 0x0005e8000c101b06 */
[----:B------:R3:W-:Y:S01]  /*16a20*/  @!P4 ST.E.64 [R2.64], R100 ;  /* 0x000000640200c985 */ /* 0x0007e2000c101b06 */
[----:B-1----:R-:W-:-:S04]  /*16a30*/  @!P2 LEA R8, P4, R24, R0, 0x2 ;  /* 0x000000001808a211 */ /* 0x002fc800078810ff */
[----:B----4-:R-:W-:Y:S02]  /*16a40*/  @!P2 LEA.HI.X R9, R24, R4, R25, 0x2, P4 ;  /* 0x000000041809a211 */ /* 0x010fe400020f1419 */
[----:B--2---:R-:W-:-:S04]  /*16a50*/  @!P3 LEA R10, P5, R111, R0, 0x2 ;  /* 0x000000006f0ab211 */ /* 0x004fc800078a10ff */
[----:B------:R-:W-:Y:S02]  /*16a60*/  @!P3 LEA.HI.X R11, R111, R4, R114, 0x2, P5 ;  /* 0x000000046f0bb211 */ /* 0x000fe400028f1472 */
[-C--:B------:R-:W-:Y:S02]  /*16a70*/  @!P1 LEA R6, P5, R22, R0.reuse, 0x2 ;  /* 0x0000000016069211 */ /* 0x080fe400078a10ff */
[----:B---3--:R-:W-:Y:S02]  /*16a80*/  @!P0 LEA R2, P4, R20, R0, 0x2 ;  /* 0x0000000014028211 */ /* 0x008fe400078810ff */
[-C--:B-----5:R-:W-:Y:S02]  /*16a90*/  @!P1 LEA.HI.X R7, R22, R4.reuse, R23, 0x2, P5 ;  /* 0x0000000416079211 */ /* 0x0a0fe400028f1417 */
[----:B------:R-:W-:Y:S01]  /*16aa0*/  @!P0 LEA.HI.X R3, R20, R4, R21, 0x2, P4 ;  /* 0x0000000414038211 */ /* 0x000fe200020f1415 */
[----:B------:R1:W-:Y:S04]  /*16ab0*/  @!P3 ST.E.64 [R10.64], R116 ;  /* 0x000000740a00b985 */ /* 0x0003e8000c101b06 */
[----:B------:R1:W-:Y:S04]  /*16ac0*/  @!P2 ST.E.64 [R8.64], R108 ;  /* 0x0000006c0800a985 */ /* 0x0003e8000c101b06 */
[----:B------:R1:W-:Y:S04]  /*16ad0*/  @!P1 ST.E.64 [R6.64], R104 ;  /* 0x0000006806009985 */ /* 0x0003e8000c101b06 */
[----:B------:R1:W-:Y:S02]  /*16ae0*/  @!P0 ST.E.64 [R2.64], R84 ;  /* 0x0000005402008985 */ /* 0x0003e4000c101b06 */
.L_x_1738:
[----:B------:R-:W-:Y:S05]  /*16af0*/  BSYNC B0 ;  /* 0x0000000000007941 */ /* 0x000fea0003800000 */
.L_x_1737:
[----:B------:R-:W-:Y:S05]  /*16b00*/  BRA.DIV ~URZ, `(.L_x_1739) ;  /* 0x000039827f007947 */ /* 0x000fea000b800000 */
[----:B--2---:R2:W1:Y:S04]  /*16b10*/  SHFL.IDX PT, R4, R18, 0x1, 0x1c1f ;  /* 0x003c1f0012047f89 */ /* 0x00446800000e0000 */
[----:B----4-:R2:W4:Y:S02]  /*16b20*/  SHFL.IDX PT, R0, R19, 0x1, 0x1c1f ;  /* 0x003c1f0013007f89 */ /* 0x01052400000e0000 */
.L_x_1797:
[----:B-1----:R-:W5:Y:S02]  /*16b30*/  LDL R2, [R1+0x1c] ;  /* 0x00001c0001027983 */ /* 0x002f640000100800 */
[----:B-----5:R-:W-:-:S13]  /*16b40*/  LOP3.LUT P0, RZ, R2, 0x2, RZ, 0xc0, !PT ;  /* 0x0000000202ff7812 */ /* 0x020fda000780c0ff */
[----:B------:R-:W-:Y:S05]  /*16b50*/  @P0 BRA `(.L_x_1734) ;  /* 0x00001bf000000947 */ /* 0x000fea0003800000 */
[----:B------:R-:W5:Y:S04]  /*16b60*/  LDL R27, [R1+0x4] ;  /* 0x00000400011b7983 */ /* 0x000f680000100800 */
[----:B--2---:R-:W2:Y:S04]  /*16b70*/  LDL R13, [R1+0x8c] ;  /* 0x00008c00010d7983 */ /* 0x004ea80000100800 */
[----:B---3--:R-:W3:Y:S04]  /*16b80*/  LDL R8, [R1+0xa8] ;  /* 0x0000a80001087983 */ /* 0x008ee80000100800 */
[----:B----4-:R-:W4:Y:S04]  /*16b90*/  LDL R12, [R1+0x78] ;  /* 0x00007800010c7983 */ /* 0x010f280000100800 */
[----:B------:R-:W3:Y:S04]  /*16ba0*/  LDL R14, [R1+0xa4] ;  /* 0x0000a400010e7983 */ /* 0x000ee80000100800 */
[----:B------:R-:W3:Y:S04]  /*16bb0*/  LDL R25, [R1+0x88] ;  /* 0x0000880001197983 */ /* 0x000ee80000100800 */
[----:B------:R-:W3:Y:S04]  /*16bc0*/  LDL R23, [R1+0x84] ;  /* 0x0000840001177983 */ /* 0x000ee80000100800 */
[----:B------:R-:W3:Y:S04]  /*16bd0*/  LDL R21, [R1+0x80] ;  /* 0x0000800001157983 */ /* 0x000ee80000100800 */
[----:B------:R-:W3:Y:S04]  /*16be0*/  LDL R26, [R1+0xa0] ;  /* 0x0000a000011a7983 */ /* 0x000ee80000100800 */
[----:B------:R-:W3:Y:S04]  /*16bf0*/  LDL R24, [R1+0x9c] ;  /* 0x00009c0001187983 */ /* 0x000ee80000100800 */
[----:B------:R-:W3:Y:S04]  /*16c00*/  LDL R22, [R1+0x98] ;  /* 0x0000980001167983 */ /* 0x000ee80000100800 */
[----:B------:R-:W3:Y:S01]  /*16c10*/  LDL R20, [R1+0x7c] ;  /* 0x00007c0001147983 */ /* 0x000ee20000100800 */
[----:B-----5:R-:W-:-:S02]  /*16c20*/  ISETP.GE.AND P0, PT, R27, c[0x0][0x3c8], PT ;  /* 0x0000f2001b007a0c */ /* 0x020fc40003f06270 */
[----:B------:R-:W-:-:S04]  /*16c30*/  IADD3 R2, R27, 0x18, RZ ;  /* 0x000000181b027810 */ /* 0x000fc80007ffe0ff */
[----:B------:R-:W-:Y:S02]  /*16c40*/  ISETP.GE.AND P5, PT, R2, c[0x0][0x3c8], PT ;  /* 0x0000f20002007a0c */ /* 0x000fe40003fa6270 */
[----:B--2---:R-:W-:-:S05]  /*16c50*/  ISETP.GE.AND P2, PT, R13, c[0x0][0x3c8], PT ;  /* 0x0000f2000d007a0c */ /* 0x004fca0003f46270 */
[C---:B------:R-:W-:Y:S02]  /*16c60*/  @!P0 LEA R6, P1, R27.reuse, R0, 0x2 ;  /* 0x000000001b068211 */ /* 0x040fe400078210ff */
[----:B----4-:R-:W-:Y:S02]  /*16c70*/  ISETP.GE.AND P4, PT, R12, c[0x0][0x3c8], PT ;  /* 0x0000f2000c007a0c */ /* 0x010fe40003f86270 */
[C---:B---3--:R-:W-:Y:S02]  /*16c80*/  @!P0 LEA.HI.X R7, R27.reuse, R4, R8, 0x2, P1 ;  /* 0x000000041b078211 */ /* 0x048fe400008f1408 */
[----:B------:R-:W-:Y:S02]  /*16c90*/  IADD3 R5, R27, 0x20, RZ ;  /* 0x000000201b057810 */ /* 0x000fe40007ffe0ff */
[----:B------:R-:W-:Y:S01]  /*16ca0*/  SHF.R.S32.HI R3, RZ, 0x1f, R2 ;  /* 0x0000001fff037819 */ /* 0x000fe20000011402 */
[----:B------:R1:W-:Y:S01]  /*16cb0*/  @!P0 ST.E.64 [R6.64], R112 ;  /* 0x0000007006008985 */ /* 0x0003e2000c101b06 */
[----:B------:R-:W-:-:S02]  /*16cc0*/  ISETP.GE.AND P3, PT, R5, c[0x0][0x3c8], PT ;  /* 0x0000f20005007a0c */ /* 0x000fc40003f66270 */
[----:B------:R-:W-:-:S04]  /*16cd0*/  @!P5 LEA R16, P1, R2, R0, 0x2 ;  /* 0x000000000210d211 */ /* 0x000fc800078210ff */
[----:B------:R-:W-:Y:S02]  /*16ce0*/  @!P5 LEA.HI.X R17, R2, R4, R3, 0x2, P1 ;  /* 0x000000040211d211 */ /* 0x000fe400008f1403 */
[----:B------:R-:W-:Y:S02]  /*16cf0*/  IADD3 R3, R27, 0x30, RZ ;  /* 0x000000301b037810 */ /* 0x000fe40007ffe0ff */
[-C--:B------:R-:W-:Y:S02]  /*16d00*/  @!P2 LEA R10, P1, R13, R0.reuse, 0x2 ;  /* 0x000000000d0aa211 */ /* 0x080fe400078210ff */
[----:B------:R-:W-:Y:S02]  /*16d10*/  @!P4 LEA R8, P0, R12, R0, 0x2 ;  /* 0x000000000c08c211 */ /* 0x000fe400078010ff */
[----:B------:R-:W-:Y:S02]  /*16d20*/  ISETP.GE.AND P5, PT, R3, c[0x0][0x3c8], PT ;  /* 0x0000f20003007a0c */ /* 0x000fe40003fa6270 */
[----:B------:R-:W-:-:S02]  /*16d30*/  @!P2 LEA.HI.X R11, R13, R4, R14, 0x2, P1 ;  /* 0x000000040d0ba211 */ /* 0x000fc400008f140e */
[----:B-1----:R-:W-:-:S04]  /*16d40*/  IADD3 R7, R27, 0x28, RZ ;  /* 0x000000281b077810 */ /* 0x002fc80007ffe0ff */
[----:B------:R-:W-:Y:S02]  /*16d50*/  ISETP.GE.AND P6, PT, R7, c[0x0][0x3c8], PT ;  /* 0x0000f20007007a0c */ /* 0x000fe40003fc6270 */
[----:B------:R-:W-:-:S04]  /*16d60*/  SHF.R.S32.HI R6, RZ, 0x1f, R12 ;  /* 0x0000001fff067819 */ /* 0x000fc8000001140c */
[----:B------:R-:W-:Y:S02]  /*16d70*/  @!P4 LEA.HI.X R9, R12, R4, R6, 0x2, P0 ;  /* 0x000000040c09c211 */ /* 0x000fe400000f1406 */
[----:B------:R-:W-:Y:S02]  /*16d80*/  SHF.R.S32.HI R12, RZ, 0x1f, R5 ;  /* 0x0000001fff0c7819 */ /* 0x000fe40000011405 */
[C---:B------:R-:W-:Y:S01]  /*16d90*/  @!P3 LEA R14, P0, R5.reuse, R0, 0x2 ;  /* 0x00000000050eb211 */ /* 0x040fe200078010ff */
[----:B------:R-:W-:Y:S01]  /*16da0*/  @!P2 ST.E.64 [R10.64], R124 ;  /* 0x0000007c0a00a985 */ /* 0x000fe2000c101b06 */
[----:B------:R-:W-:Y:S02]  /*16db0*/  ISETP.GE.AND P2, PT, R2, c[0x0][0x3c8], PT ;  /* 0x0000f20002007a0c */ /* 0x000fe40003f46270 */
[----:B------:R-:W-:Y:S01]  /*16dc0*/  @!P3 LEA.HI.X R15, R5, R4, R12, 0x2, P0 ;  /* 0x00000004050fb211 */ /* 0x000fe200000f140c */
[----:B------:R1:W-:Y:S01]  /*16dd0*/  @!P4 ST.E.64 [R8.64], R120 ;  /* 0x000000780800c985 */ /* 0x0003e2000c101b06 */
[----:B------:R-:W-:-:S02]  /*16de0*/  @!P6 LEA R12, P1, R7, R0, 0x2 ;  /* 0x00000000070ce211 */ /* 0x000fc400078210ff */
[----:B------:R-:W-:Y:S02]  /*16df0*/  IADD3 R6, R27, 0x38, RZ ;  /* 0x000000381b067810 */ /* 0x000fe40007ffe0ff */
[----:B------:R-:W-:Y:S02]  /*16e00*/  @!P5 LEA R18, P0, R3, R0, 0x2 ;  /* 0x000000000312d211 */ /* 0x000fe400078010ff */
[----:B------:R-:W-:Y:S02]  /*16e10*/  ISETP.GE.AND P3, PT, R6, c[0x0][0x3c8], PT ;  /* 0x0000f20006007a0c */ /* 0x000fe40003f66270 */
[----:B------:R-:W-:Y:S01]  /*16e20*/  IADD3 R2, R27, 0x48, RZ ;  /* 0x000000481b027810 */ /* 0x000fe20007ffe0ff */
[----:B------:R2:W-:Y:S01]  /*16e30*/  @!P2 ST.E.64 [R16.64], R128 ;  /* 0x000000801000a985 */ /* 0x0005e2000c101b06 */
[----:B------:R-:W-:Y:S02]  /*16e40*/  ISETP.GE.AND P2, PT, R5, c[0x0][0x3c8], PT ;  /* 0x0000f20005007a0c */ /* 0x000fe40003f46270 */
[----:B------:R-:W-:-:S02]  /*16e50*/  ISETP.GE.AND P4, PT, R2, c[0x0][0x3c8], PT ;  /* 0x0000f20002007a0c */ /* 0x000fc40003f86270 */
[----:B-1----:R-:W-:-:S04]  /*16e60*/  SHF.R.S32.HI R9, RZ, 0x1f, R7 ;  /* 0x0000001fff097819 */ /* 0x002fc80000011407 */
[----:B------:R-:W-:Y:S02]  /*16e70*/  @!P6 LEA.HI.X R13, R7, R4, R9, 0x2, P1 ;  /* 0x00000004070de211 */ /* 0x000fe400008f1409 */
[----:B------:R-:W-:Y:S02]  /*16e80*/  ISETP.GE.AND P1, PT, R3, c[0x0][0x3c8], PT ;  /* 0x0000f20003007a0c */ /* 0x000fe40003f26270 */
[----:B------:R-:W-:-:S04]  /*16e90*/  IADD3 R8, R27, 0x40, RZ ;  /* 0x000000401b087810 */ /* 0x000fc80007ffe0ff */
[----:B------:R-:W-:Y:S02]  /*16ea0*/  ISETP.GE.AND P5, PT, R8, c[0x0][0x3c8], PT ;  /* 0x0000f20008007a0c */ /* 0x000fe40003fa6270 */
[----:B------:R-:W-:-:S05]  /*16eb0*/  SHF.R.S32.HI R10, RZ, 0x1f, R3 ;  /* 0x0000001fff0a7819 */ /* 0x000fca0000011403 */
[----:B------:R-:W-:Y:S02]  /*16ec0*/  @!P1 LEA.HI.X R19, R3, R4, R10, 0x2, P0 ;  /* 0x0000000403139211 */ /* 0x000fe400000f140a */
[----:B------:R-:W-:Y:S02]  /*16ed0*/  SHF.R.S32.HI R3, RZ, 0x1f, R6 ;  /* 0x0000001fff037819 */ /* 0x000fe40000011406 */
[C---:B------:R-:W-:Y:S02]  /*16ee0*/  @!P3 LEA R10, P0, R6.reuse, R0, 0x2 ;  /* 0x00000000060ab211 */ /* 0x040fe400078010ff */
[----:B------:R-:W-:Y:S02]  /*16ef0*/  IADD3 R5, R27, 0x50, RZ ;  /* 0x000000501b057810 */ /* 0x000fe40007ffe0ff */
[----:B------:R-:W-:Y:S02]  /*16f00*/  @!P3 LEA.HI.X R11, R6, R4, R3, 0x2, P0 ;  /* 0x00000004060bb211 */ /* 0x000fe400000f1403 */
[----:B------:R-:W-:-:S02]  /*16f10*/  SHF.R.S32.HI R3, RZ, 0x1f, R8 ;  /* 0x0000001fff037819 */ /* 0x000fc40000011408 */
[C---:B--2---:R-:W-:Y:S01]  /*16f20*/  @!P5 LEA R16, P0, R8.reuse, R0, 0x2 ;  /* 0x000000000810d211 */ /* 0x044fe200078010ff */
[----:B------:R-:W-:Y:S01]  /*16f30*/  @!P2 ST.E.64 [R14.64], R142 ;  /* 0x0000008e0e00a985 */ /* 0x000fe2000c101b06 */
[----:B------:R-:W-:Y:S02]  /*16f40*/  ISETP.GE.AND P2, PT, R5, c[0x0][0x3c8], PT ;  /* 0x0000f20005007a0c */ /* 0x000fe40003f46270 */
[----:B------:R-:W-:Y:S01]  /*16f50*/  @!P5 LEA.HI.X R17, R8, R4, R3, 0x2, P0 ;  /* 0x000000040811d211 */ /* 0x000fe200000f1403 */
[----:B------:R1:W-:Y:S01]  /*16f60*/  @!P6 ST.E.64 [R12.64], R138 ;  /* 0x0000008a0c00e985 */ /* 0x0003e2000c101b06 */
[----:B------:R-:W-:Y:S02]  /*16f70*/  SHF.R.S32.HI R7, RZ, 0x1f, R2 ;  /* 0x0000001fff077819 */ /* 0x000fe40000011402 */
[----:B------:R-:W-:Y:S01]  /*16f80*/  IADD3 R3, R27, 0x58, RZ ;  /* 0x000000581b037810 */ /* 0x000fe20007ffe0ff */
[----:B------:R-:W-:Y:S01]  /*16f90*/  @!P1 ST.E.64 [R18.64], R148 ;  /* 0x0000009412009985 */ /* 0x000fe2000c101b06 */
[----:B------:R-:W-:-:S03]  /*16fa0*/  SHF.R.S32.HI R8, RZ, 0x1f, R5 ;  /* 0x0000001fff087819 */ /* 0x000fc60000011405 */
[----:B------:R2:W-:Y:S01]  /*16fb0*/  @!P3 ST.E.64 [R10.64], R146 ;  /* 0x000000920a00b985 */ /* 0x0005e2000c101b06 */
[----:B------:R-:W-:Y:S02]  /*16fc0*/  IADD3 R6, R27, 0x60, RZ ;  /* 0x000000601b067810 */ /* 0x000fe40007ffe0ff */
[----:B-1----:R-:W-:-:S04]  /*16fd0*/  @!P4 LEA R12, P0, R2, R0, 0x2 ;  /* 0x00000000020cc211 */ /* 0x002fc800078010ff */
[----:B------:R-:W-:Y:S02]  /*16fe0*/  @!P4 LEA.HI.X R13, R2, R4, R7, 0x2, P0 ;  /* 0x00000004020dc211 */ /* 0x000fe400000f1407 */
[----:B------:R-:W-:Y:S02]  /*16ff0*/  ISETP.GE.AND P0, PT, R3, c[0x0][0x3c8], PT ;  /* 0x0000f20003007a0c */ /* 0x000fe40003f06270 */
[C---:B--2---:R-:W-:Y:S02]  /*17000*/  @!P2 LEA R10, P1, R5.reuse, R0, 0x2 ;  /* 0x00000000050aa211 */ /* 0x044fe400078210ff */
[----:B------:R-:W-:Y:S02]  /*17010*/  ISETP.GE.AND P6, PT, R6, c[0x0][0x3c8], PT ;  /* 0x0000f20006007a0c */ /* 0x000fe40003fc6270 */
[----:B------:R-:W-:Y:S02]  /*17020*/  @!P2 LEA.HI.X R11, R5, R4, R8, 0x2, P1 ;  /* 0x00000004050ba211 */ /* 0x000fe400008f1408 */
[----:B------:R-:W-:-:S02]  /*17030*/  ISETP.GE.AND P1, PT, R3, c[0x0][0x3c8], PT ;  /* 0x0000f20003007a0c */ /* 0x000fc40003f26270 */
[----:B------:R-:W-:-:S03]  /*17040*/  IADD3 R2, R27, 0x68, RZ ;  /* 0x000000681b027810 */ /* 0x000fc60007ffe0ff */
[C---:B------:R-:W-:Y:S02]  /*17050*/  @!P0 LEA R14, P0, R3.reuse, R0, 0x2 ;  /* 0x00000000030e8211 */ /* 0x040fe400078010ff */
[----:B------:R-:W-:Y:S02]  /*17060*/  ISETP.GE.AND P3, PT, R2, c[0x0][0x3c8], PT ;  /* 0x0000f20002007a0c */ /* 0x000fe40003f66270 */
[----:B------:R-:W-:Y:S02]  /*17070*/  SHF.R.S32.HI R7, RZ, 0x1f, R3 ;  /* 0x0000001fff077819 */ /* 0x000fe40000011403 */
[----:B------:R-:W-:Y:S01]  /*17080*/  SHF.R.S32.HI R5, RZ, 0x1f, R6 ;  /* 0x0000001fff057819 */ /* 0x000fe20000011406 */
[----:B------:R1:W-:Y:S06]  /*17090*/  @!P5 ST.E.64 [R16.64], R38 ;  /* 0x000000261000d985 */ /* 0x0003ec000c101b06 */
[----:B------:R-:W-:-:S02]  /*170a0*/  @!P1 LEA.HI.X R15, R3, R4, R7, 0x2, P0 ;  /* 0x00000004030f9211 */ /* 0x000fc400000f1407 */
[C---:B------:R-:W-:Y:S02]  /*170b0*/  @!P6 LEA R8, P0, R6.reuse, R0, 0x2 ;  /* 0x000000000608e211 */ /* 0x040fe400078010ff */
[----:B------:R-:W-:Y:S02]  /*170c0*/  IADD3 R3, R27, 0x70, RZ ;  /* 0x000000701b037810 */ /* 0x000fe40007ffe0ff */
[----:B------:R-:W-:Y:S02]  /*170d0*/  @!P6 LEA.HI.X R9, R6, R4, R5, 0x2, P0 ;  /* 0x000000040609e211 */ /* 0x000fe400000f1405 */
[----:B------:R-:W-:Y:S02]  /*170e0*/  ISETP.GE.AND P5, PT, R3, c[0x0][0x3c8], PT ;  /* 0x0000f20003007a0c */ /* 0x000fe40003fa6270 */
[----:B------:R-:W-:Y:S02]  /*170f0*/  SHF.R.S32.HI R5, RZ, 0x1f, R2 ;  /* 0x0000001fff057819 */ /* 0x000fe40000011402 */
[----:B------:R-:W-:Y:S01]  /*17100*/  IADD3 R6, R27, 0x78, RZ ;  /* 0x000000781b067810 */ /* 0x000fe20007ffe0ff */
[----:B------:R2:W-:Y:S04]  /*17110*/  @!P4 ST.E.64 [R12.64], R150 ;  /* 0x000000960c00c985 */ /* 0x0005e8000c101b06 */
[----:B------:R3:W-:Y:S01]  /*17120*/  @!P2 ST.E.64 [R10.64], R42 ;  /* 0x0000002a0a00a985 */ /* 0x0007e2000c101b06 */
[----:B------:R-:W-:-:S02]  /*17130*/  ISETP.GE.AND P2, PT, R6, c[0x0][0x3c8], PT ;  /* 0x0000f20006007a0c */ /* 0x000fc40003f46270 */
[----:B-1----:R-:W-:-:S04]  /*17140*/  @!P3 LEA R16, P0, R2, R0, 0x2 ;  /* 0x000000000210b211 */ /* 0x002fc800078010ff */
[----:B------:R-:W-:Y:S02]  /*17150*/  @!P3 LEA.HI.X R17, R2, R4, R5, 0x2, P0 ;  /* 0x000000040211b211 */ /* 0x000fe400000f1405 */
[C---:B------:R-:W-:Y:S02]  /*17160*/  IADD3 R5, R27.reuse, 0x80, RZ ;  /* 0x000000801b057810 */ /* 0x040fe40007ffe0ff */
[----:B------:R-:W-:Y:S02]  /*17170*/  IADD3 R7, R27, 0x88, RZ ;  /* 0x000000881b077810 */ /* 0x000fe40007ffe0ff */
[----:B------:R-:W-:Y:S01]  /*17180*/  ISETP.GE.AND P3, PT, R5, c[0x0][0x3c8], PT ;  /* 0x0000f20005007a0c */ /* 0x000fe20003f66270 */
[----:B------:R-:W-:Y:S01]  /*17190*/  @!P1 ST.E.64 [R14.64], R50 ;  /* 0x000000320e009985 */ /* 0x000fe2000c101b06 */
[----:B------:R-:W-:-:S03]  /*171a0*/  ISETP.GE.AND P1, PT, R7, c[0x0][0x3c8], PT ;  /* 0x0000f20007007a0c */ /* 0x000fc60003f26270 */
[----:B------:R1:W-:Y:S01]  /*171b0*/  @!P6 ST.E.64 [R8.64], R46 ;  /* 0x0000002e0800e985 */ /* 0x0003e2000c101b06 */
[----:B--2---:R-:W-:Y:S02]  /*171c0*/  @!P5 LEA R12, P0, R3, R0, 0x2 ;  /* 0x00000000030cd211 */ /* 0x004fe400078010ff */
[----:B---3--:R-:W-:-:S04]  /*171d0*/  SHF.R.S32.HI R10, RZ, 0x1f, R3 ;  /* 0x0000001fff0a7819 */ /* 0x008fc80000011403 */
[----:B------:R-:W-:Y:S02]  /*171e0*/  @!P5 LEA.HI.X R13, R3, R4, R10, 0x2, P0 ;  /* 0x00000004030dd211 */ /* 0x000fe400000f140a */
[C---:B------:R-:W-:Y:S02]  /*171f0*/  @!P2 LEA R10, P4, R6.reuse, R0, 0x2 ;  /* 0x00000000060aa211 */ /* 0x040fe400078810ff */
[----:B------:R-:W-:Y:S02]  /*17200*/  IADD3 R3, R27, 0x90, RZ ;  /* 0x000000901b037810 */ /* 0x000fe40007ffe0ff */
[----:B-1----:R-:W-:Y:S02]  /*17210*/  SHF.R.S32.HI R9, RZ, 0x1f, R6 ;  /* 0x0000001fff097819 */ /* 0x002fe40000011406 */
[----:B------:R-:W-:Y:S02]  /*17220*/  SHF.R.S32.HI R8, RZ, 0x1f, R5 ;  /* 0x0000001fff087819 */ /* 0x000fe40000011405 */
[----:B------:R-:W-:-:S02]  /*17230*/  @!P2 LEA.HI.X R11, R6, R4, R9, 0x2, P4 ;  /* 0x00000004060ba211 */ /* 0x000fc400020f1409 */
[C---:B------:R-:W-:Y:S02]  /*17240*/  @!P3 LEA R14, P0, R5.reuse, R0, 0x2 ;  /* 0x00000000050eb211 */ /* 0x040fe400078010ff */
[----:B------:R-:W-:Y:S02]  /*17250*/  ISETP.GE.AND P4, PT, R2, c[0x0][0x3c8], PT ;  /* 0x0000f20002007a0c */ /* 0x000fe40003f86270 */
[----:B------:R-:W-:Y:S02]  /*17260*/  @!P3 LEA.HI.X R15, R5, R4, R8, 0x2, P0 ;  /* 0x00000004050fb211 */ /* 0x000fe400000f1408 */
[----:B------:R-:W-:Y:S02]  /*17270*/  SHF.R.S32.HI R6, RZ, 0x1f, R7 ;  /* 0x0000001fff067819 */ /* 0x000fe40000011407 */
[----:B------:R-:W-:Y:S02]  /*17280*/  @!P1 LEA R8, P0, R7, R0, 0x2 ;  /* 0x0000000007089211 */ /* 0x000fe400078010ff */
[----:B------:R-:W-:-:S02]  /*17290*/  ISETP.GE.AND P6, PT, R3, c[0x0][0x3c8], PT ;  /* 0x0000f20003007a0c */ /* 0x000fc40003fc6270 */
[----:B------:R-:W-:Y:S02]  /*172a0*/  @!P1 LEA.HI.X R9, R7, R4, R6, 0x2, P0 ;  /* 0x0000000407099211 */ /* 0x000fe400000f1406 */
[C---:B------:R-:W-:Y:S02]  /*172b0*/  IADD3 R7, R27.reuse, 0xa0, RZ ;  /* 0x000000a01b077810 */ /* 0x040fe40007ffe0ff */
[----:B------:R-:W-:Y:S01]  /*172c0*/  IADD3 R5, R27, 0x98, RZ ;  /* 0x000000981b057810 */ /* 0x000fe20007ffe0ff */
[----:B------:R-:W-:Y:S01]  /*172d0*/  @!P4 ST.E.64 [R16.64], R54 ;  /* 0x000000361000c985 */ /* 0x000fe2000c101b06 */
[----:B------:R-:W-:-:S03]  /*172e0*/  ISETP.GE.AND P4, PT, R7, c[0x0][0x3c8], PT ;  /* 0x0000f20007007a0c */ /* 0x000fc60003f86270 */
[----:B------:R-:W-:Y:S01]  /*172f0*/  @!P5 ST.E.64 [R12.64], R62 ;  /* 0x0000003e0c00d985 */ /* 0x000fe2000c101b06 */
[----:B------:R-:W-:Y:S02]  /*17300*/  ISETP.GE.AND P5, PT, R5, c[0x0][0x3c8], PT ;  /* 0x0000f20005007a0c */ /* 0x000fe40003fa6270 */
[----:B------:R-:W-:Y:S02]  /*17310*/  SHF.R.S32.HI R2, RZ, 0x1f, R3 ;  /* 0x0000001fff027819 */ /* 0x000fe40000011403 */
[----:B------:R-:W-:Y:S01]  /*17320*/  @!P6 LEA R18, P0, R3, R0, 0x2 ;  /* 0x000000000312e211 */ /* 0x000fe200078010ff */
[----:B------:R1:W-:Y:S01]  /*17330*/  @!P2 ST.E.64 [R10.64], R58 ;  /* 0x0000003a0a00a985 */ /* 0x0003e2000c101b06 */
[----:B------:R-:W-:Y:S02]  /*17340*/  IADD3 R6, R27, 0xa8, RZ ;  /* 0x000000a81b067810 */ /* 0x000fe40007ffe0ff */
[----:B------:R-:W-:Y:S01]  /*17350*/  @!P6 LEA.HI.X R19, R3, R4, R2, 0x2, P0 ;  /* 0x000000040313e211 */ /* 0x000fe200000f1402 */
[----:B------:R-:W-:Y:S01]  /*17360*/  @!P3 ST.E.64 [R14.64], R70 ;  /* 0x000000460e00b985 */ /* 0x000fe2000c101b06 */
[----:B------:R-:W-:-:S03]  /*17370*/  ISETP.GE.AND P6, PT, R6, c[0x0][0x3c8], PT ;  /* 0x0000f20006007a0c */ /* 0x000fc60003fc6270 */
[----:B------:R2:W-:Y:S01]  /*17380*/  @!P1 ST.E.64 [R8.64], R66 ;  /* 0x0000004208009985 */ /* 0x0005e2000c101b06 */
[----:B------:R-:W-:Y:S02]  /*17390*/  IADD3 R2, R27, 0xb0, RZ ;  /* 0x000000b01b027810 */ /* 0x000fe40007ffe0ff */
[----:B------:R-:W-:Y:S02]  /*173a0*/  ISETP.GE.AND P3, PT, R3, c[0x0][0x3c8], PT ;  /* 0x0000f20003007a0c */ /* 0x000fe40003f66270 */
[----:B-1----:R-:W-:Y:S02]  /*173b0*/  SHF.R.S32.HI R11, RZ, 0x1f, R5 ;  /* 0x0000001fff0b7819 */ /* 0x002fe40000011405 */
[-C--:B------:R-:W-:Y:S02]  /*173c0*/  @!P5 LEA R10, P0, R5, R0.reuse, 0x2 ;  /* 0x00000000050ad211 */ /* 0x080fe400078010ff */
[----:B--2---:R-:W-:Y:S02]  /*173d0*/  SHF.R.S32.HI R9, RZ, 0x1f, R7 ;  /* 0x0000001fff097819 */ /* 0x004fe40000011407 */
[----:B------:R-:W-:-:S02]  /*173e0*/  @!P4 LEA R8, P1, R7, R0, 0x2 ;  /* 0x000000000708c211 */ /* 0x000fc400078210ff */
[-C--:B------:R-:W-:Y:S02]  /*173f0*/  @!P5 LEA.HI.X R11, R5, R4.reuse, R11, 0x2, P0 ;  /* 0x00000004050bd211 */ /* 0x080fe400000f140b */
[----:B------:R-:W-:Y:S02]  /*17400*/  @!P4 LEA.HI.X R9, R7, R4, R9, 0x2, P1 ;  /* 0x000000040709c211 */ /* 0x000fe400008f1409 */
[----:B------:R-:W-:Y:S02]  /*17410*/  ISETP.GE.AND P1, PT, R2, c[0x0][0x3c8], PT ;  /* 0x0000f20002007a0c */ /* 0x000fe40003f26270 */
[----:B------:R-:W-:-:S04]  /*17420*/  IADD3 R5, R27, 0xb8, RZ ;  /* 0x000000b81b057810 */ /* 0x000fc80007ffe0ff */
[----:B------:R-:W-:Y:S02]  /*17430*/  ISETP.GE.AND P2, PT, R5, c[0x0][0x3c8], PT ;  /* 0x0000f20005007a0c */ /* 0x000fe40003f46270 */
[----:B------:R-:W-:Y:S02]  /*17440*/  SHF.R.S32.HI R13, RZ, 0x1f, R6 ;  /* 0x0000001fff0d7819 */ /* 0x000fe40000011406 */
[----:B------:R-:W-:-:S04]  /*17450*/  @!P6 LEA R12, P0, R6, R0, 0x2 ;  /* 0x00000000060ce211 */ /* 0x000fc800078010ff */
[----:B------:R-:W-:Y:S02]  /*17460*/  @!P6 LEA.HI.X R13, R6, R4, R13, 0x2, P0 ;  /* 0x00000004060de211 */ /* 0x000fe400000f140d */
[----:B------:R-:W-:Y:S02]  /*17470*/  SHF.R.S32.HI R6, RZ, 0x1f, R2 ;  /* 0x0000001fff067819 */ /* 0x000fe40000011402 */
[C---:B------:R-:W-:Y:S02]  /*17480*/  @!P1 LEA R16, P0, R2.reuse, R0, 0x2 ;  /* 0x0000000002109211 */ /* 0x040fe400078010ff */
[----:B------:R-:W-:Y:S02]  /*17490*/  IADD3 R3, R27, 0xc0, RZ ;  /* 0x000000c01b037810 */ /* 0x000fe40007ffe0ff */
[----:B------:R-:W-:Y:S02]  /*174a0*/  @!P1 LEA.HI.X R17, R2, R4, R6, 0x2, P0 ;  /* 0x0000000402119211 */ /* 0x000fe400000f1406 */
[----:B------:R-:W-:-:S02]  /*174b0*/  SHF.R.S32.HI R6, RZ, 0x1f, R5 ;  /* 0x0000001fff067819 */ /* 0x000fc40000011405 */
[----:B------:R-:W-:Y:S02]  /*174c0*/  @!P2 LEA R14, P0, R5, R0, 0x2 ;  /* 0x00000000050ea211 */ /* 0x000fe400078010ff */
[----:B------:R-:W-:Y:S02]  /*174d0*/  ISETP.GE.AND P1, PT, R3, c[0x0][0x3c8], PT ;  /* 0x0000f20003007a0c */ /* 0x000fe40003f26270 */
[----:B------:R-:W-:Y:S02]  /*174e0*/  @!P2 LEA.HI.X R15, R5, R4, R6, 0x2, P0 ;  /* 0x00000004050fa211 */ /* 0x000fe400000f1406 */
[----:B------:R-:W-:Y:S01]  /*174f0*/  IADD3 R6, R27, 0xc8, RZ ;  /* 0x000000c81b067810 */ /* 0x000fe20007ffe0ff */
[----:B------:R-:W-:Y:S04]  /*17500*/  @!P3 ST.E.64 [R18.64], R152 ;  /* 0x000000981200b985 */ /* 0x000fe8000c101b06 */
[----:B------:R1:W-:Y:S01]  /*17510*/  @!P5 ST.E.64 [R10.64], R154 ;  /* 0x0000009a0a00d985 */ /* 0x0003e2000c101b06 */
[----:B------:R-:W-:-:S02]  /*17520*/  ISETP.GE.AND P5, PT, R6, c[0x0][0x3c8], PT ;  /* 0x0000f20006007a0c */ /* 0x000fc40003fa6270 */
[----:B------:R-:W-:Y:S01]  /*17530*/  SHF.R.S32.HI R7, RZ, 0x1f, R3 ;  /* 0x0000001fff077819 */ /* 0x000fe20000011403 */
[----:B------:R2:W-:Y:S04]  /*17540*/  @!P4 ST.E.64 [R8.64], R82 ;  /* 0x000000520800c985 */ /* 0x0005e8000c101b06 */
[----:B------:R3:W-:Y:S01]  /*17550*/  @!P6 ST.E.64 [R12.64], R156 ;  /* 0x0000009c0c00e985 */ /* 0x0007e2000c101b06 */
[----:B------:R-:W-:-:S04]  /*17560*/  IADD3 R5, R27, 0xd0, RZ ;  /* 0x000000d01b057810 */ /* 0x000fc80007ffe0ff */
[----:B------:R-:W-:Y:S02]  /*17570*/  ISETP.GE.AND P4, PT, R5, c[0x0][0x3c8], PT ;  /* 0x0000f20005007a0c */ /* 0x000fe40003f86270 */
[----:B-1----:R-:W-:-:S04]  /*17580*/  @!P1 LEA R10, P0, R3, R0, 0x2 ;  /* 0x00000000030a9211 */ /* 0x002fc800078010ff */
[----:B------:R-:W-:Y:S02]  /*17590*/  @!P1 LEA.HI.X R11, R3, R4, R7, 0x2, P0 ;  /* 0x00000004030b9211 */ /* 0x000fe400000f1407 */
[----:B--2---:R-:W-:Y:S02]  /*175a0*/  SHF.R.S32.HI R9, RZ, 0x1f, R6 ;  /* 0x0000001fff097819 */ /* 0x004fe40000011406 */
[----:B---3--:R-:W-:-:S04]  /*175b0*/  @!P5 LEA R12, P0, R6, R0, 0x2 ;  /* 0x00000000060cd211 */ /* 0x008fc800078010ff */
[----:B------:R-:W-:Y:S02]  /*175c0*/  @!P5 LEA.HI.X R13, R6, R4, R9, 0x2, P0 ;  /* 0x00000004060dd211 */ /* 0x000fe400000f1409 */
[----:B------:R-:W-:Y:S02]  /*175d0*/  ISETP.GE.AND P0, PT, R2, c[0x0][0x3c8], PT ;  /* 0x0000f20002007a0c */ /* 0x000fe40003f06270 */
[----:B------:R-:W-:-:S04]  /*175e0*/  IADD3 R3, R27, 0xd8, RZ ;  /* 0x000000d81b037810 */ /* 0x000fc80007ffe0ff */
[----:B------:R-:W-:Y:S02]  /*175f0*/  ISETP.GE.AND P3, PT, R3, c[0x0][0x3c8], PT ;  /* 0x0000f20003007a0c */ /* 0x000fe40003f66270 */
[----:B------:R-:W-:-:S05]  /*17600*/  SHF.R.S32.HI R7, RZ, 0x1f, R5 ;  /* 0x0000001fff077819 */ /* 0x000fca0000011405 */
[----:B------:R-:W-:Y:S01]  /*17610*/  @!P0 ST.E.64 [R16.64], R160 ;  /* 0x000000a010008985 */ /* 0x000fe2000c101b06 */
[----:B------:R-:W-:-:S03]  /*17620*/  ISETP.GE.AND P0, PT, R21, c[0x0][0x3c8], PT ;  /* 0x0000f20015007a0c */ /* 0x000fc60003f06270 */
[----:B------:R-:W-:Y:S01]  /*17630*/  @!P2 ST.E.64 [R14.64], R158 ;  /* 0x0000009e0e00a985 */ /* 0x000fe2000c101b06 */
[----:B------:R-:W-:-:S03]  /*17640*/  ISETP.GE.AND P2, PT, R25, c[0x0][0x3c8], PT ;  /* 0x0000f20019007a0c */ /* 0x000fc60003f46270 */
[----:B------:R1:W-:Y:S01]  /*17650*/  @!P1 ST.E.64 [R10.64], R94 ;  /* 0x0000005e0a009985 */ /* 0x0003e2000c101b06 */
[----:B------:R-:W-:Y:S02]  /*17660*/  ISETP.GE.AND P1, PT, R23, c[0x0][0x3c8], PT ;  /* 0x0000f20017007a0c */ /* 0x000fe40003f26270 */
[C---:B------:R-:W-:Y:S02]  /*17670*/  @!P4 LEA R8, P6, R5.reuse, R0, 0x2 ;  /* 0x000000000508c211 */ /* 0x040fe400078c10ff */
[----:B------:R-:W-:Y:S02]  /*17680*/  SHF.R.S32.HI R2, RZ, 0x1f, R3 ;  /* 0x0000001fff027819 */ /* 0x000fe40000011403 */
[----:B------:R-:W-:Y:S01]  /*17690*/  @!P4 LEA.HI.X R9, R5, R4, R7, 0x2, P6 ;  /* 0x000000040509c211 */ /* 0x000fe200030f1407 */
[----:B------:R-:W-:Y:S04]  /*176a0*/  @!P5 ST.E.64 [R12.64], R98 ;  /* 0x000000620c00d985 */ /* 0x000fe8000c101b06 */
[----:B------:R2:W-:Y:S02]  /*176b0*/  @!P4 ST.E.64 [R8.64], R86 ;  /* 0x000000560800c985 */ /* 0x0005e4000c101b06 */
[----:B------:R-:W-:-:S04]  /*176c0*/  @!P1 LEA R6, P5, R23, R0, 0x2 ;  /* 0x0000000017069211 */ /* 0x000fc800078a10ff */
[----:B------:R-:W-:Y:S02]  /*176d0*/  @!P1 LEA.HI.X R7, R23, R4, R24, 0x2, P5 ;  /* 0x0000000417079211 */ /* 0x000fe400028f1418 */
[----:B-1----:R-:W-:-:S04]  /*176e0*/  @!P3 LEA R10, P6, R3, R0, 0x2 ;  /* 0x00000000030ab211 */ /* 0x002fc800078c10ff */
[----:B------:R-:W-:Y:S02]  /*176f0*/  @!P3 LEA.HI.X R11, R3, R4, R2, 0x2, P6 ;  /* 0x00000004030bb211 */ /* 0x000fe400030f1402 */
[-C--:B------:R-:W-:Y:S02]  /*17700*/  @!P0 LEA R2, P4, R21, R0.reuse, 0x2 ;  /* 0x0000000015028211 */ /* 0x080fe400078810ff */
[----:B--2---:R-:W-:Y:S02]  /*17710*/  @!P2 LEA R8, P6, R25, R0, 0x2 ;  /* 0x000000001908a211 */ /* 0x004fe400078c10ff */
[-C--:B------:R-:W-:Y:S02]  /*17720*/  @!P0 LEA.HI.X R3, R21, R4.reuse, R22, 0x2, P4 ;  /* 0x0000000415038211 */ /* 0x080fe400020f1416 */
[----:B------:R-:W-:Y:S01]  /*17730*/  @!P2 LEA.HI.X R9, R25, R4, R26, 0x2, P6 ;  /* 0x000000041909a211 */ /* 0x000fe200030f141a */
[----:B------:R1:W-:Y:S04]  /*17740*/  @!P3 ST.E.64 [R10.64], R106 ;  /* 0x0000006a0a00b985 */ /* 0x0003e8000c101b06 */
        /* <DEDUP_REMOVED lines=10> */
.L_x_1719:
[----:B------:R-:W2:Y:S04]  /*177f0*/  LDL.LU R7, [R1+0x2c] ;  /* 0x00002c0001077983 */ /* 0x000ea80000300800 */
[----:B-1----:R-:W3:Y:S01]  /*17800*/  LDL R6, [R1+0x34] ;  /* 0x0000340001067983 */ /* 0x002ee20000100800 */
[----:B------:R-:W-:Y:S01]  /*17810*/  ISETP.NE.U32.AND P0, PT, RZ, c[0x0][0x508], PT ;  /* 0x00014200ff007a0c */ /* 0x000fe20003f05070 */
[----:B------:R-:W-:Y:S01]  /*17820*/  IMAD.MOV.U32 R4, RZ, RZ, 0x4 ;  /* 0x00000004ff047424 */ /* 0x000fe200078e00ff */
[----:B------:R-:W-:Y:S01]  /*17830*/  ISETP.NE.U32.AND P2, PT, RZ, c[0x0][0x500], PT ;  /* 0x00014000ff007a0c */ /* 0x000fe20003f45070 */
[----:B------:R-:W-:Y:S01]  /*17840*/  IMAD.MOV.U32 R17, RZ, RZ, c[0x0][0x388] ;  /* 0x0000e200ff117624 */ /* 0x000fe200078e00ff */
[----:B------:R-:W-:Y:S01]  /*17850*/  ISETP.NE.AND.EX P0, PT, RZ, c[0x0][0x50c], PT, P0 ;  /* 0x00014300ff007a0c */ /* 0x000fe20003f05300 */
[----:B------:R-:W-:Y:S01]  /*17860*/  IMAD.MOV.U32 R0, RZ, RZ, RZ ;  /* 0x000000ffff007224 */ /* 0x000fe200078e00ff */
[----:B------:R-:W-:Y:S01]  /*17870*/  ISETP.NE.AND.EX P2, PT, RZ, c[0x0][0x504], PT, P2 ;  /* 0x00014100ff007a0c */ /* 0x000fe20003f45320 */
[----:B---3--:R-:W-:-:S10]  /*17880*/  IMAD.WIDE R2, R6, R4, c[0x0][0x500] ;  /* 0x0001400006027625 */ /* 0x008fd400078e0204 */
[----:B------:R-:W-:Y:S02]  /*17890*/  @P0 IMAD.WIDE R4, R6, R4, c[0x0][0x508] ;  /* 0x0001420006040625 */ /* 0x000fe400078e0204 */
        /* <DEDUP_REMOVED lines=9> */
.L_x_1740:
[----:B-1----:R-:W1:Y:S01]  /*17930*/  S2R R5, SR_TID.X ;  /* 0x0000000000057919 */ /* 0x002e620000002100 */
[----:B------:R-:W-:Y:S01]  /*17940*/  SHF.R.S32.HI R2, RZ, 0x1f, R6 ;  /* 0x0000001fff027819 */ /* 0x000fe20000011406 */
[----:B------:R-:W-:Y:S01]  /*17950*/  BSSY B0, `(.L_x_1741) ;  /* 0x0000038000007945 */ /* 0x000fe20003800000 */
[----:B-----5:R-:W-:-:S02]  /*17960*/  SHF.R.S32.HI R13, RZ, 0x1f, R0 ;  /* 0x0000001fff0d7819 */ /* 0x020fc40000011400 */
[----:B------:R-:W-:Y:S02]  /*17970*/  SEL R3, R6, RZ, !P2 ;  /* 0x000000ff06037207 */ /* 0x000fe40005000000 */
[----:B------:R-:W-:Y:S02]  /*17980*/  SEL R20, R2, RZ, !P2 ;  /* 0x000000ff02147207 */ /* 0x000fe40005000000 */
        /* <DEDUP_REMOVED lines=52> */
.L_x_1742:
[----:B------:R-:W-:Y:S05]  /*17cd0*/  BSYNC B0 ;  /* 0x0000000000007941 */ /* 0x000fea0003800000 */
.L_x_1741:
        /* <DEDUP_REMOVED lines=15> */
[----:B------:R-:W-:-:S03]  /*17dd0*/  IADD3 R14, R10, R11, RZ ;  /* 0x0000000b0a0e7210 */ /* 0x000fc60007ffe0ff */
[----:B------:R-:W-:Y:S01]  /*17de0*/  IMAD R0, R0, c[0x0][0x3a4], R2 ;  /* 0x0000e90000007a24 */ /* 0x000fe200078e0202 */
[----:B----4-:R-:W-:Y:S01]  /*17df0*/  IADD3 R2, R6, R11, RZ ;  /* 0x0000000b06027210 */ /* 0x010fe20007ffe0ff */
        /* <DEDUP_REMOVED lines=27> */
.L_x_1798:
[----:B------:R-:W-:Y:S05]  /*17fb0*/  BRA.DIV ~URZ, `(.L_x_1744) ;  /* 0x000026027f007947 */ /* 0x000fea000b800000 */
[----:B------:R3:W4:Y:S02]  /*17fc0*/  SHFL.IDX PT, R0, R15, RZ, 0x181f ;  /* 0x00181fff0f007589 */ /* 0x00072400000e0000 */
.L_x_1799:
        /* <DEDUP_REMOVED lines=27> */
.L_x_1746:
[----:B------:R-:W-:Y:S05]  /*18180*/  BSYNC B0 ;  /* 0x0000000000007941 */ /* 0x000fea0003800000 */
.L_x_1745:
[----:B------:R-:W-:Y:S05]  /*18190*/  BRA.DIV ~URZ, `(.L_x_1747) ;  /* 0x000024827f007947 */ /* 0x000fea000b800000 */
[----:B--2---:R2:W1:Y:S04]  /*181a0*/  SHFL.IDX PT, R4, R12, 0x1, 0x181f ;  /* 0x00381f000c047f89 */ /* 0x00446800000e0000 */
[----:B----4-:R2:W4:Y:S02]  /*181b0*/  SHFL.IDX PT, R0, R15, 0x1, 0x181f ;  /* 0x00381f000f007f89 */ /* 0x01052400000e0000 */
.L_x_1800:
        /* <DEDUP_REMOVED lines=27> */
.L_x_1749:
[----:B------:R-:W-:Y:S05]  /*18370*/  BSYNC B0 ;  /* 0x0000000000007941 */ /* 0x000fea0003800000 */
.L_x_1748:
[----:B------:R-:W-:Y:S05]  /*18380*/  BRA.DIV ~URZ, `(.L_x_1750) ;  /* 0x000023527f007947 */ /* 0x000fea000b800000 */
[----:B-1----:R1:W2:Y:S02]  /*18390*/  SHFL.IDX PT, R4, R12, 0x2, 0x181f ;  /* 0x00581f000c047f89 */ /* 0x0022a400000e0000 */
.L_x_1801:
[----:B------:R-:W-:Y:S05]  /*183a0*/  BRA.DIV ~URZ, `(.L_x_1751) ;  /* 0x000023a27f007947 */ /* 0x000fea000b800000 */
[----:B----4-:R4:W1:Y:S02]  /*183b0*/  SHFL.IDX PT, R0, R15, 0x2, 0x181f ;  /* 0x00581f000f007f89 */ /* 0x01086400000e0000 */
.L_x_1802:
        /* <DEDUP_REMOVED lines=27> */
.L_x_1753:
[----:B------:R-:W-:Y:S05]  /*18570*/  BSYNC B0 ;  /* 0x0000000000007941 */ /* 0x000fea0003800000 */
.L_x_1752:
[----:B------:R-:W-:Y:S05]  /*18580*/  BRA.DIV ~URZ, `(.L_x_1754) ;  /* 0x000022227f007947 */ /* 0x000fea000b800000 */
[----:B--2---:R2:W3:Y:S04]  /*18590*/  SHFL.IDX PT, R4, R12, 0x3, 0x181f ;  /* 0x00781f000c047f89 */ /* 0x0044e800000e0000 */
[----:B-1----:R2:W1:Y:S02]  /*185a0*/  SHFL.IDX PT, R0, R15, 0x3, 0x181f ;  /* 0x00781f000f007f89 */ /* 0x00246400000e0000 */
.L_x_1803:
[----:B------:R-:W-:-:S04]  /*185b0*/  IADD3 R14, R14, 0x60, RZ ;  /* 0x000000600e0e7810 */ /* 0x000fc80007ffe0ff */
[----:B------:R-:W-:-:S13]  /*185c0*/  ISETP.GE.AND P0, PT, R14, R13, PT ;  /* 0x0000000d0e00720c */ /* 0x000fda0003f06270 */
[----:B------:R-:W-:Y:S05]  /*185d0*/  @P0 BRA `(.L_x_1734) ;  /* 0x0000017000000947 */ /* 0x000fea0003800000 */
[----:B------:R-:W5:Y:S04]  /*185e0*/  LDL.64 R2, [R1+0x20] ;  /* 0x0000200001027983 */ /* 0x000f680000100a00 */
[----:B--2---:R-:W2:Y:S04]  /*185f0*/  LDL R17, [R1+0x3c] ;  /* 0x00003c0001117983 */ /* 0x004ea80000100800 */
[----:B---34-:R-:W3:Y:S04]  /*18600*/  LDL R15, [R1+0x38] ;  /* 0x00003800010f7983 */ /* 0x018ee80000100800 */
[----:B------:R-:W4:Y:S04]  /*18610*/  LDL R5, [R1+0x40] ;  /* 0x0000400001057983 */ /* 0x000f280000100800 */
[----:B------:R-:W4:Y:S04]  /*18620*/  LDL R18, [R1+0x54] ;  /* 0x0000540001127983 */ /* 0x000f280000100800 */
[----:B------:R-:W4:Y:S04]  /*18630*/  LDL R16, [R1+0x50] ;  /* 0x0000500001107983 */ /* 0x000f280000100800 */
[----:B------:R-:W4:Y:S01]  /*18640*/  LDL R12, [R1+0x4c] ;  /* 0x00004c00010c7983 */ /* 0x000f220000100800 */
[----:B-----5:R-:W-:-:S02]  /*18650*/  ISETP.GE.AND P3, PT, R2, c[0x0][0x3c8], PT ;  /* 0x0000f20002007a0c */ /* 0x020fc40003f66270 */
[----:B--2---:R-:W-:Y:S02]  /*18660*/  ISETP.GE.AND P2, PT, R17, c[0x0][0x3c8], PT ;  /* 0x0000f20011007a0c */ /* 0x004fe40003f46270 */
[----:B---3--:R-:W-:Y:S02]  /*18670*/  ISETP.GE.AND P1, PT, R15, c[0x0][0x3c8], PT ;  /* 0x0000f2000f007a0c */ /* 0x008fe40003f26270 */
[----:B----4-:R-:W-:-:S07]  /*18680*/  ISETP.GE.AND P0, PT, R5, c[0x0][0x3c8], PT ;  /* 0x0000f20005007a0c */ /* 0x010fce0003f06270 */
        /* <DEDUP_REMOVED lines=12> */
.L_x_1734:
[----:B------:R-:W-:Y:S05]  /*18750*/  BSYNC B1 ;  /* 0x0000000000017941 */ /* 0x000fea0003800000 */
.L_x_1718:
[----:B------:R-:W-:-:S13]  /*18760*/  ISETP.NE.AND P0, PT, RZ, UR5, PT ;  /* 0x00000005ff007c0c */ /* 0x000fda000bf05270 */
[----:B------:R-:W-:Y:S01]  /*18770*/  @P0 WARPSYNC 0xffffffff ;  /* 0xffffffff00000948 */ /* 0x000fe20003800000 */
[----:B------:R-:W-:Y:S06]  /*18780*/  @P0 BAR.SYNC.DEFER_BLOCKING 0x5, 0x100 ;  /* 0x0144000000000b1d */ /* 0x000fec0000010000 */
[----:B-1-3--:R-:W1:Y:S04]  /*18790*/  @P0 LDS.128 R4, [0x20100] ;  /* 0x02010000ff040984 */ /* 0x00ae680000000c00 */
[----:B-1----:R1:W-:Y:S04]  /*187a0*/  @P0 STL.64 [R1+0x28], R4 ;  /* 0x0000280401000387 */ /* 0x0023e80000100a00 */
[----:B------:R1:W-:Y:S04]  /*187b0*/  @P0 STL.64 [R1+0x30], R6 ;  /* 0x0000300601000387 */ /* 0x0003e80000100a00 */
[----:B------:R-:W-:Y:S06]  /*187c0*/  @P0 BAR.ARV 0x4, 0x100 ;  /* 0x0104000000000b1d */ /* 0x000fec0000002000 */
[----:B------:R-:W-:Y:S05]  /*187d0*/  @P0 BRA `(.L_x_1755) ;  /* 0x0000104000000947 */ /* 0x000fea0003800000 */
[----:B----4-:R-:W3:Y:S01]  /*187e0*/  S2R R0, SR_TID.X ;  /* 0x0000000000007919 */ /* 0x010ee20000002100 */
[----:B-1----:R-:W-:Y:S01]  /*187f0*/  IMAD.MOV.U32 R7, RZ, RZ, RZ ;  /* 0x000000ffff077224 */ /* 0x002fe200078e00ff */
[----:B--23--:R-:W-:-:S04]  /*18800*/  LOP3.LUT R14, R0, 0x1f, RZ, 0xc0, !PT ;  /* 0x0000001f000e7812 */ /* 0x00cfc800078ec0ff */
[----:B------:R-:W-:Y:S01]  /*18810*/  ISETP.NE.AND P6, PT, R14, 0x1f, PT ;  /* 0x0000001f0e00780c */ /* 0x000fe20003fc5270 */
[----:B------:R-:W-:Y:S10]  /*18820*/  BRA.DIV ~URZ, `(.L_x_1756) ;  /* 0x000020427f007947 */ /* 0x000ff4000b800000 */
[----:B------:R1:W2:Y:S02]  /*18830*/  SHFL.IDX PT, R9, R110, RZ, 0x1f ;  /* 0x00001fff6e097589 */ /* 0x0002a400000e0000 */
.L_x_1804:
[----:B------:R-:W-:Y:S05]  /*18840*/  BRA.DIV ~URZ, `(.L_x_1757) ;  /* 0x000020927f007947 */ /* 0x000fea000b800000 */
[----:B------:R3:W4:Y:S02]  /*18850*/  SHFL.IDX PT, R8, R110, 0x1, 0x1f ;  /* 0x00201f006e087f89 */ /* 0x00072400000e0000 */
.L_x_1805:
        /* <DEDUP_REMOVED lines=19> */
.L_x_1806:
        /* <DEDUP_REMOVED lines=16> */
.L_x_1807:
[----:B---3--:R-:W-:Y:S01]  /*18a90*/  IMAD R0, R0, c[0x0][0x538], RZ ;  /* 0x00014e0000007a24 */ /* 0x008fe200078e02ff */
[----:B------:R-:W-:Y:S04]  /*18aa0*/  BSSY B1, `(.L_x_1760) ;  /* 0x00000ce000017945 */ /* 0x000fe80003800000 */
[----:B----4-:R-:W-:-:S04]  /*18ab0*/  IADD3 R8, R0, R8, RZ ;  /* 0x0000000800087210 */ /* 0x010fc80007ffe0ff */
[----:B--2---:R-:W-:-:S13]  /*18ac0*/  ISETP.GT.AND P0, PT, R8, R9, PT ;  /* 0x000000090800720c */ /* 0x004fda0003f04270 */
[----:B------:R-:W-:Y:S05]  /*18ad0*/  @P0 BRA `(.L_x_1761) ;  /* 0x0000025000000947 */ /* 0x000fea0003800000 */
.L_x_1765:
        /* <DEDUP_REMOVED lines=17> */
.L_x_1808:
        /* <DEDUP_REMOVED lines=16> */
.L_x_1809:
[----:B--2---:R-:W-:-:S05]  /*18cf0*/  IMAD R0, R0, c[0x0][0x538], RZ ;  /* 0x00014e0000007a24 */ /* 0x004fca00078e02ff */
[----:B------:R-:W-:-:S04]  /*18d00*/  IADD3 R8, R0, R8, RZ ;  /* 0x0000000800087210 */ /* 0x000fc80007ffe0ff */
[----:B------:R-:W-:-:S13]  /*18d10*/  ISETP.GT.AND P0, PT, R8, R9, PT ;  /* 0x000000090800720c */ /* 0x000fda0003f04270 */
[----:B-1----:R-:W-:Y:S05]  /*18d20*/  @!P0 BRA `(.L_x_1765) ;  /* 0xfffffdb000008947 */ /* 0x002fea000383ffff */
.L_x_1761:
[----:B------:R-:W-:-:S05]  /*18d30*/  IADD3 R11, -R0, R8, RZ ;  /* 0x00000008000b7210 */ /* 0x000fca0007ffe1ff */
[----:B------:R-:W-:-:S05]  /*18d40*/  IMAD R0, R4, c[0x0][0x538], R11 ;  /* 0x00014e0004007a24 */ /* 0x000fca00078e020b */
[----:B------:R-:W-:Y:S01]  /*18d50*/  ISETP.GT.AND P0, PT, R0, R9, PT ;  /* 0x000000090000720c */ /* 0x000fe20003f04270 */
[----:B------:R-:W-:-:S12]  /*18d60*/  BRA.DIV ~URZ, `(.L_x_1766) ;  /* 0x00001fb27f007947 */ /* 0x000fd8000b800000 */
[----:B------:R-:W-:-:S03]  /*18d70*/  VOTE.ANY R12, PT, !P0 ;  /* 0x00000000000c7806 */ /* 0x000fc600040e0100 */
.L_x_1810:
[----:B------:R-:W2:Y:S01]  /*18d80*/  LDL.LU R0, [R1+0x34] ;  /* 0x0000340001007983 */ /* 0x000ea20000300800 */
[----:B------:R-:W2:Y:S02]  /*18d90*/  POPC R8, R12 ;  /* 0x0000000c00087309 */ /* 0x000ea40000000000 */
[----:B--2---:R-:W-:-:S05]  /*18da0*/  IADD3 R0, R8, R0, RZ ;  /* 0x0000000008007210 */ /* 0x004fca0007ffe0ff */
[----:B------:R2:W-:Y:S01]  /*18db0*/  STL [R1+0x34], R0 ;  /* 0x0000340001007387 */ /* 0x0005e20000100800 */
[----:B------:R-:W-:Y:S05]  /*18dc0*/  BRA.DIV ~URZ, `(.L_x_1767) ;  /* 0x00001fa27f007947 */ /* 0x000fea000b800000 */
[----:B------:R3:W4:Y:S04]  /*18dd0*/  SHFL.IDX PT, R10, R6, R8, 0x1f ;  /* 0x00001f08060a7589 */ /* 0x00072800000e0000 */
[----:B------:R3:W1:Y:S02]  /*18de0*/  SHFL.IDX PT, R7, R7, R8, 0x1f ;  /* 0x00001f0807077589 */ /* 0x00066400000e0000 */
.L_x_1811:
[----:B------:R-:W-:Y:S01]  /*18df0*/  ISETP.NE.AND P0, PT, R12, RZ, PT ;  /* 0x000000ff0c00720c */ /* 0x000fe20003f05270 */
[----:B------:R-:W-:-:S12]  /*18e00*/  BSSY B0, `(.L_x_1768) ;  /* 0x0000005000007945 */ /* 0x000fd80003800000 */
[----:B------:R-:W-:Y:S05]  /*18e10*/  @!P0 BRA `(.L_x_1769) ;  /* 0x0000003000008947 */ /* 0x000fea0003800000 */
[----:B------:R-:W-:Y:S01]  /*18e20*/  IADD3 R3, R8, -0x1, RZ ;  /* 0xffffffff08037810 */ /* 0x000fe20007ffe0ff */
[----:B------:R-:W-:Y:S05]  /*18e30*/  BRA.DIV ~URZ, `(.L_x_1770) ;  /* 0x000020027f007947 */ /* 0x000fea000b800000 */
[----:B------:R2:W3:Y:S02]  /*18e40*/  SHFL.IDX PT, R13, R4, R3, 0x1f ;  /* 0x00001f03040d7589 */ /* 0x0004e400000e0000 */
.L_x_1769:
[----:B------:R-:W-:Y:S05]  /*18e50*/  BSYNC B0 ;  /* 0x0000000000007941 */ /* 0x000fea0003800000 */
.L_x_1768:
        /* <DEDUP_REMOVED lines=68> */
.L_x_1772:
        /* <DEDUP_REMOVED lines=40> */
[----:B------:R-:W-:Y:S02]  /*19520*/  IABS R11, R0 ;  /* 0x00000000000b7213 */ /* 0x000fe40000000000 */
[----:B------:R-:W1:Y:S01]  /*19530*/  I2F.RP R4, R3 ;  /* 0x0000000300047306 */ /* 0x000e620000209400 */
[----:B------:R-:W-:Y:S02]  /*19540*/  MOV R7, R2 ;  /* 0x0000000200077202 */ /* 0x000fe40000000f00 */
[----:B------:R-:W-:-:S05]  /*19550*/  IMAD.MOV R2, RZ, RZ, -R11 ;  /* 0x000000ffff027224 */ /* 0x000fca00078e0a0b */
[----:B-1----:R-:W1:Y:S02]  /*19560*/  MUFU.RCP R4, R4 ;  /* 0x0000000400047308 */ /* 0x002e640000001000 */
[----:B-1----:R-:W-:-:S06]  /*19570*/  IADD3 R4, R4, 0xffffffe, RZ ;  /* 0x0ffffffe04047810 */ /* 0x002fcc0007ffe0ff */
[----:B------:R-:W1:Y:S02]  /*19580*/  F2I.FTZ.U32.TRUNC.NTZ R5, R4 ;  /* 0x0000000400057305 */ /* 0x000e64000021f000 */
[----:B-1----:R-:W-:-:S04]  /*19590*/  IMAD.MOV R4, RZ, RZ, -R5 ;  /* 0x000000ffff047224 */ /* 0x002fc800078e0a05 */
[----:B------:R-:W-:Y:S02]  /*195a0*/  IMAD R8, R4, R3, RZ ;  /* 0x0000000304087224 */ /* 0x000fe400078e02ff */
[----:B------:R-:W-:-:S04]  /*195b0*/  IMAD.MOV.U32 R4, RZ, RZ, RZ ;  /* 0x000000ffff047224 */ /* 0x000fc800078e00ff */
[----:B------:R-:W-:-:S04]  /*195c0*/  IMAD.HI.U32 R5, R5, R8, R4 ;  /* 0x0000000805057227 */ /* 0x000fc800078e0004 */
        /* <DEDUP_REMOVED lines=17> */
.L_x_1773:
[----:B------:R-:W-:Y:S05]  /*196e0*/  BSYNC B0 ;  /* 0x0000000000007941 */ /* 0x000fea0003800000 */
.L_x_1771:
[----:B------:R-:W-:-:S04]  /*196f0*/  LOP3.LUT R2, RZ, R2, RZ, 0x33, !PT ;  /* 0x00000002ff027212 */ /* 0x000fc800078e33ff */
[----:B-1----:R-:W-:-:S05]  /*19700*/  IADD3 R0, R2, R10, RZ ;  /* 0x0000000a02007210 */ /* 0x002fca0007ffe0ff */
[----:B------:R1:W-:Y:S01]  /*19710*/  STL [R1+0x2c], R0 ;  /* 0x00002c0001007387 */ /* 0x0003e20000100800 */
[----:B------:R-:W-:Y:S05]  /*19720*/  BRA `(.L_x_1774) ;  /* 0x0000005000007947 */ /* 0x000fea0003800000 */
.L_x_1762:
[----:B------:R-:W-:Y:S01]  /*19730*/  MOV R0, c[0x0][0x53c] ;  /* 0x00014f0000007a02 */ /* 0x000fe20000000f00 */
[----:B------:R2:W-:Y:S04]  /*19740*/  STL [R1+0x28], R9 ;  /* 0x0000280901007387 */ /* 0x0005e80000100800 */
[----:B------:R2:W-:Y:S04]  /*19750*/  STL [R1+0x2c], RZ ;  /* 0x00002cff01007387 */ /* 0x0005e80000100800 */
[----:B------:R2:W-:Y:S04]  /*19760*/  STL [R1+0x30], RZ ;  /* 0x000030ff01007387 */ /* 0x0005e80000100800 */
[----:B------:R2:W-:Y:S02]  /*19770*/  STL [R1+0x34], R0 ;  /* 0x0000340001007387 */ /* 0x0005e40000100800 */
.L_x_1774:
[----:B------:R-:W-:Y:S05]  /*19780*/  BSYNC B1 ;  /* 0x0000000000017941 */ /* 0x000fea0003800000 */
.L_x_1760:
        /* <DEDUP_REMOVED lines=9> */
.L_x_1755:
[----:B--2-4-:R-:W2:Y:S02]  /*19820*/  LDL R0, [R1+0x34] ;  /* 0x0000340001007983 */ /* 0x014ea40000100800 */
[----:B--2---:R-:W-:-:S13]  /*19830*/  ISETP.GE.AND P0, PT, R0, c[0x0][0x53c], PT ;  /* 0x00014f0000007a0c */ /* 0x004fda0003f06270 */
[----:B-1----:R-:W-:Y:S01]  /*19840*/  @P0 CALL.REL.NOINC `(.L_x_1775) ;  /* 0x0000001000000944 */ /* 0x002fe20003c00000 */
[----:B------:R-:W-:Y:S05]  /*19850*/  BRA `(.L_x_1776) ;  /* 0xfffe83a000007947 */ /* 0x000fea000383ffff */
.L_x_1775:
[----:B------:R-:W-:Y:S05]  /*19860*/  EXIT ;  /* 0x000000000000794d */ /* 0x000fea0003800000 */
.L_x_1636:
[----:B------:R-:W-:Y:S01]  /*19870*/  IMAD.MOV.U32 R0, RZ, RZ, R5 ;  /* 0x000000ffff007224 */ /* 0x000fe200078e0005 */
[----:B------:R-:W-:Y:S02]  /*19880*/  MOV R2, 0x1 ;  /* 0x0000000100027802 */ /* 0x000fe40000000f00 */
[----:B------:R-:W-:Y:S02]  /*19890*/  MOV R3, 0x198b0 ;  /* 0x000198b000037802 */ /* 0x000fe40000000f00 */
[----:B------:R-:W-:Y:S05]  /*198a0*/  CALL.REL.NOINC `($__internal_36_$__cuda_sm70_shflsync_up_p) ;  /* 0x0000169000007944 */ /* 0x000fea0003c00000 */
[----:B------:R-:W-:Y:S01]  /*198b0*/  MOV R0, R4 ;  /* 0x0000000400007202 */ /* 0x000fe20000000f00 */
[----:B------:R-:W-:Y:S05]  /*198c0*/  BRA `(.L_x_1777) ;  /* 0xfffe6b9000007947 */ /* 0x000fea000383ffff */
.L_x_1637:
[----:B------:R-:W-:Y:S01]  /*198d0*/  IMAD.MOV.U32 R0, RZ, RZ, R5 ;  /* 0x000000ffff007224 */ /* 0x000fe200078e0005 */
[----:B------:R-:W-:Y:S02]  /*198e0*/  MOV R2, 0x2 ;  /* 0x0000000200027802 */ /* 0x000fe40000000f00 */
[----:B------:R-:W-:Y:S02]  /*198f0*/  MOV R3, 0x19910 ;  /* 0x0001991000037802 */ /* 0x000fe40000000f00 */
[----:B------:R-:W-:Y:S05]  /*19900*/  CALL.REL.NOINC `($__internal_36_$__cuda_sm70_shflsync_up_p) ;  /* 0x0000163000007944 */ /* 0x000fea0003c00000 */
[----:B------:R-:W-:Y:S01]  /*19910*/  SEL R0, R4, RZ, P4 ;  /* 0x000000ff04007207 */ /* 0x000fe20002000000 */
[----:B------:R-:W-:Y:S01]  /*19920*/  IMAD.MOV.U32 R2, RZ, RZ, 0x4 ;  /* 0x00000004ff027424 */ /* 0x000fe200078e00ff */
[----:B------:R-:W-:-:S03]  /*19930*/  MOV R3, 0x19960 ;  /* 0x0001996000037802 */ /* 0x000fc60000000f00 */
[----:B------:R-:W-:Y:S02]  /*19940*/  IMAD.IADD R0, R5, 0x1, R0 ;  /* 0x0000000105007824 */ /* 0x000fe400078e0200 */
        /* <DEDUP_REMOVED lines=14> */
[----:B------:R-:W-:Y:S01]  /*19a30*/  IMAD.IADD R4, R0, 0x1, R4 ;  /* 0x0000000100047824 */ /* 0x000fe200078e0204 */
[----:B------:R-:W-:-:S03]  /*19a40*/  MOV R0, 0x1f ;  /* 0x0000001f00007802 */ /* 0x000fc60000000f00 */
[----:B------:R-:W-:Y:S02]  /*19a50*/  IMAD.MOV.U32 R5, RZ, RZ, R4 ;  /* 0x000000ffff057224 */ /* 0x000fe400078e0004 */
[----:B------:R-:W-:Y:S05]  /*19a60*/  CALL.REL.NOINC `($__internal_35_$__cuda_sm70_shflsync_idx_p) ;  /* 0x0000148000007944 */ /* 0x000fea0003c00000 */
[----:B------:R-:W-:Y:S05]  /*19a70*/  BRA `(.L_x_1778) ;  /* 0xfffe6ae000007947 */ /* 0x000fea000383ffff */
.L_x_1639:
[----:B------:R-:W-:Y:S02]  /*19a80*/  SEL R0, RZ, 0x1, P0 ;  /* 0x00000001ff007807 */ /* 0x000fe40000000000 */
[----:B------:R-:W-:Y:S02]  /*19a90*/  MOV R2, 0x19ab0 ;  /* 0x00019ab000027802 */ /* 0x000fe40000000f00 */
[----:B------:R-:W-:Y:S05]  /*19aa0*/  CALL.REL.NOINC `($__internal_37_$__cuda_sm70_votesync_ballot) ;  /* 0x0000150000007944 */ /* 0x000fea0003c00000 */
[----:B------:R-:W-:Y:S01]  /*19ab0*/  MOV R10, R0 ;  /* 0x00000000000a7202 */ /* 0x000fe20000000f00 */
[----:B------:R-:W-:Y:S05]  /*19ac0*/  BRA `(.L_x_1779) ;  /* 0xfffe6b2000007947 */ /* 0x000fea000383ffff */
.L_x_1640:
[----:B------:R-:W-:Y:S01]  /*19ad0*/  IMAD.MOV.U32 R5, RZ, RZ, R9 ;  /* 0x000000ffff057224 */ /* 0x000fe200078e0009 */
[----:B------:R-:W-:Y:S01]  /*19ae0*/  MOV R3, R7 ;  /* 0x0000000700037202 */ /* 0x000fe20000000f00 */
[----:B-1----:R-:W-:Y:S01]  /*19af0*/  IMAD.MOV.U32 R0, RZ, RZ, 0x1f ;  /* 0x0000001fff007424 */ /* 0x002fe200078e00ff */
[----:B------:R-:W-:Y:S02]  /*19b00*/  MOV R2, 0x19b20 ;  /* 0x00019b2000027802 */ /* 0x000fe40000000f00 */
[----:B------:R-:W-:Y:S05]  /*19b10*/  CALL.REL.NOINC `($__internal_35_$__cuda_sm70_shflsync_idx_p) ;  /* 0x000013d000007944 */ /* 0x000fea0003c00000 */
[----:B------:R-:W-:Y:S01]  /*19b20*/  IMAD.MOV.U32 R12, RZ, RZ, R0 ;  /* 0x000000ffff0c7224 */ /* 0x000fe200078e0000 */
[----:B------:R-:W-:Y:S01]  /*19b30*/  MOV R5, R8 ;  /* 0x0000000800057202 */ /* 0x000fe20000000f00 */
[----:B------:R-:W-:Y:S01]  /*19b40*/  IMAD.MOV.U32 R6, RZ, RZ, RZ ;  /* 0x000000ffff067224 */ /* 0x000fe200078e00ff */
[----:B------:R-:W-:Y:S01]  /*19b50*/  MOV R3, R7 ;  /* 0x0000000700037202 */ /* 0x000fe20000000f00 */
[----:B------:R-:W-:Y:S01]  /*19b60*/  IMAD.MOV.U32 R0, RZ, RZ, 0x1f ;  /* 0x0000001fff007424 */ /* 0x000fe200078e00ff */
[----:B------:R-:W-:-:S02]  /*19b70*/  MOV R2, 0x19b90 ;  /* 0x00019b9000027802 */ /* 0x000fc40000000f00 */
[----:B------:R-:W-:Y:S05]  /*19b80*/  CALL.REL.NOINC `($__internal_35_$__cuda_sm70_shflsync_idx_p) ;  /* 0x0000136000007944 */ /* 0x000fea0003c00000 */
[----:B------:R-:W-:Y:S01]  /*19b90*/  MOV R9, R0 ;  /* 0x0000000000097202 */ /* 0x000fe20000000f00 */
[----:B------:R-:W-:Y:S05]  /*19ba0*/  BRA `(.L_x_1780) ;  /* 0xfffe6ab000007947 */ /* 0x000fea000383ffff */
.L_x_1643:
[----:B------:R-:W-:Y:S01]  /*19bb0*/  IMAD.MOV.U32 R5, RZ, RZ, R4 ;  /* 0x000000ffff057224 */ /* 0x000fe200078e0004 */
[----:B-1----:R-:W-:-:S02]  /*19bc0*/  MOV R0, 0x1f ;  /* 0x0000001f00007802 */ /* 0x002fc40000000f00 */
[----:B------:R-:W-:Y:S02]  /*19bd0*/  MOV R2, 0x19bf0 ;  /* 0x00019bf000027802 */ /* 0x000fe40000000f00 */
[----:B--234-:R-:W-:Y:S05]  /*19be0*/  CALL.REL.NOINC `($__internal_35_$__cuda_sm70_shflsync_idx_p) ;  /* 0x0000130000007944 */ /* 0x01cfea0003c00000 */
[----:B------:R-:W-:Y:S01]  /*19bf0*/  MOV R6, R0 ;  /* 0x0000000000067202 */ /* 0x000fe20000000f00 */
[----:B------:R-:W-:Y:S05]  /*19c00*/  BRA `(.L_x_1642) ;  /* 0xfffe6ab000007947 */ /* 0x000fea000383ffff */
.L_x_1662:
[----:B-1----:R-:W-:Y:S01]  /*19c10*/  IMAD.MOV.U32 R5, RZ, RZ, R14 ;  /* 0x000000ffff057224 */ /* 0x002fe200078e000e */
[----:B------:R-:W-:Y:S01]  /*19c20*/  MOV R3, RZ ;  /* 0x000000ff00037202 */ /* 0x000fe20000000f00 */
[----:B------:R-:W-:Y:S01]  /*19c30*/  IMAD.MOV.U32 R0, RZ, RZ, 0x181f ;  /* 0x0000181fff007424 */ /* 0x000fe200078e00ff */
[----:B------:R-:W-:Y:S02]  /*19c40*/  MOV R2, 0x19c60 ;  /* 0x00019c6000027802 */ /* 0x000fe40000000f00 */
[----:B------:R-:W-:Y:S05]  /*19c50*/  CALL.REL.NOINC `($__internal_35_$__cuda_sm70_shflsync_idx_p) ;  /* 0x0000129000007944 */ /* 0x000fea0003c00000 */
[----:B------:R-:W-:Y:S01]  /*19c60*/  MOV R4, R0 ;  /* 0x0000000000047202 */ /* 0x000fe20000000f00 */
[----:B------:R-:W-:Y:S05]  /*19c70*/  BRA `(.L_x_1781) ;  /* 0xfffe94d000007947 */ /* 0x000fea000383ffff */
.L_x_1663:
[----:B------:R-:W-:Y:S01]  /*19c80*/  IMAD.MOV.U32 R5, RZ, RZ, R15 ;  /* 0x000000ffff057224 */ /* 0x000fe200078e000f */
[----:B------:R-:W-:Y:S01]  /*19c90*/  MOV R3, RZ ;  /* 0x000000ff00037202 */ /* 0x000fe20000000f00 */
[----:B------:R-:W-:Y:S01]  /*19ca0*/  IMAD.MOV.U32 R0, RZ, RZ, 0x181f ;  /* 0x0000181fff007424 */ /* 0x000fe200078e00ff */
[----:B------:R-:W-:Y:S02]  /*19cb0*/  MOV R2, 0x19cd0 ;  /* 0x00019cd000027802 */ /* 0x000fe40000000f00 */
[----:B-12---:R-:W-:Y:S05]  /*19cc0*/  CALL.REL.NOINC `($__internal_35_$__cuda_sm70_shflsync_idx_p) ;  /* 0x0000122000007944 */ /* 0x006fea0003c00000 */
[----:B------:R-:W-:Y:S05]  /*19cd0*/  BRA `(.L_x_1782) ;  /* 0xfffe949000007947 */ /* 0x000fea000383ffff */
.L_x_1666:
[----:B------:R-:W-:Y:S01]  /*19ce0*/  IMAD.MOV.U32 R5, RZ, RZ, R14 ;  /* 0x000000ffff057224 */ /* 0x000fe200078e000e */
[----:B---3--:R-:W-:Y:S01]  /*19cf0*/  MOV R3, 0x1 ;  /* 0x0000000100037802 */ /* 0x008fe20000000f00 */
[----:B----4-:R-:W-:Y:S01]  /*19d00*/  IMAD.MOV.U32 R0, RZ, RZ, 0x181f ;  /* 0x0000181fff007424 */ /* 0x010fe200078e00ff */
[----:B------:R-:W-:-:S02]  /*19d10*/  MOV R2, 0x19d30 ;  /* 0x00019d3000027802 */ /* 0x000fc40000000f00 */
[----:B-12---:R-:W-:Y:S05]  /*19d20*/  CALL.REL.NOINC `($__internal_35_$__cuda_sm70_shflsync_idx_p) ;  /* 0x000011c000007944 */ /* 0x006fea0003c00000 */
[----:B------:R-:W-:Y:S01]  /*19d30*/  IMAD.MOV.U32 R4, RZ, RZ, R0 ;  /* 0x000000ffff047224 */ /* 0x000fe200078e0000 */
[----:B------:R-:W-:Y:S01]  /*19d40*/  MOV R3, 0x1 ;  /* 0x0000000100037802 */ /* 0x000fe20000000f00 */
[----:B------:R-:W-:Y:S01]  /*19d50*/  IMAD.MOV.U32 R5, RZ, RZ, R15 ;  /* 0x000000ffff057224 */ /* 0x000fe200078e000f */
[----:B------:R-:W-:-:S02]  /*19d60*/  MOV R0, 0x181f ;  /* 0x0000181f00007802 */ /* 0x000fc40000000f00 */
[----:B------:R-:W-:Y:S02]  /*19d70*/  MOV R2, 0x19d90 ;  /* 0x00019d9000027802 */ /* 0x000fe40000000f00 */
[----:B------:R-:W-:Y:S05]  /*19d80*/  CALL.REL.NOINC `($__internal_35_$__cuda_sm70_shflsync_idx_p) ;  /* 0x0000116000007944 */ /* 0x000fea0003c00000 */
[----:B------:R-:W-:Y:S05]  /*19d90*/  BRA `(.L_x_1783) ;  /* 0xfffe962000007947 */ /* 0x000fea000383ffff */
.L_x_1669:
[----:B------:R-:W-:Y:S01]  /*19da0*/  IMAD.MOV.U32 R5, RZ, RZ, R14 ;  /* 0x000000ffff057224 */ /* 0x000fe200078e000e */
[----:B-1----:R-:W-:Y:S01]  /*19db0*/  MOV R3, 0x2 ;  /* 0x0000000200037802 */ /* 0x002fe20000000f00 */
[----:B----4-:R-:W-:Y:S01]  /*19dc0*/  IMAD.MOV.U32 R0, RZ, RZ, 0x181f ;  /* 0x0000181fff007424 */ /* 0x010fe200078e00ff */
[----:B------:R-:W-:Y:S02]  /*19dd0*/  MOV R2, 0x19df0 ;  /* 0x00019df000027802 */ /* 0x000fe40000000f00 */
[----:B--2---:R-:W-:Y:S05]  /*19de0*/  CALL.REL.NOINC `($__internal_35_$__cuda_sm70_shflsync_idx_p) ;  /* 0x0000110000007944 */ /* 0x004fea0003c00000 */
[----:B------:R-:W-:Y:S01]  /*19df0*/  MOV R4, R0 ;  /* 0x0000000000047202 */ /* 0x000fe20000000f00 */
[----:B------:R-:W-:Y:S05]  /*19e00*/  BRA `(.L_x_1784) ;  /* 0xfffe97e000007947 */ /* 0x000fea000383ffff */
.L_x_1670:
[----:B------:R-:W-:Y:S01]  /*19e10*/  IMAD.MOV.U32 R5, RZ, RZ, R15 ;  /* 0x000000ffff057224 */ /* 0x000fe200078e000f */
[----:B------:R-:W-:Y:S01]  /*19e20*/  MOV R3, 0x2 ;  /* 0x0000000200037802 */ /* 0x000fe20000000f00 */
[----:B----4-:R-:W-:Y:S01]  /*19e30*/  IMAD.MOV.U32 R0, RZ, RZ, 0x181f ;  /* 0x0000181fff007424 */ /* 0x010fe200078e00ff */
[----:B------:R-:W-:Y:S02]  /*19e40*/  MOV R2, 0x19e60 ;  /* 0x00019e6000027802 */ /* 0x000fe40000000f00 */
[----:B-123--:R-:W-:Y:S05]  /*19e50*/  CALL.REL.NOINC `($__internal_35_$__cuda_sm70_shflsync_idx_p) ;  /* 0x0000109000007944 */ /* 0x00efea0003c00000 */
[----:B------:R-:W-:Y:S05]  /*19e60*/  BRA `(.L_x_1785) ;  /* 0xfffe97a000007947 */ /* 0x000fea000383ffff */
.L_x_1673:
[----:B------:R-:W-:Y:S01]  /*19e70*/  IMAD.MOV.U32 R5, RZ, RZ, R14 ;  /* 0x000000ffff057224 */ /* 0x000fe200078e000e */
[----:B-1----:R-:W-:Y:S01]  /*19e80*/  MOV R3, 0x3 ;  /* 0x0000000300037802 */ /* 0x002fe20000000f00 */
[----:B------:R-:W-:Y:S01]  /*19e90*/  IMAD.MOV.U32 R0, RZ, RZ, 0x181f ;  /* 0x0000181fff007424 */ /* 0x000fe200078e00ff */
[----:B------:R-:W-:-:S02]  /*19ea0*/  MOV R2, 0x19ec0 ;  /* 0x00019ec000027802 */ /* 0x000fc40000000f00 */
[----:B--234-:R-:W-:Y:S05]  /*19eb0*/  CALL.REL.NOINC `($__internal_35_$__cuda_sm70_shflsync_idx_p) ;  /* 0x0000103000007944 */ /* 0x01cfea0003c00000 */
[----:B------:R-:W-:Y:S01]  /*19ec0*/  IMAD.MOV.U32 R4, RZ, RZ, R0 ;  /* 0x000000ffff047224 */ /* 0x000fe200078e0000 */
[----:B------:R-:W-:Y:S01]  /*19ed0*/  MOV R3, 0x3 ;  /* 0x0000000300037802 */ /* 0x000fe20000000f00 */
[----:B------:R-:W-:Y:S01]  /*19ee0*/  IMAD.MOV.U32 R5, RZ, RZ, R15 ;  /* 0x000000ffff057224 */ /* 0x000fe200078e000f */
[----:B------:R-:W-:-:S02]  /*19ef0*/  MOV R0, 0x181f ;  /* 0x0000181f00007802 */ /* 0x000fc40000000f00 */
[----:B------:R-:W-:Y:S02]  /*19f00*/  MOV R2, 0x19f20 ;  /* 0x00019f2000027802 */ /* 0x000fe40000000f00 */
[----:B------:R-:W-:Y:S05]  /*19f10*/  CALL.REL.NOINC `($__internal_35_$__cuda_sm70_shflsync_idx_p) ;  /* 0x00000fd000007944 */ /* 0x000fea0003c00000 */
[----:B------:R-:W-:Y:S05]  /*19f20*/  BRA `(.L_x_1786) ;  /* 0xfffe992000007947 */ /* 0x000fea000383ffff */
.L_x_1714:
[----:B-1----:R1:W5:Y:S01]  /*19f30*/  LDL R2, [R1] ;  /* 0x0000000001027983 */ /* 0x0023620000100800 */
[----:B------:R-:W-:Y:S02]  /*19f40*/  MOV R5, 0x2 ;  /* 0x0000000200057802 */ /* 0x000fe40000000f00 */
[----:B------:R-:W-:Y:S02]  /*19f50*/  MOV R3, 0x19f70 ;  /* 0x00019f7000037802 */ /* 0x000fe40000000f00 */
[----:B-1---5:R-:W-:Y:S05]  /*19f60*/  CALL.REL.NOINC `($__internal_34_$__cuda_sm70_shflsync_bfly_p) ;  /* 0x00000f3000007944 */ /* 0x022fea0003c00000 */
[----:B------:R-:W-:Y:S01]  /*19f70*/  MOV R0, R5 ;  /* 0x0000000500007202 */ /* 0x000fe20000000f00 */
[----:B------:R-:W-:Y:S05]  /*19f80*/  BRA `(.L_x_1787) ;  /* 0xffff97b000007947 */ /* 0x000fea000383ffff */
.L_x_1715:
[----:B------:R-:W-:Y:S01]  /*19f90*/  IMAD.MOV.U32 R2, RZ, RZ, R0 ;  /* 0x000000ffff027224 */ /* 0x000fe200078e0000 */
[----:B------:R-:W-:Y:S02]  /*19fa0*/  MOV R5, 0x1 ;  /* 0x0000000100057802 */ /* 0x000fe40000000f00 */
[----:B------:R-:W-:Y:S02]  /*19fb0*/  MOV R3, 0x19fd0 ;  /* 0x00019fd000037802 */ /* 0x000fe40000000f00 */
[----:B------:R-:W-:Y:S05]  /*19fc0*/  CALL.REL.NOINC `($__internal_34_$__cuda_sm70_shflsync_bfly_p) ;  /* 0x00000ed000007944 */ /* 0x000fea0003c00000 */
[----:B------:R1:W5:Y:S01]  /*19fd0*/  LDL R2, [R1+0x8] ;  /* 0x0000080001027983 */ /* 0x0003620000100800 */
[----:B------:R-:W-:Y:S01]  /*19fe0*/  FADD.FTZ R0, R0, R5 ;  /* 0x0000000500007221 */ /* 0x000fe20000010000 */
[----:B------:R-:W-:Y:S02]  /*19ff0*/  MOV R5, 0x2 ;  /* 0x0000000200057802 */ /* 0x000fe40000000f00 */
[----:B------:R-:W-:-:S02]  /*1a000*/  MOV R3, 0x1a020 ;  /* 0x0001a02000037802 */ /* 0x000fc40000000f00 */
[----:B-1---5:R-:W-:Y:S05]  /*1a010*/  CALL.REL.NOINC `($__internal_34_$__cuda_sm70_shflsync_bfly_p) ;  /* 0x00000e8000007944 */ /* 0x022fea0003c00000 */
[----:B------:R-:W2:Y:S01]  /*1a020*/  LDL.LU R2, [R1+0x8] ;  /* 0x0000080001027983 */ /* 0x000ea20000300800 */
[----:B------:R-:W-:Y:S01]  /*1a030*/  MOV R3, 0x1a080 ;  /* 0x0001a08000037802 */ /* 0x000fe20000000f00 */
[----:B--2---:R-:W-:Y:S01]  /*1a040*/  FADD.FTZ R4, R2, R5 ;  /* 0x0000000502047221 */ /* 0x004fe20000010000 */
[----:B------:R-:W-:-:S04]  /*1a050*/  MOV R5, 0x1 ;  /* 0x0000000100057802 */ /* 0x000fc80000000f00 */
[----:B------:R-:W-:Y:S02]  /*1a060*/  MOV R2, R4 ;  /* 0x0000000400027202 */ /* 0x000fe40000000f00 */
[----:B------:R-:W-:Y:S05]  /*1a070*/  CALL.REL.NOINC `($__internal_34_$__cuda_sm70_shflsync_bfly_p) ;  /* 0x00000e2000007944 */ /* 0x000fea0003c00000 */
[----:B------:R-:W-:Y:S01]  /*1a080*/  MOV R3, R5 ;  /* 0x0000000500037202 */ /* 0x000fe20000000f00 */
[----:B------:R-:W-:Y:S05]  /*1a090*/  BRA `(.L_x_1788) ;  /* 0xffff973000007947 */ /* 0x000fea000383ffff */
.L_x_1722:
[----:B-1-34-:R-:W-:Y:S01]  /*1a0a0*/  IMAD.MOV.U32 R5, RZ, RZ, R14 ;  /* 0x000000ffff057224 */ /* 0x01afe200078e000e */
[----:B------:R-:W-:Y:S01]  /*1a0b0*/  MOV R3, RZ ;  /* 0x000000ff00037202 */ /* 0x000fe20000000f00 */
[----:B------:R-:W-:Y:S01]  /*1a0c0*/  IMAD.MOV.U32 R0, RZ, RZ, 0x181f ;  /* 0x0000181fff007424 */ /* 0x000fe200078e00ff */
[----:B------:R-:W-:Y:S02]  /*1a0d0*/  MOV R2, 0x1a0f0 ;  /* 0x0001a0f000027802 */ /* 0x000fe40000000f00 */
[----:B------:R-:W-:Y:S05]  /*1a0e0*/  CALL.REL.NOINC `($__internal_35_$__cuda_sm70_shflsync_idx_p) ;  /* 0x00000e0000007944 */ /* 0x000fea0003c00000 */
[----:B------:R-:W-:Y:S01]  /*1a0f0*/  MOV R6, R0 ;  /* 0x0000000000067202 */ /* 0x000fe20000000f00 */
[----:B------:R-:W-:Y:S05]  /*1a100*/  BRA `(.L_x_1789) ;  /* 0xffffb3c000007947 */ /* 0x000fea000383ffff */
.L_x_1723:
[----:B------:R-:W-:Y:S01]  /*1a110*/  IMAD.MOV.U32 R5, RZ, RZ, R15 ;  /* 0x000000ffff057224 */ /* 0x000fe200078e000f */
[----:B------:R-:W-:Y:S01]  /*1a120*/  MOV R3, RZ ;  /* 0x000000ff00037202 */ /* 0x000fe20000000f00 */
[----:B------:R-:W-:Y:S01]  /*1a130*/  IMAD.MOV.U32 R0, RZ, RZ, 0x181f ;  /* 0x0000181fff007424 */ /* 0x000fe200078e00ff */
[----:B------:R-:W-:Y:S02]  /*1a140*/  MOV R2, 0x1a160 ;  /* 0x0001a16000027802 */ /* 0x000fe40000000f00 */
[----:B-12---:R-:W-:Y:S05]  /*1a150*/  CALL.REL.NOINC `($__internal_35_$__cuda_sm70_shflsync_idx_p) ;  /* 0x00000d9000007944 */ /* 0x006fea0003c00000 */
[----:B------:R-:W-:Y:S05]  /*1a160*/  BRA `(.L_x_1790) ;  /* 0xffffb38000007947 */ /* 0x000fea000383ffff */
.L_x_1726:
[----:B------:R-:W-:Y:S01]  /*1a170*/  IMAD.MOV.U32 R5, RZ, RZ, R14 ;  /* 0x000000ffff057224 */ /* 0x000fe200078e000e */
[----:B--2---:R-:W-:Y:S01]  /*1a180*/  MOV R3, 0x1 ;  /* 0x0000000100037802 */ /* 0x004fe20000000f00 */
[----:B----4-:R-:W-:Y:S01]  /*1a190*/  IMAD.MOV.U32 R0, RZ, RZ, 0x181f ;  /* 0x0000181fff007424 */ /* 0x010fe200078e00ff */
[----:B------:R-:W-:-:S02]  /*1a1a0*/  MOV R2, 0x1a1c0 ;  /* 0x0001a1c000027802 */ /* 0x000fc40000000f00 */
[----:B-1-3--:R-:W-:Y:S05]  /*1a1b0*/  CALL.REL.NOINC `($__internal_35_$__cuda_sm70_shflsync_idx_p) ;  /* 0x00000d3000007944 */ /* 0x00afea0003c00000 */
[----:B------:R-:W-:Y:S01]  /*1a1c0*/  IMAD.MOV.U32 R6, RZ, RZ, R0 ;  /* 0x000000ffff067224 */ /* 0x000fe200078e0000 */
[----:B------:R-:W-:Y:S01]  /*1a1d0*/  MOV R3, 0x1 ;  /* 0x0000000100037802 */ /* 0x000fe20000000f00 */
[----:B------:R-:W-:Y:S01]  /*1a1e0*/  IMAD.MOV.U32 R5, RZ, RZ, R15 ;  /* 0x000000ffff057224 */ /* 0x000fe200078e000f */
[----:B------:R-:W-:-:S02]  /*1a1f0*/  MOV R0, 0x181f ;  /* 0x0000181f00007802 */ /* 0x000fc40000000f00 */
[----:B------:R-:W-:Y:S02]  /*1a200*/  MOV R2, 0x1a220 ;  /* 0x0001a22000027802 */ /* 0x000fe40000000f00 */
[----:B------:R-:W-:Y:S05]  /*1a210*/  CALL.REL.NOINC `($__internal_35_$__cuda_sm70_shflsync_idx_p) ;  /* 0x00000cd000007944 */ /* 0x000fea0003c00000 */
[----:B------:R-:W-:Y:S05]  /*1a220*/  BRA `(.L_x_1791) ;  /* 0xffffb4a000007947 */ /* 0x000fea000383ffff */
.L_x_1729:
[----:B------:R-:W-:Y:S01]  /*1a230*/  IMAD.MOV.U32 R5, RZ, RZ, R14 ;  /* 0x000000ffff057224 */ /* 0x000fe200078e000e */
[----:B-1----:R-:W-:Y:S01]  /*1a240*/  MOV R3, 0x2 ;  /* 0x0000000200037802 */ /* 0x002fe20000000f00 */
[----:B----4-:R-:W-:Y:S01]  /*1a250*/  IMAD.MOV.U32 R0, RZ, RZ, 0x181f ;  /* 0x0000181fff007424 */ /* 0x010fe200078e00ff */
[----:B------:R-:W-:Y:S02]  /*1a260*/  MOV R2, 0x1a280 ;  /* 0x0001a28000027802 */ /* 0x000fe40000000f00 */
[----:B--23--:R-:W-:Y:S05]  /*1a270*/  CALL.REL.NOINC `($__internal_35_$__cuda_sm70_shflsync_idx_p) ;  /* 0x00000c7000007944 */ /* 0x00cfea0003c00000 */
[----:B------:R-:W-:Y:S01]  /*1a280*/  MOV R6, R0 ;  /* 0x0000000000067202 */ /* 0x000fe20000000f00 */
[----:B------:R-:W-:Y:S05]  /*1a290*/  BRA `(.L_x_1792) ;  /* 0xffffb61000007947 */ /* 0x000fea000383ffff */
.L_x_1730:
[----:B------:R-:W-:Y:S01]  /*1a2a0*/  IMAD.MOV.U32 R5, RZ, RZ, R15 ;  /* 0x000000ffff057224 */ /* 0x000fe200078e000f */
[----:B------:R-:W-:Y:S01]  /*1a2b0*/  MOV R3, 0x2 ;  /* 0x0000000200037802 */ /* 0x000fe20000000f00 */
[----:B----4-:R-:W-:Y:S01]  /*1a2c0*/  IMAD.MOV.U32 R0, RZ, RZ, 0x181f ;  /* 0x0000181fff007424 */ /* 0x010fe200078e00ff */
[----:B------:R-:W-:Y:S02]  /*1a2d0*/  MOV R2, 0x1a2f0 ;  /* 0x0001a2f000027802 */ /* 0x000fe40000000f00 */
[----:B-123--:R-:W-:Y:S05]  /*1a2e0*/  CALL.REL.NOINC `($__internal_35_$__cuda_sm70_shflsync_idx_p) ;  /* 0x00000c0000007944 */ /* 0x00efea0003c00000 */
[----:B------:R-:W-:Y:S05]  /*1a2f0*/  BRA `(.L_x_1793) ;  /* 0xffffb5d000007947 */ /* 0x000fea000383ffff */
.L_x_1733:
        /* <DEDUP_REMOVED lines=12> */
.L_x_1735:
[----:B------:R-:W-:Y:S01]  /*1a3c0*/  IMAD.MOV.U32 R5, RZ, RZ, R18 ;  /* 0x000000ffff057224 */ /* 0x000fe200078e0012 */
[----:B------:R-:W-:Y:S01]  /*1a3d0*/  MOV R3, RZ ;  /* 0x000000ff00037202 */ /* 0x000fe20000000f00 */
[----:B------:R-:W-:Y:S01]  /*1a3e0*/  IMAD.MOV.U32 R0, RZ, RZ, 0x1c1f ;  /* 0x00001c1fff007424 */ /* 0x000fe200078e00ff */
[----:B------:R-:W-:Y:S02]  /*1a3f0*/  MOV R2, 0x1a410 ;  /* 0x0001a41000027802 */ /* 0x000fe40000000f00 */
[----:B------:R-:W-:Y:S05]  /*1a400*/  CALL.REL.NOINC `($__internal_35_$__cuda_sm70_shflsync_idx_p) ;  /* 0x00000ae000007944 */ /* 0x000fea0003c00000 */
[----:B------:R-:W-:Y:S01]  /*1a410*/  MOV R4, R0 ;  /* 0x0000000000047202 */ /* 0x000fe20000000f00 */
[----:B------:R-:W-:Y:S05]  /*1a420*/  BRA `(.L_x_1795) ;  /* 0xffffba7000007947 */ /* 0x000fea000383ffff */
.L_x_1736:
[----:B------:R-:W-:Y:S01]  /*1a430*/  IMAD.MOV.U32 R5, RZ, RZ, R19 ;  /* 0x000000ffff057224 */ /* 0x000fe200078e0013 */
[----:B------:R-:W-:Y:S01]  /*1a440*/  MOV R3, RZ ;  /* 0x000000ff00037202 */ /* 0x000fe20000000f00 */
[----:B------:R-:W-:Y:S01]  /*1a450*/  IMAD.MOV.U32 R0, RZ, RZ, 0x1c1f ;  /* 0x00001c1fff007424 */ /* 0x000fe200078e00ff */
[----:B------:R-:W-:Y:S02]  /*1a460*/  MOV R2, 0x1a480 ;  /* 0x0001a48000027802 */ /* 0x000fe40000000f00 */
[----:B-12---:R-:W-:Y:S05]  /*1a470*/  CALL.REL.NOINC `($__internal_35_$__cuda_sm70_shflsync_idx_p) ;  /* 0x00000a7000007944 */ /* 0x006fea0003c00000 */
[----:B------:R-:W-:Y:S05]  /*1a480*/  BRA `(.L_x_1796) ;  /* 0xffffba3000007947 */ /* 0x000fea000383ffff */
.L_x_1739:
[----:B------:R-:W-:Y:S01]  /*1a490*/  IMAD.MOV.U32 R5, RZ, RZ, R18 ;  /* 0x000000ffff057224 */ /* 0x000fe200078e0012 */
[----:B-1----:R-:W-:Y:S01]  /*1a4a0*/  MOV R3, 0x1 ;  /* 0x0000000100037802 */ /* 0x002fe20000000f00 */
[----:B----4-:R-:W-:Y:S01]  /*1a4b0*/  IMAD.MOV.U32 R0, RZ, RZ, 0x1c1f ;  /* 0x00001c1fff007424 */ /* 0x010fe200078e00ff */
[----:B------:R-:W-:-:S02]  /*1a4c0*/  MOV R2, 0x1a4e0 ;  /* 0x0001a4e000027802 */ /* 0x000fc40000000f00 */
[----:B--23--:R-:W-:Y:S05]  /*1a4d0*/  CALL.REL.NOINC `($__internal_35_$__cuda_sm70_shflsync_idx_p) ;  /* 0x00000a1000007944 */ /* 0x00cfea0003c00000 */
[----:B------:R-:W-:Y:S01]  /*1a4e0*/  IMAD.MOV.U32 R4, RZ, RZ, R0 ;  /* 0x000000ffff047224 */ /* 0x000fe200078e0000 */
[----:B------:R-:W-:Y:S01]  /*1a4f0*/  MOV R3, 0x1 ;  /* 0x0000000100037802 */ /* 0x000fe20000000f00 */
[----:B------:R-:W-:Y:S01]  /*1a500*/  IMAD.MOV.U32 R5, RZ, RZ, R19 ;  /* 0x000000ffff057224 */ /* 0x000fe200078e0013 */
[----:B------:R-:W-:-:S02]  /*1a510*/  MOV R0, 0x1c1f ;  /* 0x00001c1f00007802 */ /* 0x000fc40000000f00 */
[----:B------:R-:W-:Y:S02]  /*1a520*/  MOV R2, 0x1a540 ;  /* 0x0001a54000027802 */ /* 0x000fe40000000f00 */
[----:B------:R-:W-:Y:S05]  /*1a530*/  CALL.REL.NOINC `($__internal_35_$__cuda_sm70_shflsync_idx_p) ;  /* 0x000009b000007944 */ /* 0x000fea0003c00000 */
[----:B------:R-:W-:Y:S05]  /*1a540*/  BRA `(.L_x_1797) ;  /* 0xffffc5e000007947 */ /* 0x000fea000383ffff */
.L_x_1743:
[----:B------:R-:W-:Y:S01]  /*1a550*/  IMAD.MOV.U32 R5, RZ, RZ, R12 ;  /* 0x000000ffff057224 */ /* 0x000fe200078e000c */
[----:B------:R-:W-:Y:S01]  /*1a560*/  MOV R3, RZ ;  /* 0x000000ff00037202 */ /* 0x000fe20000000f00 */
[----:B------:R-:W-:Y:S01]  /*1a570*/  IMAD.MOV.U32 R0, RZ, RZ, 0x181f ;  /* 0x0000181fff007424 */ /* 0x000fe200078e00ff */
[----:B------:R-:W-:Y:S02]  /*1a580*/  MOV R2, 0x1a5a0 ;  /* 0x0001a5a000027802 */ /* 0x000fe40000000f00 */
[----:B------:R-:W-:Y:S05]  /*1a590*/  CALL.REL.NOINC `($__internal_35_$__cuda_sm70_shflsync_idx_p) ;  /* 0x0000095000007944 */ /* 0x000fea0003c00000 */
[----:B------:R-:W-:Y:S01]  /*1a5a0*/  MOV R4, R0 ;  /* 0x0000000000047202 */ /* 0x000fe20000000f00 */
[----:B------:R-:W-:Y:S05]  /*1a5b0*/  BRA `(.L_x_1798) ;  /* 0xffffd9f000007947 */ /* 0x000fea000383ffff */
.L_x_1744:
[----:B------:R-:W-:Y:S01]  /*1a5c0*/  IMAD.MOV.U32 R5, RZ, RZ, R15 ;  /* 0x000000ffff057224 */ /* 0x000fe200078e000f */
[----:B------:R-:W-:Y:S01]  /*1a5d0*/  MOV R3, RZ ;  /* 0x000000ff00037202 */ /* 0x000fe20000000f00 */
[----:B------:R-:W-:Y:S01]  /*1a5e0*/  IMAD.MOV.U32 R0, RZ, RZ, 0x181f ;  /* 0x0000181fff007424 */ /* 0x000fe200078e00ff */
[----:B------:R-:W-:Y:S02]  /*1a5f0*/  MOV R2, 0x1a610 ;  /* 0x0001a61000027802 */ /* 0x000fe40000000f00 */
[----:B-12---:R-:W-:Y:S05]  /*1a600*/  CALL.REL.NOINC `($__internal_35_$__cuda_sm70_shflsync_idx_p) ;  /* 0x000008e000007944 */ /* 0x006fea0003c00000 */
[----:B------:R-:W-:Y:S05]  /*1a610*/  BRA `(.L_x_1799) ;  /* 0xffffd9b000007947 */ /* 0x000fea000383ffff */
.L_x_1747:
        /* <DEDUP_REMOVED lines=12> */
.L_x_1750:
[----:B------:R-:W-:Y:S01]  /*1a6e0*/  IMAD.MOV.U32 R5, RZ, RZ, R12 ;  /* 0x000000ffff057224 */ /* 0x000fe200078e000c */
[----:B-1----:R-:W-:Y:S01]  /*1a6f0*/  MOV R3, 0x2 ;  /* 0x0000000200037802 */ /* 0x002fe20000000f00 */
[----:B----4-:R-:W-:Y:S01]  /*1a700*/  IMAD.MOV.U32 R0, RZ, RZ, 0x181f ;  /* 0x0000181fff007424 */ /* 0x010fe200078e00ff */
[----:B------:R-:W-:Y:S02]  /*1a710*/  MOV R2, 0x1a730 ;  /* 0x0001a73000027802 */ /* 0x000fe40000000f00 */
[----:B--23--:R-:W-:Y:S05]  /*1a720*/  CALL.REL.NOINC `($__internal_35_$__cuda_sm70_shflsync_idx_p) ;  /* 0x000007c000007944 */ /* 0x00cfea0003c00000 */
[----:B------:R-:W-:Y:S01]  /*1a730*/  MOV R4, R0 ;  /* 0x0000000000047202 */ /* 0x000fe20000000f00 */
[----:B------:R-:W-:Y:S05]  /*1a740*/  BRA `(.L_x_1801) ;  /* 0xffffdc5000007947 */ /* 0x000fea000383ffff */
.L_x_1751:
[----:B------:R-:W-:Y:S01]  /*1a750*/  IMAD.MOV.U32 R5, RZ, RZ, R15 ;  /* 0x000000ffff057224 */ /* 0x000fe200078e000f */
[----:B------:R-:W-:Y:S01]  /*1a760*/  MOV R3, 0x2 ;  /* 0x0000000200037802 */ /* 0x000fe20000000f00 */
[----:B----4-:R-:W-:Y:S01]  /*1a770*/  IMAD.MOV.U32 R0, RZ, RZ, 0x181f ;  /* 0x0000181fff007424 */ /* 0x010fe200078e00ff */
[----:B------:R-:W-:Y:S02]  /*1a780*/  MOV R2, 0x1a7a0 ;  /* 0x0001a7a000027802 */ /* 0x000fe40000000f00 */
[----:B-123--:R-:W-:Y:S05]  /*1a790*/  CALL.REL.NOINC `($__internal_35_$__cuda_sm70_shflsync_idx_p) ;  /* 0x0000075000007944 */ /* 0x00efea0003c00000 */
[----:B------:R-:W-:Y:S05]  /*1a7a0*/  BRA `(.L_x_1802) ;  /* 0xffffdc1000007947 */ /* 0x000fea000383ffff */
.L_x_1754:
        /* <DEDUP_REMOVED lines=12> */
.L_x_1756:
[----:B------:R-:W-:Y:S01]  /*1a870*/  IMAD.MOV.U32 R5, RZ, RZ, R110 ;  /* 0x000000ffff057224 */ /* 0x000fe200078e006e */
[----:B------:R-:W-:Y:S01]  /*1a880*/  MOV R3, RZ ;  /* 0x000000ff00037202 */ /* 0x000fe20000000f00 */
[----:B------:R-:W-:Y:S01]  /*1a890*/  IMAD.MOV.U32 R0, RZ, RZ, 0x1f ;  /* 0x0000001fff007424 */ /* 0x000fe200078e00ff */
[----:B------:R-:W-:Y:S02]  /*1a8a0*/  MOV R2, 0x1a8c0 ;  /* 0x0001a8c000027802 */ /* 0x000fe40000000f00 */
[----:B------:R-:W-:Y:S05]  /*1a8b0*/  CALL.REL.NOINC `($__internal_35_$__cuda_sm70_shflsync_idx_p) ;  /* 0x0000063000007944 */ /* 0x000fea0003c00000 */
[----:B------:R-:W-:Y:S01]  /*1a8c0*/  MOV R9, R0 ;  /* 0x0000000000097202 */ /* 0x000fe20000000f00 */
[----:B------:R-:W-:Y:S05]  /*1a8d0*/  BRA `(.L_x_1804) ;  /* 0xffffdf6000007947 */ /* 0x000fea000383ffff */
.L_x_1757:
[----:B------:R-:W-:Y:S01]  /*1a8e0*/  IMAD.MOV.U32 R5, RZ, RZ, R110 ;  /* 0x000000ffff057224 */ /* 0x000fe200078e006e */
[----:B------:R-:W-:Y:S01]  /*1a8f0*/  MOV R3, 0x1 ;  /* 0x0000000100037802 */ /* 0x000fe20000000f00 */
[----:B------:R-:W-:Y:S01]  /*1a900*/  IMAD.MOV.U32 R0, RZ, RZ, 0x1f ;  /* 0x0000001fff007424 */ /* 0x000fe200078e00ff */
[----:B------:R-:W-:Y:S02]  /*1a910*/  MOV R2, 0x1a930 ;  /* 0x0001a93000027802 */ /* 0x000fe40000000f00 */
[----:B-12---:R-:W-:Y:S05]  /*1a920*/  CALL.REL.NOINC `($__internal_35_$__cuda_sm70_shflsync_idx_p) ;  /* 0x000005c000007944 */ /* 0x006fea0003c00000 */
[----:B------:R-:W-:Y:S01]  /*1a930*/  MOV R8, R0 ;  /* 0x0000000000087202 */ /* 0x000fe20000000f00 */
[----:B------:R-:W-:Y:S05]  /*1a940*/  BRA `(.L_x_1805) ;  /* 0xffffdf1000007947 */ /* 0x000fea000383ffff */
.L_x_1758:
[----:B------:R-:W-:Y:S02]  /*1a950*/  MOV R2, 0x1 ;  /* 0x0000000100027802 */ /* 0x000fe40000000f00 */
[----:B------:R-:W-:-:S02]  /*1a960*/  MOV R3, 0x1a980 ;  /* 0x0001a98000037802 */ /* 0x000fc40000000f00 */
[----:B-1234-:R-:W-:Y:S05]  /*1a970*/  CALL.REL.NOINC `($__internal_36_$__cuda_sm70_shflsync_up_p) ;  /* 0x000005c000007944 */ /* 0x01efea0003c00000 */
[----:B------:R-:W-:Y:S05]  /*1a980*/  BRA `(.L_x_1806) ;  /* 0xffffe00000007947 */ /* 0x000fea000383ffff */
.L_x_1759:
[----:B------:R-:W-:Y:S02]  /*1a990*/  MOV R2, 0x2 ;  /* 0x0000000200027802 */ /* 0x000fe40000000f00 */
[----:B------:R-:W-:-:S02]  /*1a9a0*/  MOV R3, 0x1a9c0 ;  /* 0x0001a9c000037802 */ /* 0x000fc40000000f00 */
[----:B--2-4-:R-:W-:Y:S05]  /*1a9b0*/  CALL.REL.NOINC `($__internal_36_$__cuda_sm70_shflsync_up_p) ;  /* 0x0000058000007944 */ /* 0x014fea0003c00000 */
[----:B------:R-:W-:Y:S01]  /*1a9c0*/  SEL R3, R4, RZ, P1 ;  /* 0x000000ff04037207 */ /* 0x000fe20000800000 */
[----:B------:R-:W-:-:S04]  /*1a9d0*/  IMAD.MOV.U32 R2, RZ, RZ, 0x4 ;  /* 0x00000004ff027424 */ /* 0x000fc800078e00ff */
[----:B------:R-:W-:Y:S01]  /*1a9e0*/  IMAD.IADD R0, R0, 0x1, R3 ;  /* 0x0000000100007824 */ /* 0x000fe200078e0203 */
        /* <DEDUP_REMOVED lines=20> */
.L_x_1763:
[----:B------:R-:W-:Y:S02]  /*1ab30*/  MOV R2, 0x1 ;  /* 0x0000000100027802 */ /* 0x000fe40000000f00 */
[----:B------:R-:W-:Y:S02]  /*1ab40*/  MOV R3, 0x1ab60 ;  /* 0x0001ab6000037802 */ /* 0x000fe40000000f00 */
[----:B------:R-:W-:Y:S05]  /*1ab50*/  CALL.REL.NOINC `($__internal_36_$__cuda_sm70_shflsync_up_p) ;  /* 0x000003e000007944 */ /* 0x000fea0003c00000 */
[----:B------:R-:W-:Y:S01]  /*1ab60*/  MOV R2, R4 ;  /* 0x0000000400027202 */ /* 0x000fe20000000f00 */
[----:B------:R-:W-:Y:S05]  /*1ab70*/  BRA `(.L_x_1808) ;  /* 0xffffe07000007947 */ /* 0x000fea000383ffff */
.L_x_1764:
        /* <DEDUP_REMOVED lines=26> */
.L_x_1766:
[----:B------:R-:W-:Y:S02]  /*1ad20*/  SEL R0, RZ, 0x1, P0 ;  /* 0x00000001ff007807 */ /* 0x000fe40000000000 */
[----:B------:R-:W-:Y:S02]  /*1ad30*/  MOV R2, 0x1ad50 ;  /* 0x0001ad5000027802 */ /* 0x000fe40000000f00 */
[----:B-1----:R-:W-:Y:S05]  /*1ad40*/  CALL.REL.NOINC `($__internal_37_$__cuda_sm70_votesync_ballot) ;  /* 0x0000026000007944 */ /* 0x002fea0003c00000 */
[----:B------:R-:W-:Y:S01]  /*1ad50*/  MOV R12, R0 ;  /* 0x00000000000c7202 */ /* 0x000fe20000000f00 */
[----:B------:R-:W-:Y:S05]  /*1ad60*/  BRA `(.L_x_1810) ;  /* 0xffffe01000007947 */ /* 0x000fea000383ffff */
.L_x_1767:
[----:B------:R-:W-:Y:S01]  /*1ad70*/  IMAD.MOV.U32 R5, RZ, RZ, R6 ;  /* 0x000000ffff057224 */ /* 0x000fe200078e0006 */
[----:B------:R-:W-:Y:S01]  /*1ad80*/  MOV R3, R8 ;  /* 0x0000000800037202 */ /* 0x000fe20000000f00 */
[----:B--2---:R-:W-:Y:S01]  /*1ad90*/  IMAD.MOV.U32 R0, RZ, RZ, 0x1f ;  /* 0x0000001fff007424 */ /* 0x004fe200078e00ff */
[----:B------:R-:W-:Y:S02]  /*1ada0*/  MOV R2, 0x1adc0 ;  /* 0x0001adc000027802 */ /* 0x000fe40000000f00 */
[----:B-1----:R-:W-:Y:S05]  /*1adb0*/  CALL.REL.NOINC `($__internal_35_$__cuda_sm70_shflsync_idx_p) ;  /* 0x0000013000007944 */ /* 0x002fea0003c00000 */
[----:B------:R-:W-:Y:S01]  /*1adc0*/  IMAD.MOV.U32 R10, RZ, RZ, R0 ;  /* 0x000000ffff0a7224 */ /* 0x000fe200078e0000 */
[----:B------:R-:W-:Y:S01]  /*1add0*/  MOV R3, R8 ;  /* 0x0000000800037202 */ /* 0x000fe20000000f00 */
[----:B------:R-:W-:Y:S01]  /*1ade0*/  IMAD.MOV.U32 R5, RZ, RZ, R7 ;  /* 0x000000ffff057224 */ /* 0x000fe200078e0007 */
[----:B------:R-:W-:Y:S02]  /*1adf0*/  MOV R0, 0x1f ;  /* 0x0000001f00007802 */ /* 0x000fe40000000f00 */
[----:B------:R-:W-:-:S02]  /*1ae00*/  MOV R2, 0x1ae20 ;  /* 0x0001ae2000027802 */ /* 0x000fc40000000f00 */
[----:B------:R-:W-:Y:S05]  /*1ae10*/  CALL.REL.NOINC `($__internal_35_$__cuda_sm70_shflsync_idx_p) ;  /* 0x000000d000007944 */ /* 0x000fea0003c00000 */
[----:B------:R-:W-:Y:S01]  /*1ae20*/  MOV R7, R0 ;  /* 0x0000000000077202 */ /* 0x000fe20000000f00 */
[----:B------:R-:W-:Y:S05]  /*1ae30*/  BRA `(.L_x_1811) ;  /* 0xffffdfb000007947 */ /* 0x000fea000383ffff */
.L_x_1770:
[----:B------:R-:W-:Y:S01]  /*1ae40*/  IMAD.MOV.U32 R5, RZ, RZ, R4 ;  /* 0x000000ffff057224 */ /* 0x000fe200078e0004 */
[----:B--2---:R-:W-:-:S02]  /*1ae50*/  MOV R0, 0x1f ;  /* 0x0000001f00007802 */ /* 0x004fc40000000f00 */
[----:B------:R-:W-:Y:S02]  /*1ae60*/  MOV R2, 0x1ae80 ;  /* 0x0001ae8000027802 */ /* 0x000fe40000000f00 */
[----:B-1-34-:R-:W-:Y:S05]  /*1ae70*/  CALL.REL.NOINC `($__internal_35_$__cuda_sm70_shflsync_idx_p) ;  /* 0x0000007000007944 */ /* 0x01afea0003c00000 */
[----:B------:R-:W-:Y:S01]  /*1ae80*/  MOV R13, R0 ;  /* 0x00000000000d7202 */ /* 0x000fe20000000f00 */
[----:B------:R-:W-:Y:S05]  /*1ae90*/  BRA `(.L_x_1769) ;  /* 0xffffdfb000007947 */ /* 0x000fea000383ffff */
        .weak           $__internal_34_$__cuda_sm70_shflsync_bfly_p
        .type           $__internal_34_$__cuda_sm70_shflsync_bfly_p,@function
        .size           $__internal_34_$__cuda_sm70_shflsync_bfly_p,($__internal_35_$__cuda_sm70_shflsync_idx_p - $__internal_34_$__cuda_sm70_shflsync_bfly_p)
$__internal_34_$__cuda_sm70_shflsync_bfly_p:
[----:B------:R-:W-:Y:S04]  /*1aea0*/  WARPSYNC R6 ;  /* 0x0000000600007348 */ /* 0x000fe80003800000 */
[----:B------:R1:W2:Y:S02]  /*1aeb0*/  SHFL.BFLY PT, R5, R2, R5, R7 ;  /* 0x0c00000502057389 */ /* 0x0002a400000e0007 */
[----:B-1----:R-:W-:Y:S02]  /*1aec0*/  MOV R2, R3 ;  /* 0x0000000300027202 */ /* 0x002fe40000000f00 */
[----:B------:R-:W-:-:S04]  /*1aed0*/  MOV R3, 0x0 ;  /* 0x0000000000037802 */ /* 0x000fc80000000f00 */
[----:B--2---:R-:W-:Y:S05]  /*1aee0*/  RET.REL.NODEC R2 `(_ZN7cutlass13device_kernelIN5flash19enable_sm80_to_sm89INS1_16FlashAttnFwdSm80INS1_25CollectiveMainloopFwdSm80ILi8ELi1ELb0EN4cute5tupleIJNS5_1CILi128EEENS7_ILi64EEENS7_ILi256EEEEEELi256ENS_10bfloat16_tEfNS_4arch4Sm80ELb0ELb1ELb1ELb1ELb0ELb0ELb1ELb1EEENS1_21CollectiveEpilogueFwdINS6_IJS8_SA_S9_EEENS6_IJNS7_ILi1EEESI_SI_EEESC_SE_Li256ELb1ELb1ELb1ELb0EEENS1_36VarlenDynamicPersistentTileSchedulerILi128ELi64ELi256ELi256ELb1ELb1ELb0ELb1ELb0ELb1EEEEEEEEEvNT_6ParamsE) ;  /* 0xfffe511002007950 */ /* 0x004fea0003c3ffff */
        .weak           $__internal_35_$__cuda_sm70_shflsync_idx_p
        .type           $__internal_35_$__cuda_sm70_shflsync_idx_p,@function
        .size           $__internal_35_$__cuda_sm70_shflsync_idx_p,($__internal_36_$__cuda_sm70_shflsync_up_p - $__internal_35_$__cuda_sm70_shflsync_idx_p)
$__internal_35_$__cuda_sm70_shflsync_idx_p:
[----:B------:R-:W-:-:S04]  /*1aef0*/  MOV R111, 0xffffffff ;  /* 0xffffffff006f7802 */ /* 0x000fc80000000f00 */
[----:B------:R-:W-:Y:S04]  /*1af00*/  WARPSYNC R111 ;  /* 0x0000006f00007348 */ /* 0x000fe80003800000 */
[----:B------:R1:W2:Y:S02]  /*1af10*/  SHFL.IDX PT, R0, R5, R3, R0 ;  /* 0x0000000305007389 */ /* 0x0002a400000e0000 */
[----:B-1----:R-:W-:-:S04]  /*1af20*/  MOV R3, 0x0 ;  /* 0x0000000000037802 */ /* 0x002fc80000000f00 */
[----:B--2---:R-:W-:Y:S05]  /*1af30*/  RET.REL.NODEC R2 `(_ZN7cutlass13device_kernelIN5flash19enable_sm80_to_sm89INS1_16FlashAttnFwdSm80INS1_25CollectiveMainloopFwdSm80ILi8ELi1ELb0EN4cute5tupleIJNS5_1CILi128EEENS7_ILi64EEENS7_ILi256EEEEEELi256ENS_10bfloat16_tEfNS_4arch4Sm80ELb0ELb1ELb1ELb1ELb0ELb0ELb1ELb1EEENS1_21CollectiveEpilogueFwdINS6_IJS8_SA_S9_EEENS6_IJNS7_ILi1EEESI_SI_EEESC_SE_Li256ELb1ELb1ELb1ELb0EEENS1_36VarlenDynamicPersistentTileSchedulerILi128ELi64ELi256ELi256ELb1ELb1ELb0ELb1ELb0ELb1EEEEEEEEEvNT_6ParamsE) ;  /* 0xfffe50c002007950 */ /* 0x004fea0003c3ffff */
        .weak           $__internal_36_$__cuda_sm70_shflsync_up_p
        .type           $__internal_36_$__cuda_sm70_shflsync_up_p,@function
        .size           $__internal_36_$__cuda_sm70_shflsync_up_p,($__internal_37_$__cuda_sm70_votesync_ballot - $__internal_36_$__cuda_sm70_shflsync_up_p)
$__internal_36_$__cuda_sm70_shflsync_up_p:
[----:B------:R-:W-:Y:S02]  /*1af40*/  IMAD.MOV.U32 R4, RZ, RZ, RZ ;  /* 0x000000ffff047224 */ /* 0x000fe400078e00ff */
[----:B------:R-:W-:-:S04]  /*1af50*/  IMAD.MOV.U32 R10, RZ, RZ, -0x1 ;  /* 0xffffffffff0a7424 */ /* 0x000fc800078e00ff */
[----:B------:R-:W-:Y:S04]  /*1af60*/  WARPSYNC R10 ;  /* 0x0000000a00007348 */ /* 0x000fe80003800000 */
[----:B------:R1:W2:Y:S02]  /*1af70*/  SHFL.UP PT, R4, R0, R2, R4 ;  /* 0x0400000200047389 */ /* 0x0002a400000e0004 */
[----:B-1----:R-:W-:Y:S02]  /*1af80*/  MOV R2, R3 ;  /* 0x0000000300027202 */ /* 0x002fe40000000f00 */
[----:B------:R-:W-:-:S04]  /*1af90*/  MOV R3, 0x0 ;  /* 0x0000000000037802 */ /* 0x000fc80000000f00 */
[----:B--2---:R-:W-:Y:S05]  /*1afa0*/  RET.REL.NODEC R2 `(_ZN7cutlass13device_kernelIN5flash19enable_sm80_to_sm89INS1_16FlashAttnFwdSm80INS1_25CollectiveMainloopFwdSm80ILi8ELi1ELb0EN4cute5tupleIJNS5_1CILi128EEENS7_ILi64EEENS7_ILi256EEEEEELi256ENS_10bfloat16_tEfNS_4arch4Sm80ELb0ELb1ELb1ELb1ELb0ELb0ELb1ELb1EEENS1_21CollectiveEpilogueFwdINS6_IJS8_SA_S9_EEENS6_IJNS7_ILi1EEESI_SI_EEESC_SE_Li256ELb1ELb1ELb1ELb0EEENS1_36VarlenDynamicPersistentTileSchedulerILi128ELi64ELi256ELi256ELb1ELb1ELb0ELb1ELb0ELb1EEEEEEEEEvNT_6ParamsE) ;  /* 0xfffe505002007950 */ /* 0x004fea0003c3ffff */
        .weak           $__internal_37_$__cuda_sm70_votesync_ballot
        .type           $__internal_37_$__cuda_sm70_votesync_ballot,@function
        .size           $__internal_37_$__cuda_sm70_votesync_ballot,(.L_x_2631 - $__internal_37_$__cuda_sm70_votesync_ballot)
$__internal_37_$__cuda_sm70_votesync_ballot:
[----:B------:R-:W-:Y:S01]  /*1afb0*/  ISETP.NE.U32.AND P0, PT, R0, 0x1, PT ;  /* 0x000000010000780c */ /* 0x000fe20003f05070 */
[----:B------:R-:W-:-:S04]  /*1afc0*/  IMAD.MOV.U32 R3, RZ, RZ, -0x1 ;  /* 0xffffffffff037424 */ /* 0x000fc800078e00ff */
[----:B------:R-:W-:Y:S08]  /*1afd0*/  WARPSYNC R3 ;  /* 0x0000000300007348 */ /* 0x000ff00003800000 */
[----:B------:R-:W-:-:S04]  /*1afe0*/  VOTE.ANY R0, PT, !P0 ;  /* 0x0000000000007806 */ /* 0x000fc800040e0100 */
[----:B------:R-:W-:Y:S01]  /*1aff0*/  LOP3.LUT R0, R0, R3, RZ, 0xc0, !PT ;  /* 0x0000000300007212 */ /* 0x000fe200078ec0ff */
[----:B------:R-:W-:-:S04]  /*1b000*/  IMAD.MOV.U32 R3, RZ, RZ, 0x0 ;  /* 0x00000000ff037424 */ /* 0x000fc800078e00ff */
[----:B------:R-:W-:Y:S05]  /*1b010*/  RET.REL.NODEC R2 `(_ZN7cutlass13device_kernelIN5flash19enable_sm80_to_sm89INS1_16FlashAttnFwdSm80INS1_25CollectiveMainloopFwdSm80ILi8ELi1ELb0EN4cute5tupleIJNS5_1CILi128EEENS7_ILi64EEENS7_ILi256EEEEEELi256ENS_10bfloat16_tEfNS_4arch4Sm80ELb0ELb1ELb1ELb1ELb0ELb0ELb1ELb1EEENS1_21CollectiveEpilogueFwdINS6_IJS8_SA_S9_EEENS6_IJNS7_ILi1EEESI_SI_EEESC_SE_Li256ELb1ELb1ELb1ELb0EEENS1_36VarlenDynamicPersistentTileSchedulerILi128ELi64ELi256ELi256ELb1ELb1ELb0ELb1ELb0ELb1EEEEEEEEEvNT_6ParamsE) ;  /* 0xfffe4fe002007950 */ /* 0x000fea0003c3ffff */
.L_x_1812:
        /* <DEDUP_REMOVED lines=14> */
.L_x_2631:


//--------------------- .text._ZN7cutlass13device_kernelIN5flash19enable_sm80_to_sm89INS1_16FlashAttnFwdSm80INS1_25CollectiveMainloopFwdSm80ILi8ELi1ELb0EN4cute5tupleIJNS5_1CILi128EEENS7_ILi48EEENS7_ILi256EEEEEELi256ENS_10bfloat16_tEfNS_4arch4Sm80ELb0ELb1ELb1ELb1ELb0ELb1ELb1ELb1EEENS1_21CollectiveEpilogueFwdINS6_IJS8_SA_S9_EEENS6_IJNS7_ILi1EEESI_SI_EEESC_SE_Li256ELb1ELb1ELb1ELb0EEENS1_36VarlenDynamicPersistentTileSchedulerILi128ELi48ELi256ELi256ELb1ELb1ELb0ELb1ELb0ELb1EEEEEEEEEvNT_6ParamsE --------------------------
	.section	.text._ZN7cutlass13device_kernelIN5flash19enable_sm80_to_sm89INS1_16FlashAttnFwdSm80INS1_25CollectiveMainloopFwdSm80ILi8ELi1ELb0EN4cute5tupleIJNS5_1CILi128EEENS7_ILi48EEENS7_ILi256EEEEEELi256ENS_10bfloat16_tEfNS_4arch4Sm80ELb0ELb1ELb1ELb1ELb0ELb1ELb1ELb1EEENS1_21CollectiveEpilogueFwdINS6_IJS8_SA_S9_EEENS6_IJNS7_ILi1EEESI_SI_EEESC_SE_Li256ELb1ELb1ELb1ELb0EEENS1_36VarlenDynamicPersistentTileSchedulerILi128ELi48ELi256ELi256ELb1ELb1ELb0ELb1ELb0ELb1EEEEEEEEEvNT_6ParamsE,"ax",@progbits
	.sectioninfo	@"SHI_REGISTERS=255"
	.align	128
.text._ZN7cutlass13device_kernelIN5flash19enable_sm80_to_sm89INS1_16FlashAttnFwdSm80INS1_25CollectiveMainloopFwdSm80ILi8ELi1ELb0EN4cute5tupleIJNS5_1CILi128EEENS7_ILi48EEENS7_ILi256EEEEEELi256ENS_10bfloat16_tEfNS_4arch4Sm80ELb0ELb1ELb1ELb1ELb0ELb1ELb1ELb1EEENS1_21CollectiveEpilogueFwdINS6_IJS8_SA_S9_EEENS6_IJNS7_ILi1EEESI_SI_EEESC_SE_Li256ELb1ELb1ELb1ELb0EEENS1_36VarlenDynamicPersistentTileSchedulerILi128ELi48ELi256ELi256ELb1ELb1ELb0ELb1ELb0ELb1EEEEEEEEEvNT_6ParamsE:
        .type           _ZN7cutlass13device_kernelIN5flash19enable_sm80_to_sm89INS1_16FlashAttnFwdSm80INS1_25CollectiveMainloopFwdSm80ILi8ELi1ELb0EN4cute5tupleIJNS5_1CILi128EEENS7_ILi48EEENS7_ILi256EEEEEELi256ENS_10bfloat16_tEfNS_4arch4Sm80ELb0ELb1ELb1ELb1ELb0ELb1ELb1ELb1EEENS1_21CollectiveEpilogueFwdINS6_IJS8_SA_S9_EEENS6_IJNS7_ILi1EEESI_SI_EEESC_SE_Li256ELb1ELb1ELb1ELb0EEENS1_36VarlenDynamicPersistentTileSchedulerILi128ELi48ELi256ELi256ELb1ELb1ELb0ELb1ELb0ELb1EEEEEEEEEvNT_6ParamsE,@function
        .size           _ZN7cutlass13device_kernelIN5flash19enable_sm80_to_sm89INS1_16FlashAttnFwdSm80INS1_25CollectiveMainloopFwdSm80ILi8ELi1ELb0EN4cute5tupleIJNS5_1CILi128EEENS7_ILi48EEENS7_ILi256EEEEEELi256ENS_10bfloat16_tEfNS_4arch4Sm80ELb0ELb1ELb1ELb1ELb0ELb1ELb1ELb1EEENS1_21CollectiveEpilogueFwdINS6_IJS8_SA_S9_EEENS6_IJNS7_ILi1EEESI_SI_EEESC_SE_Li256ELb1ELb1ELb1ELb0EEENS1_36VarlenDynamicPersistentTileSchedulerILi128ELi48ELi256ELi256ELb1ELb1ELb0ELb1ELb0ELb1EEEEEEEEEvNT_6ParamsE,(.L_x_2636 - _ZN7cutlass13device_kernelIN5flash19enable_sm80_to_sm89INS1_16FlashAttnFwdSm80INS1_25CollectiveMainloopFwdSm80ILi8ELi1ELb0EN4cute5tupleIJNS5_1CILi128EEENS7_ILi48EEENS7_ILi256EEEEEELi256ENS_10bfloat16_tEfNS_4arch4Sm80ELb0ELb1ELb1ELb1ELb0ELb1ELb1ELb1EEENS1_21CollectiveEpilogueFwdINS6_IJS8_SA_S9_EEENS6_IJNS7_ILi1EEESI_SI_EEESC_SE_Li256ELb1ELb1ELb1ELb0EEENS1_36VarlenDynamicPersistentTileSchedulerILi128ELi48ELi256ELi256ELb1ELb1ELb0ELb1ELb0ELb1EEEEEEEEEvNT_6ParamsE)
        .other          _ZN7cutlass13device_kernelIN5flash19enable_sm80_to_sm89INS1_16FlashAttnFwdSm80INS1_25CollectiveMainloopFwdSm80ILi8ELi1ELb0EN4cute5tupleIJNS5_1CILi128EEENS7_ILi48EEENS7_ILi256EEEEEELi256ENS_10bfloat16_tEfNS_4arch4Sm80ELb0ELb1ELb1ELb1ELb0ELb1ELb1ELb1EEENS1_21CollectiveEpilogueFwdINS6_IJS8_SA_S9_EEENS6_IJNS7_ILi1EEESI_SI_EEESC_SE_Li256ELb1ELb1ELb1ELb0EEENS1_36VarlenDynamicPersistentTileSchedulerILi128ELi48ELi256ELi256ELb1ELb1ELb0ELb1ELb0ELb1EEEEEEEEEvNT_6ParamsE,@"STO_CUDA_ENTRY STV_DEFAULT"
_ZN7cutlass13device_kernelIN5flash19enable_sm80_to_sm89INS1_16FlashAttnFwdSm80INS1_25CollectiveMainloopFwdSm80ILi8ELi1ELb0EN4cute5tupleIJNS5_1CILi128EEENS7_ILi48EEENS7_ILi256EEEEEELi256ENS_10bfloat16_tEfNS_4arch4Sm80ELb0ELb1ELb1ELb1ELb0ELb1ELb1ELb1EEENS1_21CollectiveEpilogueFwdINS6_IJS8_SA_S9_EEENS6_IJNS7_ILi1EEESI_SI_EEESC_SE_Li256ELb1ELb1ELb1ELb0EEENS1_36VarlenDynamicPersistentTileSchedulerILi128ELi48ELi256ELi256ELb1ELb1ELb0ELb1ELb0ELb1EEEEEEEEEvNT_6ParamsE:
[----:B------:R-:W-:-:S03]  /*0000*/  MOV R1, c[0x0][0x28] ;  /* 0x00000a0000017a02 */ /* 0x000fc60000000f00 */
[----:B------:R-:W1:Y:S01]  /*0010*/  S2R R2, SR_TID.X ;  /* 0x0000000000027919 */ /* 0x000e620000002100 */
[----:B------:R-:W-:Y:S01]  /*0020*/  IADD3 R1, R1, -0x1c0, RZ ;  /* 0xfffffe4001017810 */ /* 0x000fe20007ffe0ff */
[----:B------:R-:W-:-:S03]  /*0030*/  ULDC.64 UR12, c[0x0][0x118] ;  /* 0x00004600000c7ab9 */ /* 0x000fc60000000a00 */
[----:B------:R2:W3:Y:S01]  /*0040*/  R2UR UR4, R1 ;  /* 0x00000000010473c2 */ /* 0x0004e200000e0000 */
[----:B-1----:R-:W-:-:S06]  /*0050*/  SHF.R.U32.HI R0, RZ, 0x5, R2 ;  /* 0x00000005ff007819 */ /* 0x002fcc0000011602 */
[----:B------:R-:W1:Y:S02]  /*0060*/  SHFL.IDX PT, R0, R0, RZ, 0x1f ;  /* 0x00001fff00007589 */ /* 0x000e6400000e0000 */
[----:B-1----:R-:W1:Y:S02]  /*0070*/  R2UR UR10, R0 ;  /* 0x00000000000a73c2 */ /* 0x002e6400000e0000 */
[----:B-1----:R-:W-:-:S13]  /*0080*/  ISETP.NE.AND P0, PT, RZ, UR10, PT ;  /* 0x0000000aff007c0c */ /* 0x002fda000bf05270 */
[----:B------:R-:W-:Y:S06]  /*0090*/  @P0 BAR.SYNC.DEFER_BLOCKING 0x5, 0x100 ;  /* 0x0144000000000b1d */ /* 0x000fec0000010000 */
[----:B------:R-:W1:Y:S02]  /*00a0*/  @P0 LDS.128 R4, [0x20080] ;  /* 0x02008000ff040984 */ /* 0x000e640000000c00 */
[----:B-1----:R-:W-:Y:S01]  /*00b0*/  @P0 IMAD.MOV.U32 R0, RZ, RZ, R5 ;  /* 0x000000ffff000224 */ /* 0x002fe200078e0005 */
[----:B------:R-:W-:Y:S01]  /*00c0*/  @P0 MOV R239, R7 ;  /* 0x0000000700ef0202 */ /* 0x000fe20000000f00 */
[----:B------:R-:W-:-:S02]  /*00d0*/  @P0 IMAD.MOV.U32 R236, RZ, RZ, R4 ;  /* 0x000000ffffec0224 */ /* 0x000fc400078e0004 */
[----:B------:R-:W-:Y:S01]  /*00e0*/  @P0 IMAD.MOV.U32 R238, RZ, RZ, R6 ;  /* 0x000000ffffee0224 */ /* 0x000fe200078e0006 */
[----:B------:R1:W-:Y:S02]  /*00f0*/  @P0 STL [R1+0xc0], R0 ;  /* 0x0000c00001000387 */ /* 0x0003e40000100800 */
[----:B-1----:R-:W-:-:S05]  /*0100*/  @P0 MOV R0, R236 ;  /* 0x000000ec00000202 */ /* 0x002fca0000000f00 */
[----:B------:R2:W-:Y:S04]  /*0110*/  @P0 STL [R1+0xa8], R0 ;  /* 0x0000a80001000387 */ /* 0x0005e80000100800 */
[----:B------:R-:W-:Y:S06]  /*0120*/  @P0 BAR.ARV 0x4, 0x100 ;  /* 0x0104000000000b1d */ /* 0x000fec0000002000 */
[----:B------:R-:W-:Y:S05]  /*0130*/  @P0 BRA `(.L_x_1813) ;  /* 0x00000fb000000947 */ /* 0x000fea0003800000 */
[----:B---3--:R-:W-:Y:S01]  /*0140*/  LOP3.LUT R15, R2, 0x1f, RZ, 0xc0, !PT ;  /* 0x0000001f020f7812 */ /* 0x008fe200078ec0ff */
        /* <DEDUP_REMOVED lines=17> */
[----:B--2---:R-:W2:Y:S02]  /*0260*/  SHFL.UP PT, R0, R4, 0x1, RZ ;  /* 0x0420000004007989 */ /* 0x004ea400000e00ff */
        /* <DEDUP_REMOVED lines=21> */
.L_x_1818:
[----:B------:R-:W-:Y:S01]  /*03c0*/  IADD3 R0, R7, 0x1f, RZ ;  /* 0x0000001f07007810 */ /* 0x000fe20007ffe0ff */
[----:B------:R-:W-:-:S03]  /*03d0*/  IMAD.MOV.U32 R239, RZ, RZ, c[0x0][0x53c] ;  /* 0x00014f00ffef7624 */ /* 0x000fc600078e00ff */
        /* <DEDUP_REMOVED lines=15> */
.L_x_2020:
        /* <DEDUP_REMOVED lines=16> */
.L_x_2021:
[----:B--2---:R-:W-:-:S05]  /*05d0*/  IMAD R0, R0, c[0x0][0x538], RZ ;  /* 0x00014e0000007a24 */ /* 0x004fca00078e02ff */
[----:B------:R-:W-:-:S04]  /*05e0*/  IADD3 R6, R0, R6, RZ ;  /* 0x0000000600067210 */ /* 0x000fc80007ffe0ff */
[----:B------:R-:W-:-:S13]  /*05f0*/  ISETP.GT.AND P0, PT, R6, UR5, PT ;  /* 0x0000000506007c0c */ /* 0x000fda000bf04270 */
[----:B-1----:R-:W-:Y:S05]  /*0600*/  @!P0 BRA `(.L_x_1818) ;  /* 0xfffffdb000008947 */ /* 0x002fea000383ffff */
.L_x_1814:
[----:B------:R-:W-:-:S05]  /*0610*/  IADD3 R6, -R0, R6, RZ ;  /* 0x0000000600067210 */ /* 0x000fca0007ffe1ff */
[----:B------:R-:W-:-:S05]  /*0620*/  IMAD R0, R4, c[0x0][0x538], R6 ;  /* 0x00014e0004007a24 */ /* 0x000fca00078e0206 */
[----:B------:R-:W-:Y:S01]  /*0630*/  ISETP.GT.AND P0, PT, R0, UR5, PT ;  /* 0x0000000500007c0c */ /* 0x000fe2000bf04270 */
[----:B------:R-:W-:-:S12]  /*0640*/  BRA.DIV ~URZ, `(.L_x_1819) ;  /* 0x0001ec427f007947 */ /* 0x000fd8000b800000 */
[----:B------:R-:W-:-:S04]  /*0650*/  VOTE.ANY R5, PT, !P0 ;  /* 0x0000000000057806 */ /* 0x000fc800040e0100 */
.L_x_2022:
[----:B------:R-:W1:Y:S02]  /*0660*/  POPC R10, R5 ;  /* 0x00000005000a7309 */ /* 0x000e640000000000 */
[----:B-1----:R-:W-:Y:S01]  /*0670*/  IADD3 R239, R10, R7, RZ ;  /* 0x000000070aef7210 */ /* 0x002fe20007ffe0ff */
[----:B------:R-:W-:Y:S05]  /*0680*/  BRA.DIV ~URZ, `(.L_x_1820) ;  /* 0x0001ec527f007947 */ /* 0x000fea000b800000 */
[----:B------:R1:W2:Y:S01]  /*0690*/  SHFL.IDX PT, R14, R9, R10, 0x1f ;  /* 0x00001f0a090e7589 */ /* 0x0002a200000e0000 */
[----:B------:R-:W-:-:S03]  /*06a0*/  MOV R0, RZ ;  /* 0x000000ff00007202 */ /* 0x000fc60000000f00 */
[----:B------:R1:W3:Y:S04]  /*06b0*/  SHFL.IDX PT, R9, R8, R10, 0x1f ;  /* 0x00001f0a08097589 */ /* 0x0002e800000e0000 */
.L_x_2023:
[----:B------:R-:W-:Y:S01]  /*06c0*/  ISETP.NE.AND P0, PT, R5, RZ, PT ;  /* 0x000000ff0500720c */ /* 0x000fe20003f05270 */
[----:B------:R-:W-:-:S12]  /*06d0*/  BSSY B0, `(.L_x_1821) ;  /* 0x0000005000007945 */ /* 0x000fd80003800000 */
[----:B------:R-:W-:Y:S05]  /*06e0*/  @!P0 BRA `(.L_x_1822) ;  /* 0x0000003000008947 */ /* 0x000fea0003800000 */
[----:B-1----:R-:W-:Y:S01]  /*06f0*/  IADD3 R10, R10, -0x1, RZ ;  /* 0xffffffff0a0a7810 */ /* 0x002fe20007ffe0ff */
[----:B------:R-:W-:Y:S05]  /*0700*/  BRA.DIV ~URZ, `(.L_x_1823) ;  /* 0x0001ecb27f007947 */ /* 0x000fea000b800000 */
[----:B------:R1:W4:Y:S02]  /*0710*/  SHFL.IDX PT, R0, R4, R10, 0x1f ;  /* 0x00001f0a04007589 */ /* 0x00032400000e0000 */
.L_x_1822:
[----:B------:R-:W-:Y:S05]  /*0720*/  BSYNC B0 ;  /* 0x0000000000007941 */ /* 0x000fea0003800000 */
.L_x_1821:
[----:B----4-:R-:W-:Y:S01]  /*0730*/  IMAD R0, R0, c[0x0][0x538], R6 ;  /* 0x00014e0000007a24 */ /* 0x010fe200078e0206 */
[----:B---3--:R-:W-:Y:S01]  /*0740*/  ISETP.NE.AND P0, PT, R9, 0x1, PT ;  /* 0x000000010900780c */ /* 0x008fe20003f05270 */
[----:B------:R-:W-:Y:S03]  /*0750*/  BSSY B0, `(.L_x_1824) ;  /* 0x0000086000007945 */ /* 0x000fe60003800000 */
[----:B------:R3:W-:Y:S01]  /*0760*/  STL [R1+0xa8], R0 ;  /* 0x0000a80001007387 */ /* 0x0007e20000100800 */
[----:B------:R-:W-:-:S08]  /*0770*/  IADD3 R11, -R0, UR5, RZ ;  /* 0x00000005000b7c10 */ /* 0x000fd0000fffe1ff */
[----:B------:R-:W-:Y:S05]  /*0780*/  @!P0 BRA `(.L_x_1825) ;  /* 0x000003e000008947 */ /* 0x000fea0003800000 */
[-C--:B--23--:R-:W-:Y:S02]  /*0790*/  IABS R0, R14.reuse ;  /* 0x0000000e00007213 */ /* 0x08cfe40000000000 */
[----:B------:R-:W-:-:S03]  /*07a0*/  IABS R6, R14 ;  /* 0x0000000e00067213 */ /* 0x000fc60000000000 */
[----:B------:R-:W-:Y:S01]  /*07b0*/  IMAD.MOV.U32 R5, RZ, RZ, R0 ;  /* 0x000000ffff057224 */ /* 0x000fe200078e0000 */
[----:B------:R-:W-:-:S03]  /*07c0*/  IABS R0, R9 ;  /* 0x0000000900007213 */ /* 0x000fc60000000000 */
[----:B------:R-:W2:Y:S02]  /*07d0*/  I2F.RP R2, R5 ;  /* 0x0000000500027306 */ /* 0x000ea40000209400 */
[----:B-1----:R-:W-:Y:S01]  /*07e0*/  IMAD.MOV.U32 R8, RZ, RZ, R0 ;  /* 0x000000ffff087224 */ /* 0x002fe200078e0000 */
[----:B------:R-:W-:-:S05]  /*07f0*/  IABS R0, R11 ;  /* 0x0000000b00007213 */ /* 0x000fca0000000000 */
[----:B------:R-:W-:Y:S08]  /*0800*/  I2F.RP R7, R8 ;  /* 0x0000000800077306 */ /* 0x000ff00000209400 */
[----:B--2---:R-:W1:Y:S02]  /*0810*/  MUFU.RCP R2, R2 ;  /* 0x0000000200027308 */ /* 0x004e640000001000 */
        /* <DEDUP_REMOVED lines=53> */
.L_x_1825:
[----:B------:R-:W-:-:S04]  /*0b70*/  IMAD.MOV.U32 R2, RZ, RZ, 0x4 ;  /* 0x00000004ff027424 */ /* 0x000fc800078e00ff */
[----:B------:R-:W-:-:S05]  /*0b80*/  IMAD.WIDE R2, R239, R2, c[0x0][0x590] ;  /* 0x00016400ef027625 */ /* 0x000fca00078e0202 */
[----:B------:R-:W4:Y:S02]  /*0b90*/  LDG.E R7, [R2.64] ;  /* 0x0000000c02077981 */ /* 0x000f24000c1e1900 */
[----:B-12-4-:R-:W-:-:S05]  /*0ba0*/  IMAD R9, R7, R14, RZ ;  /* 0x0000000e07097224 */ /* 0x016fca00078e02ff */
[-C--:B---3--:R-:W-:Y:S02]  /*0bb0*/  IABS R0, R9.reuse ;  /* 0x0000000900007213 */ /* 0x088fe40000000000 */
[----:B------:R-:W-:-:S03]  /*0bc0*/  IABS R8, R9 ;  /* 0x0000000900087213 */ /* 0x000fc60000000000 */
[----:B------:R-:W-:-:S04]  /*0bd0*/  IMAD.MOV.U32 R6, RZ, RZ, R0 ;  /* 0x000000ffff067224 */ /* 0x000fc800078e0000 */
[----:B------:R-:W1:Y:S08]  /*0be0*/  I2F.RP R2, R6 ;  /* 0x0000000600027306 */ /* 0x000e700000209400 */
[----:B-1----:R-:W1:Y:S02]  /*0bf0*/  MUFU.RCP R2, R2 ;  /* 0x0000000200027308 */ /* 0x002e640000001000 */
[----:B-1----:R-:W-:-:S06]  /*0c00*/  IADD3 R2, R2, 0xffffffe, RZ ;  /* 0x0ffffffe02027810 */ /* 0x002fcc0007ffe0ff */
[----:B------:R-:W1:Y:S02]  /*0c10*/  F2I.FTZ.U32.TRUNC.NTZ R3, R2 ;  /* 0x0000000200037305 */ /* 0x000e64000021f000 */
[----:B-1----:R-:W-:Y:S02]  /*0c20*/  IMAD.MOV R0, RZ, RZ, -R3 ;  /* 0x000000ffff007224 */ /* 0x002fe400078e0a03 */
[----:B------:R-:W-:Y:S02]  /*0c30*/  IMAD.MOV.U32 R2, RZ, RZ, RZ ;  /* 0x000000ffff027224 */ /* 0x000fe400078e00ff */
[----:B------:R-:W-:Y:S01]  /*0c40*/  IMAD.MOV.U32 R4, RZ, RZ, R0 ;  /* 0x000000ffff047224 */ /* 0x000fe200078e0000 */
[----:B------:R-:W-:-:S03]  /*0c50*/  IABS R0, R11 ;  /* 0x0000000b00007213 */ /* 0x000fc60000000000 */
[----:B------:R-:W-:Y:S01]  /*0c60*/  IMAD R4, R4, R6, RZ ;  /* 0x0000000604047224 */ /* 0x000fe200078e02ff */
[----:B------:R-:W-:-:S03]  /*0c70*/  MOV R5, R0 ;  /* 0x0000000000057202 */ /* 0x000fc60000000f00 */
        /* <DEDUP_REMOVED lines=19> */
[----:B------:R-:W-:-:S04]  /*0db0*/  IMNMX R6, R7, R0, PT ;  /* 0x0000000007067217 */ /* 0x000fc80003800200 */
[-C--:B------:R-:W-:Y:S02]  /*0dc0*/  IABS R0, R6.reuse ;  /* 0x0000000600007213 */ /* 0x080fe40000000000 */
[----:B------:R-:W-:-:S03]  /*0dd0*/  IABS R9, R6 ;  /* 0x0000000600097213 */ /* 0x000fc60000000000 */
[----:B------:R-:W-:-:S04]  /*0de0*/  IMAD.MOV.U32 R5, RZ, RZ, R0 ;  /* 0x000000ffff057224 */ /* 0x000fc800078e0000 */
[----:B------:R-:W1:Y:S08]  /*0df0*/  I2F.RP R2, R5 ;  /* 0x0000000500027306 */ /* 0x000e700000209400 */
[----:B-1----:R-:W1:Y:S02]  /*0e00*/  MUFU.RCP R2, R2 ;  /* 0x0000000200027308 */ /* 0x002e640000001000 */
[----:B-1----:R-:W-:-:S06]  /*0e10*/  IADD3 R2, R2, 0xffffffe, RZ ;  /* 0x0ffffffe02027810 */ /* 0x002fcc0007ffe0ff */
[----:B------:R-:W1:Y:S02]  /*0e20*/  F2I.FTZ.U32.TRUNC.NTZ R3, R2 ;  /* 0x0000000200037305 */ /* 0x000e64000021f000 */
[----:B-1----:R-:W-:Y:S01]  /*0e30*/  IADD3 R0, RZ, -R3, RZ ;  /* 0x80000003ff007210 */ /* 0x002fe20007ffe0ff */
[----:B------:R-:W-:-:S04]  /*0e40*/  IMAD.MOV.U32 R2, RZ, RZ, RZ ;  /* 0x000000ffff027224 */ /* 0x000fc800078e00ff */
[----:B------:R-:W-:Y:S01]  /*0e50*/  IMAD.MOV.U32 R7, RZ, RZ, R0 ;  /* 0x000000ffff077224 */ /* 0x000fe200078e0000 */
[----:B------:R-:W-:-:S03]  /*0e60*/  IABS R0, R8 ;  /* 0x0000000800007213 */ /* 0x000fc60000000000 */
[----:B------:R-:W-:Y:S02]  /*0e70*/  IMAD R7, R7, R5, RZ ;  /* 0x0000000507077224 */ /* 0x000fe400078e02ff */
        /* <DEDUP_REMOVED lines=19> */
.L_x_1826:
[----:B------:R-:W-:Y:S05]  /*0fb0*/  BSYNC B0 ;  /* 0x0000000000007941 */ /* 0x000fea0003800000 */
.L_x_1824:
[----:B------:R-:W-:-:S04]  /*0fc0*/  LOP3.LUT R0, RZ, R0, RZ, 0x33, !PT ;  /* 0x00000000ff007212 */ /* 0x000fc800078e33ff */
[----:B------:R-:W-:-:S05]  /*0fd0*/  IADD3 R0, R0, R14, RZ ;  /* 0x0000000e00007210 */ /* 0x000fca0007ffe0ff */
[----:B------:R1:W-:Y:S01]  /*0fe0*/  STL [R1+0xc0], R0 ;  /* 0x0000c00001007387 */ /* 0x0003e20000100800 */
[----:B------:R-:W-:Y:S05]  /*0ff0*/  BRA `(.L_x_1827) ;  /* 0x0000004000007947 */ /* 0x000fea0003800000 */
.L_x_1815:
[----:B------:R-:W-:Y:S01]  /*1000*/  MOV R0, UR5 ;  /* 0x0000000500007c02 */ /* 0x000fe20008000f00 */
[----:B------:R1:W-:Y:S01]  /*1010*/  STL [R1+0xc0], RZ ;  /* 0x0000c0ff01007387 */ /* 0x0003e20000100800 */
[----:B------:R-:W-:-:S03]  /*1020*/  MOV R238, RZ ;  /* 0x000000ff00ee7202 */ /* 0x000fc60000000f00 */
[----:B------:R1:W-:Y:S04]  /*1030*/  STL [R1+0xa8], R0 ;  /* 0x0000a80001007387 */ /* 0x0003e80000100800 */
.L_x_1827:
[----:B------:R-:W2:Y:S04]  /*1040*/  LDL R2, [R1+0xa8] ;  /* 0x0000a80001027983 */ /* 0x000ea80000100800 */
[----:B-1----:R-:W3:Y:S01]  /*1050*/  LDL R0, [R1+0xc0] ;  /* 0x0000c00001007983 */ /* 0x002ee20000100800 */
[----:B------:R-:W-:Y:S01]  /*1060*/  ISETP.NE.AND P0, PT, R15, RZ, PT ;  /* 0x000000ff0f00720c */ /* 0x000fe20003f05270 */
[----:B------:R-:W-:Y:S01]  /*1070*/  IMAD.MOV.U32 R6, RZ, RZ, R238 ;  /* 0x000000ffff067224 */ /* 0x000fe200078e00ee */
[----:B------:R-:W-:Y:S01]  /*1080*/  MOV R7, R239 ;  /* 0x000000ef00077202 */ /* 0x000fe20000000f00 */
[----:B------:R-:W-:Y:S10]  /*1090*/  WARPSYNC 0xffffffff ;  /* 0xffffffff00007948 */ /* 0x000ff40003800000 */
[----:B--2---:R-:W-:Y:S01]  /*10a0*/  @!P0 IMAD.MOV.U32 R236, RZ, RZ, R2 ;  /* 0x000000ffffec8224 */ /* 0x004fe200078e0002 */
[----:B---3--:R-:W-:-:S03]  /*10b0*/  MOV R5, R0 ;  /* 0x0000000000057202 */ /* 0x008fc60000000f00 */
[----:B------:R-:W-:-:S05]  /*10c0*/  IMAD.MOV.U32 R4, RZ, RZ, R236 ;  /* 0x000000ffff047224 */ /* 0x000fca00078e00ec */
[----:B------:R1:W-:Y:S04]  /*10d0*/  @!P0 STS.128 [0x20080], R4 ;  /* 0x02008004ff008388 */ /* 0x0003e80000000c00 */
[----:B------:R-:W-:Y:S06]  /*10e0*/  BAR.ARV 0x5, 0x100 ;  /* 0x0144000000007b1d */ /* 0x000fec0000002000 */
.L_x_1813:
[----:B---3--:R-:W-:-:S13]  /*10f0*/  ISETP.GE.AND P0, PT, R239, c[0x0][0x53c], PT ;  /* 0x00014f00ef007a0c */ /* 0x008fda0003f06270 */
[----:B------:R-:W-:Y:S05]  /*1100*/  @P0 EXIT ;  /* 0x000000000000094d */ /* 0x000fea0003800000 */
[----:B------:R-:W3:Y:S01]  /*1110*/  S2R R18, SR_TID.X ;  /* 0x0000000000127919 */ /* 0x000ee20000002100 */
[----:B------:R-:W-:Y:S01]  /*1120*/  IMAD.MOV.U32 R200, RZ, RZ, 0x20 ;  /* 0x00000020ffc87424 */ /* 0x000fe200078e00ff */
[----:B------:R-:W-:Y:S01]  /*1130*/  ULDC UR8, c[0x0][0x20] ;  /* 0x0000080000087ab9 */ /* 0x000fe20000000800 */
[----:B------:R-:W-:Y:S01]  /*1140*/  IMAD.MOV.U32 R201, RZ, RZ, 0x40 ;  /* 0x00000040ffc97424 */ /* 0x000fe200078e00ff */
[----:B------:R-:W-:Y:S02]  /*1150*/  UIADD3 UR8, UP0, UR4, UR8, URZ ;  /* 0x0000000804087290 */ /* 0x000fe4000ff1e03f */
[----:B------:R-:W-:Y:S02]  /*1160*/  ULDC UR7, c[0x0][0x24] ;  /* 0x0000090000077ab9 */ /* 0x000fe40000000800 */
[----:B------:R-:W-:Y:S01]  /*1170*/  UIADD3.X UR7, URZ, UR7, URZ, UP0, !UPT ;  /* 0x000000073f077290 */ /* 0x000fe200087fe43f */
[----:B---3--:R-:W-:-:S04]  /*1180*/  SHF.R.S32.HI R11, RZ, 0x1f, R18 ;  /* 0x0000001fff0b7819 */ /* 0x008fc80000011412 */
[CC--:B------:R-:W-:Y:S02]  /*1190*/  LEA.HI R3, R11.reuse, R18.reuse, RZ, 0x4 ;  /* 0x000000120b037211 */ /* 0x0c0fe400078f20ff */
[----:B-1----:R-:W-:Y:S02]  /*11a0*/  LEA.HI R6, R11, R18, RZ, 0x2 ;  /* 0x000000120b067211 */ /* 0x002fe400078f10ff */
[C---:B--2---:R-:W-:Y:S02]  /*11b0*/  LOP3.LUT R0, R3.reuse, 0xfffffff0, RZ, 0xc0, !PT ;  /* 0xfffffff003007812 */ /* 0x044fe400078ec0ff */
[----:B------:R-:W-:Y:S02]  /*11c0*/  SHF.R.S32.HI R2, RZ, 0x4, R3 ;  /* 0x00000004ff027819 */ /* 0x000fe40000011403 */
[----:B------:R-:W-:Y:S01]  /*11d0*/  SHF.R.S32.HI R7, RZ, 0x2, R6 ;  /* 0x00000002ff077819 */ /* 0x000fe20000011406 */
[----:B------:R-:W-:Y:S01]  /*11e0*/  IMAD.IADD R0, R18, 0x1, -R0 ;  /* 0x0000000112007824 */ /* 0x000fe200078e0a00 */
[----:B------:R-:W-:-:S02]  /*11f0*/  LEA.HI R3, R3, R2, RZ, 0x1 ;  /* 0x0000000203037211 */ /* 0x000fc400078f08ff */
[----:B------:R-:W-:Y:S02]  /*1200*/  SHF.R.S32.HI R4, RZ, 0x1f, R6 ;  /* 0x0000001fff047819 */ /* 0x000fe40000011406 */
[----:B------:R-:W-:Y:S02]  /*1210*/  SHF.R.S32.HI R5, RZ, 0x1f, R0 ;  /* 0x0000001fff057819 */ /* 0x000fe40000011400 */
[----:B------:R-:W-:Y:S02]  /*1220*/  LOP3.LUT R3, R3, 0xfffffffe, RZ, 0xc0, !PT ;  /* 0xfffffffe03037812 */ /* 0x000fe400078ec0ff */
[----:B------:R-:W-:Y:S02]  /*1230*/  LEA.HI R4, R4, R7, RZ, 0x3 ;  /* 0x0000000704047211 */ /* 0x000fe400078f18ff */
[----:B------:R-:W-:Y:S01]  /*1240*/  LEA.HI R147, R5, R0, RZ, 0x3 ;  /* 0x0000000005937211 */ /* 0x000fe200078f18ff */
[----:B------:R-:W-:Y:S01]  /*1250*/  IMAD.IADD R146, R2, 0x1, -R3 ;  /* 0x0000000102927824 */ /* 0x000fe200078e0a03 */
[----:B------:R-:W-:-:S02]  /*1260*/  LEA.HI R231, R11, R18, RZ, 0x3 ;  /* 0x000000120be77211 */ /* 0x000fc400078f18ff */
[----:B------:R-:W-:Y:S02]  /*1270*/  LOP3.LUT R3, R4, 0xfffffff8, RZ, 0xc0, !PT ;  /* 0xfffffff804037812 */ /* 0x000fe400078ec0ff */
[C---:B------:R-:W-:Y:S01]  /*1280*/  LOP3.LUT R2, R147.reuse, 0xfffffff8, RZ, 0xc0, !PT ;  /* 0xfffffff893027812 */ /* 0x040fe200078ec0ff */
[----:B------:R-:W-:Y:S01]  /*1290*/  IMAD.SHL.U32 R147, R147, 0x40, RZ ;  /* 0x0000004093937824 */ /* 0x000fe200078e00ff */
[----:B------:R-:W-:Y:S01]  /*12a0*/  LOP3.LUT R4, R231, 0xfffffff8, RZ, 0xc0, !PT ;  /* 0xfffffff8e7047812 */ /* 0x000fe200078ec0ff */
[----:B------:R-:W-:Y:S01]  /*12b0*/  IMAD.IADD R5, R7, 0x1, -R3 ;  /* 0x0000000107057824 */ /* 0x000fe200078e0a03 */
[----:B------:R-:W-:Y:S01]  /*12c0*/  LEA.HI R9, R11, R18, RZ, 0x5 ;  /* 0x000000120b097211 */ /* 0x000fe200078f28ff */
[----:B------:R-:W-:Y:S01]  /*12d0*/  IMAD.IADD R8, R0, 0x1, -R2 ;  /* 0x0000000100087824 */ /* 0x000fe200078e0a02 */
[----:B------:R-:W-:Y:S01]  /*12e0*/  LOP3.LUT R2, R6, 0xfffffffc, RZ, 0xc0, !PT ;  /* 0xfffffffc06027812 */ /* 0x000fe200078ec0ff */
[----:B------:R-:W-:Y:S01]  /*12f0*/  IMAD.IADD R17, R18, 0x1, -R4 ;  /* 0x0000000112117824 */ /* 0x000fe200078e0a04 */
[----:B------:R-:W-:-:S02]  /*1300*/  SHF.R.S32.HI R3, RZ, 0x5, R9 ;  /* 0x00000005ff037819 */ /* 0x000fc40000011409 */
[----:B------:R-:W-:Y:S01]  /*1310*/  SHF.R.S32.HI R0, RZ, 0x1f, R9 ;  /* 0x0000001fff007819 */ /* 0x000fe20000011409 */
[----:B------:R-:W-:Y:S01]  /*1320*/  IMAD.SHL.U32 R7, R17, 0x40, RZ ;  /* 0x0000004011077824 */ /* 0x000fe200078e00ff */
[----:B------:R-:W-:Y:S01]  /*1330*/  LOP3.LUT R6, R9, 0xffffffe0, RZ, 0xc0, !PT ;  /* 0xffffffe009067812 */ /* 0x000fe200078ec0ff */
[----:B------:R-:W-:Y:S01]  /*1340*/  IMAD.SHL.U32 R199, R3, 0x400, RZ ;  /* 0x0000040003c77824 */ /* 0x000fe200078e00ff */
[----:B------:R-:W-:Y:S01]  /*1350*/  LEA.HI R4, R0, R3, RZ, 0x3 ;  /* 0x0000000300047211 */ /* 0x000fe200078f18ff */
[C---:B------:R-:W-:Y:S01]  /*1360*/  IMAD.IADD R0, R18.reuse, 0x1, -R2 ;  /* 0x0000000112007824 */ /* 0x040fe200078e0a02 */
[----:B------:R-:W-:Y:S01]  /*1370*/  LOP3.LUT R2, R7, 0x1c0, RZ, 0xc0, !PT ;  /* 0x000001c007027812 */ /* 0x000fe200078ec0ff */
[----:B------:R-:W-:Y:S01]  /*1380*/  IMAD.IADD R16, R18, 0x1, -R6 ;  /* 0x0000000112107824 */ /* 0x000fe200078e0a06 */
[----:B------:R-:W-:Y:S01]  /*1390*/  LOP3.LUT R6, R4, 0xffffff8, RZ, 0xc0, !PT ;  /* 0x0ffffff804067812 */ /* 0x000fe200078ec0ff */
[C---:B------:R-:W-:Y:S01]  /*13a0*/  IMAD.SHL.U32 R140, R17.reuse, 0x8, RZ ;  /* 0x00000008118c7824 */ /* 0x040fe200078e00ff */
[----:B------:R-:W-:Y:S01]  /*13b0*/  LEA.HI R4, R0, R0, RZ, 0x1 ;  /* 0x0000000000047211 */ /* 0x000fe200078f08ff */
[----:B------:R-:W-:Y:S01]  /*13c0*/  IMAD.SHL.U32 R142, R17, 0x4, RZ ;  /* 0x00000004118e7824 */ /* 0x000fe200078e00ff */
[----:B------:R-:W-:Y:S01]  /*13d0*/  LOP3.LUT R7, R2, 0x8, R231, 0xf8, !PT ;  /* 0x0000000802077812 */ /* 0x000fe200078ef8e7 */
[----:B------:R-:W-:Y:S01]  /*13e0*/  IMAD.IADD R9, R3, 0x1, -R6 ;  /* 0x0000000103097824 */ /* 0x000fe200078e0a06 */
[----:B------:R-:W-:Y:S01]  /*13f0*/  LOP3.LUT R4, R4, 0x1ffffffe, RZ, 0xc0, !PT ;  /* 0x1ffffffe04047812 */ /* 0x000fe200078ec0ff */
[----:B------:R-:W-:Y:S01]  /*1400*/  IMAD R6, R0, 0x2, R199 ;  /* 0x0000000200067824 */ /* 0x000fe200078e02c7 */
[----:B------:R-:W-:-:S02]  /*1410*/  SHF.R.U32.HI R2, RZ, 0x3, R2 ;  /* 0x00000003ff027819 */ /* 0x000fc40000011602 */
[----:B------:R-:W-:Y:S01]  /*1420*/  LOP3.LUT R3, R5, 0x1, RZ, 0xc0, !PT ;  /* 0x0000000105037812 */ /* 0x000fe200078ec0ff */
[----:B------:R-:W-:Y:S01]  /*1430*/  IMAD.IADD R12, R0, 0x1, -R4 ;  /* 0x00000001000c7824 */ /* 0x000fe200078e0a04 */
[----:B------:R-:W-:Y:S01]  /*1440*/  LOP3.LUT R7, R7, R2, RZ, 0x3c, !PT ;  /* 0x0000000207077212 */ /* 0x000fe200078e3cff */
[C---:B------:R-:W-:Y:S01]  /*1450*/  IMAD.SHL.U32 R0, R5.reuse, 0x40, RZ ;  /* 0x0000004005007824 */ /* 0x040fe200078e00ff */
[----:B------:R-:W-:Y:S02]  /*1460*/  SHF.R.S32.HI R2, RZ, 0x1f, R16 ;  /* 0x0000001fff027819 */ /* 0x000fe40000011410 */
[C---:B------:R-:W-:Y:S02]  /*1470*/  LOP3.LUT P3, RZ, R5.reuse, 0x2, RZ, 0xc0, !PT ;  /* 0x0000000205ff7812 */ /* 0x040fe4000786c0ff */
[----:B------:R-:W-:Y:S02]  /*1480*/  LEA.HI R10, R2, R16, RZ, 0x2 ;  /* 0x00000010020a7211 */ /* 0x000fe400078f10ff */
[----:B------:R-:W-:Y:S01]  /*1490*/  LOP3.LUT R2, R0, 0x1c0, RZ, 0xc0, !PT ;  /* 0x000001c000027812 */ /* 0x000fe200078ec0ff */
[----:B------:R-:W-:Y:S01]  /*14a0*/  IMAD.SHL.U32 R0, R8, 0x40, RZ ;  /* 0x0000004008007824 */ /* 0x000fe200078e00ff */
[----:B------:R-:W-:Y:S01]  /*14b0*/  LOP3.LUT P0, RZ, R5, 0x4, RZ, 0xc0, !PT ;  /* 0x0000000405ff7812 */ /* 0x000fe2000780c0ff */
[----:B------:R-:W-:Y:S01]  /*14c0*/  IMAD.SHL.U32 R5, R146, 0x8, RZ ;  /* 0x0000000892057824 */ /* 0x000fe200078e00ff */
[----:B------:R-:W-:Y:S01]  /*14d0*/  LEA.HI R2, R2, R2, RZ, 0x1d ;  /* 0x0000000202027211 */ /* 0x000fe200078fe8ff */
[----:B------:R-:W-:Y:S01]  /*14e0*/  IMAD R146, R146, 0x200, R7 ;  /* 0x0000020092927824 */ /* 0x000fe200078e0207 */
[----:B------:R-:W-:-:S02]  /*14f0*/  LOP3.LUT R0, R0, 0x1c0, RZ, 0xc0, !PT ;  /* 0x000001c000007812 */ /* 0x000fc400078ec0ff */
[----:B------:R-:W-:Y:S01]  /*1500*/  ISETP.NE.U32.AND P4, PT, R3, 0x1, PT ;  /* 0x000000010300780c */ /* 0x000fe20003f85070 */
[----:B------:R-:W-:Y:S01]  /*1510*/  IMAD.IADD R3, R6, 0x1, R2 ;  /* 0x0000000106037824 */ /* 0x000fe200078e0202 */
[----:B------:R-:W-:Y:S02]  /*1520*/  LOP3.LUT R2, R0, 0x8, R5, 0xf8, !PT ;  /* 0x0000000800027812 */ /* 0x000fe400078ef805 */
[----:B------:R-:W-:Y:S01]  /*1530*/  SHF.R.U32.HI R0, RZ, 0x3, R0 ;  /* 0x00000003ff007819 */ /* 0x000fe20000011600 */
[----:B------:R-:W-:Y:S01]  /*1540*/  IMAD.SHL.U32 R14, R3, 0x2, RZ ;  /* 0x00000002030e7824 */ /* 0x000fe200078e00ff */
[----:B------:R-:W-:Y:S02]  /*1550*/  SHF.R.S32.HI R231, RZ, 0x3, R231 ;  /* 0x00000003ffe77819 */ /* 0x000fe400000114e7 */
[----:B------:R-:W-:Y:S02]  /*1560*/  LOP3.LUT R0, R2, R0, RZ, 0x3c, !PT ;  /* 0x0000000002007212 */ /* 0x000fe400078e3cff */
[C---:B------:R-:W-:Y:S01]  /*1570*/  IADD3 R2, R14.reuse, 0x80, RZ ;  /* 0x000000800e027810 */ /* 0x040fe20007ffe0ff */
[----:B------:R-:W-:Y:S01]  /*1580*/  STL [R1+0x88], R14 ;  /* 0x0000880e01007387 */ /* 0x000fe20000100800 */
[----:B------:R-:W-:-:S02]  /*1590*/  IADD3 R13, R14, 0x70, RZ ;  /* 0x000000700e0d7810 */ /* 0x000fc40007ffe0ff */
[----:B------:R-:W-:Y:S02]  /*15a0*/  @P4 IADD3 R13, R2, 0x10, RZ ;  /* 0x00000010020d4810 */ /* 0x000fe40007ffe0ff */
[C---:B------:R-:W-:Y:S02]  /*15b0*/  IADD3 R2, R231.reuse, 0x20, RZ ;  /* 0x00000020e7027810 */ /* 0x040fe40007ffe0ff */
[----:B------:R-:W-:Y:S01]  /*15c0*/  LOP3.LUT R147, R0, 0xfffffe00, R147, 0xf8, !PT ;  /* 0xfffffe0000937812 */ /* 0x000fe200078ef893 */
[----:B------:R-:W-:Y:S01]  /*15d0*/  IMAD.SHL.U32 R0, R231, 0x40, RZ ;  /* 0x00000040e7007824 */ /* 0x000fe200078e00ff */
[----:B------:R-:W-:Y:S01]  /*15e0*/  SHF.R.S32.HI R4, RZ, 0x2, R10 ;  /* 0x00000002ff047819 */ /* 0x000fe2000001140a */
[----:B------:R-:W-:Y:S01]  /*15f0*/  STL [R1+0x8c], R13 ;  /* 0x00008c0d01007387 */ /* 0x000fe20000100800 */
[----:B------:R-:W-:Y:S01]  /*1600*/  LEA.HI R6, R11, R18, RZ, 0x6 ;  /* 0x000000120b067211 */ /* 0x000fe200078f30ff */
[----:B------:R-:W-:Y:S01]  /*1610*/  IMAD.IADD R199, R199, 0x1, R147 ;  /* 0x00000001c7c77824 */ /* 0x000fe200078e0293 */
[----:B------:R-:W-:Y:S01]  /*1620*/  SHF.R.S32.HI R11, RZ, 0x1f, R2 ;  /* 0x0000001fff0b7819 */ /* 0x000fe20000011402 */
[----:B------:R-:W-:Y:S01]  /*1630*/  IMAD R15, R9, 0x10, R4 ;  /* 0x00000010090f7824 */ /* 0x000fe200078e0204 */
[----:B------:R-:W-:Y:S01]  /*1640*/  IADD3 R233, R140, 0x80, RZ ;  /* 0x000000808ce97810 */ /* 0x000fe20007ffe0ff */
[----:B------:R-:W-:Y:S01]  /*1650*/  IMAD.SHL.U32 R6, R6, 0x8, RZ ;  /* 0x0000000806067824 */ /* 0x000fe200078e00ff */
[----:B------:R-:W-:Y:S01]  /*1660*/  LOP3.LUT R242, R0, 0x1c0, RZ, 0xc0, !PT ;  /* 0x000001c000f27812 */ /* 0x000fe200078ec0ff */
[----:B------:R-:W-:Y:S01]  /*1670*/  IMAD.SHL.U32 R0, R2, 0x40, RZ ;  /* 0x0000004002007824 */ /* 0x000fe200078e00ff */
[----:B------:R-:W-:Y:S01]  /*1680*/  LEA.HI R11, R11, R2, RZ, 0x3 ;  /* 0x000000020b0b7211 */ /* 0x000fe200078f18ff */
[----:B------:R-:W-:Y:S01]  /*1690*/  STL [R1+0x1b4], R15 ;  /* 0x0001b40f01007387 */ /* 0x000fe20000100800 */
[----:B------:R-:W-:-:S02]  /*16a0*/  SHF.R.S32.HI R4, RZ, 0x1f, R233 ;  /* 0x0000001fff047819 */ /* 0x000fc400000114e9 */
[----:B------:R-:W-:Y:S01]  /*16b0*/  LOP3.LUT R2, R10, 0x7ffffffc, RZ, 0xc0, !PT ;  /* 0x7ffffffc0a027812 */ /* 0x000fe200078ec0ff */
[----:B------:R-:W-:Y:S01]  /*16c0*/  IMAD.SHL.U32 R11, R11, 0x40, RZ ;  /* 0x000000400b0b7824 */ /* 0x000fe200078e00ff */
[----:B------:R-:W-:Y:S01]  /*16d0*/  SHF.R.S32.HI R3, RZ, 0x1f, R231 ;  /* 0x0000001fff037819 */ /* 0x000fe200000114e7 */
[----:B------:R1:W-:Y:S01]  /*16e0*/  STL [R1+0x80], R4 ;  /* 0x0000800401007387 */ /* 0x0003e20000100800 */
[----:B------:R-:W-:Y:S02]  /*16f0*/  LOP3.LUT R241, R0, 0x1c0, RZ, 0xc0, !PT ;  /* 0x000001c000f17812 */ /* 0x000fe400078ec0ff */
[----:B------:R-:W-:Y:S02]  /*1700*/  LOP3.LUT R0, R242, 0x38, R140, 0xf8, !PT ;  /* 0x00000038f2007812 */ /* 0x000fe400078ef88c */
[----:B------:R-:W-:Y:S02]  /*1710*/  SHF.R.U32.HI R3, RZ, 0x3, R242 ;  /* 0x00000003ff037819 */ /* 0x000fe400000116f2 */
[----:B------:R-:W-:-:S02]  /*1720*/  IADD3 R234, R140, 0xc0, RZ ;  /* 0x000000c08cea7810 */ /* 0x000fc40007ffe0ff */
[----:B------:R-:W-:Y:S02]  /*1730*/  IADD3 R144, R140, 0x40, RZ ;  /* 0x000000408c907810 */ /* 0x000fe40007ffe0ff */
[----:B------:R-:W-:Y:S02]  /*1740*/  LOP3.LUT R5, R0, R3, RZ, 0x3c, !PT ;  /* 0x0000000300057212 */ /* 0x000fe400078e3cff */
[----:B------:R-:W-:Y:S02]  /*1750*/  SHF.R.S32.HI R3, RZ, 0x1f, R234 ;  /* 0x0000001fff037819 */ /* 0x000fe400000114ea */
[----:B------:R-:W-:Y:S01]  /*1760*/  SHF.R.S32.HI R0, RZ, 0x1f, R144 ;  /* 0x0000001fff007819 */ /* 0x000fe20000011490 */
[----:B------:R2:W-:Y:S01]  /*1770*/  STL [R1+0x1b0], R5 ;  /* 0x0001b00501007387 */ /* 0x0005e20000100800 */
[----:B------:R-:W-:Y:S02]  /*1780*/  LOP3.LUT R6, R6, 0xfffffe00, RZ, 0xc0, !PT ;  /* 0xfffffe0006067812 */ /* 0x000fe400078ec0ff */
[----:B------:R-:W-:Y:S01]  /*1790*/  R2P PR, R8, 0x6 ;  /* 0x0000000608007804 */ /* 0x000fe20000000000 */
[----:B------:R-:W-:Y:S01]  /*17a0*/  STL [R1+0x7c], R3 ;  /* 0x00007c0301007387 */ /* 0x000fe20000100800 */
[----:B------:R-:W-:-:S02]  /*17b0*/  LOP3.LUT R223, R5, R6, RZ, 0xfc, !PT ;  /* 0x0000000605df7212 */ /* 0x000fc400078efcff */
[----:B------:R-:W-:Y:S01]  /*17c0*/  LEA R147, R147, 0x4080, 0x1 ;  /* 0x0000408093937811 */ /* 0x000fe200078e08ff */
[----:B-1----:R-:W-:Y:S01]  /*17d0*/  IMAD.IADD R4, R16, 0x1, -R2 ;  /* 0x0000000110047824 */ /* 0x002fe200078e0a02 */
[C---:B------:R-:W-:Y:S01]  /*17e0*/  SEL R2, R200.reuse, 0xffffffe0, !P3 ;  /* 0xffffffe0c8027807 */ /* 0x040fe20005800000 */
[----:B------:R-:W-:Y:S01]  /*17f0*/  IMAD.SHL.U32 R223, R223, 0x2, RZ ;  /* 0x00000002dfdf7824 */ /* 0x000fe200078e00ff */
[----:B------:R-:W-:Y:S01]  /*1800*/  SEL R200, R200, 0xffffffe0, !P1 ;  /* 0xffffffe0c8c87807 */ /* 0x000fe20004800000 */
[----:B------:R-:W-:Y:S01]  /*1810*/  IMAD.SHL.U32 R4, R4, 0x2, RZ ;  /* 0x0000000204047824 */ /* 0x000fe200078e00ff */
[----:B------:R-:W-:Y:S02]  /*1820*/  LEA R199, R199, 0x10080, 0x1 ;  /* 0x00010080c7c77811 */ /* 0x000fe400078e08ff */
[----:B------:R-:W-:Y:S01]  /*1830*/  SHF.R.S32.HI R141, RZ, 0x1f, R140 ;  /* 0x0000001fff8d7819 */ /* 0x000fe2000001148c */
[----:B------:R-:W-:Y:S01]  /*1840*/  IMAD.IADD R196, R200, 0x1, R147 ;  /* 0x00000001c8c47824 */ /* 0x000fe200078e0293 */
[C---:B------:R-:W-:Y:S01]  /*1850*/  IADD3 R37, R4.reuse, 0x8, RZ ;  /* 0x0000000804257810 */ /* 0x040fe20007ffe0ff */
[----:B------:R-:W-:Y:S01]  /*1860*/  STL [R1+0x130], R4 ;  /* 0x0001300401007387 */ /* 0x000fe20000100800 */
[C---:B------:R-:W-:Y:S01]  /*1870*/  IADD3 R36, R4.reuse, 0x10, RZ ;  /* 0x0000001004247810 */ /* 0x040fe20007ffe0ff */
[----:B------:R-:W-:Y:S01]  /*1880*/  IMAD.IADD R200, R199, 0x1, R200 ;  /* 0x00000001c7c87824 */ /* 0x000fe200078e02c8 */
[C---:B------:R-:W-:Y:S01]  /*1890*/  IADD3 R35, R4.reuse, 0x18, RZ ;  /* 0x0000001804237810 */ /* 0x040fe20007ffe0ff */
[----:B------:R1:W-:Y:S01]  /*18a0*/  STL [R1+0x12c], R37 ;  /* 0x00012c2501007387 */ /* 0x0003e20000100800 */
[----:B------:R-:W-:Y:S01]  /*18b0*/  IADD3 R34, R4, 0x20, RZ ;  /* 0x0000002004227810 */ /* 0x000fe20007ffe0ff */
[----:B--2---:R-:W-:Y:S01]  /*18c0*/  IMAD R5, R12, 0x8, R15 ;  /* 0x000000080c057824 */ /* 0x004fe200078e020f */
[C---:B------:R-:W-:Y:S01]  /*18d0*/  IADD3 R33, R4.reuse, 0x28, RZ ;  /* 0x0000002804217810 */ /* 0x040fe20007ffe0ff */
[----:B------:R2:W-:Y:S01]  /*18e0*/  STL [R1+0x128], R36 ;  /* 0x0001282401007387 */ /* 0x0005e20000100800 */
[----:B------:R-:W-:-:S02]  /*18f0*/  IADD3 R32, R4, 0x30, RZ ;  /* 0x0000003004207810 */ /* 0x000fc40007ffe0ff */
[----:B------:R-:W-:Y:S01]  /*1900*/  SHF.R.S32.HI R38, RZ, 0x1f, R37 ;  /* 0x0000001fff267819 */ /* 0x000fe20000011425 */
[----:B------:R3:W-:Y:S01]  /*1910*/  STL [R1+0x124], R35 ;  /* 0x0001242301007387 */ /* 0x0007e20000100800 */
        /* <DEDUP_REMOVED lines=8> */
[----:B------:R5:W-:Y:S01]  /*19a0*/  STL [R1+0x120], R32 ;  /* 0x0001202001007387 */ /* 0x000be20000100800 */
[C---:B------:R-:W-:Y:S02]  /*19b0*/  IADD3 R25, R4.reuse, 0x68, RZ ;  /* 0x0000006804197810 */ /* 0x040fe40007ffe0ff */
[----:B------:R-:W-:Y:S01]  /*19c0*/  IADD3 R24, R4, 0x70, RZ ;  /* 0x0000007004187810 */ /* 0x000fe20007ffe0ff */
[----:B------:R5:W-:Y:S01]  /*19d0*/  STL [R1+0x11c], R31 ;  /* 0x00011c1f01007387 */ /* 0x000be20000100800 */
[----:B-1----:R-:W-:Y:S02]  /*19e0*/  SHF.R.S32.HI R37, RZ, 0x1f, R36 ;  /* 0x0000001fff257819 */ /* 0x002fe40000011424 */
[----:B------:R-:W-:Y:S01]  /*19f0*/  LEA.HI R3, R0, R144, RZ, 0x3 ;  /* 0x0000009000037211 */ /* 0x000fe200078f18ff */
[----:B------:R1:W-:Y:S01]  /*1a00*/  STL [R1+0x118], R30 ;  /* 0x0001181e01007387 */ /* 0x0003e20000100800 */
[----:B--2---:R-:W-:-:S02]  /*1a10*/  SHF.R.S32.HI R36, RZ, 0x1f, R35 ;  /* 0x0000001fff247819 */ /* 0x004fc40000011423 */
[C---:B------:R-:W-:Y:S01]  /*1a20*/  IADD3 R23, R4.reuse, 0x78, RZ ;  /* 0x0000007804177810 */ /* 0x040fe20007ffe0ff */
[----:B------:R2:W-:Y:S01]  /*1a30*/  STL [R1+0x114], R29 ;  /* 0x0001141d01007387 */ /* 0x0005e20000100800 */
[----:B---3--:R-:W-:Y:S02]  /*1a40*/  SHF.R.S32.HI R35, RZ, 0x1f, R34 ;  /* 0x0000001fff237819 */ /* 0x008fe40000011422 */
[C---:B------:R-:W-:Y:S01]  /*1a50*/  IADD3 R22, R4.reuse, 0x80, RZ ;  /* 0x0000008004167810 */ /* 0x040fe20007ffe0ff */
[----:B------:R3:W-:Y:S01]  /*1a60*/  STL [R1+0x110], R28 ;  /* 0x0001101c01007387 */ /* 0x0007e20000100800 */
[----:B----4-:R-:W-:Y:S02]  /*1a70*/  SHF.R.S32.HI R34, RZ, 0x1f, R33 ;  /* 0x0000001fff227819 */ /* 0x010fe40000011421 */
[----:B------:R-:W-:Y:S01]  /*1a80*/  IADD3 R21, R4, 0x88, RZ ;  /* 0x0000008804157810 */ /* 0x000fe20007ffe0ff */
[----:B------:R4:W-:Y:S01]  /*1a90*/  STL [R1+0xb4], R27 ;  /* 0x0000b41b01007387 */ /* 0x0009e20000100800 */
[----:B-----5:R-:W-:-:S02]  /*1aa0*/  SHF.R.S32.HI R33, RZ, 0x1f, R32 ;  /* 0x0000001fff217819 */ /* 0x020fc40000011420 */
[C---:B------:R-:W-:Y:S01]  /*1ab0*/  IADD3 R20, R4.reuse, 0x90, RZ ;  /* 0x0000009004147810 */ /* 0x040fe20007ffe0ff */
[----:B------:R5:W-:Y:S01]  /*1ac0*/  STL [R1+0x10c], R26 ;  /* 0x00010c1a01007387 */ /* 0x000be20000100800 */
[----:B------:R-:W-:Y:S02]  /*1ad0*/  SHF.R.S32.HI R32, RZ, 0x1f, R31 ;  /* 0x0000001fff207819 */ /* 0x000fe4000001141f */
[----:B------:R-:W-:Y:S01]  /*1ae0*/  LOP3.LUT R252, R3, 0xfffffff8, RZ, 0xc0, !PT ;  /* 0xfffffff803fc7812 */ /* 0x000fe200078ec0ff */
[----:B------:R5:W-:Y:S01]  /*1af0*/  STL [R1+0x108], R25 ;  /* 0x0001081901007387 */ /* 0x000be20000100800 */
[----:B------:R-:W-:Y:S02]  /*1b00*/  SHF.R.S32.HI R31, RZ, 0x1f, R30 ;  /* 0x0000001fff1f7819 */ /* 0x000fe4000001141e */
[----:B------:R-:W-:Y:S01]  /*1b10*/  IADD3 R19, R4, 0x98, RZ ;  /* 0x0000009804137810 */ /* 0x000fe20007ffe0ff */
[----:B------:R5:W-:Y:S01]  /*1b20*/  STL [R1+0x104], R24 ;  /* 0x0001041801007387 */ /* 0x000be20000100800 */
[----:B-1----:R-:W-:-:S02]  /*1b30*/  SHF.R.S32.HI R30, RZ, 0x1f, R29 ;  /* 0x0000001fff1e7819 */ /* 0x002fc4000001141d */
[C---:B------:R-:W-:Y:S01]  /*1b40*/  IADD3 R18, R4.reuse, 0xa0, RZ ;  /* 0x000000a004127810 */ /* 0x040fe20007ffe0ff */
[----:B------:R1:W-:Y:S01]  /*1b50*/  STL [R1+0x100], R23 ;  /* 0x0001001701007387 */ /* 0x0003e20000100800 */
[----:B--2---:R-:W-:Y:S02]  /*1b60*/  SHF.R.S32.HI R29, RZ, 0x1f, R28 ;  /* 0x0000001fff1d7819 */ /* 0x004fe4000001141c */
[C---:B------:R-:W-:Y:S01]  /*1b70*/  IADD3 R17, R4.reuse, 0xa8, RZ ;  /* 0x000000a804117810 */ /* 0x040fe20007ffe0ff */
[----:B------:R2:W-:Y:S01]  /*1b80*/  STL [R1+0xfc], R22 ;  /* 0x0000fc1601007387 */ /* 0x0005e20000100800 */
[----:B---3--:R-:W-:Y:S02]  /*1b90*/  SHF.R.S32.HI R28, RZ, 0x1f, R27 ;  /* 0x0000001fff1c7819 */ /* 0x008fe4000001141b */
[----:B------:R-:W-:Y:S01]  /*1ba0*/  IADD3 R16, R4, 0xb0, RZ ;  /* 0x000000b004107810 */ /* 0x000fe20007ffe0ff */
[----:B------:R3:W-:Y:S01]  /*1bb0*/  STL [R1+0xf8], R21 ;  /* 0x0000f81501007387 */ /* 0x0007e20000100800 */
[----:B----4-:R-:W-:-:S02]  /*1bc0*/  SHF.R.S32.HI R27, RZ, 0x1f, R26 ;  /* 0x0000001fff1b7819 */ /* 0x010fc4000001141a */
[----:B------:R-:W-:Y:S01]  /*1bd0*/  SHF.R.S32.HI R3, RZ, 0x1f, R252 ;  /* 0x0000001fff037819 */ /* 0x000fe200000114fc */
[----:B------:R4:W-:Y:S01]  /*1be0*/  STL [R1+0xf4], R20 ;  /* 0x0000f41401007387 */ /* 0x0009e20000100800 */
[----:B-----5:R-:W-:Y:S02]  /*1bf0*/  SHF.R.S32.HI R26, RZ, 0x1f, R25 ;  /* 0x0000001fff1a7819 */ /* 0x020fe40000011419 */
[C---:B------:R-:W-:Y:S01]  /*1c00*/  IADD3 R15, R4.reuse, 0xb8, RZ ;  /* 0x000000b8040f7810 */ /* 0x040fe20007ffe0ff */
[----:B------:R5:W-:Y:S01]  /*1c10*/  STL [R1+0xf0], R19 ;  /* 0x0000f01301007387 */ /* 0x000be20000100800 */
[----:B------:R-:W-:Y:S02]  /*1c20*/  SHF.R.S32.HI R25, RZ, 0x1f, R24 ;  /* 0x0000001fff197819 */ /* 0x000fe40000011418 */
[----:B------:R-:W-:Y:S01]  /*1c30*/  IADD3 R12, R4, 0xc0, RZ ;  /* 0x000000c0040c7810 */ /* 0x000fe20007ffe0ff */
[----:B------:R5:W-:Y:S01]  /*1c40*/  STL [R1+0xb0], R18 ;  /* 0x0000b01201007387 */ /* 0x000be20000100800 */
[----:B------:R-:W-:-:S02]  /*1c50*/  SHF.R.S32.HI R24, RZ, 0x1f, R23 ;  /* 0x0000001fff187819 */ /* 0x000fc40000011417 */
[C---:B------:R-:W-:Y:S01]  /*1c60*/  IADD3 R10, R4.reuse, 0xc8, RZ ;  /* 0x000000c8040a7810 */ /* 0x040fe20007ffe0ff */
[----:B------:R5:W-:Y:S01]  /*1c70*/  STL [R1+0xec], R17 ;  /* 0x0000ec1101007387 */ /* 0x000be20000100800 */
[----:B-1----:R-:W-:Y:S02]  /*1c80*/  SHF.R.S32.HI R23, RZ, 0x1f, R22 ;  /* 0x0000001fff177819 */ /* 0x002fe40000011416 */
[C---:B------:R-:W-:Y:S01]  /*1c90*/  IADD3 R9, R4.reuse, 0xd0, RZ ;  /* 0x000000d004097810 */ /* 0x040fe20007ffe0ff */
[----:B------:R1:W-:Y:S01]  /*1ca0*/  STL [R1+0xe8], R16 ;  /* 0x0000e81001007387 */ /* 0x0003e20000100800 */
[----:B--2---:R-:W-:Y:S02]  /*1cb0*/  SHF.R.S32.HI R22, RZ, 0x1f, R21 ;  /* 0x0000001fff167819 */ /* 0x004fe40000011415 */
[----:B------:R-:W-:Y:S01]  /*1cc0*/  IADD3 R8, R4, 0xd8, RZ ;  /* 0x000000d804087810 */ /* 0x000fe20007ffe0ff */
[----:B------:R2:W-:Y:S01]  /*1cd0*/  STL [R1+0x78], R3 ;  /* 0x0000780301007387 */ /* 0x0005e20000100800 */
[----:B---3--:R-:W-:-:S02]  /*1ce0*/  SHF.R.S32.HI R21, RZ, 0x1f, R20 ;  /* 0x0000001fff157819 */ /* 0x008fc40000011414 */
[----:B------:R-:W-:Y:S01]  /*1cf0*/  IADD3 R7, R4, 0xe0, RZ ;  /* 0x000000e004077810 */ /* 0x000fe20007ffe0ff */
[----:B------:R3:W-:Y:S01]  /*1d00*/  STL [R1+0xe4], R15 ;  /* 0x0000e40f01007387 */ /* 0x0007e20000100800 */
[----:B----4-:R-:W-:Y:S02]  /*1d10*/  SHF.R.S32.HI R20, RZ, 0x1f, R19 ;  /* 0x0000001fff147819 */ /* 0x010fe40000011413 */
[C---:B------:R-:W-:Y:S01]  /*1d20*/  SEL R0, R201.reuse, 0xffffffc0, !P0 ;  /* 0xffffffc0c9007807 */ /* 0x040fe20004000000 */
[----:B------:R4:W-:Y:S01]  /*1d30*/  STL [R1+0xe0], R12 ;  /* 0x0000e00c01007387 */ /* 0x0009e20000100800 */
[----:B-----5:R-:W-:Y:S02]  /*1d40*/  SHF.R.S32.HI R19, RZ, 0x1f, R18 ;  /* 0x0000001fff137819 */ /* 0x020fe40000011412 */
[----:B------:R-:W-:Y:S01]  /*1d50*/  SEL R201, R201, 0xffffffc0, !P2 ;  /* 0xffffffc0c9c97807 */ /* 0x000fe20005000000 */
[----:B------:R5:W-:Y:S01]  /*1d60*/  STL [R1+0xdc], R10 ;  /* 0x0000dc0a01007387 */ /* 0x000be20000100800 */
[----:B------:R-:W-:-:S02]  /*1d70*/  SHF.R.S32.HI R18, RZ, 0x1f, R17 ;  /* 0x0000001fff127819 */ /* 0x000fc40000011411 */
[----:B------:R-:W-:Y:S01]  /*1d80*/  LOP3.LUT R11, R11, 0xfffffe00, RZ, 0xc0, !PT ;  /* 0xfffffe000b0b7812 */ /* 0x000fe200078ec0ff */
[----:B------:R5:W-:Y:S01]  /*1d90*/  STL [R1+0xd8], R9 ;  /* 0x0000d80901007387 */ /* 0x000be20000100800 */
[----:B------:R-:W-:Y:S01]  /*1da0*/  SHF.R.S32.HI R17, RZ, 0x1f, R16 ;  /* 0x0000001fff117819 */ /* 0x000fe20000011410 */
[----:B------:R-:W-:Y:S01]  /*1db0*/  IMAD.IADD R198, R201, 0x1, R147 ;  /* 0x00000001c9c67824 */ /* 0x000fe200078e0293 */
[----:B------:R-:W-:Y:S01]  /*1dc0*/  LEA R146, R146, 0xa080, 0x1 ;  /* 0x0000a08092927811 */ /* 0x000fe200078e08ff */
[----:B------:R5:W-:Y:S01]  /*1dd0*/  STL [R1+0xd4], R8 ;  /* 0x0000d40801007387 */ /* 0x000be20000100800 */
[----:B-1----:R-:W-:Y:S01]  /*1de0*/  SHF.R.S32.HI R16, RZ, 0x1f, R15 ;  /* 0x0000001fff107819 */ /* 0x002fe2000001140f */
[----:B------:R-:W-:Y:S02]  /*1df0*/  IMAD.IADD R202, R199, 0x1, R201 ;  /* 0x00000001c7ca7824 */ /* 0x000fe400078e02c9 */
[----:B------:R1:W-:Y:S01]  /*1e00*/  STL [R1+0x1b8], R5 ;  /* 0x0001b80501007387 */ /* 0x0003e20000100800 */
[----:B--2---:R-:W-:Y:S01]  /*1e10*/  IADD3 R3, R4, 0xf0, RZ ;  /* 0x000000f004037810 */ /* 0x004fe20007ffe0ff */
[----:B------:R-:W-:-:S02]  /*1e20*/  IMAD.IADD R197, R201, 0x1, R196 ;  /* 0x00000001c9c57824 */ /* 0x000fc400078e02c4 */
[----:B------:R2:W-:Y:S01]  /*1e30*/  STL [R1+0xd0], R7 ;  /* 0x0000d00701007387 */ /* 0x0005e20000100800 */
[----:B---3--:R-:W-:Y:S01]  /*1e40*/  SHF.R.S32.HI R15, RZ, 0x1f, R12 ;  /* 0x0000001fff0f7819 */ /* 0x008fe2000001140c */
[----:B------:R-:W-:Y:S02]  /*1e50*/  IMAD.IADD R201, R200, 0x1, R201 ;  /* 0x00000001c8c97824 */ /* 0x000fe400078e02c9 */
[----:B------:R3:W-:Y:S01]  /*1e60*/  STL [R1+0xc8], R3 ;  /* 0x0000c80301007387 */ /* 0x0007e20000100800 */
[----:B----4-:R-:W-:-:S03]  /*1e70*/  SHF.R.S32.HI R12, RZ, 0x1f, R10 ;  /* 0x0000001fff0c7819 */ /* 0x010fc6000001140a */
[----:B------:R-:W-:Y:S01]  /*1e80*/  STL [R1+0x1ac], R38 ;  /* 0x0001ac2601007387 */ /* 0x000fe20000100800 */
[----:B-----5:R-:W-:-:S03]  /*1e90*/  SHF.R.S32.HI R10, RZ, 0x1f, R9 ;  /* 0x0000001fff0a7819 */ /* 0x020fc60000011409 */
[----:B------:R-:W-:Y:S01]  /*1ea0*/  STL [R1+0x1a8], R37 ;  /* 0x0001a82501007387 */ /* 0x000fe20000100800 */
[----:B------:R-:W-:-:S03]  /*1eb0*/  SHF.R.S32.HI R9, RZ, 0x1f, R8 ;  /* 0x0000001fff097819 */ /* 0x000fc60000011408 */
[----:B------:R-:W-:Y:S01]  /*1ec0*/  STL [R1+0x1a4], R36 ;  /* 0x0001a42401007387 */ /* 0x000fe20000100800 */
[----:B------:R-:W-:-:S03]  /*1ed0*/  SHF.R.S32.HI R8, RZ, 0x1f, R7 ;  /* 0x0000001fff087819 */ /* 0x000fc60000011407 */
[----:B------:R-:W-:Y:S01]  /*1ee0*/  STL [R1+0x1a0], R35 ;  /* 0x0001a02301007387 */ /* 0x000fe20000100800 */
[C---:B-1----:R-:W-:Y:S02]  /*1ef0*/  IADD3 R5, R4.reuse, 0xe8, RZ ;  /* 0x000000e804057810 */ /* 0x042fe40007ffe0ff */
[----:B------:R-:W-:Y:S01]  /*1f00*/  IADD3 R4, R4, 0xf8, RZ ;  /* 0x000000f804047810 */ /* 0x000fe20007ffe0ff */
[----:B------:R-:W-:Y:S01]  /*1f10*/  STL [R1+0x19c], R34 ;  /* 0x00019c2201007387 */ /* 0x000fe20000100800 */
[----:B--2---:R-:W-:-:S03]  /*1f20*/  SHF.R.S32.HI R7, RZ, 0x1f, R3 ;  /* 0x0000001fff077819 */ /* 0x004fc60000011403 */
[----:B------:R1:W-:Y:S01]  /*1f30*/  STL [R1+0xcc], R5 ;  /* 0x0000cc0501007387 */ /* 0x0003e20000100800 */
[----:B---3--:R-:W-:Y:S02]  /*1f40*/  IMAD.IADD R3, R14, 0x1, R2 ;  /* 0x000000010e037824 */ /* 0x008fe400078e0202 */
[----:B------:R-:W-:Y:S01]  /*1f50*/  IMAD.IADD R2, R2, 0x1, R13 ;  /* 0x0000000102027824 */ /* 0x000fe200078e020d */
[----:B------:R-:W-:Y:S04]  /*1f60*/  STL [R1+0xc4], R4 ;  /* 0x0000c40401007387 */ /* 0x000fe80000100800 */
[----:B------:R2:W-:Y:S04]  /*1f70*/  STL [R1+0x94], R3 ;  /* 0x0000940301007387 */ /* 0x0005e80000100800 */
[----:B------:R-:W-:Y:S04]  /*1f80*/  STL [R1+0x198], R33 ;  /* 0x0001982101007387 */ /* 0x000fe80000100800 */
[----:B------:R-:W-:Y:S04]  /*1f90*/  STL [R1+0x194], R32 ;  /* 0x0001942001007387 */ /* 0x000fe80000100800 */
[----:B------:R-:W-:Y:S04]  /*1fa0*/  STL [R1+0x190], R31 ;  /* 0x0001901f01007387 */ /* 0x000fe80000100800 */
[----:B------:R-:W-:Y:S01]  /*1fb0*/  STL [R1+0x18c], R30 ;  /* 0x00018c1e01007387 */ /* 0x000fe20000100800 */
[----:B-1----:R-:W-:-:S03]  /*1fc0*/  SHF.R.S32.HI R5, RZ, 0x1f, R5 ;  /* 0x0000001fff057819 */ /* 0x002fc60000011405 */
[----:B------:R-:W-:Y:S04]  /*1fd0*/  STL [R1+0x188], R29 ;  /* 0x0001881d01007387 */ /* 0x000fe80000100800 */
[----:B------:R1:W-:Y:S01]  /*1fe0*/  STL [R1+0x13c], R5 ;  /* 0x00013c0501007387 */ /* 0x0003e20000100800 */
[----:B--2---:R-:W-:-:S03]  /*1ff0*/  IMAD.IADD R3, R0, 0x1, R3 ;  /* 0x0000000100037824 */ /* 0x004fc600078e0203 */
[----:B------:R-:W-:Y:S04]  /*2000*/  STL [R1+0x184], R28 ;  /* 0x0001841c01007387 */ /* 0x000fe80000100800 */
[----:B------:R2:W-:Y:S04]  /*2010*/  STL [R1+0xa0], R3 ;  /* 0x0000a00301007387 */ /* 0x0005e80000100800 */
[----:B------:R3:W-:Y:S04]  /*2020*/  STL [R1+0x180], R27 ;  /* 0x0001801b01007387 */ /* 0x0007e80000100800 */
[----:B------:R3:W-:Y:S04]  /*2030*/  STL [R1+0x17c], R26 ;  /* 0x00017c1a01007387 */ /* 0x0007e80000100800 */
[----:B------:R3:W-:Y:S04]  /*2040*/  STL [R1+0x178], R25 ;  /* 0x0001781901007387 */ /* 0x0007e80000100800 */
[----:B------:R3:W-:Y:S01]  /*2050*/  STL [R1+0x174], R24 ;  /* 0x0001741801007387 */ /* 0x0007e20000100800 */
[----:B-1----:R-:W-:Y:S01]  /*2060*/  SHF.R.S32.HI R5, RZ, 0x1f, R4 ;  /* 0x0000001fff057819 */ /* 0x002fe20000011404 */
[----:B------:R-:W-:-:S02]  /*2070*/  IMAD.IADD R4, R14, 0x1, R0 ;  /* 0x000000010e047824 */ /* 0x000fc400078e0200 */
[----:B------:R3:W-:Y:S04]  /*2080*/  STL [R1+0x170], R23 ;  /* 0x0001701701007387 */ /* 0x0007e80000100800 */
[----:B------:R3:W-:Y:S01]  /*2090*/  STL [R1+0x16c], R22 ;  /* 0x00016c1601007387 */ /* 0x0007e20000100800 */
[----:B--2---:R-:W-:Y:S02]  /*20a0*/  IMAD.IADD R3, R0, 0x1, R13 ;  /* 0x0000000100037824 */ /* 0x004fe400078e020d */
[----:B------:R-:W-:Y:S01]  /*20b0*/  IMAD.IADD R0, R2, 0x1, R0 ;  /* 0x0000000102007824 */ /* 0x000fe200078e0200 */
[----:B------:R3:W-:Y:S04]  /*20c0*/  STL [R1+0x168], R21 ;  /* 0x0001681501007387 */ /* 0x0007e80000100800 */
        /* <DEDUP_REMOVED lines=15> */
[----:B------:R3:W-:Y:S02]  /*21c0*/  STL [R1+0x98], R0 ;  /* 0x0000980001007387 */ /* 0x0007e40000100800 */
.L_x_2019:
[----:B------:R-:W-:Y:S01]  /*21d0*/  ISETP.NE.U32.AND P0, PT, RZ, c[0x0][0x370], PT ;  /* 0x0000dc00ff007a0c */ /* 0x000fe20003f05070 */
[----:B---3--:R-:W-:Y:S01]  /*21e0*/  IMAD.MOV.U32 R22, RZ, RZ, 0x4 ;  /* 0x00000004ff167424 */ /* 0x008fe200078e00ff */
[----:B------:R-:W-:Y:S01]  /*21f0*/  ISETP.NE.U32.AND P1, PT, RZ, c[0x0][0x350], PT ;  /* 0x0000d400ff007a0c */ /* 0x000fe20003f25070 */
[----:B------:R-:W-:Y:S01]  /*2200*/  IMAD.MOV.U32 R0, RZ, RZ, RZ ;  /* 0x000000ffff007224 */ /* 0x000fe200078e00ff */
[----:B------:R-:W-:Y:S01]  /*2210*/  ISETP.NE.AND.EX P0, PT, RZ, c[0x0][0x374], PT, P0 ;  /* 0x0000dd00ff007a0c */ /* 0x000fe20003f05300 */
[----:B------:R-:W-:Y:S01]  /*2220*/  IMAD.MOV.U32 R20, RZ, RZ, RZ ;  /* 0x000000ffff147224 */ /* 0x000fe200078e00ff */
[----:B------:R-:W-:Y:S01]  /*2230*/  ISETP.NE.AND.EX P5, PT, RZ, c[0x0][0x354], PT, P1 ;  /* 0x0000d500ff007a0c */ /* 0x000fe20003fa5310 */
[----:B------:R-:W-:Y:S01]  /*2240*/  IMAD.WIDE R8, R239, R22, c[0x0][0x350] ;  /* 0x0000d400ef087625 */ /* 0x000fe200078e0216 */
[----:B------:R-:W-:-:S02]  /*2250*/  ISETP.NE.U32.AND P4, PT, RZ, c[0x0][0x358], PT ;  /* 0x0000d600ff007a0c */ /* 0x000fc40003f85070 */
[----:B------:R-:W-:Y:S02]  /*2260*/  ISETP.NE.U32.AND P2, PT, RZ, c[0x0][0x348], PT ;  /* 0x0000d200ff007a0c */ /* 0x000fe40003f45070 */
[----:B------:R-:W-:Y:S01]  /*2270*/  ISETP.NE.AND.EX P4, PT, RZ, c[0x0][0x35c], PT, P4 ;  /* 0x0000d700ff007a0c */ /* 0x000fe20003f85340 */
[----:B------:R-:W-:Y:S01]  /*2280*/  IMAD.MOV.U32 R19, RZ, RZ, RZ ;  /* 0x000000ffff137224 */ /* 0x000fe200078e00ff */
[----:B------:R-:W-:-:S03]  /*2290*/  ISETP.NE.AND.EX P2, PT, RZ, c[0x0][0x34c], PT, P2 ;  /* 0x0000d300ff007a0c */ /* 0x000fc60003f45320 */
[CC--:B------:R-:W-:Y:S02]  /*22a0*/  @P0 IMAD.WIDE R2, R239.reuse, R22.reuse, c[0x0][0x370] ;  /* 0x0000dc00ef020625 */ /* 0x0c0fe400078e0216 */
[----:B------:R-:W2:Y:S04]  /*22b0*/  @P5 LDG.E R20, [R8.64] ;  /* 0x0000000c08145981 */ /* 0x000ea8000c1e1900 */
[----:B------:R1:W2:Y:S01]  /*22c0*/  @P0 LDG.E R0, [R2.64] ;  /* 0x0000000c02000981 */ /* 0x0002a2000c1e1900 */
[----:B------:R-:W-:Y:S01]  /*22d0*/  ISETP.NE.U32.AND P1, PT, RZ, c[0x0][0x360], PT ;  /* 0x0000d800ff007a0c */ /* 0x000fe20003f25070 */
[----:B------:R-:W-:Y:S01]  /*22e0*/  IMAD.WIDE R12, R239, R22, c[0x0][0x348] ;  /* 0x0000d200ef0c7625 */ /* 0x000fe200078e0216 */
[----:B------:R-:W-:Y:S02]  /*22f0*/  MOV R4, RZ ;  /* 0x000000ff00047202 */ /* 0x000fe40000000f00 */
[----:B------:R-:W-:-:S04]  /*2300*/  ISETP.NE.AND.EX P1, PT, RZ, c[0x0][0x364], PT, P1 ;  /* 0x0000d900ff007a0c */ /* 0x000fc80003f25310 */
[----:B------:R-:W3:Y:S01]  /*2310*/  @P2 LDG.E R4, [R12.64] ;  /* 0x0000000c0c042981 */ /* 0x000ee2000c1e1900 */
[----:B-1----:R-:W-:-:S05]  /*2320*/  IMAD.WIDE R2, R239, R22, c[0x0][0x358] ;  /* 0x0000d600ef027625 */ /* 0x002fca00078e0216 */
[----:B------:R-:W4:Y:S01]  /*2330*/  @P4 LDG.E R19, [R2.64] ;  /* 0x0000000c02134981 */ /* 0x000f22000c1e1900 */
[----:B------:R-:W-:Y:S02]  /*2340*/  IMAD.MOV.U32 R21, RZ, RZ, c[0x0][0x168] ;  /* 0x00005a00ff157624 */ /* 0x000fe400078e00ff */
[----:B------:R-:W-:-:S05]  /*2350*/  @P1 IMAD.WIDE R14, R239, R22, c[0x0][0x360] ;  /* 0x0000d800ef0e1625 */ /* 0x000fca00078e0216 */
[----:B------:R1:W5:Y:S01]  /*2360*/  @P1 LDG.E R21, [R14.64] ;  /* 0x0000000c0e151981 */ /* 0x000362000c1e1900 */
[----:B------:R-:W-:Y:S01]  /*2370*/  YIELD ;  /* 0x0000000000007946 */ /* 0x000fe20003800000 */
[----:B------:R-:W-:Y:S01]  /*2380*/  LOP3.LUT R243, R238, 0xffff, RZ, 0xc0, !PT ;  /* 0x0000ffffeef37812 */ /* 0x000fe200078ec0ff */
[----:B------:R-:W-:Y:S01]  /*2390*/  IMAD.MOV.U32 R17, RZ, RZ, c[0x0][0x1d0] ;  /* 0x00007400ff117624 */ /* 0x000fe200078e00ff */
[----:B--2---:R-:W-:Y:S01]  /*23a0*/  IADD3 R5, R20, R0, RZ ;  /* 0x0000000014057210 */ /* 0x004fe20007ffe0ff */
[----:B------:R-:W-:Y:S04]  /*23b0*/  STL [R1+0x48], R0 ;  /* 0x0000480001007387 */ /* 0x000fe80000100800 */
[----:B------:R-:W-:Y:S04]  /*23c0*/  STL [R1+0x50], R5 ;  /* 0x0000500501007387 */ /* 0x000fe80000100800 */
[----:B---3--:R2:W-:Y:S04]  /*23d0*/  STL [R1+0x4c], R4 ;  /* 0x00004c0401007387 */ /* 0x0085e80000100800 */
[----:B----4-:R1:W-:Y:S01]  /*23e0*/  STL [R1+0x54], R19 ;  /* 0x0000541301007387 */ /* 0x0103e20000100800 */
[----:B--2---:R-:W-:-:S05]  /*23f0*/  IMAD.U32 R4, RZ, RZ, UR8 ;  /* 0x00000008ff047e24 */ /* 0x004fca000f8e00ff */
[----:B------:R-:W-:Y:S02]  /*2400*/  IADD3 R174, P0, R4, 0x48, RZ ;  /* 0x0000004804ae7810 */ /* 0x000fe40007f1e0ff */
[----:B------:R-:W-:-:S03]  /*2410*/  MOV R4, c[0x0][0x228] ;  /* 0x00008a0000047a02 */ /* 0x000fc60000000f00 */
[----:B------:R-:W-:Y:S01]  /*2420*/  IMAD.X R175, RZ, RZ, UR7, P0 ;  /* 0x00000007ffaf7e24 */ /* 0x000fe200080e06ff */
[----:B------:R-:W-:Y:S05]  /*2430*/  @P1 BRA `(.L_x_1828) ;  /* 0x0000004000001947 */ /* 0x000fea0003800000 */
[----:B------:R-:W-:Y:S05]  /*2440*/  @!P2 BRA `(.L_x_1828) ;  /* 0x000000300000a947 */ /* 0x000fea0003800000 */
[----:B------:R2:W3:Y:S04]  /*2450*/  LDG.E R5, [R12.64] ;  /* 0x0000000c0c057981 */ /* 0x0004e8000c1e1900 */
[----:B--2---:R-:W3:Y:S02]  /*2460*/  LDG.E R12, [R12.64+0x4] ;  /* 0x0000040c0c0c7981 */ /* 0x004ee4000c1e1900 */
[----:B---3-5:R-:W-:-:S05]  /*2470*/  IADD3 R21, -R5, R12, RZ ;  /* 0x0000000c05157210 */ /* 0x028fca0007ffe1ff */
.L_x_1828:
[----:B-----5:R2:W-:Y:S01]  /*2480*/  STL [R1+0x58], R21 ;  /* 0x0000581501007387 */ /* 0x0205e20000100800 */
[----:B------:R-:W-:-:S04]  /*2490*/  ISETP.NE.U32.AND P0, PT, RZ, c[0x0][0x368], PT ;  /* 0x0000da00ff007a0c */ /* 0x000fc80003f05070 */
[----:B------:R-:W-:-:S13]  /*24a0*/  ISETP.NE.AND.EX P0, PT, RZ, c[0x0][0x36c], PT, P0 ;  /* 0x0000db00ff007a0c */ /* 0x000fda0003f05300 */
[----:B------:R-:W-:Y:S05]  /*24b0*/  @!P0 BRA `(.L_x_1829) ;  /* 0x0000003000008947 */ /* 0x000fea0003800000 */
[----:B------:R-:W-:-:S05]  /*24c0*/  IMAD.WIDE R8, R239, R22, c[0x0][0x368] ;  /* 0x0000da00ef087625 */ /* 0x000fca00078e0216 */
[----:B------:R3:W5:Y:S01]  /*24d0*/  LDG.E R17, [R8.64] ;  /* 0x0000000c08117981 */ /* 0x000762000c1e1900 */
[----:B------:R-:W-:Y:S05]  /*24e0*/  BRA `(.L_x_1830) ;  /* 0x0000004000007947 */ /* 0x000fea0003800000 */
.L_x_1829:
[----:B------:R-:W-:Y:S05]  /*24f0*/  @!P5 BRA `(.L_x_1830) ;  /* 0x000000300000d947 */ /* 0x000fea0003800000 */
[----:B------:R3:W4:Y:S04]  /*2500*/  LDG.E R5, [R8.64] ;  /* 0x0000000c08057981 */ /* 0x000728000c1e1900 */
[----:B---3--:R-:W4:Y:S02]  /*2510*/  LDG.E R8, [R8.64+0x4] ;  /* 0x0000040c08087981 */ /* 0x008f24000c1e1900 */
[----:B----4-:R-:W-:Y:S02]  /*2520*/  IADD3 R17, -R5, R8, RZ ;  /* 0x0000000805117210 */ /* 0x010fe40007ffe1ff */
.L_x_1830:
[----:B------:R-:W-:Y:S01]  /*2530*/  ISETP.NE.U32.AND P0, PT, RZ, c[0x0][0x378], PT ;  /* 0x0000de00ff007a0c */ /* 0x000fe20003f05070 */
[----:B---3--:R-:W3:Y:S03]  /*2540*/  LDL R8, [R1+0xc0] ;  /* 0x0000c00001087983 */ /* 0x008ee60000100800 */
[----:B------:R-:W-:Y:S01]  /*2550*/  ISETP.NE.AND.EX P0, PT, RZ, c[0x0][0x37c], PT, P0 ;  /* 0x0000df00ff007a0c */ /* 0x000fe20003f05300 */
[----:B--2---:R4:W2:Y:S01]  /*2560*/  @P4 LDG.E R7, [R2.64] ;  /* 0x0000000c02074981 */ /* 0x0048a2000c1e1900 */
[----:B-----5:R-:W-:-:S03]  /*2570*/  IMAD.MOV.U32 R10, RZ, RZ, R17 ;  /* 0x000000ffff0a7224 */ /* 0x020fc600078e0011 */
[----:B------:R4:W2:Y:S08]  /*2580*/  @P4 LDG.E R5, [R2.64+0x4] ;  /* 0x0000040c02054981 */ /* 0x0008b0000c1e1900 */
[----:B----4-:R-:W-:-:S05]  /*2590*/  @P0 IMAD.WIDE R2, R239, R22, c[0x0][0x378] ;  /* 0x0000de00ef020625 */ /* 0x010fca00078e0216 */
[----:B------:R4:W2:Y:S01]  /*25a0*/  @P0 LDG.E R10, [R2.64] ;  /* 0x0000000c020a0981 */ /* 0x0008a2000c1e1900 */
[----:B-1----:R-:W-:-:S05]  /*25b0*/  IMAD.IADD R14, R17, 0x1, -R0 ;  /* 0x00000001110e7824 */ /* 0x002fca00078e0a00 */
[----:B------:R1:W-:Y:S01]  /*25c0*/  STL [R1+0x5c], R14 ;  /* 0x00005c0e01007387 */ /* 0x0003e20000100800 */
[----:B----4-:R-:W-:-:S05]  /*25d0*/  IMAD.MOV.U32 R2, RZ, RZ, c[0x0][0x2c4] ;  /* 0x0000b100ff027624 */ /* 0x010fca00078e00ff */
[----:B------:R-:W-:Y:S01]  /*25e0*/  ISETP.NE.AND P1, PT, R2, 0x1, PT ;  /* 0x000000010200780c */ /* 0x000fe20003f25270 */
[----:B---3--:R-:W-:Y:S02]  /*25f0*/  IMAD.SHL.U32 R9, R8, 0x80, RZ ;  /* 0x0000008008097824 */ /* 0x008fe400078e00ff */
[----:B------:R-:W-:-:S03]  /*2600*/  IMAD.MOV.U32 R8, RZ, RZ, c[0x0][0x32c] ;  /* 0x0000cb00ff087624 */ /* 0x000fc600078e00ff */
[----:B------:R-:W-:Y:S01]  /*2610*/  IADD3 R0, R9, 0x7f, RZ ;  /* 0x0000007f09007810 */ /* 0x000fe20007ffe0ff */
[----:B------:R1:W-:Y:S01]  /*2620*/  STL [R1+0x70], R9 ;  /* 0x0000700901007387 */ /* 0x0003e20000100800 */
[----:B------:R-:W-:Y:S01]  /*2630*/  ISETP.GE.AND P2, PT, R8, 0x1, PT ;  /* 0x000000010800780c */ /* 0x000fe20003f46270 */
[----:B--2---:R-:W-:-:S04]  /*2640*/  @P4 IMAD.IADD R4, R5, 0x1, -R7 ;  /* 0x0000000105044824 */ /* 0x004fc800078e0a07 */
[----:B------:R-:W-:-:S04]  /*2650*/  @P1 IMAD.HI.U32 R3, R0, c[0x0][0x2c8], RZ ;  /* 0x0000b20000031a27 */ /* 0x000fc800078e00ff */
[----:B------:R-:W-:Y:S01]  /*2660*/  IMAD.IADD R5, R14, 0x1, R4 ;  /* 0x000000010e057824 */ /* 0x000fe200078e0204 */
[----:B------:R-:W-:-:S04]  /*2670*/  @P1 SHF.R.U32.HI R0, RZ, c[0x0][0x2cc], R3 ;  /* 0x0000b300ff001a19 */ /* 0x000fc80000011603 */
[----:B------:R1:W-:Y:S01]  /*2680*/  STL.64 [R1+0x60], R4 ;  /* 0x0000600401007387 */ /* 0x0003e20000100a00 */
[----:B------:R-:W-:Y:S02]  /*2690*/  IADD3 R2, R5, 0x2f, RZ ;  /* 0x0000002f05027810 */ /* 0x000fe40007ffe0ff */
[----:B------:R-:W-:-:S03]  /*26a0*/  IADD3 R0, R0, 0x1, R5 ;  /* 0x0000000100007810 */ /* 0x000fc60007ffe005 */
[----:B------:R-:W-:-:S04]  /*26b0*/  IMAD.HI R2, R2, 0x2aaaaaab, RZ ;  /* 0x2aaaaaab02027827 */ /* 0x000fc800078e02ff */
[----:B------:R-:W-:Y:S01]  /*26c0*/  IMAD.IADD R3, R0, 0x1, -R21 ;  /* 0x0000000100037824 */ /* 0x000fe200078e0a15 */
[----:B------:R-:W-:-:S04]  /*26d0*/  SHF.R.U32.HI R7, RZ, 0x1f, R2 ;  /* 0x0000001fff077819 */ /* 0x000fc80000011602 */
[----:B------:R-:W-:Y:S02]  /*26e0*/  LEA.HI.SX32 R18, R2, R7, 0x1d ;  /* 0x0000000702127211 */ /* 0x000fe400078feaff */
[----:B------:R-:W-:Y:S01]  /*26f0*/  IADD3 R2, R3, c[0x0][0x328], RZ ;  /* 0x0000ca0003027a10 */ /* 0x000fe20007ffe0ff */
[----:B------:R1:W-:Y:S01]  /*2700*/  STL [R1+0x68], R10 ;  /* 0x0000680a01007387 */ /* 0x0003e20000100800 */
        /* <DEDUP_REMOVED lines=11> */
.L_x_1833:
[----:B------:R-:W-:-:S13]  /*27c0*/  ISETP.NE.AND P0, PT, R8, 0x1, PT ;  /* 0x000000010800780c */ /* 0x000fda0003f05270 */
[----:B------:R-:W-:-:S05]  /*27d0*/  @P0 IMAD.HI.U32 R3, R0, c[0x0][0x330], RZ ;  /* 0x0000cc0000030a27 */ /* 0x000fca00078e00ff */
[----:B------:R-:W-:Y:S02]  /*27e0*/  @P0 SHF.R.U32.HI R0, RZ, c[0x0][0x334], R3 ;  /* 0x0000cd00ff000a19 */ /* 0x000fe40000011603 */
.L_x_1834:
[----:B------:R-:W-:Y:S05]  /*27f0*/  BSYNC B0 ;  /* 0x0000000000007941 */ /* 0x000fea0003800000 */
.L_x_1832:
[----:B------:R-:W-:-:S05]  /*2800*/  IMAD R0, R0, R8, c[0x0][0x32c] ;  /* 0x0000cb0000007624 */ /* 0x000fca00078e0208 */
[----:B------:R-:W-:-:S04]  /*2810*/  IMNMX R2, R2, R0, PT ;  /* 0x0000000002027217 */ /* 0x000fc80003800200 */
.L_x_1831:
[----:B------:R-:W-:Y:S01]  /*2820*/  IADD3 R3, R2, 0x2f, RZ ;  /* 0x0000002f02037810 */ /* 0x000fe20007ffe0ff */
[----:B------:R-:W-:-:S04]  /*2830*/  @P1 IMAD.HI.U32 R2, R9, c[0x0][0x2c8], RZ ;  /* 0x0000b20009021a27 */ /* 0x000fc800078e00ff */
[----:B------:R-:W-:-:S04]  /*2840*/  IMAD.HI R3, R3, 0x2aaaaaab, RZ ;  /* 0x2aaaaaab03037827 */ /* 0x000fc800078e02ff */
[----:B------:R-:W-:Y:S01]  /*2850*/  IMAD.MOV.U32 R0, RZ, RZ, R9 ;  /* 0x000000ffff007224 */ /* 0x000fe200078e0009 */
[----:B------:R-:W-:Y:S02]  /*2860*/  @P1 SHF.R.U32.HI R0, RZ, c[0x0][0x2cc], R2 ;  /* 0x0000b300ff001a19 */ /* 0x000fe40000011602 */
[----:B-1----:R-:W-:Y:S02]  /*2870*/  SHF.R.U32.HI R9, RZ, 0x1f, R3 ;  /* 0x0000001fff097819 */ /* 0x002fe40000011603 */
[----:B------:R-:W-:Y:S02]  /*2880*/  IADD3 R0, R0, R5, -R21 ;  /* 0x0000000500007210 */ /* 0x000fe40007ffe815 */
[----:B------:R-:W-:Y:S02]  /*2890*/  LEA.HI.SX32 R9, R3, R9, 0x1d ;  /* 0x0000000903097211 */ /* 0x000fe400078feaff */
        /* <DEDUP_REMOVED lines=12> */
.L_x_1837:
[----:B------:R-:W-:-:S13]  /*2960*/  ISETP.NE.AND P0, PT, R8, 0x1, PT ;  /* 0x000000010800780c */ /* 0x000fda0003f05270 */
[----:B------:R-:W-:-:S05]  /*2970*/  @P0 IMAD.HI.U32 R3, R0, c[0x0][0x330], RZ ;  /* 0x0000cc0000030a27 */ /* 0x000fca00078e00ff */
[----:B------:R-:W-:Y:S02]  /*2980*/  @P0 SHF.R.U32.HI R0, RZ, c[0x0][0x334], R3 ;  /* 0x0000cd00ff000a19 */ /* 0x000fe40000011603 */
.L_x_1838:
[----:B------:R-:W-:Y:S05]  /*2990*/  BSYNC B0 ;  /* 0x0000000000007941 */ /* 0x000fea0003800000 */
.L_x_1836:
[----:B------:R-:W-:-:S05]  /*29a0*/  IMAD R0, R0, c[0x0][0x32c], RZ ;  /* 0x0000cb0000007a24 */ /* 0x000fca00078e02ff */
[----:B------:R-:W-:-:S05]  /*29b0*/  IMNMX R2, R2, R0, !PT ;  /* 0x0000000002027217 */ /* 0x000fca0007800200 */
.L_x_1835:
[----:B------:R-:W-:Y:S01]  /*29c0*/  IMAD.HI R2, R2, 0x2aaaaaab, RZ ;  /* 0x2aaaaaab02027827 */ /* 0x000fe200078e02ff */
[----:B------:R-:W-:Y:S01]  /*29d0*/  LOP3.LUT R0, R238, 0xff000000, RZ, 0xc0, !PT ;  /* 0xff000000ee007812 */ /* 0x000fe200078ec0ff */
[----:B------:R-:W-:Y:S03]  /*29e0*/  BSSY B0, `(.L_x_1839) ;  /* 0x000002d000007945 */ /* 0x000fe60003800000 */
[----:B------:R-:W-:Y:S02]  /*29f0*/  SHF.R.U32.HI R8, RZ, 0x1f, R2 ;  /* 0x0000001fff087819 */ /* 0x000fe40000011602 */
[----:B------:R-:W-:Y:S02]  /*2a00*/  SHF.R.U32.HI R0, RZ, 0x8, R0 ;  /* 0x00000008ff007819 */ /* 0x000fe40000011600 */
[----:B------:R-:W-:Y:S02]  /*2a10*/  LEA.HI.SX32 R8, R2, R8, 0x1d ;  /* 0x0000000802087211 */ /* 0x000fe400078feaff */
[----:B------:R-:W-:-:S02]  /*2a20*/  LOP3.LUT R2, R238, 0xff0000, RZ, 0xc0, !PT ;  /* 0x00ff0000ee027812 */ /* 0x000fc400078ec0ff */
[----:B------:R-:W-:Y:S02]  /*2a30*/  IMNMX R8, RZ, R8, !PT ;  /* 0x00000008ff087217 */ /* 0x000fe40007800200 */
[----:B------:R-:W-:Y:S01]  /*2a40*/  LEA.HI R0, R2, R0, RZ, 0x10 ;  /* 0x0000000002007211 */ /* 0x000fe200078f80ff */
[----:B------:R-:W-:Y:S01]  /*2a50*/  IMAD.MOV.U32 R2, RZ, RZ, RZ ;  /* 0x000000ffff027224 */ /* 0x000fe200078e00ff */
        /* <DEDUP_REMOVED lines=10> */
[----:B------:R-:W2:Y:S03]  /*2b00*/  I2F.RP R2, R7 ;  /* 0x0000000700027306 */ /* 0x000ea60000209400 */
[----:B------:R-:W-:-:S05]  /*2b10*/  IMAD.IADD R12, R12, 0x1, -R8 ;  /* 0x000000010c0c7824 */ /* 0x000fca00078e0a08 */
[----:B------:R-:W-:Y:S02]  /*2b20*/  IABS R16, R12 ;  /* 0x0000000c00107213 */ /* 0x000fe40000000000 */
[----:B------:R-:W-:-:S04]  /*2b30*/  LOP3.LUT R12, R12, R0, RZ, 0x3c, !PT ;  /* 0x000000000c0c7212 */ /* 0x000fc800078e3cff */
[----:B------:R-:W-:Y:S01]  /*2b40*/  ISETP.GE.AND P1, PT, R12, RZ, PT ;  /* 0x000000ff0c00720c */ /* 0x000fe20003f26270 */
        /* <DEDUP_REMOVED lines=22> */
.L_x_1840:
[----:B------:R-:W-:Y:S05]  /*2cb0*/  BSYNC B0 ;  /* 0x0000000000007941 */ /* 0x000fea0003800000 */
.L_x_1839:
[----:B------:R-:W2:Y:S01]  /*2cc0*/  LDL R12, [R1+0x1b0] ;  /* 0x0001b000010c7983 */ /* 0x000ea20000100800 */
[----:B------:R-:W-:-:S04]  /*2cd0*/  IMAD R8, R23, R2, R8 ;  /* 0x0000000217087224 */ /* 0x000fc800078e0208 */
[C---:B------:R-:W-:Y:S02]  /*2ce0*/  IMAD.IADD R0, R8.reuse, 0x1, R2 ;  /* 0x0000000108007824 */ /* 0x040fe400078e0202 */
[----:B------:R-:W-:-:S03]  /*2cf0*/  IMAD R2, R8, 0x30, -R14 ;  /* 0x0000003008027824 */ /* 0x000fc600078e0a0e */
[----:B------:R-:W-:Y:S02]  /*2d00*/  IMNMX R0, R9, R0, PT ;  /* 0x0000000009007217 */ /* 0x000fe40003800200 */
[----:B------:R-:W-:-:S03]  /*2d10*/  IMNMX R2, RZ, R2, !PT ;  /* 0x00000002ff027217 */ /* 0x000fc60007800200 */
[----:B------:R-:W-:-:S05]  /*2d20*/  IMAD R0, R0, 0x30, -R14 ;  /* 0x0000003000007824 */ /* 0x000fca00078e0a0e */
[----:B------:R-:W-:-:S04]  /*2d30*/  IMNMX R0, R0, R4, PT ;  /* 0x0000000400007217 */ /* 0x000fc80003800200 */
[----:B------:R-:W-:Y:S01]  /*2d40*/  ISETP.GT.AND P0, PT, R0, R2, PT ;  /* 0x000000020000720c */ /* 0x000fe20003f04270 */
[----:B-1----:R-:W-:-:S05]  /*2d50*/  IMAD.WIDE.U32 R2, R2, -0x55555555, RZ ;  /* 0xaaaaaaab02027825 */ /* 0x002fca00078e00ff */
[----:B------:R-:W-:-:S05]  /*2d60*/  SHF.R.U32.HI R111, RZ, 0x5, R3 ;  /* 0x00000005ff6f7819 */ /* 0x000fca0000011603 */
[----:B------:R-:W-:Y:S02]  /*2d70*/  IMAD.MOV.U32 R7, RZ, RZ, R111 ;  /* 0x000000ffff077224 */ /* 0x000fe400078e006f */
[----:B------:R-:W-:-:S05]  /*2d80*/  @P0 IADD3 R0, R0, 0x2f, RZ ;  /* 0x0000002f00000810 */ /* 0x000fca0007ffe0ff */
[----:B------:R-:W-:-:S05]  /*2d90*/  @P0 IMAD.HI R0, R0, 0x2aaaaaab, RZ ;  /* 0x2aaaaaab00000827 */ /* 0x000fca00078e02ff */
[----:B------:R-:W-:-:S04]  /*2da0*/  @P0 SHF.R.U32.HI R2, RZ, 0x1f, R0 ;  /* 0x0000001fff020819 */ /* 0x000fc80000011600 */
[----:B------:R-:W-:-:S04]  /*2db0*/  @P0 LEA.HI.SX32 R7, R0, R2, 0x1d ;  /* 0x0000000200070211 */ /* 0x000fc800078feaff */
[----:B------:R-:W-:Y:S01]  /*2dc0*/  ISETP.GT.AND P0, PT, R7, R111, PT ;  /* 0x0000006f0700720c */ /* 0x000fe20003f04270 */
[----:B--2---:R-:W-:-:S04]  /*2dd0*/  IMAD.IADD R220, R6, 0x1, R12 ;  /* 0x0000000106dc7824 */ /* 0x004fc800078e020c */
[----:B------:R-:W-:-:S08]  /*2de0*/  IMAD.SHL.U32 R220, R220, 0x2, RZ ;  /* 0x00000002dcdc7824 */ /* 0x000fd000078e00ff */
[----:B------:R-:W-:Y:S05]  /*2df0*/  @!P0 BRA `(.L_x_1841) ;  /* 0x00006a5000008947 */ /* 0x000fea0003800000 */
[----:B------:R-:W-:Y:S02]  /*2e00*/  ISETP.NE.U32.AND P0, PT, RZ, c[0x0][0x340], PT ;  /* 0x0000d000ff007a0c */ /* 0x000fe40003f05070 */
[----:B------:R-:W-:Y:S02]  /*2e10*/  SHF.R.S32.HI R30, RZ, 0x1f, R231 ;  /* 0x0000001fff1e7819 */ /* 0x000fe400000114e7 */
[----:B------:R-:W-:-:S13]  /*2e20*/  ISETP.NE.AND.EX P3, PT, RZ, c[0x0][0x344], PT, P0 ;  /* 0x0000d100ff007a0c */ /* 0x000fda0003f65300 */
[----:B------:R-:W-:-:S05]  /*2e30*/  @P3 IMAD.WIDE R2, R239, R22, c[0x0][0x340] ;  /* 0x0000d000ef023625 */ /* 0x000fca00078e0216 */
[----:B------:R1:W2:Y:S01]  /*2e40*/  @P3 LDG.E R26, [R2.64] ;  /* 0x0000000c021a3981 */ /* 0x0002a2000c1e1900 */
[----:B------:R-:W-:Y:S01]  /*2e50*/  SHF.R.S32.HI R25, RZ, 0x1f, R239 ;  /* 0x0000001fff197819 */ /* 0x000fe200000114ef */
[----:B------:R-:W-:Y:S01]  /*2e60*/  IMAD.WIDE.U32 R8, R243, c[0x0][0x1e8], RZ ;  /* 0x00007a00f3087a25 */ /* 0x000fe200078e00ff */
[----:B------:R-:W-:Y:S02]  /*2e70*/  SEL R84, R239, RZ, !P4 ;  /* 0x000000ffef547207 */ /* 0x000fe40006000000 */
[----:B------:R-:W-:Y:S01]  /*2e80*/  SEL R29, R25, RZ, !P4 ;  /* 0x000000ff191d7207 */ /* 0x000fe20006000000 */
[----:B------:R-:W-:Y:S01]  /*2e90*/  IMAD.WIDE.U32 R12, R231, c[0x0][0x280], R140 ;  /* 0x0000a000e70c7a25 */ /* 0x000fe200078e008c */
[----:B------:R-:W-:Y:S02]  /*2ea0*/  IADD3 R37, R7, -0x1, RZ ;  /* 0xffffffff07257810 */ /* 0x000fe40007ffe0ff */
[----:B------:R-:W-:Y:S01]  /*2eb0*/  IADD3 R110, P0, R231, R19, RZ ;  /* 0x00000013e76e7210 */ /* 0x000fe20007f1e0ff */
[----:B------:R-:W-:Y:S01]  /*2ec0*/  IMAD R0, R29, c[0x0][0x248], RZ ;  /* 0x000092001d007a24 */ /* 0x000fe200078e02ff */
[----:B------:R-:W-:Y:S01]  /*2ed0*/  MOV R22, R8 ;  /* 0x0000000800167202 */ /* 0x000fe20000000f00 */
[----:B------:R-:W-:Y:S01]  /*2ee0*/  IMAD R8, R37, -0x30, R4 ;  /* 0xffffffd025087824 */ /* 0x000fe200078e0204 */
[----:B------:R-:W-:Y:S01]  /*2ef0*/  LEA.HI.X.SX32 R120, R19, R30, 0x1, P0 ;  /* 0x0000001e13787211 */ /* 0x000fe200000f0eff */
[----:B------:R-:W-:Y:S01]  /*2f00*/  IMAD R0, R84, c[0x0][0x24c], R0 ;  /* 0x0000930054007a24 */ /* 0x000fe200078e0200 */
[----:B------:R-:W-:Y:S01]  /*2f10*/  MOV R124, 0x30 ;  /* 0x00000030007c7802 */ /* 0x000fe20000000f00 */
[----:B------:R-:W-:Y:S01]  /*2f20*/  IMAD R24, R30, c[0x0][0x280], RZ ;  /* 0x0000a0001e187a24 */ /* 0x000fe200078e02ff */
[----:B------:R-:W-:Y:S01]  /*2f30*/  IMNMX R8, R8, 0x30, PT ;  /* 0x0000003008087817 */ /* 0x000fe20003800200 */
[----:B------:R-:W-:Y:S01]  /*2f40*/  IMAD.IADD R28, R20, 0x1, R17 ;  /* 0x00000001141c7824 */ /* 0x000fe200078e0211 */
[----:B------:R-:W-:Y:S01]  /*2f50*/  LOP3.LUT R215, R215, 0xfffffff7, RZ, 0xc0, !PT ;  /* 0xfffffff7d7d77812 */ /* 0x000fe200078ec0ff */
[----:B------:R-:W-:Y:S01]  /*2f60*/  IMAD R136, R124, c[0x0][0x23c], RZ ;  /* 0x00008f007c887a24 */ /* 0x000fe200078e02ff */
[----:B------:R-:W-:Y:S01]  /*2f70*/  ISETP.GE.AND P6, PT, R234, c[0x0][0x1d4], PT ;  /* 0x00007500ea007a0c */ /* 0x000fe20003fc6270 */
[----:B------:R-:W-:Y:S01]  /*2f80*/  IMAD.WIDE.U32 R122, R124, c[0x0][0x238], RZ ;  /* 0x00008e007c7a7a25 */ /* 0x000fe200078e00ff */
[----:B------:R-:W-:-:S02]  /*2f90*/  SHF.R.S32.HI R143, RZ, 0x1f, R142 ;  /* 0x0000001fff8f7819 */ /* 0x000fc4000001148e */
[----:B------:R-:W-:Y:S01]  /*2fa0*/  MOV R132, c[0x0][0x238] ;  /* 0x00008e0000847a02 */ /* 0x000fe20000000f00 */
[C---:B-1----:R-:W-:Y:S01]  /*2fb0*/  IMAD.WIDE.U32 R2, R243.reuse, c[0x0][0x240], R140 ;  /* 0x00009000f3027a25 */ /* 0x042fe200078e008c */
[----:B------:R-:W-:Y:S02]  /*2fc0*/  MOV R139, c[0x0][0x290] ;  /* 0x0000a400008b7a02 */ /* 0x000fe40000000f00 */
[----:B------:R-:W-:Y:S01]  /*2fd0*/  SHF.L.U32 R152, R132, 0x5, RZ ;  /* 0x0000000584987819 */ /* 0x000fe200000006ff */
[----:B------:R-:W-:Y:S01]  /*2fe0*/  IMAD R3, R243, c[0x0][0x244], R3 ;  /* 0x00009100f3037a24 */ /* 0x000fe200078e0203 */
[----:B------:R-:W-:Y:S01]  /*2ff0*/  MOV R69, c[0x0][0x27c] ;  /* 0x00009f0000457a02 */ /* 0x000fe20000000f00 */
[----:B------:R-:W-:Y:S02]  /*3000*/  IMAD.IADD R136, R123, 0x1, R136 ;  /* 0x000000017b887824 */ /* 0x000fe400078e0288 */
[----:B------:R-:W-:Y:S01]  /*3010*/  IMAD.WIDE.U32 R2, R84, c[0x0][0x248], R2 ;  /* 0x0000920054027a25 */ /* 0x000fe200078e0002 */
[----:B------:R-:W-:-:S03]  /*3020*/  SHF.L.U32 R68, R69, 0x1, RZ ;  /* 0x0000000145447819 */ /* 0x000fc600000006ff */
[----:B------:R-:W-:Y:S01]  /*3030*/  IMAD.MOV.U32 R20, RZ, RZ, R12 ;  /* 0x000000ffff147224 */ /* 0x000fe200078e000c */
[----:B------:R-:W-:Y:S01]  /*3040*/  IADD3 R3, R3, R0, RZ ;  /* 0x0000000003037210 */ /* 0x000fe20007ffe0ff */
[----:B------:R-:W-:Y:S01]  /*3050*/  IMAD R0, R120, c[0x0][0x238], RZ ;  /* 0x00008e0078007a24 */ /* 0x000fe200078e02ff */
[----:B------:R-:W-:Y:S01]  /*3060*/  SHF.R.S32.HI R12, RZ, 0x1f, R37 ;  /* 0x0000001fff0c7819 */ /* 0x000fe20000011425 */
[C---:B------:R-:W-:Y:S02]  /*3070*/  IMAD R24, R231.reuse, c[0x0][0x284], R24 ;  /* 0x0000a100e7187a24 */ /* 0x040fe400078e0218 */
[C---:B------:R-:W-:Y:S01]  /*3080*/  IMAD R7, R110.reuse, c[0x0][0x23c], R0 ;  /* 0x00008f006e077a24 */ /* 0x040fe200078e0200 */
[----:B------:R-:W-:Y:S01]  /*3090*/  IADD3 R0, -R231, R8, RZ ;  /* 0x00000008e7007210 */ /* 0x000fe20007ffe1ff */
[----:B------:R-:W-:Y:S01]  /*30a0*/  IMAD.WIDE.U32 R108, R110, c[0x0][0x238], R2 ;  /* 0x00008e006e6c7a25 */ /* 0x000fe200078e0002 */
[----:B------:R-:W-:Y:S02]  /*30b0*/  IADD3 R21, R24, R13, RZ ;  /* 0x0000000d18157210 */ /* 0x000fe40007ffe0ff */
[C---:B------:R-:W-:Y:S01]  /*30c0*/  ISETP.GE.AND P1, PT, R0.reuse, 0x1, PT ;  /* 0x000000010000780c */ /* 0x040fe20003f26270 */
[----:B------:R-:W-:Y:S01]  /*30d0*/  IMAD R23, R243, c[0x0][0x1ec], R9 ;  /* 0x00007b00f3177a24 */ /* 0x000fe200078e0209 */
[----:B------:R-:W-:Y:S01]  /*30e0*/  ISETP.GT.AND P0, PT, R0, 0x20, PT ;  /* 0x000000200000780c */ /* 0x000fe20003f04270 */
[----:B------:R-:W-:Y:S01]  /*30f0*/  IMAD R9, R136, R37, RZ ;  /* 0x0000002588097224 */ /* 0x000fe200078e02ff */
[----:B------:R-:W-:Y:S01]  /*3100*/  SHF.R.S32.HI R0, RZ, 0x1f, R10 ;  /* 0x0000001fff007819 */ /* 0x000fe2000001140a */
[----:B------:R-:W-:-:S02]  /*3110*/  IMAD.IADD R107, R109, 0x1, R7 ;  /* 0x000000016d6b7824 */ /* 0x000fc400078e0207 */
[----:B------:R-:W-:Y:S02]  /*3120*/  IMAD.MOV.U32 R106, RZ, RZ, R108 ;  /* 0x000000ffff6a7224 */ /* 0x000fe400078e006c */
[-C--:B------:R-:W-:Y:S02]  /*3130*/  IMAD R9, R12, R122.reuse, R9 ;  /* 0x0000007a0c097224 */ /* 0x080fe400078e0209 */
[----:B------:R-:W-:-:S04]  /*3140*/  IMAD.WIDE.U32 R12, R37, R122, R106 ;  /* 0x0000007a250c7225 */ /* 0x000fc800078e006a */
[----:B------:R-:W-:Y:S01]  /*3150*/  IMAD.IADD R7, R13, 0x1, R9 ;  /* 0x000000010d077824 */ /* 0x000fe200078e0209 */
[----:B------:R-:W-:Y:S01]  /*3160*/  @P1 LEA R8, P2, R12, c[0x0][0x220], 0x1 ;  /* 0x000088000c081a11 */ /* 0x000fe200078408ff */
[----:B------:R-:W-:Y:S02]  /*3170*/  IMAD R5, R30, c[0x0][0x290], RZ ;  /* 0x0000a4001e057a24 */ /* 0x000fe400078e02ff */
[C---:B------:R-:W-:Y:S01]  /*3180*/  IMAD.WIDE.U32 R16, R231.reuse, c[0x0][0x290], R142 ;  /* 0x0000a400e7107a25 */ /* 0x040fe200078e008e */
[----:B------:R-:W-:Y:S02]  /*3190*/  @P1 LEA.HI.X R9, R12, c[0x0][0x224], R7, 0x1, P2 ;  /* 0x000089000c091a11 */ /* 0x000fe400010f0c07 */
[----:B------:R-:W-:Y:S01]  /*31a0*/  ISETP.GE.AND P2, PT, R140, c[0x0][0x1d4], PT ;  /* 0x000075008c007a0c */ /* 0x000fe20003f46270 */
[C---:B------:R-:W-:Y:S02]  /*31b0*/  IMAD R5, R231.reuse, c[0x0][0x294], R5 ;  /* 0x0000a500e7057a24 */ /* 0x040fe400078e0205 */
[----:B------:R-:W-:-:S03]  /*31c0*/  IMAD.WIDE.U32 R14, R231, c[0x0][0x290], R140 ;  /* 0x0000a400e70e7a25 */ /* 0x000fc600078e008c */
[----:B------:R-:W-:Y:S01]  /*31d0*/  IADD3 R17, R17, R5, RZ ;  /* 0x0000000511117210 */ /* 0x000fe20007ffe0ff */
[----:B------:R-:W-:Y:S02]  /*31e0*/  IMAD.MOV.U32 R131, RZ, RZ, 0x5 ;  /* 0x00000005ff837424 */ /* 0x000fe400078e00ff */
[----:B------:R-:W-:Y:S01]  /*31f0*/  IMAD.IADD R15, R5, 0x1, R15 ;  /* 0x00000001050f7824 */ /* 0x000fe200078e020f */
[----:B------:R-:W-:Y:S01]  /*3200*/  @P0 IADD3 R5, P4, R152, R12, RZ ;  /* 0x0000000c98050210 */ /* 0x000fe20007f9e0ff */
[----:B------:R-:W-:Y:S01]  /*3210*/  IMAD.WIDE.U32 R18, R231, c[0x0][0x280], R142 ;  /* 0x0000a000e7127a25 */ /* 0x000fe200078e008e */
[----:B------:R-:W-:Y:S02]  /*3220*/  SHF.L.U64.HI R132, R132, R131, c[0x0][0x23c] ;  /* 0x00008f0084847619 */ /* 0x000fe40000010283 */
[----:B------:R-:W-:Y:S01]  /*3230*/  @P2 LOP3.LUT R215, R215, 0x8, RZ, 0xfc, !PT ;  /* 0x00000008d7d72812 */ /* 0x000fe200078efcff */
[----:B------:R-:W-:Y:S01]  /*3240*/  IMAD.IADD R19, R19, 0x1, R24 ;  /* 0x0000000113137824 */ /* 0x000fe200078e0218 */
[----:B------:R-:W-:Y:S01]  /*3250*/  @P0 IADD3.X R7, R7, R132, RZ, P4, !PT ;  /* 0x0000008407070210 */ /* 0x000fe200027fe4ff */
[----:B------:R-:W-:Y:S01]  /*3260*/  IMAD R24, R0, c[0x0][0x290], RZ ;  /* 0x0000a40000187a24 */ /* 0x000fe200078e02ff */
[----:B------:R-:W-:Y:S01]  /*3270*/  LOP3.LUT R215, R215, 0xfffffffb, RZ, 0xc0, !PT ;  /* 0xfffffffbd7d77812 */ /* 0x000fe200078ec0ff */
[----:B------:R-:W-:Y:S01]  /*3280*/  IMAD.WIDE.U32 R90, R10, c[0x0][0x290], R14 ;  /* 0x0000a4000a5a7a25 */ /* 0x000fe200078e000e */
[----:B------:R-:W-:-:S02]  /*3290*/  SHF.R.S32.HI R15, RZ, 0x1f, R28 ;  /* 0x0000001fff0f7819 */ /* 0x000fc4000001141c */
[----:B------:R-:W-:Y:S01]  /*32a0*/  SHF.L.U64.HI R130, R139, R131, c[0x0][0x294] ;  /* 0x0000a5008b827619 */ /* 0x000fe20000010283 */
[----:B------:R-:W-:Y:S01]  /*32b0*/  IMAD.WIDE.U32 R150, R231, c[0x0][0x1e0], RZ ;  /* 0x00007800e7967a25 */ /* 0x000fe200078e00ff */
[----:B------:R-:W-:-:S03]  /*32c0*/  SHF.L.U32 R139, R139, 0x5, RZ ;  /* 0x000000058b8b7819 */ /* 0x000fc600000006ff */
[----:B------:R-:W-:Y:S02]  /*32d0*/  IMAD R80, R15, c[0x0][0x1e0], RZ ;  /* 0x000078000f507a24 */ /* 0x000fe400078e02ff */
[----:B------:R-:W-:Y:S02]  /*32e0*/  IMAD.MOV.U32 R138, RZ, RZ, c[0x0][0x280] ;  /* 0x0000a000ff8a7624 */ /* 0x000fe400078e00ff */
[----:B------:R-:W-:Y:S02]  /*32f0*/  IMAD R80, R28, c[0x0][0x1e4], R80 ;  /* 0x000079001c507a24 */ /* 0x000fe400078e0250 */
[----:B------:R-:W-:Y:S01]  /*3300*/  IMAD R24, R10, c[0x0][0x294], R24 ;  /* 0x0000a5000a187a24 */ /* 0x000fe200078e0218 */
[----:B------:R-:W-:Y:S01]  /*3310*/  SHF.L.U64.HI R121, R138, R131, c[0x0][0x284] ;  /* 0x0000a1008a797619 */ /* 0x000fe20000010283 */
[----:B------:R-:W-:-:S04]  /*3320*/  IMAD.WIDE.U32 R92, R10, c[0x0][0x280], R20 ;  /* 0x0000a0000a5c7a25 */ /* 0x000fc800078e0014 */
[----:B------:R-:W-:-:S04]  /*3330*/  IMAD.WIDE.U32 R88, R10, c[0x0][0x280], R18 ;  /* 0x0000a0000a587a25 */ /* 0x000fc800078e0012 */
[----:B------:R-:W-:-:S04]  /*3340*/  IMAD.WIDE.U32 R86, R10, c[0x0][0x290], R16 ;  /* 0x0000a4000a567a25 */ /* 0x000fc800078e0010 */
[C---:B------:R-:W-:Y:S01]  /*3350*/  IMAD R135, R124.reuse, c[0x0][0x1e4], RZ ;  /* 0x000079007c877a24 */ /* 0x040fe200078e02ff */
[----:B------:R-:W-:Y:S01]  /*3360*/  IADD3 R101, R87, R24, RZ ;  /* 0x0000001857657210 */ /* 0x000fe20007ffe0ff */
[C---:B------:R-:W-:Y:S02]  /*3370*/  IMAD R133, R124.reuse, c[0x0][0x284], RZ ;  /* 0x0000a1007c857a24 */ /* 0x040fe400078e02ff */
[C---:B------:R-:W-:Y:S02]  /*3380*/  IMAD R134, R124.reuse, c[0x0][0x294], RZ ;  /* 0x0000a5007c867a24 */ /* 0x040fe400078e02ff */
[----:B------:R-:W-:-:S04]  /*3390*/  IMAD.WIDE.U32 R128, R124, c[0x0][0x1e0], RZ ;  /* 0x000078007c807a25 */ /* 0x000fc800078e00ff */
[----:B------:R-:W-:Y:S01]  /*33a0*/  IMAD.WIDE.U32 R126, R124, c[0x0][0x280], RZ ;  /* 0x0000a0007c7e7a25 */ /* 0x000fe200078e00ff */
[----:B------:R-:W-:-:S03]  /*33b0*/  IADD3 R135, R129, R135, RZ ;  /* 0x0000008781877210 */ /* 0x000fc60007ffe0ff */
[----:B------:R-:W-:Y:S01]  /*33c0*/  IMAD.WIDE.U32 R124, R124, c[0x0][0x290], RZ ;  /* 0x0000a4007c7c7a25 */ /* 0x000fe200078e00ff */
[----:B------:R-:W-:-:S03]  /*33d0*/  IADD3 R133, R127, R133, RZ ;  /* 0x000000857f857210 */ /* 0x000fc60007ffe0ff */
[----:B------:R-:W-:Y:S02]  /*33e0*/  IMAD.SHL.U32 R138, R138, 0x20, RZ ;  /* 0x000000208a8a7824 */ /* 0x000fe400078e00ff */
[----:B------:R-:W-:Y:S02]  /*33f0*/  IMAD.IADD R134, R125, 0x1, R134 ;  /* 0x000000017d867824 */ /* 0x000fe400078e0286 */
[----:B------:R-:W-:Y:S01]  /*3400*/  IMAD.IADD R103, R24, 0x1, R91 ;  /* 0x0000000118677824 */ /* 0x000fe200078e025b */
[----:B--2---:R-:W-:Y:S01]  /*3410*/  @P3 MOV R2, R26 ;  /* 0x0000001a00023202 */ /* 0x004fe20000000f00 */
[----:B------:R-:W-:Y:S01]  /*3420*/  @!P3 IMAD.MOV.U32 R2, RZ, RZ, R239 ;  /* 0x000000ffff02b224 */ /* 0x000fe200078e00ef */
[----:B------:R-:W-:Y:S02]  /*3430*/  @P3 SHF.R.S32.HI R3, RZ, 0x1f, R26 ;  /* 0x0000001fff033819 */ /* 0x000fe4000001141a */
[----:B------:R-:W-:Y:S01]  /*3440*/  @!P3 MOV R3, R25 ;  /* 0x000000190003b202 */ /* 0x000fe20000000f00 */
[----:B------:R-:W-:Y:S01]  /*3450*/  IMAD R25, R0, c[0x0][0x280], RZ ;  /* 0x0000a00000197a24 */ /* 0x000fe200078e02ff */
[----:B------:R-:W-:-:S02]  /*3460*/  SEL R27, R2, RZ, !P5 ;  /* 0x000000ff021b7207 */ /* 0x000fc40006800000 */
[----:B------:R-:W-:Y:S01]  /*3470*/  SEL R26, R3, RZ, !P5 ;  /* 0x000000ff031a7207 */ /* 0x000fe20006800000 */
[----:B------:R-:W-:Y:S01]  /*3480*/  IMAD R25, R10, c[0x0][0x284], R25 ;  /* 0x0000a1000a197a24 */ /* 0x000fe200078e0219 */
[----:B------:R-:W-:Y:S01]  /*3490*/  ISETP.GE.AND P5, PT, R144, c[0x0][0x1d4], PT ;  /* 0x0000750090007a0c */ /* 0x000fe20003fa6270 */
[----:B------:R-:W-:Y:S01]  /*34a0*/  IMAD.WIDE.U32 R12, R27, c[0x0][0x1f0], R22 ;  /* 0x00007c001b0c7a25 */ /* 0x000fe200078e0016 */
[----:B------:R-:W-:Y:S02]  /*34b0*/  ISETP.GE.AND P3, PT, R233, c[0x0][0x1d4], PT ;  /* 0x00007500e9007a0c */ /* 0x000fe40003f66270 */
[----:B------:R-:W-:Y:S01]  /*34c0*/  @P0 LEA R2, P2, R5, c[0x0][0x220], 0x1 ;  /* 0x0000880005020a11 */ /* 0x000fe200078408ff */
[----:B------:R-:W-:Y:S01]  /*34d0*/  IMAD R0, R26, c[0x0][0x1f0], RZ ;  /* 0x00007c001a007a24 */ /* 0x000fe200078e02ff */
[----:B------:R-:W-:Y:S02]  /*34e0*/  IADD3 R105, R25, R93, RZ ;  /* 0x0000005d19697210 */ /* 0x000fe40007ffe0ff */
[----:B------:R-:W-:Y:S01]  /*34f0*/  @P0 LEA.HI.X R3, R5, c[0x0][0x224], R7, 0x1, P2 ;  /* 0x0000890005030a11 */ /* 0x000fe200010f0c07 */
[----:B------:R-:W-:Y:S01]  /*3500*/  IMAD R0, R27, c[0x0][0x1f4], R0 ;  /* 0x00007d001b007a24 */ /* 0x000fe200078e0200 */
[----:B------:R-:W-:-:S03]  /*3510*/  IADD3 R102, R89, R25, RZ ;  /* 0x0000001959667210 */ /* 0x000fc60007ffe0ff */
[----:B------:R-:W-:-:S04]  /*3520*/  @P5 LOP3.LUT R215, R215, 0x4, RZ, 0xfc, !PT ;  /* 0x00000004d7d75812 */ /* 0x000fc800078efcff */
[----:B------:R-:W-:-:S04]  /*3530*/  LOP3.LUT R215, R215, 0xfffffffd, RZ, 0xc0, !PT ;  /* 0xfffffffdd7d77812 */ /* 0x000fc800078ec0ff */
[----:B------:R-:W-:-:S04]  /*3540*/  @P3 LOP3.LUT R215, R215, 0x2, RZ, 0xfc, !PT ;  /* 0x00000002d7d73812 */ /* 0x000fc800078efcff */
[----:B------:R-:W-:-:S04]  /*3550*/  LOP3.LUT R215, R215, 0xfffffffe, RZ, 0xc0, !PT ;  /* 0xfffffffed7d77812 */ /* 0x000fc800078ec0ff */
[----:B------:R-:W-:-:S04]  /*3560*/  @P6 LOP3.LUT R215, R215, 0x1, RZ, 0xfc, !PT ;  /* 0x00000001d7d76812 */ /* 0x000fc800078efcff */
[----:B------:R-:W-:-:S13]  /*3570*/  LOP3.LUT P4, RZ, R215, 0x8, RZ, 0xc0, !PT ;  /* 0x00000008d7ff7812 */ /* 0x000fda000788c0ff */
[----:B------:R-:W-:Y:S01]  /*3580*/  @!PT LDS RZ, [RZ] ;  /* 0x00000000fffff984 */ /* 0x000fe20000000800 */
[----:B------:R-:W-:Y:S01]  /*3590*/  @!PT LDS RZ, [RZ] ;  /* 0x00000000fffff984 */ /* 0x000fe20000000800 */
[----:B------:R-:W-:Y:S01]  /*35a0*/  @!PT LDS RZ, [RZ] ;  /* 0x00000000fffff984 */ /* 0x000fe20000000800 */
[----:B------:R1:W-:Y:S04]  /*35b0*/  @P1 LDGSTS.E.BYPASS.LTC128B.128 [R220+0xa080], [R8.64], !P4 ;  /* 0x0a08000008dc1fae */ /* 0x0003e8000e101d4c */
[----:B------:R1:W-:Y:S04]  /*35c0*/  @P1 LDGSTS.E.BYPASS.LTC128B.128 [R220+0xb880], [R8.64+0x80], !P5 ;  /* 0x0b88008008dc1fae */ /* 0x0003e8000e901d4c */
[----:B------:R1:W-:Y:S04]  /*35d0*/  @P1 LDGSTS.E.BYPASS.LTC128B.128 [R220+0xd080], [R8.64+0x100], !P3 ;  /* 0x0d08010008dc1fae */ /* 0x0003e8000d901d4c */
[----:B------:R1:W-:Y:S01]  /*35e0*/  @P1 LDGSTS.E.BYPASS.LTC128B.128 [R220+0xe880], [R8.64+0x180], !P6 ;  /* 0x0e88018008dc1fae */ /* 0x0003e2000f101d4c */
[----:B------:R-:W-:-:S03]  /*35f0*/  ISETP.GE.AND P1, PT, R140, c[0x0][0x27c], PT ;  /* 0x00009f008c007a0c */ /* 0x000fc60003f26270 */
[----:B------:R2:W-:Y:S04]  /*3600*/  @P0 LDGSTS.E.BYPASS.LTC128B.128 [R223+0xb080], [R2.64], !P4 ;  /* 0x0b08000002df0fae */ /* 0x0005e8000e101d4c */
[----:B------:R2:W-:Y:S04]  /*3610*/  @P0 LDGSTS.E.BYPASS.LTC128B.128 [R223+0xc880], [R2.64+0x80], !P5 ;  /* 0x0c88008002df0fae */ /* 0x0005e8000e901d4c */
[----:B------:R2:W-:Y:S04]  /*3620*/  @P0 LDGSTS.E.BYPASS.LTC128B.128 [R223+0xe080], [R2.64+0x100], !P3 ;  /* 0x0e08010002df0fae */ /* 0x0005e8000d901d4c */
[----:B------:R2:W-:Y:S04]  /*3630*/  @P0 LDGSTS.E.BYPASS.LTC128B.128 [R223+0xf880], [R2.64+0x180], !P6 ;  /* 0x0f88018002df0fae */ /* 0x0005e8000f101d4c */
[----:B------:R-:W0:Y:S01]  /*3640*/  LDGDEPBAR ;  /* 0x00000000000079af */ /* 0x000e220000000000 */
[----:B------:R-:W-:Y:S01]  /*3650*/  WARPSYNC 0xffffffff ;  /* 0xffffffff00007948 */ /* 0x000fe20003800000 */
[----:B-1----:R-:W-:Y:S01]  /*3660*/  IMAD.IADD R9, R13, 0x1, R0 ;  /* 0x000000010d097824 */ /* 0x002fe200078e0200 */
[----:B------:R-:W-:Y:S01]  /*3670*/  MOV R8, R12 ;  /* 0x0000000c00087202 */ /* 0x000fe20000000f00 */
[----:B------:R-:W-:-:S04]  /*3680*/  IMAD R0, R30, c[0x0][0x1e0], RZ ;  /* 0x000078001e007a24 */ /* 0x000fc800078e02ff */
[----:B------:R-:W-:Y:S02]  /*3690*/  IMAD R0, R231, c[0x0][0x1e4], R0 ;  /* 0x00007900e7007a24 */ /* 0x000fe400078e0200 */
[----:B------:R-:W-:-:S04]  /*36a0*/  IMAD.WIDE.U32 R78, R28, c[0x0][0x1e0], R8 ;  /* 0x000078001c4e7a25 */ /* 0x000fc800078e0008 */
[----:B------:R-:W-:Y:S01]  /*36b0*/  IMAD.IADD R112, R151, 0x1, R0 ;  /* 0x0000000197707824 */ /* 0x000fe200078e0200 */
[----:B------:R-:W-:Y:S02]  /*36c0*/  IADD3 R104, P2, P0, R78, R150, R140 ;  /* 0x000000964e687210 */ /* 0x000fe4000785e08c */
[----:B------:R-:W-:-:S04]  /*36d0*/  IADD3 R80, R79, R80, RZ ;  /* 0x000000504f507210 */ /* 0x000fc80007ffe0ff */
[----:B------:R-:W-:Y:S02]  /*36e0*/  IADD3.X R100, R80, R112, R141, P2, P0 ;  /* 0x0000007050647210 */ /* 0x000fe400017e048d */
[----:B--2---:R-:W-:Y:S01]  /*36f0*/  ISETP.GE.AND P2, PT, R144, c[0x0][0x27c], PT ;  /* 0x00009f0090007a0c */ /* 0x004fe20003f46270 */
[----:B------:R-:W-:Y:S01]  /*3700*/  IMAD R5, R29, c[0x0][0x268], RZ ;  /* 0x00009a001d057a24 */ /* 0x000fe200078e02ff */
[----:B------:R-:W-:Y:S01]  /*3710*/  SEL R0, RZ, c[0x0][0x27c], !P1 ;  /* 0x00009f00ff007a07 */ /* 0x000fe20004800000 */
[C---:B------:R-:W-:Y:S01]  /*3720*/  IMAD.WIDE.U32 R8, R243.reuse, c[0x0][0x260], R140 ;  /* 0x00009800f3087a25 */ /* 0x040fe200078e008c */
[----:B------:R-:W-:Y:S01]  /*3730*/  SEL R7, RZ, c[0x0][0x27c], !P2 ;  /* 0x00009f00ff077a07 */ /* 0x000fe20005000000 */
[----:B------:R-:W-:Y:S01]  /*3740*/  BAR.SYNC.DEFER_BLOCKING 0x0 ;  /* 0x0000000000007b1d */ /* 0x000fe20000010000 */
[----:B------:R-:W-:Y:S01]  /*3750*/  SHF.R.U32.HI R137, RZ, 0x3, R241 ;  /* 0x00000003ff897819 */ /* 0x000fe200000116f1 */
[----:B------:R-:W-:Y:S01]  /*3760*/  IMAD.IADD R0, R140, 0x1, R0 ;  /* 0x000000018c007824 */ /* 0x000fe200078e0200 */
[----:B------:R-:W-:Y:S01]  /*3770*/  SHF.R.U32.HI R32, RZ, 0x3, R242 ;  /* 0x00000003ff207819 */ /* 0x000fe200000116f2 */
[----:B------:R-:W-:Y:S01]  /*3780*/  IMAD.WIDE.U32 R2, R243, c[0x0][0x210], R140 ;  /* 0x00008400f3027a25 */ /* 0x000fe200078e008c */
[C---:B------:R-:W-:Y:S01]  /*3790*/  IADD3 R119, P0, R231.reuse, R28, RZ ;  /* 0x0000001ce7777210 */ /* 0x040fe20007f1e0ff */
[----:B------:R-:W-:Y:S01]  /*37a0*/  ULDC.U8 UR6, c[0x0][0x298] ;  /* 0x0000a60000067ab9 */ /* 0x000fe20000000000 */
[----:B------:R-:W-:Y:S01]  /*37b0*/  IADD3 R31, R231, 0x20, RZ ;  /* 0x00000020e71f7810 */ /* 0x000fe20007ffe0ff */
[----:B------:R-:W-:Y:S01]  /*37c0*/  IMAD R95, R84, c[0x0][0x26c], R5 ;  /* 0x00009b00545f7a24 */ /* 0x000fe200078e0205 */
[----:B------:R-:W-:Y:S01]  /*37d0*/  LOP3.LUT R215, R215, 0xffffffef, RZ, 0xc0, !PT ;  /* 0xffffffefd7d77812 */ /* 0x000fe200078ec0ff */
[----:B------:R-:W-:-:S02]  /*37e0*/  IMAD R9, R243, c[0x0][0x264], R9 ;  /* 0x00009900f3097a24 */ /* 0x000fc400078e0209 */
[----:B------:R-:W-:Y:S01]  /*37f0*/  IMAD.IADD R5, R144, 0x1, R7 ;  /* 0x0000000190057824 */ /* 0x000fe200078e0207 */
[----:B------:R-:W-:Y:S01]  /*3800*/  SHF.R.S32.HI R7, RZ, 0x1f, R0 ;  /* 0x0000001fff077819 */ /* 0x000fe20000011400 */
[----:B------:R-:W-:Y:S02]  /*3810*/  IMAD R3, R243, c[0x0][0x214], R3 ;  /* 0x00008500f3037a24 */ /* 0x000fe400078e0203 */
[----:B------:R-:W-:Y:S01]  /*3820*/  IMAD.WIDE.U32 R84, R84, c[0x0][0x268], R8 ;  /* 0x00009a0054547a25 */ /* 0x000fe200078e0008 */
[----:B------:R-:W-:Y:S02]  /*3830*/  SHF.R.S32.HI R8, RZ, 0x1f, R5 ;  /* 0x0000001fff087819 */ /* 0x000fe40000011405 */
[-C--:B------:R-:W-:Y:S01]  /*3840*/  LEA.HI R9, R7, R0.reuse, RZ, 0x6 ;  /* 0x0000000007097211 */ /* 0x080fe200078f30ff */
[----:B------:R-:W-:Y:S01]  /*3850*/  IMAD.WIDE.U32 R82, R27, c[0x0][0x218], R2 ;  /* 0x000086001b527a25 */ /* 0x000fe200078e0002 */
[----:B------:R-:W-:Y:S02]  /*3860*/  LEA.HI R2, R7, R0, RZ, 0x3 ;  /* 0x0000000007027211 */ /* 0x000fe400078f18ff */
[-C--:B------:R-:W-:Y:S01]  /*3870*/  LEA.HI R0, R8, R5.reuse, RZ, 0x3 ;  /* 0x0000000508007211 */ /* 0x080fe200078f18ff */
[----:B------:R-:W-:Y:S01]  /*3880*/  IMAD R10, R26, c[0x0][0x218], RZ ;  /* 0x000086001a0a7a24 */ /* 0x000fe200078e02ff */
[----:B------:R-:W-:Y:S01]  /*3890*/  LEA.HI R3, R8, R5, RZ, 0x6 ;  /* 0x0000000508037211 */ /* 0x000fe200078f30ff */
[----:B------:R-:W-:Y:S01]  /*38a0*/  IMAD.X R118, R30, 0x1, R15, P0 ;  /* 0x000000011e767824 */ /* 0x000fe200000e060f */
[----:B------:R-:W-:Y:S01]  /*38b0*/  SHF.R.S32.HI R5, RZ, 0x6, R9 ;  /* 0x00000006ff057819 */ /* 0x000fe20000011409 */
[----:B------:R-:W-:Y:S01]  /*38c0*/  IMAD R14, R27, c[0x0][0x21c], R10 ;  /* 0x000087001b0e7a24 */ /* 0x000fe200078e020a */
[--C-:B------:R-:W-:Y:S01]  /*38d0*/  LOP3.LUT R8, R242, 0x38, R2.reuse, 0xf8, !PT ;  /* 0x00000038f2087812 */ /* 0x100fe200078ef802 */
[----:B------:R-:W-:Y:S01]  /*38e0*/  IMAD.MOV.U32 R145, RZ, RZ, c[0x0][0x1e0] ;  /* 0x00007800ff917624 */ /* 0x000fe200078e00ff */
[----:B------:R-:W-:Y:S01]  /*38f0*/  LOP3.LUT R7, R241, 0x38, R2, 0xf8, !PT ;  /* 0x00000038f1077812 */ /* 0x000fe200078ef802 */
[C---:B------:R-:W-:Y:S01]  /*3900*/  IMAD R13, R5.reuse, 0xc00, R6 ;  /* 0x00000c00050d7824 */ /* 0x040fe200078e0206 */
[----:B------:R-:W-:Y:S01]  /*3910*/  LOP3.LUT R10, R8, R32, RZ, 0x3c, !PT ;  /* 0x00000020080a7212 */ /* 0x000fe200078e3cff */
[----:B------:R-:W-:Y:S01]  /*3920*/  IMAD R12, R5, 0xc00, R11 ;  /* 0x00000c00050c7824 */ /* 0x000fe200078e020b */
[----:B------:R-:W-:Y:S01]  /*3930*/  LOP3.LUT R5, R7, R137, RZ, 0x3c, !PT ;  /* 0x0000008907057212 */ /* 0x000fe200078e3cff */
[----:B------:R-:W-:Y:S01]  /*3940*/  IMAD.WIDE.U32 R148, R31, c[0x0][0x1e0], RZ ;  /* 0x000078001f947a25 */ /* 0x000fe200078e00ff */
[----:B------:R-:W-:-:S02]  /*3950*/  SHF.R.S32.HI R3, RZ, 0x6, R3 ;  /* 0x00000006ff037819 */ /* 0x000fc40000011403 */
[----:B------:R-:W-:Y:S01]  /*3960*/  LOP3.LUT R9, R242, 0x38, R0, 0xf8, !PT ;  /* 0x00000038f2097812 */ /* 0x000fe200078ef800 */
[----:B------:R-:W-:Y:S01]  /*3970*/  IMAD.IADD R10, R13, 0x1, R10 ;  /* 0x000000010d0a7824 */ /* 0x000fe200078e020a */
[----:B------:R-:W-:Y:S01]  /*3980*/  SHF.R.S32.HI R13, RZ, 0x1f, R31 ;  /* 0x0000001fff0d7819 */ /* 0x000fe2000001141f */
[----:B------:R-:W-:Y:S01]  /*3990*/  IMAD.IADD R12, R12, 0x1, R5 ;  /* 0x000000010c0c7824 */ /* 0x000fe200078e0205 */
[----:B------:R-:W-:Y:S01]  /*39a0*/  LOP3.LUT R7, R9, R32, RZ, 0x3c, !PT ;  /* 0x0000002009077212 */ /* 0x000fe200078e3cff */
[----:B------:R-:W-:Y:S01]  /*39b0*/  IMAD R8, R3, 0xc00, R6 ;  /* 0x00000c0003087824 */ /* 0x000fe200078e0206 */
[----:B------:R-:W-:Y:S01]  /*39c0*/  LOP3.LUT R5, R241, 0x38, R0, 0xf8, !PT ;  /* 0x00000038f1057812 */ /* 0x000fe200078ef800 */
[----:B------:R-:W-:Y:S01]  /*39d0*/  IMAD.IADD R95, R85, 0x1, R95 ;  /* 0x00000001555f7824 */ /* 0x000fe200078e025f */
[----:B------:R-:W-:Y:S01]  /*39e0*/  ISETP.GE.AND P0, PT, R69, 0x1, PT ;  /* 0x000000014500780c */ /* 0x000fe20003f06270 */
[----:B------:R-:W-:Y:S01]  /*39f0*/  IMAD.IADD R9, R8, 0x1, R7 ;  /* 0x0000000108097824 */ /* 0x000fe200078e0207 */
[----:B------:R-:W-:Y:S01]  /*3a00*/  LOP3.LUT R5, R5, R137, RZ, 0x3c, !PT ;  /* 0x0000008905057212 */ /* 0x000fe200078e3cff */
[----:B------:R-:W-:Y:S01]  /*3a10*/  IMAD R7, R13, c[0x0][0x1e0], RZ ;  /* 0x000078000d077a24 */ /* 0x000fe200078e02ff */
[----:B------:R-:W-:Y:S01]  /*3a20*/  LOP3.LUT R97, R2, 0xfffffff8, RZ, 0xc0, !PT ;  /* 0xfffffff802617812 */ /* 0x000fe200078ec0ff */
[----:B------:R-:W-:Y:S01]  /*3a30*/  IMAD R8, R3, 0xc00, R11 ;  /* 0x00000c0003087824 */ /* 0x000fe200078e020b */
[----:B------:R-:W-:Y:S01]  /*3a40*/  LOP3.LUT R96, R0, 0xfffffff8, RZ, 0xc0, !PT ;  /* 0xfffffff800607812 */ /* 0x000fe200078ec0ff */
[----:B------:R-:W-:Y:S01]  /*3a50*/  IMAD R3, R31, c[0x0][0x1e4], R7 ;  /* 0x000079001f037a24 */ /* 0x000fe200078e0207 */
[C---:B------:R-:W-:Y:S01]  /*3a60*/  SHF.L.U64.HI R131, R145.reuse, R131, c[0x0][0x1e4] ;  /* 0x0000790091837619 */ /* 0x040fe20000010283 */
[----:B------:R-:W-:Y:S01]  /*3a70*/  IMAD.IADD R5, R8, 0x1, R5 ;  /* 0x0000000108057824 */ /* 0x000fe200078e0205 */
[----:B------:R-:W-:Y:S01]  /*3a80*/  SHF.R.S32.HI R66, RZ, 0x3, R2 ;  /* 0x00000003ff427819 */ /* 0x000fe20000011402 */
[----:B------:R-:W-:Y:S01]  /*3a90*/  IMAD.SHL.U32 R145, R145, 0x20, RZ ;  /* 0x0000002091917824 */ /* 0x000fe200078e00ff */
[----:B------:R-:W-:Y:S01]  /*3aa0*/  SHF.R.S32.HI R65, RZ, 0x3, R0 ;  /* 0x00000003ff417819 */ /* 0x000fe20000011400 */
[----:B------:R-:W-:Y:S01]  /*3ab0*/  IMAD.IADD R117, R149, 0x1, R3 ;  /* 0x0000000195757824 */ /* 0x000fe200078e0203 */
[----:B------:R-:W-:Y:S01]  /*3ac0*/  SHF.R.S32.HI R99, RZ, 0x1f, R97 ;  /* 0x0000001fff637819 */ /* 0x000fe20000011461 */
[----:B------:R-:W-:Y:S01]  /*3ad0*/  IMAD.IADD R94, R83, 0x1, R14 ;  /* 0x00000001535e7824 */ /* 0x000fe200078e020e */
[----:B------:R-:W-:Y:S01]  /*3ae0*/  SHF.R.S32.HI R98, RZ, 0x1f, R96 ;  /* 0x0000001fff627819 */ /* 0x000fe20000011460 */
[----:B------:R-:W-:Y:S01]  /*3af0*/  IMAD.SHL.U32 R116, R10, 0x2, RZ ;  /* 0x000000020a747824 */ /* 0x000fe200078e00ff */
[----:B------:R-:W-:Y:S01]  /*3b00*/  @P0 LOP3.LUT R215, R215, 0x10, RZ, 0xfc, !PT ;  /* 0x00000010d7d70812 */ /* 0x000fe200078efcff */
[----:B------:R-:W-:-:S02]  /*3b10*/  IMAD.SHL.U32 R115, R12, 0x2, RZ ;  /* 0x000000020c737824 */ /* 0x000fc400078e00ff */
[----:B------:R-:W-:Y:S02]  /*3b20*/  IMAD.SHL.U32 R114, R9, 0x2, RZ ;  /* 0x0000000209727824 */ /* 0x000fe400078e00ff */
[----:B------:R-:W-:Y:S02]  /*3b30*/  IMAD.SHL.U32 R113, R5, 0x2, RZ ;  /* 0x0000000205717824 */ /* 0x000fe400078e00ff */
.L_x_1882:
[----:B------:R-:W-:Y:S01]  /*3b40*/  SHF.R.S32.HI R81, RZ, 0x1f, R37 ;  /* 0x0000001fff517819 */ /* 0x000fe20000011425 */
[-C--:B------:R-:W-:Y:S01]  /*3b50*/  IMAD R0, R135, R37.reuse, RZ ;  /* 0x0000002587007224 */ /* 0x080fe200078e02ff */
[----:B------:R-:W-:Y:S01]  /*3b60*/  ISETP.GE.AND P4, PT, R69, 0x1, PT ;  /* 0x000000014500780c */ /* 0x000fe20003f86270 */
[----:B------:R-:W-:Y:S01]  /*3b70*/  IMAD.WIDE.U32 R74, R128, R37, RZ ;  /* 0x00000025804a7225 */ /* 0x000fe200078e00ff */
[----:B------:R-:W-:Y:S01]  /*3b80*/  IADD3 R153, R231, 0x20, RZ ;  /* 0x00000020e7997810 */ /* 0x000fe20007ffe0ff */
[----:B------:R-:W-:Y:S04]  /*3b90*/  DEPBAR.LE SB0, 0x0 ;  /* 0x000080000000791a */ /* 0x000fe80000000000 */
[----:B-1----:R-:W-:Y:S01]  /*3ba0*/  IADD3 R2, P3, P0, R104, R74, R145 ;  /* 0x0000004a68027210 */ /* 0x002fe2000787e091 */
        /* <DEDUP_REMOVED lines=14> */
[----:B------:R-:W-:Y:S01]  /*3c90*/  ISETP.NE.AND P0, PT, RZ, UR6, PT ;  /* 0x00000006ff007c0c */ /* 0x000fe2000bf05270 */
        /* <DEDUP_REMOVED lines=35> */
[----:B------:R-:W-:Y:S02]  /*3ed0*/  LEA R12, P0, R2, c[0x0][0x288], 0x1 ;  /* 0x0000a200020c7a11 */ /* 0x000fe400078008ff */
[----:B------:R-:W-:Y:S02]  /*3ee0*/  IADD3 R0, R142, 0x20, RZ ;  /* 0x000000208e007810 */ /* 0x000fe40007ffe0ff */
[----:B------:R-:W-:Y:S02]  /*3ef0*/  LEA.HI.X R13, R2, c[0x0][0x28c], R5, 0x1, P0 ;  /* 0x0000a300020d7a11 */ /* 0x000fe400000f0c05 */
[----:B------:R-:W-:Y:S01]  /*3f00*/  ISETP.GE.AND P0, PT, R142, c[0x0][0x27c], PT ;  /* 0x00009f008e007a0c */ /* 0x000fe20003f06270 */
[----:B------:R-:W-:Y:S11]  /*3f10*/  CS2R R2, SRZ ;  /* 0x0000000000027805 */ /* 0x000ff6000001ff00 */
[----:B------:R-:W-:Y:S01]  /*3f20*/  @!UPT UIADD3 URZ, URZ, URZ, URZ ;  /* 0x0000003f3f3ff290 */ /* 0x000fe2000fffe03f */
[----:B------:R1:W5:Y:S04]  /*3f30*/  @!P0 LDG.E.64 R2, [R14.64] ;  /* 0x0000000c0e028981 */ /* 0x000368000c1e1b00 */
[----:B------:R1:W5:Y:S01]  /*3f40*/  @!P0 LDG.E.64 R38, [R12.64] ;  /* 0x0000000c0c268981 */ /* 0x000362000c1e1b00 */
[----:B------:R-:W-:Y:S02]  /*3f50*/  ISETP.GE.AND P0, PT, R0, c[0x0][0x27c], PT ;  /* 0x00009f0000007a0c */ /* 0x000fe40003f06270 */
[----:B------:R-:W-:Y:S11]  /*3f60*/  IADD3 R0, R142, 0x40, RZ ;  /* 0x000000408e007810 */ /* 0x000ff60007ffe0ff */
[----:B------:R1:W5:Y:S04]  /*3f70*/  @!P0 LDG.E.64 R8, [R14.64+0x40] ;  /* 0x0000400c0e088981 */ /* 0x000368000c1e1b00 */
[----:B------:R1:W5:Y:S01]  /*3f80*/  @!P0 LDG.E.64 R40, [R12.64+0x40] ;  /* 0x0000400c0c288981 */ /* 0x000362000c1e1b00 */
[----:B------:R-:W-:Y:S02]  /*3f90*/  ISETP.GE.AND P0, PT, R0, c[0x0][0x27c], PT ;  /* 0x00009f0000007a0c */ /* 0x000fe40003f06270 */
[----:B------:R-:W-:Y:S11]  /*3fa0*/  IADD3 R0, R142, 0x60, RZ ;  /* 0x000000608e007810 */ /* 0x000ff60007ffe0ff */
[----:B------:R1:W5:Y:S04]  /*3fb0*/  @!P0 LDG.E.64 R16, [R14.64+0x80] ;  /* 0x0000800c0e108981 */ /* 0x000368000c1e1b00 */
[----:B------:R1:W5:Y:S01]  /*3fc0*/  @!P0 LDG.E.64 R42, [R12.64+0x80] ;  /* 0x0000800c0c2a8981 */ /* 0x000362000c1e1b00 */
[----:B------:R-:W-:Y:S11]  /*3fd0*/  ISETP.GE.AND P0, PT, R0, c[0x0][0x27c], PT ;  /* 0x00009f0000007a0c */ /* 0x000ff60003f06270 */
[----:B------:R-:W-:Y:S02]  /*3fe0*/  @!UPT UIADD3 URZ, URZ, URZ, URZ ;  /* 0x0000003f3f3ff290 */ /* 0x000fe4000fffe03f */
[----:B------:R1:W5:Y:S04]  /*3ff0*/  @!P0 LDG.E.64 R18, [R14.64+0xc0] ;  /* 0x0000c00c0e128981 */ /* 0x000368000c1e1b00 */
[----:B------:R1:W5:Y:S02]  /*4000*/  @!P0 LDG.E.64 R44, [R12.64+0xc0] ;  /* 0x0000c00c0c2c8981 */ /* 0x000364000c1e1b00 */
.L_x_1846:
[----:B------:R-:W-:Y:S05]  /*4010*/  BSYNC B0 ;  /* 0x0000000000007941 */ /* 0x000fea0003800000 */
.L_x_1845:
[----:B-----5:R-:W-:Y:S01]  /*4020*/  MOV R0, R17 ;  /* 0x0000001100007202 */ /* 0x020fe20000000f00 */
        /* <DEDUP_REMOVED lines=45> */
[C---:B-1----:R-:W-:Y:S04]  /*4300*/  LEA R14, P0, R0.reuse, c[0x0][0x270], 0x1 ;  /* 0x00009c00000e7a11 */ /* 0x042fe800078008ff */
[----:B------:R-:W-:Y:S02]  /*4310*/  LEA.HI.X R15, R0, c[0x0][0x274], R7, 0x1, P0 ;  /* 0x00009d00000f7a11 */ /* 0x000fe400000f0c07 */
[C---:B------:R-:W-:Y:S02]  /*4320*/  LEA R12, P0, R5.reuse, c[0x0][0x288], 0x1 ;  /* 0x0000a200050c7a11 */ /* 0x040fe400078008ff */
[C---:B------:R-:W-:Y:S02]  /*4330*/  IADD3 R0, R142.reuse, 0x20, RZ ;  /* 0x000000208e007810 */ /* 0x040fe40007ffe0ff */
[----:B------:R-:W-:Y:S02]  /*4340*/  LEA.HI.X R13, R5, c[0x0][0x28c], R10, 0x1, P0 ;  /* 0x0000a300050d7a11 */ /* 0x000fe400000f0c0a */
[----:B------:R-:W-:Y:S11]  /*4350*/  ISETP.GE.AND P0, PT, R142, c[0x0][0x27c], PT ;  /* 0x00009f008e007a0c */ /* 0x000ff60003f06270 */
[----:B------:R-:W-:Y:S02]  /*4360*/  @!UPT UIADD3 URZ, URZ, URZ, URZ ;  /* 0x0000003f3f3ff290 */ /* 0x000fe4000fffe03f */
        /* <DEDUP_REMOVED lines=14> */
.L_x_1848:
[----:B------:R-:W-:Y:S05]  /*4450*/  BSYNC B0 ;  /* 0x0000000000007941 */ /* 0x000fea0003800000 */
.L_x_1847:
[----:B-----5:R-:W-:Y:S01]  /*4460*/  MOV R0, R27 ;  /* 0x0000001b00007202 */ /* 0x020fe20000000f00 */
[----:B------:R-:W-:Y:S01]  /*4470*/  IMAD.MOV.U32 R10, RZ, RZ, R28 ;  /* 0x000000ffff0a7224 */ /* 0x000fe200078e001c */
[----:B------:R-:W-:Y:S01]  /*4480*/  BSSY B1, `(.L_x_1849) ;  /* 0x00000fd000017945 */ /* 0x000fe20003800000 */
[----:B------:R-:W-:Y:S02]  /*4490*/  IMAD.MOV.U32 R7, RZ, RZ, R29 ;  /* 0x000000ffff077224 */ /* 0x000fe400078e001d */
[----:B------:R-:W-:Y:S02]  /*44a0*/  IMAD.MOV.U32 R5, RZ, RZ, R26 ;  /* 0x000000ffff057224 */ /* 0x000fe400078e001a */
[----:B-1----:R-:W-:Y:S01]  /*44b0*/  IMAD.MOV.U32 R12, RZ, RZ, R54 ;  /* 0x000000ffff0c7224 */ /* 0x002fe200078e0036 */
[----:B------:R-:W-:Y:S01]  /*44c0*/  PRMT R34, R7, 0x5410, R10 ;  /* 0x0000541007227816 */ /* 0x000fe2000000000a */
[----:B------:R-:W-:Y:S01]  /*44d0*/  IMAD.MOV.U32 R10, RZ, RZ, R24 ;  /* 0x000000ffff0a7224 */ /* 0x000fe200078e0018 */
[----:B------:R-:W-:Y:S01]  /*44e0*/  PRMT R33, R0, 0x5410, R5 ;  /* 0x0000541000217816 */ /* 0x000fe20000000005 */
[----:B------:R-:W-:Y:S01]  /*44f0*/  IMAD.MOV.U32 R7, RZ, RZ, R25 ;  /* 0x000000ffff077224 */ /* 0x000fe200078e0019 */
[----:B------:R-:W-:Y:S01]  /*4500*/  MOV R5, R20 ;  /* 0x0000001400057202 */ /* 0x000fe20000000f00 */
[----:B------:R-:W-:Y:S03]  /*4510*/  IMAD.MOV.U32 R0, RZ, RZ, R21 ;  /* 0x000000ffff007224 */ /* 0x000fe600078e0015 */
[----:B------:R-:W-:Y:S02]  /*4520*/  PRMT R32, R7, 0x5410, R10 ;  /* 0x0000541007207816 */ /* 0x000fe4000000000a */
        /* <DEDUP_REMOVED lines=24> */
[----:B------:R-:W-:Y:S02]  /*46b0*/  @!P0 PRMT R35, R52, 0x5410, R35 ;  /* 0x0000541034238816 */ /* 0x000fe40000000023 */
[----:B------:R-:W-:Y:S02]  /*46c0*/  @!P0 SHF.L.U32 R2, R3, 0x10, RZ ;  /* 0x0000001003028819 */ /* 0x000fe400000006ff */
[----:B------:R-:W-:Y:S01]  /*46d0*/  @!P0 PRMT R5, R22, 0x5432, R5 ;  /* 0x0000543216058816 */ /* 0x000fe20000000005 */
[----:B------:R-:W-:Y:S01]  /*46e0*/  @!P0 IMAD.U32 R7, R35, 0x10000, RZ ;  /* 0x0001000023078824 */ /* 0x000fe200078e00ff */
[----:B------:R-:W-:Y:S02]  /*46f0*/  @!P0 LOP3.LUT R3, R3, 0xffff0000, RZ, 0xc0, !PT ;  /* 0xffff000003038812 */ /* 0x000fe400078ec0ff */
[----:B------:R-:W-:Y:S04]  /*4700*/  @!P0 SHF.R.U32.HI R36, RZ, 0x10, R39 ;  /* 0x00000010ff248819 */ /* 0x000fe80000011627 */
[----:B------:R-:W-:Y:S01]  /*4710*/  @!P0 PRMT R36, R52, 0x5432, R36 ;  /* 0x0000543234248816 */ /* 0x000fe20000000024 */
[C---:B-1----:R-:W-:Y:S01]  /*4720*/  @!P0 IMAD.U32 R22, R12.reuse, 0x10000, RZ ;  /* 0x000100000c168824 */ /* 0x042fe200078e00ff */
[----:B------:R-:W-:Y:S05]  /*4730*/  @!P0 LOP3.LUT R0, R12, 0xffff0000, RZ, 0xc0, !PT ;  /* 0xffff00000c008812 */ /* 0x000fea00078ec0ff */
[C---:B------:R-:W-:Y:S02]  /*4740*/  @!P0 FMUL.FTZ R38, R0.reuse, R7 ;  /* 0x0000000700268220 */ /* 0x040fe40000410000 */
[-C--:B------:R-:W-:Y:S02]  /*4750*/  @!P0 FMUL.FTZ R0, R0, R2.reuse ;  /* 0x0000000200008220 */ /* 0x080fe40000410000 */
[----:B------:R-:W-:Y:S01]  /*4760*/  @!P0 FFMA.FTZ R38, R22, R2, -R38 ;  /* 0x0000000216268223 */ /* 0x000fe20000010826 */
[----:B------:R-:W-:Y:S01]  /*4770*/  @!P0 LOP3.LUT R2, R13, 0xffff0000, RZ, 0xc0, !PT ;  /* 0xffff00000d028812 */ /* 0x000fe200078ec0ff */
[----:B------:R-:W-:Y:S01]  /*4780*/  @!P0 FFMA.FTZ R0, R7, R22, R0 ;  /* 0x0000001607008223 */ /* 0x000fe20000010000 */
[----:B------:R-:W-:Y:S01]  /*4790*/  @!P0 LOP3.LUT R7, R35, 0xffff0000, RZ, 0xc0, !PT ;  /* 0xffff000023078812 */ /* 0x000fe200078ec0ff */
[----:B------:R-:W-:Y:S04]  /*47a0*/  @!P0 IMAD.U32 R22, R13, 0x10000, RZ ;  /* 0x000100000d168824 */ /* 0x000fe800078e00ff */
[C---:B------:R-:W-:Y:S02]  /*47b0*/  @!P0 FMUL.FTZ R35, R2.reuse, R7 ;  /* 0x0000000702238220 */ /* 0x040fe40000410000 */
[-C--:B------:R-:W-:Y:S02]  /*47c0*/  @!P0 FMUL.FTZ R2, R2, R3.reuse ;  /* 0x0000000302028220 */ /* 0x080fe40000410000 */
[----:B------:R-:W-:Y:S01]  /*47d0*/  @!P0 FFMA.FTZ R35, R22, R3, -R35 ;  /* 0x0000000316238223 */ /* 0x000fe20000010823 */
[----:B------:R-:W-:Y:S01]  /*47e0*/  @!P0 SHF.L.U32 R3, R5, 0x10, RZ ;  /* 0x0000001005038819 */ /* 0x000fe200000006ff */
[----:B------:R-:W-:Y:S01]  /*47f0*/  @!P0 FFMA.FTZ R2, R7, R22, R2 ;  /* 0x0000001607028223 */ /* 0x000fe20000010002 */
[----:B------:R-:W-:Y:S01]  /*4800*/  @!P0 F2FP.BF16.PACK_AB R22, R0, R38 ;  /* 0x000000260016823e */ /* 0x000fe200000010ff */
[----:B------:R-:W-:Y:S01]  /*4810*/  @!P0 IMAD.U32 R7, R36, 0x10000, RZ ;  /* 0x0001000024078824 */ /* 0x000fe200078e00ff */
[----:B------:R-:W-:Y:S02]  /*4820*/  @!P0 LOP3.LUT R0, R14, 0xffff0000, RZ, 0xc0, !PT ;  /* 0xffff00000e008812 */ /* 0x000fe400078ec0ff */
[----:B------:R-:W-:Y:S01]  /*4830*/  @!P0 F2FP.BF16.PACK_AB R2, R2, R35 ;  /* 0x000000230202823e */ /* 0x000fe200000010ff */
[----:B------:R-:W-:Y:S01]  /*4840*/  @!P0 IMAD.MOV.U32 R12, RZ, RZ, R22 ;  /* 0x000000ffff0c8224 */ /* 0x000fe200078e0016 */
[----:B------:R-:W-:Y:S01]  /*4850*/  @!P0 LOP3.LUT R35, R36, 0xffff0000, RZ, 0xc0, !PT ;  /* 0xffff000024238812 */ /* 0x000fe200078ec0ff */
[----:B------:R-:W-:Y:S01]  /*4860*/  @!P0 IMAD.U32 R22, R14, 0x10000, RZ ;  /* 0x000100000e168824 */ /* 0x000fe200078e00ff */
[----:B------:R-:W-:Y:S01]  /*4870*/  @!P0 MOV R13, R2 ;  /* 0x00000002000d8202 */ /* 0x000fe20000000f00 */
[C---:B------:R-:W-:Y:S01]  /*4880*/  @!P0 FMUL.FTZ R38, R0.reuse, R7 ;  /* 0x0000000700268220 */ /* 0x040fe20000410000 */
[----:B------:R-:W-:Y:S01]  /*4890*/  @!P0 LOP3.LUT R2, R15, 0xffff0000, RZ, 0xc0, !PT ;  /* 0xffff00000f028812 */ /* 0x000fe200078ec0ff */
[-C--:B------:R-:W-:Y:S01]  /*48a0*/  @!P0 FMUL.FTZ R0, R0, R3.reuse ;  /* 0x0000000300008220 */ /* 0x080fe20000410000 */
[----:B------:R-:W-:Y:S01]  /*48b0*/  @!P0 LOP3.LUT R5, R5, 0xffff0000, RZ, 0xc0, !PT ;  /* 0xffff000005058812 */ /* 0x000fe200078ec0ff */
[----:B------:R-:W-:Y:S01]  /*48c0*/  @!P0 FFMA.FTZ R38, R22, R3, -R38 ;  /* 0x0000000316268223 */ /* 0x000fe20000010826 */
[----:B------:R-:W-:Y:S01]  /*48d0*/  @!P0 SHF.L.U32 R3, R15, 0x10, RZ ;  /* 0x000000100f038819 */ /* 0x000fe200000006ff */
[----:B------:R-:W-:Y:S02]  /*48e0*/  @!P0 FFMA.FTZ R0, R7, R22, R0 ;  /* 0x0000001607008223 */ /* 0x000fe40000010000 */
[C---:B------:R-:W-:Y:S02]  /*48f0*/  @!P0 FMUL.FTZ R7, R2.reuse, R35 ;  /* 0x0000002302078220 */ /* 0x040fe40000410000 */
[-C--:B------:R-:W-:Y:S01]  /*4900*/  @!P0 FMUL.FTZ R2, R2, R5.reuse ;  /* 0x0000000502028220 */ /* 0x080fe20000410000 */
[----:B------:R-:W-:Y:S01]  /*4910*/  @!P0 F2FP.BF16.PACK_AB R0, R0, R38 ;  /* 0x000000260000823e */ /* 0x000fe200000010ff */
[----:B------:R-:W-:Y:S02]  /*4920*/  @!P0 FFMA.FTZ R5, R3, R5, -R7 ;  /* 0x0000000503058223 */ /* 0x000fe40000010807 */
[----:B------:R-:W-:Y:S02]  /*4930*/  @!P0 FFMA.FTZ R2, R35, R3, R2 ;  /* 0x0000000323028223 */ /* 0x000fe40000010002 */
[----:B------:R-:W-:Y:S03]  /*4940*/  @!P0 IMAD.MOV.U32 R14, RZ, RZ, R0 ;  /* 0x000000ffff0e8224 */ /* 0x000fe600078e0000 */
[----:B------:R-:W-:Y:S04]  /*4950*/  @!P0 F2FP.BF16.PACK_AB R2, R2, R5 ;  /* 0x000000050202823e */ /* 0x000fe800000010ff */
[----:B------:R-:W-:Y:S05]  /*4960*/  @!P0 MOV R15, R2 ;  /* 0x00000002000f8202 */ /* 0x000fea0000000f00 */
[----:B------:R1:W-:Y:S02]  /*4970*/  STG.E.128 [R70.64], R12 ;  /* 0x0000000c46007986 */ /* 0x0003e4000c101d0c */
.L_x_1852:
[----:B------:R-:W-:Y:S05]  /*4980*/  BSYNC B0 ;  /* 0x0000000000007941 */ /* 0x000fea0003800000 */
.L_x_1851:
[----:B------:R-:W-:Y:S01]  /*4990*/  ISETP.GE.AND P0, PT, R144, c[0x0][0x1d4], PT ;  /* 0x0000750090007a0c */ /* 0x000fe20003f06270 */
[----:B------:R-:W-:Y:S01]  /*49a0*/  @!UPT UIADD3 URZ, URZ, URZ, URZ ;  /* 0x0000003f3f3ff290 */ /* 0x000fe2000fffe03f */
[----:B------:R-:W-:Y:S11]  /*49b0*/  BSSY B0, `(.L_x_1853) ;  /* 0x0000037000007945 */ /* 0x000ff60003800000 */
[----:B------:R-:W-:-:S05]  /*49c0*/  @P0 BRA `(.L_x_1854) ;  /* 0x0000035000000947 */ /* 0x000fca0003800000 */
[----:B------:R-:W-:Y:S01]  /*49d0*/  IADD3 R0, R142, 0x20, RZ ;  /* 0x000000208e007810 */ /* 0x000fe20007ffe0ff */
[----:B-1----:R-:W1:Y:S03]  /*49e0*/  LDS.128 R12, [R220+0xb880] ;  /* 0x00b88000dc0c7984 */ /* 0x002e660000000c00 */
[----:B------:R-:W-:Y:S11]  /*49f0*/  ISETP.GE.AND P0, PT, R0, c[0x0][0x27c], PT ;  /* 0x00009f0000007a0c */ /* 0x000ff60003f06270 */
[----:B------:R-:W-:Y:S02]  /*4a00*/  @!UPT UIADD3 URZ, URZ, URZ, URZ ;  /* 0x0000003f3f3ff290 */ /* 0x000fe4000fffe03f */
[----:B------:R-:W-:Y:S02]  /*4a10*/  @!P0 SHF.R.U64 R22, R40, 0x10, R41 ;  /* 0x0000001028168819 */ /* 0x000fe40000001229 */
[----:B------:R-:W-:Y:S02]  /*4a20*/  @!P0 SHF.R.U64 R3, R8, 0x10, R9 ;  /* 0x0000001008038819 */ /* 0x000fe40000001209 */
[----:B------:R-:W-:Y:S02]  /*4a30*/  @!P0 PRMT R22, R53, 0x5410, R22 ;  /* 0x0000541035168816 */ /* 0x000fe40000000016 */
[----:B------:R-:W-:Y:S02]  /*4a40*/  @!P0 PRMT R3, R23, 0x5410, R3 ;  /* 0x0000541017038816 */ /* 0x000fe40000000003 */
[----:B------:R-:W-:Y:S01]  /*4a50*/  @!P0 SHF.R.U32.HI R8, RZ, 0x10, R9 ;  /* 0x00000010ff088819 */ /* 0x000fe20000011609 */
[C---:B------:R-:W-:Y:S01]  /*4a60*/  @!P0 IMAD.U32 R7, R22.reuse, 0x10000, RZ ;  /* 0x0001000016078824 */ /* 0x040fe200078e00ff */
[----:B------:R-:W-:Y:S01]  /*4a70*/  @!P0 SHF.R.U32.HI R38, RZ, 0x10, R41 ;  /* 0x00000010ff268819 */ /* 0x000fe20000011629 */
[----:B------:R-:W-:Y:S01]  /*4a80*/  @!P0 IMAD.U32 R2, R3, 0x10000, RZ ;  /* 0x0001000003028824 */ /* 0x000fe200078e00ff */
[----:B------:R-:W-:Y:S02]  /*4a90*/  @!P0 PRMT R9, R23, 0x5432, R8 ;  /* 0x0000543217098816 */ /* 0x000fe40000000008 */
[----:B------:R-:W-:Y:S02]  /*4aa0*/  @!P0 LOP3.LUT R22, R22, 0xffff0000, RZ, 0xc0, !PT ;  /* 0xffff000016168812 */ /* 0x000fe400078ec0ff */
[----:B------:R-:W-:Y:S02]  /*4ab0*/  @!P0 LOP3.LUT R3, R3, 0xffff0000, RZ, 0xc0, !PT ;  /* 0xffff000003038812 */ /* 0x000fe400078ec0ff */
[----:B------:R-:W-:Y:S05]  /*4ac0*/  @!P0 PRMT R38, R53, 0x5432, R38 ;  /* 0x0000543235268816 */ /* 0x000fea0000000026 */
[----:B------:R-:W-:Y:S01]  /*4ad0*/  @!P0 IMAD.U32 R35, R38, 0x10000, RZ ;  /* 0x0001000026238824 */ /* 0x000fe200078e00ff */
[C---:B-1----:R-:W-:Y:S01]  /*4ae0*/  @!P0 LOP3.LUT R0, R12.reuse, 0xffff0000, RZ, 0xc0, !PT ;  /* 0xffff00000c008812 */ /* 0x042fe200078ec0ff */
[----:B------:R-:W-:Y:S01]  /*4af0*/  @!P0 IMAD.U32 R8, R12, 0x10000, RZ ;  /* 0x000100000c088824 */ /* 0x000fe200078e00ff */
[C---:B------:R-:W-:Y:S02]  /*4b00*/  @!P0 LOP3.LUT R5, R13.reuse, 0xffff0000, RZ, 0xc0, !PT ;  /* 0xffff00000d058812 */ /* 0x040fe400078ec0ff */
[----:B------:R-:W-:Y:S01]  /*4b10*/  @!P0 SHF.L.U32 R36, R14, 0x10, RZ ;  /* 0x000000100e248819 */ /* 0x000fe200000006ff */
[----:B------:R-:W-:Y:S01]  /*4b20*/  @!P0 FMUL.FTZ R23, R0, R7 ;  /* 0x0000000700178220 */ /* 0x000fe20000410000 */
[----:B------:R-:W-:Y:S01]  /*4b30*/  @!P0 LOP3.LUT R38, R38, 0xffff0000, RZ, 0xc0, !PT ;  /* 0xffff000026268812 */ /* 0x000fe200078ec0ff */
[-C--:B------:R-:W-:Y:S02]  /*4b40*/  @!P0 FMUL.FTZ R0, R0, R2.reuse ;  /* 0x0000000200008220 */ /* 0x080fe40000410000 */
[----:B------:R-:W-:Y:S01]  /*4b50*/  @!P0 FFMA.FTZ R41, R8, R2, -R23 ;  /* 0x0000000208298223 */ /* 0x000fe20000010817 */
[----:B------:R-:W-:Y:S01]  /*4b60*/  @!P0 SHF.L.U32 R23, R13, 0x10, RZ ;  /* 0x000000100d178819 */ /* 0x000fe200000006ff */
[----:B------:R-:W-:Y:S01]  /*4b70*/  @!P0 FFMA.FTZ R0, R7, R8, R0 ;  /* 0x0000000807008223 */ /* 0x000fe20000010000 */
[----:B------:R-:W-:Y:S01]  /*4b80*/  @!P0 LOP3.LUT R7, R14, 0xffff0000, RZ, 0xc0, !PT ;  /* 0xffff00000e078812 */ /* 0x000fe200078ec0ff */
[C---:B------:R-:W-:Y:S02]  /*4b90*/  @!P0 FMUL.FTZ R8, R5.reuse, R22 ;  /* 0x0000001605088220 */ /* 0x040fe40000410000 */
[----:B------:R-:W-:Y:S01]  /*4ba0*/  @!P0 FMUL.FTZ R2, R5, R3 ;  /* 0x0000000305028220 */ /* 0x000fe20000410000 */
[----:B------:R-:W-:Y:S01]  /*4bb0*/  @!P0 F2FP.BF16.PACK_AB R0, R0, R41 ;  /* 0x000000290000823e */ /* 0x000fe200000010ff */
[----:B------:R-:W-:Y:S01]  /*4bc0*/  @!P0 FFMA.FTZ R40, R23, R3, -R8 ;  /* 0x0000000317288223 */ /* 0x000fe20000010808 */
[----:B------:R-:W-:Y:S01]  /*4bd0*/  @!P0 LOP3.LUT R8, R15, 0xffff0000, RZ, 0xc0, !PT ;  /* 0xffff00000f088812 */ /* 0x000fe200078ec0ff */
[----:B------:R-:W-:Y:S02]  /*4be0*/  @!P0 IMAD.U32 R5, R9, 0x10000, RZ ;  /* 0x0001000009058824 */ /* 0x000fe400078e00ff */
[C---:B------:R-:W-:Y:S02]  /*4bf0*/  @!P0 FMUL.FTZ R39, R7.reuse, R35 ;  /* 0x0000002307278220 */ /* 0x040fe40000410000 */
[-C--:B------:R-:W-:Y:S02]  /*4c00*/  @!P0 FMUL.FTZ R3, R7, R5.reuse ;  /* 0x0000000507038220 */ /* 0x080fe40000410000 */
[----:B------:R-:W-:Y:S01]  /*4c10*/  @!P0 FFMA.FTZ R39, R36, R5, -R39 ;  /* 0x0000000524278223 */ /* 0x000fe20000010827 */
[----:B------:R-:W-:Y:S01]  /*4c20*/  @!P0 LOP3.LUT R5, R9, 0xffff0000, RZ, 0xc0, !PT ;  /* 0xffff000009058812 */ /* 0x000fe200078ec0ff */
[----:B------:R-:W-:Y:S02]  /*4c30*/  @!P0 IMAD.U32 R7, R15, 0x10000, RZ ;  /* 0x000100000f078824 */ /* 0x000fe400078e00ff */
[----:B------:R-:W-:Y:S02]  /*4c40*/  @!P0 FMUL.FTZ R9, R8, R38 ;  /* 0x0000002608098220 */ /* 0x000fe40000410000 */
[----:B------:R-:W-:Y:S02]  /*4c50*/  @!P0 FFMA.FTZ R2, R22, R23, R2 ;  /* 0x0000001716028223 */ /* 0x000fe40000010002 */
[-C--:B------:R-:W-:Y:S02]  /*4c60*/  @!P0 FFMA.FTZ R9, R7, R5.reuse, -R9 ;  /* 0x0000000507098223 */ /* 0x080fe40000010809 */
[----:B------:R-:W-:Y:S01]  /*4c70*/  @!P0 FMUL.FTZ R5, R8, R5 ;  /* 0x0000000508058220 */ /* 0x000fe20000410000 */
[----:B------:R-:W-:Y:S01]  /*4c80*/  @!P0 F2FP.BF16.PACK_AB R2, R2, R40 ;  /* 0x000000280202823e */ /* 0x000fe200000010ff */
[----:B------:R-:W-:Y:S02]  /*4c90*/  @!P0 FFMA.FTZ R3, R35, R36, R3 ;  /* 0x0000002423038223 */ /* 0x000fe40000010003 */
[----:B------:R-:W-:Y:S01]  /*4ca0*/  @!P0 FFMA.FTZ R5, R38, R7, R5 ;  /* 0x0000000726058223 */ /* 0x000fe20000010005 */
[----:B------:R-:W-:Y:S01]  /*4cb0*/  @!P0 MOV R13, R2 ;  /* 0x00000002000d8202 */ /* 0x000fe20000000f00 */
[----:B------:R-:W-:Y:S01]  /*4cc0*/  @!P0 IMAD.MOV.U32 R12, RZ, RZ, R0 ;  /* 0x000000ffff0c8224 */ /* 0x000fe200078e0000 */
[----:B------:R-:W-:Y:S02]  /*4cd0*/  @!P0 F2FP.BF16.PACK_AB R3, R3, R39 ;  /* 0x000000270303823e */ /* 0x000fe400000010ff */
[----:B------:R-:W-:Y:S03]  /*4ce0*/  @!P0 F2FP.BF16.PACK_AB R5, R5, R9 ;  /* 0x000000090505823e */ /* 0x000fe600000010ff */
[----:B------:R-:W-:Y:S01]  /*4cf0*/  @!P0 IMAD.MOV.U32 R14, RZ, RZ, R3 ;  /* 0x000000ffff0e8224 */ /* 0x000fe200078e0003 */
[----:B------:R-:W-:Y:S05]  /*4d00*/  @!P0 MOV R15, R5 ;  /* 0x00000005000f8202 */ /* 0x000fea0000000f00 */
[----:B------:R1:W-:Y:S02]  /*4d10*/  STG.E.128 [R70.64+0x80], R12 ;  /* 0x0000800c46007986 */ /* 0x0003e4000c101d0c */
.L_x_1854:
[----:B------:R-:W-:Y:S05]  /*4d20*/  BSYNC B0 ;  /* 0x0000000000007941 */ /* 0x000fea0003800000 */
.L_x_1853:
        /* <DEDUP_REMOVED lines=9> */
[--C-:B------:R-:W-:Y:S02]  /*4dc0*/  @!P0 SHF.R.U64 R0, R16, 0x10, R17.reuse ;  /* 0x0000001010008819 */ /* 0x100fe40000001211 */
[----:B------:R-:W-:Y:S02]  /*4dd0*/  @!P0 SHF.R.U32.HI R2, RZ, 0x10, R17 ;  /* 0x00000010ff028819 */ /* 0x000fe40000011611 */
[----:B------:R-:W-:Y:S02]  /*4de0*/  @!P0 PRMT R17, R56, 0x5410, R3 ;  /* 0x0000541038118816 */ /* 0x000fe40000000003 */
[C---:B------:R-:W-:Y:S02]  /*4df0*/  @!P0 PRMT R0, R30.reuse, 0x5432, R0 ;  /* 0x000054321e008816 */ /* 0x040fe40000000000 */
[----:B------:R-:W-:Y:S01]  /*4e00*/  @!P0 PRMT R8, R30, 0x5410, R2 ;  /* 0x000054101e088816 */ /* 0x000fe20000000002 */
[C---:B------:R-:W-:Y:S01]  /*4e10*/  @!P0 IMAD.U32 R9, R17.reuse, 0x10000, RZ ;  /* 0x0001000011098824 */ /* 0x040fe200078e00ff */
[----:B------:R-:W-:Y:S01]  /*4e20*/  @!P0 LOP3.LUT R17, R17, 0xffff0000, RZ, 0xc0, !PT ;  /* 0xffff000011118812 */ /* 0x000fe200078ec0ff */
[C---:B------:R-:W-:Y:S01]  /*4e30*/  @!P0 IMAD.U32 R5, R0.reuse, 0x10000, RZ ;  /* 0x0001000000058824 */ /* 0x040fe200078e00ff */
[----:B------:R-:W-:Y:S02]  /*4e40*/  @!P0 SHF.R.U32.HI R23, RZ, 0x10, R43 ;  /* 0x00000010ff178819 */ /* 0x000fe4000001162b */
[----:B------:R-:W-:Y:S02]  /*4e50*/  @!P0 LOP3.LUT R3, R0, 0xffff0000, RZ, 0xc0, !PT ;  /* 0xffff000000038812 */ /* 0x000fe400078ec0ff */
[----:B------:R-:W-:Y:S01]  /*4e60*/  @!P0 PRMT R23, R56, 0x5432, R23 ;  /* 0x0000543238178816 */ /* 0x000fe20000000017 */
[C---:B-1----:R-:W-:Y:S01]  /*4e70*/  @!P0 IMAD.U32 R16, R12.reuse, 0x10000, RZ ;  /* 0x000100000c108824 */ /* 0x042fe200078e00ff */
[C---:B------:R-:W-:Y:S02]  /*4e80*/  @!P0 LOP3.LUT R7, R13.reuse, 0xffff0000, RZ, 0xc0, !PT ;  /* 0xffff00000d078812 */ /* 0x040fe400078ec0ff */
[----:B------:R-:W-:Y:S02]  /*4e90*/  @!P0 LOP3.LUT R2, R12, 0xffff0000, RZ, 0xc0, !PT ;  /* 0xffff00000c028812 */ /* 0x000fe400078ec0ff */
[----:B------:R-:W-:Y:S01]  /*4ea0*/  @!P0 SHF.L.U32 R22, R13, 0x10, RZ ;  /* 0x000000100d168819 */ /* 0x000fe200000006ff */
[C---:B------:R-:W-:Y:S02]  /*4eb0*/  @!P0 FMUL.FTZ R35, R7.reuse, R17 ;  /* 0x0000001107238220 */ /* 0x040fe40000410000 */
[C---:B------:R-:W-:Y:S02]  /*4ec0*/  @!P0 FMUL.FTZ R0, R2.reuse, R5 ;  /* 0x0000000502008220 */ /* 0x040fe40000410000 */
[----:B------:R-:W-:Y:S02]  /*4ed0*/  @!P0 FMUL.FTZ R30, R2, R9 ;  /* 0x00000009021e8220 */ /* 0x000fe40000410000 */
[-C--:B------:R-:W-:Y:S01]  /*4ee0*/  @!P0 FMUL.FTZ R2, R7, R3.reuse ;  /* 0x0000000307028220 */ /* 0x080fe20000410000 */
[----:B------:R-:W-:Y:S01]  /*4ef0*/  @!P0 LOP3.LUT R7, R15, 0xffff0000, RZ, 0xc0, !PT ;  /* 0xffff00000f078812 */ /* 0x000fe200078ec0ff */
[----:B------:R-:W-:Y:S01]  /*4f00*/  @!P0 FFMA.FTZ R38, R22, R3, -R35 ;  /* 0x0000000316268223 */ /* 0x000fe20000010823 */
[----:B------:R-:W-:Y:S01]  /*4f10*/  @!P0 LOP3.LUT R3, R14, 0xffff0000, RZ, 0xc0, !PT ;  /* 0xffff00000e038812 */ /* 0x000fe200078ec0ff */
[----:B------:R-:W-:Y:S02]  /*4f20*/  @!P0 FFMA.FTZ R0, R9, R16, R0 ;  /* 0x0000001009008223 */ /* 0x000fe40000010000 */
[C---:B------:R-:W-:Y:S01]  /*4f30*/  @!P0 IMAD.U32 R9, R23.reuse, 0x10000, RZ ;  /* 0x0001000017098824 */ /* 0x040fe200078e00ff */
[----:B------:R-:W-:Y:S01]  /*4f40*/  @!P0 LOP3.LUT R23, R23, 0xffff0000, RZ, 0xc0, !PT ;  /* 0xffff000017178812 */ /* 0x000fe200078ec0ff */
[----:B------:R-:W-:Y:S01]  /*4f50*/  @!P0 FFMA.FTZ R39, R16, R5, -R30 ;  /* 0x0000000510278223 */ /* 0x000fe2000001081e */
[----:B------:R-:W-:Y:S01]  /*4f60*/  @!P0 SHF.L.U32 R5, R8, 0x10, RZ ;  /* 0x0000001008058819 */ /* 0x000fe200000006ff */
[----:B------:R-:W-:Y:S01]  /*4f70*/  @!P0 IMAD.U32 R16, R14, 0x10000, RZ ;  /* 0x000100000e108824 */ /* 0x000fe200078e00ff */
[----:B------:R-:W-:Y:S01]  /*4f80*/  @!P0 LOP3.LUT R8, R8, 0xffff0000, RZ, 0xc0, !PT ;  /* 0xffff000008088812 */ /* 0x000fe200078ec0ff */
[C---:B------:R-:W-:Y:S01]  /*4f90*/  @!P0 FMUL.FTZ R35, R3.reuse, R9 ;  /* 0x0000000903238220 */ /* 0x040fe20000410000 */
[----:B------:R-:W-:Y:S01]  /*4fa0*/  @!P0 F2FP.BF16.PACK_AB R0, R0, R39 ;  /* 0x000000270000823e */ /* 0x000fe200000010ff */
[----:B------:R-:W-:Y:S02]  /*4fb0*/  @!P0 FMUL.FTZ R3, R3, R5 ;  /* 0x0000000503038220 */ /* 0x000fe40000410000 */
[----:B------:R-:W-:Y:S02]  /*4fc0*/  @!P0 IMAD.U32 R30, R15, 0x10000, RZ ;  /* 0x000100000f1e8824 */ /* 0x000fe400078e00ff */
[C---:B------:R-:W-:Y:S02]  /*4fd0*/  @!P0 FMUL.FTZ R36, R7.reuse, R23 ;  /* 0x0000001707248220 */ /* 0x040fe40000410000 */
[----:B------:R-:W-:Y:S02]  /*4fe0*/  @!P0 FFMA.FTZ R35, R16, R5, -R35 ;  /* 0x0000000510238223 */ /* 0x000fe40000010823 */
[----:B------:R-:W-:Y:S02]  /*4ff0*/  @!P0 FMUL.FTZ R5, R7, R8 ;  /* 0x0000000807058220 */ /* 0x000fe40000410000 */
[----:B------:R-:W-:Y:S02]  /*5000*/  @!P0 FFMA.FTZ R2, R17, R22, R2 ;  /* 0x0000001611028223 */ /* 0x000fe40000010002 */
[----:B------:R-:W-:Y:S02]  /*5010*/  @!P0 FFMA.FTZ R3, R9, R16, R3 ;  /* 0x0000001009038223 */ /* 0x000fe40000010003 */
        /* <DEDUP_REMOVED lines=10> */
.L_x_1856:
[----:B------:R-:W-:Y:S05]  /*50c0*/  BSYNC B0 ;  /* 0x0000000000007941 */ /* 0x000fea0003800000 */
.L_x_1855:
[----:B------:R-:W-:Y:S11]  /*50d0*/  ISETP.GE.AND P0, PT, R234, c[0x0][0x1d4], PT ;  /* 0x00007500ea007a0c */ /* 0x000ff60003f06270 */
[----:B------:R-:W-:Y:S02]  /*50e0*/  @!UPT UIADD3 URZ, URZ, URZ, URZ ;  /* 0x0000003f3f3ff290 */ /* 0x000fe4000fffe03f */
        /* <DEDUP_REMOVED lines=8> */
[----:B------:R-:W-:Y:S02]  /*5170*/  @!P0 SHF.R.U32.HI R2, RZ, 0x10, R19 ;  /* 0x00000010ff028819 */ /* 0x000fe40000011613 */
[----:B------:R-:W-:Y:S01]  /*5180*/  @!P0 PRMT R0, R31, 0x5432, R0 ;  /* 0x000054321f008816 */ /* 0x000fe20000000000 */
[C---:B------:R-:W-:Y:S01]  /*5190*/  @!P0 IMAD.U32 R9, R17.reuse, 0x10000, RZ ;  /* 0x0001000011098824 */ /* 0x040fe200078e00ff */
[----:B------:R-:W-:Y:S02]  /*51a0*/  @!P0 SHF.R.U32.HI R3, RZ, 0x10, R45 ;  /* 0x00000010ff038819 */ /* 0x000fe4000001162d */
[----:B------:R-:W-:Y:S01]  /*51b0*/  @!P0 LOP3.LUT R17, R17, 0xffff0000, RZ, 0xc0, !PT ;  /* 0xffff000011118812 */ /* 0x000fe200078ec0ff */
[C---:B------:R-:W-:Y:S01]  /*51c0*/  @!P0 IMAD.U32 R5, R0.reuse, 0x10000, RZ ;  /* 0x0001000000058824 */ /* 0x040fe200078e00ff */
[----:B------:R-:W-:Y:S02]  /*51d0*/  @!P0 PRMT R8, R31, 0x5410, R2 ;  /* 0x000054101f088816 */ /* 0x000fe40000000002 */
[----:B------:R-:W-:Y:S02]  /*51e0*/  @!P0 PRMT R19, R57, 0x5432, R3 ;  /* 0x0000543239138816 */ /* 0x000fe40000000003 */
[----:B------:R-:W-:Y:S01]  /*51f0*/  @!P0 LOP3.LUT R3, R0, 0xffff0000, RZ, 0xc0, !PT ;  /* 0xffff000000038812 */ /* 0x000fe200078ec0ff */
        /* <DEDUP_REMOVED lines=37> */
.L_x_1850:
[----:B------:R-:W-:Y:S05]  /*5450*/  BSYNC B1 ;  /* 0x0000000000017941 */ /* 0x000fea0003800000 */
.L_x_1849:
        /* <DEDUP_REMOVED lines=13> */
[----:B------:R-:W-:Y:S01]  /*5530*/  @!P0 PRMT R7, R10, 0x5410, R2 ;  /* 0x000054100a078816 */ /* 0x000fe20000000002 */
[----:B------:R-:W-:Y:S01]  /*5540*/  @!P0 IMAD.U32 R8, R0, 0x10000, RZ ;  /* 0x0001000000088824 */ /* 0x000fe200078e00ff */
[----:B------:R-:W-:Y:S01]  /*5550*/  @!P0 SHF.R.U32.HI R18, RZ, 0x10, R47 ;  /* 0x00000010ff128819 */ /* 0x000fe2000001162f */
[C---:B------:R-:W-:Y:S01]  /*5560*/  @!P0 IMAD.U32 R9, R16.reuse, 0x10000, RZ ;  /* 0x0001000010098824 */ /* 0x040fe200078e00ff */
[----:B------:R-:W-:Y:S02]  /*5570*/  @!P0 LOP3.LUT R16, R16, 0xffff0000, RZ, 0xc0, !PT ;  /* 0xffff000010108812 */ /* 0x000fe400078ec0ff */
[----:B------:R-:W-:Y:S02]  /*5580*/  @!P0 LOP3.LUT R5, R0, 0xffff0000, RZ, 0xc0, !PT ;  /* 0xffff000000058812 */ /* 0x000fe400078ec0ff */
[----:B------:R-:W-:Y:S01]  /*5590*/  @!P0 PRMT R18, R58, 0x5432, R18 ;  /* 0x000054323a128816 */ /* 0x000fe20000000012 */
        /* <DEDUP_REMOVED lines=15> */
[----:B------:R-:W-:Y:S01]  /*5690*/  @!P0 IMAD.U32 R8, R7, 0x10000, RZ ;  /* 0x0001000007088824 */ /* 0x000fe200078e00ff */
[----:B------:R-:W-:Y:S01]  /*56a0*/  @!P0 F2FP.BF16.PACK_AB R0, R0, R23 ;  /* 0x000000170000823e */ /* 0x000fe200000010ff */
[----:B------:R-:W-:Y:S01]  /*56b0*/  @!P0 FFMA.FTZ R22, R17, R5, -R20 ;  /* 0x0000000511168223 */ /* 0x000fe20000010814 */
[----:B------:R-:W-:Y:S01]  /*56c0*/  @!P0 LOP3.LUT R5, R15, 0xffff0000, RZ, 0xc0, !PT ;  /* 0xffff00000f058812 */ /* 0x000fe200078ec0ff */
[----:B------:R-:W-:Y:S01]  /*56d0*/  @!P0 FMUL.FTZ R20, R3, R9 ;  /* 0x0000000903148220 */ /* 0x000fe20000410000 */
[----:B------:R-:W-:Y:S01]  /*56e0*/  @!P0 LOP3.LUT R7, R7, 0xffff0000, RZ, 0xc0, !PT ;  /* 0xffff000007078812 */ /* 0x000fe200078ec0ff */
[----:B------:R-:W-:Y:S02]  /*56f0*/  @!P0 FMUL.FTZ R3, R3, R8 ;  /* 0x0000000803038220 */ /* 0x000fe40000410000 */
[C---:B------:R-:W-:Y:S02]  /*5700*/  @!P0 FMUL.FTZ R21, R5.reuse, R18 ;  /* 0x0000001205158220 */ /* 0x040fe40000410000 */
[----:B------:R-:W-:Y:S02]  /*5710*/  @!P0 FMUL.FTZ R5, R5, R7 ;  /* 0x0000000705058220 */ /* 0x000fe40000410000 */
[----:B------:R-:W-:Y:S02]  /*5720*/  @!P0 FFMA.FTZ R2, R16, R17, R2 ;  /* 0x0000001110028223 */ /* 0x000fe40000010002 */
[----:B------:R-:W-:Y:S02]  /*5730*/  @!P0 FFMA.FTZ R3, R9, R10, R3 ;  /* 0x0000000a09038223 */ /* 0x000fe40000010003 */
[----:B------:R-:W-:Y:S01]  /*5740*/  @!P0 FFMA.FTZ R20, R10, R8, -R20 ;  /* 0x000000080a148223 */ /* 0x000fe20000010814 */
[----:B------:R-:W-:Y:S01]  /*5750*/  @!P0 F2FP.BF16.PACK_AB R2, R2, R22 ;  /* 0x000000160202823e */ /* 0x000fe200000010ff */
[----:B------:R-:W-:Y:S02]  /*5760*/  @!P0 FFMA.FTZ R21, R19, R7, -R21 ;  /* 0x0000000713158223 */ /* 0x000fe40000010815 */
        /* <DEDUP_REMOVED lines=8> */
.L_x_1859:
[----:B------:R-:W-:Y:S05]  /*57f0*/  BSYNC B0 ;  /* 0x0000000000007941 */ /* 0x000fea0003800000 */
.L_x_1858:
        /* <DEDUP_REMOVED lines=10> */
[C---:B------:R-:W-:Y:S02]  /*58a0*/  @!P0 PRMT R16, R59.reuse, 0x5410, R16 ;  /* 0x000054103b108816 */ /* 0x040fe40000000010 */
[----:B------:R-:W-:Y:S02]  /*58b0*/  @!P0 SHF.R.U32.HI R2, RZ, 0x10, R25 ;  /* 0x00000010ff028819 */ /* 0x000fe40000011619 */
[----:B------:R-:W-:Y:S01]  /*58c0*/  @!P0 PRMT R0, R32, 0x5432, R0 ;  /* 0x0000543220008816 */ /* 0x000fe20000000000 */
[C---:B------:R-:W-:Y:S01]  /*58d0*/  @!P0 IMAD.U32 R9, R16.reuse, 0x10000, RZ ;  /* 0x0001000010098824 */ /* 0x040fe200078e00ff */
[----:B------:R-:W-:Y:S02]  /*58e0*/  @!P0 LOP3.LUT R16, R16, 0xffff0000, RZ, 0xc0, !PT ;  /* 0xffff000010108812 */ /* 0x000fe400078ec0ff */
[----:B------:R-:W-:Y:S01]  /*58f0*/  @!P0 PRMT R8, R32, 0x5410, R2 ;  /* 0x0000541020088816 */ /* 0x000fe20000000002 */
        /* <DEDUP_REMOVED lines=24> */
[-C--:B------:R-:W-:Y:S02]  /*5a80*/  @!P0 FMUL.FTZ R3, R3, R5.reuse ;  /* 0x0000000503038220 */ /* 0x080fe40000410000 */
        /* <DEDUP_REMOVED lines=16> */
.L_x_1861:
[----:B------:R-:W-:Y:S05]  /*5b90*/  BSYNC B0 ;  /* 0x0000000000007941 */ /* 0x000fea0003800000 */
.L_x_1860:
        /* <DEDUP_REMOVED lines=10> */
[----:B------:R-:W-:Y:S02]  /*5c40*/  @!P0 PRMT R16, R60, 0x5410, R16 ;  /* 0x000054103c108816 */ /* 0x000fe40000000010 */
[----:B------:R-:W-:Y:S02]  /*5c50*/  @!P0 SHF.R.U32.HI R2, RZ, 0x10, R27 ;  /* 0x00000010ff028819 */ /* 0x000fe4000001161b */
[C---:B------:R-:W-:Y:S01]  /*5c60*/  @!P0 PRMT R0, R33.reuse, 0x5432, R0 ;  /* 0x0000543221008816 */ /* 0x040fe20000000000 */
        /* <DEDUP_REMOVED lines=44> */
.L_x_1863:
[----:B------:R-:W-:Y:S05]  /*5f30*/  BSYNC B0 ;  /* 0x0000000000007941 */ /* 0x000fea0003800000 */
.L_x_1862:
        /* <DEDUP_REMOVED lines=57> */
.L_x_1844:
        /* <DEDUP_REMOVED lines=21> */
[----:B------:R-:W-:Y:S01]  /*6420*/  CS2R R50, SRZ ;  /* 0x0000000000327805 */ /* 0x000fe2000001ff00 */
[----:B------:R-:W-:Y:S01]  /*6430*/  CS2R R48, SRZ ;  /* 0x0000000000307805 */ /* 0x000fe2000001ff00 */
        /* <DEDUP_REMOVED lines=13> */
.L_x_1865:
[----:B------:R-:W-:Y:S05]  /*6510*/  BSYNC B0 ;  /* 0x0000000000007941 */ /* 0x000fea0003800000 */
.L_x_1864:
[----:B-----5:R-:W-:Y:S01]  /*6520*/  MOV R0, R21 ;  /* 0x0000001500007202 */ /* 0x020fe20000000f00 */
[----:B------:R-:W-:Y:S01]  /*6530*/  IMAD.MOV.U32 R5, RZ, RZ, R22 ;  /* 0x000000ffff057224 */ /* 0x000fe200078e0016 */
[----:B------:R-:W-:Y:S01]  /*6540*/  ISETP.GE.AND P6, PT, R153, R77, PT ;  /* 0x0000004d9900720c */ /* 0x000fe20003fc6270 */
[----:B-1----:R-:W-:Y:S01]  /*6550*/  IMAD.MOV.U32 R3, RZ, RZ, R23 ;  /* 0x000000ffff037224 */ /* 0x002fe200078e0017 */
        /* <DEDUP_REMOVED lines=54> */
.L_x_1867:
[----:B------:R-:W-:Y:S05]  /*68c0*/  BSYNC B0 ;  /* 0x0000000000007941 */ /* 0x000fea0003800000 */
.L_x_1866:
[----:B-----5:R-:W-:Y:S01]  /*68d0*/  MOV R0, R29 ;  /* 0x0000001d00007202 */ /* 0x020fe20000000f00 */
[----:B------:R-:W-:Y:S01]  /*68e0*/  IMAD.MOV.U32 R5, RZ, RZ, R30 ;  /* 0x000000ffff057224 */ /* 0x000fe200078e001e */
[----:B------:R-:W-:Y:S01]  /*68f0*/  IADD3 R67, -R68, c[0x0][0x1d4], RZ ;  /* 0x0000750044437a10 */ /* 0x000fe20007ffe1ff */
[----:B-1----:R-:W-:Y:S01]  /*6900*/  IMAD.MOV.U32 R3, RZ, RZ, R31 ;  /* 0x000000ffff037224 */ /* 0x002fe200078e001f */
        /* <DEDUP_REMOVED lines=24> */
[----:B------:R-:W-:Y:S01]  /*6a90*/  BSSY B0, `(.L_x_1870) ;  /* 0x0000082000007945 */ /* 0x000fe20003800000 */
[----:B------:R-:W-:Y:S03]  /*6aa0*/  SHF.R.U32.HI R154, RZ, 0x3, R242 ;  /* 0x00000003ff9a7819 */ /* 0x000fe600000116f2 */
[----:B------:R-:W-:Y:S01]  /*6ab0*/  IMAD.X R73, R76, 0x1, R112, P0 ;  /* 0x000000014c497824 */ /* 0x000fe200000e0670 */
[----:B------:R-:W-:Y:S11]  /*6ac0*/  ISETP.GE.AND P0, PT, R140, c[0x0][0x1d4], PT ;  /* 0x000075008c007a0c */ /* 0x000ff60003f06270 */
[----:B------:R-:W-:Y:S02]  /*6ad0*/  @!UPT UIADD3 URZ, URZ, URZ, URZ ;  /* 0x0000003f3f3ff290 */ /* 0x000fe4000fffe03f */
[----:B------:R-:W-:-:S05]  /*6ae0*/  @P0 BRA `(.L_x_1871) ;  /* 0x000007c000000947 */ /* 0x000fca0003800000 */
[----:B------:R-:W-:Y:S01]  /*6af0*/  SEL R0, R68, R67, !P1 ;  /* 0x0000004344007207 */ /* 0x000fe20004800000 */
[----:B------:R-:W1:Y:S01]  /*6b00*/  LDS.128 R44, [R116+0xa080] ;  /* 0x00a08000742c7984 */ /* 0x000e620000000c00 */
[----:B------:R-:W-:Y:S02]  /*6b10*/  ISETP.GE.AND P0, PT, R140, c[0x0][0x27c], PT ;  /* 0x00009f008c007a0c */ /* 0x000fe40003f06270 */
[----:B------:R-:W-:Y:S04]  /*6b20*/  SHF.R.S32.HI R2, RZ, 0x1f, R0 ;  /* 0x0000001fff027819 */ /* 0x000fe80000011400 */
[----:B------:R-:W-:Y:S04]  /*6b30*/  LEA.HI R0, R2, R0, RZ, 0x4 ;  /* 0x0000000002007211 */ /* 0x000fe800078f20ff */
[----:B------:R-:W-:Y:S03]  /*6b40*/  LEA.HI.SX32 R0, R0, R66, 0x1c ;  /* 0x0000004200007211 */ /* 0x000fe600078fe2ff */
[----:B------:R-:W-:Y:S02]  /*6b50*/  @!P0 SHF.R.U32.HI R5, RZ, 0x10, R41 ;  /* 0x00000010ff058819 */ /* 0x000fe40000011629 */
[----:B------:R-:W-:Y:S01]  /*6b60*/  IMAD.SHL.U32 R70, R0, 0x8, RZ ;  /* 0x0000000800467824 */ /* 0x000fe200078e00ff */
[----:B------:R-:W-:Y:S02]  /*6b70*/  SHF.R.S32.HI R2, RZ, 0x1f, R0 ;  /* 0x0000001fff027819 */ /* 0x000fe40000011400 */
[----:B------:R-:W-:Y:S02]  /*6b80*/  @!P0 SHF.R.U64 R3, R12, 0x10, R13 ;  /* 0x000000100c038819 */ /* 0x000fe4000000120d */
[----:B------:R-:W-:Y:S02]  /*6b90*/  LEA.HI R2, R2, R0, RZ, 0x3 ;  /* 0x0000000002027211 */ /* 0x000fe400078f18ff */
[----:B------:R-:W-:Y:S02]  /*6ba0*/  @!P0 PRMT R3, R7, 0x5432, R3 ;  /* 0x0000543207038816 */ /* 0x000fe40000000003 */
[----:B------:R-:W-:Y:S02]  /*6bb0*/  SHF.R.S32.HI R0, RZ, 0x3, R2 ;  /* 0x00000003ff007819 */ /* 0x000fe40000011402 */
[----:B------:R-:W-:Y:S03]  /*6bc0*/  LOP3.LUT R2, R242, 0x38, R70, 0xf8, !PT ;  /* 0x00000038f2027812 */ /* 0x000fe600078ef846 */
[----:B------:R-:W-:Y:S01]  /*6bd0*/  IMAD R0, R0, 0xc00, R6 ;  /* 0x00000c0000007824 */ /* 0x000fe200078e0206 */
[----:B------:R-:W-:Y:S05]  /*6be0*/  LOP3.LUT R2, R2, R154, RZ, 0x3c, !PT ;  /* 0x0000009a02027212 */ /* 0x000fea00078e3cff */
[----:B------:R-:W-:Y:S01]  /*6bf0*/  IMAD.IADD R0, R0, 0x1, R2 ;  /* 0x0000000100007824 */ /* 0x000fe200078e0202 */
[----:B------:R-:W-:Y:S03]  /*6c00*/  @!P0 SHF.R.U64 R2, R40, 0x10, R41 ;  /* 0x0000001028028819 */ /* 0x000fe60000001229 */
[----:B------:R-:W-:Y:S01]  /*6c10*/  IMAD.SHL.U32 R0, R0, 0x2, RZ ;  /* 0x0000000200007824 */ /* 0x000fe200078e00ff */
[----:B------:R-:W-:Y:S01]  /*6c20*/  @!P0 PRMT R12, R9, 0x5410, R2 ;  /* 0x00005410090c8816 */ /* 0x000fe20000000002 */
[C---:B------:R-:W-:Y:S01]  /*6c30*/  @!P0 IMAD.U32 R2, R3.reuse, 0x10000, RZ ;  /* 0x0001000003028824 */ /* 0x040fe200078e00ff */
[----:B------:R-:W-:Y:S02]  /*6c40*/  @!P0 LOP3.LUT R3, R3, 0xffff0000, RZ, 0xc0, !PT ;  /* 0xffff000003038812 */ /* 0x000fe400078ec0ff */
[----:B------:R2:W3:Y:S02]  /*6c50*/  LDS.128 R16, [R0+0xa080] ;  /* 0x00a0800000107984 */ /* 0x0004e40000000c00 */
[----:B--2---:R-:W-:Y:S02]  /*6c60*/  @!P0 SHF.R.U32.HI R0, RZ, 0x10, R13 ;  /* 0x00000010ff008819 */ /* 0x004fe4000001160d */
[----:B------:R-:W-:Y:S01]  /*6c70*/  @!P0 PRMT R13, R9, 0x5432, R5 ;  /* 0x00005432090d8816 */ /* 0x000fe20000000005 */
[----:B-1----:R-:W-:Y:S01]  /*6c80*/  @!P0 IMAD.U32 R9, R44, 0x10000, RZ ;  /* 0x000100002c098824 */ /* 0x002fe200078e00ff */
[----:B------:R-:W-:Y:S01]  /*6c90*/  @!P0 PRMT R5, R7, 0x5410, R0 ;  /* 0x0000541007058816 */ /* 0x000fe20000000000 */
[----:B------:R-:W-:Y:S02]  /*6ca0*/  @!P0 IMAD.U32 R7, R12, 0x10000, RZ ;  /* 0x000100000c078824 */ /* 0x000fe400078e00ff */
[----:B---3--:R-:W-:Y:S04]  /*6cb0*/  @!P0 IMAD.U32 R0, R16, 0x10000, RZ ;  /* 0x0001000010008824 */ /* 0x008fe800078e00ff */
[C---:B------:R-:W-:Y:S02]  /*6cc0*/  @!P0 FMUL.FTZ R40, R0.reuse, R7 ;  /* 0x0000000700288220 */ /* 0x040fe40000410000 */
[-C--:B------:R-:W-:Y:S02]  /*6cd0*/  @!P0 FMUL.FTZ R0, R0, R2.reuse ;  /* 0x0000000200008220 */ /* 0x080fe40000410000 */
[----:B------:R-:W-:Y:S01]  /*6ce0*/  @!P0 FFMA.FTZ R40, R9, R2, -R40 ;  /* 0x0000000209288223 */ /* 0x000fe20000010828 */
[----:B------:R-:W-:Y:S01]  /*6cf0*/  @!P0 LOP3.LUT R2, R16, 0xffff0000, RZ, 0xc0, !PT ;  /* 0xffff000010028812 */ /* 0x000fe200078ec0ff */
[----:B------:R-:W-:Y:S01]  /*6d00*/  @!P0 FFMA.FTZ R0, R7, R9, R0 ;  /* 0x0000000907008223 */ /* 0x000fe20000010000 */
[----:B------:R-:W-:Y:S02]  /*6d10*/  @!P0 LOP3.LUT R7, R12, 0xffff0000, RZ, 0xc0, !PT ;  /* 0xffff00000c078812 */ /* 0x000fe400078ec0ff */
[----:B------:R-:W-:Y:S03]  /*6d20*/  @!P0 LOP3.LUT R9, R44, 0xffff0000, RZ, 0xc0, !PT ;  /* 0xffff00002c098812 */ /* 0x000fe600078ec0ff */
[C---:B------:R-:W-:Y:S02]  /*6d30*/  @!P0 FMUL.FTZ R12, R2.reuse, R7 ;  /* 0x00000007020c8220 */ /* 0x040fe40000410000 */
[-C--:B------:R-:W-:Y:S02]  /*6d40*/  @!P0 FMUL.FTZ R2, R2, R3.reuse ;  /* 0x0000000302028220 */ /* 0x080fe40000410000 */
[----:B------:R-:W-:Y:S02]  /*6d50*/  @!P0 FFMA.FTZ R12, R9, R3, -R12 ;  /* 0x00000003090c8223 */ /* 0x000fe4000001080c */
[----:B------:R-:W-:Y:S02]  /*6d60*/  @!P0 FFMA.FTZ R2, R7, R9, R2 ;  /* 0x0000000907028223 */ /* 0x000fe40000010002 */
[----:B------:R-:W-:Y:S01]  /*6d70*/  @!P0 IMAD.U32 R3, R13, 0x10000, RZ ;  /* 0x000100000d038824 */ /* 0x000fe200078e00ff */
[----:B------:R-:W-:Y:S01]  /*6d80*/  @!P0 F2FP.BF16.PACK_AB R40, R12, R40 ;  /* 0x000000280c28823e */ /* 0x000fe200000010ff */
[----:B------:R-:W-:Y:S01]  /*6d90*/  @!P0 IMAD.U32 R7, R45, 0x10000, RZ ;  /* 0x000100002d078824 */ /* 0x000fe200078e00ff */
[----:B------:R-:W-:Y:S01]  /*6da0*/  @!P0 F2FP.BF16.PACK_AB R41, R2, R0 ;  /* 0x000000000229823e */ /* 0x000fe200000010ff */
[----:B------:R-:W-:Y:S02]  /*6db0*/  @!P0 IMAD.U32 R0, R17, 0x10000, RZ ;  /* 0x0001000011008824 */ /* 0x000fe400078e00ff */
[----:B------:R-:W-:Y:S02]  /*6dc0*/  @!P0 IMAD.U32 R2, R5, 0x10000, RZ ;  /* 0x0001000005028824 */ /* 0x000fe400078e00ff */
[C---:B------:R-:W-:Y:S02]  /*6dd0*/  @!P0 FMUL.FTZ R9, R0.reuse, R3 ;  /* 0x0000000300098220 */ /* 0x040fe40000410000 */
[-C--:B------:R-:W-:Y:S02]  /*6de0*/  @!P0 FMUL.FTZ R0, R0, R2.reuse ;  /* 0x0000000200008220 */ /* 0x080fe40000410000 */
[----:B------:R-:W-:Y:S01]  /*6df0*/  @!P0 FFMA.FTZ R71, R7, R2, -R9 ;  /* 0x0000000207478223 */ /* 0x000fe20000010809 */
[----:B------:R-:W-:Y:S01]  /*6e00*/  @!P0 LOP3.LUT R2, R17, 0xffff0000, RZ, 0xc0, !PT ;  /* 0xffff000011028812 */ /* 0x000fe200078ec0ff */
[----:B------:R-:W-:Y:S01]  /*6e10*/  @!P0 FFMA.FTZ R0, R3, R7, R0 ;  /* 0x0000000703008223 */ /* 0x000fe20000010000 */
[----:B------:R-:W-:Y:S01]  /*6e20*/  @!P0 LOP3.LUT R7, R13, 0xffff0000, RZ, 0xc0, !PT ;  /* 0xffff00000d078812 */ /* 0x000fe200078ec0ff */
[----:B------:R-:W-:Y:S01]  /*6e30*/  @!P0 IMAD.MOV.U32 R44, RZ, RZ, R40 ;  /* 0x000000ffff2c8224 */ /* 0x000fe200078e0028 */
[----:B------:R-:W-:Y:S01]  /*6e40*/  @!P0 LOP3.LUT R9, R45, 0xffff0000, RZ, 0xc0, !PT ;  /* 0xffff00002d098812 */ /* 0x000fe200078ec0ff */
[----:B------:R-:W-:Y:S01]  /*6e50*/  @!P0 IMAD.U32 R13, R46, 0x10000, RZ ;  /* 0x000100002e0d8824 */ /* 0x000fe200078e00ff */
[----:B------:R-:W-:Y:S01]  /*6e60*/  @!P0 LOP3.LUT R3, R5, 0xffff0000, RZ, 0xc0, !PT ;  /* 0xffff000005038812 */ /* 0x000fe200078ec0ff */
[----:B------:R-:W-:Y:S02]  /*6e70*/  @!P0 FMUL.FTZ R5, R2, R7 ;  /* 0x0000000702058220 */ /* 0x000fe40000410000 */
[----:B------:R-:W-:Y:S02]  /*6e80*/  @!P0 IMAD.MOV.U32 R16, RZ, RZ, R41 ;  /* 0x000000ffff108224 */ /* 0x000fe400078e0029 */
[-C--:B------:R-:W-:Y:S01]  /*6e90*/  @!P0 FFMA.FTZ R12, R9, R3.reuse, -R5 ;  /* 0x00000003090c8223 */ /* 0x080fe20000010805 */
[----:B------:R-:W-:Y:S01]  /*6ea0*/  @!P0 SHF.R.U64 R5, R42, 0x10, R43 ;  /* 0x000000102a058819 */ /* 0x000fe2000000122b */
[----:B------:R-:W-:Y:S01]  /*6eb0*/  @!P0 FMUL.FTZ R2, R2, R3 ;  /* 0x0000000302028220 */ /* 0x000fe20000410000 */
[----:B------:R-:W-:Y:S02]  /*6ec0*/  @!P0 SHF.R.U64 R3, R14, 0x10, R15 ;  /* 0x000000100e038819 */ /* 0x000fe4000000120f */
[----:B------:R-:W-:Y:S01]  /*6ed0*/  @!P0 PRMT R14, R38, 0x5410, R5 ;  /* 0x00005410260e8816 */ /* 0x000fe20000000005 */
[----:B------:R-:W-:Y:S01]  /*6ee0*/  @!P0 FFMA.FTZ R2, R7, R9, R2 ;  /* 0x0000000907028223 */ /* 0x000fe20000010002 */
[----:B------:R-:W-:Y:S02]  /*6ef0*/  @!P0 F2FP.BF16.PACK_AB R5, R12, R71 ;  /* 0x000000470c05823e */ /* 0x000fe400000010ff */
[----:B------:R-:W-:Y:S01]  /*6f00*/  @!P0 PRMT R7, R8, 0x5410, R3 ;  /* 0x0000541008078816 */ /* 0x000fe20000000003 */
[----:B------:R-:W-:Y:S01]  /*6f10*/  @!P0 IMAD.U32 R12, R14, 0x10000, RZ ;  /* 0x000100000e0c8824 */ /* 0x000fe200078e00ff */
[----:B------:R-:W-:Y:S01]  /*6f20*/  @!P0 F2FP.BF16.PACK_AB R0, R2, R0 ;  /* 0x000000000200823e */ /* 0x000fe200000010ff */
[----:B------:R-:W-:Y:S01]  /*6f30*/  @!P0 IMAD.U32 R3, R18, 0x10000, RZ ;  /* 0x0001000012038824 */ /* 0x000fe200078e00ff */
[----:B------:R-:W-:Y:S01]  /*6f40*/  @!P0 SHF.R.U32.HI R9, RZ, 0x10, R15 ;  /* 0x00000010ff098819 */ /* 0x000fe2000001160f */
[----:B------:R-:W-:Y:S01]  /*6f50*/  @!P0 IMAD.MOV.U32 R45, RZ, RZ, R5 ;  /* 0x000000ffff2d8224 */ /* 0x000fe200078e0005 */
[----:B------:R-:W-:Y:S01]  /*6f60*/  @!P0 SHF.R.U32.HI R15, RZ, 0x10, R43 ;  /* 0x00000010ff0f8819 */ /* 0x000fe2000001162b */
[C---:B------:R-:W-:Y:S01]  /*6f70*/  @!P0 IMAD.U32 R5, R7.reuse, 0x10000, RZ ;  /* 0x0001000007058824 */ /* 0x040fe200078e00ff */
[----:B------:R-:W-:Y:S01]  /*6f80*/  @!P0 LOP3.LUT R7, R7, 0xffff0000, RZ, 0xc0, !PT ;  /* 0xffff000007078812 */ /* 0x000fe200078ec0ff */
[C---:B------:R-:W-:Y:S01]  /*6f90*/  @!P0 FMUL.FTZ R40, R3.reuse, R12 ;  /* 0x0000000c03288220 */ /* 0x040fe20000410000 */
[----:B------:R-:W-:Y:S01]  /*6fa0*/  @!P0 PRMT R9, R8, 0x5432, R9 ;  /* 0x0000543208098816 */ /* 0x000fe20000000009 */
[-C--:B------:R-:W-:Y:S02]  /*6fb0*/  @!P0 FMUL.FTZ R3, R3, R5.reuse ;  /* 0x0000000503038220 */ /* 0x080fe40000410000 */
[----:B------:R-:W-:Y:S01]  /*6fc0*/  @!P0 FFMA.FTZ R40, R13, R5, -R40 ;  /* 0x000000050d288223 */ /* 0x000fe20000010828 */
[----:B------:R-:W-:Y:S01]  /*6fd0*/  @!P0 LOP3.LUT R5, R18, 0xffff0000, RZ, 0xc0, !PT ;  /* 0xffff000012058812 */ /* 0x000fe200078ec0ff */
[----:B------:R-:W-:Y:S01]  /*6fe0*/  @!P0 FFMA.FTZ R3, R12, R13, R3 ;  /* 0x0000000d0c038223 */ /* 0x000fe20000010003 */
[----:B------:R-:W-:Y:S01]  /*6ff0*/  @!P0 LOP3.LUT R12, R14, 0xffff0000, RZ, 0xc0, !PT ;  /* 0xffff00000e0c8812 */ /* 0x000fe200078ec0ff */
[C---:B------:R-:W-:Y:S01]  /*7000*/  @!P0 IMAD.U32 R8, R9.reuse, 0x10000, RZ ;  /* 0x0001000009088824 */ /* 0x040fe200078e00ff */
[----:B------:R-:W-:Y:S01]  /*7010*/  @!P0 LOP3.LUT R13, R46, 0xffff0000, RZ, 0xc0, !PT ;  /* 0xffff00002e0d8812 */ /* 0x000fe200078ec0ff */
[----:B------:R-:W-:Y:S01]  /*7020*/  @!P0 IMAD.MOV.U32 R17, RZ, RZ, R0 ;  /* 0x000000ffff118224 */ /* 0x000fe200078e0000 */
[----:B------:R-:W-:Y:S01]  /*7030*/  @!P0 LOP3.LUT R9, R9, 0xffff0000, RZ, 0xc0, !PT ;  /* 0xffff000009098812 */ /* 0x000fe200078ec0ff */
[C---:B------:R-:W-:Y:S02]  /*7040*/  @!P0 FMUL.FTZ R14, R5.reuse, R12 ;  /* 0x0000000c050e8220 */ /* 0x040fe40000410000 */
[-C--:B------:R-:W-:Y:S02]  /*7050*/  @!P0 FMUL.FTZ R5, R5, R7.reuse ;  /* 0x0000000705058220 */ /* 0x080fe40000410000 */
[----:B------:R-:W-:Y:S01]  /*7060*/  @!P0 FFMA.FTZ R43, R13, R7, -R14 ;  /* 0x000000070d2b8223 */ /* 0x000fe2000001080e */
[----:B------:R-:W-:Y:S01]  /*7070*/  @!P0 PRMT R14, R38, 0x5432, R15 ;  /* 0x00005432260e8816 */ /* 0x000fe2000000000f */
[----:B------:R-:W-:Y:S02]  /*7080*/  @!P0 IMAD.U32 R7, R19, 0x10000, RZ ;  /* 0x0001000013078824 */ /* 0x000fe400078e00ff */
[----:B------:R-:W-:Y:S01]  /*7090*/  @!P0 FFMA.FTZ R5, R12, R13, R5 ;  /* 0x0000000d0c058223 */ /* 0x000fe20000010005 */
[----:B------:R-:W-:Y:S01]  /*70a0*/  @!P0 F2FP.BF16.PACK_AB R40, R43, R40 ;  /* 0x000000282b28823e */ /* 0x000fe200000010ff */
[----:B------:R-:W-:Y:S02]  /*70b0*/  @!P0 IMAD.U32 R12, R14, 0x10000, RZ ;  /* 0x000100000e0c8824 */ /* 0x000fe400078e00ff */
[----:B------:R-:W-:Y:S01]  /*70c0*/  @!P0 IMAD.U32 R13, R47, 0x10000, RZ ;  /* 0x000100002f0d8824 */ /* 0x000fe200078e00ff */
[----:B------:R-:W-:Y:S01]  /*70d0*/  @!P0 F2FP.BF16.PACK_AB R3, R5, R3 ;  /* 0x000000030503823e */ /* 0x000fe200000010ff */
        /* <DEDUP_REMOVED lines=8> */
[----:B------:R-:W-:Y:S02]  /*7160*/  @!P0 IMAD.MOV.U32 R18, RZ, RZ, R3 ;  /* 0x000000ffff128224 */ /* 0x000fe400078e0003 */
[C---:B------:R-:W-:Y:S02]  /*7170*/  @!P0 FMUL.FTZ R14, R8.reuse, R12 ;  /* 0x0000000c080e8220 */ /* 0x040fe40000410000 */
[-C--:B------:R-:W-:Y:S02]  /*7180*/  @!P0 FMUL.FTZ R8, R8, R9.reuse ;  /* 0x0000000908088220 */ /* 0x080fe40000410000 */
[----:B------:R-:W-:Y:S01]  /*7190*/  @!P0 FFMA.FTZ R38, R13, R9, -R14 ;  /* 0x000000090d268223 */ /* 0x000fe2000001080e */
[----:B------:R-:W-:Y:S01]  /*71a0*/  IADD3 R9, P4, P3, R78, R72, R97 ;  /* 0x000000484e097210 */ /* 0x000fe20007b9e061 */
[----:B------:R-:W-:Y:S03]  /*71b0*/  @!P0 FFMA.FTZ R8, R12, R13, R8 ;  /* 0x0000000d0c088223 */ /* 0x000fe60000010008 */
[----:B------:R-:W-:Y:S02]  /*71c0*/  IADD3.X R12, R80, R73, R99, P4, P3 ;  /* 0x00000049500c7210 */ /* 0x000fe400027e6463 */
[C---:B------:R-:W-:Y:S02]  /*71d0*/  LEA R14, P3, R9.reuse, c[0x0][0x1c8], 0x1 ;  /* 0x00007200090e7a11 */ /* 0x040fe400078608ff */
[----:B------:R-:W-:Y:S02]  /*71e0*/  @!P0 F2FP.BF16.PACK_AB R38, R38, R42 ;  /* 0x0000002a2626823e */ /* 0x000fe400000010ff */
[----:B------:R-:W-:Y:S02]  /*71f0*/  LEA.HI.X R15, R9, c[0x0][0x1cc], R12, 0x1, P3 ;  /* 0x00007300090f7a11 */ /* 0x000fe400018f0c0c */
[----:B------:R-:W-:Y:S01]  /*7200*/  ISETP.GE.AND P3, PT, R70, c[0x0][0x1d4], PT ;  /* 0x0000750046007a0c */ /* 0x000fe20003f66270 */
[----:B------:R-:W-:Y:S01]  /*7210*/  @!P0 IMAD.MOV.U32 R47, RZ, RZ, R38 ;  /* 0x000000ffff2f8224 */ /* 0x000fe200078e0026 */
[----:B------:R-:W-:Y:S04]  /*7220*/  @!P0 F2FP.BF16.PACK_AB R7, R8, R7 ;  /* 0x000000070807823e */ /* 0x000fe800000010ff */
[----:B------:R1:W-:Y:S01]  /*7230*/  STG.E.128 [R14.64], R44 ;  /* 0x0000002c0e007986 */ /* 0x0003e2000c101d0c */
[----:B------:R-:W-:Y:S06]  /*7240*/  @!P0 IMAD.MOV.U32 R19, RZ, RZ, R7 ;  /* 0x000000ffff138224 */ /* 0x000fec00078e0007 */
[--C-:B------:R-:W-:Y:S02]  /*7250*/  @!P3 SHF.R.S32.HI R12, RZ, 0x1f, R70.reuse ;  /* 0x0000001fff0cb819 */ /* 0x100fe40000011446 */
[----:B------:R-:W-:Y:S04]  /*7260*/  @!P3 IADD3 R9, P5, P4, R78, R72, R70 ;  /* 0x000000484e09b210 */ /* 0x000fe80007cbe046 */
[----:B------:R-:W-:Y:S02]  /*7270*/  @!P3 IADD3.X R13, R80, R73, R12, P5, P4 ;  /* 0x00000049500db210 */ /* 0x000fe40002fe840c */
[C---:B------:R-:W-:Y:S04]  /*7280*/  @!P3 LEA R12, P4, R9.reuse, c[0x0][0x1c8], 0x1 ;  /* 0x00007200090cba11 */ /* 0x040fe800078808ff */
[----:B------:R-:W-:Y:S05]  /*7290*/  @!P3 LEA.HI.X R13, R9, c[0x0][0x1cc], R13, 0x1, P4 ;  /* 0x00007300090dba11 */ /* 0x000fea00020f0c0d */
[----:B------:R1:W-:Y:S04]  /*72a0*/  @!P3 STG.E.128 [R12.64], R16 ;  /* 0x000000100c00b986 */ /* 0x0003e8000c101d0c */
.L_x_1871:
[----:B------:R-:W-:Y:S05]  /*72b0*/  BSYNC B0 ;  /* 0x0000000000007941 */ /* 0x000fea0003800000 */
.L_x_1870:
[----:B------:R-:W-:Y:S11]  /*72c0*/  ISETP.GE.AND P0, PT, R144, c[0x0][0x1d4], PT ;  /* 0x0000750090007a0c */ /* 0x000ff60003f06270 */
[----:B------:R-:W-:Y:S02]  /*72d0*/  @!UPT UIADD3 URZ, URZ, URZ, URZ ;  /* 0x0000003f3f3ff290 */ /* 0x000fe4000fffe03f */
[----:B------:R-:W-:-:S05]  /*72e0*/  @P0 BRA `(.L_x_1869) ;  /* 0x000007c000000947 */ /* 0x000fca0003800000 */
[----:B------:R-:W-:Y:S01]  /*72f0*/  SEL R0, R68, R67, !P2 ;  /* 0x0000004344007207 */ /* 0x000fe20005000000 */
[----:B------:R-:W2:Y:S01]  /*7300*/  LDS.128 R40, [R114+0xa080] ;  /* 0x00a0800072287984 */ /* 0x000ea20000000c00 */
[----:B------:R-:W-:Y:S02]  /*7310*/  ISETP.GE.AND P0, PT, R144, c[0x0][0x27c], PT ;  /* 0x00009f0090007a0c */ /* 0x000fe40003f06270 */
[----:B------:R-:W-:Y:S04]  /*7320*/  SHF.R.S32.HI R2, RZ, 0x1f, R0 ;  /* 0x0000001fff027819 */ /* 0x000fe80000011400 */
[----:B------:R-:W-:Y:S04]  /*7330*/  LEA.HI R0, R2, R0, RZ, 0x4 ;  /* 0x0000000002007211 */ /* 0x000fe800078f20ff */
[----:B------:R-:W-:Y:S03]  /*7340*/  LEA.HI.SX32 R0, R0, R65, 0x1c ;  /* 0x0000004100007211 */ /* 0x000fe600078fe2ff */
[----:B------:R-:W-:Y:S02]  /*7350*/  @!P0 SHF.R.U64 R9, R50, 0x10, R51 ;  /* 0x0000001032098819 */ /* 0x000fe40000001233 */
[----:B-1----:R-:W-:Y:S01]  /*7360*/  IMAD.SHL.U32 R44, R0, 0x8, RZ ;  /* 0x00000008002c7824 */ /* 0x002fe200078e00ff */
[----:B------:R-:W-:Y:S02]  /*7370*/  SHF.R.S32.HI R2, RZ, 0x1f, R0 ;  /* 0x0000001fff027819 */ /* 0x000fe40000011400 */
[----:B------:R-:W-:Y:S02]  /*7380*/  @!P0 SHF.R.U64 R7, R48, 0x10, R49 ;  /* 0x0000001030078819 */ /* 0x000fe40000001231 */
[----:B------:R-:W-:Y:S02]  /*7390*/  LEA.HI R2, R2, R0, RZ, 0x3 ;  /* 0x0000000002027211 */ /* 0x000fe400078f18ff */
[C---:B------:R-:W-:Y:S02]  /*73a0*/  @!P0 PRMT R17, R39.reuse, 0x5410, R7 ;  /* 0x0000541027118816 */ /* 0x040fe40000000007 */
[----:B------:R-:W-:Y:S02]  /*73b0*/  SHF.R.S32.HI R0, RZ, 0x3, R2 ;  /* 0x00000003ff007819 */ /* 0x000fe40000011402 */
[----:B------:R-:W-:Y:S02]  /*73c0*/  LOP3.LUT R2, R242, 0x38, R44, 0xf8, !PT ;  /* 0x00000038f2027812 */ /* 0x000fe400078ef82c */
[----:B------:R-:W-:Y:S01]  /*73d0*/  @!P0 SHF.R.U64 R3, R22, 0x10, R23 ;  /* 0x0000001016038819 */ /* 0x000fe20000001217 */
[----:B------:R-:W-:Y:S01]  /*73e0*/  IMAD R0, R0, 0xc00, R6 ;  /* 0x00000c0000007824 */ /* 0x000fe200078e0206 */
[----:B------:R-:W-:Y:S02]  /*73f0*/  LOP3.LUT R2, R2, R154, RZ, 0x3c, !PT ;  /* 0x0000009a02027212 */ /* 0x000fe400078e3cff */
[----:B------:R-:W-:Y:S02]  /*7400*/  @!P0 PRMT R22, R60, 0x5410, R9 ;  /* 0x000054103c168816 */ /* 0x000fe40000000009 */
[----:B------:R-:W-:Y:S01]  /*7410*/  @!P0 SHF.R.U32.HI R16, RZ, 0x10, R51 ;  /* 0x00000010ff108819 */ /* 0x000fe20000011633 */
[----:B------:R-:W-:Y:S01]  /*7420*/  IMAD.IADD R0, R0, 0x1, R2 ;  /* 0x0000000100007824 */ /* 0x000fe200078e0202 */
[----:B------:R-:W-:Y:S02]  /*7430*/  @!P0 SHF.R.U32.HI R5, RZ, 0x10, R23 ;  /* 0x00000010ff058819 */ /* 0x000fe40000011617 */
[----:B------:R-:W-:Y:S01]  /*7440*/  @!P0 PRMT R23, R60, 0x5432, R16 ;  /* 0x000054323c178816 */ /* 0x000fe20000000010 */
[----:B------:R-:W-:Y:S01]  /*7450*/  IMAD.SHL.U32 R12, R0, 0x2, RZ ;  /* 0x00000002000c7824 */ /* 0x000fe200078e00ff */
[--C-:B------:R-:W-:Y:S02]  /*7460*/  @!P0 SHF.R.U64 R2, R20, 0x10, R21.reuse ;  /* 0x0000001014028819 */ /* 0x100fe40000001215 */
[----:B------:R-:W-:Y:S02]  /*7470*/  @!P0 SHF.R.U32.HI R0, RZ, 0x10, R21 ;  /* 0x00000010ff008819 */ /* 0x000fe40000011615 */
[C---:B------:R-:W-:Y:S01]  /*7480*/  @!P0 PRMT R2, R10.reuse, 0x5432, R2 ;  /* 0x000054320a028816 */ /* 0x040fe20000000002 */
[----:B------:R-:W1:Y:S01]  /*7490*/  LDS.128 R12, [R12+0xa080] ;  /* 0x00a080000c0c7984 */ /* 0x000e620000000c00 */
[----:B------:R-:W-:Y:S02]  /*74a0*/  @!P0 SHF.R.U32.HI R8, RZ, 0x10, R49 ;  /* 0x00000010ff088819 */ /* 0x000fe40000011631 */
[----:B------:R-:W-:Y:S01]  /*74b0*/  @!P0 PRMT R7, R10, 0x5410, R0 ;  /* 0x000054100a078816 */ /* 0x000fe20000000000 */
[----:B--2---:R-:W-:Y:S01]  /*74c0*/  @!P0 IMAD.U32 R10, R40, 0x10000, RZ ;  /* 0x00010000280a8824 */ /* 0x004fe200078e00ff */
[----:B------:R-:W-:Y:S01]  /*74d0*/  @!P0 PRMT R20, R39, 0x5432, R8 ;  /* 0x0000543227148816 */ /* 0x000fe20000000008 */
[C---:B------:R-:W-:Y:S01]  /*74e0*/  @!P0 IMAD.U32 R8, R17.reuse, 0x10000, RZ ;  /* 0x0001000011088824 */ /* 0x040fe200078e00ff */
[----:B------:R-:W-:Y:S01]  /*74f0*/  @!P0 PRMT R9, R32, 0x5410, R3 ;  /* 0x0000541020098816 */ /* 0x000fe20000000003 */
[----:B------:R-:W-:Y:S01]  /*7500*/  @!P0 IMAD.U32 R3, R2, 0x10000, RZ ;  /* 0x0001000002038824 */ /* 0x000fe200078e00ff */
[----:B------:R-:W-:Y:S02]  /*7510*/  @!P0 PRMT R16, R32, 0x5432, R5 ;  /* 0x0000543220108816 */ /* 0x000fe40000000005 */
[----:B------:R-:W-:Y:S01]  /*7520*/  @!P0 LOP3.LUT R17, R17, 0xffff0000, RZ, 0xc0, !PT ;  /* 0xffff000011118812 */ /* 0x000fe200078ec0ff */
[C---:B-1----:R-:W-:Y:S01]  /*7530*/  @!P0 IMAD.U32 R0, R12.reuse, 0x10000, RZ ;  /* 0x000100000c008824 */ /* 0x042fe200078e00ff */
[----:B------:R-:W-:Y:S03]  /*7540*/  @!P0 LOP3.LUT R5, R12, 0xffff0000, RZ, 0xc0, !PT ;  /* 0xffff00000c058812 */ /* 0x000fe600078ec0ff */
[C---:B------:R-:W-:Y:S02]  /*7550*/  @!P0 FMUL.FTZ R18, R0.reuse, R8 ;  /* 0x0000000800128220 */ /* 0x040fe40000410000 */
[-C--:B------:R-:W-:Y:S02]  /*7560*/  @!P0 FMUL.FTZ R0, R0, R3.reuse ;  /* 0x0000000300008220 */ /* 0x080fe40000410000 */
[----:B------:R-:W-:Y:S02]  /*7570*/  @!P0 FFMA.FTZ R39, R10, R3, -R18 ;  /* 0x000000030a278223 */ /* 0x000fe40000010812 */
[----:B------:R-:W-:Y:S01]  /*7580*/  @!P0 FFMA.FTZ R0, R8, R10, R0 ;  /* 0x0000000a08008223 */ /* 0x000fe20000010000 */
[----:B------:R-:W-:Y:S01]  /*7590*/  @!P0 LOP3.LUT R10, R40, 0xffff0000, RZ, 0xc0, !PT ;  /* 0xffff0000280a8812 */ /* 0x000fe200078ec0ff */
[----:B------:R-:W-:Y:S01]  /*75a0*/  @!P0 FMUL.FTZ R19, R5, R17 ;  /* 0x0000001105138220 */ /* 0x000fe20000410000 */
[----:B------:R-:W-:Y:S01]  /*75b0*/  @!P0 LOP3.LUT R8, R2, 0xffff0000, RZ, 0xc0, !PT ;  /* 0xffff000002088812 */ /* 0x000fe200078ec0ff */
[C---:B------:R-:W-:Y:S01]  /*75c0*/  @!P0 IMAD.U32 R18, R20.reuse, 0x10000, RZ ;  /* 0x0001000014128824 */ /* 0x040fe200078e00ff */
[----:B------:R-:W-:Y:S01]  /*75d0*/  @!P0 LOP3.LUT R20, R20, 0xffff0000, RZ, 0xc0, !PT ;  /* 0xffff000014148812 */ /* 0x000fe200078ec0ff */
[----:B------:R-:W-:Y:S02]  /*75e0*/  @!P0 IMAD.U32 R3, R13, 0x10000, RZ ;  /* 0x000100000d038824 */ /* 0x000fe400078e00ff */
[-C--:B------:R-:W-:Y:S01]  /*75f0*/  @!P0 FMUL.FTZ R2, R5, R8.reuse ;  /* 0x0000000805028220 */ /* 0x080fe20000410000 */
[----:B------:R-:W-:Y:S01]  /*7600*/  @!P0 LOP3.LUT R5, R13, 0xffff0000, RZ, 0xc0, !PT ;  /* 0xffff00000d058812 */ /* 0x000fe200078ec0ff */
[----:B------:R-:W-:Y:S02]  /*7610*/  @!P0 FFMA.FTZ R45, R10, R8, -R19 ;  /* 0x000000080a2d8223 */ /* 0x000fe40000010813 */
        /* <DEDUP_REMOVED lines=9> */
[C---:B------:R-:W-:Y:S02]  /*76b0*/  @!P0 FMUL.FTZ R10, R5.reuse, R20 ;  /* 0x00000014050a8220 */ /* 0x040fe40000410000 */
[----:B------:R-:W-:Y:S01]  /*76c0*/  @!P0 IMAD.U32 R21, R22, 0x10000, RZ ;  /* 0x0001000016158824 */ /* 0x000fe200078e00ff */
[----:B------:R-:W-:Y:S01]  /*76d0*/  @!P0 F2FP.BF16.PACK_AB R0, R2, R0 ;  /* 0x000000000200823e */ /* 0x000fe200000010ff */
[----:B------:R-:W-:Y:S02]  /*76e0*/  @!P0 IMAD.U32 R7, R14, 0x10000, RZ ;  /* 0x000100000e078824 */ /* 0x000fe400078e00ff */
[-C--:B------:R-:W-:Y:S02]  /*76f0*/  @!P0 FMUL.FTZ R5, R5, R8.reuse ;  /* 0x0000000805058220 */ /* 0x080fe40000410000 */
[----:B------:R-:W-:Y:S02]  /*7700*/  @!P0 FFMA.FTZ R32, R17, R8, -R10 ;  /* 0x0000000811208223 */ /* 0x000fe4000001080a */
[----:B------:R-:W-:Y:S01]  /*7710*/  @!P0 FFMA.FTZ R3, R18, R19, R3 ;  /* 0x0000001312038223 */ /* 0x000fe20000010003 */
[----:B------:R-:W-:Y:S01]  /*7720*/  @!P0 LOP3.LUT R19, R22, 0xffff0000, RZ, 0xc0, !PT ;  /* 0xffff000016138812 */ /* 0x000fe200078ec0ff */
[----:B------:R-:W-:Y:S01]  /*7730*/  @!P0 IMAD.U32 R8, R9, 0x10000, RZ ;  /* 0x0001000009088824 */ /* 0x000fe200078e00ff */
[----:B------:R-:W-:Y:S01]  /*7740*/  @!P0 F2FP.BF16.PACK_AB R32, R32, R38 ;  /* 0x000000262020823e */ /* 0x000fe200000010ff */
[----:B------:R-:W-:Y:S02]  /*7750*/  @!P0 IMAD.U32 R18, R42, 0x10000, RZ ;  /* 0x000100002a128824 */ /* 0x000fe400078e00ff */
[C---:B------:R-:W-:Y:S02]  /*7760*/  @!P0 FMUL.FTZ R10, R7.reuse, R21 ;  /* 0x00000015070a8220 */ /* 0x040fe40000410000 */
[-C--:B------:R-:W-:Y:S02]  /*7770*/  @!P0 FMUL.FTZ R7, R7, R8.reuse ;  /* 0x0000000807078220 */ /* 0x080fe40000410000 */
[----:B------:R-:W-:Y:S01]  /*7780*/  @!P0 FFMA.FTZ R49, R18, R8, -R10 ;  /* 0x0000000812318223 */ /* 0x000fe2000001080a */
[----:B------:R-:W-:Y:S01]  /*7790*/  @!P0 LOP3.LUT R8, R14, 0xffff0000, RZ, 0xc0, !PT ;  /* 0xffff00000e088812 */ /* 0x000fe200078ec0ff */
[----:B------:R-:W-:Y:S01]  /*77a0*/  @!P0 FFMA.FTZ R5, R20, R17, R5 ;  /* 0x0000001114058223 */ /* 0x000fe20000010005 */
[----:B------:R-:W-:Y:S01]  /*77b0*/  @!P0 LOP3.LUT R10, R9, 0xffff0000, RZ, 0xc0, !PT ;  /* 0xffff0000090a8812 */ /* 0x000fe200078ec0ff */
[----:B------:R-:W-:Y:S01]  /*77c0*/  @!P0 FFMA.FTZ R7, R21, R18, R7 ;  /* 0x0000001215078223 */ /* 0x000fe20000010007 */
[----:B------:R-:W-:Y:S01]  /*77d0*/  @!P0 LOP3.LUT R17, R42, 0xffff0000, RZ, 0xc0, !PT ;  /* 0xffff00002a118812 */ /* 0x000fe200078ec0ff */
[C---:B------:R-:W-:Y:S01]  /*77e0*/  @!P0 FMUL.FTZ R20, R8.reuse, R19 ;  /* 0x0000001308148220 */ /* 0x040fe20000410000 */
[----:B------:R-:W-:Y:S01]  /*77f0*/  @!P0 F2FP.BF16.PACK_AB R3, R5, R3 ;  /* 0x000000030503823e */ /* 0x000fe200000010ff */
[-C--:B------:R-:W-:Y:S02]  /*7800*/  @!P0 FMUL.FTZ R8, R8, R10.reuse ;  /* 0x0000000a08088220 */ /* 0x080fe40000410000 */
[----:B------:R-:W-:Y:S02]  /*7810*/  @!P0 IMAD.U32 R18, R23, 0x10000, RZ ;  /* 0x0001000017128824 */ /* 0x000fe400078e00ff */
[----:B------:R-:W-:Y:S02]  /*7820*/  @!P0 IMAD.U32 R9, R15, 0x10000, RZ ;  /* 0x000100000f098824 */ /* 0x000fe400078e00ff */
[----:B------:R-:W-:Y:S01]  /*7830*/  @!P0 FFMA.FTZ R48, R17, R10, -R20 ;  /* 0x0000000a11308223 */ /* 0x000fe20000010814 */
[----:B------:R-:W-:Y:S01]  /*7840*/  @!P0 LOP3.LUT R20, R43, 0xffff0000, RZ, 0xc0, !PT ;  /* 0xffff00002b148812 */ /* 0x000fe200078ec0ff */
[----:B------:R-:W-:Y:S02]  /*7850*/  @!P0 FFMA.FTZ R8, R19, R17, R8 ;  /* 0x0000001113088223 */ /* 0x000fe40000010008 */
[C---:B------:R-:W-:Y:S01]  /*7860*/  @!P0 IMAD.U32 R10, R16.reuse, 0x10000, RZ ;  /* 0x00010000100a8824 */ /* 0x040fe200078e00ff */
[----:B------:R-:W-:Y:S01]  /*7870*/  @!P0 LOP3.LUT R16, R16, 0xffff0000, RZ, 0xc0, !PT ;  /* 0xffff000010108812 */ /* 0x000fe200078ec0ff */
[----:B------:R-:W-:Y:S01]  /*7880*/  @!P0 IMAD.U32 R17, R43, 0x10000, RZ ;  /* 0x000100002b118824 */ /* 0x000fe200078e00ff */
[----:B------:R-:W-:Y:S01]  /*7890*/  @!P0 F2FP.BF16.PACK_AB R7, R8, R7 ;  /* 0x000000070807823e */ /* 0x000fe200000010ff */
[C---:B------:R-:W-:Y:S02]  /*78a0*/  @!P0 FMUL.FTZ R19, R9.reuse, R18 ;  /* 0x0000001209138220 */ /* 0x040fe40000410000 */
[-C--:B------:R-:W-:Y:S02]  /*78b0*/  @!P0 FMUL.FTZ R9, R9, R10.reuse ;  /* 0x0000000a09098220 */ /* 0x080fe40000410000 */
[----:B------:R-:W-:Y:S01]  /*78c0*/  @!P0 FFMA.FTZ R47, R17, R10, -R19 ;  /* 0x0000000a112f8223 */ /* 0x000fe20000010813 */
[----:B------:R-:W-:Y:S01]  /*78d0*/  @!P0 LOP3.LUT R19, R23, 0xffff0000, RZ, 0xc0, !PT ;  /* 0xffff000017138812 */ /* 0x000fe200078ec0ff */
[----:B------:R-:W-:Y:S01]  /*78e0*/  @!P0 IMAD.MOV.U32 R40, RZ, RZ, R45 ;  /* 0x000000ffff288224 */ /* 0x000fe200078e002d */
[----:B------:R-:W-:Y:S01]  /*78f0*/  @!P0 LOP3.LUT R10, R15, 0xffff0000, RZ, 0xc0, !PT ;  /* 0xffff00000f0a8812 */ /* 0x000fe200078ec0ff */
[----:B------:R-:W-:Y:S02]  /*7900*/  @!P0 FFMA.FTZ R9, R18, R17, R9 ;  /* 0x0000001112098223 */ /* 0x000fe40000010009 */
[----:B------:R-:W-:Y:S02]  /*7910*/  @!P0 IMAD.MOV.U32 R41, RZ, RZ, R32 ;  /* 0x000000ffff298224 */ /* 0x000fe400078e0020 */
[C---:B------:R-:W-:Y:S02]  /*7920*/  @!P0 FMUL.FTZ R21, R10.reuse, R19 ;  /* 0x000000130a158220 */ /* 0x040fe40000410000 */
[-C--:B------:R-:W-:Y:S02]  /*7930*/  @!P0 FMUL.FTZ R10, R10, R16.reuse ;  /* 0x000000100a0a8220 */ /* 0x080fe40000410000 */
[----:B------:R-:W-:Y:S01]  /*7940*/  @!P0 FFMA.FTZ R46, R20, R16, -R21 ;  /* 0x00000010142e8223 */ /* 0x000fe20000010815 */
[----:B------:R-:W-:Y:S01]  /*7950*/  IADD3 R16, P4, P3, R78, R72, R96 ;  /* 0x000000484e107210 */ /* 0x000fe20007b9e060 */
[----:B------:R-:W-:Y:S02]  /*7960*/  @!P0 IMAD.MOV.U32 R12, RZ, RZ, R0 ;  /* 0x000000ffff0c8224 */ /* 0x000fe400078e0000 */
[----:B------:R-:W-:Y:S01]  /*7970*/  @!P0 IMAD.MOV.U32 R13, RZ, RZ, R3 ;  /* 0x000000ffff0d8224 */ /* 0x000fe200078e0003 */
[----:B------:R-:W-:Y:S01]  /*7980*/  IADD3.X R21, R80, R73, R98, P4, P3 ;  /* 0x0000004950157210 */ /* 0x000fe200027e6462 */
[----:B------:R-:W-:Y:S01]  /*7990*/  @!P0 IMAD.MOV.U32 R14, RZ, RZ, R7 ;  /* 0x000000ffff0e8224 */ /* 0x000fe200078e0007 */
[C---:B------:R-:W-:Y:S01]  /*79a0*/  LEA R38, P3, R16.reuse, c[0x0][0x1c8], 0x1 ;  /* 0x0000720010267a11 */ /* 0x040fe200078608ff */
[----:B------:R-:W-:Y:S03]  /*79b0*/  @!P0 FFMA.FTZ R10, R19, R20, R10 ;  /* 0x00000014130a8223 */ /* 0x000fe6000001000a */
[----:B------:R-:W-:Y:S02]  /*79c0*/  LEA.HI.X R39, R16, c[0x0][0x1cc], R21, 0x1, P3 ;  /* 0x0000730010277a11 */ /* 0x000fe400018f0c15 */
[----:B------:R-:W-:Y:S02]  /*79d0*/  ISETP.GE.AND P3, PT, R44, c[0x0][0x1d4], PT ;  /* 0x000075002c007a0c */ /* 0x000fe40003f66270 */
[----:B------:R-:W-:Y:S05]  /*79e0*/  @!P0 F2FP.BF16.PACK_AB R9, R10, R9 ;  /* 0x000000090a09823e */ /* 0x000fea00000010ff */
[----:B------:R-:W-:Y:S06]  /*79f0*/  @!P0 IMAD.MOV.U32 R15, RZ, RZ, R9 ;  /* 0x000000ffff0f8224 */ /* 0x000fec00078e0009 */
[--C-:B------:R-:W-:Y:S02]  /*7a00*/  @!P3 IADD3 R16, P5, P4, R78, R72, R44.reuse ;  /* 0x000000484e10b210 */ /* 0x100fe40007cbe02c */
[----:B------:R-:W-:Y:S04]  /*7a10*/  @!P3 SHF.R.S32.HI R21, RZ, 0x1f, R44 ;  /* 0x0000001fff15b819 */ /* 0x000fe8000001142c */
[----:B------:R-:W-:Y:S02]  /*7a20*/  @!P3 IADD3.X R21, R80, R73, R21, P5, P4 ;  /* 0x000000495015b210 */ /* 0x000fe40002fe8415 */
[C---:B------:R-:W-:Y:S04]  /*7a30*/  @!P3 LEA R22, P4, R16.reuse, c[0x0][0x1c8], 0x1 ;  /* 0x000072001016ba11 */ /* 0x040fe800078808ff */
[----:B------:R-:W-:Y:S02]  /*7a40*/  @!P3 LEA.HI.X R23, R16, c[0x0][0x1cc], R21, 0x1, P4 ;  /* 0x000073001017ba11 */ /* 0x000fe400020f0c15 */
[----:B------:R-:W-:Y:S02]  /*7a50*/  @!P0 F2FP.BF16.PACK_AB R21, R48, R49 ;  /* 0x000000313015823e */ /* 0x000fe400000010ff */
[----:B------:R-:W-:Y:S03]  /*7a60*/  @!P0 F2FP.BF16.PACK_AB R16, R46, R47 ;  /* 0x0000002f2e10823e */ /* 0x000fe600000010ff */
[----:B------:R-:W-:Y:S02]  /*7a70*/  @!P0 IMAD.MOV.U32 R42, RZ, RZ, R21 ;  /* 0x000000ffff2a8224 */ /* 0x000fe400078e0015 */
[----:B------:R-:W-:Y:S05]  /*7a80*/  @!P0 IMAD.MOV.U32 R43, RZ, RZ, R16 ;  /* 0x000000ffff2b8224 */ /* 0x000fea00078e0010 */
[----:B------:R1:W-:Y:S08]  /*7a90*/  STG.E.128 [R38.64], R40 ;  /* 0x0000002826007986 */ /* 0x0003f0000c101d0c */
[----:B------:R1:W-:Y:S02]  /*7aa0*/  @!P3 STG.E.128 [R22.64], R12 ;  /* 0x0000000c1600b986 */ /* 0x0003e4000c101d0c */
.L_x_1869:
[----:B------:R-:W-:Y:S05]  /*7ab0*/  BSYNC B1 ;  /* 0x0000000000017941 */ /* 0x000fea0003800000 */
.L_x_1868:
[----:B------:R-:W-:Y:S04]  /*7ac0*/  IADD3 R60, P0, R148, R74, RZ ;  /* 0x0000004a943c7210 */ /* 0x000fe80007f1e0ff */
[----:B------:R-:W-:Y:S01]  /*7ad0*/  IADD3.X R70, R76, R117, RZ, P0, !PT ;  /* 0x000000754c467210 */ /* 0x000fe200007fe4ff */
[----:B------:R-:W-:-:S05]  /*7ae0*/  @P6 BRA `(.L_x_1857) ;  /* 0x000012e000006947 */ /* 0x000fca0003800000 */
[----:B------:R-:W-:Y:S01]  /*7af0*/  ISETP.GE.AND P0, PT, R140, c[0x0][0x1d4], PT ;  /* 0x000075008c007a0c */ /* 0x000fe20003f06270 */
[----:B------:R-:W-:Y:S01]  /*7b00*/  @!UPT UIADD3 URZ, URZ, URZ, URZ ;  /* 0x0000003f3f3ff290 */ /* 0x000fe2000fffe03f */
[----:B------:R-:W-:Y:S11]  /*7b10*/  BSSY B0, `(.L_x_1872) ;  /* 0x000007f000007945 */ /* 0x000ff60003800000 */
[----:B------:R-:W-:-:S05]  /*7b20*/  @P0 BRA `(.L_x_1873) ;  /* 0x000007d000000947 */ /* 0x000fca0003800000 */
[----:B------:R-:W-:Y:S01]  /*7b30*/  SEL R0, R68, R67, !P1 ;  /* 0x0000004344007207 */ /* 0x000fe20004800000 */
[----:B-1----:R-:W1:Y:S01]  /*7b40*/  LDS.128 R40, [R115+0xa080] ;  /* 0x00a0800073287984 */ /* 0x002e620000000c00 */
[----:B------:R-:W-:Y:S02]  /*7b50*/  IADD3 R5, P3, P0, R78, R60, R97 ;  /* 0x0000003c4e057210 */ /* 0x000fe4000787e061 */
[----:B------:R-:W-:Y:S02]  /*7b60*/  SHF.R.S32.HI R2, RZ, 0x1f, R0 ;  /* 0x0000001fff027819 */ /* 0x000fe40000011400 */
[----:B------:R-:W-:Y:S02]  /*7b70*/  IADD3.X R8, R80, R70, R99, P3, P0 ;  /* 0x0000004650087210 */ /* 0x000fe40001fe0463 */
[----:B------:R-:W-:Y:S04]  /*7b80*/  LEA.HI R0, R2, R0, RZ, 0x4 ;  /* 0x0000000002007211 */ /* 0x000fe800078f20ff */
[----:B------:R-:W-:Y:S05]  /*7b90*/  LEA.HI.SX32 R0, R0, R66, 0x1c ;  /* 0x0000004200007211 */ /* 0x000fea00078fe2ff */
[----:B------:R-:W-:Y:S05]  /*7ba0*/  IMAD.SHL.U32 R3, R0, 0x8, RZ ;  /* 0x0000000800037824 */ /* 0x000fea00078e00ff */
[----:B------:R-:W-:Y:S11]  /*7bb0*/  ISETP.GE.AND P3, PT, R3, c[0x0][0x1d4], PT ;  /* 0x0000750003007a0c */ /* 0x000ff60003f66270 */
[----:B------:R-:W-:Y:S02]  /*7bc0*/  @!UPT UIADD3 URZ, URZ, URZ, URZ ;  /* 0x0000003f3f3ff290 */ /* 0x000fe4000fffe03f */
[--C-:B------:R-:W-:Y:S02]  /*7bd0*/  @!P3 IADD3 R2, P4, P0, R78, R60, R3.reuse ;  /* 0x0000003c4e02b210 */ /* 0x100fe4000789e003 */
[----:B------:R-:W-:Y:S04]  /*7be0*/  @!P3 SHF.R.S32.HI R7, RZ, 0x1f, R3 ;  /* 0x0000001fff07b819 */ /* 0x000fe80000011403 */
[----:B------:R-:W-:Y:S02]  /*7bf0*/  @!P3 IADD3.X R7, R80, R70, R7, P4, P0 ;  /* 0x000000465007b210 */ /* 0x000fe400027e0407 */
[C---:B------:R-:W-:Y:S04]  /*7c00*/  LEA R50, P0, R5.reuse, c[0x0][0x1c8], 0x1 ;  /* 0x0000720005327a11 */ /* 0x040fe800078008ff */
[----:B------:R-:W-:Y:S02]  /*7c10*/  LEA.HI.X R51, R5, c[0x0][0x1cc], R8, 0x1, P0 ;  /* 0x0000730005337a11 */ /* 0x000fe400000f0c08 */
[C---:B------:R-:W-:Y:S04]  /*7c20*/  @!P3 LEA R48, P0, R2.reuse, c[0x0][0x1c8], 0x1 ;  /* 0x000072000230ba11 */ /* 0x040fe800078008ff */
[----:B------:R-:W-:Y:S02]  /*7c30*/  @!P3 LEA.HI.X R49, R2, c[0x0][0x1cc], R7, 0x1, P0 ;  /* 0x000073000231ba11 */ /* 0x000fe400000f0c07 */
[----:B------:R-:W-:Y:S02]  /*7c40*/  SHF.R.S32.HI R2, RZ, 0x1f, R0 ;  /* 0x0000001fff027819 */ /* 0x000fe40000011400 */
[----:B------:R-:W-:Y:S02]  /*7c50*/  ISETP.GE.AND P0, PT, R140, c[0x0][0x27c], PT ;  /* 0x00009f008c007a0c */ /* 0x000fe40003f06270 */
[----:B------:R-:W-:Y:S02]  /*7c60*/  LEA.HI R0, R2, R0, RZ, 0x3 ;  /* 0x0000000002007211 */ /* 0x000fe400078f18ff */
[----:B------:R-:W-:Y:S02]  /*7c70*/  LOP3.LUT R2, R241, 0x38, R3, 0xf8, !PT ;  /* 0x00000038f1027812 */ /* 0x000fe400078ef803 */
[----:B------:R-:W-:Y:S02]  /*7c80*/  SHF.R.S32.HI R0, RZ, 0x3, R0 ;  /* 0x00000003ff007819 */ /* 0x000fe40000011400 */
[----:B------:R-:W-:Y:S03]  /*7c90*/  LOP3.LUT R2, R2, R137, RZ, 0x3c, !PT ;  /* 0x0000008902027212 */ /* 0x000fe600078e3cff */
[----:B------:R-:W-:Y:S02]  /*7ca0*/  IMAD R0, R0, 0xc00, R11 ;  /* 0x00000c0000007824 */ /* 0x000fe400078e020b */
[----:B-1----:R-:W-:Y:S01]  /*7cb0*/  @!P0 IMAD.U32 R22, R41, 0x10000, RZ ;  /* 0x0001000029168824 */ /* 0x002fe200078e00ff */
[----:B------:R-:W-:Y:S01]  /*7cc0*/  @!P0 LOP3.LUT R38, R43, 0xffff0000, RZ, 0xc0, !PT ;  /* 0xffff00002b268812 */ /* 0x000fe200078ec0ff */
[----:B------:R-:W-:Y:S01]  /*7cd0*/  IMAD.IADD R0, R0, 0x1, R2 ;  /* 0x0000000100007824 */ /* 0x000fe200078e0202 */
[--C-:B------:R-:W-:Y:S02]  /*7ce0*/  @!P0 SHF.R.U64 R2, R24, 0x10, R25.reuse ;  /* 0x0000001018028819 */ /* 0x100fe40000001219 */
[----:B------:R-:W-:Y:S01]  /*7cf0*/  @!P0 LOP3.LUT R24, R41, 0xffff0000, RZ, 0xc0, !PT ;  /* 0xffff000029188812 */ /* 0x000fe200078ec0ff */
[----:B------:R-:W-:Y:S01]  /*7d00*/  IMAD.SHL.U32 R12, R0, 0x2, RZ ;  /* 0x00000002000c7824 */ /* 0x000fe200078e00ff */
[----:B------:R-:W-:Y:S02]  /*7d10*/  @!P0 PRMT R2, R33, 0x5432, R2 ;  /* 0x0000543221028816 */ /* 0x000fe40000000002 */
[----:B------:R-:W-:Y:S02]  /*7d20*/  @!P0 SHF.R.U32.HI R0, RZ, 0x10, R25 ;  /* 0x00000010ff008819 */ /* 0x000fe40000011619 */
[----:B------:R-:W-:Y:S01]  /*7d30*/  @!P0 SHF.R.U64 R10, R54, 0x10, R55 ;  /* 0x00000010360a8819 */ /* 0x000fe20000001237 */
[----:B------:R-:W1:Y:S01]  /*7d40*/  LDS.128 R12, [R12+0xa080] ;  /* 0x00a080000c0c7984 */ /* 0x000e620000000c00 */
[----:B------:R-:W-:Y:S01]  /*7d50*/  @!P0 SHF.R.U64 R5, R26, 0x10, R27 ;  /* 0x000000101a058819 */ /* 0x000fe2000000121b */
[----:B------:R-:W-:Y:S01]  /*7d60*/  @!P0 IMAD.U32 R26, R42, 0x10000, RZ ;  /* 0x000100002a1a8824 */ /* 0x000fe200078e00ff */
[----:B------:R-:W-:Y:S02]  /*7d70*/  @!P0 SHF.R.U64 R7, R52, 0x10, R53 ;  /* 0x0000001034078819 */ /* 0x000fe40000001235 */
[----:B------:R-:W-:Y:S02]  /*7d80*/  @!P0 PRMT R17, R34, 0x5432, R5 ;  /* 0x0000543222118816 */ /* 0x000fe40000000005 */
[----:B------:R-:W-:Y:S02]  /*7d90*/  @!P0 PRMT R19, R61, 0x5410, R7 ;  /* 0x000054103d138816 */ /* 0x000fe40000000007 */
[----:B------:R-:W-:Y:S01]  /*7da0*/  @!P0 PRMT R7, R33, 0x5410, R0 ;  /* 0x0000541021078816 */ /* 0x000fe20000000000 */
[----:B------:R-:W-:Y:S01]  /*7db0*/  @!P0 IMAD.U32 R33, R43, 0x10000, RZ ;  /* 0x000100002b218824 */ /* 0x000fe200078e00ff */
[----:B------:R-:W-:Y:S02]  /*7dc0*/  @!P0 SHF.R.U32.HI R8, RZ, 0x10, R53 ;  /* 0x00000010ff088819 */ /* 0x000fe40000011635 */
[----:B------:R-:W-:Y:S02]  /*7dd0*/  @!P0 SHF.R.U32.HI R3, RZ, 0x10, R27 ;  /* 0x00000010ff038819 */ /* 0x000fe4000001161b */
[----:B------:R-:W-:Y:S01]  /*7de0*/  @!P0 PRMT R27, R62, 0x5432, R10 ;  /* 0x000054323e1b8816 */ /* 0x000fe2000000000a */
[----:B------:R-:W-:Y:S01]  /*7df0*/  @!P0 IMAD.U32 R10, R40, 0x10000, RZ ;  /* 0x00010000280a8824 */ /* 0x000fe200078e00ff */
[----:B------:R-:W-:Y:S02]  /*7e00*/  @!P0 PRMT R16, R61, 0x5432, R8 ;  /* 0x000054323d108816 */ /* 0x000fe40000000008 */
[----:B------:R-:W-:Y:S01]  /*7e10*/  @!P0 PRMT R8, R34, 0x5410, R3 ;  /* 0x0000541022088816 */ /* 0x000fe20000000003 */
[----:B------:R-:W-:Y:S01]  /*7e20*/  @!P0 IMAD.U32 R3, R2, 0x10000, RZ ;  /* 0x0001000002038824 */ /* 0x000fe200078e00ff */
[C---:B------:R-:W-:Y:S01]  /*7e30*/  @!P0 LOP3.LUT R23, R16.reuse, 0xffff0000, RZ, 0xc0, !PT ;  /* 0xffff000010178812 */ /* 0x040fe200078ec0ff */
[----:B------:R-:W-:Y:S01]  /*7e40*/  @!P0 IMAD.U32 R21, R16, 0x10000, RZ ;  /* 0x0001000010158824 */ /* 0x000fe200078e00ff */
[----:B------:R-:W-:Y:S01]  /*7e50*/  @!P0 SHF.R.U32.HI R9, RZ, 0x10, R55 ;  /* 0x00000010ff098819 */ /* 0x000fe20000011637 */
[C---:B------:R-:W-:Y:S01]  /*7e60*/  @!P0 IMAD.U32 R25, R27.reuse, 0x10000, RZ ;  /* 0x000100001b198824 */ /* 0x040fe200078e00ff */
[----:B------:R-:W-:Y:S02]  /*7e70*/  @!P0 LOP3.LUT R27, R27, 0xffff0000, RZ, 0xc0, !PT ;  /* 0xffff00001b1b8812 */ /* 0x000fe400078ec0ff */
[----:B------:R-:W-:Y:S01]  /*7e80*/  @!P0 PRMT R18, R62, 0x5410, R9 ;  /* 0x000054103e128816 */ /* 0x000fe20000000009 */
[C---:B------:R-:W-:Y:S01]  /*7e90*/  @!P0 IMAD.U32 R9, R19.reuse, 0x10000, RZ ;  /* 0x0001000013098824 */ /* 0x040fe200078e00ff */
[----:B------:R-:W-:Y:S02]  /*7ea0*/  @!P0 LOP3.LUT R19, R19, 0xffff0000, RZ, 0xc0, !PT ;  /* 0xffff000013138812 */ /* 0x000fe400078ec0ff */
[C---:B------:R-:W-:Y:S01]  /*7eb0*/  @!P0 LOP3.LUT R34, R18.reuse, 0xffff0000, RZ, 0xc0, !PT ;  /* 0xffff000012228812 */ /* 0x040fe200078ec0ff */
[----:B------:R-:W-:Y:S02]  /*7ec0*/  @!P0 IMAD.U32 R32, R18, 0x10000, RZ ;  /* 0x0001000012208824 */ /* 0x000fe400078e00ff */
[C---:B-1----:R-:W-:Y:S01]  /*7ed0*/  @!P0 IMAD.U32 R0, R12.reuse, 0x10000, RZ ;  /* 0x000100000c008824 */ /* 0x042fe200078e00ff */
[----:B------:R-:W-:Y:S03]  /*7ee0*/  @!P0 LOP3.LUT R5, R12, 0xffff0000, RZ, 0xc0, !PT ;  /* 0xffff00000c058812 */ /* 0x000fe600078ec0ff */
[C---:B------:R-:W-:Y:S02]  /*7ef0*/  @!P0 FMUL.FTZ R20, R0.reuse, R9 ;  /* 0x0000000900148220 */ /* 0x040fe40000410000 */
[-C--:B------:R-:W-:Y:S02]  /*7f00*/  @!P0 FMUL.FTZ R0, R0, R3.reuse ;  /* 0x0000000300008220 */ /* 0x080fe40000410000 */
[----:B------:R-:W-:Y:S01]  /*7f10*/  @!P0 FFMA.FTZ R53, R10, R3, -R20 ;  /* 0x000000030a358223 */ /* 0x000fe20000010814 */
[----:B------:R-:W-:Y:S01]  /*7f20*/  @!P0 LOP3.LUT R20, R40, 0xffff0000, RZ, 0xc0, !PT ;  /* 0xffff000028148812 */ /* 0x000fe200078ec0ff */
[----:B------:R-:W-:Y:S01]  /*7f30*/  @!P0 FFMA.FTZ R0, R9, R10, R0 ;  /* 0x0000000a09008223 */ /* 0x000fe20000010000 */
[----:B------:R-:W-:Y:S01]  /*7f40*/  @!P0 LOP3.LUT R9, R2, 0xffff0000, RZ, 0xc0, !PT ;  /* 0xffff000002098812 */ /* 0x000fe200078ec0ff */
[----:B------:R-:W-:Y:S02]  /*7f50*/  @!P0 FMUL.FTZ R10, R5, R19 ;  /* 0x00000013050a8220 */ /* 0x000fe40000410000 */
[----:B------:R-:W-:Y:S02]  /*7f60*/  @!P0 IMAD.U32 R3, R13, 0x10000, RZ ;  /* 0x000100000d038824 */ /* 0x000fe400078e00ff */
[-C--:B------:R-:W-:Y:S01]  /*7f70*/  @!P0 FMUL.FTZ R2, R5, R9.reuse ;  /* 0x0000000905028220 */ /* 0x080fe20000410000 */
[----:B------:R-:W-:Y:S01]  /*7f80*/  @!P0 LOP3.LUT R5, R13, 0xffff0000, RZ, 0xc0, !PT ;  /* 0xffff00000d058812 */ /* 0x000fe200078ec0ff */
[----:B------:R-:W-:Y:S02]  /*7f90*/  @!P0 FFMA.FTZ R52, R20, R9, -R10 ;  /* 0x0000000914348223 */ /* 0x000fe4000001080a */
[C---:B------:R-:W-:Y:S01]  /*7fa0*/  @!P0 IMAD.U32 R9, R7.reuse, 0x10000, RZ ;  /* 0x0001000007098824 */ /* 0x040fe200078e00ff */
[----:B------:R-:W-:Y:S01]  /*7fb0*/  @!P0 LOP3.LUT R7, R7, 0xffff0000, RZ, 0xc0, !PT ;  /* 0xffff000007078812 */ /* 0x000fe200078ec0ff */
[C---:B------:R-:W-:Y:S02]  /*7fc0*/  @!P0 FMUL.FTZ R10, R3.reuse, R21 ;  /* 0x00000015030a8220 */ /* 0x040fe40000410000 */
[-C--:B------:R-:W-:Y:S02]  /*7fd0*/  @!P0 FMUL.FTZ R3, R3, R9.reuse ;  /* 0x0000000903038220 */ /* 0x080fe40000410000 */
[----:B------:R-:W-:Y:S02]  /*7fe0*/  @!P0 FFMA.FTZ R47, R22, R9, -R10 ;  /* 0x00000009162f8223 */ /* 0x000fe4000001080a */
[----:B------:R-:W-:Y:S02]  /*7ff0*/  @!P0 FMUL.FTZ R10, R5, R23 ;  /* 0x00000017050a8220 */ /* 0x000fe40000410000 */
[----:B------:R-:W-:Y:S02]  /*8000*/  @!P0 IMAD.U32 R9, R15, 0x10000, RZ ;  /* 0x000100000f098824 */ /* 0x000fe400078e00ff */
[-C--:B------:R-:W-:Y:S02]  /*8010*/  @!P0 FMUL.FTZ R5, R5, R7.reuse ;  /* 0x0000000705058220 */ /* 0x080fe40000410000 */
[----:B------:R-:W-:Y:S01]  /*8020*/  @!P0 FFMA.FTZ R46, R24, R7, -R10 ;  /* 0x00000007182e8223 */ /* 0x000fe2000001080a */
[----:B------:R-:W-:Y:S01]  /*8030*/  @!P0 LOP3.LUT R7, R15, 0xffff0000, RZ, 0xc0, !PT ;  /* 0xffff00000f078812 */ /* 0x000fe200078ec0ff */
[C---:B------:R-:W-:Y:S01]  /*8040*/  @!P0 IMAD.U32 R10, R8.reuse, 0x10000, RZ ;  /* 0x00010000080a8824 */ /* 0x040fe200078e00ff */
[----:B------:R-:W-:Y:S01]  /*8050*/  @!P0 LOP3.LUT R8, R8, 0xffff0000, RZ, 0xc0, !PT ;  /* 0xffff000008088812 */ /* 0x000fe200078ec0ff */
[----:B------:R-:W-:Y:S02]  /*8060*/  @!P0 FMUL.FTZ R16, R9, R32 ;  /* 0x0000002009108220 */ /* 0x000fe40000410000 */
[----:B------:R-:W-:Y:S02]  /*8070*/  @!P0 FMUL.FTZ R18, R7, R34 ;  /* 0x0000002207128220 */ /* 0x000fe40000410000 */
[-C--:B------:R-:W-:Y:S02]  /*8080*/  @!P0 FFMA.FTZ R45, R33, R10.reuse, -R16 ;  /* 0x0000000a212d8223 */ /* 0x080fe40000010810 */
[----:B------:R-:W-:Y:S02]  /*8090*/  @!P0 IMAD.U32 R16, R14, 0x10000, RZ ;  /* 0x000100000e108824 */ /* 0x000fe400078e00ff */
[----:B------:R-:W-:Y:S02]  /*80a0*/  @!P0 FMUL.FTZ R9, R9, R10 ;  /* 0x0000000a09098220 */ /* 0x000fe40000410000 */
[-C--:B------:R-:W-:Y:S02]  /*80b0*/  @!P0 FMUL.FTZ R10, R7, R8.reuse ;  /* 0x00000008070a8220 */ /* 0x080fe40000410000 */
[----:B------:R-:W-:Y:S01]  /*80c0*/  @!P0 FFMA.FTZ R44, R38, R8, -R18 ;  /* 0x00000008262c8223 */ /* 0x000fe20000010812 */
[----:B------:R-:W-:Y:S01]  /*80d0*/  @!P0 LOP3.LUT R8, R14, 0xffff0000, RZ, 0xc0, !PT ;  /* 0xffff00000e088812 */ /* 0x000fe200078ec0ff */
[C---:B------:R-:W-:Y:S02]  /*80e0*/  @!P0 IMAD.U32 R18, R17.reuse, 0x10000, RZ ;  /* 0x0001000011128824 */ /* 0x040fe400078e00ff */
[C---:B------:R-:W-:Y:S02]  /*80f0*/  @!P0 FMUL.FTZ R39, R16.reuse, R25 ;  /* 0x0000001910278220 */ /* 0x040fe40000410000 */
[-C--:B------:R-:W-:Y:S01]  /*8100*/  @!P0 FMUL.FTZ R7, R16, R18.reuse ;  /* 0x0000001210078220 */ /* 0x080fe20000410000 */
[----:B------:R-:W-:Y:S01]  /*8110*/  @!P0 LOP3.LUT R16, R17, 0xffff0000, RZ, 0xc0, !PT ;  /* 0xffff000011108812 */ /* 0x000fe200078ec0ff */
[----:B------:R-:W-:Y:S01]  /*8120*/  @!P0 FFMA.FTZ R39, R26, R18, -R39 ;  /* 0x000000121a278223 */ /* 0x000fe20000010827 */
[----:B------:R-:W-:Y:S01]  /*8130*/  @!P0 LOP3.LUT R17, R42, 0xffff0000, RZ, 0xc0, !PT ;  /* 0xffff00002a118812 */ /* 0x000fe200078ec0ff */
[----:B------:R-:W-:Y:S02]  /*8140*/  @!P0 FMUL.FTZ R18, R8, R27 ;  /* 0x0000001b08128220 */ /* 0x000fe40000410000 */
[----:B------:R-:W-:Y:S01]  /*8150*/  @!P0 FFMA.FTZ R2, R19, R20, R2 ;  /* 0x0000001413028223 */ /* 0x000fe20000010002 */
[----:B------:R-:W-:Y:S01]  /*8160*/  @!P0 F2FP.BF16.PACK_AB R19, R52, R53 ;  /* 0x000000353413823e */ /* 0x000fe200000010ff */
[----:B------:R-:W-:Y:S01]  /*8170*/  @!P0 FFMA.FTZ R3, R21, R22, R3 ;  /* 0x0000001615038223 */ /* 0x000fe20000010003 */
[----:B------:R-:W-:Y:S01]  /*8180*/  @!P0 F2FP.BF16.PACK_AB R20, R46, R47 ;  /* 0x0000002f2e14823e */ /* 0x000fe200000010ff */
[----:B------:R-:W-:Y:S01]  /*8190*/  @!P0 FMUL.FTZ R8, R8, R16 ;  /* 0x0000001008088220 */ /* 0x000fe20000410000 */
[----:B------:R-:W-:Y:S01]  /*81a0*/  @!P0 F2FP.BF16.PACK_AB R0, R2, R0 ;  /* 0x000000000200823e */ /* 0x000fe200000010ff */
        /* <DEDUP_REMOVED lines=10> */
[----:B------:R-:W-:Y:S02]  /*8250*/  @!P0 IMAD.MOV.U32 R40, RZ, RZ, R19 ;  /* 0x000000ffff288224 */ /* 0x000fe400078e0013 */
[----:B------:R-:W-:Y:S01]  /*8260*/  @!P0 IMAD.MOV.U32 R41, RZ, RZ, R20 ;  /* 0x000000ffff298224 */ /* 0x000fe200078e0014 */
[----:B------:R-:W-:Y:S01]  /*8270*/  @!P0 F2FP.BF16.PACK_AB R9, R10, R9 ;  /* 0x000000090a09823e */ /* 0x000fe200000010ff */
[----:B------:R-:W-:Y:S02]  /*8280*/  @!P0 IMAD.MOV.U32 R42, RZ, RZ, R16 ;  /* 0x000000ffff2a8224 */ /* 0x000fe400078e0010 */
[----:B------:R-:W-:Y:S02]  /*8290*/  @!P0 IMAD.MOV.U32 R43, RZ, RZ, R18 ;  /* 0x000000ffff2b8224 */ /* 0x000fe400078e0012 */
[----:B------:R-:W-:Y:S02]  /*82a0*/  @!P0 IMAD.MOV.U32 R12, RZ, RZ, R0 ;  /* 0x000000ffff0c8224 */ /* 0x000fe400078e0000 */
[----:B------:R-:W-:Y:S01]  /*82b0*/  @!P0 IMAD.MOV.U32 R13, RZ, RZ, R3 ;  /* 0x000000ffff0d8224 */ /* 0x000fe200078e0003 */
[----:B------:R1:W-:Y:S01]  /*82c0*/  STG.E.128 [R50.64], R40 ;  /* 0x0000002832007986 */ /* 0x0003e2000c101d0c */
[----:B------:R-:W-:Y:S02]  /*82d0*/  @!P0 IMAD.MOV.U32 R14, RZ, RZ, R7 ;  /* 0x000000ffff0e8224 */ /* 0x000fe400078e0007 */
[----:B------:R-:W-:Y:S05]  /*82e0*/  @!P0 IMAD.MOV.U32 R15, RZ, RZ, R9 ;  /* 0x000000ffff0f8224 */ /* 0x000fea00078e0009 */
[----:B------:R1:W-:Y:S02]  /*82f0*/  @!P3 STG.E.128 [R48.64], R12 ;  /* 0x0000000c3000b986 */ /* 0x0003e4000c101d0c */
.L_x_1873:
[----:B------:R-:W-:Y:S05]  /*8300*/  BSYNC B0 ;  /* 0x0000000000007941 */ /* 0x000fea0003800000 */
.L_x_1872:
[----:B------:R-:W-:Y:S11]  /*8310*/  ISETP.GE.AND P0, PT, R144, c[0x0][0x1d4], PT ;  /* 0x0000750090007a0c */ /* 0x000ff60003f06270 */
[----:B------:R-:W-:Y:S02]  /*8320*/  @!UPT UIADD3 URZ, URZ, URZ, URZ ;  /* 0x0000003f3f3ff290 */ /* 0x000fe4000fffe03f */
[----:B------:R-:W-:-:S05]  /*8330*/  @P0 BRA `(.L_x_1857) ;  /* 0x00000a9000000947 */ /* 0x000fca0003800000 */
[----:B------:R-:W-:Y:S01]  /*8340*/  IADD3 R0, P3, P0, R78, R60, R96 ;  /* 0x0000003c4e007210 */ /* 0x000fe2000787e060 */
[----:B-1----:R-:W1:Y:S03]  /*8350*/  LDS.128 R40, [R113+0xa080] ;  /* 0x00a0800071287984 */ /* 0x002e660000000c00 */
[----:B------:R-:W-:Y:S02]  /*8360*/  IADD3.X R2, R80, R70, R98, P3, P0 ;  /* 0x0000004650027210 */ /* 0x000fe40001fe0462 */
[C---:B------:R-:W-:Y:S04]  /*8370*/  LEA R46, P0, R0.reuse, c[0x0][0x1c8], 0x1 ;  /* 0x00007200002e7a11 */ /* 0x040fe800078008ff */
[----:B------:R-:W-:Y:S02]  /*8380*/  LEA.HI.X R47, R0, c[0x0][0x1cc], R2, 0x1, P0 ;  /* 0x00007300002f7a11 */ /* 0x000fe400000f0c02 */
[----:B------:R-:W-:Y:S02]  /*8390*/  SEL R0, R68, R67, !P2 ;  /* 0x0000004344007207 */ /* 0x000fe40005000000 */
[----:B------:R-:W-:Y:S02]  /*83a0*/  ISETP.GE.AND P0, PT, R144, c[0x0][0x27c], PT ;  /* 0x00009f0090007a0c */ /* 0x000fe40003f06270 */
[----:B------:R-:W-:Y:S04]  /*83b0*/  SHF.R.S32.HI R2, RZ, 0x1f, R0 ;  /* 0x0000001fff027819 */ /* 0x000fe80000011400 */
[----:B------:R-:W-:Y:S04]  /*83c0*/  LEA.HI R0, R2, R0, RZ, 0x4 ;  /* 0x0000000002007211 */ /* 0x000fe800078f20ff */
[----:B------:R-:W-:Y:S03]  /*83d0*/  LEA.HI.SX32 R0, R0, R65, 0x1c ;  /* 0x0000004100007211 */ /* 0x000fe600078fe2ff */
[--C-:B------:R-:W-:Y:S02]  /*83e0*/  @!P0 SHF.R.U64 R3, R30, 0x10, R31.reuse ;  /* 0x000000101e038819 */ /* 0x100fe4000000121f */
[----:B------:R-:W-:Y:S01]  /*83f0*/  IMAD.SHL.U32 R32, R0, 0x8, RZ ;  /* 0x0000000800207824 */ /* 0x000fe200078e00ff */
[----:B------:R-:W-:Y:S02]  /*8400*/  SHF.R.S32.HI R2, RZ, 0x1f, R0 ;  /* 0x0000001fff027819 */ /* 0x000fe40000011400 */
[----:B------:R-:W-:Y:S02]  /*8410*/  @!P0 SHF.R.U32.HI R7, RZ, 0x10, R31 ;  /* 0x00000010ff078819 */ /* 0x000fe4000001161f */
[----:B------:R-:W-:Y:S02]  /*8420*/  LEA.HI R2, R2, R0, RZ, 0x3 ;  /* 0x0000000002027211 */ /* 0x000fe400078f18ff */
[----:B------:R-:W-:Y:S02]  /*8430*/  @!P0 PRMT R16, R36, 0x5432, R3 ;  /* 0x0000543224108816 */ /* 0x000fe40000000003 */
[----:B------:R-:W-:Y:S02]  /*8440*/  SHF.R.S32.HI R0, RZ, 0x3, R2 ;  /* 0x00000003ff007819 */ /* 0x000fe40000011402 */
[----:B------:R-:W-:Y:S01]  /*8450*/  LOP3.LUT R2, R241, 0x38, R32, 0xf8, !PT ;  /* 0x00000038f1027812 */ /* 0x000fe200078ef820 */
[----:B-1----:R-:W-:Y:S01]  /*8460*/  @!P0 IMAD.U32 R17, R40, 0x10000, RZ ;  /* 0x0001000028118824 */ /* 0x002fe200078e00ff */
[----:B------:R-:W-:Y:S01]  /*8470*/  @!P0 LOP3.LUT R31, R43, 0xffff0000, RZ, 0xc0, !PT ;  /* 0xffff00002b1f8812 */ /* 0x000fe200078ec0ff */
[----:B------:R-:W-:Y:S01]  /*8480*/  IMAD R0, R0, 0xc00, R11 ;  /* 0x00000c0000007824 */ /* 0x000fe200078e020b */
[----:B------:R-:W-:Y:S01]  /*8490*/  LOP3.LUT R2, R2, R137, RZ, 0x3c, !PT ;  /* 0x0000008902027212 */ /* 0x000fe200078e3cff */
[----:B------:R-:W-:Y:S01]  /*84a0*/  @!P0 IMAD.U32 R21, R41, 0x10000, RZ ;  /* 0x0001000029158824 */ /* 0x000fe200078e00ff */
[----:B------:R-:W-:Y:S02]  /*84b0*/  @!P0 LOP3.LUT R27, R42, 0xffff0000, RZ, 0xc0, !PT ;  /* 0xffff00002a1b8812 */ /* 0x000fe400078ec0ff */
[----:B------:R-:W-:Y:S01]  /*84c0*/  @!P0 SHF.R.U64 R5, R56, 0x10, R57 ;  /* 0x0000001038058819 */ /* 0x000fe20000001239 */
[----:B------:R-:W-:Y:S01]  /*84d0*/  IMAD.IADD R0, R0, 0x1, R2 ;  /* 0x0000000100007824 */ /* 0x000fe200078e0202 */
[----:B------:R-:W-:Y:S02]  /*84e0*/  @!P0 SHF.R.U32.HI R2, RZ, 0x10, R29 ;  /* 0x00000010ff028819 */ /* 0x000fe4000001161d */
[----:B------:R-:W-:Y:S01]  /*84f0*/  @!P0 PRMT R18, R63, 0x5410, R5 ;  /* 0x000054103f128816 */ /* 0x000fe20000000005 */
[----:B------:R-:W-:Y:S01]  /*8500*/  IMAD.SHL.U32 R0, R0, 0x2, RZ ;  /* 0x0000000200007824 */ /* 0x000fe200078e00ff */
[----:B------:R-:W-:Y:S02]  /*8510*/  @!P0 PRMT R5, R35, 0x5410, R2 ;  /* 0x0000541023058816 */ /* 0x000fe40000000002 */
[--C-:B------:R-:W-:Y:S02]  /*8520*/  @!P0 SHF.R.U64 R10, R58, 0x10, R59.reuse ;  /* 0x000000103a0a8819 */ /* 0x100fe4000000123b */
[----:B------:R1:W2:Y:S01]  /*8530*/  LDS.128 R12, [R0+0xa080] ;  /* 0x00a08000000c7984 */ /* 0x0002a20000000c00 */
[----:B------:R-:W-:Y:S02]  /*8540*/  @!P0 SHF.R.U32.HI R9, RZ, 0x10, R59 ;  /* 0x00000010ff098819 */ /* 0x000fe4000001163b */
[----:B------:R-:W-:Y:S01]  /*8550*/  @!P0 PRMT R26, R64, 0x5432, R10 ;  /* 0x00005432401a8816 */ /* 0x000fe2000000000a */
[C---:B------:R-:W-:Y:S01]  /*8560*/  @!P0 IMAD.U32 R10, R18.reuse, 0x10000, RZ ;  /* 0x00010000120a8824 */ /* 0x040fe200078e00ff */
[----:B------:R-:W-:Y:S02]  /*8570*/  @!P0 LOP3.LUT R18, R18, 0xffff0000, RZ, 0xc0, !PT ;  /* 0xffff000012128812 */ /* 0x000fe400078ec0ff */
[----:B------:R-:W-:Y:S02]  /*8580*/  @!P0 PRMT R30, R64, 0x5410, R9 ;  /* 0x00005410401e8816 */ /* 0x000fe40000000009 */
[----:B------:R-:W-:Y:S01]  /*8590*/  @!P0 PRMT R9, R36, 0x5410, R7 ;  /* 0x0000541024098816 */ /* 0x000fe20000000007 */
[----:B------:R-:W-:Y:S01]  /*85a0*/  @!P0 IMAD.U32 R7, R5, 0x10000, RZ ;  /* 0x0001000005078824 */ /* 0x000fe200078e00ff */
[----:B------:R-:W-:Y:S04]  /*85b0*/  @!P0 SHF.R.U32.HI R22, RZ, 0x10, R57 ;  /* 0x00000010ff168819 */ /* 0x000fe80000011639 */
[----:B------:R-:W-:Y:S05]  /*85c0*/  @!P0 PRMT R22, R63, 0x5432, R22 ;  /* 0x000054323f168816 */ /* 0x000fea0000000016 */
[C---:B------:R-:W-:Y:S01]  /*85d0*/  @!P0 IMAD.U32 R20, R22.reuse, 0x10000, RZ ;  /* 0x0001000016148824 */ /* 0x040fe200078e00ff */
[----:B------:R-:W-:Y:S02]  /*85e0*/  @!P0 LOP3.LUT R22, R22, 0xffff0000, RZ, 0xc0, !PT ;  /* 0xffff000016168812 */ /* 0x000fe400078ec0ff */
[----:B-1----:R-:W-:Y:S01]  /*85f0*/  @!P0 SHF.R.U64 R0, R28, 0x10, R29 ;  /* 0x000000101c008819 */ /* 0x002fe2000000121d */
[----:B------:R-:W-:Y:S01]  /*8600*/  @!P0 IMAD.U32 R29, R43, 0x10000, RZ ;  /* 0x000100002b1d8824 */ /* 0x000fe200078e00ff */
[C---:B------:R-:W-:Y:S02]  /*8610*/  @!P0 SHF.L.U32 R28, R30.reuse, 0x10, RZ ;  /* 0x000000101e1c8819 */ /* 0x040fe400000006ff */
[----:B------:R-:W-:Y:S02]  /*8620*/  @!P0 PRMT R8, R35, 0x5432, R0 ;  /* 0x0000543223088816 */ /* 0x000fe40000000000 */
[----:B------:R-:W-:Y:S02]  /*8630*/  @!P0 LOP3.LUT R30, R30, 0xffff0000, RZ, 0xc0, !PT ;  /* 0xffff00001e1e8812 */ /* 0x000fe400078ec0ff */
[C---:B------:R-:W-:Y:S02]  /*8640*/  @!P0 SHF.L.U32 R2, R8.reuse, 0x10, RZ ;  /* 0x0000001008028819 */ /* 0x040fe400000006ff */
[----:B------:R-:W-:Y:S01]  /*8650*/  @!P0 LOP3.LUT R8, R8, 0xffff0000, RZ, 0xc0, !PT ;  /* 0xffff000008088812 */ /* 0x000fe200078ec0ff */
[----:B--2---:R-:W-:Y:S02]  /*8660*/  @!P0 IMAD.U32 R0, R12, 0x10000, RZ ;  /* 0x000100000c008824 */ /* 0x004fe400078e00ff */
[----:B------:R-:W-:Y:S02]  /*8670*/  @!P0 IMAD.U32 R3, R13, 0x10000, RZ ;  /* 0x000100000d038824 */ /* 0x000fe400078e00ff */
[C---:B------:R-:W-:Y:S02]  /*8680*/  @!P0 FMUL.FTZ R19, R0.reuse, R10 ;  /* 0x0000000a00138220 */ /* 0x040fe40000410000 */
        /* <DEDUP_REMOVED lines=10> */
[----:B------:R-:W-:Y:S01]  /*8730*/  @!P0 LOP3.LUT R7, R12, 0xffff0000, RZ, 0xc0, !PT ;  /* 0xffff00000c078812 */ /* 0x000fe200078ec0ff */
[C---:B------:R-:W-:Y:S02]  /*8740*/  @!P0 FMUL.FTZ R17, R2.reuse, R22 ;  /* 0x0000001602118220 */ /* 0x040fe40000410000 */
[----:B------:R-:W-:Y:S02]  /*8750*/  @!P0 FMUL.FTZ R5, R2, R10 ;  /* 0x0000000a02058220 */ /* 0x000fe40000410000 */
[----:B------:R-:W-:Y:S02]  /*8760*/  @!P0 FMUL.FTZ R24, R7, R18 ;  /* 0x0000001207188220 */ /* 0x000fe40000410000 */
[----:B------:R-:W-:Y:S01]  /*8770*/  @!P0 FFMA.FTZ R39, R23, R10, -R17 ;  /* 0x0000000a17278223 */ /* 0x000fe20000010811 */
[----:B------:R-:W-:Y:S01]  /*8780*/  @!P0 LOP3.LUT R10, R15, 0xffff0000, RZ, 0xc0, !PT ;  /* 0xffff00000f0a8812 */ /* 0x000fe200078ec0ff */
[-C--:B------:R-:W-:Y:S02]  /*8790*/  @!P0 FMUL.FTZ R2, R7, R8.reuse ;  /* 0x0000000807028220 */ /* 0x080fe40000410000 */
        /* <DEDUP_REMOVED lines=12> */
[----:B------:R-:W-:Y:S01]  /*8860*/  @!P0 FMUL.FTZ R9, R7, R17 ;  /* 0x0000001107098220 */ /* 0x000fe20000410000 */
[----:B------:R-:W-:Y:S01]  /*8870*/  @!P0 SHF.L.U32 R17, R16, 0x10, RZ ;  /* 0x0000001010118819 */ /* 0x000fe200000006ff */
[----:B------:R-:W-:Y:S01]  /*8880*/  @!P0 IMAD.U32 R7, R14, 0x10000, RZ ;  /* 0x000100000e078824 */ /* 0x000fe200078e00ff */
[----:B------:R-:W-:Y:S01]  /*8890*/  @!P0 LOP3.LUT R16, R16, 0xffff0000, RZ, 0xc0, !PT ;  /* 0xffff000010108812 */ /* 0x000fe200078ec0ff */
[----:B------:R-:W-:Y:S02]  /*88a0*/  @!P0 IMAD.U32 R25, R42, 0x10000, RZ ;  /* 0x000100002a198824 */ /* 0x000fe400078e00ff */
[----:B------:R-:W-:Y:S02]  /*88b0*/  @!P0 FMUL.FTZ R33, R7, R24 ;  /* 0x0000001807218220 */ /* 0x000fe40000410000 */
[----:B------:R-:W-:Y:S02]  /*88c0*/  @!P0 FMUL.FTZ R34, R8, R26 ;  /* 0x0000001a08228220 */ /* 0x000fe40000410000 */
[----:B------:R-:W-:Y:S01]  /*88d0*/  @!P0 FFMA.FTZ R2, R18, R19, R2 ;  /* 0x0000001312028223 */ /* 0x000fe20000010002 */
[----:B------:R-:W-:Y:S01]  /*88e0*/  @!P0 F2FP.BF16.PACK_AB R19, R39, R44 ;  /* 0x0000002c2713823e */ /* 0x000fe200000010ff */
[----:B------:R-:W-:Y:S01]  /*88f0*/  @!P0 FMUL.FTZ R7, R7, R17 ;  /* 0x0000001107078220 */ /* 0x000fe20000410000 */
[----:B------:R-:W-:Y:S01]  /*8900*/  @!P0 F2FP.BF16.PACK_AB R18, R38, R45 ;  /* 0x0000002d2612823e */ /* 0x000fe200000010ff */
        /* <DEDUP_REMOVED lines=8> */
[----:B------:R-:W-:Y:S01]  /*8990*/  @!P0 MOV R12, R0 ;  /* 0x00000000000c8202 */ /* 0x000fe20000000f00 */
[----:B------:R-:W-:Y:S02]  /*89a0*/  @!P0 FFMA.FTZ R7, R24, R25, R7 ;  /* 0x0000001918078223 */ /* 0x000fe40000010007 */
        /* <DEDUP_REMOVED lines=13> */
[----:B------:R-:W-:Y:S01]  /*8a80*/  @!P0 IMAD.MOV.U32 R15, RZ, RZ, R9 ;  /* 0x000000ffff0f8224 */ /* 0x000fe200078e0009 */
[----:B------:R-:W-:Y:S11]  /*8a90*/  ISETP.GE.AND P0, PT, R32, c[0x0][0x1d4], PT ;  /* 0x0000750020007a0c */ /* 0x000ff60003f06270 */
[----:B------:R-:W-:Y:S02]  /*8aa0*/  @!UPT UIADD3 URZ, URZ, URZ, URZ ;  /* 0x0000003f3f3ff290 */ /* 0x000fe4000fffe03f */
[----:B------:R-:W-:-:S05]  /*8ab0*/  @P0 BRA `(.L_x_1857) ;  /* 0x0000031000000947 */ /* 0x000fca0003800000 */
[--C-:B------:R-:W-:Y:S02]  /*8ac0*/  SHF.R.S32.HI R2, RZ, 0x1f, R32.reuse ;  /* 0x0000001fff027819 */ /* 0x100fe40000011420 */
[----:B------:R-:W-:Y:S04]  /*8ad0*/  IADD3 R0, P3, P0, R78, R60, R32 ;  /* 0x0000003c4e007210 */ /* 0x000fe8000787e020 */
[----:B------:R-:W-:Y:S02]  /*8ae0*/  IADD3.X R3, R80, R70, R2, P3, P0 ;  /* 0x0000004650037210 */ /* 0x000fe40001fe0402 */
[C---:B------:R-:W-:Y:S04]  /*8af0*/  LEA R2, P0, R0.reuse, c[0x0][0x1c8], 0x1 ;  /* 0x0000720000027a11 */ /* 0x040fe800078008ff */
[----:B------:R-:W-:Y:S05]  /*8b00*/  LEA.HI.X R3, R0, c[0x0][0x1cc], R3, 0x1, P0 ;  /* 0x0000730000037a11 */ /* 0x000fea00000f0c03 */
[----:B------:R2:W-:Y:S01]  /*8b10*/  STG.E.128 [R2.64], R12 ;  /* 0x0000000c02007986 */ /* 0x0005e2000c101d0c */
[----:B------:R-:W-:-:S05]  /*8b20*/  BRA `(.L_x_1857) ;  /* 0x000002a000007947 */ /* 0x000fca0003800000 */
.L_x_1843:
        /* <DEDUP_REMOVED lines=22> */
.L_x_1875:
[----:B------:R-:W-:Y:S05]  /*8c90*/  BSYNC B0 ;  /* 0x0000000000007941 */ /* 0x000fea0003800000 */
.L_x_1874:
        /* <DEDUP_REMOVED lines=19> */
.L_x_1857:
[----:B------:R-:W-:Y:S05]  /*8dd0*/  BSYNC B2 ;  /* 0x0000000000027941 */ /* 0x000fea0003800000 */
.L_x_1842:
[----:B--2---:R-:W-:Y:S01]  /*8de0*/  IMAD.WIDE.U32 R2, R37, 0x30, RZ ;  /* 0x0000003025027825 */ /* 0x004fe200078e00ff */
[----:B-1----:R-:W-:Y:S01]  /*8df0*/  P2R R14, PR, RZ, 0x2 ;  /* 0x00000002ff0e7803 */ /* 0x002fe20000000000 */
[----:B------:R-:W-:Y:S01]  /*8e00*/  BSSY B0, `(.L_x_1876) ;  /* 0x000004e000007945 */ /* 0x000fe20003800000 */
[----:B------:R-:W-:Y:S01]  /*8e10*/  LOP3.LUT P1, RZ, R215, 0x8, RZ, 0xc0, !PT ;  /* 0x00000008d7ff7812 */ /* 0x000fe2000782c0ff */
[----:B------:R-:W-:Y:S01]  /*8e20*/  IMAD R5, R81, 0x30, RZ ;  /* 0x0000003051057824 */ /* 0x000fe200078e02ff */
[-C--:B------:R-:W-:Y:S02]  /*8e30*/  IADD3 R0, P0, R110, R2.reuse, RZ ;  /* 0x000000026e007210 */ /* 0x080fe40007f1e0ff */
[----:B------:R-:W-:Y:S01]  /*8e40*/  LOP3.LUT P5, RZ, R215, 0x2, RZ, 0xc0, !PT ;  /* 0x00000002d7ff7812 */ /* 0x000fe200078ac0ff */
[----:B------:R-:W-:Y:S01]  /*8e50*/  IMAD.IADD R5, R3, 0x1, R5 ;  /* 0x0000000103057824 */ /* 0x000fe200078e0205 */
[----:B------:R-:W-:Y:S03]  /*8e60*/  LOP3.LUT P6, RZ, R215, 0x1, RZ, 0xc0, !PT ;  /* 0x00000001d7ff7812 */ /* 0x000fe600078cc0ff */
[----:B------:R-:W-:Y:S01]  /*8e70*/  IMAD.X R3, R5, 0x1, R120, P0 ;  /* 0x0000000105037824 */ /* 0x000fe200000e0678 */
[----:B------:R-:W-:Y:S01]  /*8e80*/  IADD3 R10, P0, R119, R2, RZ ;  /* 0x00000002770a7210 */ /* 0x000fe20007f1e0ff */
[----:B------:R-:W-:Y:S04]  /*8e90*/  IMAD.IADD R2, R77, 0x1, -R231 ;  /* 0x000000014d027824 */ /* 0x000fe800078e0ae7 */
[----:B------:R-:W-:Y:S01]  /*8ea0*/  IMAD.X R24, R5, 0x1, R118, P0 ;  /* 0x0000000105187824 */ /* 0x000fe200000e0676 */
[----:B------:R-:W-:Y:S11]  /*8eb0*/  ISETP.GE.AND P0, PT, R2, 0x21, PT ;  /* 0x000000210200780c */ /* 0x000ff60003f06270 */
[----:B------:R-:W-:Y:S02]  /*8ec0*/  @!UPT UIADD3 URZ, URZ, URZ, URZ ;  /* 0x0000003f3f3ff290 */ /* 0x000fe4000fffe03f */
[----:B------:R-:W-:Y:S02]  /*8ed0*/  @P0 IADD3 R5, P3, R0, 0x20, RZ ;  /* 0x0000002000050810 */ /* 0x000fe40007f7e0ff */
[----:B------:R-:W-:Y:S03]  /*8ee0*/  @P0 MOV R13, R95 ;  /* 0x0000005f000d0202 */ /* 0x000fe60000000f00 */
[----:B------:R-:W-:Y:S01]  /*8ef0*/  @P0 IMAD.X R12, RZ, RZ, R3, P3 ;  /* 0x000000ffff0c0224 */ /* 0x000fe200018e0603 */
[----:B------:R-:W-:Y:S11]  /*8f00*/  ISETP.GE.AND P3, PT, R2, 0x1, PT ;  /* 0x000000010200780c */ /* 0x000ff60003f66270 */
[----:B------:R-:W-:Y:S02]  /*8f10*/  @!UPT UIADD3 URZ, URZ, URZ, URZ ;  /* 0x0000003f3f3ff290 */ /* 0x000fe4000fffe03f */
[----:B------:R-:W-:Y:S01]  /*8f20*/  @P3 MOV R2, R84 ;  /* 0x0000005400023202 */ /* 0x000fe20000000f00 */
[----:B------:R-:W-:Y:S02]  /*8f30*/  @P3 IMAD R7, R3, c[0x0][0x258], RZ ;  /* 0x0000960003073a24 */ /* 0x000fe400078e02ff */
[----:B------:R-:W-:Y:S04]  /*8f40*/  @P3 IMAD.MOV.U32 R3, RZ, RZ, R95 ;  /* 0x000000ffff033224 */ /* 0x000fe800078e005f */
[C---:B------:R-:W-:Y:S04]  /*8f50*/  @P3 IMAD.WIDE.U32 R2, R0.reuse, c[0x0][0x258], R2 ;  /* 0x0000960000023a25 */ /* 0x040fe800078e0002 */
[----:B------:R-:W-:Y:S01]  /*8f60*/  @P3 IMAD R0, R0, c[0x0][0x25c], R7 ;  /* 0x0000970000003a24 */ /* 0x000fe200078e0207 */
[C---:B------:R-:W-:Y:S03]  /*8f70*/  @P3 LEA R8, P4, R2.reuse, c[0x0][0x250], 0x1 ;  /* 0x0000940002083a11 */ /* 0x040fe600078808ff */
[----:B------:R-:W-:Y:S05]  /*8f80*/  @P3 IMAD.IADD R0, R3, 0x1, R0 ;  /* 0x0000000103003824 */ /* 0x000fea00078e0200 */
[----:B------:R-:W-:Y:S01]  /*8f90*/  @P3 LEA.HI.X R9, R2, c[0x0][0x254], R0, 0x1, P4 ;  /* 0x0000950002093a11 */ /* 0x000fe200020f0c00 */
[----:B------:R-:W-:Y:S02]  /*8fa0*/  @P0 IMAD R0, R12, c[0x0][0x258], RZ ;  /* 0x000096000c000a24 */ /* 0x000fe400078e02ff */
[----:B------:R-:W-:Y:S02]  /*8fb0*/  @P0 IMAD.MOV.U32 R12, RZ, RZ, R84 ;  /* 0x000000ffff0c0224 */ /* 0x000fe400078e0054 */
[----:B------:R-:W-:Y:S01]  /*8fc0*/  @!PT LDS RZ, [RZ] ;  /* 0x00000000fffff984 */ /* 0x000fe20000000800 */
[----:B------:R-:W-:Y:S01]  /*8fd0*/  @!PT LDS RZ, [RZ] ;  /* 0x00000000fffff984 */ /* 0x000fe20000000800 */
[----:B------:R-:W-:Y:S01]  /*8fe0*/  @!PT LDS RZ, [RZ] ;  /* 0x00000000fffff984 */ /* 0x000fe20000000800 */
[----:B------:R1:W-:Y:S01]  /*8ff0*/  @P3 LDGSTS.E.BYPASS.LTC128B.128 [R220+0x4080], [R8.64], !P1 ;  /* 0x0408000008dc3fae */ /* 0x0003e2000c901d4c */
[----:B------:R-:W-:Y:S01]  /*9000*/  ISETP.NE.AND P1, PT, R14, RZ, PT ;  /* 0x000000ff0e00720c */ /* 0x000fe20003f25270 */
[C---:B------:R-:W-:Y:S04]  /*9010*/  @P0 IMAD.WIDE.U32 R12, R5.reuse, c[0x0][0x258], R12 ;  /* 0x00009600050c0a25 */ /* 0x040fe800078e000c */
[----:B------:R-:W-:Y:S01]  /*9020*/  @P0 IMAD R5, R5, c[0x0][0x25c], R0 ;  /* 0x0000970005050a24 */ /* 0x000fe200078e0200 */
[C---:B------:R-:W-:Y:S03]  /*9030*/  @P0 LEA R2, P4, R12.reuse, c[0x0][0x250], 0x1 ;  /* 0x000094000c020a11 */ /* 0x040fe600078808ff */
[----:B------:R-:W-:Y:S05]  /*9040*/  @P0 IMAD.IADD R5, R13, 0x1, R5 ;  /* 0x000000010d050824 */ /* 0x000fea00078e0205 */
[----:B------:R-:W-:Y:S02]  /*9050*/  @P0 LEA.HI.X R3, R12, c[0x0][0x254], R5, 0x1, P4 ;  /* 0x000095000c030a11 */ /* 0x000fe400020f0c05 */
[C---:B------:R-:W-:Y:S11]  /*9060*/  LOP3.LUT P4, RZ, R215.reuse, 0x4, RZ, 0xc0, !PT ;  /* 0x00000004d7ff7812 */ /* 0x040ff6000788c0ff */
[----:B------:R-:W-:Y:S02]  /*9070*/  @!UPT UIADD3 URZ, URZ, URZ, URZ ;  /* 0x0000003f3f3ff290 */ /* 0x000fe4000fffe03f */
[----:B------:R1:W-:Y:S04]  /*9080*/  @P3 LDGSTS.E.BYPASS.LTC128B.128 [R220+0x5880], [R8.64+0x80], !P4 ;  /* 0x0588008008dc3fae */ /* 0x0003e8000e101d4c */
[----:B------:R1:W-:Y:S04]  /*9090*/  @P3 LDGSTS.E.BYPASS.LTC128B.128 [R220+0x7080], [R8.64+0x100], !P5 ;  /* 0x0708010008dc3fae */ /* 0x0003e8000e901d4c */
[----:B------:R1:W-:Y:S01]  /*90a0*/  @P3 LDGSTS.E.BYPASS.LTC128B.128 [R220+0x8880], [R8.64+0x180], !P6 ;  /* 0x0888018008dc3fae */ /* 0x0003e2000f101d4c */
[----:B------:R-:W-:Y:S11]  /*90b0*/  LOP3.LUT P3, RZ, R215, 0x8, RZ, 0xc0, !PT ;  /* 0x00000008d7ff7812 */ /* 0x000ff6000786c0ff */
[----:B------:R-:W-:Y:S02]  /*90c0*/  @!UPT UIADD3 URZ, URZ, URZ, URZ ;  /* 0x0000003f3f3ff290 */ /* 0x000fe4000fffe03f */
[----:B------:R1:W-:Y:S04]  /*90d0*/  @P0 LDGSTS.E.BYPASS.LTC128B.128 [R223+0x5080], [R2.64], !P3 ;  /* 0x0508000002df0fae */ /* 0x0003e8000d901d4c */
[----:B------:R1:W-:Y:S04]  /*90e0*/  @P0 LDGSTS.E.BYPASS.LTC128B.128 [R223+0x6880], [R2.64+0x80], !P4 ;  /* 0x0688008002df0fae */ /* 0x0003e8000e101d4c */
[----:B------:R1:W-:Y:S04]  /*90f0*/  @P0 LDGSTS.E.BYPASS.LTC128B.128 [R223+0x8080], [R2.64+0x100], !P5 ;  /* 0x0808010002df0fae */ /* 0x0003e8000e901d4c */
[----:B------:R1:W-:Y:S01]  /*9100*/  @P0 LDGSTS.E.BYPASS.LTC128B.128 [R223+0x9880], [R2.64+0x180], !P6 ;  /* 0x0988018002df0fae */ /* 0x0003e2000f101d4c */
[----:B------:R-:W-:Y:S03]  /*9110*/  ISETP.GT.AND P0, PT, R77, R231, PT ;  /* 0x000000e74d00720c */ /* 0x000fe60003f04270 */
[----:B------:R-:W0:Y:S01]  /*9120*/  LDGDEPBAR ;  /* 0x00000000000079af */ /* 0x000e220000000000 */
[----:B------:R-:W-:Y:S04]  /*9130*/  DEPBAR.LE SB0, 0x0 ;  /* 0x000080000000791a */ /* 0x000fe80000000000 */
[----:B------:R-:W-:Y:S06]  /*9140*/  BAR.SYNC.DEFER_BLOCKING 0x0 ;  /* 0x0000000000007b1d */ /* 0x000fec0000010000 */
[----:B------:R-:W-:-:S05]  /*9150*/  @!P0 BRA `(.L_x_1877) ;  /* 0x0000018000008947 */ /* 0x000fca0003800000 */
[----:B-1----:R-:W-:Y:S02]  /*9160*/  IMAD.MOV.U32 R8, RZ, RZ, R82 ;  /* 0x000000ffff087224 */ /* 0x002fe400078e0052 */
[----:B------:R-:W-:Y:S02]  /*9170*/  IMAD.MOV.U32 R9, RZ, RZ, R94 ;  /* 0x000000ffff097224 */ /* 0x000fe400078e005e */
[----:B------:R-:W-:Y:S02]  /*9180*/  IMAD R0, R24, c[0x0][0x208], RZ ;  /* 0x0000820018007a24 */ /* 0x000fe400078e02ff */
[C---:B------:R-:W-:Y:S04]  /*9190*/  IMAD.WIDE.U32 R8, R10.reuse, c[0x0][0x208], R8 ;  /* 0x000082000a087a25 */ /* 0x040fe800078e0008 */
        /* <DEDUP_REMOVED lines=20> */
.L_x_1877:
[----:B-1----:R-:W-:Y:S05]  /*92e0*/  BSYNC B0 ;  /* 0x0000000000007941 */ /* 0x002fea0003800000 */
.L_x_1876:
        /* <DEDUP_REMOVED lines=30> */
.L_x_1879:
[----:B------:R-:W-:Y:S05]  /*94d0*/  BSYNC B0 ;  /* 0x0000000000007941 */ /* 0x000fea0003800000 */
.L_x_1878:
[----:B------:R-:W-:Y:S01]  /*94e0*/  ISETP.GT.AND P5, PT, R37, R111, PT ;  /* 0x0000006f2500720c */ /* 0x000fe20003fa4270 */
[----:B------:R-:W-:Y:S01]  /*94f0*/  @!UPT UIADD3 URZ, URZ, URZ, URZ ;  /* 0x0000003f3f3ff290 */ /* 0x000fe2000fffe03f */
[----:B------:R-:W-:Y:S11]  /*9500*/  BSSY B0, `(.L_x_1880) ;  /* 0x0000029000007945 */ /* 0x000ff60003800000 */
[----:B------:R-:W-:-:S05]  /*9510*/  @!P5 BRA `(.L_x_1881) ;  /* 0x000002700000d947 */ /* 0x000fca0003800000 */
[----:B------:R-:W-:Y:S01]  /*9520*/  IADD3 R0, R37, -0x1, RZ ;  /* 0xffffffff25007810 */ /* 0x000fe20007ffe0ff */
[----:B-1----:R-:W-:Y:S01]  /*9530*/  IMAD.MOV.U32 R2, RZ, RZ, R108 ;  /* 0x000000ffff027224 */ /* 0x002fe200078e006c */
[----:B------:R-:W-:Y:S01]  /*9540*/  P2R R12, PR, RZ, 0x4 ;  /* 0x00000004ff0c7803 */ /* 0x000fe20000000000 */
[----:B------:R-:W-:Y:S01]  /*9550*/  IMAD.MOV.U32 R3, RZ, RZ, R107 ;  /* 0x000000ffff037224 */ /* 0x000fe200078e006b */
[----:B------:R-:W-:Y:S01]  /*9560*/  SHF.R.S32.HI R7, RZ, 0x1f, R0 ;  /* 0x0000001fff077819 */ /* 0x000fe20000011400 */
[----:B------:R-:W-:Y:S01]  /*9570*/  IMAD R5, R136, R0, RZ ;  /* 0x0000000088057224 */ /* 0x000fe200078e02ff */
[C---:B------:R-:W-:Y:S01]  /*9580*/  LOP3.LUT P2, RZ, R215.reuse, 0x8, RZ, 0xc0, !PT ;  /* 0x00000008d7ff7812 */ /* 0x040fe2000784c0ff */
[-C--:B------:R-:W-:Y:S01]  /*9590*/  IMAD.WIDE.U32 R2, R0, R122.reuse, R2 ;  /* 0x0000007a00027225 */ /* 0x080fe200078e0002 */
[----:B------:R-:W-:Y:S02]  /*95a0*/  P2R R10, PR, RZ, 0x2 ;  /* 0x00000002ff0a7803 */ /* 0x000fe40000000000 */
[----:B------:R-:W-:Y:S01]  /*95b0*/  LOP3.LUT P1, RZ, R215, 0x4, RZ, 0xc0, !PT ;  /* 0x00000004d7ff7812 */ /* 0x000fe2000782c0ff */
[----:B------:R-:W-:Y:S01]  /*95c0*/  IMAD R0, R7, R122, R5 ;  /* 0x0000007a07007224 */ /* 0x000fe200078e0205 */
[----:B------:R-:W-:Y:S03]  /*95d0*/  IADD3 R5, -R231, 0x30, RZ ;  /* 0x00000030e7057810 */ /* 0x000fe60007ffe1ff */
[----:B------:R-:W-:Y:S01]  /*95e0*/  IMAD.IADD R0, R3, 0x1, R0 ;  /* 0x0000000103007824 */ /* 0x000fe200078e0200 */
[C---:B------:R-:W-:Y:S11]  /*95f0*/  ISETP.GE.AND P3, PT, R5.reuse, 0x1, PT ;  /* 0x000000010500780c */ /* 0x040ff60003f66270 */
[----:B------:R-:W-:Y:S02]  /*9600*/  @!UPT UIADD3 URZ, URZ, URZ, URZ ;  /* 0x0000003f3f3ff290 */ /* 0x000fe4000fffe03f */
[C---:B------:R-:W-:Y:S04]  /*9610*/  @P3 LEA R8, P0, R2.reuse, c[0x0][0x220], 0x1 ;  /* 0x0000880002083a11 */ /* 0x040fe800078008ff */
[----:B------:R-:W-:Y:S02]  /*9620*/  @P3 LEA.HI.X R9, R2, c[0x0][0x224], R0, 0x1, P0 ;  /* 0x0000890002093a11 */ /* 0x000fe400000f0c00 */
[----:B------:R-:W-:Y:S03]  /*9630*/  ISETP.GE.AND P0, PT, R5, 0x21, PT ;  /* 0x000000210500780c */ /* 0x000fe60003f06270 */
[----:B------:R-:W-:Y:S01]  /*9640*/  @!PT LDS RZ, [RZ] ;  /* 0x00000000fffff984 */ /* 0x000fe20000000800 */
[----:B------:R-:W-:Y:S01]  /*9650*/  @!PT LDS RZ, [RZ] ;  /* 0x00000000fffff984 */ /* 0x000fe20000000800 */
[----:B------:R-:W-:Y:S01]  /*9660*/  @!PT LDS RZ, [RZ] ;  /* 0x00000000fffff984 */ /* 0x000fe20000000800 */
[----:B------:R1:W-:Y:S01]  /*9670*/  @P3 LDGSTS.E.BYPASS.LTC128B.128 [R220+0xa080], [R8.64], !P2 ;  /* 0x0a08000008dc3fae */ /* 0x0003e2000d101d4c */
[----:B------:R-:W-:Y:S03]  /*9680*/  ISETP.NE.AND P2, PT, R12, RZ, PT ;  /* 0x000000ff0c00720c */ /* 0x000fe60003f45270 */
[----:B------:R1:W-:Y:S06]  /*9690*/  @P3 LDGSTS.E.BYPASS.LTC128B.128 [R220+0xb880], [R8.64+0x80], !P1 ;  /* 0x0b88008008dc3fae */ /* 0x0003ec000c901d4c */
[----:B------:R-:W-:Y:S05]  /*96a0*/  @P0 IADD3 R3, P4, R152, R2, RZ ;  /* 0x0000000298030210 */ /* 0x000fea0007f9e0ff */
[----:B------:R-:W-:Y:S01]  /*96b0*/  @P0 IMAD.X R0, R0, 0x1, R132, P4 ;  /* 0x0000000100000824 */ /* 0x000fe200020e0684 */
[C---:B------:R-:W-:Y:S04]  /*96c0*/  @P0 LEA R2, P4, R3.reuse, c[0x0][0x220], 0x1 ;  /* 0x0000880003020a11 */ /* 0x040fe800078808ff */
[----:B------:R-:W-:Y:S02]  /*96d0*/  @P0 LEA.HI.X R3, R3, c[0x0][0x224], R0, 0x1, P4 ;  /* 0x0000890003030a11 */ /* 0x000fe400020f0c00 */
[C---:B------:R-:W-:Y:S11]  /*96e0*/  LOP3.LUT P4, RZ, R215.reuse, 0x2, RZ, 0xc0, !PT ;  /* 0x00000002d7ff7812 */ /* 0x040ff6000788c0ff */
[----:B------:R-:W-:Y:S02]  /*96f0*/  @!UPT UIADD3 URZ, URZ, URZ, URZ ;  /* 0x0000003f3f3ff290 */ /* 0x000fe4000fffe03f */
[----:B------:R1:W-:Y:S04]  /*9700*/  @P3 LDGSTS.E.BYPASS.LTC128B.128 [R220+0xd080], [R8.64+0x100], !P4 ;  /* 0x0d08010008dc3fae */ /* 0x0003e8000e101d4c */
[----:B------:R1:W-:Y:S01]  /*9710*/  @P3 LDGSTS.E.BYPASS.LTC128B.128 [R220+0xe880], [R8.64+0x180], !P6 ;  /* 0x0e88018008dc3fae */ /* 0x0003e2000f101d4c */
[----:B------:R-:W-:Y:S11]  /*9720*/  LOP3.LUT P3, RZ, R215, 0x8, RZ, 0xc0, !PT ;  /* 0x00000008d7ff7812 */ /* 0x000ff6000786c0ff */
[----:B------:R-:W-:Y:S02]  /*9730*/  @!UPT UIADD3 URZ, URZ, URZ, URZ ;  /* 0x0000003f3f3ff290 */ /* 0x000fe4000fffe03f */
[----:B------:R1:W-:Y:S04]  /*9740*/  @P0 LDGSTS.E.BYPASS.LTC128B.128 [R223+0xb080], [R2.64], !P3 ;  /* 0x0b08000002df0fae */ /* 0x0003e8000d901d4c */
[----:B------:R1:W-:Y:S01]  /*9750*/  @P0 LDGSTS.E.BYPASS.LTC128B.128 [R223+0xc880], [R2.64+0x80], !P1 ;  /* 0x0c88008002df0fae */ /* 0x0003e2000c901d4c */
[----:B------:R-:W-:Y:S03]  /*9760*/  ISETP.NE.AND P1, PT, R10, RZ, PT ;  /* 0x000000ff0a00720c */ /* 0x000fe60003f25270 */
[----:B------:R1:W-:Y:S04]  /*9770*/  @P0 LDGSTS.E.BYPASS.LTC128B.128 [R223+0xe080], [R2.64+0x100], !P4 ;  /* 0x0e08010002df0fae */ /* 0x0003e8000e101d4c */
[----:B------:R1:W-:Y:S04]  /*9780*/  @P0 LDGSTS.E.BYPASS.LTC128B.128 [R223+0xf880], [R2.64+0x180], !P6 ;  /* 0x0f88018002df0fae */ /* 0x0003e8000f101d4c */
.L_x_1881:
[----:B------:R-:W-:Y:S05]  /*9790*/  BSYNC B0 ;  /* 0x0000000000007941 */ /* 0x000fea0003800000 */
.L_x_1880:
[----:B------:R-:W0:Y:S01]  /*97a0*/  LDGDEPBAR ;  /* 0x00000000000079af */ /* 0x000e220000000000 */
[----:B------:R-:W-:Y:S01]  /*97b0*/  IADD3 R37, R37, -0x1, RZ ;  /* 0xffffffff25257810 */ /* 0x000fe20007ffe0ff */
[----:B------:R-:W-:-:S05]  /*97c0*/  @P5 BRA `(.L_x_1882) ;  /* 0xffffa37000005947 */ /* 0x000fca000383ffff */
[----:B------:R-:W2:Y:S04]  /*97d0*/  LDL R5, [R1+0x64] ;  /* 0x0000640001057983 */ /* 0x000ea80000100800 */
[----:B------:R3:W5:Y:S01]  /*97e0*/  LDL R21, [R1+0x58] ;  /* 0x0000580001157983 */ /* 0x0007620000100800 */
[----:B------:R-:W-:Y:S03]  /*97f0*/  WARPSYNC 0xffffffff ;  /* 0xffffffff00007948 */ /* 0x000fe60003800000 */
[----:B------:R-:W-:Y:S01]  /*9800*/  BAR.SYNC.DEFER_BLOCKING 0x0 ;  /* 0x0000000000007b1d */ /* 0x000fe20000010000 */
[----:B--2---:R-:W-:-:S05]  /*9810*/  IADD3 R0, R5, 0x2f, RZ ;  /* 0x0000002f05007810 */ /* 0x004fca0007ffe0ff */
[----:B------:R-:W-:-:S05]  /*9820*/  IMAD.HI R0, R0, 0x2aaaaaab, RZ ;  /* 0x2aaaaaab00007827 */ /* 0x000fca00078e02ff */
[----:B-1----:R-:W-:-:S04]  /*9830*/  SHF.R.U32.HI R2, RZ, 0x1f, R0 ;  /* 0x0000001fff027819 */ /* 0x002fc80000011600 */
[----:B------:R-:W-:Y:S02]  /*9840*/  LEA.HI.SX32 R18, R0, R2, 0x1d ;  /* 0x0000000200127211 */ /* 0x000fe400078feaff */
.L_x_1841:
[----:B---3--:R-:W2:Y:S04]  /*9850*/  LDL R26, [R1+0x70] ;  /* 0x00007000011a7983 */ /* 0x008ea80000100800 */
[----:B------:R-:W3:Y:S04]  /*9860*/  LDL.LU R3, [R1+0xc0] ;  /* 0x0000c00001037983 */ /* 0x000ee80000300800 */
[----:B------:R-:W3:Y:S01]  /*9870*/  S2R R2, SR_TID.X ;  /* 0x0000000000027919 */ /* 0x000ee20000002100 */
[----:B------:R-:W-:-:S05]  /*9880*/  IMAD.MOV.U32 R0, RZ, RZ, c[0x0][0x2c4] ;  /* 0x0000b100ff007624 */ /* 0x000fca00078e00ff */
[----:B------:R-:W-:Y:S01]  /*9890*/  ISETP.NE.AND P3, PT, R0, 0x1, PT ;  /* 0x000000010000780c */ /* 0x000fe20003f65270 */
[----:B------:R-:W-:-:S05]  /*98a0*/  IMAD.MOV.U32 R4, RZ, RZ, c[0x0][0x32c] ;  /* 0x0000cb00ff047624 */ /* 0x000fca00078e00ff */
[----:B------:R-:W-:Y:S02]  /*98b0*/  ISETP.GE.AND P1, PT, R4, 0x1, PT ;  /* 0x000000010400780c */ /* 0x000fe40003f26270 */
[----:B--2---:R-:W-:Y:S01]  /*98c0*/  IADD3 R0, R26, 0x7f, RZ ;  /* 0x0000007f1a007810 */ /* 0x004fe20007ffe0ff */
[----:B---3--:R1:W-:Y:S04]  /*98d0*/  STL.64 [R1], R2 ;  /* 0x0000000201007387 */ /* 0x0083e80000100a00 */
[----:B-1----:R-:W-:-:S05]  /*98e0*/  @P3 IMAD.HI.U32 R2, R0, c[0x0][0x2c8], RZ ;  /* 0x0000b20000023a27 */ /* 0x002fca00078e00ff */
[----:B------:R-:W-:Y:S01]  /*98f0*/  @P3 SHF.R.U32.HI R0, RZ, c[0x0][0x2cc], R2 ;  /* 0x0000b300ff003a19 */ /* 0x000fe20000011602 */
[----:B------:R-:W-:-:S03]  /*9900*/  IMAD.U32 R2, RZ, RZ, UR8 ;  /* 0x00000008ff027e24 */ /* 0x000fc6000f8e00ff */
[----:B------:R-:W-:Y:S02]  /*9910*/  IADD3 R0, R0, 0x1, R5 ;  /* 0x0000000100007810 */ /* 0x000fe40007ffe005 */
[----:B------:R-:W-:-:S03]  /*9920*/  IADD3 R24, P0, R2, 0x4, RZ ;  /* 0x0000000402187810 */ /* 0x000fc60007f1e0ff */
[----:B-----5:R-:W-:Y:S02]  /*9930*/  IMAD.IADD R3, R0, 0x1, -R21 ;  /* 0x0000000100037824 */ /* 0x020fe400078e0a15 */
[----:B------:R-:W-:-:S03]  /*9940*/  IMAD.X R25, RZ, RZ, UR7, P0 ;  /* 0x00000007ff197e24 */ /* 0x000fc600080e06ff */
        /* <DEDUP_REMOVED lines=12> */
.L_x_1885:
[----:B------:R-:W-:-:S13]  /*9a10*/  ISETP.NE.AND P0, PT, R4, 0x1, PT ;  /* 0x000000010400780c */ /* 0x000fda0003f05270 */
[----:B------:R-:W-:-:S05]  /*9a20*/  @P0 IMAD.HI.U32 R3, R0, c[0x0][0x330], RZ ;  /* 0x0000cc0000030a27 */ /* 0x000fca00078e00ff */
[----:B------:R-:W-:Y:S02]  /*9a30*/  @P0 SHF.R.U32.HI R0, RZ, c[0x0][0x334], R3 ;  /* 0x0000cd00ff000a19 */ /* 0x000fe40000011603 */
.L_x_1886:
[----:B------:R-:W-:Y:S05]  /*9a40*/  BSYNC B0 ;  /* 0x0000000000007941 */ /* 0x000fea0003800000 */
.L_x_1884:
[----:B------:R-:W-:-:S05]  /*9a50*/  IMAD R0, R0, R4, c[0x0][0x32c] ;  /* 0x0000cb0000007624 */ /* 0x000fca00078e0204 */
[----:B------:R-:W-:-:S04]  /*9a60*/  IMNMX R2, R2, R0, PT ;  /* 0x0000000002027217 */ /* 0x000fc80003800200 */
.L_x_1883:
[----:B------:R-:W-:Y:S01]  /*9a70*/  IADD3 R3, R2, 0x2f, RZ ;  /* 0x0000002f02037810 */ /* 0x000fe20007ffe0ff */
[----:B------:R-:W-:-:S04]  /*9a80*/  @P3 IMAD.HI.U32 R2, R26, c[0x0][0x2c8], RZ ;  /* 0x0000b2001a023a27 */ /* 0x000fc800078e00ff */
[----:B------:R-:W-:-:S04]  /*9a90*/  IMAD.HI R3, R3, 0x2aaaaaab, RZ ;  /* 0x2aaaaaab03037827 */ /* 0x000fc800078e02ff */
[----:B------:R-:W-:Y:S01]  /*9aa0*/  IMAD.MOV.U32 R0, RZ, RZ, R26 ;  /* 0x000000ffff007224 */ /* 0x000fe200078e001a */
[----:B------:R-:W-:Y:S02]  /*9ab0*/  @P3 SHF.R.U32.HI R0, RZ, c[0x0][0x2cc], R2 ;  /* 0x0000b300ff003a19 */ /* 0x000fe40000011602 */
[----:B------:R-:W-:Y:S02]  /*9ac0*/  SHF.R.U32.HI R8, RZ, 0x1f, R3 ;  /* 0x0000001fff087819 */ /* 0x000fe40000011603 */
        /* <DEDUP_REMOVED lines=14> */
.L_x_1889:
[----:B------:R-:W-:-:S13]  /*9bb0*/  ISETP.NE.AND P0, PT, R4, 0x1, PT ;  /* 0x000000010400780c */ /* 0x000fda0003f05270 */
[----:B------:R-:W-:-:S05]  /*9bc0*/  @P0 IMAD.HI.U32 R3, R0, c[0x0][0x330], RZ ;  /* 0x0000cc0000030a27 */ /* 0x000fca00078e00ff */
[----:B------:R-:W-:Y:S02]  /*9bd0*/  @P0 SHF.R.U32.HI R0, RZ, c[0x0][0x334], R3 ;  /* 0x0000cd00ff000a19 */ /* 0x000fe40000011603 */
.L_x_1890:
[----:B------:R-:W-:Y:S05]  /*9be0*/  BSYNC B0 ;  /* 0x0000000000007941 */ /* 0x000fea0003800000 */
.L_x_1888:
[----:B------:R-:W-:-:S05]  /*9bf0*/  IMAD R0, R0, c[0x0][0x32c], RZ ;  /* 0x0000cb0000007a24 */ /* 0x000fca00078e02ff */
[----:B------:R-:W-:-:S05]  /*9c00*/  IMNMX R2, R2, R0, !PT ;  /* 0x0000000002027217 */ /* 0x000fca0007800200 */
.L_x_1887:
[----:B------:R-:W-:Y:S01]  /*9c10*/  IMAD.HI R2, R2, 0x2aaaaaab, RZ ;  /* 0x2aaaaaab02027827 */ /* 0x000fe200078e02ff */
[----:B------:R-:W-:Y:S04]  /*9c20*/  BSSY B0, `(.L_x_1891) ;  /* 0x0000027000007945 */ /* 0x000fe80003800000 */
[----:B------:R-:W-:-:S04]  /*9c30*/  SHF.R.U32.HI R7, RZ, 0x1f, R2 ;  /* 0x0000001fff077819 */ /* 0x000fc80000011602 */
[----:B------:R-:W-:Y:S01]  /*9c40*/  LEA.HI.SX32 R7, R2, R7, 0x1d ;  /* 0x0000000702077211 */ /* 0x000fe200078feaff */
[----:B------:R-:W-:-:S03]  /*9c50*/  IMAD.MOV.U32 R2, RZ, RZ, RZ ;  /* 0x000000ffff027224 */ /* 0x000fc600078e00ff */
[----:B------:R-:W-:-:S04]  /*9c60*/  IMNMX R7, RZ, R7, !PT ;  /* 0x00000007ff077217 */ /* 0x000fc80007800200 */
[----:B------:R-:W-:-:S13]  /*9c70*/  ISETP.GT.AND P0, PT, R8, R7, PT ;  /* 0x000000070800720c */ /* 0x000fda0003f04270 */
[----:B------:R-:W-:Y:S05]  /*9c80*/  @!P0 BRA `(.L_x_1892) ;  /* 0x0000020000008947 */ /* 0x000fea0003800000 */
[----:B------:R-:W2:Y:S02]  /*9c90*/  LDL R0, [R1+0x84] ;  /* 0x0000840001007983 */ /* 0x000ea40000100800 */
[----:B--2---:R-:W-:-:S04]  /*9ca0*/  ISETP.NE.AND P0, PT, R0, RZ, PT ;  /* 0x000000ff0000720c */ /* 0x004fc80003f05270 */
[----:B------:R-:W-:-:S04]  /*9cb0*/  SEL R0, R0, c[0x0][0x338], P0 ;  /* 0x0000ce0000007a07 */ /* 0x000fc80000000000 */
[----:B------:R-:W-:Y:S02]  /*9cc0*/  IABS R4, R0 ;  /* 0x0000000000047213 */ /* 0x000fe40000000000 */
[----:B------:R-:W-:Y:S02]  /*9cd0*/  IADD3 R9, R0, -0x1, R8 ;  /* 0xffffffff00097810 */ /* 0x000fe40007ffe008 */
[----:B------:R-:W1:Y:S03]  /*9ce0*/  I2F.RP R2, R4 ;  /* 0x0000000400027306 */ /* 0x000e660000209400 */
[----:B------:R-:W-:-:S05]  /*9cf0*/  IMAD.IADD R9, R9, 0x1, -R7 ;  /* 0x0000000109097824 */ /* 0x000fca00078e0a07 */
[----:B------:R-:W-:Y:S02]  /*9d00*/  IABS R13, R9 ;  /* 0x00000009000d7213 */ /* 0x000fe40000000000 */
[----:B------:R-:W-:-:S04]  /*9d10*/  LOP3.LUT R9, R9, R0, RZ, 0x3c, !PT ;  /* 0x0000000009097212 */ /* 0x000fc800078e3cff */
[----:B------:R-:W-:Y:S01]  /*9d20*/  ISETP.GE.AND P1, PT, R9, RZ, PT ;  /* 0x000000ff0900720c */ /* 0x000fe20003f26270 */
        /* <DEDUP_REMOVED lines=22> */
.L_x_1892:
[----:B------:R-:W-:Y:S05]  /*9e90*/  BSYNC B0 ;  /* 0x0000000000007941 */ /* 0x000fea0003800000 */
.L_x_1891:
[----:B------:R-:W2:Y:S01]  /*9ea0*/  LDL R3, [R1+0xac] ;  /* 0x0000ac0001037983 */ /* 0x000ea20000100800 */
[----:B------:R-:W-:Y:S01]  /*9eb0*/  PRMT R0, RZ, 0x7610, R0 ;  /* 0x00007610ff007816 */ /* 0x000fe20000000000 */
[----:B------:R-:W-:Y:S01]  /*9ec0*/  IMAD.MOV.U32 R17, RZ, RZ, RZ ;  /* 0x000000ffff117224 */ /* 0x000fe200078e00ff */
[----:B------:R-:W-:Y:S01]  /*9ed0*/  MOV R19, RZ ;  /* 0x000000ff00137202 */ /* 0x000fe20000000f00 */
        /* <DEDUP_REMOVED lines=64> */
[----:B--2---:R-:W-:-:S04]  /*a2e0*/  IMAD R236, R3, R2, R7 ;  /* 0x0000000203ec7224 */ /* 0x004fc800078e0207 */
[----:B------:R-:W-:-:S05]  /*a2f0*/  IMAD.IADD R2, R236, 0x1, R2 ;  /* 0x00000001ec027824 */ /* 0x000fca00078e0202 */
[----:B------:R-:W-:-:S04]  /*a300*/  IMNMX R27, R8, R2, PT ;  /* 0x00000002081b7217 */ /* 0x000fc80003800200 */
[----:B------:R-:W-:Y:S01]  /*a310*/  ISETP.GT.AND P0, PT, R27, R236, PT ;  /* 0x000000ec1b00720c */ /* 0x000fe20003f04270 */
[----:B------:R1:W-:-:S12]  /*a320*/  STL [R1+0x74], R27 ;  /* 0x0000741b01007387 */ /* 0x0003d80000100800 */
[----:B------:R-:W-:Y:S05]  /*a330*/  @!P0 BRA `(.L_x_1893) ;  /* 0x0000f7d000008947 */ /* 0x000fea0003800000 */
[----:B------:R-:W2:Y:S01]  /*a340*/  LDL R0, [R1+0x4c] ;  /* 0x00004c0001007983 */ /* 0x000ea20000100800 */
[----:B------:R-:W-:Y:S01]  /*a350*/  ISETP.NE.U32.AND P0, PT, RZ, c[0x0][0x340], PT ;  /* 0x0000d000ff007a0c */ /* 0x000fe20003f05070 */
[----:B------:R-:W-:Y:S02]  /*a360*/  ULDC.64 UR4, c[0x0][0x18] ;  /* 0x0000060000047ab9 */ /* 0x000fe40000000a00 */
[----:B------:R-:W3:Y:S01]  /*a370*/  LDL R18, [R1+0x50] ;  /* 0x0000500001127983 */ /* 0x000ee20000100800 */
[----:B------:R-:W-:-:S13]  /*a380*/  ISETP.NE.AND.EX P0, PT, RZ, c[0x0][0x344], PT, P0 ;  /* 0x0000d100ff007a0c */ /* 0x000fda0003f05300 */
[----:B------:R-:W-:-:S04]  /*a390*/  @P0 IMAD.MOV.U32 R2, RZ, RZ, 0x4 ;  /* 0x00000004ff020424 */ /* 0x000fc800078e00ff */
[----:B------:R-:W-:-:S05]  /*a3a0*/  @P0 IMAD.WIDE R2, R239, R2, c[0x0][0x340] ;  /* 0x0000d000ef020625 */ /* 0x000fca00078e0202 */
[----:B------:R2:W4:Y:S04]  /*a3b0*/  @P0 LDG.E R16, [R2.64] ;  /* 0x0000000c02100981 */ /* 0x000528000c1e1900 */
[----:B------:R-:W5:Y:S01]  /*a3c0*/  S2R R4, SR_TID.X ;  /* 0x0000000000047919 */ /* 0x000f620000002100 */
[----:B------:R-:W-:Y:S02]  /*a3d0*/  ISETP.NE.U32.AND P1, PT, RZ, c[0x0][0x348], PT ;  /* 0x0000d200ff007a0c */ /* 0x000fe40003f25070 */
[----:B------:R-:W-:Y:S02]  /*a3e0*/  SHF.R.S32.HI R15, RZ, 0x1f, R239 ;  /* 0x0000001fff0f7819 */ /* 0x000fe400000114ef */
[----:B-----5:R-:W-:-:S04]  /*a3f0*/  SHF.R.S32.HI R9, RZ, 0x1f, R4 ;  /* 0x0000001fff097819 */ /* 0x020fc80000011404 */
[----:B------:R-:W-:-:S04]  /*a400*/  LEA.HI R9, R9, R4, RZ, 0x3 ;  /* 0x0000000409097211 */ /* 0x000fc800078f18ff */
[----:B------:R-:W-:-:S05]  /*a410*/  LOP3.LUT R9, R9, 0xfffffff8, RZ, 0xc0, !PT ;  /* 0xfffffff809097812 */ /* 0x000fca00078ec0ff */
[----:B------:R-:W-:Y:S01]  /*a420*/  IMAD.IADD R9, R4, 0x1, -R9 ;  /* 0x0000000104097824 */ /* 0x000fe200078e0a09 */
[----:B------:R-:W-:Y:S02]  /*a430*/  ISETP.NE.AND.EX P1, PT, RZ, c[0x0][0x34c], PT, P1 ;  /* 0x0000d300ff007a0c */ /* 0x000fe40003f25310 */
[----:B------:R-:W-:Y:S02]  /*a440*/  ISETP.GE.AND P4, PT, R144, c[0x0][0x1d4], PT ;  /* 0x0000750090007a0c */ /* 0x000fe40003f86270 */
[----:B------:R-:W-:Y:S02]  /*a450*/  SEL R8, R15, RZ, !P1 ;  /* 0x000000ff0f087207 */ /* 0x000fe40004800000 */
[----:B------:R-:W-:Y:S02]  /*a460*/  SEL R7, R239, RZ, !P1 ;  /* 0x000000ffef077207 */ /* 0x000fe40004800000 */
[----:B------:R-:W-:Y:S01]  /*a470*/  ISETP.GE.AND P2, PT, R140, c[0x0][0x1d4], PT ;  /* 0x000075008c007a0c */ /* 0x000fe20003f46270 */
[----:B------:R-:W-:Y:S01]  /*a480*/  IMAD R8, R8, c[0x0][0x1c0], RZ ;  /* 0x0000700008087a24 */ /* 0x000fe200078e02ff */
[----:B------:R-:W-:-:S05]  /*a490*/  LOP3.LUT R215, R215, 0xfffffbff, RZ, 0xc0, !PT ;  /* 0xfffffbffd7d77812 */ /* 0x000fca00078ec0ff */
[----:B------:R-:W-:-:S04]  /*a4a0*/  @P4 LOP3.LUT R215, R215, 0x400, RZ, 0xfc, !PT ;  /* 0x00000400d7d74812 */ /* 0x000fc800078efcff */
[----:B------:R-:W-:-:S04]  /*a4b0*/  LOP3.LUT R215, R215, 0xfffff7ff, RZ, 0xc0, !PT ;  /* 0xfffff7ffd7d77812 */ /* 0x000fc800078ec0ff */
[----:B------:R-:W-:Y:S02]  /*a4c0*/  @P2 LOP3.LUT R215, R215, 0x800, RZ, 0xfc, !PT ;  /* 0x00000800d7d72812 */ /* 0x000fe400078efcff */
[----:B------:R-:W-:Y:S02]  /*a4d0*/  ISETP.GE.AND P1, PT, R234, c[0x0][0x1d4], PT ;  /* 0x00007500ea007a0c */ /* 0x000fe40003f26270 */
[----:B------:R-:W-:Y:S01]  /*a4e0*/  LOP3.LUT R215, R215, 0xfffffdff, RZ, 0xc0, !PT ;  /* 0xfffffdffd7d77812 */ /* 0x000fe200078ec0ff */
[----:B------:R-:W-:Y:S01]  /*a4f0*/  UIADD3 UR4, UP0, UR4, 0x10080, URZ ;  /* 0x0001008004047890 */ /* 0x000fe2000ff1e03f */
[----:B------:R-:W-:Y:S02]  /*a500*/  SEL R14, RZ, 0x1, P2 ;  /* 0x00000001ff0e7807 */ /* 0x000fe40001000000 */
[----:B------:R-:W-:Y:S01]  /*a510*/  ISETP.NE.U32.AND P2, PT, RZ, c[0x0][0x350], PT ;  /* 0x0000d400ff007a0c */ /* 0x000fe20003f45070 */
[----:B------:R-:W-:Y:S01]  /*a520*/  UIADD3.X UR5, URZ, UR5, URZ, UP0, !UPT ;  /* 0x000000053f057290 */ /* 0x000fe200087fe43f */
[C---:B------:R-:W-:Y:S01]  /*a530*/  IMAD.WIDE.U32 R12, R243.reuse, c[0x0][0x210], RZ ;  /* 0x00008400f30c7a25 */ /* 0x040fe200078e00ff */
[----:B------:R1:W-:Y:S03]  /*a540*/  STL [R1+0x10], R21 ;  /* 0x0000101501007387 */ /* 0x0003e60000100800 */
[----:B------:R-:W-:Y:S01]  /*a550*/  IMAD R13, R243, c[0x0][0x214], R13 ;  /* 0x00008500f30d7a24 */ /* 0x000fe200078e020d */
[----:B------:R-:W-:Y:S01]  /*a560*/  SHF.R.S32.HI R19, RZ, 0x1f, R231 ;  /* 0x0000001fff137819 */ /* 0x000fe200000114e7 */
[----:B------:R-:W-:Y:S01]  /*a570*/  IMAD.U32 R22, RZ, RZ, UR8 ;  /* 0x00000008ff167e24 */ /* 0x000fe2000f8e00ff */
[----:B------:R-:W-:-:S02]  /*a580*/  ISETP.GE.AND P5, PT, R140, c[0x0][0x198], PT ;  /* 0x000066008c007a0c */ /* 0x000fc40003fa6270 */
[----:B------:R-:W-:Y:S02]  /*a590*/  IADD3 R121, R27, -0x1, RZ ;  /* 0xffffffff1b797810 */ /* 0x000fe40007ffe0ff */
[----:B--2---:R-:W-:-:S05]  /*a5a0*/  SHF.R.S32.HI R2, RZ, 0x1f, R0 ;  /* 0x0000001fff027819 */ /* 0x004fca0000011400 */
[----:B------:R-:W-:-:S04]  /*a5b0*/  IMAD R2, R2, c[0x0][0x178], RZ ;  /* 0x00005e0002027a24 */ /* 0x000fc800078e02ff */
[C---:B------:R-:W-:Y:S02]  /*a5c0*/  IMAD R4, R0.reuse, c[0x0][0x17c], R2 ;  /* 0x00005f0000047a24 */ /* 0x040fe400078e0202 */
[----:B------:R-:W-:-:S04]  /*a5d0*/  IMAD.WIDE.U32 R2, R0, c[0x0][0x178], RZ ;  /* 0x00005e0000027a25 */ /* 0x000fc800078e00ff */
[----:B------:R-:W-:Y:S02]  /*a5e0*/  IMAD R0, R9, 0x20, R231 ;  /* 0x0000002009007824 */ /* 0x000fe400078e02e7 */
[----:B------:R-:W-:Y:S02]  /*a5f0*/  IMAD.IADD R3, R3, 0x1, R4 ;  /* 0x0000000103037824 */ /* 0x000fe400078e0204 */
[----:B------:R-:W-:Y:S02]  /*a600*/  IMAD.IADD R4, R26, 0x1, R0 ;  /* 0x000000011a047824 */ /* 0x000fe400078e0200 */
[----:B------:R-:W-:-:S04]  /*a610*/  IMAD.WIDE.U32 R2, R243, c[0x0][0x1b8], R2 ;  /* 0x00006e00f3027a25 */ /* 0x000fc800078e0002 */
[----:B------:R-:W-:-:S04]  /*a620*/  @P3 IMAD.HI.U32 R9, R4, c[0x0][0x2c8], RZ ;  /* 0x0000b20004093a27 */ /* 0x000fc800078e00ff */
[----:B------:R-:W-:Y:S01]  /*a630*/  IMAD.MOV.U32 R0, RZ, RZ, R4 ;  /* 0x000000ffff007224 */ /* 0x000fe200078e0004 */
[----:B------:R-:W-:Y:S01]  /*a640*/  @P3 SHF.R.U32.HI R0, RZ, c[0x0][0x2cc], R9 ;  /* 0x0000b300ff003a19 */ /* 0x000fe20000011609 */
[----:B------:R-:W-:Y:S02]  /*a650*/  IMAD R3, R243, c[0x0][0x1bc], R3 ;  /* 0x00006f00f3037a24 */ /* 0x000fe400078e0203 */
[C---:B------:R-:W-:Y:S01]  /*a660*/  IMAD R9, R7.reuse, c[0x0][0x1c4], R8 ;  /* 0x0000710007097a24 */ /* 0x040fe200078e0208 */
[----:B------:R-:W-:Y:S01]  /*a670*/  SHF.R.S32.HI R8, RZ, 0x1f, R0 ;  /* 0x0000001fff087819 */ /* 0x000fe20000011400 */
[----:B------:R-:W-:Y:S01]  /*a680*/  IMAD.WIDE.U32 R2, R7, c[0x0][0x1c0], R2 ;  /* 0x0000700007027a25 */ /* 0x000fe200078e0002 */
[----:B------:R-:W-:-:S03]  /*a690*/  ISETP.GE.AND P3, PT, R233, c[0x0][0x1d4], PT ;  /* 0x00007500e9007a0c */ /* 0x000fc60003f66270 */
[----:B------:R-:W-:Y:S01]  /*a6a0*/  IMAD.MOV R7, RZ, RZ, -R0 ;  /* 0x000000ffff077224 */ /* 0x000fe200078e0a00 */
[----:B------:R-:W-:Y:S01]  /*a6b0*/  IADD3 R3, R3, R9, RZ ;  /* 0x0000000903037210 */ /* 0x000fe20007ffe0ff */
[----:B------:R-:W-:Y:S02]  /*a6c0*/  IMAD R8, R8, c[0x0][0x1b0], RZ ;  /* 0x00006c0008087a24 */ /* 0x000fe400078e02ff */
[----:B------:R-:W-:Y:S02]  /*a6d0*/  IMAD R4, R7, c[0x0][0x2c4], R4 ;  /* 0x0000b10007047a24 */ /* 0x000fe400078e0204 */
[C---:B------:R-:W-:Y:S02]  /*a6e0*/  IMAD R10, R0.reuse, c[0x0][0x1b4], R8 ;  /* 0x00006d00000a7a24 */ /* 0x040fe400078e0208 */
[----:B------:R-:W-:Y:S01]  /*a6f0*/  IMAD.WIDE.U32 R2, R0, c[0x0][0x1b0], R2 ;  /* 0x00006c0000027a25 */ /* 0x000fe200078e0002 */
[----:B------:R-:W-:Y:S02]  /*a700*/  SEL R0, RZ, 0xffffffff, P4 ;  /* 0xffffffffff007807 */ /* 0x000fe40002000000 */
[----:B------:R-:W-:Y:S01]  /*a710*/  SHF.R.S32.HI R7, RZ, 0x1f, R4 ;  /* 0x0000001fff077819 */ /* 0x000fe20000011404 */
[----:B------:R-:W-:Y:S01]  /*a720*/  IMAD.IADD R3, R3, 0x1, R10 ;  /* 0x0000000103037824 */ /* 0x000fe200078e020a */
[----:B------:R-:W-:Y:S01]  /*a730*/  @P3 LOP3.LUT R215, R215, 0x200, RZ, 0xfc, !PT ;  /* 0x00000200d7d73812 */ /* 0x000fe200078efcff */
[----:B------:R-:W-:-:S02]  /*a740*/  IMAD.SHL.U32 R17, R0, 0x2, RZ ;  /* 0x0000000200117824 */ /* 0x000fc400078e00ff */
[----:B------:R-:W-:Y:S01]  /*a750*/  IMAD R0, R7, c[0x0][0x1a8], RZ ;  /* 0x00006a0007007a24 */ /* 0x000fe200078e02ff */
[----:B------:R-:W-:Y:S01]  /*a760*/  LOP3.LUT R215, R215, 0xfffffeff, RZ, 0xc0, !PT ;  /* 0xfffffeffd7d77812 */ /* 0x000fe200078ec0ff */
[----:B------:R-:W-:-:S04]  /*a770*/  IMAD.WIDE.U32 R2, R4, c[0x0][0x1a8], R2 ;  /* 0x00006a0004027a25 */ /* 0x000fc800078e0002 */
[----:B------:R-:W-:Y:S01]  /*a780*/  IMAD R0, R4, c[0x0][0x1ac], R0 ;  /* 0x00006b0004007a24 */ /* 0x000fe200078e0200 */
[----:B------:R-:W-:Y:S02]  /*a790*/  @P1 LOP3.LUT R215, R215, 0x100, RZ, 0xfc, !PT ;  /* 0x00000100d7d71812 */ /* 0x000fe400078efcff */
[----:B------:R-:W-:Y:S01]  /*a7a0*/  SEL R4, RZ, 0x8, P1 ;  /* 0x00000008ff047807 */ /* 0x000fe20000800000 */
[----:B------:R-:W-:Y:S01]  /*a7b0*/  IMAD.IADD R0, R3, 0x1, R0 ;  /* 0x0000000103007824 */ /* 0x000fe200078e0200 */
[C---:B------:R-:W-:Y:S02]  /*a7c0*/  LEA R20, P1, R2.reuse, c[0x0][0x160], 0x1 ;  /* 0x0000580002147a11 */ /* 0x040fe400078208ff */
[----:B------:R-:W-:Y:S02]  /*a7d0*/  LOP3.LUT R14, R17, 0x2, R14, 0xe2, !PT ;  /* 0x00000002110e7812 */ /* 0x000fe400078ee20e */
[----:B------:R-:W-:Y:S01]  /*a7e0*/  LEA.HI.X R17, R2, c[0x0][0x164], R0, 0x1, P1 ;  /* 0x0000590002117a11 */ /* 0x000fe200008f0c00 */
[--C-:B----4-:R-:W-:Y:S01]  /*a7f0*/  @P0 IMAD.MOV.U32 R2, RZ, RZ, R16.reuse ;  /* 0x000000ffff020224 */ /* 0x110fe200078e0010 */
[----:B------:R-:W-:Y:S01]  /*a800*/  SEL R7, RZ, 0x4, P3 ;  /* 0x00000004ff077807 */ /* 0x000fe20001800000 */
[----:B------:R-:W-:Y:S01]  /*a810*/  @!P0 IMAD.MOV.U32 R2, RZ, RZ, R239 ;  /* 0x000000ffff028224 */ /* 0x000fe200078e00ef */
[----:B------:R-:W-:Y:S01]  /*a820*/  @P0 SHF.R.S32.HI R3, RZ, 0x1f, R16 ;  /* 0x0000001fff030819 */ /* 0x000fe20000011410 */
[----:B------:R-:W-:Y:S01]  /*a830*/  IMAD.WIDE.U32 R8, R243, c[0x0][0x1e8], RZ ;  /* 0x00007a00f3087a25 */ /* 0x000fe200078e00ff */
[----:B------:R-:W-:-:S02]  /*a840*/  ISETP.NE.AND.EX P1, PT, RZ, c[0x0][0x354], PT, P2 ;  /* 0x0000d500ff007a0c */ /* 0x000fc40003f25320 */
[----:B------:R-:W-:Y:S01]  /*a850*/  @!P0 MOV R3, R15 ;  /* 0x0000000f00038202 */ /* 0x000fe20000000f00 */
[----:B------:R-:W-:Y:S01]  /*a860*/  IMAD.U32 R15, RZ, RZ, UR5 ;  /* 0x00000005ff0f7e24 */ /* 0x000fe2000f8e00ff */
[----:B------:R-:W-:Y:S01]  /*a870*/  LOP3.LUT R128, R4, R14, R7, 0xfe, !PT ;  /* 0x0000000e04807212 */ /* 0x000fe200078efe07 */
[----:B------:R-:W-:Y:S01]  /*a880*/  IMAD.U32 R14, RZ, RZ, UR4 ;  /* 0x00000004ff0e7e24 */ /* 0x000fe2000f8e00ff */
[----:B------:R-:W-:Y:S01]  /*a890*/  SEL R3, R3, RZ, !P1 ;  /* 0x000000ff03037207 */ /* 0x000fe20004800000 */
[----:B------:R-:W-:Y:S01]  /*a8a0*/  IMAD R9, R243, c[0x0][0x1ec], R9 ;  /* 0x00007b00f3097a24 */ /* 0x000fe200078e0209 */
[----:B------:R-:W-:Y:S02]  /*a8b0*/  SEL R2, R2, RZ, !P1 ;  /* 0x000000ff02027207 */ /* 0x000fe40004800000 */
[----:B------:R1:W-:Y:S01]  /*a8c0*/  STL.64 [R1+0x8], R14 ;  /* 0x0000080e01007387 */ /* 0x0003e20000100a00 */
[----:B------:R-:W-:Y:S01]  /*a8d0*/  IMAD R4, R3, c[0x0][0x1f0], RZ ;  /* 0x00007c0003047a24 */ /* 0x000fe200078e02ff */
[----:B---3--:R-:W-:Y:S01]  /*a8e0*/  IADD3 R0, P0, R231, R18, RZ ;  /* 0x00000012e7007210 */ /* 0x008fe20007f1e0ff */
[----:B------:R-:W-:-:S04]  /*a8f0*/  IMAD.WIDE.U32 R8, R2, c[0x0][0x1f0], R8 ;  /* 0x00007c0002087a25 */ /* 0x000fc800078e0008 */
[----:B------:R-:W-:Y:S02]  /*a900*/  IMAD R3, R3, c[0x0][0x218], RZ ;  /* 0x0000860003037a24 */ /* 0x000fe400078e02ff */
[----:B------:R-:W-:Y:S01]  /*a910*/  IMAD.WIDE.U32 R12, R2, c[0x0][0x218], R12 ;  /* 0x00008600020c7a25 */ /* 0x000fe200078e000c */
[----:B------:R-:W-:-:S03]  /*a920*/  IADD3 R8, P1, R140, R8, RZ ;  /* 0x000000088c087210 */ /* 0x000fc60007f3e0ff */
[----:B------:R-:W-:Y:S01]  /*a930*/  IMAD R7, R2, c[0x0][0x1f4], R4 ;  /* 0x00007d0002077a24 */ /* 0x000fe200078e0204 */
[----:B------:R-:W-:Y:S01]  /*a940*/  LEA.HI.X.SX32 R4, R18, R19, 0x1, P0 ;  /* 0x0000001312047211 */ /* 0x000fe200000f0eff */
[----:B------:R-:W-:Y:S01]  /*a950*/  IMAD R3, R2, c[0x0][0x21c], R3 ;  /* 0x0000870002037a24 */ /* 0x000fe200078e0203 */
[----:B------:R-:W-:Y:S01]  /*a960*/  IADD3 R2, P0, R140, R12, RZ ;  /* 0x0000000c8c027210 */ /* 0x000fe20007f1e0ff */
[----:B------:R-:W-:Y:S01]  /*a970*/  IMAD.U32 R18, RZ, RZ, UR8 ;  /* 0x00000008ff127e24 */ /* 0x000fe2000f8e00ff */
[C---:B------:R-:W-:Y:S01]  /*a980*/  IADD3.X R9, R141.reuse, R9, R7, P1, !PT ;  /* 0x000000098d097210 */ /* 0x040fe20000ffe407 */
[C---:B------:R-:W-:Y:S01]  /*a990*/  IMAD R7, R4.reuse, c[0x0][0x1e0], RZ ;  /* 0x0000780004077a24 */ /* 0x040fe200078e02ff */
[----:B------:R-:W-:Y:S01]  /*a9a0*/  IADD3.X R3, R141, R13, R3, P0, !PT ;  /* 0x0000000d8d037210 */ /* 0x000fe200007fe403 */
[----:B------:R-:W-:Y:S01]  /*a9b0*/  IMAD R4, R4, c[0x0][0x208], RZ ;  /* 0x0000820004047a24 */ /* 0x000fe200078e02ff */
[----:B------:R-:W-:Y:S01]  /*a9c0*/  IADD3 R22, P1, R22, 0x8, RZ ;  /* 0x0000000816167810 */ /* 0x000fe20007f3e0ff */
[----:B------:R-:W-:Y:S01]  /*a9d0*/  IMAD R222, R0, c[0x0][0x1e4], R7 ;  /* 0x0000790000de7a24 */ /* 0x000fe200078e0207 */
[----:B------:R-:W-:Y:S01]  /*a9e0*/  IADD3 R18, P0, R18, 0x10, RZ ;  /* 0x0000001012127810 */ /* 0x000fe20007f1e0ff */
[----:B------:R-:W-:-:S02]  /*a9f0*/  IMAD R4, R0, c[0x0][0x20c], R4 ;  /* 0x0000830000047a24 */ /* 0x000fc400078e0204 */
[----:B------:R-:W-:-:S04]  /*aa00*/  IMAD.WIDE.U32 R224, R0, c[0x0][0x1e0], R8 ;  /* 0x0000780000e07a25 */ /* 0x000fc800078e0008 */
[----:B------:R-:W-:Y:S01]  /*aa10*/  IMAD.WIDE.U32 R226, R0, c[0x0][0x208], R2 ;  /* 0x0000820000e27a25 */ /* 0x000fe200078e0002 */
[----:B------:R-:W-:Y:S02]  /*aa20*/  ISETP.GE.AND P3, PT, R144, c[0x0][0x198], PT ;  /* 0x0000660090007a0c */ /* 0x000fe40003f66270 */
[----:B------:R-:W-:Y:S01]  /*aa30*/  IADD3.X R19, RZ, UR7, RZ, P0, !PT ;  /* 0x00000007ff137c10 */ /* 0x000fe200087fe4ff */
[----:B------:R-:W-:Y:S01]  /*aa40*/  IMAD.X R23, RZ, RZ, UR7, P1 ;  /* 0x00000007ff177e24 */ /* 0x000fe200088e06ff */
[----:B------:R-:W-:Y:S01]  /*aa50*/  ISETP.GE.AND P2, PT, R233, c[0x0][0x198], PT ;  /* 0x00006600e9007a0c */ /* 0x000fe20003f46270 */
[----:B------:R-:W-:Y:S01]  /*aa60*/  IMAD.IADD R7, R231, 0x1, R26 ;  /* 0x00000001e7077824 */ /* 0x000fe200078e021a */
[----:B------:R-:W-:Y:S01]  /*aa70*/  ISETP.GE.AND P4, PT, R234, c[0x0][0x198], PT ;  /* 0x00006600ea007a0c */ /* 0x000fe20003f86270 */
[----:B------:R-:W-:Y:S02]  /*aa80*/  IMAD.IADD R222, R225, 0x1, R222 ;  /* 0x00000001e1de7824 */ /* 0x000fe400078e02de */
[----:B------:R-:W-:Y:S01]  /*aa90*/  IMAD.IADD R228, R227, 0x1, R4 ;  /* 0x00000001e3e47824 */ /* 0x000fe200078e0204 */
[----:B------:R-:W-:Y:S07]  /*aaa0*/  BRA.DIV ~URZ, `(.L_x_1894) ;  /* 0x000149827f007947 */ /* 0x000fee000b800000 */
[----:B-1----:R1:W2:Y:S02]  /*aab0*/  SHFL.IDX PT, R4, R17, RZ, 0x181f ;  /* 0x00181fff11047589 */ /* 0x0022a400000e0000 */
.L_x_2024:
[----:B------:R-:W-:Y:S05]  /*aac0*/  BRA.DIV ~URZ, `(.L_x_1895) ;  /* 0x000149e27f007947 */ /* 0x000fea000b800000 */
[----:B------:R3:W4:Y:S02]  /*aad0*/  SHFL.IDX PT, R0, R20, RZ, 0x181f ;  /* 0x00181fff14007589 */ /* 0x00072400000e0000 */
.L_x_2025:
[----:B------:R-:W-:Y:S01]  /*aae0*/  IMAD R16, R21, c[0x0][0x2c4], RZ ;  /* 0x0000b10015107a24 */ /* 0x000fe200078e02ff */
[----:B------:R-:W-:Y:S04]  /*aaf0*/  BSSY B0, `(.L_x_1896) ;  /* 0x0000015000007945 */ /* 0x000fe80003800000 */
[----:B------:R-:W-:-:S13]  /*ab00*/  ISETP.GE.AND P0, PT, R7, R16, PT ;  /* 0x000000100700720c */ /* 0x000fda0003f06270 */
[----:B------:R-:W-:Y:S05]  /*ab10*/  @P0 BRA `(.L_x_1897) ;  /* 0x0000012000000947 */ /* 0x000fea0003800000 */
[----:B------:R-:W5:Y:S04]  /*ab20*/  LDL R3, [R1+0x78] ;  /* 0x0000780001037983 */ /* 0x000f680000100800 */
[----:B---3--:R-:W3:Y:S04]  /*ab30*/  LDL R2, [R1+0x80] ;  /* 0x0000800001027983 */ /* 0x008ee80000100800 */
[----:B----4-:R-:W4:Y:S01]  /*ab40*/  LDL R10, [R1+0x7c] ;  /* 0x00007c00010a7983 */ /* 0x010f220000100800 */
[----:B------:R-:W-:-:S04]  /*ab50*/  LEA R14, P0, R140, R0, 0x1 ;  /* 0x000000008c0e7211 */ /* 0x000fc800078008ff */
[----:B--2---:R-:W-:Y:S02]  /*ab60*/  LEA.HI.X R15, R140, R4, R141, 0x1, P0 ;  /* 0x000000048c0f7211 */ /* 0x004fe400000f0c8d */
[----:B------:R-:W-:-:S03]  /*ab70*/  LEA R12, P0, R252, R0, 0x1 ;  /* 0x00000000fc0c7211 */ /* 0x000fc600078008ff */
[----:B------:R-:W-:Y:S01]  /*ab80*/  @!PT LDS RZ, [RZ] ;  /* 0x00000000fffff984 */ /* 0x000fe20000000800 */
[----:B------:R-:W-:Y:S01]  /*ab90*/  @!PT LDS RZ, [RZ] ;  /* 0x00000000fffff984 */ /* 0x000fe20000000800 */
[----:B------:R-:W-:Y:S01]  /*aba0*/  @!PT LDS RZ, [RZ] ;  /* 0x00000000fffff984 */ /* 0x000fe20000000800 */
[----:B------:R2:W-:Y:S01]  /*abb0*/  LDGSTS.E.BYPASS.LTC128B.128 [R220+0x10080], [R14.64], !P5 ;  /* 0x100800000edc7fae */ /* 0x0005e2000e901d4c */
[----:B-----5:R-:W-:Y:S02]  /*abc0*/  LEA.HI.X R13, R252, R4, R3, 0x1, P0 ;  /* 0x00000004fc0d7211 */ /* 0x020fe400000f0c03 */
[----:B------:R-:W-:-:S03]  /*abd0*/  LEA R8, P0, R233, R0, 0x1 ;  /* 0x00000000e9087211 */ /* 0x000fc600078008ff */
[----:B------:R2:W-:Y:S01]  /*abe0*/  LDGSTS.E.BYPASS.LTC128B.128 [R220+0x14080], [R12.64], !P3 ;  /* 0x140800000cdc7fae */ /* 0x0005e2000d901d4c */
[----:B---3--:R-:W-:Y:S02]  /*abf0*/  LEA.HI.X R9, R233, R4, R2, 0x1, P0 ;  /* 0x00000004e9097211 */ /* 0x008fe400000f0c02 */
[----:B------:R-:W-:-:S03]  /*ac00*/  LEA R2, P0, R234, R0, 0x1 ;  /* 0x00000000ea027211 */ /* 0x000fc600078008ff */
[----:B------:R2:W-:Y:S01]  /*ac10*/  LDGSTS.E.BYPASS.LTC128B.128 [R220+0x18080], [R8.64], !P2 ;  /* 0x1808000008dc7fae */ /* 0x0005e2000d101d4c */
[----:B----4-:R-:W-:-:S05]  /*ac20*/  LEA.HI.X R3, R234, R4, R10, 0x1, P0 ;  /* 0x00000004ea037211 */ /* 0x010fca00000f0c0a */
[----:B------:R2:W-:Y:S04]  /*ac30*/  LDGSTS.E.BYPASS.LTC128B.128 [R220+0x1c080], [R2.64], !P4 ;  /* 0x1c08000002dc7fae */ /* 0x0005e8000e101d4c */
.L_x_1897:
[----:B------:R-:W-:Y:S05]  /*ac40*/  BSYNC B0 ;  /* 0x0000000000007941 */ /* 0x000fea0003800000 */
.L_x_1896:
[----:B------:R-:W-:Y:S05]  /*ac50*/  BRA.DIV ~URZ, `(.L_x_1898) ;  /* 0x000148d27f007947 */ /* 0x000fea000b800000 */
[----:B--2---:R2:W1:Y:S04]  /*ac60*/  SHFL.IDX PT, R4, R17, 0x1, 0x181f ;  /* 0x00381f0011047f89 */ /* 0x00446800000e0000 */
[----:B----4-:R2:W4:Y:S02]  /*ac70*/  SHFL.IDX PT, R0, R20, 0x1, 0x181f ;  /* 0x00381f0014007f89 */ /* 0x01052400000e0000 */
.L_x_2026:
[----:B------:R-:W-:Y:S01]  /*ac80*/  IADD3 R2, R7, 0x20, RZ ;  /* 0x0000002007027810 */ /* 0x000fe20007ffe0ff */
[----:B------:R-:W-:Y:S03]  /*ac90*/  BSSY B0, `(.L_x_1899) ;  /* 0x0000015000007945 */ /* 0x000fe60003800000 */
[----:B------:R-:W-:-:S13]  /*aca0*/  ISETP.GE.AND P0, PT, R2, R16, PT ;  /* 0x000000100200720c */ /* 0x000fda0003f06270 */
[----:B------:R-:W-:Y:S05]  /*acb0*/  @P0 BRA `(.L_x_1900) ;  /* 0x0000012000000947 */ /* 0x000fea0003800000 */
[----:B------:R-:W5:Y:S04]  /*acc0*/  LDL R8, [R1+0x78] ;  /* 0x0000780001087983 */ /* 0x000f680000100800 */
[----:B--2---:R-:W2:Y:S04]  /*acd0*/  LDL R3, [R1+0x80] ;  /* 0x0000800001037983 */ /* 0x004ea80000100800 */
[----:B---3--:R-:W3:Y:S01]  /*ace0*/  LDL R10, [R1+0x7c] ;  /* 0x00007c00010a7983 */ /* 0x008ee20000100800 */
[----:B----4-:R-:W-:-:S04]  /*acf0*/  LEA R14, P0, R140, R0, 0x1 ;  /* 0x000000008c0e7211 */ /* 0x010fc800078008ff */
[----:B-1----:R-:W-:Y:S02]  /*ad00*/  LEA.HI.X R15, R140, R4, R141, 0x1, P0 ;  /* 0x000000048c0f7211 */ /* 0x002fe400000f0c8d */
        /* <DEDUP_REMOVED lines=8> */
[----:B--2---:R-:W-:Y:S02]  /*ad90*/  LEA.HI.X R9, R233, R4, R3, 0x1, P0 ;  /* 0x00000004e9097211 */ /* 0x004fe400000f0c03 */
[----:B------:R-:W-:-:S03]  /*ada0*/  LEA R2, P0, R234, R0, 0x1 ;  /* 0x00000000ea027211 */ /* 0x000fc600078008ff */
[----:B------:R1:W-:Y:S01]  /*adb0*/  LDGSTS.E.BYPASS.LTC128B.128 [R223+0x19080], [R8.64], !P2 ;  /* 0x1908000008df7fae */ /* 0x0003e2000d101d4c */
[----:B---3--:R-:W-:-:S05]  /*adc0*/  LEA.HI.X R3, R234, R4, R10, 0x1, P0 ;  /* 0x00000004ea037211 */ /* 0x008fca00000f0c0a */
[----:B------:R1:W-:Y:S04]  /*add0*/  LDGSTS.E.BYPASS.LTC128B.128 [R223+0x1d080], [R2.64], !P4 ;  /* 0x1d08000002df7fae */ /* 0x0003e8000e101d4c */
.L_x_1900:
[----:B------:R-:W-:Y:S05]  /*ade0*/  BSYNC B0 ;  /* 0x0000000000007941 */ /* 0x000fea0003800000 */
.L_x_1899:
[----:B------:R-:W-:Y:S05]  /*adf0*/  BRA.DIV ~URZ, `(.L_x_1901) ;  /* 0x000148227f007947 */ /* 0x000fea000b800000 */
[----:B-1----:R1:W2:Y:S02]  /*ae00*/  SHFL.IDX PT, R4, R17, 0x2, 0x181f ;  /* 0x00581f0011047f89 */ /* 0x0022a400000e0000 */
.L_x_2027:
[----:B------:R-:W-:Y:S05]  /*ae10*/  BRA.DIV ~URZ, `(.L_x_1902) ;  /* 0x000148827f007947 */ /* 0x000fea000b800000 */
[----:B----4-:R4:W1:Y:S02]  /*ae20*/  SHFL.IDX PT, R0, R20, 0x2, 0x181f ;  /* 0x00581f0014007f89 */ /* 0x01086400000e0000 */
.L_x_2028:
[----:B------:R-:W-:Y:S01]  /*ae30*/  IADD3 R2, R7, 0x40, RZ ;  /* 0x0000004007027810 */ /* 0x000fe20007ffe0ff */
[----:B------:R-:W-:Y:S03]  /*ae40*/  BSSY B0, `(.L_x_1903) ;  /* 0x0000015000007945 */ /* 0x000fe60003800000 */
[----:B------:R-:W-:-:S13]  /*ae50*/  ISETP.GE.AND P0, PT, R2, R16, PT ;  /* 0x000000100200720c */ /* 0x000fda0003f06270 */
[----:B------:R-:W-:Y:S05]  /*ae60*/  @P0 BRA `(.L_x_1904) ;  /* 0x0000012000000947 */ /* 0x000fea0003800000 */
[----:B------:R-:W5:Y:S04]  /*ae70*/  LDL R8, [R1+0x78] ;  /* 0x0000780001087983 */ /* 0x000f680000100800 */
[----:B---3--:R-:W3:Y:S04]  /*ae80*/  LDL R3, [R1+0x80] ;  /* 0x0000800001037983 */ /* 0x008ee80000100800 */
[----:B----4-:R-:W4:Y:S01]  /*ae90*/  LDL R10, [R1+0x7c] ;  /* 0x00007c00010a7983 */ /* 0x010f220000100800 */
[----:B-1----:R-:W-:-:S04]  /*aea0*/  LEA R14, P0, R140, R0, 0x1 ;  /* 0x000000008c0e7211 */ /* 0x002fc800078008ff */
        /* <DEDUP_REMOVED lines=14> */
.L_x_1904:
[----:B------:R-:W-:Y:S05]  /*af90*/  BSYNC B0 ;  /* 0x0000000000007941 */ /* 0x000fea0003800000 */
.L_x_1903:
[----:B------:R-:W-:Y:S05]  /*afa0*/  BRA.DIV ~URZ, `(.L_x_1905) ;  /* 0x000147727f007947 */ /* 0x000fea000b800000 */
[----:B--2---:R2:W3:Y:S04]  /*afb0*/  SHFL.IDX PT, R4, R17, 0x3, 0x181f ;  /* 0x00781f0011047f89 */ /* 0x0044e800000e0000 */
[----:B-1----:R2:W1:Y:S02]  /*afc0*/  SHFL.IDX PT, R0, R20, 0x3, 0x181f ;  /* 0x00781f0014007f89 */ /* 0x00246400000e0000 */
.L_x_2029:
[----:B------:R-:W-:Y:S01]  /*afd0*/  IADD3 R7, R7, 0x60, RZ ;  /* 0x0000006007077810 */ /* 0x000fe20007ffe0ff */
[----:B------:R-:W5:Y:S04]  /*afe0*/  LDL R14, [R1+0x74] ;  /* 0x00007400010e7983 */ /* 0x000f680000100800 */
[----:B--2---:R-:W2:Y:S01]  /*aff0*/  LDL R2, [R1+0x78] ;  /* 0x0000780001027983 */ /* 0x004ea20000100800 */
[----:B------:R-:W-:-:S03]  /*b000*/  ISETP.GE.AND P0, PT, R7, R16, PT ;  /* 0x000000100700720c */ /* 0x000fc60003f06270 */
[----:B----4-:R-:W4:Y:S04]  /*b010*/  LDL R15, [R1+0x80] ;  /* 0x00008000010f7983 */ /* 0x010f280000100800 */
[----:B---3--:R-:W3:Y:S01]  /*b020*/  LDL R10, [R1+0x7c] ;  /* 0x00007c00010a7983 */ /* 0x008ee20000100800 */
[----:B------:R-:W-:Y:S01]  /*b030*/  IMAD.MOV.U32 R104, RZ, RZ, 0x30 ;  /* 0x00000030ff687424 */ /* 0x000fe200078e00ff */
[----:B------:R-:W-:Y:S01]  /*b040*/  SHF.R.S32.HI R130, RZ, 0x1f, R121 ;  /* 0x0000001fff827819 */ /* 0x000fe20000011479 */
[----:B------:R-:W-:Y:S01]  /*b050*/  ULDC.64 UR4, c[0x0][0x40] ;  /* 0x0000100000047ab9 */ /* 0x000fe20000000a00 */
[----:B------:R-:W3:Y:S02]  /*b060*/  LDL R7, [R1+0x64] ;  /* 0x0000640001077983 */ /* 0x000ee40000100800 */
[----:B-1----:R-:W-:-:S04]  /*b070*/  @!P0 LEA R12, P1, R140, R0, 0x1 ;  /* 0x000000008c0c8211 */ /* 0x002fc800078208ff */
[----:B------:R-:W-:Y:S02]  /*b080*/  @!P0 LEA.HI.X R13, R140, R4, R141, 0x1, P1 ;  /* 0x000000048c0d8211 */ /* 0x000fe400008f0c8d */
[----:B------:R-:W-:Y:S01]  /*b090*/  @!P0 LEA R8, P1, R252, R0, 0x1 ;  /* 0x00000000fc088211 */ /* 0x000fe200078208ff */
[----:B------:R-:W-:Y:S02]  /*b0a0*/  UIADD3 UR4, UP0, UR4, 0x160, URZ ;  /* 0x0000016004047890 */ /* 0x000fe4000ff1e03f */
[----:B------:R-:W-:Y:S01]  /*b0b0*/  @!PT LDS RZ, [RZ] ;  /* 0x00000000fffff984 */ /* 0x000fe20000000800 */
[----:B------:R-:W-:Y:S01]  /*b0c0*/  @!PT LDS RZ, [RZ] ;  /* 0x00000000fffff984 */ /* 0x000fe20000000800 */
[----:B------:R-:W-:Y:S01]  /*b0d0*/  @!PT LDS RZ, [RZ] ;  /* 0x00000000fffff984 */ /* 0x000fe20000000800 */
[----:B------:R1:W-:Y:S02]  /*b0e0*/  @!P0 LDGSTS.E.BYPASS.LTC128B.128 [R223+0x13080], [R12.64], !P5 ;  /* 0x130800000cdf8fae */ /* 0x0003e4000e901d4c */
[----:B------:R-:W-:Y:S01]  /*b0f0*/  UIADD3.X UR5, URZ, UR5, URZ, UP0, !UPT ;  /* 0x000000053f057290 */ /* 0x000fe200087fe43f */
[C---:B------:R-:W-:Y:S02]  /*b100*/  LOP3.LUT P5, RZ, R215.reuse, 0x200, RZ, 0xc0, !PT ;  /* 0x00000200d7ff7812 */ /* 0x040fe400078ac0ff */
[----:B------:R-:W-:Y:S01]  /*b110*/  LOP3.LUT P6, RZ, R215, 0x100, RZ, 0xc0, !PT ;  /* 0x00000100d7ff7812 */ /* 0x000fe200078cc0ff */
[----:B------:R1:W-:Y:S04]  /*b120*/  STL.64 [R1+0x28], R18 ;  /* 0x0000281201007387 */ /* 0x0003e80000100a00 */
[----:B------:R1:W-:Y:S04]  /*b130*/  STL.64 [R1+0x30], R174 ;  /* 0x000030ae01007387 */ /* 0x0003e80000100a00 */
[----:B------:R1:W-:Y:S04]  /*b140*/  STL.64 [R1+0x38], R24 ;  /* 0x0000381801007387 */ /* 0x0003e80000100a00 */
[----:B------:R1:W-:Y:S01]  /*b150*/  STL.64 [R1+0x40], R22 ;  /* 0x0000401601007387 */ /* 0x0003e20000100a00 */
[----:B------:R-:W-:-:S02]  /*b160*/  IADD3 R203, R146, 0x20, RZ ;  /* 0x0000002092cb7810 */ /* 0x000fc40007ffe0ff */
[----:B------:R-:W-:Y:S01]  /*b170*/  MOV R131, 0xb5f0 ;  /* 0x0000b5f000837802 */ /* 0x000fe20000000f00 */
[----:B-----5:R-:W-:Y:S01]  /*b180*/  IMAD R104, R14, -0x30, R104 ;  /* 0xffffffd00e687824 */ /* 0x020fe200078e0268 */
[----:B--2---:R-:W-:Y:S02]  /*b190*/  @!P0 LEA.HI.X R9, R252, R4, R2, 0x1, P1 ;  /* 0x00000004fc098211 */ /* 0x004fe400008f0c02 */
[----:B------:R-:W-:-:S03]  /*b1a0*/  @!P0 LEA R2, P1, R233, R0, 0x1 ;  /* 0x00000000e9028211 */ /* 0x000fc600078208ff */
[----:B------:R2:W-:Y:S01]  /*b1b0*/  @!P0 LDGSTS.E.BYPASS.LTC128B.128 [R223+0x17080], [R8.64], !P3 ;  /* 0x1708000008df8fae */ /* 0x0005e2000d901d4c */
[----:B----4-:R-:W-:Y:S01]  /*b1c0*/  @!P0 LEA.HI.X R3, R233, R4, R15, 0x1, P1 ;  /* 0x00000004e9038211 */ /* 0x010fe200008f0c0f */
[----:B---3--:R-:W-:Y:S01]  /*b1d0*/  IMAD.IADD R7, R104, 0x1, R7 ;  /* 0x0000000168077824 */ /* 0x008fe200078e0207 */
[----:B-1----:R-:W-:-:S03]  /*b1e0*/  @!P0 LEA R12, P1, R234, R0, 0x1 ;  /* 0x00000000ea0c8211 */ /* 0x002fc600078208ff */
[----:B------:R1:W-:Y:S01]  /*b1f0*/  @!P0 LDGSTS.E.BYPASS.LTC128B.128 [R223+0x1b080], [R2.64], !P2 ;  /* 0x1b08000002df8fae */ /* 0x0003e2000d101d4c */
[----:B------:R-:W-:Y:S02]  /*b200*/  IMNMX R7, R7, 0x30, PT ;  /* 0x0000003007077817 */ /* 0x000fe40003800200 */
[----:B------:R-:W-:-:S03]  /*b210*/  @!P0 LEA.HI.X R13, R234, R4, R10, 0x1, P1 ;  /* 0x00000004ea0d8211 */ /* 0x000fc600008f0c0a */
[----:B------:R-:W-:Y:S01]  /*b220*/  IMAD.IADD R7, R7, 0x1, -R231 ;  /* 0x0000000107077824 */ /* 0x000fe200078e0ae7 */
[----:B------:R-:W3:Y:S04]  /*b230*/  S2R R10, SR_TID.X ;  /* 0x00000000000a7919 */ /* 0x000ee80000002100 */
[----:B------:R-:W-:Y:S01]  /*b240*/  ISETP.GE.AND P1, PT, R7, 0x1, PT ;  /* 0x000000010700780c */ /* 0x000fe20003f26270 */
[----:B------:R4:W-:Y:S01]  /*b250*/  @!P0 LDGSTS.E.BYPASS.LTC128B.128 [R223+0x1f080], [R12.64], !P4 ;  /* 0x1f0800000cdf8fae */ /* 0x0009e2000e101d4c */
[----:B--2---:R-:W-:-:S03]  /*b260*/  IMAD.WIDE.U32 R8, R121, c[0x0][0x1e0], RZ ;  /* 0x0000780079087a25 */ /* 0x004fc600078e00ff */
[----:B------:R-:W0:Y:S01]  /*b270*/  LDGDEPBAR ;  /* 0x00000000000079af */ /* 0x000e220000000000 */
[----:B-1----:R-:W-:-:S04]  /*b280*/  IMAD R2, R130, c[0x0][0x1e0], RZ ;  /* 0x0000780082027a24 */ /* 0x002fc800078e02ff */
[----:B------:R-:W-:Y:S01]  /*b290*/  IMAD R0, R121, c[0x0][0x1e4], R2 ;  /* 0x0000790079007a24 */ /* 0x000fe200078e0202 */
[----:B------:R-:W-:Y:S01]  /*b2a0*/  ISETP.GE.AND P0, PT, R7, 0x21, PT ;  /* 0x000000210700780c */ /* 0x000fe20003f06270 */
[----:B------:R-:W-:Y:S02]  /*b2b0*/  IMAD.MOV.U32 R2, RZ, RZ, R224 ;  /* 0x000000ffff027224 */ /* 0x000fe400078e00e0 */
[----:B------:R-:W-:Y:S02]  /*b2c0*/  IMAD.MOV.U32 R3, RZ, RZ, R222 ;  /* 0x000000ffff037224 */ /* 0x000fe400078e00de */
[----:B------:R-:W-:Y:S02]  /*b2d0*/  IMAD.IADD R0, R9, 0x1, R0 ;  /* 0x0000000109007824 */ /* 0x000fe400078e0200 */
[----:B------:R-:W-:Y:S02]  /*b2e0*/  IMAD.U32 R14, RZ, RZ, UR4 ;  /* 0x00000004ff0e7e24 */ /* 0x000fe4000f8e00ff */
[----:B------:R-:W-:Y:S01]  /*b2f0*/  IMAD.U32 R15, RZ, RZ, UR5 ;  /* 0x00000005ff0f7e24 */ /* 0x000fe2000f8e00ff */
[----:B------:R-:W-:Y:S01]  /*b300*/  WARPSYNC 0xffffffff ;  /* 0xffffffff00007948 */ /* 0x000fe20003800000 */
[----:B------:R-:W-:-:S04]  /*b310*/  IMAD.WIDE.U32 R2, R8, 0x30, R2 ;  /* 0x0000003008027825 */ /* 0x000fc800078e0002 */
[----:B------:R-:W-:Y:S02]  /*b320*/  IMAD R0, R0, 0x30, RZ ;  /* 0x0000003000007824 */ /* 0x000fe400078e02ff */
[----:B------:R-:W-:Y:S01]  /*b330*/  IMAD.MOV.U32 R4, RZ, RZ, 0x20 ;  /* 0x00000020ff047424 */ /* 0x000fe200078e00ff */
[----:B------:R-:W-:Y:S01]  /*b340*/  @P1 LEA R8, P2, R2, c[0x0][0x1c8], 0x1 ;  /* 0x0000720002081a11 */ /* 0x000fe200078408ff */
[----:B------:R-:W-:Y:S02]  /*b350*/  IMAD.IADD R0, R3, 0x1, R0 ;  /* 0x0000000103007824 */ /* 0x000fe400078e0200 */
[----:B------:R-:W-:Y:S01]  /*b360*/  IMAD.WIDE.U32 R16, R4, c[0x0][0x1e0], RZ ;  /* 0x0000780004107a25 */ /* 0x000fe200078e00ff */
[C---:B------:R-:W-:Y:S02]  /*b370*/  LOP3.LUT P4, RZ, R215.reuse, 0x800, RZ, 0xc0, !PT ;  /* 0x00000800d7ff7812 */ /* 0x040fe4000788c0ff */
[----:B------:R-:W-:Y:S01]  /*b380*/  @P1 LEA.HI.X R9, R2, c[0x0][0x1cc], R0, 0x1, P2 ;  /* 0x0000730002091a11 */ /* 0x000fe200010f0c00 */
[----:B------:R-:W-:Y:S01]  /*b390*/  BAR.SYNC.DEFER_BLOCKING 0x0 ;  /* 0x0000000000007b1d */ /* 0x000fe20000010000 */
[----:B------:R-:W-:-:S02]  /*b3a0*/  LOP3.LUT P3, RZ, R215, 0x400, RZ, 0xc0, !PT ;  /* 0x00000400d7ff7812 */ /* 0x000fc4000786c0ff */
[----:B------:R-:W-:Y:S01]  /*b3b0*/  @P0 IADD3 R3, P2, R2, R16, RZ ;  /* 0x0000001002030210 */ /* 0x000fe20007f5e0ff */
[----:B------:R-:W-:Y:S01]  /*b3c0*/  IMAD R2, R4, c[0x0][0x1e4], RZ ;  /* 0x0000790004027a24 */ /* 0x000fe200078e02ff */
[----:B---3--:R-:W-:-:S04]  /*b3d0*/  SHF.R.S32.HI R18, RZ, 0x1f, R10 ;  /* 0x0000001fff127819 */ /* 0x008fc8000001140a */
[----:B------:R-:W-:Y:S02]  /*b3e0*/  @P0 IADD3.X R0, R0, R17, R2, P2, !PT ;  /* 0x0000001100000210 */ /* 0x000fe400017fe402 */
[C---:B------:R-:W-:Y:S02]  /*b3f0*/  @P0 LEA R2, P2, R3.reuse, c[0x0][0x1c8], 0x1 ;  /* 0x0000720003020a11 */ /* 0x040fe400078408ff */
[----:B------:R-:W-:Y:S02]  /*b400*/  LEA.HI R18, R18, R10, RZ, 0x3 ;  /* 0x0000000a12127211 */ /* 0x000fe400078f18ff */
[----:B------:R-:W-:Y:S02]  /*b410*/  @P0 LEA.HI.X R3, R3, c[0x0][0x1cc], R0, 0x1, P2 ;  /* 0x0000730003030a11 */ /* 0x000fe400010f0c00 */
[----:B------:R-:W-:Y:S01]  /*b420*/  LOP3.LUT R18, R18, 0xfffffff8, RZ, 0xc0, !PT ;  /* 0xfffffff812127812 */ /* 0x000fe200078ec0ff */
[----:B----4-:R-:W-:Y:S02]  /*b430*/  IMAD.U32 R12, RZ, RZ, UR8 ;  /* 0x00000008ff0c7e24 */ /* 0x010fe4000f8e00ff */
[----:B------:R-:W-:Y:S01]  /*b440*/  IMAD.U32 R13, RZ, RZ, UR7 ;  /* 0x00000007ff0d7e24 */ /* 0x000fe2000f8e00ff */
[----:B------:R-:W-:Y:S01]  /*b450*/  @!PT LDS RZ, [RZ] ;  /* 0x00000000fffff984 */ /* 0x000fe20000000800 */
[----:B------:R-:W-:Y:S01]  /*b460*/  @!PT LDS RZ, [RZ] ;  /* 0x00000000fffff984 */ /* 0x000fe20000000800 */
[----:B------:R-:W-:Y:S01]  /*b470*/  @!PT LDS RZ, [RZ] ;  /* 0x00000000fffff984 */ /* 0x000fe20000000800 */
[----:B------:R1:W-:Y:S04]  /*b480*/  @P1 LDGSTS.E.BYPASS.LTC128B.128 [R220+0xa080], [R8.64], !P4 ;  /* 0x0a08000008dc1fae */ /* 0x0003e8000e101d4c */
[----:B------:R1:W-:Y:S04]  /*b490*/  @P1 LDGSTS.E.BYPASS.LTC128B.128 [R220+0xb880], [R8.64+0x80], !P3 ;  /* 0x0b88008008dc1fae */ /* 0x0003e8000d901d4c */
[----:B------:R1:W-:Y:S01]  /*b4a0*/  @P1 LDGSTS.E.BYPASS.LTC128B.128 [R220+0xd080], [R8.64+0x100], !P5 ;  /* 0x0d08010008dc1fae */ /* 0x0003e2000e901d4c */
[----:B------:R-:W-:-:S03]  /*b4b0*/  IMAD.IADD R18, R10, 0x1, -R18 ;  /* 0x000000010a127824 */ /* 0x000fc600078e0a12 */
[----:B------:R1:W-:Y:S04]  /*b4c0*/  @P1 LDGSTS.E.BYPASS.LTC128B.128 [R220+0xe880], [R8.64+0x180], !P6 ;  /* 0x0e88018008dc1fae */ /* 0x0003e8000f101d4c */
[----:B------:R1:W-:Y:S04]  /*b4d0*/  @P0 LDGSTS.E.BYPASS.LTC128B.128 [R223+0xb080], [R2.64], !P4 ;  /* 0x0b08000002df0fae */ /* 0x0003e8000e101d4c */
[----:B------:R1:W-:Y:S04]  /*b4e0*/  @P0 LDGSTS.E.BYPASS.LTC128B.128 [R223+0xc880], [R2.64+0x80], !P3 ;  /* 0x0c88008002df0fae */ /* 0x0003e8000d901d4c */
[----:B------:R1:W-:Y:S04]  /*b4f0*/  @P0 LDGSTS.E.BYPASS.LTC128B.128 [R223+0xe080], [R2.64+0x100], !P5 ;  /* 0x0e08010002df0fae */ /* 0x0003e8000e901d4c */
[----:B------:R1:W-:Y:S01]  /*b500*/  @P0 LDGSTS.E.BYPASS.LTC128B.128 [R223+0xf880], [R2.64+0x180], !P6 ;  /* 0x0f88018002df0fae */ /* 0x0003e2000f101d4c */
[----:B------:R-:W-:-:S03]  /*b510*/  LOP3.LUT P0, RZ, R18, 0x2, RZ, 0xc0, !PT ;  /* 0x0000000212ff7812 */ /* 0x000fc6000780c0ff */
[----:B------:R1:W-:Y:S04]  /*b520*/  STL.64 [R1+0x20], R12 ;  /* 0x0000200c01007387 */ /* 0x0003e80000100a00 */
[----:B------:R1:W-:Y:S04]  /*b530*/  STL.64 [R1+0x18], R14 ;  /* 0x0000180e01007387 */ /* 0x0003e80000100a00 */
[----:B------:R-:W0:Y:S01]  /*b540*/  LDGDEPBAR ;  /* 0x00000000000079af */ /* 0x000e220000000000 */
[----:B------:R-:W-:Y:S01]  /*b550*/  ISETP.GT.AND P1, PT, R10, 0x7f, PT ;  /* 0x0000007f0a00780c */ /* 0x000fe20003f24270 */
[----:B------:R-:W-:Y:S01]  /*b560*/  IMAD.U32 R0, RZ, RZ, UR8 ;  /* 0x00000008ff007e24 */ /* 0x000fe2000f8e00ff */
[----:B------:R-:W-:-:S02]  /*b570*/  @P0 IADD3 R203, R146, -0x20, RZ ;  /* 0xffffffe092cb0810 */ /* 0x000fc40007ffe0ff */
[----:B------:R-:W-:Y:S01]  /*b580*/  LOP3.LUT R215, R215, 0xffffff7f, RZ, 0xc0, !PT ;  /* 0xffffff7fd7d77812 */ /* 0x000fe200078ec0ff */
[----:B------:R-:W-:Y:S01]  /*b590*/  BSSY B2, `(.L_x_1906) ;  /* 0x0000006000027945 */ /* 0x000fe20003800000 */
[----:B------:R-:W-:Y:S02]  /*b5a0*/  IADD3 R81, R0, 0x18, RZ ;  /* 0x0000001800517810 */ /* 0x000fe40007ffe0ff */
[C---:B------:R-:W-:Y:S02]  /*b5b0*/  IADD3 R214, R203.reuse, 0x1000, RZ ;  /* 0x00001000cbd67810 */ /* 0x040fe40007ffe0ff */
[----:B------:R-:W-:-:S03]  /*b5c0*/  IADD3 R213, R203, 0x800, RZ ;  /* 0x00000800cbd57810 */ /* 0x000fc60007ffe0ff */
[----:B------:R-:W-:Y:S02]  /*b5d0*/  @P1 LOP3.LUT R215, R215, 0x80, RZ, 0xfc, !PT ;  /* 0x00000080d7d71812 */ /* 0x000fe400078efcff */
[----:B-1----:R-:W-:Y:S05]  /*b5e0*/  CALL.REL.NOINC `($_ZN7cutlass13device_kernelIN5flash19enable_sm80_to_sm89INS1_16FlashAttnFwdSm80INS1_25CollectiveMainloopFwdSm80ILi8ELi1ELb0EN4cute5tupleIJNS5_1CILi128EEENS7_ILi48EEENS7_ILi256EEEEEELi256ENS_10bfloat16_tEfNS_4arch4Sm80ELb0ELb1ELb1ELb1ELb0ELb1ELb1ELb1EEENS1_21CollectiveEpilogueFwdINS6_IJS8_SA_S9_EEENS6_IJNS7_ILi1EEESI_SI_EEESC_SE_Li256ELb1ELb1ELb1ELb0EEENS1_36VarlenDynamicPersistentTileSchedulerILi128ELi48ELi256ELi256ELb1ELb1ELb0ELb1ELb0ELb1EEEEEEEEEvNT_6ParamsE$_ZZN5flash25CollectiveMainloopFwdSm80ILi8ELi1ELb0EN4cute5tupleIJNS1_1CILi128EEENS3_ILi48EEENS3_ILi256EEEEEELi256EN7cutlass10bfloat16_tEfNS8_4arch4Sm80ELb0ELb1ELb1ELb1ELb0ELb1ELb1ELb1EE3mmaINS_16FlashAttnFwdSm80ISC_NS_21CollectiveEpilogueFwdINS2_IJS4_S6_S5_EEENS2_IJNS3_ILi1EEESH_SH_EEES9_SB_Li256ELb1ELb1ELb1ELb0EEENS_36VarlenDynamicPersistentTileSchedulerILi128ELi48ELi256ELi256ELb1ELb1ELb0ELb1ELb0ELb1EEEE13SharedStorageENS1_6TensorINS1_11ArrayEngineIfLm128EEENS1_6LayoutINS2_IJNS2_IJNS3_ILi2EEESS_EEESH_NS3_ILi32EEEEEENS2_IJNS2_IJSH_SS_EEENS3_ILi0EEENS3_ILi4EEEEEEEEEENS_7SoftmaxILi2ELi0EEEEEbRKNSC_6ParamsERT0_RT1_iRKNS_16SeqlenInfoQKNewKILb1ELb1EEENS2_IJiiiiEEERT_ENKUlvE_clEv) ;  /* 0x0001540000007944 */ /* 0x002fea0003c00000 */
[----:B------:R-:W-:Y:S05]  /*b5f0*/  BSYNC B2 ;  /* 0x0000000000027941 */ /* 0x000fea0003800000 */
.L_x_1906:
[----:B------:R-:W2:Y:S01]  /*b600*/  LDL R4, [R1+0x64] ;  /* 0x0000640001047983 */ /* 0x000ea20000100800 */
[----:B------:R-:W-:Y:S01]  /*b610*/  IMAD R0, R130, c[0x0][0x208], RZ ;  /* 0x0000820082007a24 */ /* 0x000fe200078e02ff */
[----:B------:R-:W-:Y:S01]  /*b620*/  MOV R3, R228 ;  /* 0x000000e400037202 */ /* 0x000fe20000000f00 */
[----:B-1----:R-:W-:Y:S01]  /*b630*/  IMAD.WIDE.U32 R8, R121, c[0x0][0x208], RZ ;  /* 0x0000820079087a25 */ /* 0x002fe200078e00ff */
[----:B------:R-:W1:Y:S01]  /*b640*/  S2R R12, SR_TID.X ;  /* 0x00000000000c7919 */ /* 0x000e620000002100 */
[----:B------:R-:W-:-:S04]  /*b650*/  DEPBAR.LE SB0, 0x0 ;  /* 0x000080000000791a */ /* 0x000fc80000000000 */
[----:B------:R-:W-:Y:S01]  /*b660*/  IMAD R0, R121, c[0x0][0x20c], R0 ;  /* 0x0000830079007a24 */ /* 0x000fe200078e0200 */
[----:B------:R-:W-:Y:S01]  /*b670*/  WARPSYNC 0xffffffff ;  /* 0xffffffff00007948 */ /* 0x000fe20003800000 */
[----:B------:R-:W-:Y:S01]  /*b680*/  IMAD.MOV.U32 R2, RZ, RZ, R226 ;  /* 0x000000ffff027224 */ /* 0x000fe200078e00e2 */
[----:B------:R-:W-:Y:S01]  /*b690*/  BAR.SYNC.DEFER_BLOCKING 0x0 ;  /* 0x0000000000007b1d */ /* 0x000fe20000010000 */
[----:B------:R-:W-:Y:S01]  /*b6a0*/  IMAD.IADD R0, R9, 0x1, R0 ;  /* 0x0000000109007824 */ /* 0x000fe200078e0200 */
[----:B------:R-:W-:Y:S01]  /*b6b0*/  LOP3.LUT P4, RZ, R128, 0x1, RZ, 0xc0, !PT ;  /* 0x0000000180ff7812 */ /* 0x000fe2000788c0ff */
[----:B------:R-:W-:Y:S01]  /*b6c0*/  IMAD.WIDE.U32 R8, R8, 0x30, R2 ;  /* 0x0000003008087825 */ /* 0x000fe200078e0002 */
[C---:B------:R-:W-:Y:S02]  /*b6d0*/  LOP3.LUT P2, RZ, R128.reuse, 0x2, RZ, 0xc0, !PT ;  /* 0x0000000280ff7812 */ /* 0x040fe4000784c0ff */
[----:B------:R-:W-:Y:S01]  /*b6e0*/  LOP3.LUT P1, RZ, R128, 0x4, RZ, 0xc0, !PT ;  /* 0x0000000480ff7812 */ /* 0x000fe2000782c0ff */
[----:B------:R-:W-:Y:S01]  /*b6f0*/  IMAD R0, R0, 0x30, RZ ;  /* 0x0000003000007824 */ /* 0x000fe200078e02ff */
[----:B------:R-:W-:Y:S01]  /*b700*/  LEA R2, P0, R8, c[0x0][0x1f8], 0x1 ;  /* 0x00007e0008027a11 */ /* 0x000fe200078008ff */
[----:B------:R3:W5:Y:S02]  /*b710*/  LDL R105, [R1+0x74] ;  /* 0x0000740001697983 */ /* 0x0007640000100800 */
[----:B------:R-:W-:-:S02]  /*b720*/  IMAD.IADD R0, R9, 0x1, R0 ;  /* 0x0000000109007824 */ /* 0x000fc400078e0200 */
[----:B------:R3:W5:Y:S01]  /*b730*/  LDL R232, [R1+0x10] ;  /* 0x0000100001e87983 */ /* 0x0007620000100800 */
[----:B-1----:R-:W-:Y:S02]  /*b740*/  ISETP.GT.AND P5, PT, R12, 0x7f, PT ;  /* 0x0000007f0c00780c */ /* 0x002fe40003fa4270 */
[----:B------:R-:W-:Y:S02]  /*b750*/  LEA.HI.X R3, R8, c[0x0][0x1fc], R0, 0x1, P0 ;  /* 0x00007f0008037a11 */ /* 0x000fe400000f0c00 */
[----:B------:R-:W-:-:S04]  /*b760*/  SHF.R.S32.HI R10, RZ, 0x1f, R12 ;  /* 0x0000001fff0a7819 */ /* 0x000fc8000001140c */
[----:B------:R-:W-:Y:S01]  /*b770*/  LEA.HI R10, R10, R12, RZ, 0x3 ;  /* 0x0000000c0a0a7211 */ /* 0x000fe200078f18ff */
[----:B----4-:R-:W-:Y:S03]  /*b780*/  LDSM.16.M88.4 R20, [R199] ;  /* 0x00000000c714783b */ /* 0x010fe60000000200 */
[----:B------:R-:W-:Y:S01]  /*b790*/  LOP3.LUT R10, R10, 0xfffffff8, RZ, 0xc0, !PT ;  /* 0xfffffff80a0a7812 */ /* 0x000fe200078ec0ff */
[----:B------:R-:W-:Y:S01]  /*b7a0*/  @!P5 IMAD.MOV.U32 R0, RZ, RZ, c[0x0][0x208] ;  /* 0x00008200ff00d624 */ /* 0x000fe200078e00ff */
[----:B------:R-:W1:Y:S01]  /*b7b0*/  LDSM.16.M88.4 R28, [R146] ;  /* 0x00000000921c783b */ /* 0x000e620000000200 */
[----:B------:R-:W-:Y:S02]  /*b7c0*/  @!P5 MOV R7, c[0x0][0x20c] ;  /* 0x000083000007da02 */ /* 0x000fe40000000f00 */
[----:B------:R-:W-:Y:S01]  /*b7d0*/  IMAD.IADD R10, R12, 0x1, -R10 ;  /* 0x000000010c0a7824 */ /* 0x000fe200078e0a0a */
[----:B------:R-:W-:Y:S04]  /*b7e0*/  LDSM.16.M88.4 R32, [R146+0x800] ;  /* 0x000800009220783b */ /* 0x000fe80000000200 */
[----:B------:R-:W4:Y:S04]  /*b7f0*/  LDSM.16.M88.4 R52, [R146+0x1000] ;  /* 0x001000009234783b */ /* 0x000f280000000200 */
[----:B------:R-:W-:Y:S04]  /*b800*/  LDSM.16.M88.4 R16, [R200] ;  /* 0x00000000c810783b */ /* 0x000fe80000000200 */
[----:B------:R-:W3:Y:S04]  /*b810*/  LDSM.16.M88.4 R44, [R203] ;  /* 0x00000000cb2c783b */ /* 0x000ee80000000200 */
[----:B------:R-:W-:Y:S04]  /*b820*/  LDSM.16.M88.4 R60, [R203+0x800] ;  /* 0x00080000cb3c783b */ /* 0x000fe80000000200 */
[----:B------:R-:W3:Y:S01]  /*b830*/  LDSM.16.M88.4 R76, [R203+0x1000] ;  /* 0x00100000cb4c783b */ /* 0x000ee20000000200 */
[C---:B-1---5:R-:W-:Y:S08]  /*b840*/  HMMA.16816.F32.BF16 R36, R20.reuse, R30, RZ ;  /* 0x0000001e1424723c */ /* 0x062ff000000418ff */
[C---:B----4-:R-:W-:Y:S08]  /*b850*/  HMMA.16816.F32.BF16 R56, R20.reuse, R52, RZ ;  /* 0x000000341438723c */ /* 0x050ff000000418ff */
[C---:B------:R-:W-:Y:S08]  /*b860*/  HMMA.16816.F32.BF16 R24, R20.reuse, R28, RZ ;  /* 0x0000001c1418723c */ /* 0x040ff000000418ff */
[C---:B------:R-:W-:Y:S08]  /*b870*/  HMMA.16816.F32.BF16 R40, R20.reuse, R32, RZ ;  /* 0x000000201428723c */ /* 0x040ff000000418ff */
[C---:B------:R-:W-:Y:S08]  /*b880*/  HMMA.16816.F32.BF16 R48, R20.reuse, R34, RZ ;  /* 0x000000221430723c */ /* 0x040ff000000418ff */
[----:B------:R-:W-:Y:S08]  /*b890*/  HMMA.16816.F32.BF16 R52, R20, R54, RZ ;  /* 0x000000361434723c */ /* 0x000ff000000418ff */
[C---:B---3--:R-:W-:Y:S08]  /*b8a0*/  HMMA.16816.F32.BF16 R36, R16.reuse, R46, R36 ;  /* 0x0000002e1024723c */ /* 0x048ff00000041824 */
[C---:B------:R-:W-:Y:S08]  /*b8b0*/  HMMA.16816.F32.BF16 R56, R16.reuse, R76, R56 ;  /* 0x0000004c1038723c */ /* 0x040ff00000041838 */
[C---:B------:R-:W-:Y:S08]  /*b8c0*/  HMMA.16816.F32.BF16 R24, R16.reuse, R44, R24 ;  /* 0x0000002c1018723c */ /* 0x040ff00000041818 */
[C---:B------:R-:W-:Y:S08]  /*b8d0*/  HMMA.16816.F32.BF16 R40, R16.reuse, R60, R40 ;  /* 0x0000003c1028723c */ /* 0x040ff00000041828 */
[C---:B------:R-:W-:Y:S08]  /*b8e0*/  HMMA.16816.F32.BF16 R48, R16.reuse, R62, R48 ;  /* 0x0000003e1030723c */ /* 0x040ff00000041830 */
[----:B------:R-:W-:Y:S01]  /*b8f0*/  HMMA.16816.F32.BF16 R52, R16, R78, R52 ;  /* 0x0000004e1034723c */ /* 0x000fe20000041834 */
[----:B--2---:R-:W-:-:S04]  /*b900*/  IADD3 R4, R4, R104, -R231 ;  /* 0x0000006804047210 */ /* 0x004fc80007ffe8e7 */
[----:B------:R-:W-:Y:S11]  /*b910*/  ISETP.LT.OR P0, PT, R4, 0x1, !P4 ;  /* 0x000000010400780c */ /* 0x000ff60006701670 */
[----:B------:R-:W-:Y:S02]  /*b920*/  @!UPT UIADD3 URZ, URZ, URZ, URZ ;  /* 0x0000003f3f3ff290 */ /* 0x000fe4000fffe03f */
[----:B------:R-:W-:Y:S01]  /*b930*/  @!PT LDS RZ, [RZ] ;  /* 0x00000000fffff984 */ /* 0x000fe20000000800 */
[----:B------:R-:W-:Y:S01]  /*b940*/  @!PT LDS RZ, [RZ] ;  /* 0x00000000fffff984 */ /* 0x000fe20000000800 */
[----:B------:R-:W-:Y:S01]  /*b950*/  @!PT LDS RZ, [RZ] ;  /* 0x00000000fffff984 */ /* 0x000fe20000000800 */
[----:B------:R1:W-:Y:S01]  /*b960*/  LDGSTS.E.BYPASS.LTC128B.128 [R220+0x4080], [R2.64], !P0 ;  /* 0x0408000002dc7fae */ /* 0x0003e2000c101d4c */
[----:B------:R-:W-:-:S04]  /*b970*/  @!P5 LEA R8, P0, R0, R2, 0x6 ;  /* 0x000000020008d211 */ /* 0x000fc800078030ff */
[----:B------:R-:W-:Y:S02]  /*b980*/  @!P5 LEA.HI.X R9, R0, R3, R7, 0x6, P0 ;  /* 0x000000030009d211 */ /* 0x000fe400000f3407 */
[----:B------:R-:W-:Y:S02]  /*b990*/  LOP3.LUT P0, RZ, R10, 0x4, RZ, 0xc0, !PT ;  /* 0x000000040aff7812 */ /* 0x000fe4000780c0ff */
[----:B------:R-:W-:-:S04]  /*b9a0*/  MOV R0, 0x40 ;  /* 0x0000004000007802 */ /* 0x000fc80000000f00 */
[----:B------:R-:W-:Y:S02]  /*b9b0*/  SEL R0, R0, 0xffffffc0, !P0 ;  /* 0xffffffc000007807 */ /* 0x000fe40004000000 */
[C---:B------:R-:W-:Y:S11]  /*b9c0*/  ISETP.LT.OR P0, PT, R4.reuse, 0x1, !P2 ;  /* 0x000000010400780c */ /* 0x040ff60005701670 */
[----:B------:R-:W-:Y:S02]  /*b9d0*/  @!UPT UIADD3 URZ, URZ, URZ, URZ ;  /* 0x0000003f3f3ff290 */ /* 0x000fe4000fffe03f */
[----:B------:R1:W-:Y:S01]  /*b9e0*/  LDGSTS.E.BYPASS.LTC128B.128 [R220+0x5880], [R2.64+0x80], !P0 ;  /* 0x0588008002dc7fae */ /* 0x0003e2000c101d4c */
[----:B------:R-:W-:Y:S11]  /*b9f0*/  ISETP.LT.OR P0, PT, R4, 0x1, !P1 ;  /* 0x000000010400780c */ /* 0x000ff60004f01670 */
[----:B------:R-:W-:Y:S02]  /*ba00*/  @!UPT UIADD3 URZ, URZ, URZ, URZ ;  /* 0x0000003f3f3ff290 */ /* 0x000fe4000fffe03f */
[----:B------:R1:W-:Y:S01]  /*ba10*/  LDGSTS.E.BYPASS.LTC128B.128 [R220+0x7080], [R2.64+0x100], !P0 ;  /* 0x0708010002dc7fae */ /* 0x0003e2000c101d4c */
[----:B------:R-:W-:-:S04]  /*ba20*/  LOP3.LUT P0, RZ, R128, 0x8, RZ, 0xc0, !PT ;  /* 0x0000000880ff7812 */ /* 0x000fc8000780c0ff */
[C---:B------:R-:W-:Y:S02]  /*ba30*/  ISETP.LT.OR P3, PT, R4.reuse, 0x1, !P0 ;  /* 0x000000010400780c */ /* 0x040fe40004761670 */
[C---:B------:R-:W-:Y:S02]  /*ba40*/  @!P5 ISETP.LT.OR P2, PT, R4.reuse, 0x21, !P2 ;  /* 0x000000210400d80c */ /* 0x040fe40005741670 */
[C---:B------:R-:W-:Y:S02]  /*ba50*/  @!P5 ISETP.LT.OR P1, PT, R4.reuse, 0x21, !P1 ;  /* 0x000000210400d80c */ /* 0x040fe40004f21670 */
[----:B------:R-:W-:-:S07]  /*ba60*/  @!P5 ISETP.LT.OR P0, PT, R4, 0x21, !P0 ;  /* 0x000000210400d80c */ /* 0x000fce0004701670 */
[----:B------:R1:W-:Y:S01]  /*ba70*/  LDGSTS.E.BYPASS.LTC128B.128 [R220+0x8880], [R2.64+0x180], !P3 ;  /* 0x0888018002dc7fae */ /* 0x0003e2000d901d4c */
[----:B------:R-:W-:Y:S01]  /*ba80*/  @!P5 ISETP.LT.OR P3, PT, R4, 0x21, !P4 ;  /* 0x000000210400d80c */ /* 0x000fe20006761670 */
[----:B------:R-:W-:Y:S11]  /*ba90*/  IMAD.IADD R145, R146, 0x1, R0 ;  /* 0x0000000192917824 */ /* 0x000ff600078e0200 */
[----:B------:R-:W-:Y:S01]  /*baa0*/  @!UPT UIADD3 URZ, URZ, URZ, URZ ;  /* 0x0000003f3f3ff290 */ /* 0x000fe2000fffe03f */
[----:B------:R1:W-:Y:S04]  /*bab0*/  @!P5 LDGSTS.E.BYPASS.LTC128B.128 [R223+0x5080], [R8.64], !P3 ;  /* 0x0508000008dfdfae */ /* 0x0003e8000d901d4c */
[----:B------:R1:W-:Y:S04]  /*bac0*/  @!P5 LDGSTS.E.BYPASS.LTC128B.128 [R223+0x6880], [R8.64+0x80], !P2 ;  /* 0x0688008008dfdfae */ /* 0x0003e8000d101d4c */
[----:B------:R1:W-:Y:S04]  /*bad0*/  @!P5 LDGSTS.E.BYPASS.LTC128B.128 [R223+0x8080], [R8.64+0x100], !P1 ;  /* 0x0808010008dfdfae */ /* 0x0003e8000c901d4c */
[----:B------:R1:W-:Y:S04]  /*bae0*/  @!P5 LDGSTS.E.BYPASS.LTC128B.128 [R223+0x9880], [R8.64+0x180], !P0 ;  /* 0x0988018008dfdfae */ /* 0x0003e8000c101d4c */
[----:B------:R-:W-:Y:S04]  /*baf0*/  LDSM.16.M88.4 R12, [R202] ;  /* 0x00000000ca0c783b */ /* 0x000fe80000000200 */
[----:B------:R-:W2:Y:S01]  /*bb00*/  LDSM.16.M88.4 R64, [R145] ;  /* 0x000000009140783b */ /* 0x000ea20000000200 */
[----:B------:R-:W-:-:S03]  /*bb10*/  IADD3 R10, R203, R0, RZ ;  /* 0x00000000cb0a7210 */ /* 0x000fc60007ffe0ff */
[----:B------:R-:W3:Y:S04]  /*bb20*/  LDSM.16.M88.4 R68, [R145+0x1000] ;  /* 0x001000009144783b */ /* 0x000ee80000000200 */
[----:B------:R-:W4:Y:S04]  /*bb30*/  LDSM.16.M88.4 R72, [R145+0x800] ;  /* 0x000800009148783b */ /* 0x000f280000000200 */
[----:B------:R-:W-:Y:S04]  /*bb40*/  LDSM.16.M88.4 R32, [R201] ;  /* 0x00000000c920783b */ /* 0x000fe80000000200 */
[----:B------:R-:W1:Y:S04]  /*bb50*/  LDSM.16.M88.4 R84, [R10] ;  /* 0x000000000a54783b */ /* 0x000e680000000200 */
[----:B------:R-:W1:Y:S04]  /*bb60*/  LDSM.16.M88.4 R44, [R10+0x1000] ;  /* 0x001000000a2c783b */ /* 0x000e680000000200 */
[----:B------:R-:W1:Y:S04]  /*bb70*/  LDSM.16.M88.4 R80, [R10+0x800] ;  /* 0x000800000a50783b */ /* 0x000e680000000200 */
[----:B------:R-:W-:Y:S04]  /*bb80*/  LDSM.16.M88.4 R28, [R199+0x4000] ;  /* 0x00400000c71c783b */ /* 0x000fe80000000200 */
[----:B------:R-:W1:Y:S04]  /*bb90*/  LDSM.16.M88.4 R88, [R146+0x1800] ;  /* 0x001800009258783b */ /* 0x000e680000000200 */
[----:B------:R-:W1:Y:S01]  /*bba0*/  LDSM.16.M88.4 R60, [R146+0x2800] ;  /* 0x00280000923c783b */ /* 0x000e620000000200 */
[C---:B--2---:R-:W-:Y:S03]  /*bbb0*/  HMMA.16816.F32.BF16 R36, R12.reuse, R66, R36 ;  /* 0x000000420c24723c */ /* 0x044fe60000041824 */
[----:B------:R-:W2:Y:S04]  /*bbc0*/  LDSM.16.M88.4 R76, [R146+0x2000] ;  /* 0x00200000924c783b */ /* 0x000ea80000000200 */
[----:B------:R-:W-:Y:S01]  /*bbd0*/  LDSM.16.M88.4 R96, [R145+0x4000] ;  /* 0x004000009160783b */ /* 0x000fe20000000200 */
[C---:B---3--:R-:W-:Y:S03]  /*bbe0*/  HMMA.16816.F32.BF16 R56, R12.reuse, R68, R56 ;  /* 0x000000440c38723c */ /* 0x048fe60000041838 */
[----:B------:R-:W-:Y:S04]  /*bbf0*/  LDSM.16.M88.4 R92, [R146+0x5000] ;  /* 0x00500000925c783b */ /* 0x000fe80000000200 */
[----:B------:R-:W-:Y:S01]  /*bc00*/  LDSM.16.M88.4 R100, [R10+0x4800] ;  /* 0x004800000a64783b */ /* 0x000fe20000000200 */
[C---:B------:R-:W-:Y:S03]  /*bc10*/  HMMA.16816.F32.BF16 R20, R12.reuse, R64, R24 ;  /* 0x000000400c14723c */ /* 0x040fe60000041818 */
[----:B------:R-:W-:Y:S04]  /*bc20*/  LDSM.16.M88.4 R24, [R200+0x4000] ;  /* 0x00400000c818783b */ /* 0x000fe80000000200 */
[----:B------:R-:W-:Y:S01]  /*bc30*/  LDSM.16.M88.4 R64, [R203+0x2000] ;  /* 0x00200000cb40783b */ /* 0x000fe20000000200 */
[C---:B----4-:R-:W-:Y:S03]  /*bc40*/  HMMA.16816.F32.BF16 R40, R12.reuse, R72, R40 ;  /* 0x000000480c28723c */ /* 0x050fe60000041828 */
[----:B------:R-:W0:Y:S05]  /*bc50*/  LDGDEPBAR ;  /* 0x00000000000079af */ /* 0x000e2a0000000000 */
[C---:B------:R-:W-:Y:S01]  /*bc60*/  HMMA.16816.F32.BF16 R48, R12.reuse, R74, R48 ;  /* 0x0000004a0c30723c */ /* 0x040fe20000041830 */
[----:B------:R-:W-:Y:S07]  /*bc70*/  LDSM.16.M88.4 R72, [R203+0x1800] ;  /* 0x00180000cb48783b */ /* 0x000fee0000000200 */
[----:B------:R-:W-:Y:S01]  /*bc80*/  HMMA.16816.F32.BF16 R52, R12, R70, R52 ;  /* 0x000000460c34723c */ /* 0x000fe20000041834 */
[----:B------:R-:W-:Y:S07]  /*bc90*/  LDSM.16.M88.4 R68, [R145+0x1800] ;  /* 0x001800009144783b */ /* 0x000fee0000000200 */
[C---:B-1----:R-:W-:Y:S08]  /*bca0*/  HMMA.16816.F32.BF16 R36, R32.reuse, R86, R36 ;  /* 0x000000562024723c */ /* 0x042ff00000041824 */
[C---:B------:R-:W-:Y:S08]  /*bcb0*/  HMMA.16816.F32.BF16 R56, R32.reuse, R44, R56 ;  /* 0x0000002c2038723c */ /* 0x040ff00000041838 */
[C---:B------:R-:W-:Y:S01]  /*bcc0*/  HMMA.16816.F32.BF16 R16, R32.reuse, R84, R20 ;  /* 0x000000542010723c */ /* 0x040fe20000041814 */
[----:B------:R-:W-:Y:S04]  /*bcd0*/  LDSM.16.M88.4 R20, [R202+0x4000] ;  /* 0x00400000ca14783b */ /* 0x000fe80000000200 */
[----:B------:R-:W-:Y:S03]  /*bce0*/  LDSM.16.M88.4 R84, [R203+0x3000] ;  /* 0x00300000cb54783b */ /* 0x000fe60000000200 */
[C---:B------:R-:W-:Y:S08]  /*bcf0*/  HMMA.16816.F32.BF16 R40, R32.reuse, R80, R40 ;  /* 0x000000502028723c */ /* 0x040ff00000041828 */
[C---:B------:R-:W-:Y:S01]  /*bd00*/  HMMA.16816.F32.BF16 R48, R32.reuse, R82, R48 ;  /* 0x000000522030723c */ /* 0x040fe20000041830 */
[----:B------:R-:W-:Y:S07]  /*bd10*/  LDSM.16.M88.4 R80, [R145+0x2000] ;  /* 0x002000009150783b */ /* 0x000fee0000000200 */
[----:B------:R-:W-:Y:S01]  /*bd20*/  HMMA.16816.F32.BF16 R52, R32, R46, R52 ;  /* 0x0000002e2034723c */ /* 0x000fe20000041834 */
[----:B------:R-:W-:Y:S07]  /*bd30*/  LDSM.16.M88.4 R44, [R145+0x2800] ;  /* 0x00280000912c783b */ /* 0x000fee0000000200 */
[C---:B------:R-:W-:Y:S01]  /*bd40*/  HMMA.16816.F32.BF16 R32, R28.reuse, R90, R36 ;  /* 0x0000005a1c20723c */ /* 0x040fe20000041824 */
[----:B------:R-:W1:Y:S07]  /*bd50*/  LDSM.16.M88.4 R36, [R203+0x2800] ;  /* 0x00280000cb24783b */ /* 0x000e6e0000000200 */
[C---:B------:R-:W-:Y:S08]  /*bd60*/  HMMA.16816.F32.BF16 R56, R28.reuse, R60, R56 ;  /* 0x0000003c1c38723c */ /* 0x040ff00000041838 */
[C---:B------:R-:W-:Y:S01]  /*bd70*/  HMMA.16816.F32.BF16 R12, R28.reuse, R88, R16 ;  /* 0x000000581c0c723c */ /* 0x040fe20000041810 */
[----:B------:R-:W-:Y:S04]  /*bd80*/  LDSM.16.M88.4 R16, [R201+0x4000] ;  /* 0x00400000c910783b */ /* 0x000fe80000000200 */
[----:B------:R-:W-:Y:S03]  /*bd90*/  LDSM.16.M88.4 R88, [R10+0x1800] ;  /* 0x001800000a58783b */ /* 0x000fe60000000200 */
[C---:B------:R-:W-:Y:S01]  /*bda0*/  HMMA.16816.F32.BF16 R52, R28.reuse, R62, R52 ;  /* 0x0000003e1c34723c */ /* 0x040fe20000041834 */
[----:B------:R-:W3:Y:S07]  /*bdb0*/  LDSM.16.M88.4 R60, [R10+0x2800] ;  /* 0x002800000a3c783b */ /* 0x000eee0000000200 */
[----:B--2---:R-:W-:Y:S08]  /*bdc0*/  HMMA.16816.F32.BF16 R40, R28, R76, R40 ;  /* 0x0000004c1c28723c */ /* 0x004ff00000041828 */
[C---:B-1----:R-:W-:Y:S08]  /*bdd0*/  HMMA.16816.F32.BF16 R56, R24.reuse, R36, R56 ;  /* 0x000000241838723c */ /* 0x042ff00000041838 */
[----:B------:R-:W-:Y:S08]  /*bde0*/  HMMA.16816.F32.BF16 R12, R24, R72, R12 ;  /* 0x00000048180c723c */ /* 0x000ff0000004180c */
[----:B------:R-:W-:Y:S01]  /*bdf0*/  HMMA.16816.F32.BF16 R48, R28, R78, R48 ;  /* 0x0000004e1c30723c */ /* 0x000fe20000041830 */
[----:B------:R-:W-:Y:S07]  /*be00*/  LDSM.16.M88.4 R76, [R146+0x3000] ;  /* 0x00300000924c783b */ /* 0x000fee0000000200 */
[C---:B------:R-:W-:Y:S01]  /*be10*/  HMMA.16816.F32.BF16 R28, R24.reuse, R74, R32 ;  /* 0x0000004a181c723c */ /* 0x040fe20000041820 */
[----:B------:R-:W-:Y:S07]  /*be20*/  LDSM.16.M88.4 R72, [R10+0x2000] ;  /* 0x002000000a48783b */ /* 0x000fee0000000200 */
[----:B------:R-:W-:Y:S08]  /*be30*/  HMMA.16816.F32.BF16 R52, R24, R38, R52 ;  /* 0x000000261834723c */ /* 0x000ff00000041834 */
[----:B------:R-:W-:Y:S08]  /*be40*/  HMMA.16816.F32.BF16 R56, R20, R44, R56 ;  /* 0x0000002c1438723c */ /* 0x000ff00000041838 */
[----:B------:R-:W-:Y:S08]  /*be50*/  HMMA.16816.F32.BF16 R40, R24, R64, R40 ;  /* 0x000000401828723c */ /* 0x000ff00000041828 */
[----:B------:R-:W-:Y:S01]  /*be60*/  HMMA.16816.F32.BF16 R32, R20, R68, R12 ;  /* 0x000000441420723c */ /* 0x000fe2000004180c */
[----:B------:R-:W-:Y:S07]  /*be70*/  LDSM.16.M88.4 R12, [R199+0x8000] ;  /* 0x00800000c70c783b */ /* 0x000fee0000000200 */
[----:B------:R-:W-:Y:S01]  /*be80*/  HMMA.16816.F32.BF16 R48, R24, R66, R48 ;  /* 0x000000421830723c */ /* 0x000fe20000041830 */
[----:B------:R-:W1:Y:S07]  /*be90*/  LDSM.16.M88.4 R64, [R146+0x4000] ;  /* 0x004000009240783b */ /* 0x000e6e0000000200 */
[C---:B------:R-:W-:Y:S01]  /*bea0*/  HMMA.16816.F32.BF16 R36, R20.reuse, R70, R28 ;  /* 0x000000461424723c */ /* 0x040fe2000004181c */
[----:B------:R-:W-:Y:S07]  /*beb0*/  LDSM.16.M88.4 R68, [R146+0x3800] ;  /* 0x003800009244783b */ /* 0x000fee0000000200 */
[----:B------:R-:W-:Y:S08]  /*bec0*/  HMMA.16816.F32.BF16 R52, R20, R46, R52 ;  /* 0x0000002e1434723c */ /* 0x000ff00000041834 */
[C---:B---3--:R-:W-:Y:S08]  /*bed0*/  HMMA.16816.F32.BF16 R56, R16.reuse, R60, R56 ;  /* 0x0000003c1038723c */ /* 0x048ff00000041838 */
[----:B------:R-:W-:Y:S01]  /*bee0*/  HMMA.16816.F32.BF16 R24, R16, R88, R32 ;  /* 0x000000581018723c */ /* 0x000fe20000041820 */
[----:B------:R-:W2:Y:S07]  /*bef0*/  LDSM.16.M88.4 R32, [R200+0x8000] ;  /* 0x00800000c820783b */ /* 0x000eae0000000200 */
[C---:B------:R-:W-:Y:S08]  /*bf00*/  HMMA.16816.F32.BF16 R28, R20.reuse, R80, R40 ;  /* 0x00000050141c723c */ /* 0x040ff00000041828 */
[----:B------:R-:W-:Y:S01]  /*bf10*/  HMMA.16816.F32.BF16 R48, R20, R82, R48 ;  /* 0x000000521430723c */ /* 0x000fe20000041830 */
[----:B------:R-:W-:Y:S07]  /*bf20*/  LDSM.16.M88.4 R80, [R145+0x3000] ;  /* 0x003000009150783b */ /* 0x000fee0000000200 */
[C---:B------:R-:W-:Y:S01]  /*bf30*/  HMMA.16816.F32.BF16 R44, R16.reuse, R90, R36 ;  /* 0x0000005a102c723c */ /* 0x040fe20000041824 */
[----:B------:R-:W3:Y:S04]  /*bf40*/  LDSM.16.M88.4 R36, [R202+0x8000] ;  /* 0x00800000ca24783b */ /* 0x000ee80000000200 */
[----:B------:R-:W-:Y:S03]  /*bf50*/  LDSM.16.M88.4 R88, [R145+0x3800] ;  /* 0x003800009158783b */ /* 0x000fe60000000200 */
[----:B------:R-:W-:Y:S08]  /*bf60*/  HMMA.16816.F32.BF16 R60, R16, R62, R52 ;  /* 0x0000003e103c723c */ /* 0x000ff00000041834 */
[C---:B-1----:R-:W-:Y:S01]  /*bf70*/  HMMA.16816.F32.BF16 R52, R12.reuse, R64, R56 ;  /* 0x000000400c34723c */ /* 0x042fe20000041838 */
[----:B------:R1:W5:Y:S07]  /*bf80*/  LDL R56, [R1] ;  /* 0x0000000001387983 */ /* 0x00036e0000100800 */
[----:B------:R-:W-:Y:S08]  /*bf90*/  HMMA.16816.F32.BF16 R20, R12, R76, R24 ;  /* 0x0000004c0c14723c */ /* 0x000ff00000041818 */
[C---:B------:R-:W-:Y:S08]  /*bfa0*/  HMMA.16816.F32.BF16 R40, R16.reuse, R72, R28 ;  /* 0x000000481028723c */ /* 0x040ff0000004181c */
[----:B------:R-:W-:Y:S01]  /*bfb0*/  HMMA.16816.F32.BF16 R28, R16, R74, R48 ;  /* 0x0000004a101c723c */ /* 0x000fe20000041830 */
[----:B------:R-:W4:Y:S04]  /*bfc0*/  LDSM.16.M88.4 R48, [R203+0x3800] ;  /* 0x00380000cb30783b */ /* 0x000f280000000200 */
[----:B------:R-:W-:Y:S03]  /*bfd0*/  LDSM.16.M88.4 R72, [R10+0x3000] ;  /* 0x003000000a48783b */ /* 0x000fe60000000200 */
[----:B------:R-:W-:Y:S01]  /*bfe0*/  HMMA.16816.F32.BF16 R24, R12, R78, R44 ;  /* 0x0000004e0c18723c */ /* 0x000fe2000004182c */
[----:B------:R-:W-:Y:S07]  /*bff0*/  LDSM.16.M88.4 R76, [R203+0x4000] ;  /* 0x00400000cb4c783b */ /* 0x000fee0000000200 */
[----:B--2---:R-:W-:Y:S08]  /*c000*/  HMMA.16816.F32.BF16 R16, R32, R84, R20 ;  /* 0x000000542010723c */ /* 0x004ff00000041814 */
[C---:B------:R-:W-:Y:S08]  /*c010*/  HMMA.16816.F32.BF16 R44, R12.reuse, R68, R40 ;  /* 0x000000440c2c723c */ /* 0x040ff00000041828 */
[----:B------:R-:W-:Y:S01]  /*c020*/  HMMA.16816.F32.BF16 R20, R12, R70, R28 ;  /* 0x000000460c14723c */ /* 0x000fe2000004181c */
[----:B------:R-:W2:Y:S04]  /*c030*/  LDSM.16.M88.4 R28, [R201+0x8000] ;  /* 0x00800000c91c783b */ /* 0x000ea80000000200 */
[----:B------:R-:W-:Y:S03]  /*c040*/  LDSM.16.M88.4 R68, [R146+0x4800] ;  /* 0x004800009244783b */ /* 0x000fe60000000200 */
[----:B------:R-:W-:Y:S01]  /*c050*/  HMMA.16816.F32.BF16 R40, R32, R86, R24 ;  /* 0x000000562028723c */ /* 0x000fe20000041818 */
[----:B------:R-:W1:Y:S04]  /*c060*/  LDSM.16.M88.4 R24, [R199+0xc000] ;  /* 0x00c00000c718783b */ /* 0x000e680000000200 */
[----:B------:R-:W-:Y:S03]  /*c070*/  LDSM.16.M88.4 R84, [R203+0x4800] ;  /* 0x00480000cb54783b */ /* 0x000fe60000000200 */
[----:B---3--:R-:W-:Y:S08]  /*c080*/  HMMA.16816.F32.BF16 R16, R36, R80, R16 ;  /* 0x000000502410723c */ /* 0x008ff00000041810 */
[----:B----4-:R-:W-:Y:S08]  /*c090*/  HMMA.16816.F32.BF16 R44, R32, R48, R44 ;  /* 0x00000030202c723c */ /* 0x010ff0000004182c */
[----:B------:R-:W-:Y:S01]  /*c0a0*/  HMMA.16816.F32.BF16 R40, R36, R82, R40 ;  /* 0x000000522428723c */ /* 0x000fe20000041828 */
[----:B------:R-:W-:Y:S07]  /*c0b0*/  LDSM.16.M88.4 R80, [R145+0x4800] ;  /* 0x004800009150783b */ /* 0x000fee0000000200 */
[----:B------:R-:W-:Y:S01]  /*c0c0*/  HMMA.16816.F32.BF16 R60, R12, R66, R60 ;  /* 0x000000420c3c723c */ /* 0x000fe2000004183c */
[----:B------:R-:W3:Y:S07]  /*c0d0*/  LDSM.16.M88.4 R64, [R10+0x3800] ;  /* 0x003800000a40783b */ /* 0x000eee0000000200 */
[----:B--2---:R-:W-:Y:S01]  /*c0e0*/  HMMA.16816.F32.BF16 R12, R28, R72, R16 ;  /* 0x000000481c0c723c */ /* 0x004fe20000041810 */
[----:B------:R-:W-:Y:S07]  /*c0f0*/  LDSM.16.M88.4 R16, [R202+0xc000] ;  /* 0x00c00000ca10783b */ /* 0x000fee0000000200 */
[----:B------:R-:W-:Y:S01]  /*c100*/  HMMA.16816.F32.BF16 R48, R32, R50, R20 ;  /* 0x000000322030723c */ /* 0x000fe20000041814 */
[----:B------:R-:W2:Y:S07]  /*c110*/  LDSM.16.M88.4 R20, [R200+0xc000] ;  /* 0x00c00000c814783b */ /* 0x000eae0000000200 */
[----:B------:R-:W-:Y:S08]  /*c120*/  HMMA.16816.F32.BF16 R44, R36, R88, R44 ;  /* 0x00000058242c723c */ /* 0x000ff0000004182c */
[----:B------:R-:W-:Y:S08]  /*c130*/  HMMA.16816.F32.BF16 R40, R28, R74, R40 ;  /* 0x0000004a1c28723c */ /* 0x000ff00000041828 */
[----:B-1----:R-:W-:Y:S08]  /*c140*/  HMMA.16816.F32.BF16 R12, R24, R68, R12 ;  /* 0x00000044180c723c */ /* 0x002ff0000004180c */
[C---:B------:R-:W-:Y:S08]  /*c150*/  HMMA.16816.F32.BF16 R52, R32.reuse, R76, R52 ;  /* 0x0000004c2034723c */ /* 0x040ff00000041834 */
[----:B------:R-:W-:Y:S01]  /*c160*/  HMMA.16816.F32.BF16 R72, R32, R78, R60 ;  /* 0x0000004e2048723c */ /* 0x000fe2000004183c */
[----:B------:R-:W-:Y:S07]  /*c170*/  LDSM.16.M88.4 R76, [R145+0x5000] ;  /* 0x00500000914c783b */ /* 0x000fee0000000200 */
[----:B------:R-:W-:Y:S01]  /*c180*/  HMMA.16816.F32.BF16 R48, R36, R90, R48 ;  /* 0x0000005a2430723c */ /* 0x000fe20000041830 */
[----:B------:R-:W-:Y:S07]  /*c190*/  LDSM.16.M88.4 R88, [R203+0x5000] ;  /* 0x00500000cb58783b */ /* 0x000fee0000000200 */
[----:B---3--:R-:W-:Y:S08]  /*c1a0*/  HMMA.16816.F32.BF16 R44, R28, R64, R44 ;  /* 0x000000401c2c723c */ /* 0x008ff0000004182c */
[----:B------:R-:W-:Y:S01]  /*c1b0*/  HMMA.16816.F32.BF16 R40, R24, R70, R40 ;  /* 0x000000461828723c */ /* 0x000fe20000041828 */
[----:B------:R-:W1:Y:S07]  /*c1c0*/  LDSM.16.M88.4 R68, [R10+0x4000] ;  /* 0x004000000a44783b */ /* 0x000e6e0000000200 */
[----:B--2---:R-:W-:Y:S01]  /*c1d0*/  HMMA.16816.F32.BF16 R32, R20, R84, R12 ;  /* 0x000000541420723c */ /* 0x004fe2000004180c */
[----:B------:R-:W2:Y:S07]  /*c1e0*/  LDSM.16.M88.4 R12, [R201+0xc000] ;  /* 0x00c00000c90c783b */ /* 0x000eae0000000200 */
[C---:B------:R-:W-:Y:S08]  /*c1f0*/  HMMA.16816.F32.BF16 R60, R36.reuse, R96, R52 ;  /* 0x00000060243c723c */ /* 0x040ff00000041834 */
[----:B------:R-:W-:Y:S01]  /*c200*/  HMMA.16816.F32.BF16 R36, R36, R98, R72 ;  /* 0x000000622424723c */ /* 0x000fe20000041848 */
[----:B------:R-:W-:Y:S07]  /*c210*/  LDSM.16.M88.4 R72, [R203+0x5800] ;  /* 0x00580000cb48783b */ /* 0x000fee0000000200 */
[----:B------:R-:W-:Y:S01]  /*c220*/  HMMA.16816.F32.BF16 R52, R28, R66, R48 ;  /* 0x000000421c34723c */ /* 0x000fe20000041830 */
[----:B------:R-:W-:Y:S07]  /*c230*/  LDSM.16.M88.4 R64, [R10+0x5000] ;  /* 0x005000000a40783b */ /* 0x000fee0000000200 */
[----:B------:R-:W-:Y:S08]  /*c240*/  HMMA.16816.F32.BF16 R48, R24, R92, R44 ;  /* 0x0000005c1830723c */ /* 0x000ff0000004182c */
[----:B------:R-:W-:Y:S01]  /*c250*/  HMMA.16816.F32.BF16 R44, R20, R86, R40 ;  /* 0x00000056142c723c */ /* 0x000fe20000041828 */
[----:B------:R-:W3:Y:S07]  /*c260*/  LDSM.16.M88.4 R84, [R146+0x5800] ;  /* 0x005800009254783b */ /* 0x000eee0000000200 */
[----:B------:R-:W-:Y:S08]  /*c270*/  HMMA.16816.F32.BF16 R32, R16, R80, R32 ;  /* 0x000000501020723c */ /* 0x000ff00000041820 */
[C---:B-1----:R-:W-:Y:S08]  /*c280*/  HMMA.16816.F32.BF16 R40, R28.reuse, R68, R60 ;  /* 0x000000441c28723c */ /* 0x042ff0000004183c */
[----:B------:R-:W-:Y:S08]  /*c290*/  HMMA.16816.F32.BF16 R28, R28, R70, R36 ;  /* 0x000000461c1c723c */ /* 0x000ff00000041824 */
[----:B------:R-:W-:Y:S08]  /*c2a0*/  HMMA.16816.F32.BF16 R52, R24, R94, R52 ;  /* 0x0000005e1834723c */ /* 0x000ff00000041834 */
[----:B------:R-:W-:Y:S08]  /*c2b0*/  HMMA.16816.F32.BF16 R48, R20, R88, R48 ;  /* 0x000000581430723c */ /* 0x000ff00000041830 */
[----:B--2---:R-:W-:Y:S08]  /*c2c0*/  HMMA.16816.F32.BF16 R60, R12, R100, R32 ;  /* 0x000000640c3c723c */ /* 0x004ff00000041820 */
[C---:B---3--:R-:W-:Y:S08]  /*c2d0*/  HMMA.16816.F32.BF16 R32, R24.reuse, R84, R40 ;  /* 0x000000541820723c */ /* 0x048ff00000041828 */
[----:B------:R-:W-:Y:S08]  /*c2e0*/  HMMA.16816.F32.BF16 R24, R24, R86, R28 ;  /* 0x000000561818723c */ /* 0x000ff0000004181c */
[----:B------:R-:W-:Y:S08]  /*c2f0*/  HMMA.16816.F32.BF16 R36, R20, R90, R52 ;  /* 0x0000005a1424723c */ /* 0x000ff00000041834 */
[----:B------:R-:W-:Y:S01]  /*c300*/  HMMA.16816.F32.BF16 R40, R16, R76, R48 ;  /* 0x0000004c1028723c */ /* 0x000fe20000041830 */
[----:B------:R-:W1:Y:S07]  /*c310*/  LDSM.16.M88.4 R48, [R145+0x5800] ;  /* 0x005800009130783b */ /* 0x000e6e0000000200 */
[C---:B------:R-:W-:Y:S08]  /*c320*/  HMMA.16816.F32.BF16 R28, R20.reuse, R72, R32 ;  /* 0x00000048141c723c */ /* 0x040ff00000041820 */
[----:B------:R-:W-:Y:S08]  /*c330*/  HMMA.16816.F32.BF16 R20, R20, R74, R24 ;  /* 0x0000004a1414723c */ /* 0x000ff00000041818 */
[----:B------:R-:W-:Y:S08]  /*c340*/  HMMA.16816.F32.BF16 R32, R16, R78, R36 ;  /* 0x0000004e1020723c */ /* 0x000ff00000041824 */
[----:B------:R-:W-:Y:S01]  /*c350*/  HMMA.16816.F32.BF16 R36, R12, R64, R40 ;  /* 0x000000400c24723c */ /* 0x000fe20000041828 */
[----:B------:R-:W2:Y:S07]  /*c360*/  LDSM.16.M88.4 R40, [R10+0x5800] ;  /* 0x005800000a28783b */ /* 0x000eae0000000200 */
[----:B------:R-:W-:Y:S01]  /*c370*/  HMMA.16816.F32.BF16 R44, R16, R82, R44 ;  /* 0x00000052102c723c */ /* 0x000fe2000004182c */
[----:B------:R-:W-:Y:S01]  /*c380*/  FMUL.FTZ R60, R60, c[0x0][0x320] ;  /* 0x0000c8003c3c7a20 */ /* 0x000fe20000410000 */
[----:B------:R-:W-:Y:S01]  /*c390*/  ISETP.GT.AND P0, PT, R121, R236, PT ;  /* 0x000000ec7900720c */ /* 0x000fe20003f04270 */
[----:B------:R-:W-:Y:S01]  /*c3a0*/  FMUL.FTZ R61, R61, c[0x0][0x320] ;  /* 0x0000c8003d3d7a20 */ /* 0x000fe20000410000 */
[----:B------:R-:W-:-:S04]  /*c3b0*/  DEPBAR.LE SB0, 0x0 ;  /* 0x000080000000791a */ /* 0x000fc80000000000 */
[C---:B-1----:R-:W-:Y:S08]  /*c3c0*/  HMMA.16816.F32.BF16 R24, R16.reuse, R48, R28 ;  /* 0x000000301018723c */ /* 0x042ff0000004181c */
[----:B------:R-:W-:Y:S08]  /*c3d0*/  HMMA.16816.F32.BF16 R16, R16, R50, R20 ;  /* 0x000000321010723c */ /* 0x000ff00000041814 */
[C---:B------:R-:W-:Y:S08]  /*c3e0*/  HMMA.16816.F32.BF16 R44, R12.reuse, R102, R44 ;  /* 0x000000660c2c723c */ /* 0x040ff0000004182c */
[C---:B------:R-:W-:Y:S08]  /*c3f0*/  HMMA.16816.F32.BF16 R28, R12.reuse, R66, R32 ;  /* 0x000000420c1c723c */ /* 0x040ff00000041820 */
[C---:B--2---:R-:W-:Y:S08]  /*c400*/  HMMA.16816.F32.BF16 R20, R12.reuse, R40, R24 ;  /* 0x000000280c14723c */ /* 0x044ff00000041818 */
[----:B------:R-:W-:Y:S01]  /*c410*/  HMMA.16816.F32.BF16 R12, R12, R42, R16 ;  /* 0x0000002a0c0c723c */ /* 0x000fe20000041810 */
[----:B------:R-:W-:-:S02]  /*c420*/  FMUL.FTZ R44, R44, c[0x0][0x320] ;  /* 0x0000c8002c2c7a20 */ /* 0x000fc40000410000 */
[----:B------:R-:W-:Y:S02]  /*c430*/  FMUL.FTZ R62, R62, c[0x0][0x320] ;  /* 0x0000c8003e3e7a20 */ /* 0x000fe40000410000 */
[----:B------:R-:W-:Y:S02]  /*c440*/  FMUL.FTZ R63, R63, c[0x0][0x320] ;  /* 0x0000c8003f3f7a20 */ /* 0x000fe40000410000 */
[----:B------:R-:W-:Y:S02]  /*c450*/  FMUL.FTZ R45, R45, c[0x0][0x320] ;  /* 0x0000c8002d2d7a20 */ /* 0x000fe40000410000 */
[----:B------:R-:W-:Y:S02]  /*c460*/  FMUL.FTZ R46, R46, c[0x0][0x320] ;  /* 0x0000c8002e2e7a20 */ /* 0x000fe40000410000 */
[----:B------:R-:W-:Y:S02]  /*c470*/  FMUL.FTZ R47, R47, c[0x0][0x320] ;  /* 0x0000c8002f2f7a20 */ /* 0x000fe40000410000 */
        /* <DEDUP_REMOVED lines=15> */
[----:B------:R-:W-:Y:S01]  /*c570*/  FMUL.FTZ R15, R15, c[0x0][0x320] ;  /* 0x0000c8000f0f7a20 */ /* 0x000fe20000410000 */
[----:B------:R1:W2:Y:S08]  /*c580*/  MUFU.TANH R52, R44 ;  /* 0x0000002c00347308 */ /* 0x0002b00000002400 */
[----:B------:R1:W3:Y:S08]  /*c590*/  MUFU.TANH R32, R30 ;  /* 0x0000001e00207308 */ /* 0x0002f00000002400 */
[----:B------:R1:W4:Y:S08]  /*c5a0*/  MUFU.TANH R44, R31 ;  /* 0x0000001f002c7308 */ /* 0x0003300000002400 */
[----:B------:R-:W1:Y:S08]  /*c5b0*/  MUFU.TANH R60, R60 ;  /* 0x0000003c003c7308 */ /* 0x000e700000002400 */
        /* <DEDUP_REMOVED lines=13> */
[----:B------:R1:W1:Y:S08]  /*c690*/  MUFU.TANH R19, R21 ;  /* 0x0000001500137308 */ /* 0x0002700000002400 */
[----:B------:R1:W1:Y:S08]  /*c6a0*/  MUFU.TANH R31, R22 ;  /* 0x00000016001f7308 */ /* 0x0002700000002400 */
[----:B------:R1:W1:Y:S08]  /*c6b0*/  MUFU.TANH R30, R23 ;  /* 0x00000017001e7308 */ /* 0x0002700000002400 */
[----:B------:R1:W1:Y:S08]  /*c6c0*/  MUFU.TANH R16, R12 ;  /* 0x0000000c00107308 */ /* 0x0002700000002400 */
[----:B------:R1:W1:Y:S08]  /*c6d0*/  MUFU.TANH R25, R13 ;  /* 0x0000000d00197308 */ /* 0x0002700000002400 */
[----:B------:R1:W1:Y:S08]  /*c6e0*/  MUFU.TANH R27, R14 ;  /* 0x0000000e001b7308 */ /* 0x0002700000002400 */
[----:B------:R1:W1:Y:S01]  /*c6f0*/  MUFU.TANH R26, R15 ;  /* 0x0000000f001a7308 */ /* 0x0002620000002400 */
[----:B------:R-:W-:Y:S01]  /*c700*/  BSSY B0, `(.L_x_1907) ;  /* 0x0000035000007945 */ /* 0x000fe20003800000 */
        /* <DEDUP_REMOVED lines=16> */
[C---:B------:R-:W-:Y:S01]  /*c810*/  LOP3.LUT P5, RZ, R215.reuse, 0x400, RZ, 0xc0, !PT ;  /* 0x00000400d7ff7812 */ /* 0x040fe200078ac0ff */
[----:B------:R-:W-:Y:S01]  /*c820*/  IMAD R4, R4, c[0x0][0x1e0], RZ ;  /* 0x0000780004047a24 */ /* 0x000fe200078e02ff */
[C---:B------:R-:W-:Y:S02]  /*c830*/  LOP3.LUT P4, RZ, R215.reuse, 0x200, RZ, 0xc0, !PT ;  /* 0x00000200d7ff7812 */ /* 0x040fe4000788c0ff */
[----:B------:R-:W-:Y:S01]  /*c840*/  LOP3.LUT P3, RZ, R215, 0x100, RZ, 0xc0, !PT ;  /* 0x00000100d7ff7812 */ /* 0x000fe2000786c0ff */
[----:B------:R-:W-:-:S02]  /*c850*/  IMAD R4, R8, c[0x0][0x1e4], R4 ;  /* 0x0000790008047a24 */ /* 0x000fc400078e0204 */
[----:B------:R-:W-:Y:S02]  /*c860*/  @P0 IMAD.MOV.U32 R7, RZ, RZ, c[0x0][0x1e0] ;  /* 0x00007800ff070624 */ /* 0x000fe400078e00ff */
[----:B------:R-:W-:Y:S02]  /*c870*/  @P0 IMAD.MOV.U32 R2, RZ, RZ, 0x5 ;  /* 0x00000005ff020424 */ /* 0x000fe400078e00ff */
[----:B------:R-:W-:-:S03]  /*c880*/  IMAD.WIDE.U32 R8, R8, c[0x0][0x1e0], RZ ;  /* 0x0000780008087a25 */ /* 0x000fc600078e00ff */
[C---:B------:R-:W-:Y:S01]  /*c890*/  @P0 SHF.L.U64.HI R3, R7.reuse, R2, c[0x0][0x1e4] ;  /* 0x0000790007030619 */ /* 0x040fe20000010202 */
[----:B------:R-:W-:Y:S02]  /*c8a0*/  @P0 IMAD.SHL.U32 R2, R7, 0x20, RZ ;  /* 0x0000002007020824 */ /* 0x000fe400078e00ff */
[----:B------:R-:W-:Y:S02]  /*c8b0*/  IMAD.IADD R4, R9, 0x1, R4 ;  /* 0x0000000109047824 */ /* 0x000fe400078e0204 */
[----:B------:R-:W-:-:S04]  /*c8c0*/  @P0 IMAD.WIDE.U32 R2, R8, 0x30, R2 ;  /* 0x0000003008020825 */ /* 0x000fc800078e0002 */
[----:B------:R-:W-:Y:S01]  /*c8d0*/  @P0 IMAD R9, R4, 0x30, RZ ;  /* 0x0000003004090824 */ /* 0x000fe200078e02ff */
[----:B------:R-:W-:-:S04]  /*c8e0*/  @P0 IADD3 R7, P1, R224, R2, RZ ;  /* 0x00000002e0070210 */ /* 0x000fc80007f3e0ff */
[----:B------:R-:W-:Y:S02]  /*c8f0*/  @P0 IADD3.X R12, R222, R9, R3, P1, !PT ;  /* 0x00000009de0c0210 */ /* 0x000fe40000ffe403 */
[----:B------:R-:W-:-:S13]  /*c900*/  ISETP.GE.AND P1, PT, R0, 0x1, PT ;  /* 0x000000010000780c */ /* 0x000fda0003f26270 */
[----:B------:R-:W-:Y:S02]  /*c910*/  @P1 IMAD.MOV.U32 R2, RZ, RZ, R224 ;  /* 0x000000ffff021224 */ /* 0x000fe400078e00e0 */
[----:B------:R-:W-:Y:S02]  /*c920*/  @P1 IMAD.MOV.U32 R3, RZ, RZ, R222 ;  /* 0x000000ffff031224 */ /* 0x000fe400078e00de */
[----:B------:R-:W-:Y:S02]  /*c930*/  @P1 IMAD R4, R4, 0x30, RZ ;  /* 0x0000003004041824 */ /* 0x000fe400078e02ff */
[----:B------:R-:W-:-:S04]  /*c940*/  @P1 IMAD.WIDE.U32 R2, R8, 0x30, R2 ;  /* 0x0000003008021825 */ /* 0x000fc800078e0002 */
        /* <DEDUP_REMOVED lines=16> */
.L_x_1908:
[----:B-1234-:R-:W-:Y:S05]  /*ca50*/  BSYNC B0 ;  /* 0x0000000000007941 */ /* 0x01efea0003800000 */
.L_x_1907:
[----:B------:R-:W2:Y:S01]  /*ca60*/  LDL R221, [R1+0x4] ;  /* 0x0000040001dd7983 */ /* 0x000ea20000100800 */
[----:B-----5:R-:W-:Y:S01]  /*ca70*/  SHF.R.S32.HI R0, RZ, 0x1f, R56 ;  /* 0x0000001fff007819 */ /* 0x020fe20000011438 */
[----:B------:R-:W-:Y:S01]  /*ca80*/  ULDC UR4, c[0x0][0x2c4] ;  /* 0x0000b10000047ab9 */ /* 0x000fe20000000800 */
[----:B------:R-:W-:Y:S01]  /*ca90*/  LOP3.LUT R215, R215, 0xffffffbf, RZ, 0xc0, !PT ;  /* 0xffffffbfd7d77812 */ /* 0x000fe200078ec0ff */
[----:B------:R-:W-:Y:S01]  /*caa0*/  UISETP.NE.AND UP0, UPT, UR4, 0x1, UPT ;  /* 0x000000010400788c */ /* 0x000fe2000bf05270 */
[CC--:B------:R-:W-:Y:S01]  /*cab0*/  LEA.HI R2, R0.reuse, R56.reuse, RZ, 0x2 ;  /* 0x0000003800027211 */ /* 0x0c0fe200078f10ff */
[----:B------:R-:W-:Y:S01]  /*cac0*/  IMAD.MOV.U32 R33, RZ, RZ, c[0x0][0x32c] ;  /* 0x0000cb00ff217624 */ /* 0x000fe200078e00ff */
[----:B------:R-:W-:Y:S01]  /*cad0*/  LEA.HI R0, R0, R56, RZ, 0x5 ;  /* 0x0000003800007211 */ /* 0x000fe200078f28ff */
[----:B------:R-:W-:Y:S01]  /*cae0*/  ULDC UR9, c[0x0][0x324] ;  /* 0x0000c90000097ab9 */ /* 0x000fe20000000800 */
[----:B------:R-:W-:Y:S01]  /*caf0*/  LOP3.LUT R2, R2, 0xfffffffc, RZ, 0xc0, !PT ;  /* 0xfffffffc02027812 */ /* 0x000fe200078ec0ff */
[----:B------:R-:W-:Y:S01]  /*cb00*/  ULOP3.LUT UR9, URZ, UR9, URZ, 0x33, !UPT ;  /* 0x000000093f097292 */ /* 0x000fe2000f8e333f */
[----:B------:R-:W-:Y:S01]  /*cb10*/  LOP3.LUT R3, R0, 0xffffffe0, RZ, 0xc0, !PT ;  /* 0xffffffe000037812 */ /* 0x000fe200078ec0ff */
[----:B------:R-:W0:Y:S01]  /*cb20*/  LDGDEPBAR ;  /* 0x00000000000079af */ /* 0x000e220000000000 */
[----:B------:R-:W-:Y:S01]  /*cb30*/  SHF.R.S32.HI R4, RZ, 0x5, R0 ;  /* 0x00000005ff047819 */ /* 0x000fe20000011400 */
[C---:B------:R-:W-:Y:S01]  /*cb40*/  IMAD.IADD R2, R56.reuse, 0x1, -R2 ;  /* 0x0000000138027824 */ /* 0x040fe200078e0a02 */
[----:B------:R-:W-:Y:S01]  /*cb50*/  SHF.R.S32.HI R7, RZ, 0x1f, R0 ;  /* 0x0000001fff077819 */ /* 0x000fe20000011400 */
[----:B------:R-:W-:Y:S01]  /*cb60*/  IMAD.IADD R0, R56, 0x1, -R3 ;  /* 0x0000000138007824 */ /* 0x000fe200078e0a03 */
[----:B------:R-:W-:-:S02]  /*cb70*/  PLOP3.LUT P0, PT, PT, PT, UP0, 0x80, 0x0 ;  /* 0x000000000000781c */ /* 0x000fc40003f0f008 */
[----:B------:R-:W-:Y:S02]  /*cb80*/  LEA.HI R7, R7, R4, RZ, 0x3 ;  /* 0x0000000407077211 */ /* 0x000fe400078f18ff */
[----:B------:R-:W-:Y:S02]  /*cb90*/  LEA.HI R3, R2, R2, RZ, 0x1 ;  /* 0x0000000202037211 */ /* 0x000fe400078f08ff */
[----:B------:R-:W-:Y:S02]  /*cba0*/  SHF.R.S32.HI R9, RZ, 0x1f, R0 ;  /* 0x0000001fff097819 */ /* 0x000fe40000011400 */
[----:B------:R-:W-:Y:S02]  /*cbb0*/  LOP3.LUT R8, R7, 0xffffff8, RZ, 0xc0, !PT ;  /* 0x0ffffff807087812 */ /* 0x000fe400078ec0ff */
[----:B------:R-:W-:Y:S02]  /*cbc0*/  LOP3.LUT R7, R3, 0x1ffffffe, RZ, 0xc0, !PT ;  /* 0x1ffffffe03077812 */ /* 0x000fe400078ec0ff */
[----:B------:R-:W-:Y:S01]  /*cbd0*/  LEA.HI R3, R9, R0, RZ, 0x2 ;  /* 0x0000000009037211 */ /* 0x000fe200078f10ff */
[----:B------:R-:W-:Y:S01]  /*cbe0*/  IMAD.IADD R4, R4, 0x1, -R8 ;  /* 0x0000000104047824 */ /* 0x000fe200078e0a08 */
[----:B------:R-:W-:Y:S01]  /*cbf0*/  @P0 LOP3.LUT R215, R215, 0x40, RZ, 0xfc, !PT ;  /* 0x00000040d7d70812 */ /* 0x000fe200078efcff */
[----:B------:R-:W-:Y:S01]  /*cc00*/  IMAD.IADD R2, R2, 0x1, -R7 ;  /* 0x0000000102027824 */ /* 0x000fe200078e0a07 */
[----:B------:R-:W-:Y:S01]  /*cc10*/  SHF.R.S32.HI R240, RZ, 0x2, R3 ;  /* 0x00000002fff07819 */ /* 0x000fe20000011403 */
[----:B------:R-:W-:Y:S01]  /*cc20*/  IMAD.SHL.U32 R238, R4, 0x10, RZ ;  /* 0x0000001004ee7824 */ /* 0x000fe200078e00ff */
[----:B------:R-:W-:Y:S01]  /*cc30*/  LOP3.LUT R215, R215, 0xffffefff, RZ, 0xc0, !PT ;  /* 0xffffefffd7d77812 */ /* 0x000fe200078ec0ff */
[----:B------:R-:W-:-:S02]  /*cc40*/  IMAD.SHL.U32 R237, R2, 0x8, RZ ;  /* 0x0000000802ed7824 */ /* 0x000fc400078e00ff */
[----:B--2---:R-:W-:-:S05]  /*cc50*/  IMAD R4, R221, 0x80, R240 ;  /* 0x00000080dd047824 */ /* 0x004fca00078e02f0 */
[----:B------:R-:W-:-:S05]  /*cc60*/  IADD3 R4, R237, R4, R238 ;  /* 0x00000004ed047210 */ /* 0x000fca0007ffe0ee */
[----:B------:R-:W-:-:S05]  /*cc70*/  @P0 IMAD.HI.U32 R2, R4, c[0x0][0x2c8], RZ ;  /* 0x0000b20004020a27 */ /* 0x000fca00078e00ff */
[----:B------:R-:W-:Y:S02]  /*cc80*/  @P0 SHF.R.U32.HI R4, RZ, c[0x0][0x2cc], R2 ;  /* 0x0000b300ff040a19 */ /* 0x000fe40000011602 */
[----:B------:R-:W-:Y:S02]  /*cc90*/  LOP3.LUT R2, R3, 0x7ffffffc, RZ, 0xc0, !PT ;  /* 0x7ffffffc03027812 */ /* 0x000fe400078ec0ff */
[----:B------:R-:W-:Y:S01]  /*cca0*/  ISETP.GE.AND P0, PT, R33, 0x1, PT ;  /* 0x000000012100780c */ /* 0x000fe20003f06270 */
[----:B------:R-:W1:Y:S02]  /*ccb0*/  SHFL.IDX PT, R3, R4, RZ, 0x1c1f ;  /* 0x001c1fff04037589 */ /* 0x000e6400000e0000 */
[----:B------:R-:W-:Y:S02]  /*ccc0*/  IMAD.IADD R2, R0, 0x1, -R2 ;  /* 0x0000000100027824 */ /* 0x000fe400078e0a02 */
[----:B------:R-:W-:Y:S02]  /*ccd0*/  IMAD.IADD R0, R104, 0x1, R5 ;  /* 0x0000000168007824 */ /* 0x000fe400078e0205 */
[----:B------:R-:W-:-:S04]  /*cce0*/  IMAD.SHL.U32 R235, R2, 0x2, RZ ;  /* 0x0000000202eb7824 */ /* 0x000fc800078e00ff */
[--C-:B------:R-:W-:Y:S01]  /*ccf0*/  IMAD.IADD R9, R0, 0x1, -R235.reuse ;  /* 0x0000000100097824 */ /* 0x100fe200078e0aeb */
[----:B------:R-:W-:Y:S01]  /*cd00*/  IADD3 R2, -R235, 0x1, R0 ;  /* 0x00000001eb027810 */ /* 0x000fe20007ffe100 */
[----:B------:R-:W-:Y:S01]  /*cd10*/  IMAD.IADD R12, R104, 0x1, -R235 ;  /* 0x00000001680c7824 */ /* 0x000fe200078e0aeb */
[----:B------:R-:W-:-:S03]  /*cd20*/  @P0 LOP3.LUT R215, R215, 0x1000, RZ, 0xfc, !PT ;  /* 0x00001000d7d70812 */ /* 0x000fc600078efcff */
[----:B------:R-:W-:-:S05]  /*cd30*/  IMAD.IADD R2, R2, 0x1, -R232 ;  /* 0x0000000102027824 */ /* 0x000fca00078e0ae8 */
[C---:B------:R-:W-:Y:S02]  /*cd40*/  IADD3 R7, R2.reuse, c[0x0][0x328], RZ ;  /* 0x0000ca0002077a10 */ /* 0x040fe40007ffe0ff */
        /* <DEDUP_REMOVED lines=15> */
.L_x_1911:
[----:B------:R-:W-:-:S13]  /*ce40*/  ISETP.NE.AND P0, PT, R33, 0x1, PT ;  /* 0x000000012100780c */ /* 0x000fda0003f05270 */
[----:B------:R-:W-:-:S05]  /*ce50*/  @P0 IMAD.HI.U32 R13, R3, c[0x0][0x330], RZ ;  /* 0x0000cc00030d0a27 */ /* 0x000fca00078e00ff */
[----:B------:R-:W-:Y:S02]  /*ce60*/  @P0 SHF.R.U32.HI R3, RZ, c[0x0][0x334], R13 ;  /* 0x0000cd00ff030a19 */ /* 0x000fe4000001160d */
.L_x_1912:
[----:B------:R-:W-:Y:S05]  /*ce70*/  BSYNC B0 ;  /* 0x0000000000007941 */ /* 0x000fea0003800000 */
.L_x_1910:
[----:B------:R-:W-:-:S05]  /*ce80*/  IMAD R3, R3, c[0x0][0x32c], R12 ;  /* 0x0000cb0003037a24 */ /* 0x000fca00078e020c */
[----:B------:R-:W-:Y:S02]  /*ce90*/  IADD3 R13, R3, c[0x0][0x32c], RZ ;  /* 0x0000cb00030d7a10 */ /* 0x000fe40007ffe0ff */
[----:B------:R-:W-:Y:S02]  /*cea0*/  IMNMX R0, R0, R3, !PT ;  /* 0x0000000300007217 */ /* 0x000fe40007800200 */
[----:B------:R-:W-:Y:S02]  /*ceb0*/  IMNMX R2, R2, R13, PT ;  /* 0x0000000d02027217 */ /* 0x000fe40003800200 */
.L_x_1909:
        /* <DEDUP_REMOVED lines=17> */
[----:B------:R-:W-:Y:S02]  /*cfd0*/  ISETP.GE.AND P5, PT, R104, 0x19, PT ;  /* 0x000000196800780c */ /* 0x000fe40003fa6270 */
        /* <DEDUP_REMOVED lines=9> */
[----:B------:R-:W-:Y:S02]  /*d070*/  P2R R18, PR, RZ, 0x2 ;  /* 0x00000002ff127803 */ /* 0x000fe40000000000 */
[----:B------:R-:W-:-:S02]  /*d080*/  FSEL R24, R37, -INF , !P0 ;  /* 0xff80000025187808 */ /* 0x000fc40004000000 */
[----:B------:R-:W-:Y:S02]  /*d090*/  ISETP.GT.AND P0, PT, R0, 0x18, !P5 ;  /* 0x000000180000780c */ /* 0x000fe40006f04270 */
        /* <DEDUP_REMOVED lines=15> */
[----:B------:R-:W-:-:S04]  /*d190*/  ISETP.GE.AND P0, PT, R104, 0x1, PT ;  /* 0x000000016800780c */ /* 0x000fc80003f06270 */
[----:B------:R-:W-:Y:S02]  /*d1a0*/  P2R R20, PR, RZ, 0x1 ;  /* 0x00000001ff147803 */ /* 0x000fe40000000000 */
        /* <DEDUP_REMOVED lines=23> */
.L_x_1915:
[----:B------:R-:W-:-:S13]  /*d320*/  ISETP.NE.AND P0, PT, R33, 0x1, PT ;  /* 0x000000012100780c */ /* 0x000fda0003f05270 */
[----:B------:R-:W-:-:S05]  /*d330*/  @P0 IMAD.HI.U32 R4, R3, c[0x0][0x330], RZ ;  /* 0x0000cc0003040a27 */ /* 0x000fca00078e00ff */
[----:B------:R-:W-:Y:S02]  /*d340*/  @P0 SHF.R.U32.HI R3, RZ, c[0x0][0x334], R4 ;  /* 0x0000cd00ff030a19 */ /* 0x000fe40000011604 */
.L_x_1916:
[----:B------:R-:W-:Y:S05]  /*d350*/  BSYNC B0 ;  /* 0x0000000000007941 */ /* 0x000fea0003800000 */
.L_x_1914:
[----:B------:R-:W-:-:S05]  /*d360*/  IMAD R3, R3, c[0x0][0x32c], R12 ;  /* 0x0000cb0003037a24 */ /* 0x000fca00078e020c */
[----:B------:R-:W-:Y:S02]  /*d370*/  IADD3 R4, R3, c[0x0][0x32c], RZ ;  /* 0x0000cb0003047a10 */ /* 0x000fe40007ffe0ff */
[----:B------:R-:W-:Y:S02]  /*d380*/  IMNMX R0, R0, R3, !PT ;  /* 0x0000000300007217 */ /* 0x000fe40007800200 */
[----:B------:R-:W-:Y:S02]  /*d390*/  IMNMX R2, R2, R4, PT ;  /* 0x0000000402027217 */ /* 0x000fe40003800200 */
.L_x_1913:
[----:B------:R-:W-:Y:S01]  /*d3a0*/  ISETP.NE.AND P0, PT, R13, RZ, PT ;  /* 0x000000ff0d00720c */ /* 0x000fe20003f05270 */
[----:B------:R-:W-:Y:S01]  /*d3b0*/  LDSM.16.MT88.4 R40, [R198] ;  /* 0x00000000c628783b */ /* 0x000fe20000004200 */
[----:B------:R-:W-:Y:S02]  /*d3c0*/  FMNMX.FTZ R9, R16, R17, !PT ;  /* 0x0000001110097209 */ /* 0x000fe40007810000 */
[----:B------:R-:W-:Y:S01]  /*d3d0*/  ISETP.GT.AND P0, PT, R0, 0x1, !P0 ;  /* 0x000000010000780c */ /* 0x000fe20004704270 */
[----:B------:R-:W-:Y:S01]  /*d3e0*/  LDSM.16.MT88.4 R56, [R196+0x800] ;  /* 0x00080000c438783b */ /* 0x000fe20000004200 */
[----:B------:R-:W-:-:S02]  /*d3f0*/  FMNMX.FTZ R9, R21, R9, !PT ;  /* 0x0000000915097209 */ /* 0x000fc40007810000 */
[----:B------:R-:W-:Y:S01]  /*d400*/  ISETP.LT.OR P0, PT, R2, 0x2, P0 ;  /* 0x000000020200780c */ /* 0x000fe20000701670 */
[----:B------:R-:W-:Y:S01]  /*d410*/  LDSM.16.MT88.4 R68, [R147+0x1800] ;  /* 0x001800009344783b */ /* 0x000fe20000004200 */
[----:B------:R-:W-:Y:S02]  /*d420*/  FMNMX.FTZ R9, R22, R9, !PT ;  /* 0x0000000916097209 */ /* 0x000fe40007810000 */
[----:B------:R-:W-:Y:S01]  /*d430*/  FSEL R7, R63, -INF , !P0 ;  /* 0xff8000003f077808 */ /* 0x000fe20004000000 */
[----:B------:R-:W-:Y:S01]  /*d440*/  LDSM.16.MT88.4 R64, [R198+0x800] ;  /* 0x00080000c640783b */ /* 0x000fe20000004200 */
[----:B------:R-:W-:Y:S02]  /*d450*/  ISETP.NE.AND P0, PT, R14, RZ, PT ;  /* 0x000000ff0e00720c */ /* 0x000fe40003f05270 */
[----:B------:R-:W-:Y:S01]  /*d460*/  FMNMX.FTZ R9, R23, R9, !PT ;  /* 0x0000000917097209 */ /* 0x000fe20007810000 */
[----:B------:R-:W-:Y:S01]  /*d470*/  LDSM.16.MT88.4 R52, [R147+0x2000] ;  /* 0x002000009334783b */ /* 0x000fe20000004200 */
[----:B------:R-:W-:-:S02]  /*d480*/  ISETP.GT.AND P0, PT, R0, 0x8, !P0 ;  /* 0x000000080000780c */ /* 0x000fc40004704270 */
[----:B------:R-:W-:Y:S01]  /*d490*/  FMNMX.FTZ R9, R24, R9, !PT ;  /* 0x0000000918097209 */ /* 0x000fe20007810000 */
[----:B------:R-:W-:Y:S01]  /*d4a0*/  LDSM.16.MT88.4 R156, [R196+0x1000] ;  /* 0x00100000c49c783b */ /* 0x000fe20000004200 */
[----:B------:R-:W-:Y:S02]  /*d4b0*/  ISETP.LT.OR P0, PT, R2, 0x9, P0 ;  /* 0x000000090200780c */ /* 0x000fe40000701670 */
[----:B------:R-:W-:Y:S01]  /*d4c0*/  FMNMX.FTZ R9, R28, R9, !PT ;  /* 0x000000091c097209 */ /* 0x000fe20007810000 */
[----:B------:R-:W-:Y:S01]  /*d4d0*/  LDSM.16.MT88.4 R164, [R147+0x1000] ;  /* 0x0010000093a4783b */ /* 0x000fe20000004200 */
[----:B------:R-:W-:Y:S02]  /*d4e0*/  FSEL R12, R46, -INF , !P0 ;  /* 0xff8000002e0c7808 */ /* 0x000fe40004000000 */
[----:B------:R-:W-:Y:S02]  /*d4f0*/  ISETP.NE.AND P0, PT, R15, RZ, PT ;  /* 0x000000ff0f00720c */ /* 0x000fe40003f05270 */
[----:B------:R-:W-:-:S02]  /*d500*/  FMNMX.FTZ R9, R29, R9, !PT ;  /* 0x000000091d097209 */ /* 0x000fc40007810000 */
[----:B------:R-:W-:Y:S02]  /*d510*/  ISETP.GT.AND P0, PT, R0, 0x9, !P0 ;  /* 0x000000090000780c */ /* 0x000fe40004704270 */
[----:B------:R-:W-:Y:S02]  /*d520*/  FMNMX.FTZ R9, R87, R9, !PT ;  /* 0x0000000957097209 */ /* 0x000fe40007810000 */
[----:B------:R-:W-:Y:S02]  /*d530*/  ISETP.LT.OR P0, PT, R2, 0xa, P0 ;  /* 0x0000000a0200780c */ /* 0x000fe40000701670 */
[----:B------:R-:W-:Y:S02]  /*d540*/  FMNMX.FTZ R9, R86, R9, !PT ;  /* 0x0000000956097209 */ /* 0x000fe40007810000 */
[----:B------:R-:W-:Y:S02]  /*d550*/  FSEL R13, R47, -INF , !P0 ;  /* 0xff8000002f0d7808 */ /* 0x000fe40004000000 */
[----:B------:R-:W-:-:S02]  /*d560*/  ISETP.NE.AND P0, PT, R18, RZ, PT ;  /* 0x000000ff1200720c */ /* 0x000fc40003f05270 */
[----:B------:R-:W-:Y:S02]  /*d570*/  FMNMX.FTZ R9, R85, R9, !PT ;  /* 0x0000000955097209 */ /* 0x000fe40007810000 */
[----:B------:R-:W-:Y:S02]  /*d580*/  ISETP.GT.AND P0, PT, R0, 0x10, !P0 ;  /* 0x000000100000780c */ /* 0x000fe40004704270 */
[----:B------:R-:W-:Y:S02]  /*d590*/  FMNMX.FTZ R9, R84, R9, !PT ;  /* 0x0000000954097209 */ /* 0x000fe40007810000 */
[----:B------:R-:W-:-:S04]  /*d5a0*/  ISETP.LT.OR P0, PT, R2, 0x11, P0 ;  /* 0x000000110200780c */ /* 0x000fc80000701670 */
[----:B------:R-:W-:Y:S02]  /*d5b0*/  FSEL R14, R38, -INF , !P0 ;  /* 0xff800000260e7808 */ /* 0x000fe40004000000 */
[----:B------:R-:W-:Y:S02]  /*d5c0*/  ISETP.GT.AND P0, PT, R0, 0x11, !P6 ;  /* 0x000000110000780c */ /* 0x000fe40007704270 */
[----:B------:R-:W-:Y:S02]  /*d5d0*/  ISETP.NE.AND P6, PT, R19, RZ, PT ;  /* 0x000000ff1300720c */ /* 0x000fe40003fc5270 */
[----:B------:R-:W-:-:S04]  /*d5e0*/  ISETP.LT.OR P0, PT, R2, 0x12, P0 ;  /* 0x000000120200780c */ /* 0x000fc80000701670 */
[----:B------:R-:W-:Y:S02]  /*d5f0*/  FSEL R15, R39, -INF , !P0 ;  /* 0xff800000270f7808 */ /* 0x000fe40004000000 */
[----:B------:R-:W-:Y:S01]  /*d600*/  ISETP.GT.AND P0, PT, R0, 0x18, !P5 ;  /* 0x000000180000780c */ /* 0x000fe20006f04270 */
[----:B------:R-:W-:Y:S01]  /*d610*/  LDSM.16.MT88.4 R36, [R196] ;  /* 0x00000000c424783b */ /* 0x000fe20000004200 */
[----:B------:R-:W-:Y:S02]  /*d620*/  ISETP.NE.AND P5, PT, R20, RZ, PT ;  /* 0x000000ff1400720c */ /* 0x000fe40003fa5270 */
[----:B------:R-:W-:-:S04]  /*d630*/  ISETP.LT.OR P0, PT, R2, 0x19, P0 ;  /* 0x000000190200780c */ /* 0x000fc80000701670 */
[----:B------:R-:W-:Y:S02]  /*d640*/  FSEL R20, R32, -INF , !P0 ;  /* 0xff80000020147808 */ /* 0x000fe40004000000 */
[----:B------:R-:W-:Y:S01]  /*d650*/  ISETP.GT.AND P0, PT, R0, 0x19, !P4 ;  /* 0x000000190000780c */ /* 0x000fe20006704270 */
[----:B------:R-:W-:Y:S03]  /*d660*/  LDSM.16.MT88.4 R32, [R147+0x800] ;  /* 0x000800009320783b */ /* 0x000fe60000004200 */
        /* <DEDUP_REMOVED lines=14> */
[----:B------:R-:W-:Y:S01]  /*d750*/  ISETP.GT.AND P0, PT, R0, 0x29, !P6 ;  /* 0x000000290000780c */ /* 0x000fe20007704270 */
[----:B------:R-:W-:Y:S01]  /*d760*/  LDSM.16.MT88.4 R60, [R197] ;  /* 0x00000000c53c783b */ /* 0x000fe20000004200 */
[----:B------:R-:W-:Y:S02]  /*d770*/  LOP3.LUT P6, RZ, R215, 0x40, RZ, 0xc0, !PT ;  /* 0x00000040d7ff7812 */ /* 0x000fe400078cc0ff */
[----:B------:R-:W-:Y:S01]  /*d780*/  ISETP.LT.OR P0, PT, R2, 0x2a, P0 ;  /* 0x0000002a0200780c */ /* 0x000fe20000701670 */
[----:B------:R-:W1:Y:S03]  /*d790*/  SHFL.BFLY PT, R0, R9, 0x2, 0x1f ;  /* 0x0c401f0009007f89 */ /* 0x000e6600000e0000 */
[----:B------:R-:W-:-:S02]  /*d7a0*/  FSEL R80, R26, -INF , !P0 ;  /* 0xff8000001a507808 */ /* 0x000fc40004000000 */
        /* <DEDUP_REMOVED lines=10> */
[----:B------:R-:W-:Y:S01]  /*d850*/  FFMA.FTZ R3, R16, c[0x0][0x2d0], -R2 ;  /* 0x0000b40010037a23 */ /* 0x000fe20000010802 */
[----:B------:R-:W-:-:S03]  /*d860*/  FMNMX.FTZ R8, R15, R0, !PT ;  /* 0x000000000f087209 */ /* 0x000fc60007810000 */
[----:B------:R1:W-:Y:S01]  /*d870*/  MUFU.EX2 R109, R3 ;  /* 0x00000003006d7308 */ /* 0x0003e20000000800 */
[----:B------:R-:W-:-:S04]  /*d880*/  FMNMX.FTZ R8, R20, R8, !PT ;  /* 0x0000000814087209 */ /* 0x000fc80007810000 */
[----:B------:R-:W-:-:S04]  /*d890*/  FMNMX.FTZ R8, R44, R8, !PT ;  /* 0x000000082c087209 */ /* 0x000fc80007810000 */
[----:B------:R-:W-:-:S04]  /*d8a0*/  FMNMX.FTZ R8, R83, R8, !PT ;  /* 0x0000000853087209 */ /* 0x000fc80007810000 */
[----:B------:R-:W-:Y:S01]  /*d8b0*/  FMNMX.FTZ R8, R82, R8, !PT ;  /* 0x0000000852087209 */ /* 0x000fe20007810000 */
[----:B-1----:R-:W-:-:S03]  /*d8c0*/  FFMA.FTZ R3, R17, c[0x0][0x2d0], -R2 ;  /* 0x0000b40011037a23 */ /* 0x002fc60000010802 */
[----:B------:R-:W-:Y:S01]  /*d8d0*/  FMNMX.FTZ R8, R81, R8, !PT ;  /* 0x0000000851087209 */ /* 0x000fe20007810000 */
[----:B------:R1:W2:Y:S03]  /*d8e0*/  MUFU.EX2 R108, R3 ;  /* 0x00000003006c7308 */ /* 0x0002a60000000800 */
[----:B------:R-:W-:-:S05]  /*d8f0*/  FMNMX.FTZ R8, R80, R8, !PT ;  /* 0x0000000850087209 */ /* 0x000fca0007810000 */
[----:B------:R-:W3:Y:S01]  /*d900*/  SHFL.BFLY PT, R0, R8, 0x2, 0x1f ;  /* 0x0c401f0008007f89 */ /* 0x000ee200000e0000 */
[----:B-1----:R-:W-:Y:S01]  /*d910*/  FFMA.FTZ R3, R21, c[0x0][0x2d0], -R2 ;  /* 0x0000b40015037a23 */ /* 0x002fe20000010802 */
[----:B--2---:R-:W-:-:S03]  /*d920*/  F2FP.BF16.PACK_AB R16, R108, R109 ;  /* 0x0000006d6c10723e */ /* 0x004fc600000010ff */
[----:B------:R1:W-:Y:S01]  /*d930*/  MUFU.EX2 R117, R3 ;  /* 0x0000000300757308 */ /* 0x0003e20000000800 */
[----:B---3--:R-:W-:-:S05]  /*d940*/  FMNMX.FTZ R8, R8, R0, !PT ;  /* 0x0000000008087209 */ /* 0x008fca0007810000 */
[----:B------:R-:W2:Y:S01]  /*d950*/  SHFL.BFLY PT, R0, R8, 0x1, 0x1f ;  /* 0x0c201f0008007f89 */ /* 0x000ea200000e0000 */
[----:B-1----:R-:W-:-:S04]  /*d960*/  FFMA.FTZ R3, R22, c[0x0][0x2d0], -R2 ;  /* 0x0000b40016037a23 */ /* 0x002fc80000010802 */
[----:B------:R1:W3:Y:S02]  /*d970*/  MUFU.EX2 R116, R3 ;  /* 0x0000000300747308 */ /* 0x0002e40000000800 */
[----:B-1----:R-:W-:Y:S01]  /*d980*/  FFMA.FTZ R3, R23, c[0x0][0x2d0], -R2 ;  /* 0x0000b40017037a23 */ /* 0x002fe20000010802 */
[----:B---3--:R-:W-:Y:S02]  /*d990*/  F2FP.BF16.PACK_AB R18, R116, R117 ;  /* 0x000000757412723e */ /* 0x008fe400000010ff */
[----:B--2---:R-:W-:-:S03]  /*d9a0*/  FMNMX.FTZ R8, R8, R0, !PT ;  /* 0x0000000008087209 */ /* 0x004fc60007810000 */
[----:B------:R1:W-:Y:S01]  /*d9b0*/  MUFU.EX2 R118, R3 ;  /* 0x0000000300767308 */ /* 0x0003e20000000800 */
[C---:B------:R-:W-:Y:S01]  /*d9c0*/  FSETP.NEU.FTZ.AND P0, PT, R8.reuse, -INF , PT ;  /* 0xff8000000800780b */ /* 0x040fe20003f1d000 */
[----:B------:R-:W-:-:S05]  /*d9d0*/  FMUL.FTZ R0, R8, c[0x0][0x2d0] ;  /* 0x0000b40008007a20 */ /* 0x000fca0000410000 */
[----:B------:R-:W-:Y:S01]  /*d9e0*/  FSEL R0, R0, RZ, P0 ;  /* 0x000000ff00007208 */ /* 0x000fe20000000000 */
[----:B-1----:R-:W-:Y:S02]  /*d9f0*/  FFMA.FTZ R3, R24, c[0x0][0x2d0], -R2 ;  /* 0x0000b40018037a23 */ /* 0x002fe40000010802 */
[----:B------:R-:W1:Y:S02]  /*da00*/  LDSM.16.MT88.4 R24, [R147] ;  /* 0x000000009318783b */ /* 0x000e640000004200 */
[----:B------:R2:W-:Y:S02]  /*da10*/  MUFU.EX2 R126, R3 ;  /* 0x00000003007e7308 */ /* 0x0005e40000000800 */
[----:B--2---:R-:W-:-:S06]  /*da20*/  FFMA.FTZ R3, R4, c[0x0][0x2d0], -R0 ;  /* 0x0000b40004037a23 */ /* 0x004fcc0000010800 */
[----:B------:R2:W-:Y:S02]  /*da30*/  MUFU.EX2 R4, R3 ;  /* 0x0000000300047308 */ /* 0x0005e40000000800 */
[----:B--2---:R-:W-:-:S06]  /*da40*/  FFMA.FTZ R3, R7, c[0x0][0x2d0], -R0 ;  /* 0x0000b40007037a23 */ /* 0x004fcc0000010800 */
[----:B------:R2:W3:Y:S02]  /*da50*/  MUFU.EX2 R7, R3 ;  /* 0x0000000300077308 */ /* 0x0004e40000000800 */
[----:B--2---:R-:W-:Y:S01]  /*da60*/  FFMA.FTZ R3, R12, c[0x0][0x2d0], -R0 ;  /* 0x0000b4000c037a23 */ /* 0x004fe20000010800 */
[----:B---3--:R-:W-:Y:S01]  /*da70*/  F2FP.BF16.PACK_AB R17, R7, R4 ;  /* 0x000000040711723e */ /* 0x008fe200000010ff */
[----:B------:R-:W-:Y:S01]  /*da80*/  FADD.FTZ R4, R4, R7 ;  /* 0x0000000704047221 */ /* 0x000fe20000010000 */
[----:B------:R-:W-:-:S03]  /*da90*/  F2FP.BF16.PACK_AB R12, R126, R118 ;  /* 0x000000767e0c723e */ /* 0x000fc600000010ff */
[----:B------:R2:W3:Y:S02]  /*daa0*/  MUFU.EX2 R124, R3 ;  /* 0x00000003007c7308 */ /* 0x0004e40000000800 */
[----:B--2---:R-:W-:Y:S02]  /*dab0*/  FFMA.FTZ R3, R13, c[0x0][0x2d0], -R0 ;  /* 0x0000b4000d037a23 */ /* 0x004fe40000010800 */
[----:B---3--:R-:W-:-:S04]  /*dac0*/  FADD.FTZ R7, R124, R4 ;  /* 0x000000047c077221 */ /* 0x008fc80000010000 */
[----:B------:R2:W3:Y:S02]  /*dad0*/  MUFU.EX2 R127, R3 ;  /* 0x00000003007f7308 */ /* 0x0004e40000000800 */
[----:B--2---:R-:W-:Y:S01]  /*dae0*/  FFMA.FTZ R3, R28, c[0x0][0x2d0], -R2 ;  /* 0x0000b4001c037a23 */ /* 0x004fe20000010802 */
[----:B---3--:R-:W-:-:S05]  /*daf0*/  F2FP.BF16.PACK_AB R19, R127, R124 ;  /* 0x0000007c7f13723e */ /* 0x008fca00000010ff */
[----:B------:R2:W-:Y:S02]  /*db00*/  MUFU.EX2 R125, R3 ;  /* 0x00000003007d7308 */ /* 0x0005e40000000800 */
[----:B------:R-:W-:Y:S01]  /*db10*/  HMMA.16816.F32.BF16 R48, R16, R38, RZ ;  /* 0x000000261030723c */ /* 0x000fe200000418ff */
[----:B--2---:R-:W-:-:S07]  /*db20*/  FFMA.FTZ R3, R29, c[0x0][0x2d0], -R2 ;  /* 0x0000b4001d037a23 */ /* 0x004fce0000010802 */
[C---:B-1----:R-:W-:Y:S01]  /*db30*/  HMMA.16816.F32.BF16 R28, R16.reuse, R24, RZ ;  /* 0x00000018101c723c */ /* 0x042fe200000418ff */
[----:B------:R1:W2:Y:S07]  /*db40*/  MUFU.EX2 R132, R3 ;  /* 0x0000000300847308 */ /* 0x0002ae0000000800 */
[----:B------:R-:W-:Y:S01]  /*db50*/  HMMA.16816.F32.BF16 R24, R16, R26, RZ ;  /* 0x0000001a1018723c */ /* 0x000fe200000418ff */
[----:B-1----:R-:W-:Y:S01]  /*db60*/  FFMA.FTZ R3, R14, c[0x0][0x2d0], -R0 ;  /* 0x0000b4000e037a23 */ /* 0x002fe20000010800 */
[----:B--2---:R-:W-:-:S03]  /*db70*/  F2FP.BF16.PACK_AB R14, R132, R125 ;  /* 0x0000007d840e723e */ /* 0x004fc600000010ff */
[----:B------:R1:W-:Y:S02]  /*db80*/  MUFU.EX2 R76, R3 ;  /* 0x00000003004c7308 */ /* 0x0003e40000000800 */
[----:B-1----:R-:W-:-:S06]  /*db90*/  FFMA.FTZ R3, R15, c[0x0][0x2d0], -R0 ;  /* 0x0000b4000f037a23 */ /* 0x002fcc0000010800 */
[----:B------:R1:W2:Y:S02]  /*dba0*/  MUFU.EX2 R77, R3 ;  /* 0x00000003004d7308 */ /* 0x0002a40000000800 */
[--C-:B-1----:R-:W-:Y:S01]  /*dbb0*/  FFMA.FTZ R3, R20, c[0x0][0x2d0], -R0.reuse ;  /* 0x0000b40014037a23 */ /* 0x102fe20000010800 */
[----:B--2---:R-:W-:Y:S01]  /*dbc0*/  F2FP.BF16.PACK_AB R13, R77, R76 ;  /* 0x0000004c4d0d723e */ /* 0x004fe200000010ff */
[C---:B------:R-:W-:Y:S04]  /*dbd0*/  HMMA.16816.F32.BF16 R20, R16.reuse, R36, RZ ;  /* 0x000000241014723c */ /* 0x040fe800000418ff */
[----:B------:R1:W-:Y:S04]  /*dbe0*/  MUFU.EX2 R79, R3 ;  /* 0x00000003004f7308 */ /* 0x0003e80000000800 */
[----:B------:R-:W-:Y:S01]  /*dbf0*/  HMMA.16816.F32.BF16 R36, R16, R40, RZ ;  /* 0x000000281024723c */ /* 0x000fe200000418ff */
[----:B-1----:R-:W-:-:S02]  /*dc00*/  FFMA.FTZ R3, R44, c[0x0][0x2d0], -R0 ;  /* 0x0000b4002c037a23 */ /* 0x002fc40000010800 */
[----:B------:R-:W-:Y:S02]  /*dc10*/  LDSM.16.MT88.4 R44, [R196+0x1800] ;  /* 0x00180000c42c783b */ /* 0x000fe40000004200 */
[----:B------:R-:W1:Y:S02]  /*dc20*/  MUFU.EX2 R78, R3 ;  /* 0x00000003004e7308 */ /* 0x000e640000000800 */
[----:B-1----:R-:W-:-:S07]  /*dc30*/  F2FP.BF16.PACK_AB R15, R78, R79 ;  /* 0x0000004f4e0f723e */ /* 0x002fce00000010ff */
[C---:B------:R-:W-:Y:S08]  /*dc40*/  HMMA.16816.F32.BF16 R168, R12.reuse, R32, R28 ;  /* 0x000000200ca8723c */ /* 0x040ff0000004181c */
[----:B------:R-:W-:Y:S08]  /*dc50*/  HMMA.16816.F32.BF16 R148, R12, R34, R24 ;  /* 0x000000220c94723c */ /* 0x000ff00000041818 */
[----:B------:R-:W-:Y:S01]  /*dc60*/  HMMA.16816.F32.BF16 R32, R16, R42, RZ ;  /* 0x0000002a1020723c */ /* 0x000fe200000418ff */
[----:B------:R-:W1:Y:S07]  /*dc70*/  LDSM.16.MT88.4 R40, [R197+0x800] ;  /* 0x00080000c528783b */ /* 0x000e6e0000004200 */
[----:B------:R-:W-:Y:S08]  /*dc80*/  HMMA.16816.F32.BF16 R160, R12, R56, R20 ;  /* 0x000000380ca0723c */ /* 0x000ff00000041814 */
[----:B------:R-:W-:Y:S08]  /*dc90*/  HMMA.16816.F32.BF16 R20, R16, R68, RZ ;  /* 0x000000441014723c */ /* 0x000ff000000418ff */
[----:B------:R-:W-:Y:S01]  /*dca0*/  HMMA.16816.F32.BF16 R72, R12, R58, R48 ;  /* 0x0000003a0c48723c */ /* 0x000fe20000041830 */
[----:B------:R-:W2:Y:S04]  /*dcb0*/  LDSM.16.MT88.4 R48, [R198+0x1800] ;  /* 0x00180000c630783b */ /* 0x000ea80000004200 */
[----:B------:R-:W-:Y:S03]  /*dcc0*/  LDSM.16.MT88.4 R56, [R196+0x3000] ;  /* 0x00300000c438783b */ /* 0x000fe60000004200 */
[C---:B------:R-:W-:Y:S08]  /*dcd0*/  HMMA.16816.F32.BF16 R28, R16.reuse, R60, RZ ;  /* 0x0000003c101c723c */ /* 0x040ff000000418ff */
[----:B------:R-:W-:Y:S01]  /*dce0*/  HMMA.16816.F32.BF16 R24, R16, R62, RZ ;  /* 0x0000003e1018723c */ /* 0x000fe200000418ff */
[----:B------:R-:W-:Y:S07]  /*dcf0*/  LDSM.16.MT88.4 R60, [R196+0x2000] ;  /* 0x00200000c43c783b */ /* 0x000fee0000004200 */
[----:B------:R-:W-:Y:S01]  /*dd00*/  HMMA.16816.F32.BF16 R32, R12, R66, R32 ;  /* 0x000000420c20723c */ /* 0x000fe20000041820 */
[----:B------:R-:W-:-:S02]  /*dd10*/  IMAD.MOV.U32 R102, RZ, RZ, R72 ;  /* 0x000000ffff667224 */ /* 0x000fc400078e0048 */
[----:B------:R-:W-:Y:S02]  /*dd20*/  IMAD.MOV.U32 R101, RZ, RZ, R73 ;  /* 0x000000ffff657224 */ /* 0x000fe400078e0049 */
[----:B------:R-:W-:Y:S02]  /*dd30*/  IMAD.MOV.U32 R100, RZ, RZ, R74 ;  /* 0x000000ffff647224 */ /* 0x000fe400078e004a */
[----:B------:R-:W-:Y:S01]  /*dd40*/  IMAD.MOV.U32 R3, RZ, RZ, R75 ;  /* 0x000000ffff037224 */ /* 0x000fe200078e004b */
[C---:B------:R-:W-:Y:S01]  /*dd50*/  HMMA.16816.F32.BF16 R20, R12.reuse, R52, R20 ;  /* 0x000000340c14723c */ /* 0x040fe20000041814 */
[----:B------:R-:W3:Y:S07]  /*dd60*/  LDSM.16.MT88.4 R72, [R197+0x1800] ;  /* 0x00180000c548783b */ /* 0x000eee0000004200 */
[C---:B------:R-:W-:Y:S01]  /*dd70*/  HMMA.16816.F32.BF16 R152, R12.reuse, R64, R36 ;  /* 0x000000400c98723c */ /* 0x040fe20000041824 */
[----:B------:R-:W4:Y:S07]  /*dd80*/  LDSM.16.MT88.4 R64, [R198+0x2000] ;  /* 0x00200000c640783b */ /* 0x000f2e0000004200 */
[----:B-1----:R-:W-:Y:S01]  /*dd90*/  HMMA.16816.F32.BF16 R28, R12, R40, R28 ;  /* 0x000000280c1c723c */ /* 0x002fe2000004181c */
[----:B------:R-:W-:-:S02]  /*dda0*/  IMAD.MOV.U32 R95, RZ, RZ, R32 ;  /* 0x000000ffff5f7224 */ /* 0x000fc400078e0020 */
[----:B------:R-:W-:Y:S02]  /*ddb0*/  IMAD.MOV.U32 R94, RZ, RZ, R33 ;  /* 0x000000ffff5e7224 */ /* 0x000fe400078e0021 */
[----:B------:R-:W-:Y:S02]  /*ddc0*/  IMAD.MOV.U32 R93, RZ, RZ, R34 ;  /* 0x000000ffff5d7224 */ /* 0x000fe400078e0022 */
[----:B------:R-:W-:Y:S01]  /*ddd0*/  IMAD.MOV.U32 R92, RZ, RZ, R35 ;  /* 0x000000ffff5c7224 */ /* 0x000fe200078e0023 */
[----:B------:R-:W-:Y:S01]  /*dde0*/  HMMA.16816.F32.BF16 R24, R12, R42, R24 ;  /* 0x0000002a0c18723c */ /* 0x000fe20000041818 */
[----:B------:R-:W-:Y:S01]  /*ddf0*/  IMAD.MOV.U32 R104, RZ, RZ, R20 ;  /* 0x000000ffff687224 */ /* 0x000fe200078e0014 */
[----:B------:R-:W1:Y:S01]  /*de00*/  LDSM.16.MT88.4 R40, [R197+0x2000] ;  /* 0x00200000c528783b */ /* 0x000e620000004200 */
[----:B------:R-:W-:Y:S02]  /*de10*/  IMAD.MOV.U32 R103, RZ, RZ, R21 ;  /* 0x000000ffff677224 */ /* 0x000fe400078e0015 */
[----:B------:R-:W-:-:S02]  /*de20*/  IMAD.MOV.U32 R53, RZ, RZ, R22 ;  /* 0x000000ffff357224 */ /* 0x000fc400078e0016 */
[----:B------:R-:W-:Y:S01]  /*de30*/  IMAD.MOV.U32 R52, RZ, RZ, R23 ;  /* 0x000000ffff347224 */ /* 0x000fe200078e0017 */
[C---:B------:R-:W-:Y:S01]  /*de40*/  HMMA.16816.F32.BF16 R32, R16.reuse, R70, RZ ;  /* 0x000000461020723c */ /* 0x040fe200000418ff */
[----:B------:R-:W-:Y:S07]  /*de50*/  LDSM.16.MT88.4 R68, [R198+0x3000] ;  /* 0x00300000c644783b */ /* 0x000fee0000004200 */
[----:B--2---:R-:W-:Y:S01]  /*de60*/  HMMA.16816.F32.BF16 R20, R16, R48, RZ ;  /* 0x000000301014723c */ /* 0x004fe200000418ff */
[----:B------:R-:W-:-:S02]  /*de70*/  IMAD.MOV.U32 R91, RZ, RZ, R28 ;  /* 0x000000ffff5b7224 */ /* 0x000fc400078e001c */
[----:B------:R-:W-:Y:S02]  /*de80*/  IMAD.MOV.U32 R90, RZ, RZ, R29 ;  /* 0x000000ffff5a7224 */ /* 0x000fe400078e001d */
[----:B------:R-:W-:Y:S02]  /*de90*/  IMAD.MOV.U32 R89, RZ, RZ, R30 ;  /* 0x000000ffff597224 */ /* 0x000fe400078e001e */
[----:B------:R-:W-:Y:S01]  /*dea0*/  IMAD.MOV.U32 R88, RZ, RZ, R31 ;  /* 0x000000ffff587224 */ /* 0x000fe200078e001f */
[----:B------:R-:W-:Y:S01]  /*deb0*/  MOV R96, R27 ;  /* 0x0000001b00607202 */ /* 0x000fe20000000f00 */
[----:B------:R-:W-:Y:S01]  /*dec0*/  IMAD.MOV.U32 R99, RZ, RZ, R24 ;  /* 0x000000ffff637224 */ /* 0x000fe200078e0018 */
[----:B------:R-:W-:Y:S01]  /*ded0*/  HMMA.16816.F32.BF16 R36, R16, R50, RZ ;  /* 0x000000321024723c */ /* 0x000fe200000418ff */
[----:B------:R-:W-:Y:S01]  /*dee0*/  IMAD.MOV.U32 R98, RZ, RZ, R25 ;  /* 0x000000ffff627224 */ /* 0x000fe200078e0019 */
[----:B------:R-:W-:Y:S01]  /*def0*/  LDSM.16.MT88.4 R48, [R196+0x3800] ;  /* 0x00380000c430783b */ /* 0x000fe20000004200 */
[----:B------:R-:W-:-:S05]  /*df00*/  IMAD.MOV.U32 R97, RZ, RZ, R26 ;  /* 0x000000ffff617224 */ /* 0x000fca00078e001a */
[C---:B------:R-:W-:Y:S08]  /*df10*/  HMMA.16816.F32.BF16 R28, R16.reuse, R44, RZ ;  /* 0x0000002c101c723c */ /* 0x040ff000000418ff */
[----:B------:R-:W-:Y:S01]  /*df20*/  HMMA.16816.F32.BF16 R24, R16, R46, RZ ;  /* 0x0000002e1018723c */ /* 0x000fe200000418ff */
[----:B------:R-:W2:Y:S07]  /*df30*/  LDSM.16.MT88.4 R44, [R147+0x3000] ;  /* 0x00300000932c783b */ /* 0x000eae0000004200 */
[----:B------:R-:W-:Y:S08]  /*df40*/  HMMA.16816.F32.BF16 R248, R12, R54, R32 ;  /* 0x000000360cf8723c */ /* 0x000ff00000041820 */
[----:B---3--:R-:W-:Y:S07]  /*df50*/  HMMA.16816.F32.BF16 R32, R16, R72, RZ ;  /* 0x000000481020723c */ /* 0x008fee00000418ff */
[----:B------:R-:W-:Y:S01]  /*df60*/  IMAD.MOV.U32 R73, RZ, RZ, R105 ;  /* 0x000000ffff497224 */ /* 0x000fe200078e0069 */
[----:B----4-:R-:W-:Y:S07]  /*df70*/  HMMA.16816.F32.BF16 R192, R12, R64, R20 ;  /* 0x000000400cc0723c */ /* 0x010fee0000041814 */
[----:B------:R-:W-:Y:S01]  /*df80*/  IMAD.MOV.U32 R64, RZ, RZ, R104 ;  /* 0x000000ffff407224 */ /* 0x000fe200078e0068 */
[----:B------:R-:W-:Y:S01]  /*df90*/  HMMA.16816.F32.BF16 R20, R16, R74, RZ ;  /* 0x0000004a1014723c */ /* 0x000fe200000418ff */
[----:B------:R-:W-:-:S07]  /*dfa0*/  IMAD.MOV.U32 R65, RZ, RZ, R103 ;  /* 0x000000ffff417224 */ /* 0x000fce00078e0067 */
[C---:B------:R-:W-:Y:S07]  /*dfb0*/  HMMA.16816.F32.BF16 R188, R12.reuse, R66, R36 ;  /* 0x000000420cbc723c */ /* 0x040fee0000041824 */
[----:B------:R-:W-:Y:S01]  /*dfc0*/  IMAD.MOV.U32 R66, RZ, RZ, R53 ;  /* 0x000000ffff427224 */ /* 0x000fe200078e0035 */
[C---:B-1----:R-:W-:Y:S01]  /*dfd0*/  HMMA.16816.F32.BF16 R180, R12.reuse, R40, R32 ;  /* 0x000000280cb4723c */ /* 0x042fe20000041820 */
[----:B------:R-:W-:Y:S02]  /*dfe0*/  IMAD.MOV.U32 R67, RZ, RZ, R52 ;  /* 0x000000ffff437224 */ /* 0x000fe400078e0034 */
[----:B------:R-:W1:Y:S05]  /*dff0*/  LDSM.16.MT88.4 R52, [R147+0x3800] ;  /* 0x003800009334783b */ /* 0x000e6a0000004200 */
[----:B------:R-:W-:Y:S01]  /*e000*/  HMMA.16816.F32.BF16 R184, R12, R42, R20 ;  /* 0x0000002a0cb8723c */ /* 0x000fe20000041814 */
[----:B------:R-:W-:Y:S07]  /*e010*/  LDSM.16.MT88.4 R40, [R197+0x3000] ;  /* 0x00300000c528783b */ /* 0x000fee0000004200 */
[C---:B--2---:R-:W-:Y:S07]  /*e020*/  HMMA.16816.F32.BF16 R32, R16.reuse, R46, RZ ;  /* 0x0000002e1020723c */ /* 0x044fee00000418ff */
[----:B------:R-:W-:Y:S01]  /*e030*/  IMAD.MOV.U32 R46, RZ, RZ, R97 ;  /* 0x000000ffff2e7224 */ /* 0x000fe200078e0061 */
[----:B------:R-:W-:Y:S01]  /*e040*/  HMMA.16816.F32.BF16 R36, R16, R44, RZ ;  /* 0x0000002c1024723c */ /* 0x000fe200000418ff */
[----:B------:R-:W-:-:S06]  /*e050*/  IMAD.MOV.U32 R47, RZ, RZ, R96 ;  /* 0x000000ffff2f7224 */ /* 0x000fcc00078e0060 */
[----:B------:R-:W-:Y:S01]  /*e060*/  IMAD.MOV.U32 R44, RZ, RZ, R99 ;  /* 0x000000ffff2c7224 */ /* 0x000fe200078e0063 */
[----:B------:R-:W-:Y:S01]  /*e070*/  HMMA.16816.F32.BF16 R216, R12, R60, R28 ;  /* 0x0000003c0cd8723c */ /* 0x000fe2000004181c */
[----:B------:R-:W-:-:S07]  /*e080*/  MOV R45, R98 ;  /* 0x00000062002d7202 */ /* 0x000fce0000000f00 */
[----:B------:R-:W-:Y:S01]  /*e090*/  HMMA.16816.F32.BF16 R244, R12, R62, R24 ;  /* 0x0000003e0cf4723c */ /* 0x000fe20000041818 */
[----:B------:R-:W2:Y:S07]  /*e0a0*/  LDSM.16.MT88.4 R60, [R198+0x3800] ;  /* 0x00380000c63c783b */ /* 0x000eae0000004200 */
[C---:B------:R-:W-:Y:S07]  /*e0b0*/  HMMA.16816.F32.BF16 R24, R16.reuse, R58, RZ ;  /* 0x0000003a1018723c */ /* 0x040fee00000418ff */
[----:B------:R-:W-:Y:S01]  /*e0c0*/  IMAD.MOV.U32 R58, RZ, RZ, R89 ;  /* 0x000000ffff3a7224 */ /* 0x000fe200078e0059 */
[----:B------:R-:W-:Y:S01]  /*e0d0*/  HMMA.16816.F32.BF16 R28, R16, R56, RZ ;  /* 0x00000038101c723c */ /* 0x000fe200000418ff */
[----:B------:R-:W-:-:S06]  /*e0e0*/  IMAD.MOV.U32 R59, RZ, RZ, R88 ;  /* 0x000000ffff3b7224 */ /* 0x000fcc00078e0058 */
[----:B------:R-:W-:Y:S01]  /*e0f0*/  IMAD.MOV.U32 R56, RZ, RZ, R91 ;  /* 0x000000ffff387224 */ /* 0x000fe200078e005b */
[----:B------:R-:W-:Y:S01]  /*e100*/  HMMA.16816.F32.BF16 R20, R16, R68, RZ ;  /* 0x000000441014723c */ /* 0x000fe200000418ff */
[----:B------:R-:W-:-:S07]  /*e110*/  IMAD.MOV.U32 R57, RZ, RZ, R90 ;  /* 0x000000ffff397224 */ /* 0x000fce00078e005a */
[C---:B-1----:R-:W-:Y:S01]  /*e120*/  HMMA.16816.F32.BF16 R88, R12.reuse, R54, R32 ;  /* 0x000000360c58723c */ /* 0x042fe20000041820 */
[----:B------:R-:W1:Y:S06]  /*e130*/  LDSM.16.MT88.4 R32, [R197+0x3800] ;  /* 0x00380000c520783b */ /* 0x000e6c0000004200 */
[----:B------:R-:W-:Y:S01]  /*e140*/  IMAD.MOV.U32 R54, RZ, RZ, R93 ;  /* 0x000000ffff367224 */ /* 0x000fe200078e005d */
[C---:B------:R-:W-:Y:S01]  /*e150*/  HMMA.16816.F32.BF16 R96, R12.reuse, R52, R36 ;  /* 0x000000340c60723c */ /* 0x040fe20000041824 */
[----:B------:R-:W-:Y:S01]  /*e160*/  MOV R55, R92 ;  /* 0x0000005c00377202 */ /* 0x000fe20000000f00 */
[----:B------:R-:W3:Y:S05]  /*e170*/  LDSM.16.MT88.4 R36, [R147+0x4800] ;  /* 0x004800009324783b */ /* 0x000eea0000004200 */
[----:B------:R-:W-:Y:S01]  /*e180*/  IMAD.MOV.U32 R52, RZ, RZ, R95 ;  /* 0x000000ffff347224 */ /* 0x000fe200078e005f */
[----:B--2---:R-:W-:Y:S01]  /*e190*/  HMMA.16816.F32.BF16 R104, R12, R60, R20 ;  /* 0x0000003c0c68723c */ /* 0x004fe20000041814 */
[----:B------:R-:W-:-:S07]  /*e1a0*/  IMAD.MOV.U32 R53, RZ, RZ, R94 ;  /* 0x000000ffff357224 */ /* 0x000fce00078e005e */
[----:B------:R-:W-:Y:S07]  /*e1b0*/  HMMA.16816.F32.BF16 R92, R12, R50, R24 ;  /* 0x000000320c5c723c */ /* 0x000fee0000041818 */
[----:B------:R-:W-:Y:S01]  /*e1c0*/  IMAD.MOV.U32 R51, RZ, RZ, R3 ;  /* 0x000000ffff337224 */ /* 0x000fe200078e0003 */
[----:B------:R-:W-:Y:S01]  /*e1d0*/  HMMA.16816.F32.BF16 R24, R16, R40, RZ ;  /* 0x000000281018723c */ /* 0x000fe200000418ff */
[----:B------:R-:W-:Y:S02]  /*e1e0*/  FADD.FTZ R3, R109, R108 ;  /* 0x0000006c6d037221 */ /* 0x000fe40000010000 */
[----:B------:R-:W-:-:S02]  /*e1f0*/  IMAD.MOV.U32 R50, RZ, RZ, R100 ;  /* 0x000000ffff327224 */ /* 0x000fc400078e0064 */
[----:B------:R-:W-:-:S03]  /*e200*/  FADD.FTZ R3, R117, R3 ;  /* 0x0000000375037221 */ /* 0x000fc60000010000 */
[----:B------:R-:W-:Y:S01]  /*e210*/  HMMA.16816.F32.BF16 R20, R16, R42, RZ ;  /* 0x0000002a1014723c */ /* 0x000fe200000418ff */
[----:B------:R-:W-:Y:S01]  /*e220*/  FADD.FTZ R3, R116, R3 ;  /* 0x0000000374037221 */ /* 0x000fe20000010000 */
[----:B------:R-:W-:Y:S03]  /*e230*/  LDSM.16.MT88.4 R40, [R197+0x1000] ;  /* 0x00100000c528783b */ /* 0x000fe60000004200 */
[----:B------:R-:W-:-:S03]  /*e240*/  FADD.FTZ R3, R118, R3 ;  /* 0x0000000376037221 */ /* 0x000fc60000010000 */
[----:B------:R-:W-:Y:S01]  /*e250*/  HMMA.16816.F32.BF16 R176, R12, R48, R28 ;  /* 0x000000300cb0723c */ /* 0x000fe2000004181c */
[----:B------:R-:W-:-:S04]  /*e260*/  FADD.FTZ R3, R126, R3 ;  /* 0x000000037e037221 */ /* 0x000fc80000010000 */
[----:B------:R-:W-:Y:S02]  /*e270*/  FADD.FTZ R4, R125, R3 ;  /* 0x000000037d047221 */ /* 0x000fe40000010000 */
[----:B------:R-:W-:Y:S01]  /*e280*/  IMAD.MOV.U32 R48, RZ, RZ, R102 ;  /* 0x000000ffff307224 */ /* 0x000fe200078e0066 */
[C---:B-1----:R-:W-:Y:S01]  /*e290*/  HMMA.16816.F32.BF16 R172, R12.reuse, R32, R24 ;  /* 0x000000200cac723c */ /* 0x042fe20000041818 */
[----:B------:R-:W1:Y:S01]  /*e2a0*/  LDSM.16.MT88.4 R24, [R147+0x5000] ;  /* 0x005000009318783b */ /* 0x000e620000004200 */
[----:B------:R-:W-:Y:S02]  /*e2b0*/  IMAD.MOV.U32 R49, RZ, RZ, R101 ;  /* 0x000000ffff317224 */ /* 0x000fe400078e0065 */
[----:B------:R-:W-:Y:S02]  /*e2c0*/  FADD.FTZ R3, R127, R7 ;  /* 0x000000077f037221 */ /* 0x000fe40000010000 */
[----:B------:R-:W-:Y:S02]  /*e2d0*/  FFMA.FTZ R7, R86, c[0x0][0x2d0], -R2 ;  /* 0x0000b40056077a23 */ /* 0x000fe40000010802 */
[----:B------:R-:W-:Y:S01]  /*e2e0*/  HMMA.16816.F32.BF16 R112, R12, R34, R20 ;  /* 0x000000220c70723c */ /* 0x000fe20000041814 */
[----:B------:R-:W-:-:S02]  /*e2f0*/  FADD.FTZ R33, R132, R4 ;  /* 0x0000000484217221 */ /* 0x000fc40000010000 */
[--C-:B------:R-:W-:Y:S02]  /*e300*/  FFMA.FTZ R32, R87, c[0x0][0x2d0], -R2.reuse ;  /* 0x0000b40057207a23 */ /* 0x100fe40000010802 */
[----:B------:R-:W-:Y:S02]  /*e310*/  FADD.FTZ R3, R76, R3 ;  /* 0x000000034c037221 */ /* 0x000fe40000010000 */
[--C-:B------:R-:W-:Y:S01]  /*e320*/  FFMA.FTZ R35, R85, c[0x0][0x2d0], -R2.reuse ;  /* 0x0000b40055237a23 */ /* 0x100fe20000010802 */
[C---:B---3--:R-:W-:Y:S01]  /*e330*/  HMMA.16816.F32.BF16 R20, R16.reuse, R36, RZ ;  /* 0x000000241014723c */ /* 0x048fe200000418ff */
[----:B------:R-:W-:Y:S02]  /*e340*/  FFMA.FTZ R34, R84, c[0x0][0x2d0], -R2 ;  /* 0x0000b40054227a23 */ /* 0x000fe40000010802 */
[----:B------:R-:W-:Y:S02]  /*e350*/  FADD.FTZ R2, R77, R3 ;  /* 0x000000034d027221 */ /* 0x000fe40000010000 */
[----:B------:R-:W-:Y:S01]  /*e360*/  FFMA.FTZ R3, R83, c[0x0][0x2d0], -R0 ;  /* 0x0000b40053037a23 */ /* 0x000fe20000010800 */
[----:B------:R-:W-:Y:S01]  /*e370*/  MUFU.EX2 R35, R35 ;  /* 0x0000002300237308 */ /* 0x000fe20000000800 */
[----:B------:R-:W-:Y:S01]  /*e380*/  FADD.FTZ R2, R79, R2 ;  /* 0x000000024f027221 */ /* 0x000fe20000010000 */
[----:B------:R-:W-:Y:S01]  /*e390*/  HMMA.16816.F32.BF16 R28, R16, R70, RZ ;  /* 0x00000046101c723c */ /* 0x000fe200000418ff */
[----:B------:R-:W-:-:S05]  /*e3a0*/  FFMA.FTZ R4, R82, c[0x0][0x2d0], -R0 ;  /* 0x0000b40052047a23 */ /* 0x000fca0000010800 */
[----:B------:R-:W-:Y:S10]  /*e3b0*/  MUFU.EX2 R3, R3 ;  /* 0x0000000300037308 */ /* 0x000ff40000000800 */
[C---:B-1----:R-:W-:Y:S08]  /*e3c0*/  HMMA.16816.F32.BF16 R108, R12.reuse, R24, R20 ;  /* 0x000000180c6c723c */ /* 0x042ff00000041814 */
[----:B------:R-:W-:Y:S01]  /*e3d0*/  HMMA.16816.F32.BF16 R100, R12, R62, R28 ;  /* 0x0000003e0c64723c */ /* 0x000fe2000004181c */
[----:B------:R-:W1:Y:S07]  /*e3e0*/  LDSM.16.MT88.4 R28, [R196+0x4800] ;  /* 0x00480000c41c783b */ /* 0x000e6e0000004200 */
[----:B------:R-:W-:Y:S11]  /*e3f0*/  HMMA.16816.F32.BF16 R20, R16, R38, RZ ;  /* 0x000000261014723c */ /* 0x000ff600000418ff */
[----:B------:R-:W-:Y:S11]  /*e400*/  @!UPT UIADD3 URZ, URZ, URZ, URZ ;  /* 0x0000003f3f3ff290 */ /* 0x000ff6000fffe03f */
[----:B------:R-:W-:Y:S02]  /*e410*/  @!UPT UIADD3 URZ, URZ, URZ, URZ ;  /* 0x0000003f3f3ff290 */ /* 0x000fe4000fffe03f */
[----:B------:R-:W-:Y:S01]  /*e420*/  HMMA.16816.F32.BF16 R120, R12, R26, R20 ;  /* 0x0000001a0c78723c */ /* 0x000fe20000041814 */
[----:B------:R-:W2:Y:S07]  /*e430*/  LDSM.16.MT88.4 R24, [R196+0x5000] ;  /* 0x00500000c418783b */ /* 0x000eae0000004200 */
[----:B-1----:R-:W-:Y:S11]  /*e440*/  HMMA.16816.F32.BF16 R20, R16, R28, RZ ;  /* 0x0000001c1014723c */ /* 0x002ff600000418ff */
[----:B------:R-:W-:Y:S11]  /*e450*/  @!UPT UIADD3 URZ, URZ, URZ, URZ ;  /* 0x0000003f3f3ff290 */ /* 0x000ff6000fffe03f */
[----:B------:R-:W-:Y:S02]  /*e460*/  @!UPT UIADD3 URZ, URZ, URZ, URZ ;  /* 0x0000003f3f3ff290 */ /* 0x000fe4000fffe03f */
[----:B--2---:R-:W-:Y:S08]  /*e470*/  HMMA.16816.F32.BF16 R116, R12, R24, R20 ;  /* 0x000000180c74723c */ /* 0x004ff00000041814 */
[----:B------:R-:W-:Y:S01]  /*e480*/  HMMA.16816.F32.BF16 R20, R16, R30, RZ ;  /* 0x0000001e1014723c */ /* 0x000fe200000418ff */
[----:B------:R-:W1:Y:S11]  /*e490*/  LDSM.16.MT88.4 R28, [R198+0x4800] ;  /* 0x00480000c61c783b */ /* 0x000e760000004200 */
[----:B------:R-:W-:Y:S11]  /*e4a0*/  @!UPT UIADD3 URZ, URZ, URZ, URZ ;  /* 0x0000003f3f3ff290 */ /* 0x000ff6000fffe03f */
[----:B------:R-:W-:Y:S01]  /*e4b0*/  @!UPT UIADD3 URZ, URZ, URZ, URZ ;  /* 0x0000003f3f3ff290 */ /* 0x000fe2000fffe03f */
[----:B------:R-:W-:Y:S01]  /*e4c0*/  HMMA.16816.F32.BF16 R128, R12, R26, R20 ;  /* 0x0000001a0c80723c */ /* 0x000fe20000041814 */
[----:B------:R-:W2:Y:S07]  /*e4d0*/  LDSM.16.MT88.4 R24, [R198+0x5000] ;  /* 0x00500000c618783b */ /* 0x000eae0000004200 */
[----:B-1----:R-:W-:Y:S01]  /*e4e0*/  HMMA.16816.F32.BF16 R20, R16, R28, RZ ;  /* 0x0000001c1014723c */ /* 0x002fe200000418ff */
[----:B------:R-:W-:Y:S08]  /*e4f0*/  MUFU.EX2 R29, R32 ;  /* 0x00000020001d7308 */ /* 0x000ff00000000800 */
[----:B------:R-:W1:Y:S11]  /*e500*/  MUFU.EX2 R28, R7 ;  /* 0x00000007001c7308 */ /* 0x000e760000000800 */
[----:B------:R-:W-:Y:S04]  /*e510*/  @!UPT UIADD3 URZ, URZ, URZ, URZ ;  /* 0x0000003f3f3ff290 */ /* 0x000fe8000fffe03f */
[----:B--2---:R-:W-:Y:S01]  /*e520*/  HMMA.16816.F32.BF16 R124, R12, R24, R20 ;  /* 0x000000180c7c723c */ /* 0x004fe20000041814 */
[----:B-1----:R-:W-:-:S06]  /*e530*/  F2FP.BF16.PACK_AB R136, R28, R29 ;  /* 0x0000001d1c88723e */ /* 0x002fcc00000010ff */
[----:B------:R-:W-:Y:S01]  /*e540*/  FFMA.FTZ R25, R80, c[0x0][0x2d0], -R0 ;  /* 0x0000b40050197a23 */ /* 0x000fe20000010800 */
[----:B------:R-:W-:Y:S01]  /*e550*/  HMMA.16816.F32.BF16 R20, R16, R30, RZ ;  /* 0x0000001e1014723c */ /* 0x000fe200000418ff */
[----:B------:R-:W-:Y:S02]  /*e560*/  FADD.FTZ R24, R78, R2 ;  /* 0x000000024e187221 */ /* 0x000fe40000010000 */
[----:B------:R-:W1:Y:S02]  /*e570*/  MUFU.EX2 R2, R4 ;  /* 0x0000000400027308 */ /* 0x000e640000000800 */
[----:B-1----:R-:W-:Y:S11]  /*e580*/  F2FP.BF16.PACK_AB R137, R2, R3 ;  /* 0x000000030289723e */ /* 0x002ff600000010ff */
[----:B------:R-:W-:Y:S08]  /*e590*/  @!UPT UIADD3 URZ, URZ, URZ, URZ ;  /* 0x0000003f3f3ff290 */ /* 0x000ff0000fffe03f */
[----:B------:R-:W-:Y:S01]  /*e5a0*/  HMMA.16816.F32.BF16 R132, R12, R26, R20 ;  /* 0x0000001a0c84723c */ /* 0x000fe20000041814 */
[----:B------:R-:W1:Y:S01]  /*e5b0*/  LDSM.16.MT88.4 R20, [R197+0x4800] ;  /* 0x00480000c514783b */ /* 0x000e620000004200 */
[----:B------:R-:W2:Y:S05]  /*e5c0*/  MUFU.EX2 R27, R34 ;  /* 0x00000022001b7308 */ /* 0x000eaa0000000800 */
[----:B------:R-:W-:Y:S02]  /*e5d0*/  FFMA.FTZ R26, R81, c[0x0][0x2d0], -R0 ;  /* 0x0000b400511a7a23 */ /* 0x000fe40000010800 */
[----:B------:R-:W-:Y:S01]  /*e5e0*/  FADD.FTZ R0, R29, R33 ;  /* 0x000000211d007221 */ /* 0x000fe20000010000 */
[----:B------:R-:W3:Y:S01]  /*e5f0*/  LDSM.16.MT88.4 R80, [R147+0x4000] ;  /* 0x004000009350783b */ /* 0x000ee20000004200 */
[----:B------:R-:W-:Y:S01]  /*e600*/  MUFU.EX2 R4, R26 ;  /* 0x0000001a00047308 */ /* 0x000fe20000000800 */
[----:B------:R-:W-:-:S02]  /*e610*/  IMAD.MOV.U32 R33, RZ, RZ, R73 ;  /* 0x000000ffff217224 */ /* 0x000fc400078e0049 */
[----:B------:R-:W-:Y:S01]  /*e620*/  FADD.FTZ R7, R28, R0 ;  /* 0x000000001c077221 */ /* 0x000fe20000010000 */
[----:B------:R-:W-:Y:S03]  /*e630*/  LDSM.16.MT88.4 R72, [R197+0x2800] ;  /* 0x00280000c548783b */ /* 0x000fe60000004200 */
[----:B------:R-:W-:Y:S01]  /*e640*/  FADD.FTZ R7, R35, R7 ;  /* 0x0000000723077221 */ /* 0x000fe20000010000 */
[----:B------:R-:W4:Y:S01]  /*e650*/  MUFU.EX2 R0, R25 ;  /* 0x0000001900007308 */ /* 0x000f220000000800 */
[C---:B--2---:R-:W-:Y:S02]  /*e660*/  F2FP.BF16.PACK_AB R138, R27.reuse, R35 ;  /* 0x000000231b8a723e */ /* 0x044fe400000010ff */
[----:B------:R-:W-:Y:S01]  /*e670*/  FADD.FTZ R229, R27, R7 ;  /* 0x000000071be57221 */ /* 0x000fe20000010000 */
[----:B----4-:R-:W-:Y:S01]  /*e680*/  F2FP.BF16.PACK_AB R139, R0, R4 ;  /* 0x00000004008b723e */ /* 0x010fe200000010ff */
[C---:B-1----:R-:W-:Y:S08]  /*e690*/  HMMA.16816.F32.BF16 R28, R16.reuse, R20, RZ ;  /* 0x00000014101c723c */ /* 0x042ff000000418ff */
[----:B------:R-:W-:Y:S07]  /*e6a0*/  HMMA.16816.F32.BF16 R20, R16, R22, RZ ;  /* 0x000000161014723c */ /* 0x000fee00000418ff */
[----:B------:R-:W-:Y:S01]  /*e6b0*/  FADD.FTZ R16, R3, R24 ;  /* 0x0000001803107221 */ /* 0x000fe20000010000 */
[----:B---3--:R-:W-:Y:S01]  /*e6c0*/  HMMA.16816.F32.BF16 R76, R136, R80, R96 ;  /* 0x00000050884c723c */ /* 0x008fe20000041860 */
[----:B------:R-:W2:Y:S02]  /*e6d0*/  LDL R3, [R1+0x58] ;  /* 0x0000580001037983 */ /* 0x000ea40000100800 */
[----:B------:R-:W-:-:S02]  /*e6e0*/  FADD.FTZ R16, R2, R16 ;  /* 0x0000001002107221 */ /* 0x000fc40000010000 */
[----:B------:R-:W-:Y:S02]  /*e6f0*/  LDSM.16.MT88.4 R96, [R198+0x4000] ;  /* 0x00400000c660783b */ /* 0x000fe40000004200 */
[----:B------:R-:W-:Y:S01]  /*e700*/  FADD.FTZ R7, R4, R16 ;  /* 0x0000001004077221 */ /* 0x000fe20000010000 */
[C---:B------:R-:W-:Y:S01]  /*e710*/  HMMA.16816.F32.BF16 R80, R136.reuse, R82, R88 ;  /* 0x000000528850723c */ /* 0x040fe20000041858 */
[----:B------:R-:W2:Y:S01]  /*e720*/  LDL R4, [R1+0x64] ;  /* 0x0000640001047983 */ /* 0x000ea20000100800 */
[----:B------:R-:W-:Y:S02]  /*e730*/  IMAD.MOV.U32 R32, RZ, RZ, c[0x0][0x32c] ;  /* 0x0000cb00ff207624 */ /* 0x000fe400078e00ff */
[----:B------:R-:W-:Y:S01]  /*e740*/  FADD.FTZ R230, R0, R7 ;  /* 0x0000000700e67221 */ /* 0x000fe20000010000 */
[----:B------:R-:W1:Y:S03]  /*e750*/  LDSM.16.MT88.4 R88, [R196+0x4000] ;  /* 0x00400000c458783b */ /* 0x000e660000004200 */
[C---:B------:R-:W-:Y:S01]  /*e760*/  HMMA.16816.F32.BF16 R160, R136.reuse, R156, R160 ;  /* 0x0000009c88a0723c */ /* 0x040fe200000418a0 */
[----:B------:R-:W-:Y:S07]  /*e770*/  LDSM.16.MT88.4 R16, [R197+0x5000] ;  /* 0x00500000c510783b */ /* 0x000fee0000004200 */
[C---:B------:R-:W-:Y:S01]  /*e780*/  HMMA.16816.F32.BF16 R156, R136.reuse, R158, R48 ;  /* 0x0000009e889c723c */ /* 0x040fe20000041830 */
[----:B------:R-:W3:Y:S07]  /*e790*/  LDSM.16.MT88.4 R48, [R147+0x2800] ;  /* 0x002800009330783b */ /* 0x000eee0000004200 */
[C---:B------:R-:W-:Y:S01]  /*e7a0*/  HMMA.16816.F32.BF16 R36, R136.reuse, R40, R56 ;  /* 0x000000288824723c */ /* 0x040fe20000041838 */
[----:B------:R-:W-:Y:S07]  /*e7b0*/  LDSM.16.MT88.4 R56, [R196+0x2800] ;  /* 0x00280000c438783b */ /* 0x000fee0000004200 */
[C---:B------:R-:W-:Y:S08]  /*e7c0*/  HMMA.16816.F32.BF16 R40, R136.reuse, R42, R44 ;  /* 0x0000002a8828723c */ /* 0x040ff0000004182c */
[C---:B------:R-:W-:Y:S08]  /*e7d0*/  HMMA.16816.F32.BF16 R168, R136.reuse, R164, R168 ;  /* 0x000000a488a8723c */ /* 0x040ff000000418a8 */
[C---:B-1----:R-:W-:Y:S08]  /*e7e0*/  HMMA.16816.F32.BF16 R84, R136.reuse, R88, R176 ;  /* 0x000000588854723c */ /* 0x042ff000000418b0 */
[C---:B------:R-:W-:Y:S08]  /*e7f0*/  HMMA.16816.F32.BF16 R88, R136.reuse, R90, R92 ;  /* 0x0000005a8858723c */ /* 0x040ff0000004185c */
[C---:B------:R-:W-:Y:S01]  /*e800*/  HMMA.16816.F32.BF16 R92, R136.reuse, R96, R104 ;  /* 0x00000060885c723c */ /* 0x040fe20000041868 */
[----:B------:R-:W1:Y:S07]  /*e810*/  LDSM.16.MT88.4 R104, [R197+0x4000] ;  /* 0x00400000c568783b */ /* 0x000e6e0000004200 */
[C---:B------:R-:W-:Y:S08]  /*e820*/  HMMA.16816.F32.BF16 R96, R136.reuse, R98, R100 ;  /* 0x000000628860723c */ /* 0x040ff00000041864 */
[C---:B---3--:R-:W-:Y:S01]  /*e830*/  HMMA.16816.F32.BF16 R44, R136.reuse, R48, R64 ;  /* 0x00000030882c723c */ /* 0x048fe20000041840 */
[----:B------:R-:W3:Y:S07]  /*e840*/  LDSM.16.MT88.4 R64, [R198+0x2800] ;  /* 0x00280000c640783b */ /* 0x000eee0000004200 */
[----:B------:R-:W-:Y:S01]  /*e850*/  HMMA.16816.F32.BF16 R164, R136, R166, R148 ;  /* 0x000000a688a4723c */ /* 0x000fe20000041894 */
[----:B------:R-:W4:Y:S07]  /*e860*/  LDSM.16.MT88.4 R148, [R198+0x1000] ;  /* 0x00100000c694783b */ /* 0x000f2e0000004200 */
[C---:B------:R-:W-:Y:S08]  /*e870*/  HMMA.16816.F32.BF16 R28, R12.reuse, R16, R28 ;  /* 0x000000100c1c723c */ /* 0x040ff0000004181c */
[----:B------:R-:W-:Y:S01]  /*e880*/  HMMA.16816.F32.BF16 R20, R12, R18, R20 ;  /* 0x000000120c14723c */ /* 0x000fe20000041814 */
[----:B------:R-:W-:Y:S07]  /*e890*/  LDSM.16.MT88.4 R12, [R197+0x5800] ;  /* 0x00580000c50c783b */ /* 0x000fee0000004200 */
[C---:B-1----:R-:W-:Y:S08]  /*e8a0*/  HMMA.16816.F32.BF16 R100, R136.reuse, R104, R172 ;  /* 0x000000688864723c */ /* 0x042ff000000418ac */
[C---:B------:R-:W-:Y:S01]  /*e8b0*/  HMMA.16816.F32.BF16 R104, R136.reuse, R106, R112 ;  /* 0x0000006a8868723c */ /* 0x040fe20000041870 */
[----:B------:R-:W1:Y:S07]  /*e8c0*/  LDSM.16.MT88.4 R112, [R147+0x5800] ;  /* 0x005800009370783b */ /* 0x000e6e0000004200 */
[C---:B---3--:R-:W-:Y:S08]  /*e8d0*/  HMMA.16816.F32.BF16 R60, R136.reuse, R64, R192 ;  /* 0x00000040883c723c */ /* 0x048ff000000418c0 */
[C---:B----4-:R-:W-:Y:S08]  /*e8e0*/  HMMA.16816.F32.BF16 R152, R136.reuse, R148, R152 ;  /* 0x000000948898723c */ /* 0x050ff00000041898 */
[C---:B------:R-:W-:Y:S08]  /*e8f0*/  HMMA.16816.F32.BF16 R68, R136.reuse, R72, R180 ;  /* 0x000000488844723c */ /* 0x040ff000000418b4 */
[C---:B------:R-:W-:Y:S08]  /*e900*/  HMMA.16816.F32.BF16 R48, R136.reuse, R50, R248 ;  /* 0x000000328830723c */ /* 0x040ff000000418f8 */
[C---:B-1----:R-:W-:Y:S08]  /*e910*/  HMMA.16816.F32.BF16 R108, R136.reuse, R112, R108 ;  /* 0x00000070886c723c */ /* 0x042ff0000004186c */
[----:B------:R-:W-:Y:S01]  /*e920*/  HMMA.16816.F32.BF16 R112, R136, R114, R120 ;  /* 0x000000728870723c */ /* 0x000fe20000041878 */
[----:B------:R-:W1:Y:S01]  /*e930*/  LDSM.16.MT88.4 R120, [R196+0x5800] ;  /* 0x00580000c478783b */ /* 0x000e620000004200 */
[----:B------:R-:W-:-:S04]  /*e940*/  IMAD.SHL.U32 R194, R221, 0x80, RZ ;  /* 0x00000080ddc27824 */ /* 0x000fc800078e00ff */
[----:B------:R-:W-:Y:S02]  /*e950*/  @P6 IMAD.HI.U32 R2, R194, c[0x0][0x2c8], RZ ;  /* 0x0000b200c2026a27 */ /* 0x000fe400078e00ff */
[----:B------:R-:W-:Y:S02]  /*e960*/  HMMA.16816.F32.BF16 R148, R136, R150, R52 ;  /* 0x000000968894723c */ /* 0x000fe40000041834 */
[----:B------:R-:W-:-:S06]  /*e970*/  IMAD.MOV.U32 R0, RZ, RZ, R194 ;  /* 0x000000ffff007224 */ /* 0x000fcc00078e00c2 */
[C---:B------:R-:W-:Y:S08]  /*e980*/  HMMA.16816.F32.BF16 R64, R136.reuse, R66, R188 ;  /* 0x000000428840723c */ /* 0x040ff000000418bc */
[C---:B------:R-:W-:Y:S08]  /*e990*/  HMMA.16816.F32.BF16 R72, R136.reuse, R74, R184 ;  /* 0x0000004a8848723c */ /* 0x040ff000000418b8 */
[C---:B-1----:R-:W-:Y:S08]  /*e9a0*/  HMMA.16816.F32.BF16 R116, R136.reuse, R120, R116 ;  /* 0x000000788874723c */ /* 0x042ff00000041874 */
[----:B------:R-:W-:Y:S01]  /*e9b0*/  HMMA.16816.F32.BF16 R120, R136, R122, R128 ;  /* 0x0000007a8878723c */ /* 0x000fe20000041880 */
[----:B------:R-:W1:Y:S01]  /*e9c0*/  LDSM.16.MT88.4 R128, [R198+0x5800] ;  /* 0x00580000c680783b */ /* 0x000e620000004200 */
[----:B------:R-:W-:-:S02]  /*e9d0*/  @P6 SHF.R.U32.HI R0, RZ, c[0x0][0x2cc], R2 ;  /* 0x0000b300ff006a19 */ /* 0x000fc40000011602 */
[----:B------:R-:W-:-:S04]  /*e9e0*/  ISETP.GE.AND P6, PT, R32, 0x1, PT ;  /* 0x000000012000780c */ /* 0x000fc80003fc6270 */
[----:B------:R-:W-:Y:S01]  /*e9f0*/  HMMA.16816.F32.BF16 R52, R136, R56, R216 ;  /* 0x000000388834723c */ /* 0x000fe200000418d8 */
[----:B------:R-:W-:-:S07]  /*ea00*/  IADD3 R221, R33, -0x2, RZ ;  /* 0xfffffffe21dd7810 */ /* 0x000fce0007ffe0ff */
[C---:B------:R-:W-:Y:S08]  /*ea10*/  HMMA.16816.F32.BF16 R56, R136.reuse, R58, R244 ;  /* 0x0000003a8838723c */ /* 0x040ff000000418f4 */
[C---:B-1----:R-:W-:Y:S08]  /*ea20*/  HMMA.16816.F32.BF16 R124, R136.reuse, R128, R124 ;  /* 0x00000080887c723c */ /* 0x042ff0000004187c */
[C---:B------:R-:W-:Y:S08]  /*ea30*/  HMMA.16816.F32.BF16 R128, R136.reuse, R130, R132 ;  /* 0x000000828880723c */ /* 0x040ff00000041884 */
[C---:B------:R-:W-:Y:S08]  /*ea40*/  HMMA.16816.F32.BF16 R132, R136.reuse, R12, R28 ;  /* 0x0000000c8884723c */ /* 0x040ff0000004181c */
[----:B------:R-:W-:Y:S01]  /*ea50*/  HMMA.16816.F32.BF16 R136, R136, R14, R20 ;  /* 0x0000000e8888723c */ /* 0x000fe20000041814 */
[----:B--2---:R-:W-:-:S04]  /*ea60*/  IADD3 R0, -R3, R4, R0 ;  /* 0x0000000403007210 */ /* 0x004fc80007ffe100 */
        /* <DEDUP_REMOVED lines=12> */
.L_x_1919:
[----:B------:R-:W-:-:S13]  /*eb30*/  ISETP.NE.AND P0, PT, R32, 0x1, PT ;  /* 0x000000012000780c */ /* 0x000fda0003f05270 */
[----:B------:R-:W-:-:S05]  /*eb40*/  @P0 IMAD.HI.U32 R0, R2, c[0x0][0x330], RZ ;  /* 0x0000cc0002000a27 */ /* 0x000fca00078e00ff */
[----:B------:R-:W-:Y:S02]  /*eb50*/  @P0 SHF.R.U32.HI R2, RZ, c[0x0][0x334], R0 ;  /* 0x0000cd00ff020a19 */ /* 0x000fe40000011600 */
.L_x_1920:
[----:B------:R-:W-:Y:S05]  /*eb60*/  BSYNC B0 ;  /* 0x0000000000007941 */ /* 0x000fea0003800000 */
.L_x_1918:
[----:B------:R-:W-:-:S05]  /*eb70*/  IMAD R2, R2, R32, c[0x0][0x32c] ;  /* 0x0000cb0002027624 */ /* 0x000fca00078e0220 */
[----:B------:R-:W-:-:S05]  /*eb80*/  IMNMX R3, R3, R2, PT ;  /* 0x0000000203037217 */ /* 0x000fca0003800200 */
.L_x_1917:
[----:B------:R-:W-:-:S05]  /*eb90*/  IMAD.HI R3, R3, 0x2aaaaaab, RZ ;  /* 0x2aaaaaab03037827 */ /* 0x000fca00078e02ff */
[----:B------:R-:W-:-:S04]  /*eba0*/  SHF.R.U32.HI R0, RZ, 0x1f, R3 ;  /* 0x0000001fff007819 */ /* 0x000fc80000011603 */
[----:B------:R-:W-:-:S04]  /*ebb0*/  LEA.HI.SX32 R3, R3, R0, 0x1d ;  /* 0x0000000003037211 */ /* 0x000fc800078feaff */
[----:B------:R-:W-:-:S04]  /*ebc0*/  IMNMX R195, R236, R3, !PT ;  /* 0x00000003ecc37217 */ /* 0x000fc80007800200 */
[----:B------:R-:W-:-:S13]  /*ebd0*/  ISETP.GE.AND P0, PT, R221, R195, PT ;  /* 0x000000c3dd00720c */ /* 0x000fda0003f06270 */
[----:B------:R-:W-:Y:S05]  /*ebe0*/  @!P0 BRA `(.L_x_1921) ;  /* 0x00003a5000008947 */ /* 0x000fea0003800000 */
.L_x_1934:
[----:B------:R-:W-:Y:S04]  /*ebf0*/  DEPBAR.LE SB0, 0x0 ;  /* 0x000080000000791a */ /* 0x000fe80000000000 */
[----:B------:R-:W-:Y:S01]  /*ec00*/  WARPSYNC 0xffffffff ;  /* 0xffffffff00007948 */ /* 0x000fe20003800000 */
[----:B------:R-:W-:Y:S01]  /*ec10*/  BAR.SYNC.DEFER_BLOCKING 0x0 ;  /* 0x0000000000007b1d */ /* 0x000fe20000010000 */
[----:B------:R-:W-:Y:S02]  /*ec20*/  ISETP.GT.AND P0, PT, R236, R221, PT ;  /* 0x000000ddec00720c */ /* 0x000fe40003f04270 */
[C---:B------:R-:W-:Y:S02]  /*ec30*/  LOP3.LUT P3, RZ, R215.reuse, 0x800, RZ, 0xc0, !PT ;  /* 0x00000800d7ff7812 */ /* 0x040fe4000786c0ff */
[C---:B------:R-:W-:Y:S02]  /*ec40*/  LOP3.LUT P6, RZ, R215.reuse, 0x400, RZ, 0xc0, !PT ;  /* 0x00000400d7ff7812 */ /* 0x040fe400078cc0ff */
[C---:B------:R-:W-:Y:S02]  /*ec50*/  LOP3.LUT P5, RZ, R215.reuse, 0x200, RZ, 0xc0, !PT ;  /* 0x00000200d7ff7812 */ /* 0x040fe400078ac0ff */
[----:B------:R-:W-:Y:S01]  /*ec60*/  LOP3.LUT P4, RZ, R215, 0x100, RZ, 0xc0, !PT ;  /* 0x00000100d7ff7812 */ /* 0x000fe2000788c0ff */
[----:B------:R1:W2:Y:S01]  /*ec70*/  LDSM.16.M88.4 R32, [R199] ;  /* 0x00000000c720783b */ /* 0x0002a20000000200 */
[----:B------:R-:W-:Y:S03]  /*ec80*/  BSSY B0, `(.L_x_1922) ;  /* 0x0000042000007945 */ /* 0x000fe60003800000 */
[----:B------:R1:W3:Y:S04]  /*ec90*/  LDSM.16.M88.4 R16, [R146] ;  /* 0x000000009210783b */ /* 0x0002e80000000200 */
[----:B------:R1:W4:Y:S04]  /*eca0*/  LDSM.16.M88.4 R24, [R146+0x800] ;  /* 0x000800009218783b */ /* 0x0003280000000200 */
[----:B------:R1:W1:Y:S04]  /*ecb0*/  LDSM.16.M88.4 R172, [R146+0x1000] ;  /* 0x0010000092ac783b */ /* 0x0002680000000200 */
[----:B------:R1:W1:Y:S04]  /*ecc0*/  LDSM.16.M88.4 R176, [R200] ;  /* 0x00000000c8b0783b */ /* 0x0002680000000200 */
[----:B------:R1:W1:Y:S04]  /*ecd0*/  LDSM.16.M88.4 R180, [R203] ;  /* 0x00000000cbb4783b */ /* 0x0002680000000200 */
[----:B------:R1:W1:Y:S04]  /*ece0*/  LDSM.16.M88.4 R184, [R213] ;  /* 0x00000000d5b8783b */ /* 0x0002680000000200 */
[----:B------:R1:W1:Y:S01]  /*ecf0*/  LDSM.16.M88.4 R188, [R214] ;  /* 0x00000000d6bc783b */ /* 0x0002620000000200 */
[----:B------:R-:W-:-:S05]  /*ed00*/  @P0 BRA `(.L_x_1923) ;  /* 0x0000039000000947 */ /* 0x000fca0003800000 */
[----:B------:R-:W-:Y:S01]  /*ed10*/  SHF.R.S32.HI R0, RZ, 0x1f, R221 ;  /* 0x0000001fff007819 */ /* 0x000fe200000114dd */
[C---:B------:R-:W-:Y:S01]  /*ed20*/  IMAD.WIDE.U32 R2, R221.reuse, c[0x0][0x208], RZ ;  /* 0x00008200dd027a25 */ /* 0x040fe200078e00ff */
[----:B------:R-:W5:Y:S03]  /*ed30*/  S2R R7, SR_TID.X ;  /* 0x0000000000077919 */ /* 0x000f660000002100 */
[----:B------:R-:W-:Y:S04]  /*ed40*/  IMAD R0, R0, c[0x0][0x208], RZ ;  /* 0x0000820000007a24 */ /* 0x000fe800078e02ff */
[----:B------:R-:W-:Y:S04]  /*ed50*/  IMAD R0, R221, c[0x0][0x20c], R0 ;  /* 0x00008300dd007a24 */ /* 0x000fe800078e0200 */
[----:B------:R-:W-:Y:S02]  /*ed60*/  IMAD.IADD R0, R3, 0x1, R0 ;  /* 0x0000000103007824 */ /* 0x000fe400078e0200 */
[----:B------:R-:W-:Y:S04]  /*ed70*/  IMAD.WIDE.U32 R2, R2, 0x30, RZ ;  /* 0x0000003002027825 */ /* 0x000fe800078e00ff */
[----:B------:R-:W-:Y:S01]  /*ed80*/  IMAD R0, R0, 0x30, RZ ;  /* 0x0000003000007824 */ /* 0x000fe200078e02ff */
[-C--:B------:R-:W-:Y:S03]  /*ed90*/  IADD3 R4, P0, R226, R2.reuse, RZ ;  /* 0x00000002e2047210 */ /* 0x080fe60007f1e0ff */
[----:B------:R-:W-:Y:S01]  /*eda0*/  IMAD.IADD R0, R3, 0x1, R0 ;  /* 0x0000000103007824 */ /* 0x000fe200078e0200 */
[----:B-----5:R-:W-:Y:S03]  /*edb0*/  ISETP.GT.AND P2, PT, R7, 0x7f, PT ;  /* 0x0000007f0700780c */ /* 0x020fe60003f44270 */
[----:B------:R-:W-:Y:S01]  /*edc0*/  IMAD.X R3, R0, 0x1, R228, P0 ;  /* 0x0000000100037824 */ /* 0x000fe200000e06e4 */
[C---:B------:R-:W-:Y:S04]  /*edd0*/  LEA R12, P0, R4.reuse, c[0x0][0x1f8], 0x1 ;  /* 0x00007e00040c7a11 */ /* 0x040fe800078008ff */
[----:B------:R-:W-:Y:S02]  /*ede0*/  LEA.HI.X R13, R4, c[0x0][0x1fc], R3, 0x1, P0 ;  /* 0x00007f00040d7a11 */ /* 0x000fe400000f0c03 */
[----:B------:R-:W-:Y:S03]  /*edf0*/  IADD3 R3, P1, P0, R2, 0x40, R226 ;  /* 0x0000004002037810 */ /* 0x000fe6000783e0e2 */
[----:B------:R-:W-:Y:S01]  /*ee00*/  @!PT LDS RZ, [RZ] ;  /* 0x00000000fffff984 */ /* 0x000fe20000000800 */
[----:B------:R-:W-:Y:S01]  /*ee10*/  @!PT LDS RZ, [RZ] ;  /* 0x00000000fffff984 */ /* 0x000fe20000000800 */
[----:B------:R-:W-:Y:S01]  /*ee20*/  @!PT LDS RZ, [RZ] ;  /* 0x00000000fffff984 */ /* 0x000fe20000000800 */
[----:B------:R5:W-:Y:S01]  /*ee30*/  LDGSTS.E.BYPASS.LTC128B.128 [R220+0x4080], [R12.64], !P3 ;  /* 0x040800000cdc7fae */ /* 0x000be2000d901d4c */
[----:B------:R-:W-:Y:S02]  /*ee40*/  IADD3.X R4, R0, RZ, R228, P1, P0 ;  /* 0x000000ff00047210 */ /* 0x000fe40000fe04e4 */
[C---:B-----5:R-:W-:Y:S04]  /*ee50*/  LEA R12, P0, R3.reuse, c[0x0][0x1f8], 0x1 ;  /* 0x00007e00030c7a11 */ /* 0x060fe800078008ff */
[----:B------:R-:W-:Y:S01]  /*ee60*/  LEA.HI.X R13, R3, c[0x0][0x1fc], R4, 0x1, P0 ;  /* 0x00007f00030d7a11 */ /* 0x000fe200000f0c04 */
[----:B------:R-:W-:Y:S01]  /*ee70*/  @!P2 IMAD.MOV.U32 R3, RZ, RZ, c[0x0][0x208] ;  /* 0x00008200ff03a624 */ /* 0x000fe200078e00ff */
[----:B------:R-:W-:Y:S03]  /*ee80*/  IADD3 R4, P1, P0, R2, 0x80, R226 ;  /* 0x0000008002047810 */ /* 0x000fe6000783e0e2 */
[----:B------:R5:W-:Y:S02]  /*ee90*/  LDGSTS.E.BYPASS.LTC128B.128 [R220+0x5880], [R12.64], !P6 ;  /* 0x058800000cdc7fae */ /* 0x000be4000f101d4c */
[----:B-----5:R-:W-:Y:S01]  /*eea0*/  IADD3.X R13, R0, RZ, R228, P1, P0 ;  /* 0x000000ff000d7210 */ /* 0x020fe20000fe04e4 */
[----:B------:R-:W-:Y:S01]  /*eeb0*/  @!P2 IMAD.MOV.U32 R12, RZ, RZ, c[0x0][0x20c] ;  /* 0x00008300ff0ca624 */ /* 0x000fe200078e00ff */
[----:B------:R-:W-:Y:S04]  /*eec0*/  IADD3 R7, P1, P0, R2, 0xc0, R226 ;  /* 0x000000c002077810 */ /* 0x000fe8000783e0e2 */
[----:B------:R-:W-:Y:S02]  /*eed0*/  IADD3.X R14, R0, RZ, R228, P1, P0 ;  /* 0x000000ff000e7210 */ /* 0x000fe40000fe04e4 */
[C---:B------:R-:W-:Y:S04]  /*eee0*/  @!P2 LEA R2, P0, R3.reuse, R2, 0x5 ;  /* 0x000000020302a211 */ /* 0x040fe800078028ff */
[----:B------:R-:W-:Y:S02]  /*eef0*/  @!P2 LEA.HI.X R0, R3, R0, R12, 0x5, P0 ;  /* 0x000000000300a211 */ /* 0x000fe400000f2c0c */
[C---:B------:R-:W-:Y:S04]  /*ef00*/  LEA R12, P0, R4.reuse, c[0x0][0x1f8], 0x1 ;  /* 0x00007e00040c7a11 */ /* 0x040fe800078008ff */
[----:B------:R-:W-:Y:S05]  /*ef10*/  LEA.HI.X R13, R4, c[0x0][0x1fc], R13, 0x1, P0 ;  /* 0x00007f00040d7a11 */ /* 0x000fea00000f0c0d */
[----:B------:R5:W-:Y:S02]  /*ef20*/  LDGSTS.E.BYPASS.LTC128B.128 [R220+0x7080], [R12.64], !P5 ;  /* 0x070800000cdc7fae */ /* 0x000be4000e901d4c */
[C---:B-----5:R-:W-:Y:S04]  /*ef30*/  LEA R12, P0, R7.reuse, c[0x0][0x1f8], 0x1 ;  /* 0x00007e00070c7a11 */ /* 0x060fe800078008ff */
[----:B------:R-:W-:Y:S02]  /*ef40*/  LEA.HI.X R13, R7, c[0x0][0x1fc], R14, 0x1, P0 ;  /* 0x00007f00070d7a11 */ /* 0x000fe400000f0c0e */
[----:B------:R-:W-:Y:S03]  /*ef50*/  @!P2 IADD3 R3, P0, R2, R226, RZ ;  /* 0x000000e20203a210 */ /* 0x000fe60007f1e0ff */
[----:B------:R5:W-:Y:S02]  /*ef60*/  LDGSTS.E.BYPASS.LTC128B.128 [R220+0x8880], [R12.64], !P4 ;  /* 0x088800000cdc7fae */ /* 0x000be4000e101d4c */
[----:B------:R-:W-:Y:S01]  /*ef70*/  @!P2 IMAD.X R4, R0, 0x1, R228, P0 ;  /* 0x000000010004a824 */ /* 0x000fe200000e06e4 */
[C---:B-----5:R-:W-:Y:S04]  /*ef80*/  @!P2 LEA R12, P0, R3.reuse, c[0x0][0x1f8], 0x1 ;  /* 0x00007e00030caa11 */ /* 0x060fe800078008ff */
[----:B------:R-:W-:Y:S02]  /*ef90*/  @!P2 LEA.HI.X R13, R3, c[0x0][0x1fc], R4, 0x1, P0 ;  /* 0x00007f00030daa11 */ /* 0x000fe400000f0c04 */
[----:B------:R-:W-:Y:S03]  /*efa0*/  @!P2 IADD3 R3, P1, P0, R2, 0x40, R226 ;  /* 0x000000400203a810 */ /* 0x000fe6000783e0e2 */
[----:B------:R5:W-:Y:S01]  /*efb0*/  @!P2 LDGSTS.E.BYPASS.LTC128B.128 [R223+0x5080], [R12.64], !P3 ;  /* 0x050800000cdfafae */ /* 0x000be2000d901d4c */
[----:B------:R-:W-:Y:S02]  /*efc0*/  @!P2 IADD3.X R4, R0, RZ, R228, P1, P0 ;  /* 0x000000ff0004a210 */ /* 0x000fe40000fe04e4 */
[C---:B-----5:R-:W-:Y:S04]  /*efd0*/  @!P2 LEA R12, P0, R3.reuse, c[0x0][0x1f8], 0x1 ;  /* 0x00007e00030caa11 */ /* 0x060fe800078008ff */
[----:B------:R-:W-:Y:S02]  /*efe0*/  @!P2 LEA.HI.X R13, R3, c[0x0][0x1fc], R4, 0x1, P0 ;  /* 0x00007f00030daa11 */ /* 0x000fe400000f0c04 */
[----:B------:R-:W-:Y:S03]  /*eff0*/  @!P2 IADD3 R3, P1, P0, R2, 0x80, R226 ;  /* 0x000000800203a810 */ /* 0x000fe6000783e0e2 */
[----:B------:R5:W-:Y:S01]  /*f000*/  @!P2 LDGSTS.E.BYPASS.LTC128B.128 [R223+0x6880], [R12.64], !P6 ;  /* 0x068800000cdfafae */ /* 0x000be2000f101d4c */
[----:B------:R-:W-:Y:S02]  /*f010*/  @!P2 IADD3.X R7, R0, RZ, R228, P1, P0 ;  /* 0x000000ff0007a210 */ /* 0x000fe40000fe04e4 */
[----:B------:R-:W-:Y:S04]  /*f020*/  @!P2 IADD3 R4, P1, P0, R2, 0xc0, R226 ;  /* 0x000000c00204a810 */ /* 0x000fe8000783e0e2 */
[----:B------:R-:W-:Y:S02]  /*f030*/  @!P2 IADD3.X R0, R0, RZ, R228, P1, P0 ;  /* 0x000000ff0000a210 */ /* 0x000fe40000fe04e4 */
[C---:B-----5:R-:W-:Y:S04]  /*f040*/  @!P2 LEA R12, P0, R3.reuse, c[0x0][0x1f8], 0x1 ;  /* 0x00007e00030caa11 */ /* 0x060fe800078008ff */
[----:B------:R-:W-:Y:S02]  /*f050*/  @!P2 LEA.HI.X R13, R3, c[0x0][0x1fc], R7, 0x1, P0 ;  /* 0x00007f00030daa11 */ /* 0x000fe400000f0c07 */
[C---:B------:R-:W-:Y:S03]  /*f060*/  @!P2 LEA R2, P0, R4.reuse, c[0x0][0x1f8], 0x1 ;  /* 0x00007e000402aa11 */ /* 0x040fe600078008ff */
[----:B------:R4:W-:Y:S01]  /*f070*/  @!P2 LDGSTS.E.BYPASS.LTC128B.128 [R223+0x8080], [R12.64], !P5 ;  /* 0x080800000cdfafae */ /* 0x0009e2000e901d4c */
[----:B------:R-:W-:Y:S05]  /*f080*/  @!P2 LEA.HI.X R3, R4, c[0x0][0x1fc], R0, 0x1, P0 ;  /* 0x00007f000403aa11 */ /* 0x000fea00000f0c00 */
[----:B------:R4:W-:Y:S04]  /*f090*/  @!P2 LDGSTS.E.BYPASS.LTC128B.128 [R223+0x9880], [R2.64], !P4 ;  /* 0x0988000002dfafae */ /* 0x0009e8000e101d4c */
.L_x_1923:
[----:B------:R-:W-:Y:S05]  /*f0a0*/  BSYNC B0 ;  /* 0x0000000000007941 */ /* 0x000fea0003800000 */
.L_x_1922:
[C---:B--234-:R-:W-:Y:S01]  /*f0b0*/  HMMA.16816.F32.BF16 R12, R32.reuse, R16, RZ ;  /* 0x00000010200c723c */ /* 0x05cfe200000418ff */
[----:B------:R-:W0:Y:S01]  /*f0c0*/  LDGDEPBAR ;  /* 0x00000000000079af */ /* 0x000e220000000000 */
[----:B------:R-:W-:Y:S01]  /*f0d0*/  BSSY B0, `(.L_x_1924) ;  /* 0x0000109000007945 */ /* 0x000fe20003800000 */
[----:B------:R-:W-:Y:S05]  /*f0e0*/  ISETP.GT.AND P0, PT, R221, R236, PT ;  /* 0x000000ecdd00720c */ /* 0x000fea0003f04270 */
[C---:B------:R-:W-:Y:S08]  /*f0f0*/  HMMA.16816.F32.BF16 R16, R32.reuse, R18, RZ ;  /* 0x000000122010723c */ /* 0x040ff000000418ff */
[C---:B------:R-:W-:Y:S08]  /*f100*/  HMMA.16816.F32.BF16 R20, R32.reuse, R24, RZ ;  /* 0x000000182014723c */ /* 0x040ff000000418ff */
[C---:B------:R-:W-:Y:S08]  /*f110*/  HMMA.16816.F32.BF16 R24, R32.reuse, R26, RZ ;  /* 0x0000001a2018723c */ /* 0x040ff000000418ff */
[C---:B-1----:R-:W-:Y:S08]  /*f120*/  HMMA.16816.F32.BF16 R28, R32.reuse, R172, RZ ;  /* 0x000000ac201c723c */ /* 0x042ff000000418ff */
[----:B------:R-:W-:Y:S01]  /*f130*/  HMMA.16816.F32.BF16 R32, R32, R174, RZ ;  /* 0x000000ae2020723c */ /* 0x000fe200000418ff */
[----:B------:R-:W-:Y:S07]  /*f140*/  LDSM.16.M88.4 R172, [R202] ;  /* 0x00000000caac783b */ /* 0x000fee0000000200 */
[C---:B------:R-:W-:Y:S08]  /*f150*/  HMMA.16816.F32.BF16 R12, R176.reuse, R180, R12 ;  /* 0x000000b4b00c723c */ /* 0x040ff0000004180c */
[C---:B------:R-:W-:Y:S01]  /*f160*/  HMMA.16816.F32.BF16 R16, R176.reuse, R182, R16 ;  /* 0x000000b6b010723c */ /* 0x040fe20000041810 */
[----:B------:R-:W1:Y:S07]  /*f170*/  LDSM.16.M88.4 R180, [R145] ;  /* 0x0000000091b4783b */ /* 0x000e6e0000000200 */
[C---:B------:R-:W-:Y:S08]  /*f180*/  HMMA.16816.F32.BF16 R20, R176.reuse, R184, R20 ;  /* 0x000000b8b014723c */ /* 0x040ff00000041814 */
[C---:B------:R-:W-:Y:S01]  /*f190*/  HMMA.16816.F32.BF16 R24, R176.reuse, R186, R24 ;  /* 0x000000bab018723c */ /* 0x040fe20000041818 */
[----:B------:R-:W-:Y:S07]  /*f1a0*/  LDSM.16.M88.4 R184, [R145+0x1000] ;  /* 0x0010000091b8783b */ /* 0x000fee0000000200 */
[C---:B------:R-:W-:Y:S08]  /*f1b0*/  HMMA.16816.F32.BF16 R28, R176.reuse, R188, R28 ;  /* 0x000000bcb01c723c */ /* 0x040ff0000004181c */
[----:B------:R-:W-:Y:S01]  /*f1c0*/  HMMA.16816.F32.BF16 R32, R176, R190, R32 ;  /* 0x000000beb020723c */ /* 0x000fe20000041820 */
[----:B------:R-:W2:Y:S07]  /*f1d0*/  LDSM.16.M88.4 R176, [R145+0x800] ;  /* 0x0008000091b0783b */ /* 0x000eae0000000200 */
[C---:B-1----:R-:W-:Y:S08]  /*f1e0*/  HMMA.16816.F32.BF16 R12, R172.reuse, R180, R12 ;  /* 0x000000b4ac0c723c */ /* 0x042ff0000004180c */
[C---:B------:R-:W-:Y:S01]  /*f1f0*/  HMMA.16816.F32.BF16 R16, R172.reuse, R182, R16 ;  /* 0x000000b6ac10723c */ /* 0x040fe20000041810 */
[----:B------:R-:W-:Y:S07]  /*f200*/  LDSM.16.M88.4 R180, [R10] ;  /* 0x000000000ab4783b */ /* 0x000fee0000000200 */
[C---:B--2---:R-:W-:Y:S08]  /*f210*/  HMMA.16816.F32.BF16 R20, R172.reuse, R176, R20 ;  /* 0x000000b0ac14723c */ /* 0x044ff00000041814 */
[C---:B------:R-:W-:Y:S01]  /*f220*/  HMMA.16816.F32.BF16 R24, R172.reuse, R178, R24 ;  /* 0x000000b2ac18723c */ /* 0x040fe20000041818 */
[----:B------:R-:W1:Y:S07]  /*f230*/  LDSM.16.M88.4 R176, [R201] ;  /* 0x00000000c9b0783b */ /* 0x000e6e0000000200 */
[C---:B------:R-:W-:Y:S08]  /*f240*/  HMMA.16816.F32.BF16 R28, R172.reuse, R184, R28 ;  /* 0x000000b8ac1c723c */ /* 0x040ff0000004181c */
[----:B------:R-:W-:Y:S01]  /*f250*/  HMMA.16816.F32.BF16 R32, R172, R186, R32 ;  /* 0x000000baac20723c */ /* 0x000fe20000041820 */
[----:B------:R-:W2:Y:S07]  /*f260*/  LDSM.16.M88.4 R172, [R10+0x800] ;  /* 0x000800000aac783b */ /* 0x000eae0000000200 */
[----:B------:R-:W3:Y:S01]  /*f270*/  LDSM.16.M88.4 R184, [R10+0x1000] ;  /* 0x001000000ab8783b */ /* 0x000ee20000000200 */
[C---:B-1----:R-:W-:Y:S08]  /*f280*/  HMMA.16816.F32.BF16 R12, R176.reuse, R180, R12 ;  /* 0x000000b4b00c723c */ /* 0x042ff0000004180c */
[C---:B------:R-:W-:Y:S01]  /*f290*/  HMMA.16816.F32.BF16 R16, R176.reuse, R182, R16 ;  /* 0x000000b6b010723c */ /* 0x040fe20000041810 */
[----:B------:R-:W-:Y:S07]  /*f2a0*/  LDSM.16.M88.4 R180, [R146+0x1800] ;  /* 0x0018000092b4783b */ /* 0x000fee0000000200 */
[C---:B--2---:R-:W-:Y:S08]  /*f2b0*/  HMMA.16816.F32.BF16 R20, R176.reuse, R172, R20 ;  /* 0x000000acb014723c */ /* 0x044ff00000041814 */
[C---:B------:R-:W-:Y:S01]  /*f2c0*/  HMMA.16816.F32.BF16 R24, R176.reuse, R174, R24 ;  /* 0x000000aeb018723c */ /* 0x040fe20000041818 */
[----:B------:R-:W1:Y:S07]  /*f2d0*/  LDSM.16.M88.4 R172, [R199+0x4000] ;  /* 0x00400000c7ac783b */ /* 0x000e6e0000000200 */
[C---:B---3--:R-:W-:Y:S08]  /*f2e0*/  HMMA.16816.F32.BF16 R28, R176.reuse, R184, R28 ;  /* 0x000000b8b01c723c */ /* 0x048ff0000004181c */
[----:B------:R-:W-:Y:S01]  /*f2f0*/  HMMA.16816.F32.BF16 R32, R176, R186, R32 ;  /* 0x000000bab020723c */ /* 0x000fe20000041820 */
[----:B------:R-:W2:Y:S07]  /*f300*/  LDSM.16.M88.4 R176, [R146+0x2000] ;  /* 0x0020000092b0783b */ /* 0x000eae0000000200 */
[----:B------:R-:W3:Y:S01]  /*f310*/  LDSM.16.M88.4 R184, [R146+0x2800] ;  /* 0x0028000092b8783b */ /* 0x000ee20000000200 */
[C---:B-1----:R-:W-:Y:S08]  /*f320*/  HMMA.16816.F32.BF16 R12, R172.reuse, R180, R12 ;  /* 0x000000b4ac0c723c */ /* 0x042ff0000004180c */
[C---:B------:R-:W-:Y:S01]  /*f330*/  HMMA.16816.F32.BF16 R16, R172.reuse, R182, R16 ;  /* 0x000000b6ac10723c */ /* 0x040fe20000041810 */
[----:B------:R-:W-:Y:S07]  /*f340*/  LDSM.16.M88.4 R180, [R206] ;  /* 0x00000000ceb4783b */ /* 0x000fee0000000200 */
[C---:B--2---:R-:W-:Y:S08]  /*f350*/  HMMA.16816.F32.BF16 R20, R172.reuse, R176, R20 ;  /* 0x000000b0ac14723c */ /* 0x044ff00000041814 */
[C---:B------:R-:W-:Y:S01]  /*f360*/  HMMA.16816.F32.BF16 R24, R172.reuse, R178, R24 ;  /* 0x000000b2ac18723c */ /* 0x040fe20000041818 */
[----:B------:R-:W1:Y:S07]  /*f370*/  LDSM.16.M88.4 R176, [R200+0x4000] ;  /* 0x00400000c8b0783b */ /* 0x000e6e0000000200 */
[C---:B---3--:R-:W-:Y:S08]  /*f380*/  HMMA.16816.F32.BF16 R28, R172.reuse, R184, R28 ;  /* 0x000000b8ac1c723c */ /* 0x048ff0000004181c */
[----:B------:R-:W-:Y:S01]  /*f390*/  HMMA.16816.F32.BF16 R32, R172, R186, R32 ;  /* 0x000000baac20723c */ /* 0x000fe20000041820 */
[----:B------:R-:W2:Y:S07]  /*f3a0*/  LDSM.16.M88.4 R172, [R204] ;  /* 0x00000000ccac783b */ /* 0x000eae0000000200 */
[----:B------:R-:W3:Y:S01]  /*f3b0*/  LDSM.16.M88.4 R184, [R205] ;  /* 0x00000000cdb8783b */ /* 0x000ee20000000200 */
        /* <DEDUP_REMOVED lines=89> */
[----:B------:R-:W-:Y:S01]  /*f950*/  LDSM.16.M88.4 R184, [R201+0xc000] ;  /* 0x00c00000c9b8783b */ /* 0x000fe20000000200 */
        /* <DEDUP_REMOVED lines=29> */
[----:B------:R-:W-:Y:S02]  /*fb30*/  FMUL.FTZ R23, R23, c[0x0][0x320] ;  /* 0x0000c80017177a20 */ /* 0x000fe40000410000 */
[----:B------:R-:W-:Y:S02]  /*fb40*/  FMUL.FTZ R26, R26, c[0x0][0x320] ;  /* 0x0000c8001a1a7a20 */ /* 0x000fe40000410000 */
[----:B------:R-:W-:Y:S01]  /*fb50*/  FMUL.FTZ R27, R27, c[0x0][0x320] ;  /* 0x0000c8001b1b7a20 */ /* 0x000fe20000410000 */
[----:B------:R-:W1:Y:S10]  /*fb60*/  MUFU.TANH R176, R16 ;  /* 0x0000001000b07308 */ /* 0x000e740000002400 */
[----:B------:R-:W1:Y:S01]  /*fb70*/  MUFU.TANH R173, R17 ;  /* 0x0000001100ad7308 */ /* 0x000e620000002400 */
[----:B----4-:R-:W4:Y:S01]  /*fb80*/  LDSM.16.M88.4 R12, [R10+0x5800] ;  /* 0x005800000a0c783b */ /* 0x010f220000000200 */
[----:B------:R-:W-:Y:S08]  /*fb90*/  DEPBAR.LE SB0, 0x0 ;  /* 0x000080000000791a */ /* 0x000ff00000000000 */
[----:B------:R-:W1:Y:S01]  /*fba0*/  MUFU.TANH R183, R18 ;  /* 0x0000001200b77308 */ /* 0x000e620000002400 */
[----:B------:R-:W-:Y:S09]  /*fbb0*/  BAR.SYNC.DEFER_BLOCKING 0x0 ;  /* 0x0000000000007b1d */ /* 0x000ff20000010000 */
[----:B------:R5:W1:Y:S10]  /*fbc0*/  MUFU.TANH R182, R19 ;  /* 0x0000001300b67308 */ /* 0x000a740000002400 */
[----:B------:R1:W1:Y:S10]  /*fbd0*/  MUFU.TANH R172, R20 ;  /* 0x0000001400ac7308 */ /* 0x0002740000002400 */
[----:B------:R2:W2:Y:S01]  /*fbe0*/  MUFU.TANH R179, R26 ;  /* 0x0000001a00b37308 */ /* 0x0004a20000002400 */
[C---:B----4-:R-:W-:Y:S05]  /*fbf0*/  HMMA.16816.F32.BF16 R28, R184.reuse, R12, R28 ;  /* 0x0000000cb81c723c */ /* 0x050fea000004181c */
[----:B-----5:R-:W-:Y:S04]  /*fc00*/  FMUL.FTZ R19, R25, c[0x0][0x320] ;  /* 0x0000c80019137a20 */ /* 0x020fe80000410000 */
[----:B------:R4:W2:Y:S01]  /*fc10*/  MUFU.TANH R174, R27 ;  /* 0x0000001b00ae7308 */ /* 0x0008a20000002400 */
[----:B------:R-:W-:Y:S03]  /*fc20*/  HMMA.16816.F32.BF16 R32, R184, R14, R32 ;  /* 0x0000000eb820723c */ /* 0x000fe60000041820 */
[----:B-1----:R-:W-:Y:S06]  /*fc30*/  FMUL.FTZ R20, R24, c[0x0][0x320] ;  /* 0x0000c80018147a20 */ /* 0x002fec0000410000 */
[----:B------:R-:W1:Y:S05]  /*fc40*/  MUFU.TANH R21, R21 ;  /* 0x0000001500157308 */ /* 0x000e6a0000002400 */
[----:B------:R-:W-:Y:S05]  /*fc50*/  FMUL.FTZ R18, R28, c[0x0][0x320] ;  /* 0x0000c8001c127a20 */ /* 0x000fea0000410000 */
[----:B------:R1:W1:Y:S01]  /*fc60*/  MUFU.TANH R181, R22 ;  /* 0x0000001600b57308 */ /* 0x0002620000002400 */
[----:B------:R-:W-:Y:S02]  /*fc70*/  FMUL.FTZ R17, R29, c[0x0][0x320] ;  /* 0x0000c8001d117a20 */ /* 0x000fe40000410000 */
[----:B------:R-:W-:Y:S02]  /*fc80*/  FMUL.FTZ R30, R30, c[0x0][0x320] ;  /* 0x0000c8001e1e7a20 */ /* 0x000fe40000410000 */
[----:B------:R-:W-:Y:S02]  /*fc90*/  FMUL.FTZ R29, R31, c[0x0][0x320] ;  /* 0x0000c8001f1d7a20 */ /* 0x000fe40000410000 */
[----:B------:R-:W-:Y:S02]  /*fca0*/  FMUL.FTZ R16, R32, c[0x0][0x320] ;  /* 0x0000c80020107a20 */ /* 0x000fe40000410000 */
[----:B--2---:R-:W-:Y:S01]  /*fcb0*/  FMUL.FTZ R26, R33, c[0x0][0x320] ;  /* 0x0000c800211a7a20 */ /* 0x004fe20000410000 */
[----:B------:R2:W1:Y:S01]  /*fcc0*/  MUFU.TANH R180, R23 ;  /* 0x0000001700b47308 */ /* 0x0004620000002400 */
[----:B------:R-:W-:Y:S02]  /*fcd0*/  FMUL.FTZ R28, R34, c[0x0][0x320] ;  /* 0x0000c800221c7a20 */ /* 0x000fe40000410000 */
[----:B----4-:R-:W-:Y:S07]  /*fce0*/  FMUL.FTZ R27, R35, c[0x0][0x320] ;  /* 0x0000c800231b7a20 */ /* 0x010fee0000410000 */
[----:B------:R-:W4:Y:S10]  /*fcf0*/  MUFU.TANH R20, R20 ;  /* 0x0000001400147308 */ /* 0x000f340000002400 */
        /* <DEDUP_REMOVED lines=9> */
[----:B------:R-:W-:-:S05]  /*fd90*/  @!P0 BRA `(.L_x_1925) ;  /* 0x000003c000008947 */ /* 0x000fca0003800000 */
[----:B--234-:R-:W-:Y:S02]  /*fda0*/  IADD3 R0, R221, -0x1, RZ ;  /* 0xffffffffdd007810 */ /* 0x01cfe40007ffe0ff */
[----:B------:R-:W-:Y:S02]  /*fdb0*/  IADD3 R7, -R231, 0x30, RZ ;  /* 0x00000030e7077810 */ /* 0x000fe40007ffe1ff */
[----:B------:R-:W-:Y:S01]  /*fdc0*/  SHF.R.S32.HI R4, RZ, 0x1f, R0 ;  /* 0x0000001fff047819 */ /* 0x000fe20000011400 */
[----:B------:R-:W-:Y:S01]  /*fdd0*/  IMAD.WIDE.U32 R2, R0, c[0x0][0x1e0], RZ ;  /* 0x0000780000027a25 */ /* 0x000fe200078e00ff */
[C---:B------:R-:W-:Y:S02]  /*fde0*/  ISETP.GE.AND P1, PT, R7.reuse, 0x1, PT ;  /* 0x000000010700780c */ /* 0x040fe40003f26270 */
[----:B------:R-:W-:Y:S01]  /*fdf0*/  ISETP.GE.AND P0, PT, R7, 0x21, PT ;  /* 0x000000210700780c */ /* 0x000fe20003f06270 */
[----:B------:R-:W-:Y:S04]  /*fe00*/  IMAD R4, R4, c[0x0][0x1e0], RZ ;  /* 0x0000780004047a24 */ /* 0x000fe800078e02ff */
[----:B------:R-:W-:Y:S04]  /*fe10*/  IMAD R4, R0, c[0x0][0x1e4], R4 ;  /* 0x0000790000047a24 */ /* 0x000fe800078e0204 */
[----:B------:R-:W-:Y:S02]  /*fe20*/  IMAD.IADD R0, R3, 0x1, R4 ;  /* 0x0000000103007824 */ /* 0x000fe400078e0204 */
[----:B------:R-:W-:Y:S04]  /*fe30*/  IMAD.WIDE.U32 R2, R2, 0x30, RZ ;  /* 0x0000003002027825 */ /* 0x000fe800078e00ff */
[----:B------:R-:W-:Y:S04]  /*fe40*/  IMAD R0, R0, 0x30, RZ ;  /* 0x0000003000007824 */ /* 0x000fe800078e02ff */
[----:B------:R-:W-:Y:S01]  /*fe50*/  IMAD.IADD R0, R3, 0x1, R0 ;  /* 0x0000000103007824 */ /* 0x000fe200078e0200 */
[-C--:B------:R-:W-:Y:S05]  /*fe60*/  @P1 IADD3 R3, P2, R224, R2.reuse, RZ ;  /* 0x00000002e0031210 */ /* 0x080fea0007f5e0ff */
[----:B------:R-:W-:Y:S01]  /*fe70*/  @P1 IMAD.X R4, R0, 0x1, R222, P2 ;  /* 0x0000000100041824 */ /* 0x000fe200010e06de */
[C---:B------:R-:W-:Y:S04]  /*fe80*/  @P1 LEA R12, P2, R3.reuse, c[0x0][0x1c8], 0x1 ;  /* 0x00007200030c1a11 */ /* 0x040fe800078408ff */
[----:B------:R-:W-:Y:S05]  /*fe90*/  @P1 LEA.HI.X R13, R3, c[0x0][0x1cc], R4, 0x1, P2 ;  /* 0x00007300030d1a11 */ /* 0x000fea00010f0c04 */
[----:B------:R-:W-:Y:S01]  /*fea0*/  @!PT LDS RZ, [RZ] ;  /* 0x00000000fffff984 */ /* 0x000fe20000000800 */
[----:B------:R-:W-:Y:S01]  /*feb0*/  @!PT LDS RZ, [RZ] ;  /* 0x00000000fffff984 */ /* 0x000fe20000000800 */
[----:B------:R-:W-:Y:S01]  /*fec0*/  @!PT LDS RZ, [RZ] ;  /* 0x00000000fffff984 */ /* 0x000fe20000000800 */
[----:B------:R2:W-:Y:S01]  /*fed0*/  @P1 LDGSTS.E.BYPASS.LTC128B.128 [R220+0xa080], [R12.64], !P3 ;  /* 0x0a0800000cdc1fae */ /* 0x0005e2000d901d4c */
[----:B------:R-:W-:Y:S04]  /*fee0*/  @P1 IADD3 R3, P3, P2, R2, 0x40, R224 ;  /* 0x0000004002031810 */ /* 0x000fe80007a7e0e0 */
[----:B------:R-:W-:Y:S02]  /*fef0*/  @P1 IADD3.X R4, R0, RZ, R222, P3, P2 ;  /* 0x000000ff00041210 */ /* 0x000fe40001fe44de */
[C---:B--2---:R-:W-:Y:S04]  /*ff00*/  @P1 LEA R12, P2, R3.reuse, c[0x0][0x1c8], 0x1 ;  /* 0x00007200030c1a11 */ /* 0x044fe800078408ff */
[----:B------:R-:W-:Y:S02]  /*ff10*/  @P1 LEA.HI.X R13, R3, c[0x0][0x1cc], R4, 0x1, P2 ;  /* 0x00007300030d1a11 */ /* 0x000fe400010f0c04 */
[----:B------:R-:W-:Y:S03]  /*ff20*/  @P1 IADD3 R3, P3, P2, R2, 0x80, R224 ;  /* 0x0000008002031810 */ /* 0x000fe60007a7e0e0 */
[----:B------:R2:W-:Y:S01]  /*ff30*/  @P1 LDGSTS.E.BYPASS.LTC128B.128 [R220+0xb880], [R12.64], !P6 ;  /* 0x0b8800000cdc1fae */ /* 0x0005e2000f101d4c */
[----:B------:R-:W-:Y:S02]  /*ff40*/  @P1 IADD3.X R4, R0, RZ, R222, P3, P2 ;  /* 0x000000ff00041210 */ /* 0x000fe40001fe44de */
[C---:B--2---:R-:W-:Y:S04]  /*ff50*/  @P1 LEA R12, P2, R3.reuse, c[0x0][0x1c8], 0x1 ;  /* 0x00007200030c1a11 */ /* 0x044fe800078408ff */
[----:B------:R-:W-:Y:S02]  /*ff60*/  @P1 LEA.HI.X R13, R3, c[0x0][0x1cc], R4, 0x1, P2 ;  /* 0x00007300030d1a11 */ /* 0x000fe400010f0c04 */
[----:B------:R-:W-:Y:S03]  /*ff70*/  @P1 IADD3 R3, P3, P2, R2, 0xc0, R224 ;  /* 0x000000c002031810 */ /* 0x000fe60007a7e0e0 */
[----:B------:R2:W-:Y:S01]  /*ff80*/  @P1 LDGSTS.E.BYPASS.LTC128B.128 [R220+0xd080], [R12.64], !P5 ;  /* 0x0d0800000cdc1fae */ /* 0x0005e2000e901d4c */
[----:B------:R-:W-:Y:S02]  /*ff90*/  @P1 IADD3.X R4, R0, RZ, R222, P3, P2 ;  /* 0x000000ff00041210 */ /* 0x000fe40001fe44de */
[----:B------:R-:W-:Y:S02]  /*ffa0*/  LOP3.LUT P3, RZ, R215, 0x800, RZ, 0xc0, !PT ;  /* 0x00000800d7ff7812 */ /* 0x000fe4000786c0ff */
[C---:B--2---:R-:W-:Y:S04]  /*ffb0*/  @P1 LEA R12, P2, R3.reuse, c[0x0][0x1c8], 0x1 ;  /* 0x00007200030c1a11 */ /* 0x044fe800078408ff */
[----:B------:R-:W-:Y:S01]  /*ffc0*/  @P1 LEA.HI.X R13, R3, c[0x0][0x1cc], R4, 0x1, P2 ;  /* 0x00007300030d1a11 */ /* 0x000fe200010f0c04 */
[----:B------:R-:W-:Y:S02]  /*ffd0*/  @P0 IMAD.MOV.U32 R3, RZ, RZ, c[0x0][0x1e0] ;  /* 0x00007800ff030624 */ /* 0x000fe400078e00ff */
[----:B------:R-:W-:Y:S02]  /*ffe0*/  @P0 IMAD.MOV.U32 R4, RZ, RZ, c[0x0][0x1e4] ;  /* 0x00007900ff040624 */ /* 0x000fe400078e00ff */
[----:B------:R2:W-:Y:S01]  /*fff0*/  @P1 LDGSTS.E.BYPASS.LTC128B.128 [R220+0xe880], [R12.64], !P4 ;  /* 0x0e8800000cdc1fae */ /* 0x0005e2000e101d4c */
[C---:B------:R-:W-:Y:S04]  /*10000*/  @P0 LEA R2, P1, R3.reuse, R2, 0x5 ;  /* 0x0000000203020211 */ /* 0x040fe800078228ff */
[----:B------:R-:W-:Y:S02]  /*10010*/  @P0 LEA.HI.X R0, R3, R0, R4, 0x5, P1 ;  /* 0x0000000003000211 */ /* 0x000fe400008f2c04 */
[----:B------:R-:W-:Y:S05]  /*10020*/  @P0 IADD3 R3, P1, R2, R224, RZ ;  /* 0x000000e002030210 */ /* 0x000fea0007f3e0ff */
[----:B------:R-:W-:Y:S01]  /*10030*/  @P0 IMAD.X R4, R0, 0x1, R222, P1 ;  /* 0x0000000100040824 */ /* 0x000fe200008e06de */
        /* <DEDUP_REMOVED lines=15> */
[C---:B------:R-:W-:Y:S04]  /*10130*/  @P0 LEA R2, P1, R3.reuse, c[0x0][0x1c8], 0x1 ;  /* 0x0000720003020a11 */ /* 0x040fe800078208ff */
[----:B------:R-:W-:Y:S05]  /*10140*/  @P0 LEA.HI.X R3, R3, c[0x0][0x1cc], R0, 0x1, P1 ;  /* 0x0000730003030a11 */ /* 0x000fea00008f0c00 */
[----:B------:R2:W-:Y:S04]  /*10150*/  @P0 LDGSTS.E.BYPASS.LTC128B.128 [R223+0xf880], [R2.64], !P4 ;  /* 0x0f88000002df0fae */ /* 0x0005e8000e101d4c */
.L_x_1925:
[----:B--234-:R-:W-:Y:S05]  /*10160*/  BSYNC B0 ;  /* 0x0000000000007941 */ /* 0x01cfea0003800000 */
.L_x_1924:
[----:B------:R-:W-:Y:S01]  /*10170*/  LOP3.LUT R215, R215, 0xffffffbf, RZ, 0xc0, !PT ;  /* 0xffffffbfd7d77812 */ /* 0x000fe200078ec0ff */
[----:B------:R-:W2:Y:S01]  /*10180*/  LDL R194, [R1+0x4] ;  /* 0x0000040001c27983 */ /* 0x000ea20000100800 */
[----:B------:R-:W-:Y:S02]  /*10190*/  IMAD.MOV.U32 R0, RZ, RZ, c[0x0][0x2c4] ;  /* 0x0000b100ff007624 */ /* 0x000fe400078e00ff */
[----:B------:R-:W-:Y:S02]  /*101a0*/  IMAD.MOV.U32 R31, RZ, RZ, c[0x0][0x32c] ;  /* 0x0000cb00ff1f7624 */ /* 0x000fe400078e00ff */
[----:B------:R-:W0:Y:S01]  /*101b0*/  LDGDEPBAR ;  /* 0x00000000000079af */ /* 0x000e220000000000 */
[----:B------:R-:W-:Y:S01]  /*101c0*/  ISETP.NE.AND P0, PT, R0, 0x1, PT ;  /* 0x000000010000780c */ /* 0x000fe20003f05270 */
[----:B------:R-:W-:Y:S04]  /*101d0*/  IMAD R2, R221, -0x30, RZ ;  /* 0xffffffd0dd027824 */ /* 0x000fe800078e02ff */
[----:B------:R-:W-:Y:S08]  /*101e0*/  IMAD.IADD R14, R2, 0x1, -R235 ;  /* 0x00000001020e7824 */ /* 0x000ff000078e0aeb */
[----:B------:R-:W-:Y:S01]  /*101f0*/  @P0 LOP3.LUT R215, R215, 0x40, RZ, 0xfc, !PT ;  /* 0x00000040d7d70812 */ /* 0x000fe200078efcff */
[----:B--2---:R-:W-:Y:S05]  /*10200*/  IMAD R7, R194, 0x80, R240 ;  /* 0x00000080c2077824 */ /* 0x004fea00078e02f0 */
[----:B------:R-:W-:Y:S05]  /*10210*/  IADD3 R7, R237, R7, R238 ;  /* 0x00000007ed077210 */ /* 0x000fea0007ffe0ee */
[----:B------:R-:W-:Y:S05]  /*10220*/  @P0 IMAD.HI.U32 R0, R7, c[0x0][0x2c8], RZ ;  /* 0x0000b20007000a27 */ /* 0x000fea00078e00ff */
[----:B------:R-:W-:Y:S02]  /*10230*/  @P0 SHF.R.U32.HI R7, RZ, c[0x0][0x2cc], R0 ;  /* 0x0000b300ff070a19 */ /* 0x000fe40000011600 */
[----:B------:R-:W-:Y:S02]  /*10240*/  ISETP.GE.AND P0, PT, R31, 0x1, PT ;  /* 0x000000011f00780c */ /* 0x000fe40003f06270 */
[----:B------:R-:W-:Y:S01]  /*10250*/  IADD3 R0, -R235, 0x1, R2 ;  /* 0x00000001eb007810 */ /* 0x000fe20007ffe102 */
[----:B------:R-:W2:Y:S03]  /*10260*/  SHFL.IDX PT, R4, R7, RZ, 0x1c1f ;  /* 0x001c1fff07047589 */ /* 0x000ea600000e0000 */
[----:B------:R-:W-:Y:S04]  /*10270*/  IADD3 R0, -R232, R0, R5 ;  /* 0x00000000e8007210 */ /* 0x000fe80007ffe105 */
[C---:B------:R-:W-:Y:S02]  /*10280*/  IADD3 R12, R0.reuse, c[0x0][0x328], RZ ;  /* 0x0000ca00000c7a10 */ /* 0x040fe40007ffe0ff */
[----:B------:R-:W-:Y:S03]  /*10290*/  IADD3 R13, R0, UR9, RZ ;  /* 0x00000009000d7c10 */ /* 0x000fe6000fffe0ff */
[--C-:B--2---:R-:W-:Y:S02]  /*102a0*/  IMAD.IADD R3, R12, 0x1, R4.reuse ;  /* 0x000000010c037824 */ /* 0x104fe400078e0204 */
        /* <DEDUP_REMOVED lines=15> */
.L_x_1928:
[----:B------:R-:W-:Y:S04]  /*103a0*/  MOV R15, c[0x0][0x32c] ;  /* 0x0000cb00000f7a02 */ /* 0x000fe80000000f00 */
[----:B------:R-:W-:Y:S11]  /*103b0*/  ISETP.NE.AND P0, PT, R15, 0x1, PT ;  /* 0x000000010f00780c */ /* 0x000ff60003f05270 */
[----:B------:R-:W-:Y:S02]  /*103c0*/  @!UPT UIADD3 URZ, URZ, URZ, URZ ;  /* 0x0000003f3f3ff290 */ /* 0x000fe4000fffe03f */
[----:B------:R-:W-:Y:S05]  /*103d0*/  @P0 IMAD.HI.U32 R15, R4, c[0x0][0x330], RZ ;  /* 0x0000cc00040f0a27 */ /* 0x000fea00078e00ff */
[----:B------:R-:W-:Y:S02]  /*103e0*/  @P0 SHF.R.U32.HI R4, RZ, c[0x0][0x334], R15 ;  /* 0x0000cd00ff040a19 */ /* 0x000fe4000001160f */
.L_x_1929:
[----:B------:R-:W-:Y:S05]  /*103f0*/  BSYNC B0 ;  /* 0x0000000000007941 */ /* 0x000fea0003800000 */
.L_x_1927:
[----:B------:R-:W-:Y:S05]  /*10400*/  IMAD R4, R4, c[0x0][0x32c], R14 ;  /* 0x0000cb0004047a24 */ /* 0x000fea00078e020e */
[----:B------:R-:W-:Y:S02]  /*10410*/  IMNMX R0, R0, R4, !PT ;  /* 0x0000000400007217 */ /* 0x000fe40007800200 */
[----:B------:R-:W-:Y:S04]  /*10420*/  IADD3 R4, R4, c[0x0][0x32c], RZ ;  /* 0x0000cb0004047a10 */ /* 0x000fe80007ffe0ff */
[----:B------:R-:W-:Y:S02]  /*10430*/  IMNMX R3, R3, R4, PT ;  /* 0x0000000403037217 */ /* 0x000fe40003800200 */
.L_x_1926:
[C---:B------:R-:W-:Y:S02]  /*10440*/  ISETP.GE.AND P0, PT, R2.reuse, 0x2, PT ;  /* 0x000000020200780c */ /* 0x040fe40003f06270 */
[C---:B------:R-:W-:Y:S02]  /*10450*/  ISETP.GE.AND P1, PT, R2.reuse, 0x9, PT ;  /* 0x000000090200780c */ /* 0x040fe40003f26270 */
[----:B------:R-:W-:Y:S02]  /*10460*/  LOP3.LUT R215, R215, 0xffffffef, RZ, 0xc0, !PT ;  /* 0xffffffefd7d77812 */ /* 0x000fe400078ec0ff */
[C---:B------:R-:W-:Y:S02]  /*10470*/  ISETP.GE.AND P6, PT, R2.reuse, 0x19, PT ;  /* 0x000000190200780c */ /* 0x040fe40003fc6270 */
[C---:B------:R-:W-:Y:S02]  /*10480*/  ISETP.GE.AND P5, PT, R2.reuse, 0x1a, PT ;  /* 0x0000001a0200780c */ /* 0x040fe40003fa6270 */
[C---:B------:R-:W-:Y:S02]  /*10490*/  ISETP.GE.AND P4, PT, R2.reuse, 0x21, PT ;  /* 0x000000210200780c */ /* 0x040fe40003f86270 */
[----:B------:R-:W-:Y:S02]  /*104a0*/  ISETP.GE.AND P3, PT, R2, 0x22, PT ;  /* 0x000000220200780c */ /* 0x000fe40003f66270 */
[----:B------:R-:W-:Y:S02]  /*104b0*/  @P0 LOP3.LUT R215, R215, 0x10, RZ, 0xfc, !PT ;  /* 0x00000010d7d70812 */ /* 0x000fe400078efcff */
[C---:B------:R-:W-:Y:S02]  /*104c0*/  ISETP.GT.AND P0, PT, R0.reuse, 0x1, !P0 ;  /* 0x000000010000780c */ /* 0x040fe40004704270 */
[----:B------:R-:W-:Y:S02]  /*104d0*/  LOP3.LUT R215, R215, 0xfffffff7, RZ, 0xc0, !PT ;  /* 0xfffffff7d7d77812 */ /* 0x000fe400078ec0ff */
[----:B------:R-:W-:Y:S02]  /*104e0*/  ISETP.LT.OR P0, PT, R3, 0x2, P0 ;  /* 0x000000020300780c */ /* 0x000fe40000701670 */
[----:B------:R-:W-:Y:S02]  /*104f0*/  @P1 LOP3.LUT R215, R215, 0x8, RZ, 0xfc, !PT ;  /* 0x00000008d7d71812 */ /* 0x000fe400078efcff */
[----:B------:R-:W-:Y:S02]  /*10500*/  FSEL R25, R177, -INF , !P0 ;  /* 0xff800000b1197808 */ /* 0x000fe40004000000 */
[----:B------:R-:W-:Y:S02]  /*10510*/  ISETP.GT.AND P0, PT, R0, 0x8, !P1 ;  /* 0x000000080000780c */ /* 0x000fe40004f04270 */
[----:B------:R-:W-:Y:S02]  /*10520*/  ISETP.GE.AND P1, PT, R2, 0xa, PT ;  /* 0x0000000a0200780c */ /* 0x000fe40003f26270 */
[----:B------:R-:W-:Y:S02]  /*10530*/  ISETP.LT.OR P0, PT, R3, 0x9, P0 ;  /* 0x000000090300780c */ /* 0x000fe40000701670 */
[----:B------:R-:W-:Y:S02]  /*10540*/  LOP3.LUT R215, R215, 0xfffffffb, RZ, 0xc0, !PT ;  /* 0xfffffffbd7d77812 */ /* 0x000fe400078ec0ff */
[----:B------:R-:W-:Y:S02]  /*10550*/  FSEL R24, R176, -INF , !P0 ;  /* 0xff800000b0187808 */ /* 0x000fe40004000000 */
[----:B------:R-:W-:Y:S02]  /*10560*/  ISETP.GT.AND P0, PT, R0, 0x9, !P1 ;  /* 0x000000090000780c */ /* 0x000fe40004f04270 */
[C---:B------:R-:W-:Y:S02]  /*10570*/  ISETP.GE.AND P2, PT, R2.reuse, 0x29, PT ;  /* 0x000000290200780c */ /* 0x040fe40003f46270 */
[----:B------:R-:W-:Y:S02]  /*10580*/  ISETP.LT.OR P0, PT, R3, 0xa, P0 ;  /* 0x0000000a0300780c */ /* 0x000fe40000701670 */
[----:B------:R-:W-:Y:S02]  /*10590*/  @P1 LOP3.LUT R215, R215, 0x4, RZ, 0xfc, !PT ;  /* 0x00000004d7d71812 */ /* 0x000fe400078efcff */
[----:B------:R-:W-:Y:S02]  /*105a0*/  ISETP.GE.AND P1, PT, R2, 0x11, PT ;  /* 0x000000110200780c */ /* 0x000fe40003f26270 */
[----:B------:R-:W-:Y:S02]  /*105b0*/  FSEL R23, R173, -INF , !P0 ;  /* 0xff800000ad177808 */ /* 0x000fe40004000000 */
[----:B------:R-:W-:Y:S02]  /*105c0*/  LOP3.LUT R215, R215, 0xfffffffd, RZ, 0xc0, !PT ;  /* 0xfffffffdd7d77812 */ /* 0x000fe400078ec0ff */
[----:B------:R-:W-:Y:S04]  /*105d0*/  ISETP.GT.AND P0, PT, R0, 0x10, !P1 ;  /* 0x000000100000780c */ /* 0x000fe80004f04270 */
[----:B------:R-:W-:Y:S03]  /*105e0*/  ISETP.LT.OR P0, PT, R3, 0x11, P0 ;  /* 0x000000110300780c */ /* 0x000fe60000701670 */
[----:B------:R-:W-:Y:S02]  /*105f0*/  @P1 LOP3.LUT R215, R215, 0x2, RZ, 0xfc, !PT ;  /* 0x00000002d7d71812 */ /* 0x000fe400078efcff */
[----:B------:R-:W-:Y:S02]  /*10600*/  ISETP.GE.AND P1, PT, R2, 0x12, PT ;  /* 0x000000120200780c */ /* 0x000fe40003f26270 */
[----:B-1----:R-:W-:Y:S02]  /*10610*/  FSEL R22, R172, -INF , !P0 ;  /* 0xff800000ac167808 */ /* 0x002fe40004000000 */
[C---:B------:R-:W-:Y:S02]  /*10620*/  ISETP.GT.AND P0, PT, R0.reuse, 0x11, !P1 ;  /* 0x000000110000780c */ /* 0x040fe40004f04270 */
[----:B------:R-:W-:Y:S02]  /*10630*/  LOP3.LUT R215, R215, 0xfffffffe, RZ, 0xc0, !PT ;  /* 0xfffffffed7d77812 */ /* 0x000fe400078ec0ff */
[----:B------:R-:W-:Y:S04]  /*10640*/  ISETP.LT.OR P0, PT, R3, 0x12, P0 ;  /* 0x000000120300780c */ /* 0x000fe80000701670 */
[----:B------:R-:W-:Y:S02]  /*10650*/  FSEL R21, R21, -INF , !P0 ;  /* 0xff80000015157808 */ /* 0x000fe40004000000 */
[----:B------:R-:W-:Y:S02]  /*10660*/  ISETP.GT.AND P0, PT, R0, 0x18, !P6 ;  /* 0x000000180000780c */ /* 0x000fe40007704270 */
[----:B------:R-:W-:Y:S02]  /*10670*/  @P1 LOP3.LUT R215, R215, 0x1, RZ, 0xfc, !PT ;  /* 0x00000001d7d71812 */ /* 0x000fe400078efcff */
[----:B------:R-:W-:Y:S02]  /*10680*/  ISETP.LT.OR P0, PT, R3, 0x19, P0 ;  /* 0x000000190300780c */ /* 0x000fe40000701670 */
[----:B------:R-:W-:Y:S02]  /*10690*/  ISETP.GE.AND P1, PT, R2, 0x1, PT ;  /* 0x000000010200780c */ /* 0x000fe40003f26270 */
[----:B------:R-:W-:Y:S02]  /*106a0*/  FSEL R20, R20, -INF , !P0 ;  /* 0xff80000014147808 */ /* 0x000fe40004000000 */
[C---:B------:R-:W-:Y:S02]  /*106b0*/  ISETP.GT.AND P0, PT, R0.reuse, 0x19, !P5 ;  /* 0x000000190000780c */ /* 0x040fe40006f04270 */
[----:B------:R-:W-:Y:S02]  /*106c0*/  LOP3.LUT R215, R215, 0xffffffdf, RZ, 0xc0, !PT ;  /* 0xffffffdfd7d77812 */ /* 0x000fe400078ec0ff */
        /* <DEDUP_REMOVED lines=11> */
[----:B------:R-:W-:Y:S04]  /*10780*/  ISETP.GT.AND P0, PT, R0, RZ, !P1 ;  /* 0x000000ff0000720c */ /* 0x000fe80004f04270 */
[----:B------:R-:W-:Y:S04]  /*10790*/  ISETP.LT.OR P0, PT, R3, 0x1, P0 ;  /* 0x000000010300780c */ /* 0x000fe80000701670 */
[----:B------:R-:W-:Y:S02]  /*107a0*/  FSEL R15, R178, -INF , !P0 ;  /* 0xff800000b20f7808 */ /* 0x000fe40004000000 */
[----:B------:R-:W-:Y:S11]  /*107b0*/  ISETP.GE.AND P0, PT, R2, 0x2a, PT ;  /* 0x0000002a0200780c */ /* 0x000ff60003f06270 */
[----:B------:R-:W-:Y:S02]  /*107c0*/  @!UPT UIADD3 URZ, URZ, URZ, URZ ;  /* 0x0000003f3f3ff290 */ /* 0x000fe4000fffe03f */
[----:B------:R-:W-:Y:S02]  /*107d0*/  @P0 LOP3.LUT R215, R215, 0x20, RZ, 0xfc, !PT ;  /* 0x00000020d7d70812 */ /* 0x000fe400078efcff */
[----:B------:R-:W-:Y:S02]  /*107e0*/  ISETP.GT.AND P0, PT, R0, 0x29, !P0 ;  /* 0x000000290000780c */ /* 0x000fe40004704270 */
[----:B------:R-:W1:Y:S02]  /*107f0*/  SHFL.IDX PT, R0, R7, 0x1, 0x1c1f ;  /* 0x003c1f0007007f89 */ /* 0x000e6400000e0000 */
[----:B------:R-:W-:Y:S04]  /*10800*/  ISETP.LT.OR P0, PT, R3, 0x2a, P0 ;  /* 0x0000002a0300780c */ /* 0x000fe80000701670 */
[----:B------:R-:W-:Y:S02]  /*10810*/  FSEL R3, R26, -INF , !P0 ;  /* 0xff8000001a037808 */ /* 0x000fe40004000000 */
[----:B------:R-:W-:Y:S01]  /*10820*/  ISETP.GE.AND P0, PT, R31, 0x1, PT ;  /* 0x000000011f00780c */ /* 0x000fe20003f06270 */
[--C-:B-1----:R-:W-:Y:S02]  /*10830*/  IMAD.IADD R12, R12, 0x1, R0.reuse ;  /* 0x000000010c0c7824 */ /* 0x102fe400078e0200 */
[----:B------:R-:W-:Y:S10]  /*10840*/  IMAD.IADD R7, R13, 0x1, R0 ;  /* 0x000000010d077824 */ /* 0x000ff400078e0200 */
        /* <DEDUP_REMOVED lines=14> */
.L_x_1932:
[----:B------:R-:W-:Y:S04]  /*10930*/  MOV R2, c[0x0][0x32c] ;  /* 0x0000cb0000027a02 */ /* 0x000fe80000000f00 */
[----:B------:R-:W-:Y:S11]  /*10940*/  ISETP.NE.AND P0, PT, R2, 0x1, PT ;  /* 0x000000010200780c */ /* 0x000ff60003f05270 */
[----:B------:R-:W-:Y:S02]  /*10950*/  @!UPT UIADD3 URZ, URZ, URZ, URZ ;  /* 0x0000003f3f3ff290 */ /* 0x000fe4000fffe03f */
[----:B------:R-:W-:Y:S05]  /*10960*/  @P0 IMAD.HI.U32 R2, R0, c[0x0][0x330], RZ ;  /* 0x0000cc0000020a27 */ /* 0x000fea00078e00ff */
[----:B------:R-:W-:Y:S02]  /*10970*/  @P0 SHF.R.U32.HI R0, RZ, c[0x0][0x334], R2 ;  /* 0x0000cd00ff000a19 */ /* 0x000fe40000011602 */
.L_x_1933:
[----:B------:R-:W-:Y:S05]  /*10980*/  BSYNC B0 ;  /* 0x0000000000007941 */ /* 0x000fea0003800000 */
.L_x_1931:
[----:B------:R-:W-:Y:S05]  /*10990*/  IMAD R0, R0, c[0x0][0x32c], R14 ;  /* 0x0000cb0000007a24 */ /* 0x000fea00078e020e */
[----:B------:R-:W-:Y:S02]  /*109a0*/  IMNMX R7, R7, R0, !PT ;  /* 0x0000000007077217 */ /* 0x000fe40007800200 */
[----:B------:R-:W-:Y:S04]  /*109b0*/  IADD3 R0, R0, c[0x0][0x32c], RZ ;  /* 0x0000cb0000007a10 */ /* 0x000fe80007ffe0ff */
[----:B------:R-:W-:Y:S02]  /*109c0*/  IMNMX R12, R12, R0, PT ;  /* 0x000000000c0c7217 */ /* 0x000fe40003800200 */
.L_x_1930:
        /* <DEDUP_REMOVED lines=19> */
[----:B------:R-:W-:Y:S02]  /*10b00*/  FSEL R2, R2, RZ, P0 ;  /* 0x000000ff02027208 */ /* 0x000fe40000000000 */
[----:B------:R-:W-:Y:S01]  /*10b10*/  ISETP.GT.AND P0, PT, R7, RZ, !P1 ;  /* 0x000000ff0700720c */ /* 0x000fe20004f04270 */
[----:B------:R-:W-:Y:S01]  /*10b20*/  FADD.FTZ R0, -R0, R9 ;  /* 0x0000000900007221 */ /* 0x000fe20000010100 */
[----:B------:R-:W-:Y:S01]  /*10b30*/  LOP3.LUT P1, RZ, R215, 0x20, RZ, 0xc0, !PT ;  /* 0x00000020d7ff7812 */ /* 0x000fe2000782c0ff */
[--C-:B------:R-:W-:Y:S01]  /*10b40*/  FFMA.FTZ R15, R15, c[0x0][0x2d0], -R2.reuse ;  /* 0x0000b4000f0f7a23 */ /* 0x100fe20000010802 */
[----:B------:R-:W-:Y:S01]  /*10b50*/  ISETP.LT.OR P0, PT, R12, 0x1, P0 ;  /* 0x000000010c00780c */ /* 0x000fe20000701670 */
[----:B------:R-:W-:Y:S02]  /*10b60*/  FMUL.FTZ R0, R0, c[0x0][0x2d0] ;  /* 0x0000b40000007a20 */ /* 0x000fe40000410000 */
[--C-:B------:R-:W-:Y:S01]  /*10b70*/  FFMA.FTZ R25, R25, c[0x0][0x2d0], -R2.reuse ;  /* 0x0000b40019197a23 */ /* 0x100fe20000010802 */
[----:B------:R-:W-:Y:S01]  /*10b80*/  FSEL R9, R189, -INF , !P0 ;  /* 0xff800000bd097808 */ /* 0x000fe20004000000 */
[----:B------:R-:W-:Y:S01]  /*10b90*/  MUFU.EX2 R15, R15 ;  /* 0x0000000f000f7308 */ /* 0x000fe20000000800 */
[----:B------:R-:W-:Y:S01]  /*10ba0*/  LOP3.LUT P0, RZ, R215, 0x10, RZ, 0xc0, !PT ;  /* 0x00000010d7ff7812 */ /* 0x000fe2000780c0ff */
[--C-:B------:R-:W-:Y:S02]  /*10bb0*/  FFMA.FTZ R186, R21, c[0x0][0x2d0], -R2.reuse ;  /* 0x0000b40015ba7a23 */ /* 0x100fe40000010802 */
[--C-:B------:R-:W-:Y:S01]  /*10bc0*/  FFMA.FTZ R184, R19, c[0x0][0x2d0], -R2.reuse ;  /* 0x0000b40013b87a23 */ /* 0x100fe20000010802 */
[----:B------:R-:W-:Y:S01]  /*10bd0*/  ISETP.GT.AND P0, PT, R7, 0x1, !P0 ;  /* 0x000000010700780c */ /* 0x000fe20004704270 */
[--C-:B------:R-:W-:Y:S02]  /*10be0*/  FFMA.FTZ R193, R18, c[0x0][0x2d0], -R2.reuse ;  /* 0x0000b40012c17a23 */ /* 0x100fe40000010802 */
[--C-:B------:R-:W-:Y:S01]  /*10bf0*/  FFMA.FTZ R192, R17, c[0x0][0x2d0], -R2.reuse ;  /* 0x0000b40011c07a23 */ /* 0x100fe20000010802 */
[----:B------:R-:W-:Y:S01]  /*10c00*/  ISETP.LT.OR P0, PT, R12, 0x2, P0 ;  /* 0x000000020c00780c */ /* 0x000fe20000701670 */
[----:B------:R-:W1:Y:S01]  /*10c10*/  MUFU.EX2 R0, R0 ;  /* 0x0000000000007308 */ /* 0x000e620000000800 */
[--C-:B------:R-:W-:Y:S02]  /*10c20*/  FFMA.FTZ R191, R16, c[0x0][0x2d0], -R2.reuse ;  /* 0x0000b40010bf7a23 */ /* 0x100fe40000010802 */
[----:B------:R-:W-:Y:S01]  /*10c30*/  FSEL R13, R188, -INF , !P0 ;  /* 0xff800000bc0d7808 */ /* 0x000fe20004000000 */
[--C-:B------:R-:W-:Y:S01]  /*10c40*/  FFMA.FTZ R187, R22, c[0x0][0x2d0], -R2.reuse ;  /* 0x0000b40016bb7a23 */ /* 0x100fe20000010802 */
[----:B------:R-:W-:Y:S01]  /*10c50*/  LOP3.LUT P0, RZ, R215, 0x8, RZ, 0xc0, !PT ;  /* 0x00000008d7ff7812 */ /* 0x000fe2000780c0ff */
[--C-:B------:R-:W-:Y:S02]  /*10c60*/  FFMA.FTZ R185, R20, c[0x0][0x2d0], -R2.reuse ;  /* 0x0000b40014b97a23 */ /* 0x100fe40000010802 */
[--C-:B------:R-:W-:Y:S01]  /*10c70*/  FFMA.FTZ R24, R24, c[0x0][0x2d0], -R2.reuse ;  /* 0x0000b40018187a23 */ /* 0x100fe20000010802 */
[----:B------:R-:W-:Y:S01]  /*10c80*/  ISETP.GT.AND P0, PT, R7, 0x8, !P0 ;  /* 0x000000080700780c */ /* 0x000fe20004704270 */
[----:B------:R-:W2:Y:S01]  /*10c90*/  MUFU.EX2 R25, R25 ;  /* 0x0000001900197308 */ /* 0x000ea20000000800 */
[--C-:B------:R-:W-:Y:S02]  /*10ca0*/  FFMA.FTZ R23, R23, c[0x0][0x2d0], -R2.reuse ;  /* 0x0000b40017177a23 */ /* 0x100fe40000010802 */
[----:B------:R-:W-:Y:S01]  /*10cb0*/  ISETP.LT.OR P0, PT, R12, 0x9, P0 ;  /* 0x000000090c00780c */ /* 0x000fe20000701670 */
[----:B------:R-:W-:Y:S03]  /*10cc0*/  FFMA.FTZ R190, R3, c[0x0][0x2d0], -R2 ;  /* 0x0000b40003be7a23 */ /* 0x000fe60000010802 */
[----:B------:R-:W-:Y:S02]  /*10cd0*/  FSEL R14, R183, -INF , !P0 ;  /* 0xff800000b70e7808 */ /* 0x000fe40004000000 */
[----:B------:R-:W-:Y:S01]  /*10ce0*/  LOP3.LUT P0, RZ, R215, 0x4, RZ, 0xc0, !PT ;  /* 0x00000004d7ff7812 */ /* 0x000fe2000780c0ff */
[----:B------:R-:W-:Y:S03]  /*10cf0*/  MUFU.EX2 R24, R24 ;  /* 0x0000001800187308 */ /* 0x000fe60000000800 */
[----:B------:R-:W-:Y:S01]  /*10d00*/  ISETP.GT.AND P0, PT, R7, 0x9, !P0 ;  /* 0x000000090700780c */ /* 0x000fe20004704270 */
[C---:B-1----:R-:W-:Y:S02]  /*10d10*/  FFMA.FTZ R2, R0.reuse, R229, R15 ;  /* 0x000000e500027223 */ /* 0x042fe4000001000f */
[----:B------:R-:W-:Y:S01]  /*10d20*/  FMUL.FTZ R16, R0, R164 ;  /* 0x000000a400107220 */ /* 0x000fe20000410000 */
[----:B------:R-:W-:Y:S01]  /*10d30*/  ISETP.LT.OR P0, PT, R12, 0xa, P0 ;  /* 0x0000000a0c00780c */ /* 0x000fe20000701670 */
[----:B------:R-:W-:Y:S02]  /*10d40*/  FMUL.FTZ R17, R0, R165 ;  /* 0x000000a500117220 */ /* 0x000fe40000410000 */
[----:B------:R-:W1:Y:S01]  /*10d50*/  MUFU.EX2 R23, R23 ;  /* 0x0000001700177308 */ /* 0x000e620000000800 */
[----:B------:R-:W-:Y:S01]  /*10d60*/  FSEL R175, R182, -INF , !P0 ;  /* 0xff800000b6af7808 */ /* 0x000fe20004000000 */
[C---:B------:R-:W-:Y:S01]  /*10d70*/  FMUL.FTZ R32, R0.reuse, R148 ;  /* 0x0000009400207220 */ /* 0x040fe20000410000 */
[----:B------:R-:W-:Y:S01]  /*10d80*/  LOP3.LUT P0, RZ, R215, 0x2, RZ, 0xc0, !PT ;  /* 0x00000002d7ff7812 */ /* 0x000fe2000780c0ff */
[C---:B------:R-:W-:Y:S01]  /*10d90*/  FMUL.FTZ R33, R0.reuse, R149 ;  /* 0x0000009500217220 */ /* 0x040fe20000410000 */
[----:B--2---:R-:W-:Y:S01]  /*10da0*/  F2FP.BF16.PACK_AB R172, R25, R15 ;  /* 0x0000000f19ac723e */ /* 0x004fe200000010ff */
[C---:B------:R-:W-:Y:S01]  /*10db0*/  FMUL.FTZ R20, R0.reuse, R160 ;  /* 0x000000a000147220 */ /* 0x040fe20000410000 */
[----:B------:R-:W-:Y:S01]  /*10dc0*/  ISETP.GT.AND P0, PT, R7, 0x10, !P0 ;  /* 0x000000100700780c */ /* 0x000fe20004704270 */
[C---:B------:R-:W-:Y:S02]  /*10dd0*/  FMUL.FTZ R21, R0.reuse, R161 ;  /* 0x000000a100157220 */ /* 0x040fe40000410000 */
[----:B------:R-:W-:Y:S01]  /*10de0*/  FMUL.FTZ R36, R0, R36 ;  /* 0x0000002400247220 */ /* 0x000fe20000410000 */
[----:B------:R-:W-:Y:S01]  /*10df0*/  ISETP.LT.OR P0, PT, R12, 0x11, P0 ;  /* 0x000000110c00780c */ /* 0x000fe20000701670 */
[C---:B------:R-:W-:Y:S01]  /*10e00*/  FMUL.FTZ R37, R0.reuse, R37 ;  /* 0x0000002500257220 */ /* 0x040fe20000410000 */
[----:B------:R-:W-:Y:S01]  /*10e10*/  MUFU.EX2 R185, R185 ;  /* 0x000000b900b97308 */ /* 0x000fe20000000800 */
[C---:B------:R-:W-:Y:S01]  /*10e20*/  FMUL.FTZ R40, R0.reuse, R40 ;  /* 0x0000002800287220 */ /* 0x040fe20000410000 */
[----:B------:R-:W-:Y:S01]  /*10e30*/  FSEL R181, R181, -INF , !P0 ;  /* 0xff800000b5b57808 */ /* 0x000fe20004000000 */
[C---:B------:R-:W-:Y:S01]  /*10e40*/  FMUL.FTZ R41, R0.reuse, R41 ;  /* 0x0000002900297220 */ /* 0x040fe20000410000 */
[----:B------:R-:W-:Y:S01]  /*10e50*/  LOP3.LUT P0, RZ, R215, 0x1, RZ, 0xc0, !PT ;  /* 0x00000001d7ff7812 */ /* 0x000fe2000780c0ff */
[C---:B------:R-:W-:Y:S02]  /*10e60*/  FMUL.FTZ R44, R0.reuse, R44 ;  /* 0x0000002c002c7220 */ /* 0x040fe40000410000 */
[C---:B------:R-:W-:Y:S01]  /*10e70*/  FMUL.FTZ R45, R0.reuse, R45 ;  /* 0x0000002d002d7220 */ /* 0x040fe20000410000 */
[C---:B------:R-:W-:Y:S01]  /*10e80*/  ISETP.GT.AND P0, PT, R7.reuse, 0x11, !P0 ;  /* 0x000000110700780c */ /* 0x040fe20004704270 */
[C---:B------:R-:W-:Y:S01]  /*10e90*/  FMUL.FTZ R48, R0.reuse, R48 ;  /* 0x0000003000307220 */ /* 0x040fe20000410000 */
[----:B------:R-:W-:Y:S01]  /*10ea0*/  MUFU.EX2 R184, R184 ;  /* 0x000000b800b87308 */ /* 0x000fe20000000800 */
[----:B------:R-:W-:Y:S01]  /*10eb0*/  FMUL.FTZ R49, R0, R49 ;  /* 0x0000003100317220 */ /* 0x000fe20000410000 */
[----:B------:R-:W-:Y:S01]  /*10ec0*/  ISETP.LT.OR P0, PT, R12, 0x12, P0 ;  /* 0x000000120c00780c */ /* 0x000fe20000701670 */
[C---:B------:R-:W-:Y:S02]  /*10ed0*/  FMUL.FTZ R52, R0.reuse, R52 ;  /* 0x0000003400347220 */ /* 0x040fe40000410000 */
[----:B------:R-:W-:Y:S01]  /*10ee0*/  FMUL.FTZ R53, R0, R53 ;  /* 0x0000003500357220 */ /* 0x000fe20000410000 */
[----:B------:R-:W-:Y:S01]  /*10ef0*/  FSEL R180, R180, -INF , !P0 ;  /* 0xff800000b4b47808 */ /* 0x000fe20004000000 */
[C---:B------:R-:W-:Y:S01]  /*10f00*/  FMUL.FTZ R56, R0.reuse, R56 ;  /* 0x0000003800387220 */ /* 0x040fe20000410000 */
[----:B------:R-:W-:Y:S01]  /*10f10*/  ISETP.GT.AND P0, PT, R7, 0x18, !P6 ;  /* 0x000000180700780c */ /* 0x000fe20007704270 */
[C---:B------:R-:W-:Y:S02]  /*10f20*/  FMUL.FTZ R57, R0.reuse, R57 ;  /* 0x0000003900397220 */ /* 0x040fe40000410000 */
[----:B------:R-:W-:Y:S01]  /*10f30*/  FMUL.FTZ R60, R0, R60 ;  /* 0x0000003c003c7220 */ /* 0x000fe20000410000 */
[----:B------:R-:W-:Y:S01]  /*10f40*/  ISETP.LT.OR P0, PT, R12, 0x19, P0 ;  /* 0x000000190c00780c */ /* 0x000fe20000701670 */
[C---:B------:R-:W-:Y:S02]  /*10f50*/  FMUL.FTZ R61, R0.reuse, R61 ;  /* 0x0000003d003d7220 */ /* 0x040fe40000410000 */
[C---:B------:R-:W-:Y:S01]  /*10f60*/  FMUL.FTZ R64, R0.reuse, R64 ;  /* 0x0000004000407220 */ /* 0x040fe20000410000 */
[----:B------:R-:W-:Y:S01]  /*10f70*/  FSEL R179, R179, -INF , !P0 ;  /* 0xff800000b3b37808 */ /* 0x000fe20004000000 */
[C---:B------:R-:W-:Y:S01]  /*10f80*/  FMUL.FTZ R65, R0.reuse, R65 ;  /* 0x0000004100417220 */ /* 0x040fe20000410000 */
[C---:B------:R-:W-:Y:S01]  /*10f90*/  ISETP.GT.AND P0, PT, R7.reuse, 0x19, !P5 ;  /* 0x000000190700780c */ /* 0x040fe20006f04270 */
[C---:B------:R-:W-:Y:S02]  /*10fa0*/  FMUL.FTZ R68, R0.reuse, R68 ;  /* 0x0000004400447220 */ /* 0x040fe40000410000 */
[----:B------:R-:W-:Y:S01]  /*10fb0*/  FMUL.FTZ R69, R0, R69 ;  /* 0x0000004500457220 */ /* 0x000fe20000410000 */
[----:B------:R-:W-:Y:S01]  /*10fc0*/  ISETP.LT.OR P0, PT, R12, 0x1a, P0 ;  /* 0x0000001a0c00780c */ /* 0x000fe20000701670 */
[C---:B------:R-:W-:Y:S02]  /*10fd0*/  FMUL.FTZ R72, R0.reuse, R72 ;  /* 0x0000004800487220 */ /* 0x040fe40000410000 */
[----:B------:R-:W-:Y:S01]  /*10fe0*/  FMUL.FTZ R73, R0, R73 ;  /* 0x0000004900497220 */ /* 0x000fe20000410000 */
[----:B------:R-:W-:Y:S01]  /*10ff0*/  FSEL R176, R174, -INF , !P0 ;  /* 0xff800000aeb07808 */ /* 0x000fe20004000000 */
[C---:B------:R-:W-:Y:S01]  /*11000*/  FMUL.FTZ R76, R0.reuse, R76 ;  /* 0x0000004c004c7220 */ /* 0x040fe20000410000 */
[----:B------:R-:W-:Y:S01]  /*11010*/  ISETP.GT.AND P0, PT, R7, 0x20, !P4 ;  /* 0x000000200700780c */ /* 0x000fe20006704270 */
[C---:B------:R-:W-:Y:S01]  /*11020*/  FMUL.FTZ R77, R0.reuse, R77 ;  /* 0x0000004d004d7220 */ /* 0x040fe20000410000 */
[----:B-1----:R-:W-:Y:S01]  /*11030*/  F2FP.BF16.PACK_AB R174, R23, R24 ;  /* 0x0000001817ae723e */ /* 0x002fe200000010ff */
        /* <DEDUP_REMOVED lines=26> */
[----:B------:R-:W-:Y:S01]  /*111e0*/  FADD.FTZ R12, R25, R2 ;  /* 0x00000002190c7221 */ /* 0x000fe20000010000 */
[----:B------:R-:W-:Y:S01]  /*111f0*/  FMNMX.FTZ R2, R9, R8, !PT ;  /* 0x0000000809027209 */ /* 0x000fe20007810000 */
[----:B------:R-:W-:Y:S01]  /*11200*/  FMUL.FTZ R25, R0, R157 ;  /* 0x0000009d00197220 */ /* 0x000fe20000410000 */
[----:B------:R-:W-:Y:S01]  /*11210*/  FSEL R7, R27, -INF , !P0 ;  /* 0xff8000001b077808 */ /* 0x000fe20004000000 */
[----:B------:R-:W-:Y:S01]  /*11220*/  FADD.FTZ R12, R24, R12 ;  /* 0x0000000c180c7221 */ /* 0x000fe20000010000 */
        /* <DEDUP_REMOVED lines=19> */
[----:B------:R-:W-:Y:S01]  /*11360*/  FMUL.FTZ R128, R0, R128 ;  /* 0x0000008000807220 */ /* 0x000fe20000410000 */
[----:B------:R-:W-:Y:S01]  /*11370*/  FMNMX.FTZ R2, R176, R2, !PT ;  /* 0x00000002b0027209 */ /* 0x000fe20007810000 */
[C---:B------:R-:W-:Y:S02]  /*11380*/  FMUL.FTZ R129, R0.reuse, R129 ;  /* 0x0000008100817220 */ /* 0x040fe40000410000 */
[----:B------:R-:W-:Y:S01]  /*11390*/  FADD.FTZ R183, R23, R12 ;  /* 0x0000000c17b77221 */ /* 0x000fe20000010000 */
[----:B------:R-:W-:Y:S01]  /*113a0*/  FMNMX.FTZ R2, R177, R2, !PT ;  /* 0x00000002b1027209 */ /* 0x000fe20007810000 */
[C---:B------:R-:W-:Y:S02]  /*113b0*/  FMUL.FTZ R12, R0.reuse, R168 ;  /* 0x000000a8000c7220 */ /* 0x040fe40000410000 */
[----:B------:R-:W-:Y:S01]  /*113c0*/  FMUL.FTZ R132, R0, R132 ;  /* 0x0000008400847220 */ /* 0x000fe20000410000 */
[----:B------:R-:W-:Y:S01]  /*113d0*/  FMNMX.FTZ R2, R178, R2, !PT ;  /* 0x00000002b2027209 */ /* 0x000fe20007810000 */
[C---:B------:R-:W-:Y:S02]  /*113e0*/  FMUL.FTZ R133, R0.reuse, R133 ;  /* 0x0000008500857220 */ /* 0x040fe40000410000 */
[----:B------:R-:W-:Y:S01]  /*113f0*/  FMUL.FTZ R136, R0, R136 ;  /* 0x0000008800887220 */ /* 0x000fe20000410000 */
[----:B------:R-:W-:Y:S01]  /*11400*/  FMNMX.FTZ R2, R182, R2, !PT ;  /* 0x00000002b6027209 */ /* 0x000fe20007810000 */
[----:B------:R-:W-:Y:S03]  /*11410*/  FMUL.FTZ R137, R0, R137 ;  /* 0x0000008900897220 */ /* 0x000fe60000410000 */
        /* <DEDUP_REMOVED lines=11> */
[----:B------:R-:W-:Y:S01]  /*114d0*/  ISETP.GT.AND P0, PT, R221, R195, PT ;  /* 0x000000c3dd00720c */ /* 0x000fe20003f04270 */
[----:B------:R-:W1:Y:S02]  /*114e0*/  MUFU.EX2 R2, R2 ;  /* 0x0000000200027308 */ /* 0x000e640000000800 */
[--C-:B------:R-:W-:Y:S02]  /*114f0*/  FFMA.FTZ R173, R9, c[0x0][0x2d0], -R8.reuse ;  /* 0x0000b40009ad7a23 */ /* 0x100fe40000010808 */
[--C-:B------:R-:W-:Y:S02]  /*11500*/  FFMA.FTZ R9, R13, c[0x0][0x2d0], -R8.reuse ;  /* 0x0000b4000d097a23 */ /* 0x100fe40000010808 */
[----:B------:R-:W-:Y:S02]  /*11510*/  FMUL.FTZ R13, R0, R169 ;  /* 0x000000a9000d7220 */ /* 0x000fe40000410000 */
[--C-:B------:R-:W-:Y:S02]  /*11520*/  FFMA.FTZ R0, R14, c[0x0][0x2d0], -R8.reuse ;  /* 0x0000b4000e007a23 */ /* 0x100fe40000010808 */
[----:B------:R-:W-:Y:S10]  /*11530*/  MUFU.EX2 R161, R9 ;  /* 0x0000000900a17308 */ /* 0x000ff40000000800 */
[----:B------:R-:W2:Y:S01]  /*11540*/  MUFU.EX2 R173, R173 ;  /* 0x000000ad00ad7308 */ /* 0x000ea20000000800 */
[C---:B-1----:R-:W-:Y:S02]  /*11550*/  FMUL.FTZ R27, R2.reuse, R159 ;  /* 0x0000009f021b7220 */ /* 0x042fe40000410000 */
[C---:B------:R-:W-:Y:S02]  /*11560*/  FMUL.FTZ R34, R2.reuse, R150 ;  /* 0x0000009602227220 */ /* 0x040fe40000410000 */
[C---:B------:R-:W-:Y:S05]  /*11570*/  FMUL.FTZ R35, R2.reuse, R151 ;  /* 0x0000009702237220 */ /* 0x040fea0000410000 */
[----:B------:R1:W-:Y:S01]  /*11580*/  MUFU.EX2 R159, R0 ;  /* 0x00000000009f7308 */ /* 0x0003e20000000800 */
[----:B------:R-:W3:Y:S01]  /*11590*/  LDSM.16.MT88.4 R148, [R147] ;  /* 0x000000009394783b */ /* 0x000ee20000004200 */
[C---:B------:R-:W-:Y:S02]  /*115a0*/  FMUL.FTZ R26, R2.reuse, R158 ;  /* 0x0000009e021a7220 */ /* 0x040fe40000410000 */
[C---:B------:R-:W-:Y:S02]  /*115b0*/  FMUL.FTZ R14, R2.reuse, R170 ;  /* 0x000000aa020e7220 */ /* 0x040fe40000410000 */
[C---:B------:R-:W-:Y:S02]  /*115c0*/  FMUL.FTZ R15, R2.reuse, R171 ;  /* 0x000000ab020f7220 */ /* 0x040fe40000410000 */
[C---:B------:R-:W-:Y:S02]  /*115d0*/  FMUL.FTZ R18, R2.reuse, R166 ;  /* 0x000000a602127220 */ /* 0x040fe40000410000 */
[C---:B------:R-:W-:Y:S02]  /*115e0*/  FMUL.FTZ R19, R2.reuse, R167 ;  /* 0x000000a702137220 */ /* 0x040fe40000410000 */
[C---:B------:R-:W-:Y:S01]  /*115f0*/  FMUL.FTZ R22, R2.reuse, R162 ;  /* 0x000000a202167220 */ /* 0x040fe20000410000 */
[----:B------:R-:W-:Y:S01]  /*11600*/  LDSM.16.MT88.4 R164, [R147+0x1000] ;  /* 0x0010000093a4783b */ /* 0x000fe20000004200 */
[C---:B--2---:R-:W-:Y:S01]  /*11610*/  FFMA.FTZ R157, R2.reuse, R230, R173 ;  /* 0x000000e6029d7223 */ /* 0x044fe200000100ad */
[----:B------:R-:W-:Y:S01]  /*11620*/  F2FP.BF16.PACK_AB R173, R161, R173 ;  /* 0x000000ada1ad723e */ /* 0x000fe200000010ff */
[C---:B------:R-:W-:Y:S02]  /*11630*/  FMUL.FTZ R23, R2.reuse, R163 ;  /* 0x000000a302177220 */ /* 0x040fe40000410000 */
[C---:B------:R-:W-:Y:S02]  /*11640*/  FMUL.FTZ R30, R2.reuse, R154 ;  /* 0x0000009a021e7220 */ /* 0x040fe40000410000 */
[C---:B------:R-:W-:Y:S02]  /*11650*/  FMUL.FTZ R31, R2.reuse, R155 ;  /* 0x0000009b021f7220 */ /* 0x040fe40000410000 */
[C---:B------:R-:W-:Y:S01]  /*11660*/  FMUL.FTZ R38, R2.reuse, R38 ;  /* 0x0000002602267220 */ /* 0x040fe20000410000 */
[----:B------:R-:W-:Y:S01]  /*11670*/  LDSM.16.MT88.4 R152, [R147+0x800] ;  /* 0x000800009398783b */ /* 0x000fe20000004200 */
        /* <DEDUP_REMOVED lines=16> */
[----:B------:R-:W-:Y:S02]  /*11780*/  FADD.FTZ R157, R161, R157 ;  /* 0x0000009da19d7221 */ /* 0x000fe40000010000 */
[C---:B------:R-:W-:Y:S02]  /*11790*/  FMUL.FTZ R66, R2.reuse, R66 ;  /* 0x0000004202427220 */ /* 0x040fe40000410000 */
[C---:B------:R-:W-:Y:S02]  /*117a0*/  FMUL.FTZ R67, R2.reuse, R67 ;  /* 0x0000004302437220 */ /* 0x040fe40000410000 */
[C---:B---3--:R-:W-:Y:S05]  /*117b0*/  HMMA.16816.F32.BF16 R12, R172.reuse, R148, R12 ;  /* 0x00000094ac0c723c */ /* 0x048fea000004180c */
        /* <DEDUP_REMOVED lines=37> */
[--C-:B------:R-:W-:Y:S02]  /*11a10*/  FFMA.FTZ R0, R181, c[0x0][0x2d0], -R8.reuse ;  /* 0x0000b400b5007a23 */ /* 0x100fe40000010808 */
[C---:B------:R-:W-:Y:S01]  /*11a20*/  FMUL.FTZ R134, R2.reuse, R134 ;  /* 0x0000008602867220 */ /* 0x040fe20000410000 */
[----:B------:R-:W-:Y:S01]  /*11a30*/  MUFU.EX2 R181, R192 ;  /* 0x000000c000b57308 */ /* 0x000fe20000000800 */
[C---:B------:R-:W-:Y:S02]  /*11a40*/  FMUL.FTZ R135, R2.reuse, R135 ;  /* 0x0000008702877220 */ /* 0x040fe40000410000 */
[C---:B------:R-:W-:Y:S02]  /*11a50*/  FMUL.FTZ R138, R2.reuse, R138 ;  /* 0x0000008a028a7220 */ /* 0x040fe40000410000 */
[----:B------:R-:W-:Y:S05]  /*11a60*/  FMUL.FTZ R139, R2, R139 ;  /* 0x0000008b028b7220 */ /* 0x000fea0000410000 */
[----:B------:R2:W-:Y:S01]  /*11a70*/  MUFU.EX2 R162, R0 ;  /* 0x0000000000a27308 */ /* 0x0005e20000000800 */
[C---:B-1----:R-:W-:Y:S09]  /*11a80*/  HMMA.16816.F32.BF16 R28, R172.reuse, R148, R28 ;  /* 0x00000094ac1c723c */ /* 0x042ff2000004181c */
[----:B------:R-:W1:Y:S01]  /*11a90*/  MUFU.EX2 R2, R187 ;  /* 0x000000bb00027308 */ /* 0x000e620000000800 */
[C---:B------:R-:W-:Y:S01]  /*11aa0*/  HMMA.16816.F32.BF16 R32, R172.reuse, R150, R32 ;  /* 0x00000096ac20723c */ /* 0x040fe20000041820 */
[----:B------:R-:W3:Y:S02]  /*11ab0*/  LDSM.16.MT88.4 R148, [R197] ;  /* 0x00000000c594783b */ /* 0x000ee40000004200 */
[--C-:B--2---:R-:W-:Y:S06]  /*11ac0*/  FFMA.FTZ R0, R180, c[0x0][0x2d0], -R8.reuse ;  /* 0x0000b400b4007a23 */ /* 0x104fec0000010808 */
[----:B------:R-:W-:Y:S10]  /*11ad0*/  MUFU.EX2 R180, R193 ;  /* 0x000000c100b47308 */ /* 0x000ff40000000800 */
[----:B------:R2:W4:Y:S01]  /*11ae0*/  MUFU.EX2 R160, R0 ;  /* 0x0000000000a07308 */ /* 0x0005220000000800 */
[C---:B---3--:R-:W-:Y:S03]  /*11af0*/  HMMA.16816.F32.BF16 R36, R172.reuse, R148, R36 ;  /* 0x00000094ac24723c */ /* 0x048fe60000041824 */
[--C-:B--2---:R-:W-:Y:S05]  /*11b00*/  FFMA.FTZ R0, R179, c[0x0][0x2d0], -R8.reuse ;  /* 0x0000b400b3007a23 */ /* 0x104fea0000010808 */
[C---:B------:R-:W-:Y:S01]  /*11b10*/  HMMA.16816.F32.BF16 R40, R172.reuse, R150, R40 ;  /* 0x00000096ac28723c */ /* 0x040fe20000041828 */
[----:B------:R-:W2:Y:S01]  /*11b20*/  LDSM.16.MT88.4 R148, [R147+0x1800] ;  /* 0x001800009394783b */ /* 0x000ea20000004200 */
[----:B------:R3:W-:Y:S02]  /*11b30*/  MUFU.EX2 R9, R0 ;  /* 0x0000000000097308 */ /* 0x0007e40000000800 */
[----:B---3--:R-:W-:Y:S08]  /*11b40*/  FFMA.FTZ R0, R176, c[0x0][0x2d0], -R8 ;  /* 0x0000b400b0007a23 */ /* 0x008ff00000010808 */
[----:B------:R1:W3:Y:S01]  /*11b50*/  MUFU.EX2 R179, R0 ;  /* 0x0000000000b37308 */ /* 0x0002e20000000800 */
[C---:B--2---:R-:W-:Y:S08]  /*11b60*/  HMMA.16816.F32.BF16 R44, R172.reuse, R148, R44 ;  /* 0x00000094ac2c723c */ /* 0x044ff0000004182c */
[C---:B------:R-:W-:Y:S01]  /*11b70*/  HMMA.16816.F32.BF16 R48, R172.reuse, R150, R48 ;  /* 0x00000096ac30723c */ /* 0x040fe20000041830 */
[----:B------:R-:W2:Y:S03]  /*11b80*/  LDSM.16.MT88.4 R148, [R196+0x1800] ;  /* 0x00180000c494783b */ /* 0x000ea60000004200 */
[----:B-1----:R-:W-:Y:S02]  /*11b90*/  FADD.FTZ R0, R2, R183 ;  /* 0x000000b702007221 */ /* 0x002fe40000010000 */
[----:B------:R-:W1:Y:S02]  /*11ba0*/  MUFU.EX2 R183, R191 ;  /* 0x000000bf00b77308 */ /* 0x000e640000000800 */
[C---:B------:R-:W-:Y:S04]  /*11bb0*/  FADD.FTZ R161, R156.reuse, R0 ;  /* 0x000000009ca17221 */ /* 0x040fe80000010000 */
        /* <DEDUP_REMOVED lines=34> */
[----:B----4-:R-:W-:Y:S01]  /*11de0*/  F2FP.BF16.PACK_AB R149, R160, R162 ;  /* 0x000000a2a095723e */ /* 0x010fe200000010ff */
[----:B------:R-:W-:Y:S02]  /*11df0*/  FADD.FTZ R2, R158, R0 ;  /* 0x000000009e027221 */ /* 0x000fe40000010000 */
[----:B------:R-:W-:Y:S01]  /*11e00*/  F2FP.BF16.PACK_AB R150, R184, R185 ;  /* 0x000000b9b896723e */ /* 0x000fe200000010ff */
[----:B------:R-:W-:Y:S01]  /*11e10*/  LDSM.16.MT88.4 R156, [R197+0x5000] ;  /* 0x00500000c59c783b */ /* 0x000fe20000004200 */
[----:B---3--:R-:W-:Y:S03]  /*11e20*/  F2FP.BF16.PACK_AB R151, R179, R9 ;  /* 0x00000009b397723e */ /* 0x008fe600000010ff */
[----:B------:R-:W-:Y:S01]  /*11e30*/  F2FP.BF16.PACK_AB R172, R181, R180 ;  /* 0x000000b4b5ac723e */ /* 0x000fe200000010ff */
[----:B------:R-:W-:Y:S01]  /*11e40*/  FADD.FTZ R2, R162, R2 ;  /* 0x00000002a2027221 */ /* 0x000fe20000010000 */
[----:B-1----:R-:W-:Y:S01]  /*11e50*/  F2FP.BF16.PACK_AB R174, R186, R183 ;  /* 0x000000b7baae723e */ /* 0x002fe200000010ff */
[----:B------:R-:W-:Y:S01]  /*11e60*/  FFMA.FTZ R0, R177, c[0x0][0x2d0], -R8 ;  /* 0x0000b400b1007a23 */ /* 0x000fe20000010808 */
[C---:B------:R-:W-:Y:S03]  /*11e70*/  HMMA.16816.F32.BF16 R12, R148.reuse, R152, R12 ;  /* 0x00000098940c723c */ /* 0x040fe6000004180c */
[----:B------:R1:W-:Y:S02]  /*11e80*/  MUFU.EX2 R177, R0 ;  /* 0x0000000000b17308 */ /* 0x0003e40000000800 */
[----:B------:R-:W-:Y:S03]  /*11e90*/  FADD.FTZ R2, R160, R2 ;  /* 0x00000002a0027221 */ /* 0x000fe60000010000 */
[C---:B------:R-:W-:Y:S01]  /*11ea0*/  HMMA.16816.F32.BF16 R16, R148.reuse, R154, R16 ;  /* 0x0000009a9410723c */ /* 0x040fe20000041810 */
[----:B------:R-:W2:Y:S03]  /*11eb0*/  LDSM.16.MT88.4 R152, [R196+0x800] ;  /* 0x00080000c498783b */ /* 0x000ea60000004200 */
[----:B------:R-:W-:Y:S01]  /*11ec0*/  FADD.FTZ R2, R9, R2 ;  /* 0x0000000209027221 */ /* 0x000fe20000010000 */
[----:B------:R-:W-:Y:S03]  /*11ed0*/  MOV R9, R4 ;  /* 0x0000000400097202 */ /* 0x000fe60000000f00 */
[----:B------:R-:W-:Y:S04]  /*11ee0*/  FADD.FTZ R2, R179, R2 ;  /* 0x00000002b3027221 */ /* 0x000fe80000010000 */
[--C-:B-1----:R-:W-:Y:S04]  /*11ef0*/  FFMA.FTZ R0, R178, c[0x0][0x2d0], -R8.reuse ;  /* 0x0000b400b2007a23 */ /* 0x102fe80000010808 */
[----:B------:R-:W1:Y:S01]  /*11f00*/  MUFU.EX2 R178, R0 ;  /* 0x0000000000b27308 */ /* 0x000e620000000800 */
[C---:B--2---:R-:W-:Y:S03]  /*11f10*/  HMMA.16816.F32.BF16 R20, R148.reuse, R152, R20 ;  /* 0x000000989414723c */ /* 0x044fe60000041814 */
[----:B-1----:R-:W-:Y:S01]  /*11f20*/  F2FP.BF16.PACK_AB R173, R178, R177 ;  /* 0x000000b1b2ad723e */ /* 0x002fe200000010ff */
[--C-:B------:R-:W-:Y:S04]  /*11f30*/  FFMA.FTZ R0, R182, c[0x0][0x2d0], -R8.reuse ;  /* 0x0000b400b6007a23 */ /* 0x100fe80000010808 */
[C---:B------:R-:W-:Y:S01]  /*11f40*/  HMMA.16816.F32.BF16 R24, R148.reuse, R154, R24 ;  /* 0x0000009a9418723c */ /* 0x040fe20000041818 */
[----:B------:R-:W1:Y:S01]  /*11f50*/  LDSM.16.MT88.4 R152, [R198+0x800] ;  /* 0x00080000c698783b */ /* 0x000e620000004200 */
[----:B------:R2:W-:Y:S02]  /*11f60*/  MUFU.EX2 R176, R0 ;  /* 0x0000000000b07308 */ /* 0x0005e40000000800 */
[----:B------:R-:W-:Y:S02]  /*11f70*/  FFMA.FTZ R8, R7, c[0x0][0x2d0], -R8 ;  /* 0x0000b40007087a23 */ /* 0x000fe40000010808 */
[----:B------:R-:W-:Y:S06]  /*11f80*/  FADD.FTZ R7, R177, R2 ;  /* 0x00000002b1077221 */ /* 0x000fec0000010000 */
[----:B------:R-:W3:Y:S01]  /*11f90*/  MUFU.EX2 R8, R8 ;  /* 0x0000000800087308 */ /* 0x000ee20000000800 */
[----:B--2---:R-:W-:Y:S04]  /*11fa0*/  FADD.FTZ R0, R185, R161 ;  /* 0x000000a1b9007221 */ /* 0x004fe80000010000 */
[----:B------:R-:W-:Y:S04]  /*11fb0*/  FADD.FTZ R0, R184, R0 ;  /* 0x00000000b8007221 */ /* 0x000fe80000010000 */
[----:B------:R-:W-:Y:S01]  /*11fc0*/  FADD.FTZ R0, R180, R0 ;  /* 0x00000000b4007221 */ /* 0x000fe20000010000 */
[----:B---3--:R-:W-:Y:S03]  /*11fd0*/  F2FP.BF16.PACK_AB R175, R8, R176 ;  /* 0x000000b008af723e */ /* 0x008fe600000010ff */
[----:B------:R-:W-:Y:S01]  /*11fe0*/  FADD.FTZ R2, R181, R0 ;  /* 0x00000000b5027221 */ /* 0x000fe20000010000 */
[C---:B-1----:R-:W-:Y:S03]  /*11ff0*/  HMMA.16816.F32.BF16 R28, R148.reuse, R152, R28 ;  /* 0x00000098941c723c */ /* 0x042fe6000004181c */
[----:B------:R-:W-:Y:S02]  /*12000*/  FADD.FTZ R0, R178, R7 ;  /* 0x00000007b2007221 */ /* 0x000fe40000010000 */
[----:B------:R-:W-:Y:S02]  /*12010*/  FADD.FTZ R2, R183, R2 ;  /* 0x00000002b7027221 */ /* 0x000fe40000010000 */
[----:B------:R-:W-:Y:S01]  /*12020*/  FADD.FTZ R0, R176, R0 ;  /* 0x00000000b0007221 */ /* 0x000fe20000010000 */
[C---:B------:R-:W-:Y:S01]  /*12030*/  HMMA.16816.F32.BF16 R32, R148.reuse, R154, R32 ;  /* 0x0000009a9420723c */ /* 0x040fe20000041820 */
[----:B------:R-:W1:Y:S03]  /*12040*/  LDSM.16.MT88.4 R152, [R197+0x800] ;  /* 0x00080000c598783b */ /* 0x000e660000004200 */
[----:B------:R-:W-:Y:S01]  /*12050*/  FADD.FTZ R230, R8, R0 ;  /* 0x0000000008e67221 */ /* 0x000fe20000010000 */
[----:B------:R-:W-:Y:S01]  /*12060*/  IADD3 R0, R221, -0x1, RZ ;  /* 0xffffffffdd007810 */ /* 0x000fe20007ffe0ff */
[----:B------:R-:W-:Y:S01]  /*12070*/  FADD.FTZ R229, R186, R2 ;  /* 0x00000002bae57221 */ /* 0x000fe20000010000 */
[----:B------:R-:W-:Y:S02]  /*12080*/  MOV R8, R3 ;  /* 0x0000000300087202 */ /* 0x000fe40000000f00 */
[----:B------:R-:W-:Y:S01]  /*12090*/  MOV R221, R0 ;  /* 0x0000000000dd7202 */ /* 0x000fe20000000f00 */
        /* <DEDUP_REMOVED lines=85> */
[----:B------:R-:W-:Y:S06]  /*125f0*/  @!UPT UIADD3 URZ, URZ, URZ, URZ ;  /* 0x0000003f3f3ff290 */ /* 0x000fec000fffe03f */
[----:B------:R-:W-:Y:S01]  /*12600*/  IMAD.SHL.U32 R194, R194, 0x80, RZ ;  /* 0x00000080c2c27824 */ /* 0x000fe200078e00ff */
[----:B------:R-:W-:Y:S01]  /*12610*/  MOV R9, R4 ;  /* 0x0000000400097202 */ /* 0x000fe20000000f00 */
[----:B------:R-:W-:Y:S01]  /*12620*/  IMAD.MOV.U32 R8, RZ, RZ, R3 ;  /* 0x000000ffff087224 */ /* 0x000fe200078e0003 */
[----:B------:R-:W-:-:S07]  /*12630*/  MOV R221, R0 ;  /* 0x0000000000dd7202 */ /* 0x000fce0000000f00 */
.L_x_1921:
[----:B------:R-:W-:Y:S01]  /*12640*/  LOP3.LUT P0, RZ, R215, 0x40, RZ, 0xc0, !PT ;  /* 0x00000040d7ff7812 */ /* 0x000fe2000780c0ff */
[----:B------:R-:W2:Y:S01]  /*12650*/  LDL R2, [R1+0x58] ;  /* 0x0000580001027983 */ /* 0x000ea20000100800 */
[----:B------:R-:W-:-:S11]  /*12660*/  IADD3 R194, R194, 0x7f, RZ ;  /* 0x0000007fc2c27810 */ /* 0x000fd60007ffe0ff */
[----:B------:R-:W-:-:S05]  /*12670*/  @P0 IMAD.HI.U32 R0, R194, c[0x0][0x2c8], RZ ;  /* 0x0000b200c2000a27 */ /* 0x000fca00078e00ff */
[----:B------:R-:W-:Y:S02]  /*12680*/  @P0 SHF.R.U32.HI R194, RZ, c[0x0][0x2cc], R0 ;  /* 0x0000b300ffc20a19 */ /* 0x000fe40000011600 */
[----:B------:R-:W3:Y:S01]  /*12690*/  LDL R0, [R1+0x64] ;  /* 0x0000640001007983 */ /* 0x000ee20000100800 */
[----:B------:R-:W-:-:S05]  /*126a0*/  IMAD.MOV.U32 R244, RZ, RZ, c[0x0][0x32c] ;  /* 0x0000cb00fff47624 */ /* 0x000fca00078e00ff */
[----:B------:R-:W-:Y:S02]  /*126b0*/  ISETP.GE.AND P0, PT, R244, 0x1, PT ;  /* 0x00000001f400780c */ /* 0x000fe40003f06270 */
[----:B------:R-:W-:-:S11]  /*126c0*/  LOP3.LUT R215, R215, 0xffffffbf, RZ, 0xc0, !PT ;  /* 0xffffffbfd7d77812 */ /* 0x000fd600078ec0ff */
[----:B------:R-:W-:Y:S02]  /*126d0*/  @P0 LOP3.LUT R215, R215, 0x40, RZ, 0xfc, !PT ;  /* 0x00000040d7d70812 */ /* 0x000fe400078efcff */
[----:B---3--:R-:W-:-:S05]  /*126e0*/  IADD3 R194, R194, 0x1, R0 ;  /* 0x00000001c2c27810 */ /* 0x008fca0007ffe000 */
[----:B--2---:R-:W-:-:S05]  /*126f0*/  IMAD.IADD R194, R194, 0x1, -R2 ;  /* 0x00000001c2c27824 */ /* 0x004fca00078e0a02 */
[----:B------:R-:W-:Y:S01]  /*12700*/  IADD3 R2, R194, -c[0x0][0x324], RZ ;  /* 0x8000c900c2027a10 */ /* 0x000fe20007ffe0ff */
[----:B------:R-:W-:Y:S05]  /*12710*/  @!P0 BRA `(.L_x_1935) ;  /* 0x0000010000008947 */ /* 0x000fea0003800000 */
[----:B------:R-:W-:Y:S01]  /*12720*/  MOV R0, R194 ;  /* 0x000000c200007202 */ /* 0x000fe20000000f00 */
        /* <DEDUP_REMOVED lines=9> */
.L_x_1937:
[----:B------:R-:W-:-:S13]  /*127c0*/  ISETP.NE.AND P0, PT, R244, 0x1, PT ;  /* 0x00000001f400780c */ /* 0x000fda0003f05270 */
[----:B------:R-:W-:-:S05]  /*127d0*/  @P0 IMAD.HI.U32 R3, R0, c[0x0][0x330], RZ ;  /* 0x0000cc0000030a27 */ /* 0x000fca00078e00ff */
[----:B------:R-:W-:Y:S02]  /*127e0*/  @P0 SHF.R.U32.HI R0, RZ, c[0x0][0x334], R3 ;  /* 0x0000cd00ff000a19 */ /* 0x000fe40000011603 */
.L_x_1938:
[----:B------:R-:W-:Y:S05]  /*127f0*/  BSYNC B0 ;  /* 0x0000000000007941 */ /* 0x000fea0003800000 */
.L_x_1936:
[----:B------:R-:W-:-:S05]  /*12800*/  IMAD R0, R0, c[0x0][0x32c], RZ ;  /* 0x0000cb0000007a24 */ /* 0x000fca00078e02ff */
[----:B------:R-:W-:-:S04]  /*12810*/  IMNMX R2, R2, R0, !PT ;  /* 0x0000000002027217 */ /* 0x000fc80007800200 */
.L_x_1935:
[----:B------:R-:W-:-:S05]  /*12820*/  IADD3 R2, R2, 0x2f, RZ ;  /* 0x0000002f02027810 */ /* 0x000fca0007ffe0ff */
[----:B------:R-:W-:-:S05]  /*12830*/  IMAD.HI R2, R2, 0x2aaaaaab, RZ ;  /* 0x2aaaaaab02027827 */ /* 0x000fca00078e02ff */
[----:B------:R-:W-:-:S04]  /*12840*/  SHF.R.U32.HI R194, RZ, 0x1f, R2 ;  /* 0x0000001fffc27819 */ /* 0x000fc80000011602 */
[----:B------:R-:W-:-:S04]  /*12850*/  LEA.HI.SX32 R194, R2, R194, 0x1d ;  /* 0x000000c202c27211 */ /* 0x000fc800078feaff */
[----:B------:R-:W-:-:S04]  /*12860*/  IMNMX R194, R236, R194, !PT ;  /* 0x000000c2ecc27217 */ /* 0x000fc80007800200 */
[----:B------:R-:W-:-:S13]  /*12870*/  ISETP.GE.AND P0, PT, R221, R194, PT ;  /* 0x000000c2dd00720c */ /* 0x000fda0003f06270 */
[----:B------:R-:W-:Y:S05]  /*12880*/  @!P0 BRA `(.L_x_1939) ;  /* 0x00002ea000008947 */ /* 0x000fea0003800000 */
.L_x_1944:
[----:B------:R-:W-:Y:S04]  /*12890*/  DEPBAR.LE SB0, 0x0 ;  /* 0x000080000000791a */ /* 0x000fe80000000000 */
[----:B------:R-:W-:Y:S01]  /*128a0*/  WARPSYNC 0xffffffff ;  /* 0xffffffff00007948 */ /* 0x000fe20003800000 */
[----:B------:R-:W-:Y:S01]  /*128b0*/  BAR.SYNC.DEFER_BLOCKING 0x0 ;  /* 0x0000000000007b1d */ /* 0x000fe20000010000 */
[----:B------:R-:W-:Y:S01]  /*128c0*/  ISETP.GT.AND P0, PT, R236, R221, PT ;  /* 0x000000ddec00720c */ /* 0x000fe20003f04270 */
[----:B------:R-:W-:Y:S01]  /*128d0*/  IMAD.MOV.U32 R2, RZ, RZ, R9 ;  /* 0x000000ffff027224 */ /* 0x000fe200078e0009 */
        /* <DEDUP_REMOVED lines=33> */
[----:B------:R-:W-:Y:S01]  /*12af0*/  IADD3.X R4, R0, RZ, R228, P1, P0 ;  /* 0x000000ff00047210 */ /* 0x000fe20000fe04e4 */
[----:B------:R-:W-:Y:S01]  /*12b00*/  @!P2 IMAD.MOV.U32 R13, RZ, RZ, c[0x0][0x20c] ;  /* 0x00008300ff0da624 */ /* 0x000fe200078e00ff */
[C---:B-----5:R-:W-:Y:S04]  /*12b10*/  LEA R14, P0, R3.reuse, c[0x0][0x1f8], 0x1 ;  /* 0x00007e00030e7a11 */ /* 0x060fe800078008ff */
[----:B------:R-:W-:Y:S01]  /*12b20*/  LEA.HI.X R15, R3, c[0x0][0x1fc], R4, 0x1, P0 ;  /* 0x00007f00030f7a11 */ /* 0x000fe200000f0c04 */
[----:B------:R-:W-:Y:S01]  /*12b30*/  @!P2 IMAD.MOV.U32 R3, RZ, RZ, c[0x0][0x208] ;  /* 0x00008200ff03a624 */ /* 0x000fe200078e00ff */
[----:B------:R-:W-:Y:S03]  /*12b40*/  IADD3 R4, P1, P0, R12, 0x80, R226 ;  /* 0x000000800c047810 */ /* 0x000fe6000783e0e2 */
[----:B------:R5:W-:Y:S02]  /*12b50*/  LDGSTS.E.BYPASS.LTC128B.128 [R220+0x5880], [R14.64], !P6 ;  /* 0x058800000edc7fae */ /* 0x000be4000f101d4c */
[----:B-----5:R-:W-:Y:S02]  /*12b60*/  IADD3.X R15, R0, RZ, R228, P1, P0 ;  /* 0x000000ff000f7210 */ /* 0x020fe40000fe04e4 */
        /* <DEDUP_REMOVED lines=30> */
.L_x_1941:
[----:B------:R-:W-:Y:S05]  /*12d50*/  BSYNC B0 ;  /* 0x0000000000007941 */ /* 0x000fea0003800000 */
.L_x_1940:
        /* <DEDUP_REMOVED lines=175> */
[----:B------:R-:W1:Y:S10]  /*13850*/  MUFU.TANH R181, R19 ;  /* 0x0000001300b57308 */ /* 0x000e740000002400 */
[----:B------:R5:W1:Y:S10]  /*13860*/  MUFU.TANH R173, R20 ;  /* 0x0000001400ad7308 */ /* 0x000a740000002400 */
[----:B------:R1:W1:Y:S01]  /*13870*/  MUFU.TANH R172, R21 ;  /* 0x0000001500ac7308 */ /* 0x0002620000002400 */
[C---:B----4-:R-:W-:Y:S09]  /*13880*/  HMMA.16816.F32.BF16 R28, R184.reuse, R12, R28 ;  /* 0x0000000cb81c723c */ /* 0x050ff2000004181c */
[----:B------:R4:W2:Y:S01]  /*13890*/  MUFU.TANH R180, R22 ;  /* 0x0000001600b47308 */ /* 0x0008a20000002400 */
[----:B------:R-:W-:Y:S09]  /*138a0*/  HMMA.16816.F32.BF16 R32, R184, R14, R32 ;  /* 0x0000000eb820723c */ /* 0x000ff20000041820 */
[----:B------:R2:W2:Y:S05]  /*138b0*/  MUFU.TANH R175, R23 ;  /* 0x0000001700af7308 */ /* 0x0004aa0000002400 */
[----:B-----5:R-:W-:Y:S02]  /*138c0*/  FMUL.FTZ R20, R28, c[0x0][0x320] ;  /* 0x0000c8001c147a20 */ /* 0x020fe40000410000 */
[----:B------:R-:W-:Y:S02]  /*138d0*/  FMUL.FTZ R18, R29, c[0x0][0x320] ;  /* 0x0000c8001d127a20 */ /* 0x000fe40000410000 */
[----:B-1----:R-:W-:Y:S02]  /*138e0*/  FMUL.FTZ R21, R30, c[0x0][0x320] ;  /* 0x0000c8001e157a20 */ /* 0x002fe40000410000 */
[----:B------:R-:W1:Y:S01]  /*138f0*/  MUFU.TANH R20, R20 ;  /* 0x0000001400147308 */ /* 0x000e620000002400 */
[----:B----4-:R-:W-:Y:S02]  /*13900*/  FMUL.FTZ R22, R25, c[0x0][0x320] ;  /* 0x0000c80019167a20 */ /* 0x010fe40000410000 */
[----:B------:R-:W-:Y:S02]  /*13910*/  FMUL.FTZ R25, R26, c[0x0][0x320] ;  /* 0x0000c8001a197a20 */ /* 0x000fe40000410000 */
[----:B------:R-:W-:Y:S02]  /*13920*/  FMUL.FTZ R19, R31, c[0x0][0x320] ;  /* 0x0000c8001f137a20 */ /* 0x000fe40000410000 */
[----:B------:R-:W-:Y:S02]  /*13930*/  FMUL.FTZ R17, R32, c[0x0][0x320] ;  /* 0x0000c80020117a20 */ /* 0x000fe40000410000 */
[----:B------:R-:W-:Y:S01]  /*13940*/  FMUL.FTZ R16, R33, c[0x0][0x320] ;  /* 0x0000c80021107a20 */ /* 0x000fe20000410000 */
[----:B------:R-:W4:Y:S01]  /*13950*/  MUFU.TANH R22, R22 ;  /* 0x0000001600167308 */ /* 0x000f220000002400 */
[----:B--2---:R-:W-:Y:S02]  /*13960*/  FMUL.FTZ R23, R24, c[0x0][0x320] ;  /* 0x0000c80018177a20 */ /* 0x004fe40000410000 */
[----:B------:R-:W-:Y:S02]  /*13970*/  FMUL.FTZ R24, R27, c[0x0][0x320] ;  /* 0x0000c8001b187a20 */ /* 0x000fe40000410000 */
[----:B------:R-:W-:Y:S02]  /*13980*/  FMUL.FTZ R7, R34, c[0x0][0x320] ;  /* 0x0000c80022077a20 */ /* 0x000fe40000410000 */
[----:B------:R-:W-:Y:S03]  /*13990*/  FMUL.FTZ R0, R35, c[0x0][0x320] ;  /* 0x0000c80023007a20 */ /* 0x000fe60000410000 */
[----:B------:R-:W2:Y:S10]  /*139a0*/  MUFU.TANH R23, R23 ;  /* 0x0000001700177308 */ /* 0x000eb40000002400 */
        /* <DEDUP_REMOVED lines=10> */
[----:B-1234-:R-:W-:Y:S02]  /*13a50*/  IADD3 R0, R221, -0x1, RZ ;  /* 0xffffffffdd007810 */ /* 0x01efe40007ffe0ff */
        /* <DEDUP_REMOVED lines=9> */
[----:B------:R-:W-:Y:S01]  /*13af0*/  IMAD R0, R0, 0x30, RZ ;  /* 0x0000003000007824 */ /* 0x000fe200078e02ff */
[-C--:B------:R-:W-:Y:S03]  /*13b00*/  @P1 IADD3 R4, P2, R224, R12.reuse, RZ ;  /* 0x0000000ce0041210 */ /* 0x080fe60007f5e0ff */
[----:B------:R-:W-:Y:S04]  /*13b10*/  IMAD.IADD R0, R13, 0x1, R0 ;  /* 0x000000010d007824 */ /* 0x000fe800078e0200 */
        /* <DEDUP_REMOVED lines=9> */
[C---:B-1----:R-:W-:Y:S04]  /*13bb0*/  @P1 LEA R14, P2, R4.reuse, c[0x0][0x1c8], 0x1 ;  /* 0x00007200040e1a11 */ /* 0x042fe800078408ff */
[----:B------:R-:W-:Y:S02]  /*13bc0*/  @P1 LEA.HI.X R15, R4, c[0x0][0x1cc], R13, 0x1, P2 ;  /* 0x00007300040f1a11 */ /* 0x000fe400010f0c0d */
[----:B------:R-:W-:Y:S03]  /*13bd0*/  @P1 IADD3 R4, P3, P2, R12, 0x80, R224 ;  /* 0x000000800c041810 */ /* 0x000fe60007a7e0e0 */
[----:B------:R1:W-:Y:S01]  /*13be0*/  @P1 LDGSTS.E.BYPASS.LTC128B.128 [R220+0xb880], [R14.64], !P6 ;  /* 0x0b8800000edc1fae */ /* 0x0003e2000f101d4c */
[----:B------:R-:W-:Y:S02]  /*13bf0*/  @P1 IADD3.X R13, R0, RZ, R222, P3, P2 ;  /* 0x000000ff000d1210 */ /* 0x000fe40001fe44de */
[C---:B-1----:R-:W-:Y:S04]  /*13c00*/  @P1 LEA R14, P2, R4.reuse, c[0x0][0x1c8], 0x1 ;  /* 0x00007200040e1a11 */ /* 0x042fe800078408ff */
[----:B------:R-:W-:Y:S02]  /*13c10*/  @P1 LEA.HI.X R15, R4, c[0x0][0x1cc], R13, 0x1, P2 ;  /* 0x00007300040f1a11 */ /* 0x000fe400010f0c0d */
[----:B------:R-:W-:Y:S03]  /*13c20*/  @P1 IADD3 R4, P3, P2, R12, 0xc0, R224 ;  /* 0x000000c00c041810 */ /* 0x000fe60007a7e0e0 */
[----:B------:R1:W-:Y:S01]  /*13c30*/  @P1 LDGSTS.E.BYPASS.LTC128B.128 [R220+0xd080], [R14.64], !P5 ;  /* 0x0d0800000edc1fae */ /* 0x0003e2000e901d4c */
[--C-:B------:R-:W-:Y:S02]  /*13c40*/  @P1 IADD3.X R13, R0, RZ, R222.reuse, P3, P2 ;  /* 0x000000ff000d1210 */ /* 0x100fe40001fe44de */
[----:B------:R-:W-:Y:S02]  /*13c50*/  LOP3.LUT P3, RZ, R215, 0x800, RZ, 0xc0, !PT ;  /* 0x00000800d7ff7812 */ /* 0x000fe4000786c0ff */
[C---:B-1----:R-:W-:Y:S04]  /*13c60*/  @P1 LEA R14, P2, R4.reuse, c[0x0][0x1c8], 0x1 ;  /* 0x00007200040e1a11 */ /* 0x042fe800078408ff */
        /* <DEDUP_REMOVED lines=23> */
[C---:B------:R-:W-:Y:S04]  /*13de0*/  @P0 LEA R12, P1, R4.reuse, c[0x0][0x1c8], 0x1 ;  /* 0x00007200040c0a11 */ /* 0x040fe800078208ff */
[----:B------:R-:W-:Y:S05]  /*13df0*/  @P0 LEA.HI.X R13, R4, c[0x0][0x1cc], R0, 0x1, P1 ;  /* 0x00007300040d0a11 */ /* 0x000fea00008f0c00 */
[----:B------:R1:W-:Y:S04]  /*13e00*/  @P0 LDGSTS.E.BYPASS.LTC128B.128 [R223+0xf880], [R12.64], !P4 ;  /* 0x0f8800000cdf0fae */ /* 0x0003e8000e101d4c */
.L_x_1943:
[----:B--234-:R-:W-:Y:S05]  /*13e10*/  BSYNC B0 ;  /* 0x0000000000007941 */ /* 0x01cfea0003800000 */
.L_x_1942:
[----:B------:R-:W-:Y:S01]  /*13e20*/  FMNMX.FTZ R9, R179, R9, !PT ;  /* 0x00000009b3097209 */ /* 0x000fe20007810000 */
[----:B------:R-:W0:Y:S01]  /*13e30*/  LDGDEPBAR ;  /* 0x00000000000079af */ /* 0x000e220000000000 */
[C---:B------:R-:W-:Y:S02]  /*13e40*/  ISETP.GT.AND P0, PT, R221.reuse, R194, PT ;  /* 0x000000c2dd00720c */ /* 0x040fe40003f04270 */
[----:B------:R-:W-:Y:S02]  /*13e50*/  FMNMX.FTZ R9, R178, R9, !PT ;  /* 0x00000009b2097209 */ /* 0x000fe40007810000 */
[----:B------:R-:W-:Y:S02]  /*13e60*/  IADD3 R221, R221, -0x1, RZ ;  /* 0xffffffffdddd7810 */ /* 0x000fe40007ffe0ff */
[----:B------:R-:W-:Y:S04]  /*13e70*/  FMNMX.FTZ R9, R177, R9, !PT ;  /* 0x00000009b1097209 */ /* 0x000fe80007810000 */
        /* <DEDUP_REMOVED lines=17> */
[----:B------:R1:W2:Y:S01]  /*13f90*/  MUFU.EX2 R4, R0 ;  /* 0x0000000000047308 */ /* 0x0002a20000000800 */
        /* <DEDUP_REMOVED lines=11> */
[----:B------:R-:W3:Y:S01]  /*14050*/  MUFU.EX2 R13, R13 ;  /* 0x0000000d000d7308 */ /* 0x000ee20000000800 */
[----:B-1----:R-:W-:Y:S02]  /*14060*/  FFMA.FTZ R0, R176, c[0x0][0x2d0], -R2 ;  /* 0x0000b400b0007a23 */ /* 0x002fe40000010802 */
[C---:B--2---:R-:W-:Y:S02]  /*14070*/  FMUL.FTZ R32, R4.reuse, R148 ;  /* 0x0000009404207220 */ /* 0x044fe40000410000 */
[C---:B------:R-:W-:Y:S05]  /*14080*/  FMUL.FTZ R33, R4.reuse, R149 ;  /* 0x0000009504217220 */ /* 0x040fea0000410000 */
[----:B------:R1:W-:Y:S01]  /*14090*/  MUFU.EX2 R174, R0 ;  /* 0x0000000000ae7308 */ /* 0x0003e20000000800 */
[C---:B------:R-:W-:Y:S02]  /*140a0*/  FMUL.FTZ R20, R4.reuse, R160 ;  /* 0x000000a004147220 */ /* 0x040fe40000410000 */
[C---:B------:R-:W-:Y:S02]  /*140b0*/  FMUL.FTZ R16, R4.reuse, R164 ;  /* 0x000000a404107220 */ /* 0x040fe40000410000 */
[C---:B------:R-:W-:Y:S02]  /*140c0*/  FMUL.FTZ R17, R4.reuse, R165 ;  /* 0x000000a504117220 */ /* 0x040fe40000410000 */
[C---:B------:R-:W-:Y:S02]  /*140d0*/  FMUL.FTZ R28, R4.reuse, R152 ;  /* 0x00000098041c7220 */ /* 0x040fe40000410000 */
[C---:B------:R-:W-:Y:S01]  /*140e0*/  FMUL.FTZ R29, R4.reuse, R153 ;  /* 0x00000099041d7220 */ /* 0x040fe20000410000 */
[----:B------:R-:W2:Y:S01]  /*140f0*/  MUFU.EX2 R12, R12 ;  /* 0x0000000c000c7308 */ /* 0x000ea20000000800 */
[C---:B------:R-:W-:Y:S02]  /*14100*/  FMUL.FTZ R36, R4.reuse, R36 ;  /* 0x0000002404247220 */ /* 0x040fe40000410000 */
[C---:B------:R-:W-:Y:S01]  /*14110*/  FMUL.FTZ R37, R4.reuse, R37 ;  /* 0x0000002504257220 */ /* 0x040fe20000410000 */
[C---:B---3--:R-:W-:Y:S01]  /*14120*/  F2FP.BF16.PACK_AB R172, R13.reuse, R14 ;  /* 0x0000000e0dac723e */ /* 0x048fe200000010ff */
[C---:B------:R-:W-:Y:S02]  /*14130*/  FMUL.FTZ R40, R4.reuse, R40 ;  /* 0x0000002804287220 */ /* 0x040fe40000410000 */
[C---:B------:R-:W-:Y:S02]  /*14140*/  FMUL.FTZ R41, R4.reuse, R41 ;  /* 0x0000002904297220 */ /* 0x040fe40000410000 */
[C---:B------:R-:W-:Y:S02]  /*14150*/  FMUL.FTZ R44, R4.reuse, R44 ;  /* 0x0000002c042c7220 */ /* 0x040fe40000410000 */
[C---:B------:R-:W-:Y:S02]  /*14160*/  FMUL.FTZ R45, R4.reuse, R45 ;  /* 0x0000002d042d7220 */ /* 0x040fe40000410000 */
[C---:B------:R-:W-:Y:S02]  /*14170*/  FMUL.FTZ R48, R4.reuse, R48 ;  /* 0x0000003004307220 */ /* 0x040fe40000410000 */
[C---:B-1----:R-:W-:Y:S02]  /*14180*/  FFMA.FTZ R0, R4.reuse, R229, R14 ;  /* 0x000000e504007223 */ /* 0x042fe4000001000e */
[C---:B------:R-:W-:Y:S02]  /*14190*/  FMUL.FTZ R49, R4.reuse, R49 ;  /* 0x0000003104317220 */ /* 0x040fe40000410000 */
[----:B------:R-:W-:Y:S02]  /*141a0*/  FADD.FTZ R0, R13, R0 ;  /* 0x000000000d007221 */ /* 0x000fe40000010000 */
[C---:B------:R-:W-:Y:S02]  /*141b0*/  FMUL.FTZ R52, R4.reuse, R52 ;  /* 0x0000003404347220 */ /* 0x040fe40000410000 */
[----:B------:R-:W-:Y:S02]  /*141c0*/  FMUL.FTZ R53, R4, R53 ;  /* 0x0000003504357220 */ /* 0x000fe40000410000 */
[----:B--2---:R-:W-:Y:S02]  /*141d0*/  FADD.FTZ R0, R12, R0 ;  /* 0x000000000c007221 */ /* 0x004fe40000010000 */
[----:B------:R-:W-:Y:S02]  /*141e0*/  FMUL.FTZ R56, R4, R56 ;  /* 0x0000003804387220 */ /* 0x000fe40000410000 */
[----:B------:R-:W-:Y:S01]  /*141f0*/  FADD.FTZ R187, R174, R0 ;  /* 0x00000000aebb7221 */ /* 0x000fe20000010000 */
[----:B------:R-:W-:Y:S01]  /*14200*/  FMNMX.FTZ R0, R183, R8, !PT ;  /* 0x00000008b7007209 */ /* 0x000fe20007810000 */
[----:B------:R-:W-:Y:S01]  /*14210*/  FMUL.FTZ R57, R4, R57 ;  /* 0x0000003904397220 */ /* 0x000fe20000410000 */
[----:B------:R-:W-:Y:S01]  /*14220*/  F2FP.BF16.PACK_AB R174, R174, R12 ;  /* 0x0000000caeae723e */ /* 0x000fe200000010ff */
[----:B------:R-:W-:Y:S01]  /*14230*/  FMUL.FTZ R60, R4, R60 ;  /* 0x0000003c043c7220 */ /* 0x000fe20000410000 */
[----:B------:R-:W-:Y:S01]  /*14240*/  FMNMX.FTZ R0, R188, R0, !PT ;  /* 0x00000000bc007209 */ /* 0x000fe20007810000 */
[C---:B------:R-:W-:Y:S02]  /*14250*/  FMUL.FTZ R61, R4.reuse, R61 ;  /* 0x0000003d043d7220 */ /* 0x040fe40000410000 */
[----:B------:R-:W-:Y:S01]  /*14260*/  FMUL.FTZ R64, R4, R64 ;  /* 0x0000004004407220 */ /* 0x000fe20000410000 */
[----:B------:R-:W-:Y:S01]  /*14270*/  FMNMX.FTZ R0, R182, R0, !PT ;  /* 0x00000000b6007209 */ /* 0x000fe20007810000 */
[C---:B------:R-:W-:Y:S02]  /*14280*/  FMUL.FTZ R65, R4.reuse, R65 ;  /* 0x0000004104417220 */ /* 0x040fe40000410000 */
[C---:B------:R-:W-:Y:S01]  /*14290*/  FMUL.FTZ R68, R4.reuse, R68 ;  /* 0x0000004404447220 */ /* 0x040fe20000410000 */
        /* <DEDUP_REMOVED lines=26> */
[C---:B------:R-:W-:Y:S02]  /*14440*/  FMUL.FTZ R104, R4.reuse, R104 ;  /* 0x0000006804687220 */ /* 0x040fe40000410000 */
[----:B------:R-:W1:Y:S01]  /*14450*/  SHFL.BFLY PT, R2, R0, 0x2, 0x1f ;  /* 0x0c401f0000027f89 */ /* 0x000e6200000e0000 */
        /* <DEDUP_REMOVED lines=12> */
[----:B-1----:R-:W-:Y:S01]  /*14520*/  FMNMX.FTZ R0, R0, R2, !PT ;  /* 0x0000000200007209 */ /* 0x002fe20007810000 */
[C---:B------:R-:W-:Y:S02]  /*14530*/  FMUL.FTZ R129, R4.reuse, R129 ;  /* 0x0000008104817220 */ /* 0x040fe40000410000 */
[C---:B------:R-:W-:Y:S02]  /*14540*/  FMUL.FTZ R132, R4.reuse, R132 ;  /* 0x0000008404847220 */ /* 0x040fe40000410000 */
[----:B------:R-:W1:Y:S01]  /*14550*/  SHFL.BFLY PT, R2, R0, 0x1, 0x1f ;  /* 0x0c201f0000027f89 */ /* 0x000e6200000e0000 */
[C---:B------:R-:W-:Y:S02]  /*14560*/  FMUL.FTZ R133, R4.reuse, R133 ;  /* 0x0000008504857220 */ /* 0x040fe40000410000 */
[C---:B------:R-:W-:Y:S02]  /*14570*/  FMUL.FTZ R136, R4.reuse, R136 ;  /* 0x0000008804887220 */ /* 0x040fe40000410000 */
[----:B------:R-:W-:Y:S01]  /*14580*/  FMUL.FTZ R137, R4, R137 ;  /* 0x0000008904897220 */ /* 0x000fe20000410000 */
        /* <DEDUP_REMOVED lines=11> */
[----:B------:R-:W-:Y:S01]  /*14640*/  FMUL.FTZ R21, R4, R161 ;  /* 0x000000a104157220 */ /* 0x000fe20000410000 */
[----:B------:R-:W2:Y:S01]  /*14650*/  MUFU.EX2 R13, R13 ;  /* 0x0000000d000d7308 */ /* 0x000ea20000000800 */
[--C-:B------:R-:W-:Y:S02]  /*14660*/  FFMA.FTZ R177, R25, c[0x0][0x2d0], -R8.reuse ;  /* 0x0000b40019b17a23 */ /* 0x100fe40000010808 */
[--C-:B------:R-:W-:Y:S02]  /*14670*/  FFMA.FTZ R183, R19, c[0x0][0x2d0], -R8.reuse ;  /* 0x0000b40013b77a23 */ /* 0x100fe40000010808 */
[--C-:B------:R-:W-:Y:S02]  /*14680*/  FFMA.FTZ R180, R180, c[0x0][0x2d0], -R8.reuse ;  /* 0x0000b400b4b47a23 */ /* 0x100fe40000010808 */
[--C-:B------:R-:W-:Y:S02]  /*14690*/  FFMA.FTZ R178, R24, c[0x0][0x2d0], -R8.reuse ;  /* 0x0000b40018b27a23 */ /* 0x100fe40000010808 */
[--C-:B------:R-:W-:Y:S01]  /*146a0*/  FFMA.FTZ R189, R7, c[0x0][0x2d0], -R8.reuse ;  /* 0x0000b40007bd7a23 */ /* 0x100fe20000010808 */
[----:B------:R-:W3:Y:S01]  /*146b0*/  MUFU.EX2 R12, R12 ;  /* 0x0000000c000c7308 */ /* 0x000ee20000000800 */
[----:B------:R-:W-:Y:S02]  /*146c0*/  FFMA.FTZ R8, R3, c[0x0][0x2d0], -R8 ;  /* 0x0000b40003087a23 */ /* 0x000fe40000010808 */
[----:B------:R-:W-:Y:S02]  /*146d0*/  FMUL.FTZ R25, R4, R157 ;  /* 0x0000009d04197220 */ /* 0x000fe40000410000 */
[C---:B-1----:R-:W-:Y:S02]  /*146e0*/  FMUL.FTZ R34, R0.reuse, R150 ;  /* 0x0000009600227220 */ /* 0x042fe40000410000 */
[C---:B------:R-:W-:Y:S02]  /*146f0*/  FMUL.FTZ R35, R0.reuse, R151 ;  /* 0x0000009700237220 */ /* 0x040fe40000410000 */
[----:B------:R-:W1:Y:S01]  /*14700*/  LDSM.16.MT88.4 R148, [R147] ;  /* 0x000000009394783b */ /* 0x000e620000004200 */
[----:B------:R-:W-:Y:S01]  /*14710*/  MUFU.EX2 R161, R181 ;  /* 0x000000b500a17308 */ /* 0x000fe20000000800 */
[C---:B------:R-:W-:Y:S02]  /*14720*/  FMUL.FTZ R14, R0.reuse, R170 ;  /* 0x000000aa000e7220 */ /* 0x040fe40000410000 */
[C---:B------:R-:W-:Y:S02]  /*14730*/  FMUL.FTZ R15, R0.reuse, R171 ;  /* 0x000000ab000f7220 */ /* 0x040fe40000410000 */
[C---:B--2---:R-:W-:Y:S02]  /*14740*/  FFMA.FTZ R3, R0.reuse, R230, R13 ;  /* 0x000000e600037223 */ /* 0x044fe4000001000d */
[C---:B------:R-:W-:Y:S02]  /*14750*/  FMUL.FTZ R18, R0.reuse, R166 ;  /* 0x000000a600127220 */ /* 0x040fe40000410000 */
[C---:B------:R-:W-:Y:S01]  /*14760*/  FMUL.FTZ R19, R0.reuse, R167 ;  /* 0x000000a700137220 */ /* 0x040fe20000410000 */
[----:B------:R-:W2:Y:S01]  /*14770*/  MUFU.EX2 R175, R182 ;  /* 0x000000b600af7308 */ /* 0x000ea20000000800 */
[C---:B------:R-:W-:Y:S01]  /*14780*/  FMUL.FTZ R22, R0.reuse, R162 ;  /* 0x000000a200167220 */ /* 0x040fe20000410000 */
[----:B------:R-:W-:Y:S01]  /*14790*/  LDSM.16.MT88.4 R164, [R147+0x1000] ;  /* 0x0010000093a4783b */ /* 0x000fe20000004200 */
[----:B------:R-:W-:Y:S01]  /*147a0*/  FMUL.FTZ R23, R0, R163 ;  /* 0x000000a300177220 */ /* 0x000fe20000410000 */
[C---:B---3--:R-:W-:Y:S01]  /*147b0*/  F2FP.BF16.PACK_AB R173, R12.reuse, R13 ;  /* 0x0000000d0cad723e */ /* 0x048fe200000010ff */
[----:B------:R-:W-:Y:S02]  /*147c0*/  FADD.FTZ R3, R12, R3 ;  /* 0x000000030c037221 */ /* 0x000fe40000010000 */
[C---:B------:R-:W-:Y:S02]  /*147d0*/  FMUL.FTZ R12, R4.reuse, R168 ;  /* 0x000000a8040c7220 */ /* 0x040fe40000410000 */
[----:B------:R-:W-:Y:S01]  /*147e0*/  FMUL.FTZ R13, R4, R169 ;  /* 0x000000a9040d7220 */ /* 0x000fe20000410000 */
[----:B------:R-:W-:Y:S01]  /*147f0*/  MUFU.EX2 R7, R179 ;  /* 0x000000b300077308 */ /* 0x000fe20000000800 */
[C---:B------:R-:W-:Y:S02]  /*14800*/  FMUL.FTZ R26, R0.reuse, R158 ;  /* 0x0000009e001a7220 */ /* 0x040fe40000410000 */
[----:B------:R-:W-:Y:S02]  /*14810*/  FMUL.FTZ R27, R0, R159 ;  /* 0x0000009f001b7220 */ /* 0x000fe40000410000 */
[----:B------:R-:W-:Y:S02]  /*14820*/  FMUL.FTZ R24, R4, R156 ;  /* 0x0000009c04187220 */ /* 0x000fe40000410000 */
[C---:B------:R-:W-:Y:S02]  /*14830*/  FMUL.FTZ R30, R0.reuse, R154 ;  /* 0x0000009a001e7220 */ /* 0x040fe40000410000 */
[C---:B------:R-:W-:Y:S01]  /*14840*/  FMUL.FTZ R31, R0.reuse, R155 ;  /* 0x0000009b001f7220 */ /* 0x040fe20000410000 */
[----:B------:R-:W-:Y:S01]  /*14850*/  MUFU.EX2 R156, R184 ;  /* 0x000000b8009c7308 */ /* 0x000fe20000000800 */
[C---:B------:R-:W-:Y:S01]  /*14860*/  FMUL.FTZ R38, R0.reuse, R38 ;  /* 0x0000002600267220 */ /* 0x040fe20000410000 */
[----:B------:R-:W-:Y:S01]  /*14870*/  LDSM.16.MT88.4 R152, [R147+0x800] ;  /* 0x000800009398783b */ /* 0x000fe20000004200 */
[C---:B------:R-:W-:Y:S02]  /*14880*/  FMUL.FTZ R39, R0.reuse, R39 ;  /* 0x0000002700277220 */ /* 0x040fe40000410000 */
[----:B--2---:R-:W-:Y:S01]  /*14890*/  FADD.FTZ R160, R175, R3 ;  /* 0x00000003afa07221 */ /* 0x004fe20000010000 */
[----:B------:R-:W-:Y:S01]  /*148a0*/  F2FP.BF16.PACK_AB R175, R161, R175 ;  /* 0x000000afa1af723e */ /* 0x000fe200000010ff */
[C---:B------:R-:W-:Y:S02]  /*148b0*/  FMUL.FTZ R42, R0.reuse, R42 ;  /* 0x0000002a002a7220 */ /* 0x040fe40000410000 */
[C---:B------:R-:W-:Y:S01]  /*148c0*/  FMUL.FTZ R43, R0.reuse, R43 ;  /* 0x0000002b002b7220 */ /* 0x040fe20000410000 */
[----:B------:R-:W2:Y:S01]  /*148d0*/  MUFU.EX2 R4, R186 ;  /* 0x000000ba00047308 */ /* 0x000ea20000000800 */
[C---:B------:R-:W-:Y:S02]  /*148e0*/  FMUL.FTZ R46, R0.reuse, R46 ;  /* 0x0000002e002e7220 */ /* 0x040fe40000410000 */
[C---:B-1----:R-:W-:Y:S05]  /*148f0*/  HMMA.16816.F32.BF16 R12, R172.reuse, R148, R12 ;  /* 0x00000094ac0c723c */ /* 0x042fea000004180c */
[C---:B------:R-:W-:Y:S02]  /*14900*/  FMUL.FTZ R47, R0.reuse, R47 ;  /* 0x0000002f002f7220 */ /* 0x040fe40000410000 */
[C---:B------:R-:W-:Y:S01]  /*14910*/  FMUL.FTZ R50, R0.reuse, R50 ;  /* 0x0000003200327220 */ /* 0x040fe20000410000 */
[C---:B------:R-:W-:Y:S01]  /*14920*/  HMMA.16816.F32.BF16 R16, R172.reuse, R150, R16 ;  /* 0x00000096ac10723c */ /* 0x040fe20000041810 */
[----:B------:R-:W1:Y:S01]  /*14930*/  LDSM.16.MT88.4 R148, [R196] ;  /* 0x00000000c494783b */ /* 0x000e620000004200 */
[----:B------:R-:W3:Y:S02]  /*14940*/  MUFU.EX2 R3, R185 ;  /* 0x000000b900037308 */ /* 0x000ee40000000800 */
        /* <DEDUP_REMOVED lines=27> */
[----:B------:R-:W5:Y:S03]  /*14b00*/  LDSM.16.MT88.4 R148, [R198] ;  /* 0x00000000c694783b */ /* 0x000f660000004200 */
        /* <DEDUP_REMOVED lines=27> */
[----:B------:R-:W5:Y:S03]  /*14cc0*/  LDSM.16.MT88.4 R148, [R197] ;  /* 0x00000000c594783b */ /* 0x000f660000004200 */
[C---:B------:R-:W-:Y:S02]  /*14cd0*/  FMUL.FTZ R135, R0.reuse, R135 ;  /* 0x0000008700877220 */ /* 0x040fe40000410000 */
[C---:B------:R-:W-:Y:S02]  /*14ce0*/  FMUL.FTZ R138, R0.reuse, R138 ;  /* 0x0000008a008a7220 */ /* 0x040fe40000410000 */
[----:B------:R-:W-:Y:S04]  /*14cf0*/  FMUL.FTZ R139, R0, R139 ;  /* 0x0000008b008b7220 */ /* 0x000fe80000410000 */
[----:B--2---:R-:W-:Y:S04]  /*14d00*/  FADD.FTZ R0, R4, R187 ;  /* 0x000000bb04007221 */ /* 0x004fe80000010000 */
[----:B---3--:R-:W-:Y:S04]  /*14d10*/  FADD.FTZ R0, R3, R0 ;  /* 0x0000000003007221 */ /* 0x008fe80000010000 */
[----:B------:R-:W-:Y:S04]  /*14d20*/  FADD.FTZ R0, R156, R0 ;  /* 0x000000009c007221 */ /* 0x000fe80000010000 */
[----:B------:R-:W-:Y:S01]  /*14d30*/  FADD.FTZ R0, R7, R0 ;  /* 0x0000000007007221 */ /* 0x000fe20000010000 */
[C---:B-----5:R-:W-:Y:S08]  /*14d40*/  HMMA.16816.F32.BF16 R36, R172.reuse, R148, R36 ;  /* 0x00000094ac24723c */ /* 0x060ff00000041824 */
        /* <DEDUP_REMOVED lines=39> */
[----:B----4-:R-:W-:Y:S01]  /*14fc0*/  F2FP.BF16.PACK_AB R149, R182, R180 ;  /* 0x000000b4b695723e */ /* 0x010fe200000010ff */
[----:B------:R-:W-:Y:S02]  /*14fd0*/  FADD.FTZ R3, R161, R160 ;  /* 0x000000a0a1037221 */ /* 0x000fe40000010000 */
[----:B------:R-:W-:Y:S02]  /*14fe0*/  F2FP.BF16.PACK_AB R150, R7, R156 ;  /* 0x0000009c0796723e */ /* 0x000fe400000010ff */
[----:B------:R-:W3:Y:S02]  /*14ff0*/  LDSM.16.MT88.4 R156, [R196+0x800] ;  /* 0x00080000c49c783b */ /* 0x000ee40000004200 */
[----:B------:R-:W4:Y:S01]  /*15000*/  MUFU.EX2 R172, R192 ;  /* 0x000000c000ac7308 */ /* 0x000f220000000800 */
[----:B-1----:R-:W-:Y:S02]  /*15010*/  F2FP.BF16.PACK_AB R151, R179, R181 ;  /* 0x000000b5b397723e */ /* 0x002fe400000010ff */
[----:B------:R-:W-:Y:S02]  /*15020*/  F2FP.BF16.PACK_AB R173, R178, R177 ;  /* 0x000000b1b2ad723e */ /* 0x000fe400000010ff */
[----:B------:R-:W-:Y:S03]  /*15030*/  F2FP.BF16.PACK_AB R175, R8, R176 ;  /* 0x000000b008af723e */ /* 0x000fe600000010ff */
[C---:B------:R-:W-:Y:S02]  /*15040*/  HMMA.16816.F32.BF16 R12, R148.reuse, R152, R12 ;  /* 0x00000098940c723c */ /* 0x040fe4000004180c */
[----:B------:R-:W1:Y:S03]  /*15050*/  MUFU.EX2 R7, R191 ;  /* 0x000000bf00077308 */ /* 0x000e660000000800 */
[----:B--2---:R-:W-:Y:S03]  /*15060*/  FADD.FTZ R0, R4, R0 ;  /* 0x0000000004007221 */ /* 0x004fe60000010000 */
[C---:B------:R-:W-:Y:S01]  /*15070*/  HMMA.16816.F32.BF16 R16, R148.reuse, R154, R16 ;  /* 0x0000009a9410723c */ /* 0x040fe20000041810 */
[----:B------:R-:W2:Y:S03]  /*15080*/  LDSM.16.MT88.4 R152, [R198+0x800] ;  /* 0x00080000c698783b */ /* 0x000ea60000004200 */
[----:B------:R-:W5:Y:S01]  /*15090*/  MUFU.EX2 R174, R190 ;  /* 0x000000be00ae7308 */ /* 0x000f620000000800 */
[C---:B----4-:R-:W-:Y:S01]  /*150a0*/  FADD.FTZ R0, R172.reuse, R0 ;  /* 0x00000000ac007221 */ /* 0x050fe20000010000 */
[----:B------:R-:W-:Y:S03]  /*150b0*/  F2FP.BF16.PACK_AB R172, R172, R4 ;  /* 0x00000004acac723e */ /* 0x000fe600000010ff */
[----:B-1----:R-:W-:Y:S01]  /*150c0*/  FADD.FTZ R0, R7, R0 ;  /* 0x0000000007007221 */ /* 0x002fe20000010000 */
[C---:B---3--:R-:W-:Y:S03]  /*150d0*/  HMMA.16816.F32.BF16 R20, R148.reuse, R156, R20 ;  /* 0x0000009c9414723c */ /* 0x048fe60000041814 */
[C---:B-----5:R-:W-:Y:S01]  /*150e0*/  FADD.FTZ R229, R174.reuse, R0 ;  /* 0x00000000aee57221 */ /* 0x060fe20000010000 */
[----:B------:R-:W-:Y:S04]  /*150f0*/  F2FP.BF16.PACK_AB R174, R174, R7 ;  /* 0x00000007aeae723e */ /* 0x000fe800000010ff */
[C---:B------:R-:W-:Y:S01]  /*15100*/  HMMA.16816.F32.BF16 R24, R148.reuse, R158, R24 ;  /* 0x0000009e9418723c */ /* 0x040fe20000041818 */
[----:B------:R-:W1:Y:S03]  /*15110*/  LDSM.16.MT88.4 R156, [R197+0x800] ;  /* 0x00080000c59c783b */ /* 0x000e660000004200 */
[----:B------:R-:W-:Y:S04]  /*15120*/  FADD.FTZ R0, R180, R3 ;  /* 0x00000003b4007221 */ /* 0x000fe80000010000 */
[----:B------:R-:W-:Y:S01]  /*15130*/  FADD.FTZ R0, R182, R0 ;  /* 0x00000000b6007221 */ /* 0x000fe20000010000 */
[C---:B--2---:R-:W-:Y:S03]  /*15140*/  HMMA.16816.F32.BF16 R28, R148.reuse, R152, R28 ;  /* 0x00000098941c723c */ /* 0x044fe6000004181c */
[----:B------:R-:W-:Y:S04]  /*15150*/  FADD.FTZ R0, R181, R0 ;  /* 0x00000000b5007221 */ /* 0x000fe80000010000 */
[----:B------:R-:W-:Y:S01]  /*15160*/  FADD.FTZ R0, R179, R0 ;  /* 0x00000000b3007221 */ /* 0x000fe20000010000 */
[C---:B------:R-:W-:Y:S01]  /*15170*/  HMMA.16816.F32.BF16 R32, R148.reuse, R154, R32 ;  /* 0x0000009a9420723c */ /* 0x040fe20000041820 */
[----:B------:R-:W2:Y:S03]  /*15180*/  LDSM.16.MT88.4 R152, [R147+0x2000] ;  /* 0x002000009398783b */ /* 0x000ea60000004200 */
[----:B------:R-:W-:Y:S04]  /*15190*/  FADD.FTZ R0, R177, R0 ;  /* 0x00000000b1007221 */ /* 0x000fe80000010000 */
[----:B------:R-:W-:Y:S04]  /*151a0*/  FADD.FTZ R0, R178, R0 ;  /* 0x00000000b2007221 */ /* 0x000fe80000010000 */
[----:B------:R-:W-:Y:S04]  /*151b0*/  FADD.FTZ R0, R176, R0 ;  /* 0x00000000b0007221 */ /* 0x000fe80000010000 */
[----:B------:R-:W-:Y:S01]  /*151c0*/  FADD.FTZ R230, R8, R0 ;  /* 0x0000000008e67221 */ /* 0x000fe20000010000 */
[----:B------:R-:W-:Y:S01]  /*151d0*/  MOV R8, R2 ;  /* 0x0000000200087202 */ /* 0x000fe20000000f00 */
        /* <DEDUP_REMOVED lines=85> */
.L_x_1939:
[----:B------:R-:W-:-:S13]  /*15730*/  ISETP.GE.AND P0, PT, R221, R236, PT ;  /* 0x000000ecdd00720c */ /* 0x000fda0003f06270 */
[----:B------:R-:W-:Y:S05]  /*15740*/  @!P0 BRA `(.L_x_1945) ;  /* 0x000039c000008947 */ /* 0x000fea0003800000 */
[----:B------:R-:W-:Y:S02]  /*15750*/  MOV R4, R8 ;  /* 0x0000000800047202 */ /* 0x000fe40000000f00 */
[----:B------:R-:W-:Y:S02]  /*15760*/  MOV R2, R9 ;  /* 0x0000000900027202 */ /* 0x000fe40000000f00 */
.L_x_1956:
[----:B------:R-:W1:Y:S01]  /*15770*/  S2R R3, SR_TID.X ;  /* 0x0000000000037919 */ /* 0x000e620000002100 */
[----:B------:R-:W-:Y:S01]  /*15780*/  SHF.R.S32.HI R0, RZ, 0x1f, R221 ;  /* 0x0000001fff007819 */ /* 0x000fe200000114dd */
[----:B------:R-:W-:Y:S01]  /*15790*/  IMAD.WIDE.U32 R8, R221, c[0x0][0x208], RZ ;  /* 0x00008200dd087a25 */ /* 0x000fe200078e00ff */
[----:B------:R-:W-:Y:S04]  /*157a0*/  DEPBAR.LE SB0, 0x0 ;  /* 0x000080000000791a */ /* 0x000fe80000000000 */
[----:B------:R-:W-:Y:S01]  /*157b0*/  IMAD R0, R0, c[0x0][0x208], RZ ;  /* 0x0000820000007a24 */ /* 0x000fe200078e02ff */
[----:B------:R-:W-:Y:S01]  /*157c0*/  WARPSYNC 0xffffffff ;  /* 0xffffffff00007948 */ /* 0x000fe20003800000 */
[----:B------:R-:W-:Y:S01]  /*157d0*/  BAR.SYNC.DEFER_BLOCKING 0x0 ;  /* 0x0000000000007b1d */ /* 0x000fe20000010000 */
[----:B------:R-:W-:Y:S01]  /*157e0*/  LOP3.LUT P3, RZ, R215, 0x800, RZ, 0xc0, !PT ;  /* 0x00000800d7ff7812 */ /* 0x000fe2000786c0ff */
[----:B------:R-:W-:Y:S01]  /*157f0*/  IMAD R0, R221, c[0x0][0x20c], R0 ;  /* 0x00008300dd007a24 */ /* 0x000fe200078e0200 */
[C---:B------:R-:W-:Y:S02]  /*15800*/  LOP3.LUT P6, RZ, R215.reuse, 0x400, RZ, 0xc0, !PT ;  /* 0x00000400d7ff7812 */ /* 0x040fe400078cc0ff */
[----:B------:R-:W-:Y:S01]  /*15810*/  LOP3.LUT P5, RZ, R215, 0x200, RZ, 0xc0, !PT ;  /* 0x00000200d7ff7812 */ /* 0x000fe200078ac0ff */
[----:B------:R-:W-:Y:S01]  /*15820*/  IMAD.IADD R0, R9, 0x1, R0 ;  /* 0x0000000109007824 */ /* 0x000fe200078e0200 */
[----:B------:R-:W-:Y:S01]  /*15830*/  LOP3.LUT P4, RZ, R215, 0x100, RZ, 0xc0, !PT ;  /* 0x00000100d7ff7812 */ /* 0x000fe2000788c0ff */
[----:B------:R-:W-:Y:S04]  /*15840*/  IMAD.WIDE.U32 R8, R8, 0x30, RZ ;  /* 0x0000003008087825 */ /* 0x000fe800078e00ff */
[----:B------:R-:W-:Y:S01]  /*15850*/  IMAD R0, R0, 0x30, RZ ;  /* 0x0000003000007824 */ /* 0x000fe200078e02ff */
[----:B-1----:R-:W-:Y:S03]  /*15860*/  ISETP.GT.AND P2, PT, R3, 0x7f, PT ;  /* 0x0000007f0300780c */ /* 0x002fe60003f44270 */
[----:B------:R-:W-:Y:S01]  /*15870*/  IMAD.IADD R0, R9, 0x1, R0 ;  /* 0x0000000109007824 */ /* 0x000fe200078e0200 */
[----:B------:R-:W-:Y:S04]  /*15880*/  IADD3 R9, P1, P0, R8, 0x40, R226 ;  /* 0x0000004008097810 */ /* 0x000fe8000783e0e2 */
[----:B------:R-:W-:Y:S02]  /*15890*/  IADD3.X R16, R0, RZ, R228, P1, P0 ;  /* 0x000000ff00107210 */ /* 0x000fe40000fe04e4 */
[----:B------:R-:W-:Y:S01]  /*158a0*/  IADD3 R12, P1, P0, R8, 0x80, R226 ;  /* 0x00000080080c7810 */ /* 0x000fe2000783e0e2 */
[----:B------:R-:W-:Y:S01]  /*158b0*/  LDSM.16.M88.4 R32, [R199] ;  /* 0x00000000c720783b */ /* 0x000fe20000000200 */
[----:B------:R-:W-:Y:S02]  /*158c0*/  BSSY B0, `(.L_x_1946) ;  /* 0x000013e000007945 */ /* 0x000fe40003800000 */
[----:B------:R-:W-:Y:S01]  /*158d0*/  IADD3.X R21, R0, RZ, R228, P1, P0 ;  /* 0x000000ff00157210 */ /* 0x000fe20000fe04e4 */
[----:B------:R-:W-:Y:S01]  /*158e0*/  @!P2 IMAD.MOV.U32 R3, RZ, RZ, c[0x0][0x208] ;  /* 0x00008200ff03a624 */ /* 0x000fe200078e00ff */
[----:B------:R-:W-:Y:S01]  /*158f0*/  IADD3 R13, P1, P0, R8, 0xc0, R226 ;  /* 0x000000c0080d7810 */ /* 0x000fe2000783e0e2 */
[----:B------:R-:W-:Y:S01]  /*15900*/  @!P2 IMAD.MOV.U32 R14, RZ, RZ, c[0x0][0x20c] ;  /* 0x00008300ff0ea624 */ /* 0x000fe200078e00ff */
[----:B------:R-:W-:Y:S02]  /*15910*/  LDSM.16.M88.4 R176, [R200] ;  /* 0x00000000c8b0783b */ /* 0x000fe40000000200 */
[----:B------:R-:W-:Y:S02]  /*15920*/  IADD3.X R24, R0, RZ, R228, P1, P0 ;  /* 0x000000ff00187210 */ /* 0x000fe40000fe04e4 */
[C---:B------:R-:W-:Y:S02]  /*15930*/  @!P2 LEA R7, P0, R3.reuse, R8, 0x5 ;  /* 0x000000080307a211 */ /* 0x040fe400078028ff */
[----:B------:R-:W-:Y:S02]  /*15940*/  LDSM.16.M88.4 R180, [R203] ;  /* 0x00000000cbb4783b */ /* 0x000fe40000000200 */
[----:B------:R-:W-:Y:S02]  /*15950*/  @!P2 LEA.HI.X R3, R3, R0, R14, 0x5, P0 ;  /* 0x000000000303a211 */ /* 0x000fe400000f2c0e */
[----:B------:R-:W-:Y:S02]  /*15960*/  @!P2 IADD3 R14, P1, P0, R7, 0x40, R226 ;  /* 0x00000040070ea810 */ /* 0x000fe4000783e0e2 */
[----:B------:R-:W-:Y:S02]  /*15970*/  LDSM.16.M88.4 R188, [R214] ;  /* 0x00000000d6bc783b */ /* 0x000fe40000000200 */
[----:B------:R-:W-:Y:S02]  /*15980*/  @!P2 IADD3.X R172, R3, RZ, R228, P1, P0 ;  /* 0x000000ff03aca210 */ /* 0x000fe40000fe04e4 */
[----:B------:R-:W-:Y:S04]  /*15990*/  @!P2 IADD3 R15, P1, P0, R7, 0x80, R226 ;  /* 0x00000080070fa810 */ /* 0x000fe8000783e0e2 */
[----:B------:R-:W-:Y:S02]  /*159a0*/  @!P2 IADD3.X R184, R3, RZ, R228, P1, P0 ;  /* 0x000000ff03b8a210 */ /* 0x000fe40000fe04e4 */
[----:B------:R-:W-:Y:S04]  /*159b0*/  @!P2 IADD3 R20, P1, P0, R7, 0xc0, R226 ;  /* 0x000000c00714a810 */ /* 0x000fe8000783e0e2 */
[--C-:B------:R-:W-:Y:S02]  /*159c0*/  @!P2 IADD3.X R185, R3, RZ, R228.reuse, P1, P0 ;  /* 0x000000ff03b9a210 */ /* 0x100fe40000fe04e4 */
[----:B------:R-:W-:Y:S05]  /*159d0*/  IADD3 R8, P0, R226, R8, RZ ;  /* 0x00000008e2087210 */ /* 0x000fea0007f1e0ff */
[----:B------:R-:W-:Y:S01]  /*159e0*/  IMAD.X R0, R0, 0x1, R228, P0 ;  /* 0x0000000100007824 */ /* 0x000fe200000e06e4 */
[C---:B------:R-:W-:Y:S04]  /*159f0*/  LEA R22, P0, R8.reuse, c[0x0][0x1f8], 0x1 ;  /* 0x00007e0008167a11 */ /* 0x040fe800078008ff */
[----:B------:R-:W-:Y:S02]  /*15a00*/  LEA.HI.X R23, R8, c[0x0][0x1fc], R0, 0x1, P0 ;  /* 0x00007f0008177a11 */ /* 0x000fe400000f0c00 */
[C---:B------:R-:W-:Y:S04]  /*15a10*/  LEA R8, P0, R9.reuse, c[0x0][0x1f8], 0x1 ;  /* 0x00007e0009087a11 */ /* 0x040fe800078008ff */
[----:B------:R-:W-:Y:S02]  /*15a20*/  LEA.HI.X R9, R9, c[0x0][0x1fc], R16, 0x1, P0 ;  /* 0x00007f0009097a11 */ /* 0x000fe400000f0c10 */
[C---:B------:R-:W-:Y:S01]  /*15a30*/  LEA R28, P0, R12.reuse, c[0x0][0x1f8], 0x1 ;  /* 0x00007e000c1c7a11 */ /* 0x040fe200078008ff */
[----:B------:R-:W1:Y:S03]  /*15a40*/  LDSM.16.M88.4 R16, [R146] ;  /* 0x000000009210783b */ /* 0x000e660000000200 */
[----:B------:R-:W-:Y:S02]  /*15a50*/  LEA.HI.X R29, R12, c[0x0][0x1fc], R21, 0x1, P0 ;  /* 0x00007f000c1d7a11 */ /* 0x000fe400000f0c15 */
[C---:B------:R-:W-:Y:S04]  /*15a60*/  LEA R30, P0, R13.reuse, c[0x0][0x1f8], 0x1 ;  /* 0x00007e000d1e7a11 */ /* 0x040fe800078008ff */
[----:B------:R-:W-:Y:S02]  /*15a70*/  LEA.HI.X R31, R13, c[0x0][0x1fc], R24, 0x1, P0 ;  /* 0x00007f000d1f7a11 */ /* 0x000fe400000f0c18 */
[----:B------:R-:W-:Y:S01]  /*15a80*/  @!P2 IADD3 R7, P0, R7, R226, RZ ;  /* 0x000000e20707a210 */ /* 0x000fe20007f1e0ff */
[----:B------:R-:W2:Y:S04]  /*15a90*/  LDSM.16.M88.4 R24, [R146+0x800] ;  /* 0x000800009218783b */ /* 0x000ea80000000200 */
[----:B------:R-:W-:Y:S01]  /*15aa0*/  @!P2 IMAD.X R3, R3, 0x1, R228, P0 ;  /* 0x000000010303a824 */ /* 0x000fe200000e06e4 */
[C---:B------:R-:W-:Y:S04]  /*15ab0*/  @!P2 LEA R192, P0, R7.reuse, c[0x0][0x1f8], 0x1 ;  /* 0x00007e0007c0aa11 */ /* 0x040fe800078008ff */
[----:B------:R-:W-:Y:S02]  /*15ac0*/  @!P2 LEA.HI.X R193, R7, c[0x0][0x1fc], R3, 0x1, P0 ;  /* 0x00007f0007c1aa11 */ /* 0x000fe400000f0c03 */
[C---:B------:R-:W-:Y:S04]  /*15ad0*/  @!P2 LEA R194, P0, R14.reuse, c[0x0][0x1f8], 0x1 ;  /* 0x00007e000ec2aa11 */ /* 0x040fe800078008ff */
[----:B------:R-:W-:Y:S02]  /*15ae0*/  @!P2 LEA.HI.X R195, R14, c[0x0][0x1fc], R172, 0x1, P0 ;  /* 0x00007f000ec3aa11 */ /* 0x000fe400000f0cac */
[C---:B------:R-:W-:Y:S01]  /*15af0*/  @!P2 LEA R218, P0, R15.reuse, c[0x0][0x1f8], 0x1 ;  /* 0x00007e000fdaaa11 */ /* 0x040fe200078008ff */
[----:B------:R-:W3:Y:S03]  /*15b00*/  LDSM.16.M88.4 R172, [R146+0x1000] ;  /* 0x0010000092ac783b */ /* 0x000ee60000000200 */
[----:B------:R-:W-:Y:S02]  /*15b10*/  @!P2 LEA.HI.X R219, R15, c[0x0][0x1fc], R184, 0x1, P0 ;  /* 0x00007f000fdbaa11 */ /* 0x000fe400000f0cb8 */
[C---:B------:R-:W-:Y:S04]  /*15b20*/  @!P2 LEA R216, P0, R20.reuse, c[0x0][0x1f8], 0x1 ;  /* 0x00007e0014d8aa11 */ /* 0x040fe800078008ff */
[----:B------:R-:W-:Y:S01]  /*15b30*/  @!P2 LEA.HI.X R217, R20, c[0x0][0x1fc], R185, 0x1, P0 ;  /* 0x00007f0014d9aa11 */ /* 0x000fe200000f0cb9 */
[C---:B-1----:R-:W-:Y:S01]  /*15b40*/  HMMA.16816.F32.BF16 R12, R32.reuse, R16, RZ ;  /* 0x00000010200c723c */ /* 0x042fe200000418ff */
[----:B------:R-:W1:Y:S02]  /*15b50*/  LDSM.16.M88.4 R184, [R213] ;  /* 0x00000000d5b8783b */ /* 0x000e640000000200 */
[----:B------:R-:W-:Y:S04]  /*15b60*/  ISETP.GT.AND P0, PT, R221, R236, PT ;  /* 0x000000ecdd00720c */ /* 0x000fe80003f04270 */
[----:B------:R-:W-:Y:S01]  /*15b70*/  @!PT LDS RZ, [RZ] ;  /* 0x00000000fffff984 */ /* 0x000fe20000000800 */
[----:B------:R-:W-:Y:S01]  /*15b80*/  @!PT LDS RZ, [RZ] ;  /* 0x00000000fffff984 */ /* 0x000fe20000000800 */
[----:B------:R-:W-:Y:S01]  /*15b90*/  @!PT LDS RZ, [RZ] ;  /* 0x00000000fffff984 */ /* 0x000fe20000000800 */
[----:B------:R2:W-:Y:S01]  /*15ba0*/  LDGSTS.E.BYPASS.LTC128B.128 [R223+0x4080], [R22.64], !P3 ;  /* 0x0408000016df7fae */ /* 0x0005e2000d901d4c */
[C---:B------:R-:W-:Y:S05]  /*15bb0*/  HMMA.16816.F32.BF16 R16, R32.reuse, R18, RZ ;  /* 0x000000122010723c */ /* 0x040fea00000418ff */
[----:B------:R4:W-:Y:S06]  /*15bc0*/  LDGSTS.E.BYPASS.LTC128B.128 [R223+0x5880], [R8.64], !P6 ;  /* 0x0588000008df7fae */ /* 0x0009ec000f101d4c */
[----:B------:R3:W-:Y:S06]  /*15bd0*/  LDGSTS.E.BYPASS.LTC128B.128 [R223+0x7080], [R28.64], !P5 ;  /* 0x070800001cdf7fae */ /* 0x0007ec000e901d4c */
[----:B------:R3:W-:Y:S06]  /*15be0*/  LDGSTS.E.BYPASS.LTC128B.128 [R223+0x8880], [R30.64], !P4 ;  /* 0x088800001edf7fae */ /* 0x0007ec000e101d4c */
[----:B------:R5:W-:Y:S01]  /*15bf0*/  @!P2 LDGSTS.E.BYPASS.LTC128B.128 [R223+0x5080], [R192.64], !P3 ;  /* 0x05080000c0dfafae */ /* 0x000be2000d901d4c */
[C---:B--2---:R-:W-:Y:S05]  /*15c00*/  HMMA.16816.F32.BF16 R20, R32.reuse, R24, RZ ;  /* 0x000000182014723c */ /* 0x044fea00000418ff */
[----:B------:R5:W-:Y:S03]  /*15c10*/  @!P2 LDGSTS.E.BYPASS.LTC128B.128 [R223+0x6880], [R194.64], !P6 ;  /* 0x06880000c2dfafae */ /* 0x000be6000f101d4c */
[C---:B------:R-:W-:Y:S03]  /*15c20*/  HMMA.16816.F32.BF16 R24, R32.reuse, R26, RZ ;  /* 0x0000001a2018723c */ /* 0x040fe600000418ff */
[----:B------:R4:W-:Y:S06]  /*15c30*/  @!P2 LDGSTS.E.BYPASS.LTC128B.128 [R223+0x8080], [R218.64], !P5 ;  /* 0x08080000dadfafae */ /* 0x0009ec000e901d4c */
[----:B------:R4:W-:Y:S01]  /*15c40*/  @!P2 LDGSTS.E.BYPASS.LTC128B.128 [R223+0x9880], [R216.64], !P4 ;  /* 0x09880000d8dfafae */ /* 0x0009e2000e101d4c */
[C---:B---3--:R-:W-:Y:S05]  /*15c50*/  HMMA.16816.F32.BF16 R28, R32.reuse, R172, RZ ;  /* 0x000000ac201c723c */ /* 0x048fea00000418ff */
[----:B------:R-:W0:Y:S03]  /*15c60*/  LDGDEPBAR ;  /* 0x00000000000079af */ /* 0x000e260000000000 */
[----:B------:R-:W-:Y:S03]  /*15c70*/  HMMA.16816.F32.BF16 R32, R32, R174, RZ ;  /* 0x000000ae2020723c */ /* 0x000fe600000418ff */
[----:B------:R-:W-:Y:S06]  /*15c80*/  LDSM.16.M88.4 R172, [R202] ;  /* 0x00000000caac783b */ /* 0x000fec0000000200 */
[----:B-----5:R-:W-:Y:S01]  /*15c90*/  LDSM.16.M88.4 R192, [R145+0x800] ;  /* 0x0008000091c0783b */ /* 0x020fe20000000200 */
[C---:B------:R-:W-:Y:S08]  /*15ca0*/  HMMA.16816.F32.BF16 R12, R176.reuse, R180, R12 ;  /* 0x000000b4b00c723c */ /* 0x040ff0000004180c */
[C---:B------:R-:W-:Y:S01]  /*15cb0*/  HMMA.16816.F32.BF16 R16, R176.reuse, R182, R16 ;  /* 0x000000b6b010723c */ /* 0x040fe20000041810 */
[----:B------:R-:W2:Y:S07]  /*15cc0*/  LDSM.16.M88.4 R180, [R145] ;  /* 0x0000000091b4783b */ /* 0x000eae0000000200 */
[C---:B-1----:R-:W-:Y:S08]  /*15cd0*/  HMMA.16816.F32.BF16 R20, R176.reuse, R184, R20 ;  /* 0x000000b8b014723c */ /* 0x042ff00000041814 */
[C---:B------:R-:W-:Y:S01]  /*15ce0*/  HMMA.16816.F32.BF16 R24, R176.reuse, R186, R24 ;  /* 0x000000bab018723c */ /* 0x040fe20000041818 */
[----:B------:R-:W1:Y:S07]  /*15cf0*/  LDSM.16.M88.4 R184, [R145+0x1000] ;  /* 0x0010000091b8783b */ /* 0x000e6e0000000200 */
[C---:B------:R-:W-:Y:S08]  /*15d00*/  HMMA.16816.F32.BF16 R28, R176.reuse, R188, R28 ;  /* 0x000000bcb01c723c */ /* 0x040ff0000004181c */
[----:B------:R-:W-:Y:S01]  /*15d10*/  HMMA.16816.F32.BF16 R32, R176, R190, R32 ;  /* 0x000000beb020723c */ /* 0x000fe20000041820 */
[----:B------:R-:W-:Y:S06]  /*15d20*/  LDSM.16.M88.4 R176, [R201] ;  /* 0x00000000c9b0783b */ /* 0x000fec0000000200 */
[----:B------:R-:W-:Y:S01]  /*15d30*/  LDSM.16.M88.4 R188, [R10+0x800] ;  /* 0x000800000abc783b */ /* 0x000fe20000000200 */
[C---:B--2---:R-:W-:Y:S08]  /*15d40*/  HMMA.16816.F32.BF16 R12, R172.reuse, R180, R12 ;  /* 0x000000b4ac0c723c */ /* 0x044ff0000004180c */
[C---:B------:R-:W-:Y:S01]  /*15d50*/  HMMA.16816.F32.BF16 R16, R172.reuse, R182, R16 ;  /* 0x000000b6ac10723c */ /* 0x040fe20000041810 */
[----:B------:R-:W2:Y:S07]  /*15d60*/  LDSM.16.M88.4 R180, [R10] ;  /* 0x000000000ab4783b */ /* 0x000eae0000000200 */
[C---:B------:R-:W-:Y:S08]  /*15d70*/  HMMA.16816.F32.BF16 R20, R172.reuse, R192, R20 ;  /* 0x000000c0ac14723c */ /* 0x040ff00000041814 */
[C---:B------:R-:W-:Y:S01]  /*15d80*/  HMMA.16816.F32.BF16 R24, R172.reuse, R194, R24 ;  /* 0x000000c2ac18723c */ /* 0x040fe20000041818 */
[----:B------:R-:W3:Y:S07]  /*15d90*/  LDSM.16.M88.4 R192, [R10+0x1000] ;  /* 0x001000000ac0783b */ /* 0x000eee0000000200 */
[C---:B-1----:R-:W-:Y:S08]  /*15da0*/  HMMA.16816.F32.BF16 R28, R172.reuse, R184, R28 ;  /* 0x000000b8ac1c723c */ /* 0x042ff0000004181c */
[----:B------:R-:W-:Y:S01]  /*15db0*/  HMMA.16816.F32.BF16 R32, R172, R186, R32 ;  /* 0x000000baac20723c */ /* 0x000fe20000041820 */
[----:B------:R-:W-:Y:S06]  /*15dc0*/  LDSM.16.M88.4 R172, [R199+0x4000] ;  /* 0x00400000c7ac783b */ /* 0x000fec0000000200 */
[----:B------:R-:W-:Y:S01]  /*15dd0*/  LDSM.16.M88.4 R184, [R146+0x2000] ;  /* 0x0020000092b8783b */ /* 0x000fe20000000200 */
[C---:B--2---:R-:W-:Y:S08]  /*15de0*/  HMMA.16816.F32.BF16 R12, R176.reuse, R180, R12 ;  /* 0x000000b4b00c723c */ /* 0x044ff0000004180c */
[C---:B------:R-:W-:Y:S01]  /*15df0*/  HMMA.16816.F32.BF16 R16, R176.reuse, R182, R16 ;  /* 0x000000b6b010723c */ /* 0x040fe20000041810 */
[----:B------:R-:W1:Y:S07]  /*15e00*/  LDSM.16.M88.4 R180, [R146+0x1800] ;  /* 0x0018000092b4783b */ /* 0x000e6e0000000200 */
[C---:B------:R-:W-:Y:S08]  /*15e10*/  HMMA.16816.F32.BF16 R20, R176.reuse, R188, R20 ;  /* 0x000000bcb014723c */ /* 0x040ff00000041814 */
[C---:B------:R-:W-:Y:S01]  /*15e20*/  HMMA.16816.F32.BF16 R24, R176.reuse, R190, R24 ;  /* 0x000000beb018723c */ /* 0x040fe20000041818 */
[----:B------:R-:W2:Y:S07]  /*15e30*/  LDSM.16.M88.4 R188, [R146+0x2800] ;  /* 0x0028000092bc783b */ /* 0x000eae0000000200 */
[C---:B---3--:R-:W-:Y:S08]  /*15e40*/  HMMA.16816.F32.BF16 R28, R176.reuse, R192, R28 ;  /* 0x000000c0b01c723c */ /* 0x048ff0000004181c */
[----:B------:R-:W-:Y:S01]  /*15e50*/  HMMA.16816.F32.BF16 R32, R176, R194, R32 ;  /* 0x000000c2b020723c */ /* 0x000fe20000041820 */
[----:B------:R-:W-:Y:S06]  /*15e60*/  LDSM.16.M88.4 R176, [R200+0x4000] ;  /* 0x00400000c8b0783b */ /* 0x000fec0000000200 */
[----:B------:R-:W-:Y:S01]  /*15e70*/  LDSM.16.M88.4 R192, [R204] ;  /* 0x00000000ccc0783b */ /* 0x000fe20000000200 */
[C---:B-1----:R-:W-:Y:S08]  /*15e80*/  HMMA.16816.F32.BF16 R12, R172.reuse, R180, R12 ;  /* 0x000000b4ac0c723c */ /* 0x042ff0000004180c */
[C---:B------:R-:W-:Y:S01]  /*15e90*/  HMMA.16816.F32.BF16 R16, R172.reuse, R182, R16 ;  /* 0x000000b6ac10723c */ /* 0x040fe20000041810 */
[----:B------:R-:W1:Y:S07]  /*15ea0*/  LDSM.16.M88.4 R180, [R206] ;  /* 0x00000000ceb4783b */ /* 0x000e6e0000000200 */
[C---:B------:R-:W-:Y:S08]  /*15eb0*/  HMMA.16816.F32.BF16 R20, R172.reuse, R184, R20 ;  /* 0x000000b8ac14723c */ /* 0x040ff00000041814 */
[C---:B------:R-:W-:Y:S01]  /*15ec0*/  HMMA.16816.F32.BF16 R24, R172.reuse, R186, R24 ;  /* 0x000000baac18723c */ /* 0x040fe20000041818 */
[----:B------:R-:W3:Y:S07]  /*15ed0*/  LDSM.16.M88.4 R184, [R205] ;  /* 0x00000000cdb8783b */ /* 0x000eee0000000200 */
[C---:B--2---:R-:W-:Y:S08]  /*15ee0*/  HMMA.16816.F32.BF16 R28, R172.reuse, R188, R28 ;  /* 0x000000bcac1c723c */ /* 0x044ff0000004181c */
[----:B------:R-:W-:Y:S01]  /*15ef0*/  HMMA.16816.F32.BF16 R32, R172, R190, R32 ;  /* 0x000000beac20723c */ /* 0x000fe20000041820 */
[----:B------:R-:W-:Y:S06]  /*15f00*/  LDSM.16.M88.4 R172, [R202+0x4000] ;  /* 0x00400000caac783b */ /* 0x000fec0000000200 */
[----:B------:R-:W2:Y:S01]  /*15f10*/  LDSM.16.M88.4 R188, [R145+0x1800] ;  /* 0x0018000091bc783b */ /* 0x000ea20000000200 */
[C---:B-1----:R-:W-:Y:S08]  /*15f20*/  HMMA.16816.F32.BF16 R12, R176.reuse, R180, R12 ;  /* 0x000000b4b00c723c */ /* 0x042ff0000004180c */
[C---:B------:R-:W-:Y:S01]  /*15f30*/  HMMA.16816.F32.BF16 R16, R176.reuse, R182, R16 ;  /* 0x000000b6b010723c */ /* 0x040fe20000041810 */
[----:B------:R-:W1:Y:S07]  /*15f40*/  LDSM.16.M88.4 R180, [R145+0x2000] ;  /* 0x0020000091b4783b */ /* 0x000e6e0000000200 */
[C---:B------:R-:W-:Y:S08]  /*15f50*/  HMMA.16816.F32.BF16 R20, R176.reuse, R192, R20 ;  /* 0x000000c0b014723c */ /* 0x040ff00000041814 */
[C---:B------:R-:W-:Y:S01]  /*15f60*/  HMMA.16816.F32.BF16 R24, R176.reuse, R194, R24 ;  /* 0x000000c2b018723c */ /* 0x040fe20000041818 */
[----:B------:R-:W5:Y:S07]  /*15f70*/  LDSM.16.M88.4 R192, [R145+0x2800] ;  /* 0x0028000091c0783b */ /* 0x000f6e0000000200 */
[C---:B---3--:R-:W-:Y:S08]  /*15f80*/  HMMA.16816.F32.BF16 R28, R176.reuse, R184, R28 ;  /* 0x000000b8b01c723c */ /* 0x048ff0000004181c */
[----:B------:R-:W-:Y:S01]  /*15f90*/  HMMA.16816.F32.BF16 R32, R176, R186, R32 ;  /* 0x000000bab020723c */ /* 0x000fe20000041820 */
[----:B------:R-:W-:Y:S06]  /*15fa0*/  LDSM.16.M88.4 R176, [R201+0x4000] ;  /* 0x00400000c9b0783b */ /* 0x000fec0000000200 */
[----:B------:R-:W3:Y:S01]  /*15fb0*/  LDSM.16.M88.4 R184, [R10+0x1800] ;  /* 0x001800000ab8783b */ /* 0x000ee20000000200 */
[C---:B--2---:R-:W-:Y:S08]  /*15fc0*/  HMMA.16816.F32.BF16 R12, R172.reuse, R188, R12 ;  /* 0x000000bcac0c723c */ /* 0x044ff0000004180c */
[C---:B------:R-:W-:Y:S01]  /*15fd0*/  HMMA.16816.F32.BF16 R16, R172.reuse, R190, R16 ;  /* 0x000000beac10723c */ /* 0x040fe20000041810 */
[----:B------:R-:W2:Y:S07]  /*15fe0*/  LDSM.16.M88.4 R188, [R10+0x2000] ;  /* 0x002000000abc783b */ /* 0x000eae0000000200 */
[C---:B-1----:R-:W-:Y:S08]  /*15ff0*/  HMMA.16816.F32.BF16 R20, R172.reuse, R180, R20 ;  /* 0x000000b4ac14723c */ /* 0x042ff00000041814 */
[C---:B------:R-:W-:Y:S01]  /*16000*/  HMMA.16816.F32.BF16 R24, R172.reuse, R182, R24 ;  /* 0x000000b6ac18723c */ /* 0x040fe20000041818 */
[----:B------:R-:W1:Y:S07]  /*16010*/  LDSM.16.M88.4 R180, [R10+0x2800] ;  /* 0x002800000ab4783b */ /* 0x000e6e0000000200 */
[C---:B-----5:R-:W-:Y:S08]  /*16020*/  HMMA.16816.F32.BF16 R28, R172.reuse, R192, R28 ;  /* 0x000000c0ac1c723c */ /* 0x060ff0000004181c */
[----:B------:R-:W-:Y:S01]  /*16030*/  HMMA.16816.F32.BF16 R32, R172, R194, R32 ;  /* 0x000000c2ac20723c */ /* 0x000fe20000041820 */
[----:B------:R-:W-:Y:S06]  /*16040*/  LDSM.16.M88.4 R172, [R199+0x8000] ;  /* 0x00800000c7ac783b */ /* 0x000fec0000000200 */
[----:B------:R-:W-:Y:S01]  /*16050*/  LDSM.16.M88.4 R192, [R146+0x3800] ;  /* 0x0038000092c0783b */ /* 0x000fe20000000200 */
[C---:B---3--:R-:W-:Y:S08]  /*16060*/  HMMA.16816.F32.BF16 R12, R176.reuse, R184, R12 ;  /* 0x000000b8b00c723c */ /* 0x048ff0000004180c */
[C---:B------:R-:W-:Y:S01]  /*16070*/  HMMA.16816.F32.BF16 R16, R176.reuse, R186, R16 ;  /* 0x000000bab010723c */ /* 0x040fe20000041810 */
[----:B------:R-:W3:Y:S07]  /*16080*/  LDSM.16.M88.4 R184, [R146+0x3000] ;  /* 0x0030000092b8783b */ /* 0x000eee0000000200 */
[C---:B--2---:R-:W-:Y:S08]  /*16090*/  HMMA.16816.F32.BF16 R20, R176.reuse, R188, R20 ;  /* 0x000000bcb014723c */ /* 0x044ff00000041814 */
[C---:B------:R-:W-:Y:S01]  /*160a0*/  HMMA.16816.F32.BF16 R24, R176.reuse, R190, R24 ;  /* 0x000000beb018723c */ /* 0x040fe20000041818 */
[----:B------:R-:W2:Y:S07]  /*160b0*/  LDSM.16.M88.4 R188, [R146+0x4000] ;  /* 0x0040000092bc783b */ /* 0x000eae0000000200 */
[C---:B-1----:R-:W-:Y:S08]  /*160c0*/  HMMA.16816.F32.BF16 R28, R176.reuse, R180, R28 ;  /* 0x000000b4b01c723c */ /* 0x042ff0000004181c */
[----:B------:R-:W-:Y:S01]  /*160d0*/  HMMA.16816.F32.BF16 R32, R176, R182, R32 ;  /* 0x000000b6b020723c */ /* 0x000fe20000041820 */
[----:B------:R-:W-:Y:S06]  /*160e0*/  LDSM.16.M88.4 R176, [R200+0x8000] ;  /* 0x00800000c8b0783b */ /* 0x000fec0000000200 */
[----:B------:R-:W1:Y:S01]  /*160f0*/  LDSM.16.M88.4 R180, [R209] ;  /* 0x00000000d1b4783b */ /* 0x000e620000000200 */
[C---:B---3--:R-:W-:Y:S08]  /*16100*/  HMMA.16816.F32.BF16 R12, R172.reuse, R184, R12 ;  /* 0x000000b8ac0c723c */ /* 0x048ff0000004180c */
[C---:B------:R-:W-:Y:S01]  /*16110*/  HMMA.16816.F32.BF16 R16, R172.reuse, R186, R16 ;  /* 0x000000baac10723c */ /* 0x040fe20000041810 */
[----:B------:R-:W3:Y:S07]  /*16120*/  LDSM.16.M88.4 R184, [R207] ;  /* 0x00000000cfb8783b */ /* 0x000eee0000000200 */
[C---:B------:R-:W-:Y:S08]  /*16130*/  HMMA.16816.F32.BF16 R20, R172.reuse, R192, R20 ;  /* 0x000000c0ac14723c */ /* 0x040ff00000041814 */
[C---:B------:R-:W-:Y:S01]  /*16140*/  HMMA.16816.F32.BF16 R24, R172.reuse, R194, R24 ;  /* 0x000000c2ac18723c */ /* 0x040fe20000041818 */
[----:B------:R-:W5:Y:S07]  /*16150*/  LDSM.16.M88.4 R192, [R208] ;  /* 0x00000000d0c0783b */ /* 0x000f6e0000000200 */
[C---:B--2---:R-:W-:Y:S08]  /*16160*/  HMMA.16816.F32.BF16 R28, R172.reuse, R188, R28 ;  /* 0x000000bcac1c723c */ /* 0x044ff0000004181c */
[----:B------:R-:W-:Y:S01]  /*16170*/  HMMA.16816.F32.BF16 R32, R172, R190, R32 ;  /* 0x000000beac20723c */ /* 0x000fe20000041820 */
[----:B------:R-:W-:Y:S06]  /*16180*/  LDSM.16.M88.4 R172, [R202+0x8000] ;  /* 0x00800000caac783b */ /* 0x000fec0000000200 */
[----:B------:R-:W-:Y:S01]  /*16190*/  LDSM.16.M88.4 R188, [R145+0x3800] ;  /* 0x0038000091bc783b */ /* 0x000fe20000000200 */
[C---:B-1----:R-:W-:Y:S08]  /*161a0*/  HMMA.16816.F32.BF16 R12, R176.reuse, R180, R12 ;  /* 0x000000b4b00c723c */ /* 0x042ff0000004180c */
[C---:B------:R-:W-:Y:S01]  /*161b0*/  HMMA.16816.F32.BF16 R16, R176.reuse, R182, R16 ;  /* 0x000000b6b010723c */ /* 0x040fe20000041810 */
[----:B------:R-:W1:Y:S07]  /*161c0*/  LDSM.16.M88.4 R180, [R145+0x3000] ;  /* 0x0030000091b4783b */ /* 0x000e6e0000000200 */
[C---:B---3--:R-:W-:Y:S08]  /*161d0*/  HMMA.16816.F32.BF16 R20, R176.reuse, R184, R20 ;  /* 0x000000b8b014723c */ /* 0x048ff00000041814 */
[C---:B------:R-:W-:Y:S01]  /*161e0*/  HMMA.16816.F32.BF16 R24, R176.reuse, R186, R24 ;  /* 0x000000bab018723c */ /* 0x040fe20000041818 */
[----:B------:R-:W2:Y:S07]  /*161f0*/  LDSM.16.M88.4 R184, [R145+0x4000] ;  /* 0x0040000091b8783b */ /* 0x000eae0000000200 */
[C---:B-----5:R-:W-:Y:S08]  /*16200*/  HMMA.16816.F32.BF16 R28, R176.reuse, R192, R28 ;  /* 0x000000c0b01c723c */ /* 0x060ff0000004181c */
[----:B------:R-:W-:Y:S01]  /*16210*/  HMMA.16816.F32.BF16 R32, R176, R194, R32 ;  /* 0x000000c2b020723c */ /* 0x000fe20000041820 */
[----:B------:R-:W-:Y:S06]  /*16220*/  LDSM.16.M88.4 R176, [R201+0x8000] ;  /* 0x00800000c9b0783b */ /* 0x000fec0000000200 */
[----:B------:R-:W-:Y:S01]  /*16230*/  LDSM.16.M88.4 R192, [R10+0x3800] ;  /* 0x003800000ac0783b */ /* 0x000fe20000000200 */
[C---:B-1----:R-:W-:Y:S08]  /*16240*/  HMMA.16816.F32.BF16 R12, R172.reuse, R180, R12 ;  /* 0x000000b4ac0c723c */ /* 0x042ff0000004180c */
[C---:B------:R-:W-:Y:S01]  /*16250*/  HMMA.16816.F32.BF16 R16, R172.reuse, R182, R16 ;  /* 0x000000b6ac10723c */ /* 0x040fe20000041810 */
[----:B------:R-:W1:Y:S07]  /*16260*/  LDSM.16.M88.4 R180, [R10+0x3000] ;  /* 0x003000000ab4783b */ /* 0x000e6e0000000200 */
[C---:B------:R-:W-:Y:S08]  /*16270*/  HMMA.16816.F32.BF16 R20, R172.reuse, R188, R20 ;  /* 0x000000bcac14723c */ /* 0x040ff00000041814 */
[C---:B------:R-:W-:Y:S01]  /*16280*/  HMMA.16816.F32.BF16 R24, R172.reuse, R190, R24 ;  /* 0x000000beac18723c */ /* 0x040fe20000041818 */
[----:B------:R-:W3:Y:S07]  /*16290*/  LDSM.16.M88.4 R188, [R10+0x4000] ;  /* 0x004000000abc783b */ /* 0x000eee0000000200 */
[C---:B--2---:R-:W-:Y:S08]  /*162a0*/  HMMA.16816.F32.BF16 R28, R172.reuse, R184, R28 ;  /* 0x000000b8ac1c723c */ /* 0x044ff0000004181c */
        /* <DEDUP_REMOVED lines=26> */
[C---:B---3--:R-:W-:Y:S08]  /*16450*/  HMMA.16816.F32.BF16 R20, R176.reuse, R184, R20 ;  /* 0x000000b8b014723c */ /* 0x048ff00000041814 */
[C---:B------:R-:W-:Y:S01]  /*16460*/  HMMA.16816.F32.BF16 R24, R176.reuse, R186, R24 ;  /* 0x000000bab018723c */ /* 0x040fe20000041818 */
[----:B------:R-:W-:Y:S07]  /*16470*/  LDSM.16.M88.4 R184, [R201+0xc000] ;  /* 0x00c00000c9b8783b */ /* 0x000fee0000000200 */
[C---:B------:R-:W-:Y:S08]  /*16480*/  HMMA.16816.F32.BF16 R28, R176.reuse, R188, R28 ;  /* 0x000000bcb01c723c */ /* 0x040ff0000004181c */
[----:B------:R-:W-:Y:S01]  /*16490*/  HMMA.16816.F32.BF16 R32, R176, R190, R32 ;  /* 0x000000beb020723c */ /* 0x000fe20000041820 */
[----:B------:R-:W3:Y:S06]  /*164a0*/  LDSM.16.M88.4 R176, [R145+0x5800] ;  /* 0x0058000091b0783b */ /* 0x000eec0000000200 */
[----:B------:R-:W5:Y:S01]  /*164b0*/  LDSM.16.M88.4 R188, [R10+0x4800] ;  /* 0x004800000abc783b */ /* 0x000f620000000200 */
[C---:B--2---:R-:W-:Y:S08]  /*164c0*/  HMMA.16816.F32.BF16 R12, R172.reuse, R192, R12 ;  /* 0x000000c0ac0c723c */ /* 0x044ff0000004180c */
[C---:B------:R-:W-:Y:S08]  /*164d0*/  HMMA.16816.F32.BF16 R16, R172.reuse, R194, R16 ;  /* 0x000000c2ac10723c */ /* 0x040ff00000041810 */
[C---:B-1----:R-:W-:Y:S08]  /*164e0*/  HMMA.16816.F32.BF16 R20, R172.reuse, R180, R20 ;  /* 0x000000b4ac14723c */ /* 0x042ff00000041814 */
[C---:B------:R-:W-:Y:S08]  /*164f0*/  HMMA.16816.F32.BF16 R24, R172.reuse, R182, R24 ;  /* 0x000000b6ac18723c */ /* 0x040ff00000041818 */
[C---:B---3--:R-:W-:Y:S08]  /*16500*/  HMMA.16816.F32.BF16 R28, R172.reuse, R176, R28 ;  /* 0x000000b0ac1c723c */ /* 0x048ff0000004181c */
[----:B------:R-:W-:Y:S01]  /*16510*/  HMMA.16816.F32.BF16 R32, R172, R178, R32 ;  /* 0x000000b2ac20723c */ /* 0x000fe20000041820 */
[----:B------:R-:W1:Y:S07]  /*16520*/  LDSM.16.M88.4 R172, [R10+0x5000] ;  /* 0x005000000aac783b */ /* 0x000e6e0000000200 */
[C---:B-----5:R-:W-:Y:S08]  /*16530*/  HMMA.16816.F32.BF16 R12, R184.reuse, R188, R12 ;  /* 0x000000bcb80c723c */ /* 0x060ff0000004180c */
        /* <DEDUP_REMOVED lines=22> */
[----:B------:R-:W-:Y:S09]  /*166a0*/  FMUL.FTZ R27, R27, c[0x0][0x320] ;  /* 0x0000c8001b1b7a20 */ /* 0x000ff20000410000 */
[----:B------:R-:W1:Y:S01]  /*166b0*/  MUFU.TANH R173, R17 ;  /* 0x0000001100ad7308 */ /* 0x000e620000002400 */
[----:B-----5:R-:W5:Y:S01]  /*166c0*/  LDSM.16.M88.4 R12, [R10+0x5800] ;  /* 0x005800000a0c783b */ /* 0x020f620000000200 */
[----:B------:R-:W-:Y:S08]  /*166d0*/  DEPBAR.LE SB0, 0x0 ;  /* 0x000080000000791a */ /* 0x000ff00000000000 */
[----:B------:R-:W1:Y:S01]  /*166e0*/  MUFU.TANH R183, R18 ;  /* 0x0000001200b77308 */ /* 0x000e620000002400 */
[----:B------:R-:W-:Y:S09]  /*166f0*/  BAR.SYNC.DEFER_BLOCKING 0x0 ;  /* 0x0000000000007b1d */ /* 0x000ff20000010000 */
[----:B------:R1:W1:Y:S10]  /*16700*/  MUFU.TANH R182, R19 ;  /* 0x0000001300b67308 */ /* 0x0002740000002400 */
[----:B------:R2:W2:Y:S10]  /*16710*/  MUFU.TANH R172, R20 ;  /* 0x0000001400ac7308 */ /* 0x0004b40000002400 */
[----:B------:R3:W3:Y:S01]  /*16720*/  MUFU.TANH R179, R26 ;  /* 0x0000001a00b37308 */ /* 0x0006e20000002400 */
[C---:B-----5:R-:W-:Y:S05]  /*16730*/  HMMA.16816.F32.BF16 R28, R184.reuse, R12, R28 ;  /* 0x0000000cb81c723c */ /* 0x060fea000004181c */
[----:B-1----:R-:W-:Y:S04]  /*16740*/  FMUL.FTZ R19, R25, c[0x0][0x320] ;  /* 0x0000c80019137a20 */ /* 0x002fe80000410000 */
[----:B------:R1:W1:Y:S01]  /*16750*/  MUFU.TANH R174, R27 ;  /* 0x0000001b00ae7308 */ /* 0x0002620000002400 */
[----:B------:R-:W-:Y:S03]  /*16760*/  HMMA.16816.F32.BF16 R32, R184, R14, R32 ;  /* 0x0000000eb820723c */ /* 0x000fe60000041820 */
[----:B--2---:R-:W-:Y:S06]  /*16770*/  FMUL.FTZ R20, R24, c[0x0][0x320] ;  /* 0x0000c80018147a20 */ /* 0x004fec0000410000 */
[----:B------:R-:W2:Y:S05]  /*16780*/  MUFU.TANH R21, R21 ;  /* 0x0000001500157308 */ /* 0x000eaa0000002400 */
[----:B------:R-:W-:Y:S05]  /*16790*/  FMUL.FTZ R18, R28, c[0x0][0x320] ;  /* 0x0000c8001c127a20 */ /* 0x000fea0000410000 */
[----:B------:R4:W2:Y:S01]  /*167a0*/  MUFU.TANH R181, R22 ;  /* 0x0000001600b57308 */ /* 0x0008a20000002400 */
[----:B------:R-:W-:Y:S02]  /*167b0*/  FMUL.FTZ R17, R29, c[0x0][0x320] ;  /* 0x0000c8001d117a20 */ /* 0x000fe40000410000 */
[----:B------:R-:W-:Y:S02]  /*167c0*/  FMUL.FTZ R29, R30, c[0x0][0x320] ;  /* 0x0000c8001e1d7a20 */ /* 0x000fe40000410000 */
[----:B------:R-:W-:Y:S02]  /*167d0*/  FMUL.FTZ R28, R31, c[0x0][0x320] ;  /* 0x0000c8001f1c7a20 */ /* 0x000fe40000410000 */
[----:B------:R-:W-:Y:S02]  /*167e0*/  FMUL.FTZ R16, R32, c[0x0][0x320] ;  /* 0x0000c80020107a20 */ /* 0x000fe40000410000 */
[----:B---3--:R-:W-:Y:S01]  /*167f0*/  FMUL.FTZ R26, R33, c[0x0][0x320] ;  /* 0x0000c800211a7a20 */ /* 0x008fe20000410000 */
[----:B------:R4:W3:Y:S01]  /*16800*/  MUFU.TANH R180, R23 ;  /* 0x0000001700b47308 */ /* 0x0008e20000002400 */
[----:B-1----:R-:W-:Y:S02]  /*16810*/  FMUL.FTZ R27, R34, c[0x0][0x320] ;  /* 0x0000c800221b7a20 */ /* 0x002fe40000410000 */
[----:B------:R-:W-:Y:S07]  /*16820*/  FMUL.FTZ R30, R35, c[0x0][0x320] ;  /* 0x0000c800231e7a20 */ /* 0x000fee0000410000 */
        /* <DEDUP_REMOVED lines=14> */
[C---:B------:R-:W-:Y:S01]  /*16910*/  IMAD.WIDE.U32 R8, R0.reuse, c[0x0][0x1e0], RZ ;  /* 0x0000780000087a25 */ /* 0x040fe200078e00ff */
        /* <DEDUP_REMOVED lines=27> */
[--C-:B------:R-:W-:Y:S02]  /*16ad0*/  @P1 IADD3.X R7, R0, RZ, R222.reuse, P3, P2 ;  /* 0x000000ff00071210 */ /* 0x100fe40001fe44de */
        /* <DEDUP_REMOVED lines=28> */
.L_x_1947:
[----:B--234-:R-:W-:Y:S05]  /*16ca0*/  BSYNC B0 ;  /* 0x0000000000007941 */ /* 0x01cfea0003800000 */
.L_x_1946:
[----:B------:R-:W-:Y:S01]  /*16cb0*/  ISETP.GE.AND P1, PT, R244, 0x1, PT ;  /* 0x00000001f400780c */ /* 0x000fe20003f26270 */
[----:B------:R-:W-:Y:S01]  /*16cc0*/  IMAD.MOV.U32 R0, RZ, RZ, c[0x0][0x2c4] ;  /* 0x0000b100ff007624 */ /* 0x000fe200078e00ff */
[----:B------:R-:W2:Y:S01]  /*16cd0*/  LDL R9, [R1+0x4] ;  /* 0x0000040001097983 */ /* 0x000ea20000100800 */
[----:B------:R-:W-:Y:S03]  /*16ce0*/  IMAD R3, R221, -0x30, RZ ;  /* 0xffffffd0dd037824 */ /* 0x000fe600078e02ff */
[----:B------:R-:W-:Y:S01]  /*16cf0*/  ISETP.NE.AND P0, PT, R0, 0x1, PT ;  /* 0x000000010000780c */ /* 0x000fe20003f05270 */
[----:B------:R-:W0:Y:S01]  /*16d00*/  LDGDEPBAR ;  /* 0x00000000000079af */ /* 0x000e220000000000 */
[----:B------:R-:W-:Y:S02]  /*16d10*/  IMAD.IADD R15, R3, 0x1, -R235 ;  /* 0x00000001030f7824 */ /* 0x000fe400078e0aeb */
[----:B--2---:R-:W-:Y:S05]  /*16d20*/  IMAD R9, R9, 0x80, R240 ;  /* 0x0000008009097824 */ /* 0x004fea00078e02f0 */
[----:B------:R-:W-:Y:S05]  /*16d30*/  IADD3 R9, R237, R9, R238 ;  /* 0x00000009ed097210 */ /* 0x000fea0007ffe0ee */
[----:B------:R-:W-:Y:S05]  /*16d40*/  @P0 IMAD.HI.U32 R0, R9, c[0x0][0x2c8], RZ ;  /* 0x0000b20009000a27 */ /* 0x000fea00078e00ff */
[----:B------:R-:W-:Y:S02]  /*16d50*/  @P0 SHF.R.U32.HI R9, RZ, c[0x0][0x2cc], R0 ;  /* 0x0000b300ff090a19 */ /* 0x000fe40000011600 */
[----:B------:R-:W-:Y:S03]  /*16d60*/  IADD3 R0, -R235, 0x1, R3 ;  /* 0x00000001eb007810 */ /* 0x000fe60007ffe103 */
[----:B------:R-:W2:Y:S01]  /*16d70*/  SHFL.IDX PT, R8, R9, RZ, 0x1c1f ;  /* 0x001c1fff09087589 */ /* 0x000ea200000e0000 */
        /* <DEDUP_REMOVED lines=19> */
.L_x_1950:
[----:B------:R-:W-:Y:S04]  /*16eb0*/  MOV R14, c[0x0][0x32c] ;  /* 0x0000cb00000e7a02 */ /* 0x000fe80000000f00 */
[----:B------:R-:W-:Y:S11]  /*16ec0*/  ISETP.NE.AND P0, PT, R14, 0x1, PT ;  /* 0x000000010e00780c */ /* 0x000ff60003f05270 */
[----:B------:R-:W-:Y:S02]  /*16ed0*/  @!UPT UIADD3 URZ, URZ, URZ, URZ ;  /* 0x0000003f3f3ff290 */ /* 0x000fe4000fffe03f */
[----:B------:R-:W-:Y:S05]  /*16ee0*/  @P0 IMAD.HI.U32 R14, R8, c[0x0][0x330], RZ ;  /* 0x0000cc00080e0a27 */ /* 0x000fea00078e00ff */
[----:B------:R-:W-:Y:S02]  /*16ef0*/  @P0 SHF.R.U32.HI R8, RZ, c[0x0][0x334], R14 ;  /* 0x0000cd00ff080a19 */ /* 0x000fe4000001160e */
.L_x_1951:
[----:B------:R-:W-:Y:S05]  /*16f00*/  BSYNC B0 ;  /* 0x0000000000007941 */ /* 0x000fea0003800000 */
.L_x_1949:
[----:B------:R-:W-:Y:S05]  /*16f10*/  IMAD R8, R8, c[0x0][0x32c], R15 ;  /* 0x0000cb0008087a24 */ /* 0x000fea00078e020f */
[----:B------:R-:W-:Y:S02]  /*16f20*/  IMNMX R0, R0, R8, !PT ;  /* 0x0000000800007217 */ /* 0x000fe40007800200 */
[----:B------:R-:W-:Y:S04]  /*16f30*/  IADD3 R8, R8, c[0x0][0x32c], RZ ;  /* 0x0000cb0008087a10 */ /* 0x000fe80007ffe0ff */
[----:B------:R-:W-:Y:S02]  /*16f40*/  IMNMX R7, R7, R8, PT ;  /* 0x0000000807077217 */ /* 0x000fe40003800200 */
.L_x_1948:
[C---:B------:R-:W-:Y:S02]  /*16f50*/  ISETP.GE.AND P0, PT, R3.reuse, 0x2, PT ;  /* 0x000000020300780c */ /* 0x040fe40003f06270 */
[----:B------:R-:W-:Y:S02]  /*16f60*/  ISETP.GE.AND P1, PT, R3, 0x9, PT ;  /* 0x000000090300780c */ /* 0x000fe40003f26270 */
        /* <DEDUP_REMOVED lines=16> */
[C---:B------:R-:W-:Y:S02]  /*17070*/  ISETP.GT.AND P0, PT, R0.reuse, 0x9, !P1 ;  /* 0x000000090000780c */ /* 0x040fe40004f04270 */
[----:B------:R-:W-:Y:S02]  /*17080*/  ISETP.GE.AND P2, PT, R3, 0x29, PT ;  /* 0x000000290300780c */ /* 0x000fe40003f46270 */
        /* <DEDUP_REMOVED lines=9> */
[----:B------:R-:W-:Y:S02]  /*17120*/  FSEL R22, R172, -INF , !P0 ;  /* 0xff800000ac167808 */ /* 0x000fe40004000000 */
        /* <DEDUP_REMOVED lines=8> */
[----:B-1----:R-:W-:Y:S02]  /*171b0*/  FSEL R20, R20, -INF , !P0 ;  /* 0xff80000014147808 */ /* 0x002fe40004000000 */
        /* <DEDUP_REMOVED lines=40> */
.L_x_1954:
[----:B------:R-:W-:Y:S04]  /*17440*/  MOV R9, c[0x0][0x32c] ;  /* 0x0000cb0000097a02 */ /* 0x000fe80000000f00 */
[----:B------:R-:W-:Y:S11]  /*17450*/  ISETP.NE.AND P0, PT, R9, 0x1, PT ;  /* 0x000000010900780c */ /* 0x000ff60003f05270 */
[----:B------:R-:W-:Y:S02]  /*17460*/  @!UPT UIADD3 URZ, URZ, URZ, URZ ;  /* 0x0000003f3f3ff290 */ /* 0x000fe4000fffe03f */
[----:B------:R-:W-:Y:S05]  /*17470*/  @P0 IMAD.HI.U32 R9, R0, c[0x0][0x330], RZ ;  /* 0x0000cc0000090a27 */ /* 0x000fea00078e00ff */
[----:B------:R-:W-:Y:S02]  /*17480*/  @P0 SHF.R.U32.HI R0, RZ, c[0x0][0x334], R9 ;  /* 0x0000cd00ff000a19 */ /* 0x000fe40000011609 */
.L_x_1955:
[----:B------:R-:W-:Y:S05]  /*17490*/  BSYNC B0 ;  /* 0x0000000000007941 */ /* 0x000fea0003800000 */
.L_x_1953:
[----:B------:R-:W-:Y:S05]  /*174a0*/  IMAD R0, R0, c[0x0][0x32c], R15 ;  /* 0x0000cb0000007a24 */ /* 0x000fea00078e020f */
[----:B------:R-:W-:Y:S02]  /*174b0*/  IMNMX R3, R3, R0, !PT ;  /* 0x0000000003037217 */ /* 0x000fe40007800200 */
[----:B------:R-:W-:Y:S04]  /*174c0*/  IADD3 R0, R0, c[0x0][0x32c], RZ ;  /* 0x0000cb0000007a10 */ /* 0x000fe80007ffe0ff */
[----:B------:R-:W-:Y:S02]  /*174d0*/  IMNMX R7, R7, R0, PT ;  /* 0x0000000007077217 */ /* 0x000fe40003800200 */
.L_x_1952:
        /* <DEDUP_REMOVED lines=22> */
[----:B------:R-:W-:Y:S01]  /*17640*/  ISETP.GT.AND P0, PT, R3, RZ, !P1 ;  /* 0x000000ff0300720c */ /* 0x000fe20004f04270 */
[----:B------:R-:W1:Y:S01]  /*17650*/  MUFU.EX2 R0, R0 ;  /* 0x0000000000007308 */ /* 0x000e620000000800 */
[----:B------:R-:W-:Y:S01]  /*17660*/  LOP3.LUT P1, RZ, R215, 0x8, RZ, 0xc0, !PT ;  /* 0x00000008d7ff7812 */ /* 0x000fe2000782c0ff */
[--C-:B------:R-:W-:Y:S01]  /*17670*/  FFMA.FTZ R13, R8, c[0x0][0x2d0], -R2.reuse ;  /* 0x0000b400080d7a23 */ /* 0x100fe20000010802 */
[----:B------:R-:W-:Y:S01]  /*17680*/  ISETP.LT.OR P0, PT, R7, 0x1, P0 ;  /* 0x000000010700780c */ /* 0x000fe20000701670 */
[--C-:B------:R-:W-:Y:S02]  /*17690*/  FFMA.FTZ R190, R14, c[0x0][0x2d0], -R2.reuse ;  /* 0x0000b4000ebe7a23 */ /* 0x100fe40000010802 */
[--C-:B------:R-:W-:Y:S01]  /*176a0*/  FFMA.FTZ R25, R25, c[0x0][0x2d0], -R2.reuse ;  /* 0x0000b40019197a23 */ /* 0x100fe20000010802 */
[----:B------:R-:W-:Y:S01]  /*176b0*/  FSEL R8, R189, -INF , !P0 ;  /* 0xff800000bd087808 */ /* 0x000fe20004000000 */
[--C-:B------:R-:W-:Y:S01]  /*176c0*/  FFMA.FTZ R186, R21, c[0x0][0x2d0], -R2.reuse ;  /* 0x0000b40015ba7a23 */ /* 0x100fe20000010802 */
[----:B------:R-:W-:Y:S01]  /*176d0*/  LOP3.LUT P0, RZ, R215, 0x10, RZ, 0xc0, !PT ;  /* 0x00000010d7ff7812 */ /* 0x000fe2000780c0ff */
[----:B------:R-:W2:Y:S01]  /*176e0*/  MUFU.EX2 R172, R13 ;  /* 0x0000000d00ac7308 */ /* 0x000ea20000000800 */
[--C-:B------:R-:W-:Y:S02]  /*176f0*/  FFMA.FTZ R184, R19, c[0x0][0x2d0], -R2.reuse ;  /* 0x0000b40013b87a23 */ /* 0x100fe40000010802 */
[----:B------:R-:W-:Y:S01]  /*17700*/  ISETP.GT.AND P0, PT, R3, 0x1, !P0 ;  /* 0x000000010300780c */ /* 0x000fe20004704270 */
[--C-:B------:R-:W-:Y:S02]  /*17710*/  FFMA.FTZ R193, R18, c[0x0][0x2d0], -R2.reuse ;  /* 0x0000b40012c17a23 */ /* 0x100fe40000010802 */
[--C-:B------:R-:W-:Y:S01]  /*17720*/  FFMA.FTZ R192, R17, c[0x0][0x2d0], -R2.reuse ;  /* 0x0000b40011c07a23 */ /* 0x100fe20000010802 */
[----:B------:R-:W-:Y:S01]  /*17730*/  ISETP.LT.OR P0, PT, R7, 0x2, P0 ;  /* 0x000000020700780c */ /* 0x000fe20000701670 */
[--C-:B------:R-:W-:Y:S02]  /*17740*/  FFMA.FTZ R191, R16, c[0x0][0x2d0], -R2.reuse ;  /* 0x0000b40010bf7a23 */ /* 0x100fe40000010802 */
[----:B------:R-:W3:Y:S01]  /*17750*/  MUFU.EX2 R25, R25 ;  /* 0x0000001900197308 */ /* 0x000ee20000000800 */
[----:B------:R-:W-:Y:S01]  /*17760*/  FSEL R12, R188, -INF , !P0 ;  /* 0xff800000bc0c7808 */ /* 0x000fe20004000000 */
[--C-:B------:R-:W-:Y:S01]  /*17770*/  FFMA.FTZ R187, R22, c[0x0][0x2d0], -R2.reuse ;  /* 0x0000b40016bb7a23 */ /* 0x100fe20000010802 */
[----:B------:R-:W-:Y:S01]  /*17780*/  ISETP.GT.AND P0, PT, R3, 0x8, !P1 ;  /* 0x000000080300780c */ /* 0x000fe20004f04270 */
[--C-:B------:R-:W-:Y:S01]  /*17790*/  FFMA.FTZ R185, R20, c[0x0][0x2d0], -R2.reuse ;  /* 0x0000b40014b97a23 */ /* 0x100fe20000010802 */
[----:B------:R-:W-:Y:S01]  /*177a0*/  LOP3.LUT P1, RZ, R215, 0x20, RZ, 0xc0, !PT ;  /* 0x00000020d7ff7812 */ /* 0x000fe2000782c0ff */
[--C-:B------:R-:W-:Y:S01]  /*177b0*/  FFMA.FTZ R24, R24, c[0x0][0x2d0], -R2.reuse ;  /* 0x0000b40018187a23 */ /* 0x100fe20000010802 */
[----:B------:R-:W-:Y:S01]  /*177c0*/  ISETP.LT.OR P0, PT, R7, 0x9, P0 ;  /* 0x000000090700780c */ /* 0x000fe20000701670 */
[----:B------:R-:W-:Y:S02]  /*177d0*/  FFMA.FTZ R23, R23, c[0x0][0x2d0], -R2 ;  /* 0x0000b40017177a23 */ /* 0x000fe40000010802 */
[C---:B-1----:R-:W-:Y:S01]  /*177e0*/  FMUL.FTZ R16, R0.reuse, R164 ;  /* 0x000000a400107220 */ /* 0x042fe20000410000 */
[----:B------:R-:W-:Y:S01]  /*177f0*/  FSEL R14, R183, -INF , !P0 ;  /* 0xff800000b70e7808 */ /* 0x000fe20004000000 */
[----:B------:R-:W-:Y:S01]  /*17800*/  MUFU.EX2 R24, R24 ;  /* 0x0000001800187308 */ /* 0x000fe20000000800 */
[----:B------:R-:W-:Y:S01]  /*17810*/  LOP3.LUT P0, RZ, R215, 0x4, RZ, 0xc0, !PT ;  /* 0x00000004d7ff7812 */ /* 0x000fe2000780c0ff */
[C---:B--2---:R-:W-:Y:S02]  /*17820*/  FFMA.FTZ R2, R0.reuse, R229, R172 ;  /* 0x000000e500027223 */ /* 0x044fe400000100ac */
[C---:B------:R-:W-:Y:S01]  /*17830*/  FMUL.FTZ R17, R0.reuse, R165 ;  /* 0x000000a500117220 */ /* 0x040fe20000410000 */
[----:B------:R-:W-:Y:S01]  /*17840*/  ISETP.GT.AND P0, PT, R3, 0x9, !P0 ;  /* 0x000000090300780c */ /* 0x000fe20004704270 */
[C---:B------:R-:W-:Y:S02]  /*17850*/  FMUL.FTZ R32, R0.reuse, R148 ;  /* 0x0000009400207220 */ /* 0x040fe40000410000 */
[C---:B------:R-:W-:Y:S01]  /*17860*/  FMUL.FTZ R33, R0.reuse, R149 ;  /* 0x0000009500217220 */ /* 0x040fe20000410000 */
[----:B------:R-:W-:Y:S01]  /*17870*/  ISETP.LT.OR P0, PT, R7, 0xa, P0 ;  /* 0x0000000a0700780c */ /* 0x000fe20000701670 */
[----:B------:R-:W1:Y:S01]  /*17880*/  MUFU.EX2 R23, R23 ;  /* 0x0000001700177308 */ /* 0x000e620000000800 */
[----:B------:R-:W-:Y:S01]  /*17890*/  FMUL.FTZ R20, R0, R160 ;  /* 0x000000a000147220 */ /* 0x000fe20000410000 */
[C---:B---3--:R-:W-:Y:S01]  /*178a0*/  F2FP.BF16.PACK_AB R172, R25.reuse, R172 ;  /* 0x000000ac19ac723e */ /* 0x048fe200000010ff */
[----:B------:R-:W-:Y:S01]  /*178b0*/  FADD.FTZ R13, R25, R2 ;  /* 0x00000002190d7221 */ /* 0x000fe20000010000 */
[----:B------:R-:W-:Y:S01]  /*178c0*/  FSEL R175, R182, -INF , !P0 ;  /* 0xff800000b6af7808 */ /* 0x000fe20004000000 */
[C---:B------:R-:W-:Y:S01]  /*178d0*/  FMUL.FTZ R21, R0.reuse, R161 ;  /* 0x000000a100157220 */ /* 0x040fe20000410000 */
[----:B------:R-:W-:Y:S01]  /*178e0*/  LOP3.LUT P0, RZ, R215, 0x2, RZ, 0xc0, !PT ;  /* 0x00000002d7ff7812 */ /* 0x000fe2000780c0ff */
[----:B------:R-:W-:Y:S01]  /*178f0*/  FMUL.FTZ R25, R0, R157 ;  /* 0x0000009d00197220 */ /* 0x000fe20000410000 */
[----:B------:R-:W-:Y:S01]  /*17900*/  FMNMX.FTZ R2, R8, R4, !PT ;  /* 0x0000000408027209 */ /* 0x000fe20007810000 */
[C---:B------:R-:W-:Y:S01]  /*17910*/  FMUL.FTZ R36, R0.reuse, R36 ;  /* 0x0000002400247220 */ /* 0x040fe20000410000 */
[----:B------:R-:W-:Y:S01]  /*17920*/  ISETP.GT.AND P0, PT, R3, 0x10, !P0 ;  /* 0x000000100300780c */ /* 0x000fe20004704270 */
[----:B------:R-:W-:Y:S01]  /*17930*/  FMUL.FTZ R37, R0, R37 ;  /* 0x0000002500257220 */ /* 0x000fe20000410000 */
[----:B------:R-:W-:Y:S01]  /*17940*/  FMNMX.FTZ R2, R12, R2, !PT ;  /* 0x000000020c027209 */ /* 0x000fe20007810000 */
[C---:B------:R-:W-:Y:S01]  /*17950*/  FMUL.FTZ R40, R0.reuse, R40 ;  /* 0x0000002800287220 */ /* 0x040fe20000410000 */
[----:B------:R-:W-:Y:S01]  /*17960*/  ISETP.LT.OR P0, PT, R7, 0x11, P0 ;  /* 0x000000110700780c */ /* 0x000fe20000701670 */
[----:B------:R-:W-:Y:S01]  /*17970*/  FMUL.FTZ R41, R0, R41 ;  /* 0x0000002900297220 */ /* 0x000fe20000410000 */
[----:B------:R-:W-:Y:S01]  /*17980*/  FMNMX.FTZ R2, R14, R2, !PT ;  /* 0x000000020e027209 */ /* 0x000fe20007810000 */
[C---:B------:R-:W-:Y:S01]  /*17990*/  FMUL.FTZ R44, R0.reuse, R44 ;  /* 0x0000002c002c7220 */ /* 0x040fe20000410000 */
[----:B------:R-:W-:Y:S01]  /*179a0*/  FSEL R181, R181, -INF , !P0 ;  /* 0xff800000b5b57808 */ /* 0x000fe20004000000 */
[C---:B------:R-:W-:Y:S01]  /*179b0*/  FMUL.FTZ R45, R0.reuse, R45 ;  /* 0x0000002d002d7220 */ /* 0x040fe20000410000 */
[----:B------:R-:W-:Y:S01]  /*179c0*/  LOP3.LUT P0, RZ, R215, 0x1, RZ, 0xc0, !PT ;  /* 0x00000001d7ff7812 */ /* 0x000fe2000780c0ff */
[C---:B------:R-:W-:Y:S01]  /*179d0*/  FMUL.FTZ R48, R0.reuse, R48 ;  /* 0x0000003000307220 */ /* 0x040fe20000410000 */
[----:B------:R-:W-:Y:S01]  /*179e0*/  FMNMX.FTZ R2, R175, R2, !PT ;  /* 0x00000002af027209 */ /* 0x000fe20007810000 */
[C---:B------:R-:W-:Y:S01]  /*179f0*/  FMUL.FTZ R49, R0.reuse, R49 ;  /* 0x0000003100317220 */ /* 0x040fe20000410000 */
[----:B------:R-:W-:Y:S01]  /*17a00*/  ISETP.GT.AND P0, PT, R3, 0x11, !P0 ;  /* 0x000000110300780c */ /* 0x000fe20004704270 */
[C---:B------:R-:W-:Y:S01]  /*17a10*/  FMUL.FTZ R52, R0.reuse, R52 ;  /* 0x0000003400347220 */ /* 0x040fe20000410000 */
[----:B------:R-:W-:Y:S01]  /*17a20*/  FMNMX.FTZ R2, R181, R2, !PT ;  /* 0x00000002b5027209 */ /* 0x000fe20007810000 */
[C---:B------:R-:W-:Y:S01]  /*17a30*/  FMUL.FTZ R53, R0.reuse, R53 ;  /* 0x0000003500357220 */ /* 0x040fe20000410000 */
[----:B------:R-:W-:Y:S01]  /*17a40*/  ISETP.LT.OR P0, PT, R7, 0x12, P0 ;  /* 0x000000120700780c */ /* 0x000fe20000701670 */
[C---:B------:R-:W-:Y:S01]  /*17a50*/  FMUL.FTZ R56, R0.reuse, R56 ;  /* 0x0000003800387220 */ /* 0x040fe20000410000 */
[----:B------:R-:W-:Y:S01]  /*17a60*/  MUFU.EX2 R185, R185 ;  /* 0x000000b900b97308 */ /* 0x000fe20000000800 */
[----:B------:R-:W-:Y:S01]  /*17a70*/  FMUL.FTZ R57, R0, R57 ;  /* 0x0000003900397220 */ /* 0x000fe20000410000 */
[----:B------:R-:W-:Y:S01]  /*17a80*/  FSEL R180, R180, -INF , !P0 ;  /* 0xff800000b4b47808 */ /* 0x000fe20004000000 */
[C---:B------:R-:W-:Y:S01]  /*17a90*/  FMUL.FTZ R60, R0.reuse, R60 ;  /* 0x0000003c003c7220 */ /* 0x040fe20000410000 */
[----:B------:R-:W-:Y:S01]  /*17aa0*/  ISETP.GT.AND P0, PT, R3, 0x18, !P6 ;  /* 0x000000180300780c */ /* 0x000fe20007704270 */
[----:B------:R-:W-:Y:S01]  /*17ab0*/  FMUL.FTZ R61, R0, R61 ;  /* 0x0000003d003d7220 */ /* 0x000fe20000410000 */
[----:B------:R-:W-:Y:S01]  /*17ac0*/  FMNMX.FTZ R2, R180, R2, !PT ;  /* 0x00000002b4027209 */ /* 0x000fe20007810000 */
[C---:B------:R-:W-:Y:S01]  /*17ad0*/  FMUL.FTZ R64, R0.reuse, R64 ;  /* 0x0000004000407220 */ /* 0x040fe20000410000 */
[----:B------:R-:W-:Y:S01]  /*17ae0*/  ISETP.LT.OR P0, PT, R7, 0x19, P0 ;  /* 0x000000190700780c */ /* 0x000fe20000701670 */
[C---:B------:R-:W-:Y:S01]  /*17af0*/  FMUL.FTZ R65, R0.reuse, R65 ;  /* 0x0000004100417220 */ /* 0x040fe20000410000 */
[----:B------:R-:W-:Y:S01]  /*17b00*/  MUFU.EX2 R184, R184 ;  /* 0x000000b800b87308 */ /* 0x000fe20000000800 */
[C---:B------:R-:W-:Y:S01]  /*17b10*/  FMUL.FTZ R68, R0.reuse, R68 ;  /* 0x0000004400447220 */ /* 0x040fe20000410000 */
[----:B------:R-:W-:Y:S01]  /*17b20*/  FSEL R179, R179, -INF , !P0 ;  /* 0xff800000b3b37808 */ /* 0x000fe20004000000 */
[C---:B------:R-:W-:Y:S01]  /*17b30*/  FMUL.FTZ R69, R0.reuse, R69 ;  /* 0x0000004500457220 */ /* 0x040fe20000410000 */
[----:B------:R-:W-:Y:S01]  /*17b40*/  ISETP.GT.AND P0, PT, R3, 0x19, !P5 ;  /* 0x000000190300780c */ /* 0x000fe20006f04270 */
[C---:B------:R-:W-:Y:S01]  /*17b50*/  FMUL.FTZ R72, R0.reuse, R72 ;  /* 0x0000004800487220 */ /* 0x040fe20000410000 */
[----:B------:R-:W-:Y:S01]  /*17b60*/  FMNMX.FTZ R2, R179, R2, !PT ;  /* 0x00000002b3027209 */ /* 0x000fe20007810000 */
[C---:B------:R-:W-:Y:S01]  /*17b70*/  FMUL.FTZ R73, R0.reuse, R73 ;  /* 0x0000004900497220 */ /* 0x040fe20000410000 */
[----:B------:R-:W-:Y:S01]  /*17b80*/  ISETP.LT.OR P0, PT, R7, 0x1a, P0 ;  /* 0x0000001a0700780c */ /* 0x000fe20000701670 */
[C---:B------:R-:W-:Y:S02]  /*17b90*/  FMUL.FTZ R76, R0.reuse, R76 ;  /* 0x0000004c004c7220 */ /* 0x040fe40000410000 */
        /* <DEDUP_REMOVED lines=9> */
[----:B-1----:R-:W-:Y:S01]  /*17c30*/  F2FP.BF16.PACK_AB R174, R23, R24 ;  /* 0x0000001817ae723e */ /* 0x002fe200000010ff */
        /* <DEDUP_REMOVED lines=17> */
[C---:B------:R-:W-:Y:S02]  /*17d50*/  FMUL.FTZ R101, R0.reuse, R101 ;  /* 0x0000006500657220 */ /* 0x040fe40000410000 */
[C---:B------:R-:W-:Y:S01]  /*17d60*/  FMUL.FTZ R104, R0.reuse, R104 ;  /* 0x0000006800687220 */ /* 0x040fe20000410000 */
        /* <DEDUP_REMOVED lines=8> */
[----:B------:R-:W-:Y:S01]  /*17df0*/  FMUL.FTZ R113, R0, R113 ;  /* 0x0000007100717220 */ /* 0x000fe20000410000 */
[----:B------:R-:W-:Y:S01]  /*17e00*/  FSEL R7, R30, -INF , !P0 ;  /* 0xff8000001e077808 */ /* 0x000fe20004000000 */
        /* <DEDUP_REMOVED lines=14> */
[----:B-1----:R-:W-:Y:S05]  /*17ef0*/  FMNMX.FTZ R2, R2, R3, !PT ;  /* 0x0000000302027209 */ /* 0x002fea0007810000 */
[----:B------:R-:W1:Y:S02]  /*17f00*/  SHFL.BFLY PT, R3, R2, 0x1, 0x1f ;  /* 0x0c201f0002037f89 */ /* 0x000e6400000e0000 */
[----:B-1----:R-:W-:Y:S01]  /*17f10*/  FMNMX.FTZ R3, R2, R3, !PT ;  /* 0x0000000302037209 */ /* 0x002fe20007810000 */
[----:B------:R-:W-:Y:S02]  /*17f20*/  FADD.FTZ R2, R24, R13 ;  /* 0x0000000d18027221 */ /* 0x000fe40000010000 */
[C---:B------:R-:W-:Y:S01]  /*17f30*/  FMUL.FTZ R13, R0.reuse, R169 ;  /* 0x000000a9000d7220 */ /* 0x040fe20000410000 */
[----:B------:R-:W-:Y:S01]  /*17f40*/  FSETP.NEU.FTZ.AND P0, PT, R3, -INF , PT ;  /* 0xff8000000300780b */ /* 0x000fe20003f1d000 */
[----:B------:R-:W-:Y:S02]  /*17f50*/  FADD.FTZ R183, R23, R2 ;  /* 0x0000000217b77221 */ /* 0x000fe40000010000 */
[----:B------:R-:W-:Y:S01]  /*17f60*/  FMUL.FTZ R24, R0, R156 ;  /* 0x0000009c00187220 */ /* 0x000fe20000410000 */
[C---:B------:R-:W-:Y:S01]  /*17f70*/  FSEL R2, R3.reuse, RZ, P0 ;  /* 0x000000ff03027208 */ /* 0x040fe20000000000 */
[----:B------:R-:W-:Y:S04]  /*17f80*/  MUFU.EX2 R156, R186 ;  /* 0x000000ba009c7308 */ /* 0x000fe80000000800 */
[----:B------:R-:W-:Y:S02]  /*17f90*/  FADD.FTZ R2, -R2, R4 ;  /* 0x0000000402027221 */ /* 0x000fe40000010100 */
[----:B------:R-:W-:Y:S02]  /*17fa0*/  FMUL.FTZ R4, R3, c[0x0][0x2d0] ;  /* 0x0000b40003047a20 */ /* 0x000fe40000410000 */
[----:B------:R-:W-:Y:S02]  /*17fb0*/  FMUL.FTZ R2, R2, c[0x0][0x2d0] ;  /* 0x0000b40002027a20 */ /* 0x000fe40000410000 */
[----:B------:R-:W-:Y:S01]  /*17fc0*/  MUFU.EX2 R186, R190 ;  /* 0x000000be00ba7308 */ /* 0x000fe20000000800 */
[----:B------:R-:W-:Y:S02]  /*17fd0*/  FSEL R4, R4, RZ, P0 ;  /* 0x000000ff04047208 */ /* 0x000fe40000000000 */
[----:B------:R-:W-:Y:S03]  /*17fe0*/  ISETP.GT.AND P0, PT, R221, R236, PT ;  /* 0x000000ecdd00720c */ /* 0x000fe60003f04270 */
[--C-:B------:R-:W-:Y:S02]  /*17ff0*/  FFMA.FTZ R173, R8, c[0x0][0x2d0], -R4.reuse ;  /* 0x0000b40008ad7a23 */ /* 0x100fe40000010804 */
[--C-:B------:R-:W-:Y:S02]  /*18000*/  FFMA.FTZ R8, R12, c[0x0][0x2d0], -R4.reuse ;  /* 0x0000b4000c087a23 */ /* 0x100fe40000010804 */
[----:B------:R-:W1:Y:S01]  /*18010*/  MUFU.EX2 R2, R2 ;  /* 0x0000000200027308 */ /* 0x000e620000000800 */
[----:B------:R-:W-:Y:S02]  /*18020*/  FMUL.FTZ R12, R0, R168 ;  /* 0x000000a8000c7220 */ /* 0x000fe40000410000 */
[--C-:B------:R-:W-:Y:S07]  /*18030*/  FFMA.FTZ R0, R14, c[0x0][0x2d0], -R4.reuse ;  /* 0x0000b4000e007a23 */ /* 0x100fee0000010804 */
        /* <DEDUP_REMOVED lines=153> */
[--C-:B-1----:R-:W-:Y:S04]  /*189d0*/  FFMA.FTZ R0, R178, c[0x0][0x2d0], -R4.reuse ;  /* 0x0000b400b2007a23 */ /* 0x102fe80000010804 */
[----:B------:R-:W1:Y:S01]  /*189e0*/  MUFU.EX2 R178, R0 ;  /* 0x0000000000b27308 */ /* 0x000e620000000800 */
[C---:B--2---:R-:W-:Y:S03]  /*189f0*/  HMMA.16816.F32.BF16 R20, R148.reuse, R152, R20 ;  /* 0x000000989414723c */ /* 0x044fe60000041814 */
[----:B-1----:R-:W-:Y:S01]  /*18a00*/  F2FP.BF16.PACK_AB R173, R178, R177 ;  /* 0x000000b1b2ad723e */ /* 0x002fe200000010ff */
[--C-:B------:R-:W-:Y:S04]  /*18a10*/  FFMA.FTZ R0, R182, c[0x0][0x2d0], -R4.reuse ;  /* 0x0000b400b6007a23 */ /* 0x100fe80000010804 */
[C---:B------:R-:W-:Y:S01]  /*18a20*/  HMMA.16816.F32.BF16 R24, R148.reuse, R154, R24 ;  /* 0x0000009a9418723c */ /* 0x040fe20000041818 */
[----:B------:R-:W1:Y:S03]  /*18a30*/  LDSM.16.MT88.4 R152, [R198+0x800] ;  /* 0x00080000c698783b */ /* 0x000e660000004200 */
[----:B------:R-:W-:Y:S02]  /*18a40*/  FFMA.FTZ R4, R7, c[0x0][0x2d0], -R4 ;  /* 0x0000b40007047a23 */ /* 0x000fe40000010804 */
[----:B------:R2:W-:Y:S10]  /*18a50*/  MUFU.EX2 R7, R0 ;  /* 0x0000000000077308 */ /* 0x0005f40000000800 */
[----:B------:R-:W3:Y:S01]  /*18a60*/  MUFU.EX2 R176, R4 ;  /* 0x0000000400b07308 */ /* 0x000ee20000000800 */
[----:B--2---:R-:W-:Y:S01]  /*18a70*/  FADD.FTZ R0, R185, R161 ;  /* 0x000000a1b9007221 */ /* 0x004fe20000010000 */
[----:B---3--:R-:W-:Y:S01]  /*18a80*/  F2FP.BF16.PACK_AB R175, R176, R7 ;  /* 0x00000007b0af723e */ /* 0x008fe200000010ff */
[C---:B-1----:R-:W-:Y:S03]  /*18a90*/  HMMA.16816.F32.BF16 R28, R148.reuse, R152, R28 ;  /* 0x00000098941c723c */ /* 0x042fe6000004181c */
[----:B------:R-:W-:Y:S02]  /*18aa0*/  FADD.FTZ R4, R184, R0 ;  /* 0x00000000b8047221 */ /* 0x000fe40000010000 */
[----:B------:R-:W-:Y:S01]  /*18ab0*/  FADD.FTZ R0, R8, R2 ;  /* 0x0000000208007221 */ /* 0x000fe20000010000 */
[-C--:B------:R-:W-:Y:S01]  /*18ac0*/  MOV R8, R3.reuse ;  /* 0x0000000300087202 */ /* 0x080fe20000000f00 */
[----:B------:R-:W-:Y:S01]  /*18ad0*/  FADD.FTZ R2, R180, R4 ;  /* 0x00000004b4027221 */ /* 0x000fe20000010000 */
[C---:B------:R-:W-:Y:S01]  /*18ae0*/  HMMA.16816.F32.BF16 R32, R148.reuse, R154, R32 ;  /* 0x0000009a9420723c */ /* 0x040fe20000041820 */
[----:B------:R-:W1:Y:S03]  /*18af0*/  LDSM.16.MT88.4 R152, [R197+0x800] ;  /* 0x00080000c598783b */ /* 0x000e660000004200 */
        /* <DEDUP_REMOVED lines=97> */
.L_x_1945:
[----:B------:R-:W-:Y:S07]  /*19110*/  @!UPT UIADD3 URZ, URZ, URZ, URZ ;  /* 0x0000003f3f3ff290 */ /* 0x000fee000fffe03f */
[----:B------:R-:W-:Y:S02]  /*19120*/  MOV R7, 0x1f ;  /* 0x0000001f00077802 */ /* 0x000fe40000000f00 */
[----:B------:R-:W-:Y:S01]  /*19130*/  MOV R5, 0xffffffff ;  /* 0xffffffff00057802 */ /* 0x000fe20000000f00 */
[----:B------:R-:W-:Y:S06]  /*19140*/  BRA.DIV ~URZ, `(.L_x_1957) ;  /* 0x000066c27f007947 */ /* 0x000fec000b800000 */
[----:B------:R1:W2:Y:S02]  /*19150*/  SHFL.BFLY PT, R0, R229, 0x2, 0x1f ;  /* 0x0c401f00e5007f89 */ /* 0x0002a400000e0000 */
.L_x_2030:
[----:B--2---:R-:W-:Y:S01]  /*19160*/  FADD.FTZ R0, R0, R229 ;  /* 0x000000e500007221 */ /* 0x004fe20000010000 */
[----:B------:R-:W-:Y:S05]  /*19170*/  BRA.DIV ~URZ, `(.L_x_1958) ;  /* 0x000066f27f007947 */ /* 0x000fea000b800000 */
[----:B------:R-:W2:Y:S02]  /*19180*/  SHFL.BFLY PT, R2, R230, 0x2, 0x1f ;  /* 0x0c401f00e6027f89 */ /* 0x000ea400000e0000 */
[----:B--2---:R-:W-:-:S02]  /*19190*/  FADD.FTZ R230, R2, R230 ;  /* 0x000000e602e67221 */ /* 0x004fc40000010000 */
[----:B------:R-:W2:Y:S04]  /*191a0*/  SHFL.BFLY PT, R2, R0, 0x1, 0x1f ;  /* 0x0c201f0000027f89 */ /* 0x000ea800000e0000 */
[----:B------:R3:W4:Y:S01]  /*191b0*/  SHFL.BFLY PT, R3, R230, 0x1, 0x1f ;  /* 0x0c201f00e6037f89 */ /* 0x00072200000e0000 */
[----:B--2---:R-:W-:-:S05]  /*191c0*/  FADD.FTZ R0, R0, R2 ;  /* 0x0000000200007221 */ /* 0x004fca0000010000 */
.L_x_2031:
[----:B------:R-:W-:Y:S01]  /*191d0*/  FSETP.NE.FTZ.AND P0, PT, R0, RZ, PT ;  /* 0x000000ff0000720b */ /* 0x000fe20003f15000 */
[----:B----4-:R-:W-:Y:S01]  /*191e0*/  FADD.FTZ R3, R3, R230 ;  /* 0x000000e603037221 */ /* 0x010fe20000010000 */
[----:B------:R-:W-:Y:S02]  /*191f0*/  MOV R2, RZ ;  /* 0x000000ff00027202 */ /* 0x000fe40000000f00 */
[----:B------:R-:W-:Y:S02]  /*19200*/  MOV R17, 0xff800000 ;  /* 0xff80000000117802 */ /* 0x000fe40000000f00 */
[----:B------:R-:W-:-:S07]  /*19210*/  MOV R19, 0xff800000 ;  /* 0xff80000000137802 */ /* 0x000fce0000000f00 */
[----:B------:R-:W2:Y:S08]  /*19220*/  @P0 MUFU.LG2 R4, R0 ;  /* 0x0000000000040308 */ /* 0x000eb00000000c00 */
[----:B------:R4:W5:Y:S01]  /*19230*/  @P0 MUFU.RCP R2, R0 ;  /* 0x0000000000020308 */ /* 0x0009620000001000 */
[----:B--2---:R-:W-:Y:S01]  /*19240*/  @P0 FMUL.FTZ R4, R4, 0.69314718246459960938 ;  /* 0x3f31721804040820 */ /* 0x004fe20000410000 */
[----:B----4-:R-:W-:Y:S01]  /*19250*/  @P0 MOV R0, 0x3f317218 ;  /* 0x3f31721800000802 */ /* 0x010fe20000000f00 */
[----:B-----5:R-:W-:-:S02]  /*19260*/  FMUL.FTZ R168, R2, R168 ;  /* 0x000000a802a87220 */ /* 0x020fc40000410000 */
[----:B------:R-:W-:Y:S02]  /*19270*/  FMUL.FTZ R169, R2, R169 ;  /* 0x000000a902a97220 */ /* 0x000fe40000410000 */
[----:B------:R-:W-:Y:S02]  /*19280*/  @P0 FMUL.FTZ R0, R0, c[0x0][0x2d0] ;  /* 0x0000b40000000a20 */ /* 0x000fe40000410000 */
[----:B------:R-:W-:Y:S02]  /*19290*/  FMUL.FTZ R164, R2, R164 ;  /* 0x000000a402a47220 */ /* 0x000fe40000410000 */
[----:B------:R-:W-:Y:S01]  /*192a0*/  @P0 FFMA.FTZ R17, R0, R9, R4 ;  /* 0x0000000900110223 */ /* 0x000fe20000010004 */
[----:B------:R-:W-:Y:S01]  /*192b0*/  FSETP.NE.FTZ.AND P0, PT, R3, RZ, PT ;  /* 0x000000ff0300720b */ /* 0x000fe20003f15000 */
[C---:B------:R-:W-:Y:S01]  /*192c0*/  FMUL.FTZ R165, R2.reuse, R165 ;  /* 0x000000a502a57220 */ /* 0x040fe20000410000 */
[----:B------:R-:W-:Y:S01]  /*192d0*/  MOV R0, RZ ;  /* 0x000000ff00007202 */ /* 0x000fe20000000f00 */
[----:B------:R-:W-:-:S02]  /*192e0*/  FMUL.FTZ R160, R2, R160 ;  /* 0x000000a002a07220 */ /* 0x000fc40000410000 */
[C---:B------:R-:W-:Y:S02]  /*192f0*/  FMUL.FTZ R161, R2.reuse, R161 ;  /* 0x000000a102a17220 */ /* 0x040fe40000410000 */
[C---:B------:R-:W-:Y:S02]  /*19300*/  FMUL.FTZ R156, R2.reuse, R156 ;  /* 0x0000009c029c7220 */ /* 0x040fe40000410000 */
[C---:B------:R-:W-:Y:S02]  /*19310*/  FMUL.FTZ R157, R2.reuse, R157 ;  /* 0x0000009d029d7220 */ /* 0x040fe40000410000 */
[C---:B------:R-:W-:Y:S02]  /*19320*/  FMUL.FTZ R152, R2.reuse, R152 ;  /* 0x0000009802987220 */ /* 0x040fe40000410000 */
[----:B------:R-:W2:Y:S01]  /*19330*/  @P0 MUFU.LG2 R4, R3 ;  /* 0x0000000300040308 */ /* 0x000ea20000000c00 */
[----:B------:R-:W-:Y:S01]  /*19340*/  @P0 MOV R5, 0x3f317218 ;  /* 0x3f31721800050802 */ /* 0x000fe20000000f00 */
[----:B------:R-:W-:-:S02]  /*19350*/  FMUL.FTZ R153, R2, R153 ;  /* 0x0000009902997220 */ /* 0x000fc40000410000 */
[C---:B------:R-:W-:Y:S02]  /*19360*/  FMUL.FTZ R148, R2.reuse, R148 ;  /* 0x0000009402947220 */ /* 0x040fe40000410000 */
[C---:B------:R-:W-:Y:S02]  /*19370*/  FMUL.FTZ R149, R2.reuse, R149 ;  /* 0x0000009502957220 */ /* 0x040fe40000410000 */
[----:B------:R2:W4:Y:S01]  /*19380*/  @P0 MUFU.RCP R0, R3 ;  /* 0x0000000300000308 */ /* 0x0005220000001000 */
        /* <DEDUP_REMOVED lines=8> */
[----:B--2---:R-:W-:Y:S02]  /*19410*/  @P0 FMUL.FTZ R3, R4, 0.69314718246459960938 ;  /* 0x3f31721804030820 */ /* 0x004fe40000410000 */
[----:B------:R-:W-:-:S02]  /*19420*/  @P0 FMUL.FTZ R4, R5, c[0x0][0x2d0] ;  /* 0x0000b40005040a20 */ /* 0x000fc40000410000 */
[C---:B----4-:R-:W-:Y:S02]  /*19430*/  FMUL.FTZ R170, R0.reuse, R170 ;  /* 0x000000aa00aa7220 */ /* 0x050fe40000410000 */
        /* <DEDUP_REMOVED lines=62> */
[----:B------:R-:W-:Y:S01]  /*19820*/  FMUL.FTZ R139, R0, R139 ;  /* 0x0000008b008b7220 */ /* 0x000fe20000410000 */
[----:B------:R-:W-:Y:S01]  /*19830*/  MOV R0, 0x1 ;  /* 0x0000000100007802 */ /* 0x000fe20000000f00 */
[----:B------:R-:W-:Y:S02]  /*19840*/  @P0 FFMA.FTZ R19, R4, R8, R3 ;  /* 0x0000000804130223 */ /* 0x000fe40000010003 */
        /* <DEDUP_REMOVED lines=44> */
.L_x_1893:
[----:B------:R2:W5:Y:S04]  /*19b10*/  LDL R7, [R1+0xa8] ;  /* 0x0000a80001077983 */ /* 0x0005680000100800 */
[----:B------:R-:W4:Y:S01]  /*19b20*/  S2R R2, SR_TID.X ;  /* 0x0000000000027919 */ /* 0x000f220000002100 */
[----:B------:R-:W-:Y:S01]  /*19b30*/  BSSY B0, `(.L_x_1959) ;  /* 0x0000011000007945 */ /* 0x000fe20003800000 */
[----:B----4-:R-:W-:-:S13]  /*19b40*/  LOP3.LUT P0, RZ, R2, 0xff, RZ, 0xc0, !PT ;  /* 0x000000ff02ff7812 */ /* 0x010fda000780c0ff */
[----:B------:R-:W-:Y:S05]  /*19b50*/  @P0 BRA `(.L_x_1960) ;  /* 0x000000e000000947 */ /* 0x000fea0003800000 */
[----:B--2---:R-:W2:Y:S01]  /*19b60*/  S2R R2, SR_LANEID ;  /* 0x0000000000027919 */ /* 0x004ea20000000000 */
[----:B------:R-:W-:Y:S01]  /*19b70*/  VOTEU.ANY UR4, UPT, PT ;  /* 0x0000000000047886 */ /* 0x000fe200038e0100 */
[----:B------:R-:W-:Y:S01]  /*19b80*/  IMAD.MOV.U32 R4, RZ, RZ, c[0x0][0x560] ;  /* 0x00015800ff047624 */ /* 0x000fe200078e00ff */
[----:B------:R-:W2:Y:S01]  /*19b90*/  FLO.U32 R3, UR4 ;  /* 0x0000000400037d00 */ /* 0x000ea200080e0000 */
[----:B------:R-:W-:Y:S01]  /*19ba0*/  IMAD.MOV.U32 R5, RZ, RZ, c[0x0][0x564] ;  /* 0x00015900ff057624 */ /* 0x000fe200078e00ff */
[----:B--2---:R-:W-:-:S06]  /*19bb0*/  ISETP.EQ.U32.AND P0, PT, R3, R2, PT ;  /* 0x000000020300720c */ /* 0x004fcc0003f02070 */
[----:B------:R-:W2:Y:S07]  /*19bc0*/  POPC R2, UR4 ;  /* 0x0000000400027d09 */ /* 0x000eae0008000000 */
[----:B--2---:R2:W4:Y:S04]  /*19bd0*/  @P0 ATOMG.E.ADD.STRONG.GPU PT, R2, [R4.64], R2 ;  /* 0x00000002040209a8 */ /* 0x00452800081ee1cc */
[----:B--2---:R-:W2:Y:S04]  /*19be0*/  S2R R4, SR_LTMASK ;  /* 0x0000000000047919 */ /* 0x004ea80000003900 */
[----:B----4-:R2:W4:Y:S02]  /*19bf0*/  SHFL.IDX PT, R3, R2, R3, 0x1f ;  /* 0x00001f0302037589 */ /* 0x01052400000e0000 */
[----:B--2---:R-:W-:-:S06]  /*19c00*/  LOP3.LUT R2, R4, UR4, RZ, 0xc0, !PT ;  /* 0x0000000404027c12 */ /* 0x004fcc000f8ec0ff */
[----:B------:R-:W4:Y:S02]  /*19c10*/  POPC R2, R2 ;  /* 0x0000000200027309 */ /* 0x000f240000000000 */
[----:B----45:R-:W-:-:S05]  /*19c20*/  IADD3 R7, R3, c[0x0][0xc], R2 ;  /* 0x0000030003077a10 */ /* 0x030fca0007ffe002 */
[----:B------:R2:W-:Y:S02]  /*19c30*/  STL [R1+0xa8], R7 ;  /* 0x0000a80701007387 */ /* 0x0005e40000100800 */
.L_x_1960:
[----:B--2---:R-:W-:Y:S05]  /*19c40*/  BSYNC B0 ;  /* 0x0000000000007941 */ /* 0x004fea0003800000 */
.L_x_1959:
[----:B------:R-:W-:Y:S01]  /*19c50*/  PRMT R0, R0, 0x9910, RZ ;  /* 0x0000991000007816 */ /* 0x000fe200000000ff */
[----:B------:R-:W-:Y:S01]  /*19c60*/  BSSY B1, `(.L_x_1961) ;  /* 0x0000434000017945 */ /* 0x000fe20003800000 */
[----:B-----5:R-:W-:Y:S02]  /*19c70*/  IMAD.MOV.U32 R145, RZ, RZ, R7 ;  /* 0x000000ffff917224 */ /* 0x020fe400078e0007 */
[----:B------:R-:W-:-:S13]  /*19c80*/  ISETP.NE.AND P0, PT, R0, RZ, PT ;  /* 0x000000ff0000720c */ /* 0x000fda0003f05270 */
[----:B------:R-:W-:Y:S05]  /*19c90*/  @!P0 BRA `(.L_x_1962) ;  /* 0x000034e000008947 */ /* 0x000fea0003800000 */
[----:B------:R-:W2:Y:S04]  /*19ca0*/  LDL R12, [R1+0x88] ;  /* 0x00008800010c7983 */ /* 0x000ea80000100800 */
[----:B------:R-:W4:Y:S04]  /*19cb0*/  LDL R10, [R1+0x8c] ;  /* 0x00008c00010a7983 */ /* 0x000f280000100800 */
[----:B---3--:R-:W3:Y:S04]  /*19cc0*/  LDL R7, [R1+0x94] ;  /* 0x0000940001077983 */ /* 0x008ee80000100800 */
[----:B------:R-:W3:Y:S04]  /*19cd0*/  LDL R9, [R1+0x90] ;  /* 0x0000900001097983 */ /* 0x000ee80000100800 */
[----:B------:R-:W3:Y:S04]  /*19ce0*/  LDL R8, [R1+0xa4] ;  /* 0x0000a40001087983 */ /* 0x000ee80000100800 */
[----:B------:R-:W3:Y:S04]  /*19cf0*/  LDL R5, [R1+0x9c] ;  /* 0x00009c0001057983 */ /* 0x000ee80000100800 */
[----:B------:R-:W3:Y:S04]  /*19d00*/  LDL R4, [R1+0xa0] ;  /* 0x0000a00001047983 */ /* 0x000ee80000100800 */
[----:B------:R-:W3:Y:S01]  /*19d10*/  LDL R3, [R1+0x98] ;  /* 0x0000980001037983 */ /* 0x000ee20000100800 */
[----:B------:R-:W-:Y:S01]  /*19d20*/  WARPSYNC 0xffffffff ;  /* 0xffffffff00007948 */ /* 0x000fe20003800000 */
[----:B------:R-:W-:-:S02]  /*19d30*/  F2FP.BF16.PACK_AB R2, R169, R168 ;  /* 0x000000a8a902723e */ /* 0x000fc400000010ff */
[----:B------:R-:W-:Y:S01]  /*19d40*/  BAR.SYNC.DEFER_BLOCKING 0x1, 0x100 ;  /* 0x0044000000007b1d */ /* 0x000fe20000010000 */
[----:B------:R-:W-:Y:S02]  /*19d50*/  F2FP.BF16.PACK_AB R0, R171, R170 ;  /* 0x000000aaab00723e */ /* 0x000fe400000010ff */
[----:B------:R-:W-:-:S04]  /*19d60*/  ISETP.NE.U32.AND P0, PT, RZ, c[0x0][0x508], PT ;  /* 0x00014200ff007a0c */ /* 0x000fc80003f05070 */
[----:B------:R-:W-:Y:S02]  /*19d70*/  ISETP.NE.AND.EX P1, PT, RZ, c[0x0][0x50c], PT, P0 ;  /* 0x00014300ff007a0c */ /* 0x000fe40003f25300 */
[----:B------:R-:W-:Y:S01]  /*19d80*/  ISETP.NE.U32.AND P2, PT, RZ, c[0x0][0x500], PT ;  /* 0x00014000ff007a0c */ /* 0x000fe20003f45070 */
[----:B------:R-:W-:-:S03]  /*19d90*/  IMAD.MOV.U32 R18, RZ, RZ, c[0x0][0x388] ;  /* 0x0000e200ff127624 */ /* 0x000fc600078e00ff */
[----:B------:R-:W-:Y:S01]  /*19da0*/  ISETP.NE.AND.EX P2, PT, RZ, c[0x0][0x504], PT, P2 ;  /* 0x00014100ff007a0c */ /* 0x000fe20003f45320 */
[----:B--2---:R2:W-:Y:S04]  /*19db0*/  STS [R12+0x80], R2 ;  /* 0x000080020c007388 */ /* 0x0045e80000000800 */
[----:B------:R1:W-:Y:S01]  /*19dc0*/  STS [R12+0x480], R0 ;  /* 0x000480000c007388 */ /* 0x0003e20000000800 */
[----:B--2---:R-:W-:Y:S02]  /*19dd0*/  F2FP.BF16.PACK_AB R2, R165, R164 ;  /* 0x000000a4a502723e */ /* 0x004fe400000010ff */
[----:B-1----:R-:W-:-:S03]  /*19de0*/  F2FP.BF16.PACK_AB R0, R167, R166 ;  /* 0x000000a6a700723e */ /* 0x002fc600000010ff */
[----:B----4-:R1:W-:Y:S04]  /*19df0*/  STS [R10], R2 ;  /* 0x000000020a007388 */ /* 0x0103e80000000800 */
[----:B------:R2:W-:Y:S01]  /*19e00*/  STS [R10+0x400], R0 ;  /* 0x000400000a007388 */ /* 0x0005e20000000800 */
[----:B-1----:R-:W-:Y:S02]  /*19e10*/  F2FP.BF16.PACK_AB R2, R161, R160 ;  /* 0x000000a0a102723e */ /* 0x002fe400000010ff */
[----:B--2---:R-:W-:-:S03]  /*19e20*/  F2FP.BF16.PACK_AB R0, R163, R162 ;  /* 0x000000a2a300723e */ /* 0x004fc600000010ff */
[----:B---3--:R1:W-:Y:S04]  /*19e30*/  STS [R7+0x80], R2 ;  /* 0x0000800207007388 */ /* 0x0083e80000000800 */
[----:B------:R2:W-:Y:S01]  /*19e40*/  STS [R7+0x480], R0 ;  /* 0x0004800007007388 */ /* 0x0005e20000000800 */
[----:B-1----:R-:W-:Y:S02]  /*19e50*/  F2FP.BF16.PACK_AB R2, R157, R156 ;  /* 0x0000009c9d02723e */ /* 0x002fe400000010ff */
[----:B--2---:R-:W-:-:S03]  /*19e60*/  F2FP.BF16.PACK_AB R0, R159, R158 ;  /* 0x0000009e9f00723e */ /* 0x004fc600000010ff */
[----:B------:R1:W-:Y:S04]  /*19e70*/  STS [R9], R2 ;  /* 0x0000000209007388 */ /* 0x0003e80000000800 */
[----:B------:R2:W-:Y:S01]  /*19e80*/  STS [R9+0x400], R0 ;  /* 0x0004000009007388 */ /* 0x0005e20000000800 */
[----:B-1----:R-:W-:Y:S02]  /*19e90*/  F2FP.BF16.PACK_AB R2, R153, R152 ;  /* 0x000000989902723e */ /* 0x002fe400000010ff */
[----:B--2---:R-:W-:-:S03]  /*19ea0*/  F2FP.BF16.PACK_AB R0, R155, R154 ;  /* 0x0000009a9b00723e */ /* 0x004fc600000010ff */
[----:B------:R1:W-:Y:S04]  /*19eb0*/  STS [R8+0x80], R2 ;  /* 0x0000800208007388 */ /* 0x0003e80000000800 */
        /* <DEDUP_REMOVED lines=92> */
[----:B------:R2:W-:Y:S04]  /*1a480*/  STS [R9+0xc400], R0 ;  /* 0x00c4000009007388 */ /* 0x0005e80000000800 */
[----:B------:R-:W3:Y:S01]  /*1a490*/  LDL.LU R7, [R1+0x84] ;  /* 0x0000840001077983 */ /* 0x000ee20000300800 */
        /* <DEDUP_REMOVED lines=14> */
[----:B------:R-:W-:Y:S01]  /*1a580*/  STS [R3+0xc000], R2 ;  /* 0x00c0000203007388 */ /* 0x000fe20000000800 */
[----:B------:R-:W-:-:S03]  /*1a590*/  IMAD.MOV.U32 R4, RZ, RZ, 0x4 ;  /* 0x00000004ff047424 */ /* 0x000fc600078e00ff */
[----:B------:R1:W-:Y:S02]  /*1a5a0*/  STS [R3+0xc400], R0 ;  /* 0x00c4000003007388 */ /* 0x0003e40000000800 */
[CC--:B-1----:R-:W-:Y:S02]  /*1a5b0*/  @P1 IMAD.WIDE R2, R239.reuse, R4.reuse, c[0x0][0x508] ;  /* 0x00014200ef021625 */ /* 0x0c2fe400078e0204 */
[----:B------:R-:W-:Y:S02]  /*1a5c0*/  BAR.SYNC.DEFER_BLOCKING 0x1, 0x100 ;  /* 0x0044000000007b1d */ /* 0x000fe40000010000 */
[----:B------:R-:W-:-:S04]  /*1a5d0*/  IMAD.WIDE R4, R239, R4, c[0x0][0x500] ;  /* 0x00014000ef047625 */ /* 0x000fc800078e0204 */
[----:B------:R1:W5:Y:S02]  /*1a5e0*/  @P1 LDG.E R18, [R2.64] ;  /* 0x0000000c02121981 */ /* 0x000364000c1e1900 */
[----:B-1----:R-:W-:-:S06]  /*1a5f0*/  IMAD.MOV.U32 R2, RZ, RZ, RZ ;  /* 0x000000ffff027224 */ /* 0x002fcc00078e00ff */
[----:B------:R1:W5:Y:S01]  /*1a600*/  @P2 LDG.E R2, [R4.64] ;  /* 0x0000000c04022981 */ /* 0x000362000c1e1900 */
[----:B---3--:R-:W-:-:S04]  /*1a610*/  ISETP.NE.AND P0, PT, R7, RZ, PT ;  /* 0x000000ff0700720c */ /* 0x008fc80003f05270 */
[----:B------:R-:W-:Y:S01]  /*1a620*/  SEL R3, R7, c[0x0][0x3d4], P0 ;  /* 0x0000f50007037a07 */ /* 0x000fe20000000000 */
[----:B------:R-:W-:Y:S05]  /*1a630*/  @P1 BRA `(.L_x_1963) ;  /* 0x0000004000001947 */ /* 0x000fea0003800000 */
[----:B-1----:R-:W-:Y:S05]  /*1a640*/  @!P2 BRA `(.L_x_1963) ;  /* 0x000000300000a947 */ /* 0x002fea0003800000 */
[----:B------:R1:W2:Y:S04]  /*1a650*/  LDG.E R0, [R4.64] ;  /* 0x0000000c04007981 */ /* 0x0002a8000c1e1900 */
[----:B-1----:R-:W2:Y:S02]  /*1a660*/  LDG.E R4, [R4.64+0x4] ;  /* 0x0000040c04047981 */ /* 0x002ea4000c1e1900 */
[----:B--2--5:R-:W-:Y:S02]  /*1a670*/  IADD3 R18, -R0, R4, RZ ;  /* 0x0000000400127210 */ /* 0x024fe40007ffe1ff */
.L_x_1963:
[----:B-1----:R-:W2:Y:S04]  /*1a680*/  LDL R21, [R1+0x1b8] ;  /* 0x0001b80001157983 */ /* 0x002ea80000100800 */
[----:B------:R-:W2:Y:S04]  /*1a690*/  LDL R172, [R1+0x70] ;  /* 0x0000700001ac7983 */ /* 0x000ea80000100800 */
[----:B------:R-:W3:Y:S04]  /*1a6a0*/  LDL R22, [R1+0xac] ;  /* 0x0000ac0001167983 */ /* 0x000ee80000100800 */
[----:B------:R-:W4:Y:S01]  /*1a6b0*/  LDL R20, [R1+0x1b4] ;  /* 0x0001b40001147983 */ /* 0x000f220000100800 */
[----:B------:R-:W-:Y:S01]  /*1a6c0*/  IMAD.MOV.U32 R16, RZ, RZ, 0x368 ;  /* 0x00000368ff107424 */ /* 0x000fe200078e00ff */
[----:B------:R-:W-:-:S04]  /*1a6d0*/  ISETP.GT.AND P2, PT, R3, 0x1, PT ;  /* 0x000000010300780c */ /* 0x000fc80003f44270 */
[----:B------:R-:W-:-:S04]  /*1a6e0*/  SEL R16, R16, 0x328, P2 ;  /* 0x0000032810107807 */ /* 0x000fc80001000000 */
[----:B------:R-:W1:Y:S08]  /*1a6f0*/  LDC.64 R8, c[0x0][R16+0x170] ;  /* 0x00005c0010087b82 */ /* 0x000e700000000a00 */
[----:B------:R-:W1:Y:S01]  /*1a700*/  LDC.64 R12, c[0x0][R16+0x168] ;  /* 0x00005a00100c7b82 */ /* 0x000e620000000a00 */
[----:B------:R-:W-:-:S07]  /*1a710*/  ISETP.NE.U32.AND P0, PT, RZ, c[0x0][0x500], PT ;  /* 0x00014000ff007a0c */ /* 0x000fce0003f05070 */
[----:B------:R-:W2:Y:S01]  /*1a720*/  LDC.64 R14, c[0x0][R16+0x178] ;  /* 0x00005e00100e7b82 */ /* 0x000ea20000000a00 */
[----:B------:R-:W-:Y:S02]  /*1a730*/  ISETP.NE.AND.EX P0, PT, RZ, c[0x0][0x504], PT, P0 ;  /* 0x00014100ff007a0c */ /* 0x000fe40003f05300 */
[----:B------:R-:W-:Y:S02]  /*1a740*/  SHF.R.S32.HI R3, RZ, 0x1f, R239 ;  /* 0x0000001fff037819 */ /* 0x000fe400000114ef */
[----:B------:R-:W-:Y:S02]  /*1a750*/  SEL R0, R239, RZ, !P0 ;  /* 0x000000ffef007207 */ /* 0x000fe40004000000 */
[----:B------:R-:W-:Y:S02]  /*1a760*/  SEL R4, R3, RZ, !P0 ;  /* 0x000000ff03047207 */ /* 0x000fe40004000000 */
[----:B-----5:R-:W-:Y:S01]  /*1a770*/  SHF.R.S32.HI R10, RZ, 0x1f, R2 ;  /* 0x0000001fff0a7819 */ /* 0x020fe20000011402 */
[----:B-1----:R-:W-:-:S04]  /*1a780*/  IMAD R3, R9, R0, RZ ;  /* 0x0000000009037224 */ /* 0x002fc800078e02ff */
[C---:B------:R-:W-:Y:S02]  /*1a790*/  IMAD R7, R8.reuse, R4, R3 ;  /* 0x0000000408077224 */ /* 0x040fe400078e0203 */
[----:B------:R-:W-:-:S04]  /*1a7a0*/  IMAD.WIDE.U32 R4, R8, R0, RZ ;  /* 0x0000000008047225 */ /* 0x000fc800078e00ff */
[----:B------:R-:W-:-:S04]  /*1a7b0*/  IMAD.WIDE.U32 R8, R12, R243, RZ ;  /* 0x000000f30c087225 */ /* 0x000fc800078e00ff */
[----:B------:R-:W-:Y:S01]  /*1a7c0*/  IMAD R3, R13, R243, RZ ;  /* 0x000000f30d037224 */ /* 0x000fe200078e02ff */
[----:B------:R-:W-:-:S03]  /*1a7d0*/  IADD3 R13, P1, P0, R4, R8, R2 ;  /* 0x00000008040d7210 */ /* 0x000fc6000783e002 */
[----:B------:R-:W-:Y:S02]  /*1a7e0*/  IMAD.IADD R8, R9, 0x1, R3 ;  /* 0x0000000109087824 */ /* 0x000fe400078e0203 */
[----:B------:R-:W-:Y:S02]  /*1a7f0*/  IMAD.MOV.U32 R3, RZ, RZ, c[0x0][0x4e8] ;  /* 0x00013a00ff037624 */ /* 0x000fe400078e00ff */
[----:B------:R-:W-:-:S03]  /*1a800*/  IMAD.IADD R7, R5, 0x1, R7 ;  /* 0x0000000105077824 */ /* 0x000fc600078e0207 */
[----:B------:R-:W-:Y:S02]  /*1a810*/  ISETP.NE.AND P3, PT, R3, 0x1, PT ;  /* 0x000000010300780c */ /* 0x000fe40003f65270 */
[----:B------:R-:W-:Y:S01]  /*1a820*/  IADD3.X R12, R7, R8, R10, P1, P0 ;  /* 0x00000008070c7210 */ /* 0x000fe20000fe040a */
[----:B--2---:R-:W-:Y:S01]  /*1a830*/  IMAD.IADD R7, R21, 0x1, R172 ;  /* 0x0000000115077824 */ /* 0x004fe200078e02ac */
[----:B---3--:R-:W-:-:S09]  /*1a840*/  SEL R4, R22, RZ, P2 ;  /* 0x000000ff16047207 */ /* 0x008fd20001000000 */
[----:B------:R-:W-:-:S04]  /*1a850*/  @P3 IMAD.HI.U32 R8, R7, c[0x0][0x4ec], RZ ;  /* 0x00013b0007083a27 */ /* 0x000fc800078e00ff */
[-C--:B------:R-:W-:Y:S02]  /*1a860*/  IMAD R9, R15, R4.reuse, RZ ;  /* 0x000000040f097224 */ /* 0x080fe400078e02ff */
[----:B------:R-:W-:-:S04]  /*1a870*/  IMAD.WIDE.U32 R4, R14, R4, RZ ;  /* 0x000000040e047225 */ /* 0x000fc800078e00ff */
[----:B------:R-:W-:Y:S01]  /*1a880*/  IMAD.MOV.U32 R3, RZ, RZ, R7 ;  /* 0x000000ffff037224 */ /* 0x000fe200078e0007 */
[----:B------:R-:W-:Y:S01]  /*1a890*/  @P3 SHF.R.U32.HI R3, RZ, c[0x0][0x4f0], R8 ;  /* 0x00013c00ff033a19 */ /* 0x000fe20000011608 */
[----:B------:R-:W-:-:S03]  /*1a8a0*/  IMAD.IADD R9, R5, 0x1, R9 ;  /* 0x0000000105097824 */ /* 0x000fc600078e0209 */
[----:B------:R-:W-:Y:S02]  /*1a8b0*/  IADD3 R4, P1, P0, R3, R13, R4 ;  /* 0x0000000d03047210 */ /* 0x000fe4000783e004 */
[----:B------:R-:W-:-:S04]  /*1a8c0*/  SHF.R.S32.HI R5, RZ, 0x1f, R3 ;  /* 0x0000001fff057819 */ /* 0x000fc80000011403 */
[----:B------:R-:W-:Y:S02]  /*1a8d0*/  IADD3.X R5, R5, R12, R9, P1, P0 ;  /* 0x0000000c05057210 */ /* 0x000fe40000fe0409 */
[----:B------:R-:W1:Y:S01]  /*1a8e0*/  LDC.64 R8, c[0x0][R16+0x160] ;  /* 0x0000580010087b82 */ /* 0x000e620000000a00 */
[----:B------:R-:W2:Y:S01]  /*1a8f0*/  S2R R22, SR_TID.X ;  /* 0x0000000000167919 */ /* 0x000ea20000002100 */
[----:B------:R-:W-:-:S04]  /*1a900*/  IMAD.MOV R3, RZ, RZ, -R3 ;  /* 0x000000ffff037224 */ /* 0x000fc800078e0a03 */
[----:B------:R-:W-:-:S05]  /*1a910*/  IMAD R3, R3, c[0x0][0x4e8], R7 ;  /* 0x00013a0003037a24 */ /* 0x000fca00078e0207 */
[----:B------:R-:W-:Y:S02]  /*1a920*/  SHF.R.S32.HI R12, RZ, 0x1f, R3 ;  /* 0x0000001fff0c7819 */ /* 0x000fe40000011403 */
[----:B--2---:R-:W-:-:S04]  /*1a930*/  SHF.R.S32.HI R21, RZ, 0x1f, R22 ;  /* 0x0000001fff157819 */ /* 0x004fc80000011416 */
[----:B------:R-:W-:Y:S01]  /*1a940*/  LEA.HI R21, R21, R22, RZ, 0x5 ;  /* 0x0000001615157211 */ /* 0x000fe200078f28ff */
[----:B-1----:R-:W-:-:S04]  /*1a950*/  IMAD.WIDE.U32 R4, R8, R3, R4 ;  /* 0x0000000308047225 */ /* 0x002fc800078e0004 */
[----:B------:R-:W-:Y:S02]  /*1a960*/  IMAD R3, R9, R3, RZ ;  /* 0x0000000309037224 */ /* 0x000fe400078e02ff */
[----:B------:R-:W-:Y:S02]  /*1a970*/  IMAD.MOV.U32 R9, RZ, RZ, c[0x0][0x4a8] ;  /* 0x00012a00ff097624 */ /* 0x000fe400078e00ff */
[----:B------:R-:W-:Y:S02]  /*1a980*/  IMAD R3, R8, R12, R3 ;  /* 0x0000000c08037224 */ /* 0x000fe400078e0203 */
[----:B------:R-:W-:Y:S01]  /*1a990*/  IMAD.MOV.U32 R8, RZ, RZ, c[0x0][0x4ac] ;  /* 0x00012b00ff087624 */ /* 0x000fe200078e00ff */
[----:B------:R-:W-:Y:S01]  /*1a9a0*/  SEL R9, R9, c[0x0][0x450], P2 ;  /* 0x0001140009097a07 */ /* 0x000fe20001000000 */
[----:B------:R-:W-:-:S03]  /*1a9b0*/  IMAD.IADD R3, R5, 0x1, R3 ;  /* 0x0000000105037824 */ /* 0x000fc600078e0203 */
[----:B------:R-:W-:Y:S02]  /*1a9c0*/  SEL R8, R8, c[0x0][0x454], P2 ;  /* 0x0001150008087a07 */ /* 0x000fe40001000000 */
[C---:B------:R-:W-:Y:S02]  /*1a9d0*/  LEA R9, P0, R4.reuse, R9, 0x2 ;  /* 0x0000000904097211 */ /* 0x040fe400078010ff */
[----:B------:R-:W-:Y:S02]  /*1a9e0*/  LOP3.LUT R21, R21, 0xffffffe0, RZ, 0xc0, !PT ;  /* 0xffffffe015157812 */ /* 0x000fe400078ec0ff */
[----:B------:R-:W-:Y:S02]  /*1a9f0*/  LEA.HI.X R5, R4, R8, R3, 0x2, P0 ;  /* 0x0000000804057211 */ /* 0x000fe400000f1403 */
[----:B------:R-:W-:Y:S01]  /*1aa00*/  SHFL.IDX PT, R8, R9, RZ, 0x1c1f ;  /* 0x001c1fff09087589 */ /* 0x000fe200000e0000 */
[----:B------:R-:W-:-:S03]  /*1aa10*/  IMAD.IADD R21, R22, 0x1, -R21 ;  /* 0x0000000116157824 */ /* 0x000fc600078e0a15 */
[----:B------:R-:W-:Y:S01]  /*1aa20*/  SHFL.IDX PT, R4, R9, 0x1, 0x1c1f ;  /* 0x003c1f0009047f89 */ /* 0x000fe200000e0000 */
[----:B----4-:R-:W-:-:S03]  /*1aa30*/  IMAD.IADD R14, R20, 0x1, R172 ;  /* 0x00000001140e7824 */ /* 0x010fc600078e02ac */
[----:B------:R-:W1:Y:S04]  /*1aa40*/  SHFL.IDX PT, R9, R5, RZ, 0x1c1f ;  /* 0x001c1fff05097589 */ /* 0x000e6800000e0000 */
[----:B------:R-:W2:Y:S01]  /*1aa50*/  SHFL.IDX PT, R5, R5, 0x1, 0x1c1f ;  /* 0x003c1f0005057f89 */ /* 0x000ea200000e0000 */
[----:B------:R-:W-:Y:S01]  /*1aa60*/  IMAD R3, R18, c[0x0][0x4e8], RZ ;  /* 0x00013a0012037a24 */ /* 0x000fe200078e02ff */
[----:B------:R-:W-:Y:S02]  /*1aa70*/  LOP3.LUT P0, RZ, R21, 0x3, RZ, 0xc0, !PT ;  /* 0x0000000315ff7812 */ /* 0x000fe4000780c0ff */
[C---:B------:R-:W-:Y:S02]  /*1aa80*/  IADD3 R16, R14.reuse, 0x8, RZ ;  /* 0x000000080e107810 */ /* 0x040fe40007ffe0ff */
[----:B------:R-:W-:-:S02]  /*1aa90*/  ISETP.GE.OR P1, PT, R14, R3, P0 ;  /* 0x000000030e00720c */ /* 0x000fc40000726670 */
[----:B------:R-:W-:-:S11]  /*1aaa0*/  ISETP.GE.OR P0, PT, R16, R3, P0 ;  /* 0x000000031000720c */ /* 0x000fd60000706670 */
[----:B-1----:R1:W-:Y:S04]  /*1aab0*/  @!P1 ST.E [R8.64], R17 ;  /* 0x0000001108009985 */ /* 0x0023e8000c10190c */
[----:B--2---:R1:W-:Y:S01]  /*1aac0*/  @!P0 ST.E [R4.64], R19 ;  /* 0x0000001304008985 */ /* 0x0043e2000c10190c */
[----:B------:R-:W-:Y:S05]  /*1aad0*/  @P2 BRA `(.L_x_1964) ;  /* 0x00000a3000002947 */ /* 0x000fea0003800000 */
[----:B------:R-:W2:Y:S01]  /*1aae0*/  S2R R20, SR_TID.X ;  /* 0x0000000000147919 */ /* 0x000ea20000002100 */
[----:B------:R-:W-:Y:S01]  /*1aaf0*/  IMAD R10, R10, c[0x0][0x3a0], RZ ;  /* 0x0000e8000a0a7a24 */ /* 0x000fe200078e02ff */
[----:B-1----:R-:W-:Y:S01]  /*1ab00*/  SHF.R.S32.HI R8, RZ, 0x1f, R0 ;  /* 0x0000001fff087819 */ /* 0x002fe20000011400 */
[----:B------:R-:W-:Y:S01]  /*1ab10*/  IMAD.WIDE.U32 R4, R2, c[0x0][0x3a0], RZ ;  /* 0x0000e80002047a25 */ /* 0x000fe200078e00ff */
[----:B------:R1:W3:Y:S01]  /*1ab20*/  LDS.128 R32, [R220+0x80] ;  /* 0x00008000dc207984 */ /* 0x0002e20000000c00 */
[----:B------:R-:W-:-:S02]  /*1ab30*/  IADD3 R14, R231, R172, RZ ;  /* 0x000000ace70e7210 */ /* 0x000fc40007ffe0ff */
[----:B------:R-:W-:Y:S01]  /*1ab40*/  IMAD R2, R2, c[0x0][0x3a4], R10 ;  /* 0x0000e90002027a24 */ /* 0x000fe200078e020a */
[----:B------:R1:W4:Y:S04]  /*1ab50*/  LDS.128 R48, [R220+0x1080] ;  /* 0x00108000dc307984 */ /* 0x0003280000000c00 */
[----:B------:R-:W-:Y:S01]  /*1ab60*/  IADD3 R3, R5, R2, RZ ;  /* 0x0000000205037210 */ /* 0x000fe20007ffe0ff */
[----:B------:R-:W-:Y:S01]  /*1ab70*/  IMAD.MOV.U32 R2, RZ, RZ, R4 ;  /* 0x000000ffff027224 */ /* 0x000fe200078e0004 */
[----:B------:R1:W1:Y:S03]  /*1ab80*/  LDS.128 R64, [R220+0x2080] ;  /* 0x00208000dc407984 */ /* 0x0002660000000c00 */
[C---:B------:R-:W-:Y:S01]  /*1ab90*/  IMAD.WIDE.U32 R4, R243.reuse, c[0x0][0x3e8], R2 ;  /* 0x0000fa00f3047a25 */ /* 0x040fe200078e0002 */
[----:B------:R1:W1:Y:S03]  /*1aba0*/  LDS.128 R80, [R220+0x3080] ;  /* 0x00308000dc507984 */ /* 0x0002660000000c00 */
[----:B------:R-:W-:Y:S01]  /*1abb0*/  IMAD R3, R8, c[0x0][0x3f0], RZ ;  /* 0x0000fc0008037a24 */ /* 0x000fe200078e02ff */
[----:B------:R1:W1:Y:S01]  /*1abc0*/  LDS.128 R28, [R220+0x4080] ;  /* 0x00408000dc1c7984 */ /* 0x0002620000000c00 */
[----:B------:R-:W-:Y:S01]  /*1abd0*/  IMAD R5, R243, c[0x0][0x3ec], R5 ;  /* 0x0000fb00f3057a24 */ /* 0x000fe200078e0205 */
[----:B--2---:R-:W-:Y:S01]  /*1abe0*/  SHF.R.S32.HI R15, RZ, 0x1f, R20 ;  /* 0x0000001fff0f7819 */ /* 0x004fe20000011414 */
[C---:B------:R-:W-:Y:S01]  /*1abf0*/  IMAD R9, R0.reuse, c[0x0][0x3f4], R3 ;  /* 0x0000fd0000097a24 */ /* 0x040fe200078e0203 */
[----:B------:R2:W1:Y:S01]  /*1ac00*/  LDS.128 R44, [R220+0x5080] ;  /* 0x00508000dc2c7984 */ /* 0x0004620000000c00 */
[----:B------:R-:W-:Y:S01]  /*1ac10*/  IMAD.WIDE.U32 R4, R0, c[0x0][0x3f0], R4 ;  /* 0x0000fc0000047a25 */ /* 0x000fe200078e0004 */
[----:B------:R-:W-:-:S02]  /*1ac20*/  LEA.HI R15, R15, R20, RZ, 0x3 ;  /* 0x000000140f0f7211 */ /* 0x000fc400078f18ff */
[----:B------:R2:W1:Y:S01]  /*1ac30*/  LDS.128 R60, [R220+0x6080] ;  /* 0x00608000dc3c7984 */ /* 0x0004620000000c00 */
[----:B------:R-:W-:Y:S01]  /*1ac40*/  IMAD.IADD R5, R5, 0x1, R9 ;  /* 0x0000000105057824 */ /* 0x000fe200078e0209 */
[----:B------:R-:W-:Y:S02]  /*1ac50*/  LOP3.LUT R15, R15, 0xfffffff8, RZ, 0xc0, !PT ;  /* 0xfffffff80f0f7812 */ /* 0x000fe400078ec0ff */
[----:B------:R2:W1:Y:S02]  /*1ac60*/  LDS.128 R76, [R220+0x7080] ;  /* 0x00708000dc4c7984 */ /* 0x0004640000000c00 */
[----:B------:R-:W-:Y:S02]  /*1ac70*/  IADD3 R15, -R15, R20, RZ ;  /* 0x000000140f0f7210 */ /* 0x000fe40007ffe1ff */
[----:B------:R2:W1:Y:S02]  /*1ac80*/  LDS.128 R24, [R220+0x8080] ;  /* 0x00808000dc187984 */ /* 0x0004640000000c00 */
[----:B------:R-:W-:-:S02]  /*1ac90*/  LEA R7, R15, R231, 0x5 ;  /* 0x000000e70f077211 */ /* 0x000fc400078e28ff */
[----:B------:R2:W1:Y:S02]  /*1aca0*/  LDS.128 R40, [R220+0x9080] ;  /* 0x00908000dc287984 */ /* 0x0004640000000c00 */
[----:B------:R-:W-:Y:S02]  /*1acb0*/  IADD3 R7, R172, R7, RZ ;  /* 0x00000007ac077210 */ /* 0x000fe40007ffe0ff */
[----:B------:R2:W1:Y:S02]  /*1acc0*/  LDS.128 R56, [R220+0xa080] ;  /* 0x00a08000dc387984 */ /* 0x0004640000000c00 */
[----:B------:R-:W-:Y:S01]  /*1acd0*/  MOV R2, R7 ;  /* 0x0000000700027202 */ /* 0x000fe20000000f00 */
[----:B------:R-:W-:Y:S01]  /*1ace0*/  @P3 IMAD.HI.U32 R8, R7, c[0x0][0x4ec], RZ ;  /* 0x00013b0007083a27 */ /* 0x000fe200078e00ff */
[----:B------:R2:W1:Y:S04]  /*1acf0*/  LDS.128 R72, [R220+0xb080] ;  /* 0x00b08000dc487984 */ /* 0x0004680000000c00 */
[----:B------:R2:W1:Y:S01]  /*1ad00*/  LDS.128 R20, [R220+0xc080] ;  /* 0x00c08000dc147984 */ /* 0x0004620000000c00 */
[----:B------:R-:W-:-:S03]  /*1ad10*/  @P3 SHF.R.U32.HI R2, RZ, c[0x0][0x4f0], R8 ;  /* 0x00013c00ff023a19 */ /* 0x000fc60000011608 */
[----:B------:R2:W1:Y:S01]  /*1ad20*/  LDS.128 R36, [R220+0xd080] ;  /* 0x00d08000dc247984 */ /* 0x0004620000000c00 */
[----:B------:R-:W-:Y:S02]  /*1ad30*/  SHF.R.S32.HI R3, RZ, 0x1f, R2 ;  /* 0x0000001fff037819 */ /* 0x000fe40000011402 */
[----:B------:R-:W-:Y:S01]  /*1ad40*/  IADD3 R0, -R2, RZ, RZ ;  /* 0x000000ff02007210 */ /* 0x000fe20007ffe1ff */
[----:B------:R2:W1:Y:S02]  /*1ad50*/  LDS.128 R52, [R220+0xe080] ;  /* 0x00e08000dc347984 */ /* 0x0004640000000c00 */
[----:B------:R-:W-:Y:S02]  /*1ad60*/  IMAD R3, R3, c[0x0][0x3e0], RZ ;  /* 0x0000f80003037a24 */ /* 0x000fe400078e02ff */
[----:B------:R2:W1:Y:S01]  /*1ad70*/  LDS.128 R68, [R220+0xf080] ;  /* 0x00f08000dc447984 */ /* 0x0004620000000c00 */
[----:B------:R-:W-:Y:S02]  /*1ad80*/  IMAD R0, R0, c[0x0][0x4e8], R7 ;  /* 0x00013a0000007a24 */ /* 0x000fe400078e0207 */
[----:B------:R-:W-:-:S02]  /*1ad90*/  IMAD R7, R2, c[0x0][0x3e4], R3 ;  /* 0x0000f90002077a24 */ /* 0x000fc400078e0203 */
        /* <DEDUP_REMOVED lines=10> */
[----:B--234-:R2:W3:Y:S02]  /*1ae40*/  SHFL.IDX PT, R7, R15, RZ, 0x181f ;  /* 0x00181fff0f077589 */ /* 0x01c4e400000e0000 */
.L_x_2032:
[----:B------:R-:W-:Y:S05]  /*1ae50*/  BRA.DIV ~URZ, `(.L_x_1966) ;  /* 0x00004b927f007947 */ /* 0x000fea000b800000 */
[----:B------:R4:W2:Y:S02]  /*1ae60*/  SHFL.IDX PT, R0, R17, RZ, 0x181f ;  /* 0x00181fff11007589 */ /* 0x0008a400000e0000 */
.L_x_2033:
[----:B------:R-:W-:Y:S01]  /*1ae70*/  IMAD R16, R18, c[0x0][0x4e8], RZ ;  /* 0x00013a0012107a24 */ /* 0x000fe200078e02ff */
[----:B------:R-:W-:Y:S04]  /*1ae80*/  BSSY B0, `(.L_x_1967) ;  /* 0x0000016000007945 */ /* 0x000fe80003800000 */
[----:B------:R-:W-:-:S13]  /*1ae90*/  ISETP.GE.AND P0, PT, R14, R16, PT ;  /* 0x000000100e00720c */ /* 0x000fda0003f06270 */
[----:B------:R-:W-:Y:S05]  /*1aea0*/  @P0 BRA `(.L_x_1968) ;  /* 0x0000013000000947 */ /* 0x000fea0003800000 */
[----:B------:R-:W5:Y:S04]  /*1aeb0*/  LDL R84, [R1+0x78] ;  /* 0x0000780001547983 */ /* 0x000f680000100800 */
[----:B----4-:R-:W4:Y:S04]  /*1aec0*/  LDL R19, [R1+0x80] ;  /* 0x0000800001137983 */ /* 0x010f280000100800 */
[----:B---3--:R-:W3:Y:S01]  /*1aed0*/  LDL R10, [R1+0x7c] ;  /* 0x00007c00010a7983 */ /* 0x008ee20000100800 */
[----:B------:R-:W-:Y:S02]  /*1aee0*/  ISETP.GE.AND P3, PT, R140, c[0x0][0x3c8], PT ;  /* 0x0000f2008c007a0c */ /* 0x000fe40003f66270 */
[----:B------:R-:W-:-:S02]  /*1aef0*/  ISETP.GE.AND P2, PT, R144, c[0x0][0x3c8], PT ;  /* 0x0000f20090007a0c */ /* 0x000fc40003f46270 */
[----:B------:R-:W-:Y:S02]  /*1af00*/  ISETP.GE.AND P1, PT, R233, c[0x0][0x3c8], PT ;  /* 0x0000f200e9007a0c */ /* 0x000fe40003f26270 */
[----:B------:R-:W-:-:S07]  /*1af10*/  ISETP.GE.AND P0, PT, R234, c[0x0][0x3c8], PT ;  /* 0x0000f200ea007a0c */ /* 0x000fce0003f06270 */
[-C--:B--2---:R-:W-:Y:S02]  /*1af20*/  @!P3 LEA R12, P4, R140, R0.reuse, 0x1 ;  /* 0x000000008c0cb211 */ /* 0x084fe400078808ff */
[-C--:B------:R-:W-:Y:S02]  /*1af30*/  @!P2 LEA R8, P6, R252, R0.reuse, 0x1 ;  /* 0x00000000fc08a211 */ /* 0x080fe400078c08ff */
[-C--:B------:R-:W-:Y:S02]  /*1af40*/  @!P1 LEA R4, P5, R233, R0.reuse, 0x1 ;  /* 0x00000000e9049211 */ /* 0x080fe400078a08ff */
[----:B------:R-:W-:Y:S02]  /*1af50*/  @!P3 LEA.HI.X R13, R140, R7, R141, 0x1, P4 ;  /* 0x000000078c0db211 */ /* 0x000fe400020f0c8d */
[----:B------:R-:W-:-:S03]  /*1af60*/  @!P0 LEA R2, P4, R234, R0, 0x1 ;  /* 0x00000000ea028211 */ /* 0x000fc600078808ff */
[----:B------:R2:W-:Y:S01]  /*1af70*/  @!P3 ST.E.128 [R12.64], R32 ;  /* 0x000000200c00b985 */ /* 0x0005e2000c101d0c */
[-C--:B-----5:R-:W-:Y:S02]  /*1af80*/  @!P2 LEA.HI.X R9, R252, R7.reuse, R84, 0x1, P6 ;  /* 0x00000007fc09a211 */ /* 0x0a0fe400030f0c54 */
[----:B----4-:R-:W-:-:S03]  /*1af90*/  @!P1 LEA.HI.X R5, R233, R7, R19, 0x1, P5 ;  /* 0x00000007e9059211 */ /* 0x010fc600028f0c13 */
[----:B-1----:R2:W-:Y:S01]  /*1afa0*/  @!P2 ST.E.128 [R8.64], R28 ;  /* 0x0000001c0800a985 */ /* 0x0025e2000c101d0c */
[----:B---3--:R-:W-:-:S03]  /*1afb0*/  @!P0 LEA.HI.X R3, R234, R7, R10, 0x1, P4 ;  /* 0x00000007ea038211 */ /* 0x008fc600020f0c0a */
[----:B------:R2:W-:Y:S04]  /*1afc0*/  @!P1 ST.E.128 [R4.64], R24 ;  /* 0x0000001804009985 */ /* 0x0005e8000c101d0c */
[----:B------:R2:W-:Y:S02]  /*1afd0*/  @!P0 ST.E.128 [R2.64], R20 ;  /* 0x0000001402008985 */ /* 0x0005e4000c101d0c */
.L_x_1968:
[----:B------:R-:W-:Y:S05]  /*1afe0*/  BSYNC B0 ;  /* 0x0000000000007941 */ /* 0x000fea0003800000 */
.L_x_1967:
[----:B------:R-:W-:Y:S05]  /*1aff0*/  BRA.DIV ~URZ, `(.L_x_1969) ;  /* 0x00004a727f007947 */ /* 0x000fea000b800000 */
[----:B---3--:R3:W4:Y:S04]  /*1b000*/  SHFL.IDX PT, R7, R15, 0x1, 0x181f ;  /* 0x00381f000f077f89 */ /* 0x00872800000e0000 */
[----:B--2---:R3:W2:Y:S02]  /*1b010*/  SHFL.IDX PT, R0, R17, 0x1, 0x181f ;  /* 0x00381f0011007f89 */ /* 0x0046a400000e0000 */
.L_x_2034:
[----:B------:R-:W-:Y:S01]  /*1b020*/  IADD3 R2, R14, 0x20, RZ ;  /* 0x000000200e027810 */ /* 0x000fe20007ffe0ff */
[----:B------:R-:W-:Y:S03]  /*1b030*/  BSSY B0, `(.L_x_1970) ;  /* 0x0000016000007945 */ /* 0x000fe60003800000 */
[----:B------:R-:W-:-:S13]  /*1b040*/  ISETP.GE.AND P0, PT, R2, R16, PT ;  /* 0x000000100200720c */ /* 0x000fda0003f06270 */
[----:B------:R-:W-:Y:S05]  /*1b050*/  @P0 BRA `(.L_x_1971) ;  /* 0x0000013000000947 */ /* 0x000fea0003800000 */
[----:B------:R-:W5:Y:S04]  /*1b060*/  LDL R19, [R1+0x78] ;  /* 0x0000780001137983 */ /* 0x000f680000100800 */
[----:B---3--:R-:W3:Y:S04]  /*1b070*/  LDL R18, [R1+0x80] ;  /* 0x0000800001127983 */ /* 0x008ee80000100800 */
[----:B----4-:R-:W4:Y:S01]  /*1b080*/  LDL R10, [R1+0x7c] ;  /* 0x00007c00010a7983 */ /* 0x010f220000100800 */
        /* <DEDUP_REMOVED lines=11> */
[----:B---3--:R-:W-:-:S03]  /*1b140*/  @!P1 LEA.HI.X R5, R233, R7, R18, 0x1, P5 ;  /* 0x00000007e9059211 */ /* 0x008fc600028f0c12 */
[----:B-1----:R2:W-:Y:S01]  /*1b150*/  @!P2 ST.E.128 [R8.64], R44 ;  /* 0x0000002c0800a985 */ /* 0x0025e2000c101d0c */
[----:B----4-:R-:W-:-:S03]  /*1b160*/  @!P0 LEA.HI.X R3, R234, R7, R10, 0x1, P4 ;  /* 0x00000007ea038211 */ /* 0x010fc600020f0c0a */
[----:B------:R2:W-:Y:S04]  /*1b170*/  @!P1 ST.E.128 [R4.64], R40 ;  /* 0x0000002804009985 */ /* 0x0005e8000c101d0c */
[----:B------:R2:W-:Y:S02]  /*1b180*/  @!P0 ST.E.128 [R2.64], R36 ;  /* 0x0000002402008985 */ /* 0x0005e4000c101d0c */
.L_x_1971:
[----:B------:R-:W-:Y:S05]  /*1b190*/  BSYNC B0 ;  /* 0x0000000000007941 */ /* 0x000fea0003800000 */
.L_x_1970:
[----:B------:R-:W-:Y:S05]  /*1b1a0*/  BRA.DIV ~URZ, `(.L_x_1972) ;  /* 0x000049b27f007947 */ /* 0x000fea000b800000 */
[----:B----4-:R4:W3:Y:S02]  /*1b1b0*/  SHFL.IDX PT, R7, R15, 0x2, 0x181f ;  /* 0x00581f000f077f89 */ /* 0x0108e400000e0000 */
.L_x_2035:
[----:B------:R-:W-:Y:S05]  /*1b1c0*/  BRA.DIV ~URZ, `(.L_x_1973) ;  /* 0x00004a127f007947 */ /* 0x000fea000b800000 */
[----:B--2---:R2:W4:Y:S02]  /*1b1d0*/  SHFL.IDX PT, R0, R17, 0x2, 0x181f ;  /* 0x00581f0011007f89 */ /* 0x00452400000e0000 */
.L_x_2036:
[----:B------:R-:W-:Y:S01]  /*1b1e0*/  IADD3 R2, R14, 0x40, RZ ;  /* 0x000000400e027810 */ /* 0x000fe20007ffe0ff */
[----:B------:R-:W-:Y:S03]  /*1b1f0*/  BSSY B0, `(.L_x_1974) ;  /* 0x0000016000007945 */ /* 0x000fe60003800000 */
[----:B------:R-:W-:-:S13]  /*1b200*/  ISETP.GE.AND P0, PT, R2, R16, PT ;  /* 0x000000100200720c */ /* 0x000fda0003f06270 */
[----:B------:R-:W-:Y:S05]  /*1b210*/  @P0 BRA `(.L_x_1975) ;  /* 0x0000013000000947 */ /* 0x000fea0003800000 */
[----:B------:R-:W5:Y:S04]  /*1b220*/  LDL R19, [R1+0x78] ;  /* 0x0000780001137983 */ /* 0x000f680000100800 */
[----:B--2---:R-:W2:Y:S04]  /*1b230*/  LDL R18, [R1+0x80] ;  /* 0x0000800001127983 */ /* 0x004ea80000100800 */
[----:B----4-:R-:W4:Y:S01]  /*1b240*/  LDL R10, [R1+0x7c] ;  /* 0x00007c00010a7983 */ /* 0x010f220000100800 */
[----:B------:R-:W-:Y:S02]  /*1b250*/  ISETP.GE.AND P3, PT, R140, c[0x0][0x3c8], PT ;  /* 0x0000f2008c007a0c */ /* 0x000fe40003f66270 */
[----:B------:R-:W-:-:S02]  /*1b260*/  ISETP.GE.AND P2, PT, R144, c[0x0][0x3c8], PT ;  /* 0x0000f20090007a0c */ /* 0x000fc40003f46270 */
[----:B------:R-:W-:Y:S02]  /*1b270*/  ISETP.GE.AND P1, PT, R233, c[0x0][0x3c8], PT ;  /* 0x0000f200e9007a0c */ /* 0x000fe40003f26270 */
[----:B------:R-:W-:-:S07]  /*1b280*/  ISETP.GE.AND P0, PT, R234, c[0x0][0x3c8], PT ;  /* 0x0000f200ea007a0c */ /* 0x000fce0003f06270 */
[-C--:B------:R-:W-:Y:S02]  /*1b290*/  @!P3 LEA R12, P4, R140, R0.reuse, 0x1 ;  /* 0x000000008c0cb211 */ /* 0x080fe400078808ff */
[-C--:B------:R-:W-:Y:S02]  /*1b2a0*/  @!P2 LEA R8, P6, R252, R0.reuse, 0x1 ;  /* 0x00000000fc08a211 */ /* 0x080fe400078c08ff */
[-C--:B------:R-:W-:Y:S02]  /*1b2b0*/  @!P1 LEA R4, P5, R233, R0.reuse, 0x1 ;  /* 0x00000000e9049211 */ /* 0x080fe400078a08ff */
[----:B---3--:R-:W-:Y:S02]  /*1b2c0*/  @!P3 LEA.HI.X R13, R140, R7, R141, 0x1, P4 ;  /* 0x000000078c0db211 */ /* 0x008fe400020f0c8d */
[----:B------:R-:W-:-:S03]  /*1b2d0*/  @!P0 LEA R2, P4, R234, R0, 0x1 ;  /* 0x00000000ea028211 */ /* 0x000fc600078808ff */
[----:B-1----:R1:W-:Y:S01]  /*1b2e0*/  @!P3 ST.E.128 [R12.64], R64 ;  /* 0x000000400c00b985 */ /* 0x0023e2000c101d0c */
[-C--:B-----5:R-:W-:Y:S02]  /*1b2f0*/  @!P2 LEA.HI.X R9, R252, R7.reuse, R19, 0x1, P6 ;  /* 0x00000007fc09a211 */ /* 0x0a0fe400030f0c13 */
[----:B--2---:R-:W-:-:S03]  /*1b300*/  @!P1 LEA.HI.X R5, R233, R7, R18, 0x1, P5 ;  /* 0x00000007e9059211 */ /* 0x004fc600028f0c12 */
[----:B------:R1:W-:Y:S01]  /*1b310*/  @!P2 ST.E.128 [R8.64], R60 ;  /* 0x0000003c0800a985 */ /* 0x0003e2000c101d0c */
[----:B----4-:R-:W-:-:S03]  /*1b320*/  @!P0 LEA.HI.X R3, R234, R7, R10, 0x1, P4 ;  /* 0x00000007ea038211 */ /* 0x010fc600020f0c0a */
[----:B------:R1:W-:Y:S04]  /*1b330*/  @!P1 ST.E.128 [R4.64], R56 ;  /* 0x0000003804009985 */ /* 0x0003e8000c101d0c */
[----:B------:R1:W-:Y:S02]  /*1b340*/  @!P0 ST.E.128 [R2.64], R52 ;  /* 0x0000003402008985 */ /* 0x0003e4000c101d0c */
.L_x_1975:
[----:B------:R-:W-:Y:S05]  /*1b350*/  BSYNC B0 ;  /* 0x0000000000007941 */ /* 0x000fea0003800000 */
.L_x_1974:
[----:B------:R-:W-:Y:S05]  /*1b360*/  BRA.DIV ~URZ, `(.L_x_1976) ;  /* 0x000048f27f007947 */ /* 0x000fea000b800000 */
[----:B---3--:R3:W2:Y:S04]  /*1b370*/  SHFL.IDX PT, R7, R15, 0x3, 0x181f ;  /* 0x00781f000f077f89 */ /* 0x0086a800000e0000 */
[----:B----4-:R3:W4:Y:S02]  /*1b380*/  SHFL.IDX PT, R0, R17, 0x3, 0x181f ;  /* 0x00781f0011007f89 */ /* 0x01072400000e0000 */
.L_x_2037:
[----:B-1----:R-:W-:-:S04]  /*1b390*/  IADD3 R2, R14, 0x60, RZ ;  /* 0x000000600e027810 */ /* 0x002fc80007ffe0ff */
[----:B------:R-:W-:-:S13]  /*1b3a0*/  ISETP.GE.AND P0, PT, R2, R16, PT ;  /* 0x000000100200720c */ /* 0x000fda0003f06270 */
[----:B------:R-:W-:Y:S05]  /*1b3b0*/  @P0 BRA `(.L_x_1977) ;  /* 0x00002be000000947 */ /* 0x000fea0003800000 */
[----:B------:R-:W5:Y:S04]  /*1b3c0*/  LDL R12, [R1+0x78] ;  /* 0x00007800010c7983 */ /* 0x000f680000100800 */
[----:B---3--:R-:W3:Y:S01]  /*1b3d0*/  LDL R10, [R1+0x80] ;  /* 0x00008000010a7983 */ /* 0x008ee20000100800 */
[----:B------:R-:W-:Y:S02]  /*1b3e0*/  ISETP.GE.AND P2, PT, R140, c[0x0][0x3c8], PT ;  /* 0x0000f2008c007a0c */ /* 0x000fe40003f46270 */
[----:B------:R-:W-:Y:S02]  /*1b3f0*/  ISETP.GE.AND P1, PT, R144, c[0x0][0x3c8], PT ;  /* 0x0000f20090007a0c */ /* 0x000fe40003f26270 */
[----:B------:R-:W-:-:S09]  /*1b400*/  ISETP.GE.AND P0, PT, R233, c[0x0][0x3c8], PT ;  /* 0x0000f200e9007a0c */ /* 0x000fd20003f06270 */
[-C--:B----4-:R-:W-:Y:S02]  /*1b410*/  @!P2 LEA R8, P5, R140, R0.reuse, 0x1 ;  /* 0x000000008c08a211 */ /* 0x090fe400078a08ff */
[-C--:B------:R-:W-:Y:S02]  /*1b420*/  @!P1 LEA R4, P4, R252, R0.reuse, 0x1 ;  /* 0x00000000fc049211 */ /* 0x080fe400078808ff */
[----:B------:R-:W-:Y:S02]  /*1b430*/  @!P0 LEA R2, P3, R233, R0, 0x1 ;  /* 0x00000000e9028211 */ /* 0x000fe400078608ff */
[----:B--2---:R-:W-:-:S05]  /*1b440*/  @!P2 LEA.HI.X R9, R140, R7, R141, 0x1, P5 ;  /* 0x000000078c09a211 */ /* 0x004fca00028f0c8d */
[----:B------:R1:W-:Y:S01]  /*1b450*/  @!P2 ST.E.128 [R8.64], R80 ;  /* 0x000000500800a985 */ /* 0x0003e2000c101d0c */
[-C--:B-----5:R-:W-:Y:S02]  /*1b460*/  @!P1 LEA.HI.X R5, R252, R7.reuse, R12, 0x1, P4 ;  /* 0x00000007fc059211 */ /* 0x0a0fe400020f0c0c */
[----:B---3--:R-:W-:-:S03]  /*1b470*/  @!P0 LEA.HI.X R3, R233, R7, R10, 0x1, P3 ;  /* 0x00000007e9038211 */ /* 0x008fc600018f0c0a */
        /* <DEDUP_REMOVED lines=9> */
.L_x_1964:
[----:B-1----:R-:W2:Y:S01]  /*1b510*/  LDL.LU R5, [R1+0xac] ;  /* 0x0000ac0001057983 */ /* 0x002ea20000300800 */
[----:B------:R-:W-:Y:S01]  /*1b520*/  IMAD R10, R10, c[0x0][0x408], RZ ;  /* 0x000102000a0a7a24 */ /* 0x000fe200078e02ff */
[----:B------:R-:W-:-:S03]  /*1b530*/  SHF.R.S32.HI R4, RZ, 0x1f, R0 ;  /* 0x0000001fff047819 */ /* 0x000fc60000011400 */
[C---:B------:R-:W-:Y:S02]  /*1b540*/  IMAD R10, R2.reuse, c[0x0][0x40c], R10 ;  /* 0x00010300020a7a24 */ /* 0x040fe400078e020a */
[----:B------:R-:W-:-:S04]  /*1b550*/  IMAD.WIDE.U32 R2, R2, c[0x0][0x408], RZ ;  /* 0x0001020002027a25 */ /* 0x000fc800078e00ff */
[----:B------:R-:W-:Y:S01]  /*1b560*/  IMAD R4, R4, c[0x0][0x440], RZ ;  /* 0x0001100004047a24 */ /* 0x000fe200078e02ff */
[----:B------:R-:W-:-:S03]  /*1b570*/  IADD3 R3, R3, R10, RZ ;  /* 0x0000000a03037210 */ /* 0x000fc60007ffe0ff */
[----:B------:R-:W-:Y:S02]  /*1b580*/  IMAD R4, R0, c[0x0][0x444], R4 ;  /* 0x0001110000047a24 */ /* 0x000fe400078e0204 */
[----:B------:R-:W-:-:S04]  /*1b590*/  IMAD.WIDE.U32 R2, R243, c[0x0][0x438], R2 ;  /* 0x00010e00f3027a25 */ /* 0x000fc800078e0002 */
[----:B------:R-:W-:-:S04]  /*1b5a0*/  IMAD R3, R243, c[0x0][0x43c], R3 ;  /* 0x00010f00f3037a24 */ /* 0x000fc800078e0203 */
[----:B------:R-:W-:Y:S01]  /*1b5b0*/  IMAD.WIDE.U32 R2, R0, c[0x0][0x440], R2 ;  /* 0x0001100000027a25 */ /* 0x000fe200078e0002 */
[----:B------:R-:W-:-:S04]  /*1b5c0*/  MOV R0, R7 ;  /* 0x0000000700007202 */ /* 0x000fc80000000f00 */
[----:B------:R-:W-:Y:S01]  /*1b5d0*/  IADD3 R3, R3, R4, RZ ;  /* 0x0000000403037210 */ /* 0x000fe20007ffe0ff */
[----:B------:R-:W-:-:S05]  /*1b5e0*/  @P3 IMAD.HI.U32 R4, R7, c[0x0][0x4ec], RZ ;  /* 0x00013b0007043a27 */ /* 0x000fca00078e00ff */
[----:B------:R-:W-:-:S04]  /*1b5f0*/  @P3 SHF.R.U32.HI R0, RZ, c[0x0][0x4f0], R4 ;  /* 0x00013c00ff003a19 */ /* 0x000fc80000011604 */
[----:B------:R-:W-:-:S05]  /*1b600*/  SHF.R.S32.HI R4, RZ, 0x1f, R0 ;  /* 0x0000001fff047819 */ /* 0x000fca0000011400 */
[----:B------:R-:W-:-:S04]  /*1b610*/  IMAD R4, R4, c[0x0][0x430], RZ ;  /* 0x00010c0004047a24 */ /* 0x000fc800078e02ff */
[----:B------:R-:W-:Y:S02]  /*1b620*/  IMAD R4, R0, c[0x0][0x434], R4 ;  /* 0x00010d0000047a24 */ /* 0x000fe400078e0204 */
[----:B--2---:R-:W-:-:S04]  /*1b630*/  IMAD.WIDE.U32 R2, R5, c[0x0][0x448], R2 ;  /* 0x0001120005027a25 */ /* 0x004fc800078e0002 */
[----:B------:R-:W-:-:S04]  /*1b640*/  IMAD R3, R5, c[0x0][0x44c], R3 ;  /* 0x0001130005037a24 */ /* 0x000fc800078e0203 */
[C---:B------:R-:W-:Y:S01]  /*1b650*/  IMAD.WIDE.U32 R2, R0.reuse, c[0x0][0x430], R2 ;  /* 0x00010c0000027a25 */ /* 0x040fe200078e0002 */
[----:B------:R-:W-:-:S04]  /*1b660*/  IADD3 R0, -R0, RZ, RZ ;  /* 0x000000ff00007210 */ /* 0x000fc80007ffe1ff */
[----:B------:R-:W-:Y:S01]  /*1b670*/  IADD3 R3, R3, R4, RZ ;  /* 0x0000000403037210 */ /* 0x000fe20007ffe0ff */
[----:B------:R-:W-:-:S04]  /*1b680*/  IMAD R7, R0, c[0x0][0x4e8], R7 ;  /* 0x00013a0000077a24 */ /* 0x000fc800078e0207 */
[----:B------:R-:W-:Y:S01]  /*1b690*/  IMAD.WIDE.U32 R2, R7, c[0x0][0x428], R2 ;  /* 0x00010a0007027a25 */ /* 0x000fe200078e0002 */
[----:B------:R-:W-:-:S04]  /*1b6a0*/  SHF.R.S32.HI R0, RZ, 0x1f, R7 ;  /* 0x0000001fff007819 */ /* 0x000fc80000011407 */
[----:B------:R-:W-:Y:S01]  /*1b6b0*/  LEA R5, P0, R2, c[0x0][0x400], 0x2 ;  /* 0x0001000002057a11 */ /* 0x000fe200078010ff */
[----:B------:R-:W-:-:S04]  /*1b6c0*/  IMAD R0, R0, c[0x0][0x428], RZ ;  /* 0x00010a0000007a24 */ /* 0x000fc800078e02ff */
[----:B------:R-:W-:-:S05]  /*1b6d0*/  IMAD R7, R7, c[0x0][0x42c], R0 ;  /* 0x00010b0007077a24 */ /* 0x000fca00078e0200 */
[----:B------:R-:W-:-:S04]  /*1b6e0*/  IADD3 R7, R3, R7, RZ ;  /* 0x0000000703077210 */ /* 0x000fc80007ffe0ff */
[----:B------:R-:W-:Y:S01]  /*1b6f0*/  LEA.HI.X R7, R2, c[0x0][0x404], R7, 0x2, P0 ;  /* 0x0001010002077a11 */ /* 0x000fe200000f1407 */
[----:B------:R-:W-:Y:S05]  /*1b700*/  BRA.DIV ~URZ, `(.L_x_1978) ;  /* 0x000046427f007947 */ /* 0x000fea000b800000 */
[----:B------:R1:W2:Y:S02]  /*1b710*/  SHFL.IDX PT, R4, R7, RZ, 0x1c1f ;  /* 0x001c1fff07047589 */ /* 0x0002a400000e0000 */
.L_x_2038:
[----:B------:R-:W-:Y:S05]  /*1b720*/  BRA.DIV ~URZ, `(.L_x_1979) ;  /* 0x000046a27f007947 */ /* 0x000fea000b800000 */
[----:B------:R3:W4:Y:S02]  /*1b730*/  SHFL.IDX PT, R0, R5, RZ, 0x1c1f ;  /* 0x001c1fff05007589 */ /* 0x00072400000e0000 */
.L_x_2039:
[----:B------:R-:W-:Y:S01]  /*1b740*/  IMAD R18, R18, c[0x0][0x4e8], RZ ;  /* 0x00013a0012127a24 */ /* 0x000fe200078e02ff */
[----:B------:R-:W-:Y:S04]  /*1b750*/  BSSY B0, `(.L_x_1980) ;  /* 0x00000cb000007945 */ /* 0x000fe80003800000 */
[----:B------:R-:W-:-:S13]  /*1b760*/  ISETP.GE.AND P0, PT, R14, R18, PT ;  /* 0x000000120e00720c */ /* 0x000fda0003f06270 */
        /* <DEDUP_REMOVED lines=22> */
[----:B------:R-:W2:Y:S01]  /*1b8d0*/  LDL R32, [R1+0x154] ;  /* 0x0001540001207983 */ /* 0x000ea20000100800 */
[----:B-----5:R-:W-:-:S02]  /*1b8e0*/  ISETP.GE.AND P0, PT, R8, c[0x0][0x3c8], PT ;  /* 0x0000f20008007a0c */ /* 0x020fc40003f06270 */
[----:B---3--:R-:W-:-:S11]  /*1b8f0*/  ISETP.GE.AND P1, PT, R10, c[0x0][0x3c8], PT ;  /* 0x0000f2000a007a0c */ /* 0x008fd60003f26270 */
[----:B------:R-:W-:Y:S02]  /*1b900*/  @!P0 IMAD.MOV.U32 R2, RZ, RZ, R0 ;  /* 0x000000ffff028224 */ /* 0x000fe400078e0000 */
[----:B------:R-:W-:Y:S01]  /*1b910*/  @!P0 IMAD.MOV.U32 R3, RZ, RZ, R4 ;  /* 0x000000ffff038224 */ /* 0x000fe200078e0004 */
[----:B----4-:R-:W-:-:S03]  /*1b920*/  ISETP.GE.AND P2, PT, R9, c[0x0][0x3c8], PT ;  /* 0x0000f20009007a0c */ /* 0x010fc60003f46270 */
[----:B------:R-:W-:Y:S02]  /*1b930*/  @!P0 IMAD.WIDE R2, R8, 0x4, R2 ;  /* 0x0000000408028825 */ /* 0x000fe400078e0202 */
[----:B------:R-:W3:Y:S04]  /*1b940*/  LDL R8, [R1+0x11c] ;  /* 0x00011c0001087983 */ /* 0x000ee80000100800 */
[----:B------:R4:W-:Y:S02]  /*1b950*/  @!P0 ST.E.64 [R2.64], R168 ;  /* 0x000000a802008985 */ /* 0x0009e4000c101b0c */
[----:B----4-:R-:W-:-:S04]  /*1b960*/  @!P1 LEA R2, P0, R10, R0, 0x2 ;  /* 0x000000000a029211 */ /* 0x010fc800078010ff */
[----:B--2---:R-:W-:Y:S02]  /*1b970*/  @!P1 LEA.HI.X R3, R10, R4, R13, 0x2, P0 ;  /* 0x000000040a039211 */ /* 0x004fe400000f140d */
[----:B------:R-:W2:Y:S04]  /*1b980*/  LDL R13, [R1+0x198] ;  /* 0x00019800010d7983 */ /* 0x000ea80000100800 */
[----:B------:R4:W-:Y:S04]  /*1b990*/  @!P1 ST.E.64 [R2.64], R164 ;  /* 0x000000a402009985 */ /* 0x0009e8000c101b0c */
[----:B------:R-:W5:Y:S01]  /*1b9a0*/  LDL R10, [R1+0x110] ;  /* 0x00011000010a7983 */ /* 0x000f620000100800 */
[----:B----4-:R-:W-:-:S04]  /*1b9b0*/  @!P2 LEA R2, P0, R9, R0, 0x2 ;  /* 0x000000000902a211 */ /* 0x010fc800078010ff */
[----:B------:R-:W-:Y:S02]  /*1b9c0*/  @!P2 LEA.HI.X R3, R9, R4, R24, 0x2, P0 ;  /* 0x000000040903a211 */ /* 0x000fe400000f1418 */
[----:B------:R-:W4:Y:S04]  /*1b9d0*/  LDL R9, [R1+0x194] ;  /* 0x0001940001097983 */ /* 0x000f280000100800 */
[----:B------:R-:W4:Y:S01]  /*1b9e0*/  LDL R24, [R1+0x188] ;  /* 0x0001880001187983 */ /* 0x000f220000100800 */
[----:B------:R-:W-:-:S03]  /*1b9f0*/  ISETP.GE.AND P1, PT, R22, c[0x0][0x3c8], PT ;  /* 0x0000f20016007a0c */ /* 0x000fc60003f26270 */
[----:B------:R1:W-:Y:S01]  /*1ba00*/  @!P2 ST.E.64 [R2.64], R160 ;  /* 0x000000a00200a985 */ /* 0x0003e2000c101b0c */
[----:B------:R-:W-:-:S09]  /*1ba10*/  ISETP.GE.AND P2, PT, R20, c[0x0][0x3c8], PT ;  /* 0x0000f20014007a0c */ /* 0x000fd20003f46270 */
[----:B-1----:R-:W-:-:S04]  /*1ba20*/  @!P1 LEA R2, P0, R22, R0, 0x2 ;  /* 0x0000000016029211 */ /* 0x002fc800078010ff */
[----:B------:R-:W-:Y:S02]  /*1ba30*/  @!P1 LEA.HI.X R3, R22, R4, R23, 0x2, P0 ;  /* 0x0000000416039211 */ /* 0x000fe400000f1417 */
[----:B------:R-:W4:Y:S04]  /*1ba40*/  LDL R22, [R1+0x104] ;  /* 0x0001040001167983 */ /* 0x000f280000100800 */
[----:B------:R1:W-:Y:S01]  /*1ba50*/  @!P1 ST.E.64 [R2.64], R156 ;  /* 0x0000009c02009985 */ /* 0x0003e2000c101b0c */
[----:B------:R-:W-:Y:S02]  /*1ba60*/  ISETP.GE.AND P1, PT, R15, c[0x0][0x3c8], PT ;  /* 0x0000f2000f007a0c */ /* 0x000fe40003f26270 */
[----:B------:R-:W-:Y:S01]  /*1ba70*/  ISETP.GE.AND P6, PT, R25, c[0x0][0x3c8], PT ;  /* 0x0000f20019007a0c */ /* 0x000fe20003fc6270 */
[----:B------:R-:W4:Y:S01]  /*1ba80*/  LDL R23, [R1+0xf8] ;  /* 0x0000f80001177983 */ /* 0x000f220000100800 */
[----:B-1----:R-:W-:-:S04]  /*1ba90*/  @!P2 LEA R2, P0, R20, R0, 0x2 ;  /* 0x000000001402a211 */ /* 0x002fc800078010ff */
[----:B------:R-:W-:Y:S02]  /*1baa0*/  @!P2 LEA.HI.X R3, R20, R4, R21, 0x2, P0 ;  /* 0x000000041403a211 */ /* 0x000fe400000f1415 */
[----:B------:R-:W-:Y:S01]  /*1bab0*/  ISETP.GE.AND P0, PT, R12, c[0x0][0x3c8], PT ;  /* 0x0000f2000c007a0c */ /* 0x000fe20003f06270 */
[----:B------:R-:W4:Y:S04]  /*1bac0*/  LDL R20, [R1+0xfc] ;  /* 0x0000fc0001147983 */ /* 0x000f280000100800 */
[----:B------:R1:W-:Y:S04]  /*1bad0*/  @!P2 ST.E.64 [R2.64], R152 ;  /* 0x000000980200a985 */ /* 0x0003e8000c101b0c */
[----:B------:R-:W4:Y:S01]  /*1bae0*/  LDL R21, [R1+0x17c] ;  /* 0x00017c0001157983 */ /* 0x000f220000100800 */
[----:B-1----:R-:W-:-:S04]  /*1baf0*/  @!P1 LEA R2, P2, R15, R0, 0x2 ;  /* 0x000000000f029211 */ /* 0x002fc800078410ff */
[----:B------:R-:W-:Y:S02]  /*1bb00*/  @!P1 LEA.HI.X R3, R15, R4, R17, 0x2, P2 ;  /* 0x000000040f039211 */ /* 0x000fe400010f1411 */
[----:B------:R-:W4:Y:S04]  /*1bb10*/  LDL R17, [R1+0xb4] ;  /* 0x0000b40001117983 */ /* 0x000f280000100800 */
[----:B------:R1:W-:Y:S01]  /*1bb20*/  @!P1 ST.E.64 [R2.64], R148 ;  /* 0x0000009402009985 */ /* 0x0003e2000c101b0c */
[----:B------:R-:W-:-:S03]  /*1bb30*/  ISETP.GE.AND P2, PT, R28, c[0x0][0x3c8], PT ;  /* 0x0000f2001c007a0c */ /* 0x000fc60003f46270 */
[----:B------:R-:W4:Y:S01]  /*1bb40*/  LDL R15, [R1+0x184] ;  /* 0x00018400010f7983 */ /* 0x000f220000100800 */
[----:B-1----:R-:W-:Y:S02]  /*1bb50*/  @!P0 LEA R2, P1, R12, R0, 0x2 ;  /* 0x000000000c028211 */ /* 0x002fe400078210ff */
[----:B---3--:R-:W-:Y:S02]  /*1bb60*/  ISETP.GE.AND P3, PT, R8, c[0x0][0x3c8], PT ;  /* 0x0000f20008007a0c */ /* 0x008fe40003f66270 */
[----:B--2---:R-:W-:-:S05]  /*1bb70*/  @!P0 LEA.HI.X R3, R12, R4, R13, 0x2, P1 ;  /* 0x000000040c038211 */ /* 0x004fca00008f140d */
[----:B------:R1:W-:Y:S01]  /*1bb80*/  @!P0 ST.E.64 [R2.64], R36 ;  /* 0x0000002402008985 */ /* 0x0003e2000c101b0c */
[----:B------:R-:W-:Y:S02]  /*1bb90*/  ISETP.GE.AND P1, PT, R19, c[0x0][0x3c8], PT ;  /* 0x0000f20013007a0c */ /* 0x000fe40003f26270 */
[----:B-----5:R-:W-:-:S03]  /*1bba0*/  ISETP.GE.AND P0, PT, R10, c[0x0][0x3c8], PT ;  /* 0x0000f2000a007a0c */ /* 0x020fc60003f06270 */
[----:B-1----:R-:W-:-:S04]  /*1bbb0*/  @!P3 LEA R2, P4, R8, R0, 0x2 ;  /* 0x000000000802b211 */ /* 0x002fc800078810ff */
[----:B----4-:R-:W-:-:S05]  /*1bbc0*/  @!P3 LEA.HI.X R3, R8, R4, R9, 0x2, P4 ;  /* 0x000000040803b211 */ /* 0x010fca00020f1409 */
[----:B------:R1:W-:Y:S01]  /*1bbd0*/  @!P3 ST.E.64 [R2.64], R40 ;  /* 0x000000280200b985 */ /* 0x0003e2000c101b0c */
[----:B------:R-:W-:-:S04]  /*1bbe0*/  @!P2 LEA R12, P3, R28, R0, 0x2 ;  /* 0x000000001c0ca211 */ /* 0x000fc800078610ff */
[----:B------:R-:W-:Y:S02]  /*1bbf0*/  @!P2 LEA.HI.X R13, R28, R4, R30, 0x2, P3 ;  /* 0x000000041c0da211 */ /* 0x000fe400018f141e */
[----:B------:R-:W2:Y:S01]  /*1bc00*/  LDL R28, [R1+0x178] ;  /* 0x00017800011c7983 */ /* 0x000ea20000100800 */
[C---:B------:R-:W-:Y:S02]  /*1bc10*/  @!P1 LEA R8, P4, R19.reuse, R0, 0x2 ;  /* 0x0000000013089211 */ /* 0x040fe400078810ff */
[----:B------:R-:W-:Y:S01]  /*1bc20*/  ISETP.GE.AND P5, PT, R14, c[0x0][0x3c8], PT ;  /* 0x0000f2000e007a0c */ /* 0x000fe20003fa6270 */
[----:B------:R-:W3:Y:S01]  /*1bc30*/  LDL R30, [R1+0x150] ;  /* 0x00015000011e7983 */ /* 0x000ee20000100800 */
[----:B------:R-:W-:-:S03]  /*1bc40*/  @!P1 LEA.HI.X R9, R19, R4, R27, 0x2, P4 ;  /* 0x0000000413099211 */ /* 0x000fc600020f141b */
[----:B------:R-:W4:Y:S01]  /*1bc50*/  LDL R27, [R1+0x174] ;  /* 0x00017400011b7983 */ /* 0x000f220000100800 */
[----:B-1----:R-:W-:-:S03]  /*1bc60*/  @!P0 LEA R2, P3, R10, R0, 0x2 ;  /* 0x000000000a028211 */ /* 0x002fc600078610ff */
[----:B------:R-:W-:Y:S01]  /*1bc70*/  @!P2 ST.E.64 [R12.64], R44 ;  /* 0x0000002c0c00a985 */ /* 0x000fe2000c101b0c */
[----:B------:R-:W-:-:S03]  /*1bc80*/  @!P0 LEA.HI.X R3, R10, R4, R24, 0x2, P3 ;  /* 0x000000040a038211 */ /* 0x000fc600018f1418 */
[----:B------:R-:W5:Y:S04]  /*1bc90*/  LDL R19, [R1+0xf4] ;  /* 0x0000f40001137983 */ /* 0x000f680000100800 */
[----:B------:R-:W3:Y:S04]  /*1bca0*/  LDL R24, [R1+0x170] ;  /* 0x0001700001187983 */ /* 0x000ee80000100800 */
[----:B------:R1:W-:Y:S01]  /*1bcb0*/  @!P1 ST.E.64 [R8.64], R48 ;  /* 0x0000003008009985 */ /* 0x0003e2000c101b0c */
[----:B------:R-:W-:-:S03]  /*1bcc0*/  ISETP.GE.AND P4, PT, R22, c[0x0][0x3c8], PT ;  /* 0x0000f20016007a0c */ /* 0x000fc60003f86270 */
[----:B------:R1:W-:Y:S04]  /*1bcd0*/  @!P0 ST.E.64 [R2.64], R52 ;  /* 0x0000003402008985 */ /* 0x0003e8000c101b0c */
[----:B------:R-:W5:Y:S01]  /*1bce0*/  LDL R10, [R1+0xf0] ;  /* 0x0000f000010a7983 */ /* 0x000f620000100800 */
[----:B-1----:R-:W-:-:S04]  /*1bcf0*/  @!P6 LEA R8, P1, R25, R0, 0x2 ;  /* 0x000000001908e211 */ /* 0x002fc800078210ff */
[----:B------:R-:W-:Y:S02]  /*1bd00*/  @!P6 LEA.HI.X R9, R25, R4, R29, 0x2, P1 ;  /* 0x000000041909e211 */ /* 0x000fe400008f141d */
[----:B------:R-:W-:Y:S01]  /*1bd10*/  ISETP.GE.AND P3, PT, R26, c[0x0][0x3c8], PT ;  /* 0x0000f2001a007a0c */ /* 0x000fe20003f66270 */
[----:B------:R-:W5:Y:S04]  /*1bd20*/  LDL R25, [R1+0x16c] ;  /* 0x00016c0001197983 */ /* 0x000f680000100800 */
[----:B------:R-:W5:Y:S01]  /*1bd30*/  LDL R29, [R1+0xe0] ;  /* 0x0000e000011d7983 */ /* 0x000f620000100800 */
[C---:B------:R-:W-:Y:S02]  /*1bd40*/  ISETP.GE.AND P2, PT, R17.reuse, c[0x0][0x3c8], PT ;  /* 0x0000f20011007a0c */ /* 0x040fe40003f46270 */
[----:B------:R-:W-:-:S11]  /*1bd50*/  ISETP.GE.AND P1, PT, R17, c[0x0][0x3c8], PT ;  /* 0x0000f20011007a0c */ /* 0x000fd60003f26270 */
[----:B------:R-:W-:-:S04]  /*1bd60*/  @!P2 LEA R12, P0, R17, R0, 0x2 ;  /* 0x00000000110ca211 */ /* 0x000fc800078010ff */
[----:B------:R-:W-:Y:S02]  /*1bd70*/  @!P2 LEA.HI.X R13, R17, R4, R15, 0x2, P0 ;  /* 0x00000004110da211 */ /* 0x000fe400000f140f */
[----:B------:R-:W-:Y:S01]  /*1bd80*/  ISETP.GE.AND P2, PT, R20, c[0x0][0x3c8], PT ;  /* 0x0000f20014007a0c */ /* 0x000fe20003f46270 */
[----:B------:R-:W5:Y:S01]  /*1bd90*/  LDL R15, [R1+0xec] ;  /* 0x0000ec00010f7983 */ /* 0x000f620000100800 */
[----:B------:R-:W-:-:S03]  /*1bda0*/  @!P5 LEA R2, P0, R14, R0, 0x2 ;  /* 0x000000000e02d211 */ /* 0x000fc600078010ff */
[----:B------:R1:W-:Y:S01]  /*1bdb0*/  @!P1 ST.E.64 [R12.64], R56 ;  /* 0x000000380c009985 */ /* 0x0003e2000c101b0c */
[----:B------:R-:W-:-:S03]  /*1bdc0*/  @!P5 LEA.HI.X R3, R14, R4, R21, 0x2, P0 ;  /* 0x000000040e03d211 */ /* 0x000fc600000f1415 */
[----:B------:R-:W-:Y:S04]  /*1bdd0*/  @!P6 ST.E.64 [R8.64], R60 ;  /* 0x0000003c0800e985 */ /* 0x000fe8000c101b0c */
[----:B------:R-:W5:Y:S04]  /*1bde0*/  LDL R21, [R1+0x168] ;  /* 0x0001680001157983 */ /* 0x000f680000100800 */
[----:B------:R1:W-:Y:S04]  /*1bdf0*/  @!P5 ST.E.64 [R2.64], R64 ;  /* 0x000000400200d985 */ /* 0x0003e8000c101b0c */
[----:B------:R-:W5:Y:S04]  /*1be00*/  LDL R14, [R1+0x164] ;  /* 0x00016400010e7983 */ /* 0x000f680000100800 */
[----:B------:R-:W5:Y:S01]  /*1be10*/  LDL R17, [R1+0xe8] ;  /* 0x0000e80001117983 */ /* 0x000f620000100800 */
[----:B-1----:R-:W-:-:S02]  /*1be20*/  @!P4 LEA R12, P0, R22, R0, 0x2 ;  /* 0x00000000160cc211 */ /* 0x002fc400078010ff */
[-C--:B------:R-:W-:Y:S02]  /*1be30*/  @!P2 LEA R2, P1, R20, R0.reuse, 0x2 ;  /* 0x000000001402a211 */ /* 0x080fe400078210ff */
[----:B------:R-:W-:-:S11]  /*1be40*/  @!P3 LEA R8, P6, R26, R0, 0x2 ;  /* 0x000000001a08b211 */ /* 0x000fd600078c10ff */
[----:B------:R-:W-:Y:S02]  /*1be50*/  P2R R3, PR, RZ, 0x2 ;  /* 0x00000002ff037803 */ /* 0x000fe40000000000 */
[-C--:B--2---:R-:W-:Y:S02]  /*1be60*/  @!P4 LEA.HI.X R13, R22, R4.reuse, R28, 0x2, P0 ;  /* 0x00000004160dc211 */ /* 0x084fe400000f141c */
[----:B------:R-:W2:Y:S01]  /*1be70*/  LDL R22, [R1+0xb0] ;  /* 0x0000b00001167983 */ /* 0x000ea20000100800 */
[----:B----4-:R-:W-:-:S03]  /*1be80*/  @!P3 LEA.HI.X R9, R26, R4, R27, 0x2, P6 ;  /* 0x000000041a09b211 */ /* 0x010fc600030f141b */
[----:B------:R-:W4:Y:S01]  /*1be90*/  LDL R28, [R1+0x14c] ;  /* 0x00014c00011c7983 */ /* 0x000f220000100800 */
[----:B------:R-:W-:-:S03]  /*1bea0*/  ISETP.NE.AND P6, PT, R3, RZ, PT ;  /* 0x000000ff0300720c */ /* 0x000fc60003fc5270 */
[----:B------:R-:W4:Y:S01]  /*1beb0*/  LDL R26, [R1+0x160] ;  /* 0x00016000011a7983 */ /* 0x000f220000100800 */
[----:B------:R-:W-:-:S03]  /*1bec0*/  ISETP.GE.AND P5, PT, R23, c[0x0][0x3c8], PT ;  /* 0x0000f20017007a0c */ /* 0x000fc60003fa6270 */
[----:B------:R-:W4:Y:S01]  /*1bed0*/  LDL R27, [R1+0xdc] ;  /* 0x0000dc00011b7983 */ /* 0x000f220000100800 */
[----:B---3--:R-:W-:-:S03]  /*1bee0*/  @!P2 LEA.HI.X R3, R20, R4, R24, 0x2, P6 ;  /* 0x000000041403a211 */ /* 0x008fc600030f1418 */
[----:B------:R-:W3:Y:S04]  /*1bef0*/  LDL R24, [R1+0x15c] ;  /* 0x00015c0001187983 */ /* 0x000ee80000100800 */
[----:B------:R-:W3:Y:S01]  /*1bf00*/  LDL R20, [R1+0x158] ;  /* 0x0001580001147983 */ /* 0x000ee20000100800 */
[----:B-----5:R-:W-:Y:S02]  /*1bf10*/  ISETP.GE.AND P1, PT, R19, c[0x0][0x3c8], PT ;  /* 0x0000f20013007a0c */ /* 0x020fe40003f26270 */
[----:B------:R-:W-:Y:S01]  /*1bf20*/  ISETP.GE.AND P0, PT, R10, c[0x0][0x3c8], PT ;  /* 0x0000f2000a007a0c */ /* 0x000fe20003f06270 */
[----:B------:R1:W-:Y:S04]  /*1bf30*/  @!P4 ST.E.64 [R12.64], R68 ;  /* 0x000000440c00c985 */ /* 0x0003e8000c101b0c */
[----:B------:R5:W-:Y:S04]  /*1bf40*/  @!P3 ST.E.64 [R8.64], R72 ;  /* 0x000000480800b985 */ /* 0x000be8000c101b0c */
[----:B------:R5:W-:Y:S01]  /*1bf50*/  @!P2 ST.E.64 [R2.64], R76 ;  /* 0x0000004c0200a985 */ /* 0x000be2000c101b0c */
[----:B-1----:R-:W-:-:S02]  /*1bf60*/  @!P5 LEA R12, P2, R23, R0, 0x2 ;  /* 0x00000000170cd211 */ /* 0x002fc400078410ff */
[----:B-----5:R-:W-:Y:S02]  /*1bf70*/  @!P1 LEA R8, P3, R19, R0, 0x2 ;  /* 0x0000000013089211 */ /* 0x020fe400078610ff */
[----:B------:R-:W-:Y:S02]  /*1bf80*/  @!P5 LEA.HI.X R13, R23, R4, R25, 0x2, P2 ;  /* 0x00000004170dd211 */ /* 0x000fe400010f1419 */
[----:B------:R-:W-:Y:S01]  /*1bf90*/  @!P0 LEA R2, P2, R10, R0, 0x2 ;  /* 0x000000000a028211 */ /* 0x000fe200078410ff */
[----:B------:R-:W5:Y:S04]  /*1bfa0*/  LDL R25, [R1+0xd8] ;  /* 0x0000d80001197983 */ /* 0x000f680000100800 */
[----:B------:R-:W-:Y:S04]  /*1bfb0*/  @!P5 ST.E.64 [R12.64], R80 ;  /* 0x000000500c00d985 */ /* 0x000fe8000c101b0c */
[----:B------:R-:W5:Y:S01]  /*1bfc0*/  LDL R23, [R1+0xd0] ;  /* 0x0000d00001177983 */ /* 0x000f620000100800 */
[----:B------:R-:W-:-:S02]  /*1bfd0*/  ISETP.GE.AND P6, PT, R15, c[0x0][0x3c8], PT ;  /* 0x0000f2000f007a0c */ /* 0x000fc40003fc6270 */
[-C--:B------:R-:W-:Y:S02]  /*1bfe0*/  @!P1 LEA.HI.X R9, R19, R4.reuse, R21, 0x2, P3 ;  /* 0x0000000413099211 */ /* 0x080fe400018f1415 */
[----:B------:R-:W5:Y:S01]  /*1bff0*/  LDL R21, [R1+0xcc] ;  /* 0x0000cc0001157983 */ /* 0x000f620000100800 */
[----:B------:R-:W-:-:S03]  /*1c000*/  @!P0 LEA.HI.X R3, R10, R4, R14, 0x2, P2 ;  /* 0x000000040a038211 */ /* 0x000fc600010f140e */
[----:B------:R-:W5:Y:S04]  /*1c010*/  LDL R19, [R1+0xc8] ;  /* 0x0000c80001137983 */ /* 0x000f680000100800 */
[----:B------:R-:W5:Y:S04]  /*1c020*/  LDL R14, [R1+0xd4] ;  /* 0x0000d400010e7983 */ /* 0x000f680000100800 */
[----:B------:R1:W-:Y:S04]  /*1c030*/  @!P1 ST.E.64 [R8.64], R84 ;  /* 0x0000005408009985 */ /* 0x0003e8000c101b0c */
[----:B------:R2:W-:Y:S01]  /*1c040*/  @!P0 ST.E.64 [R2.64], R88 ;  /* 0x0000005802008985 */ /* 0x0005e2000c101b0c */
[----:B------:R-:W-:-:S03]  /*1c050*/  ISETP.GE.AND P4, PT, R17, c[0x0][0x3c8], PT ;  /* 0x0000f20011007a0c */ /* 0x000fc60003f86270 */
[----:B------:R-:W5:Y:S01]  /*1c060*/  LDL R10, [R1+0xc4] ;  /* 0x0000c400010a7983 */ /* 0x000f620000100800 */
[----:B-1----:R-:W-:Y:S02]  /*1c070*/  @!P6 LEA R8, P5, R15, R0, 0x2 ;  /* 0x000000000f08e211 */ /* 0x002fe400078a10ff */
[----:B--2---:R-:W-:-:S13]  /*1c080*/  ISETP.GE.AND P3, PT, R22, c[0x0][0x3c8], PT ;  /* 0x0000f20016007a0c */ /* 0x004fda0003f66270 */
[----:B------:R-:W-:-:S04]  /*1c090*/  @!P3 LEA R12, P0, R22, R0, 0x2 ;  /* 0x00000000160cb211 */ /* 0x000fc800078010ff */
[-C--:B----4-:R-:W-:Y:S02]  /*1c0a0*/  @!P3 LEA.HI.X R13, R22, R4.reuse, R26, 0x2, P0 ;  /* 0x00000004160db211 */ /* 0x090fe400000f141a */
[----:B------:R-:W2:Y:S01]  /*1c0b0*/  LDL R26, [R1+0x148] ;  /* 0x00014800011a7983 */ /* 0x000ea20000100800 */
[----:B---3--:R-:W-:-:S03]  /*1c0c0*/  @!P6 LEA.HI.X R9, R15, R4, R24, 0x2, P5 ;  /* 0x000000040f09e211 */ /* 0x008fc600028f1418 */
[----:B------:R-:W3:Y:S01]  /*1c0d0*/  LDL R15, [R1+0x144] ;  /* 0x00014400010f7983 */ /* 0x000ee20000100800 */
[----:B------:R-:W-:-:S03]  /*1c0e0*/  @!P4 LEA R2, P3, R17, R0, 0x2 ;  /* 0x000000001102c211 */ /* 0x000fc600078610ff */
[----:B------:R-:W4:Y:S01]  /*1c0f0*/  LDL R24, [R1+0x140] ;  /* 0x0001400001187983 */ /* 0x000f220000100800 */
[----:B------:R-:W-:Y:S02]  /*1c100*/  ISETP.GE.AND P5, PT, R22, c[0x0][0x3c8], PT ;  /* 0x0000f20016007a0c */ /* 0x000fe40003fa6270 */
[----:B------:R-:W-:Y:S01]  /*1c110*/  @!P4 LEA.HI.X R3, R17, R4, R20, 0x2, P3 ;  /* 0x000000041103c211 */ /* 0x000fe200018f1414 */
[----:B------:R-:W4:Y:S04]  /*1c120*/  LDL R22, [R1+0x13c] ;  /* 0x00013c0001167983 */ /* 0x000f280000100800 */
[----:B------:R-:W4:Y:S04]  /*1c130*/  LDL R20, [R1+0x138] ;  /* 0x0001380001147983 */ /* 0x000f280000100800 */
[----:B------:R-:W4:Y:S01]  /*1c140*/  LDL R17, [R1+0x134] ;  /* 0x0001340001117983 */ /* 0x000f220000100800 */
[----:B------:R-:W-:-:S03]  /*1c150*/  ISETP.GE.AND P1, PT, R29, c[0x0][0x3c8], PT ;  /* 0x0000f2001d007a0c */ /* 0x000fc60003f26270 */
[----:B------:R-:W-:Y:S01]  /*1c160*/  @!P5 ST.E.64 [R12.64], R92 ;  /* 0x0000005c0c00d985 */ /* 0x000fe2000c101b0c */
[----:B------:R-:W-:-:S03]  /*1c170*/  ISETP.GE.AND P2, PT, R31, c[0x0][0x3c8], PT ;  /* 0x0000f2001f007a0c */ /* 0x000fc60003f46270 */
[----:B------:R1:W-:Y:S04]  /*1c180*/  @!P6 ST.E.64 [R8.64], R96 ;  /* 0x000000600800e985 */ /* 0x0003e8000c101b0c */
[----:B------:R5:W-:Y:S01]  /*1c190*/  @!P4 ST.E.64 [R2.64], R100 ;  /* 0x000000640200c985 */ /* 0x000be2000c101b0c */
[----:B------:R-:W-:Y:S02]  /*1c1a0*/  ISETP.GE.AND P0, PT, R27, c[0x0][0x3c8], PT ;  /* 0x0000f2001b007a0c */ /* 0x000fe40003f06270 */
[----:B-1----:R-:W-:-:S03]  /*1c1b0*/  @!P1 LEA R8, P4, R29, R0, 0x2 ;  /* 0x000000001d089211 */ /* 0x002fc600078810ff */
[----:B------:R-:W-:Y:S02]  /*1c1c0*/  @!P2 LEA R12, P3, R31, R0, 0x2 ;  /* 0x000000001f0ca211 */ /* 0x000fe400078610ff */
[----:B-----5:R-:W-:Y:S02]  /*1c1d0*/  ISETP.GE.AND P5, PT, R25, c[0x0][0x3c8], PT ;  /* 0x0000f20019007a0c */ /* 0x020fe40003fa6270 */
[----:B------:R-:W-:-:S04]  /*1c1e0*/  @!P2 LEA.HI.X R13, R31, R4, R32, 0x2, P3 ;  /* 0x000000041f0da211 */ /* 0x000fc800018f1420 */
[----:B------:R-:W-:Y:S02]  /*1c1f0*/  @!P0 LEA R2, P6, R27, R0, 0x2 ;  /* 0x000000001b028211 */ /* 0x000fe400078c10ff */
[----:B------:R-:W-:-:S04]  /*1c200*/  P2R R3, PR, RZ, 0x10 ;  /* 0x00000010ff037803 */ /* 0x000fc80000000000 */
[----:B------:R-:W-:Y:S02]  /*1c210*/  ISETP.NE.AND P3, PT, R3, RZ, PT ;  /* 0x000000ff0300720c */ /* 0x000fe40003f65270 */
[-C--:B------:R-:W-:Y:S02]  /*1c220*/  @!P0 LEA.HI.X R3, R27, R4.reuse, R28, 0x2, P6 ;  /* 0x000000041b038211 */ /* 0x080fe400030f141c */
[----:B------:R-:W-:Y:S01]  /*1c230*/  @!P1 LEA.HI.X R9, R29, R4, R30, 0x2, P3 ;  /* 0x000000041d099211 */ /* 0x000fe200018f141e */
[----:B------:R-:W-:Y:S01]  /*1c240*/  @!P2 ST.E.64 [R12.64], R104 ;  /* 0x000000680c00a985 */ /* 0x000fe2000c101b0c */
[----:B------:R-:W-:-:S03]  /*1c250*/  ISETP.GE.AND P3, PT, R23, c[0x0][0x3c8], PT ;  /* 0x0000f20017007a0c */ /* 0x000fc60003f66270 */
[----:B------:R1:W-:Y:S04]  /*1c260*/  @!P1 ST.E.64 [R8.64], R108 ;  /* 0x0000006c08009985 */ /* 0x0003e8000c101b0c */
[----:B------:R5:W-:Y:S01]  /*1c270*/  @!P0 ST.E.64 [R2.64], R112 ;  /* 0x0000007002008985 */ /* 0x000be2000c101b0c */
[----:B-1----:R-:W-:Y:S02]  /*1c280*/  @!P5 LEA R8, P0, R25, R0, 0x2 ;  /* 0x000000001908d211 */ /* 0x002fe400078010ff */
[----:B------:R-:W-:-:S13]  /*1c290*/  ISETP.GE.AND P4, PT, R14, c[0x0][0x3c8], PT ;  /* 0x0000f2000e007a0c */ /* 0x000fda0003f86270 */
[----:B-----5:R-:W-:Y:S02]  /*1c2a0*/  @!P4 LEA R2, P6, R14, R0, 0x2 ;  /* 0x000000000e02c211 */ /* 0x020fe400078c10ff */
[----:B------:R-:W-:Y:S02]  /*1c2b0*/  ISETP.GE.AND P2, PT, R21, c[0x0][0x3c8], PT ;  /* 0x0000f20015007a0c */ /* 0x000fe40003f46270 */
[----:B------:R-:W-:Y:S02]  /*1c2c0*/  ISETP.GE.AND P1, PT, R19, c[0x0][0x3c8], PT ;  /* 0x0000f20013007a0c */ /* 0x000fe40003f26270 */
[----:B--2---:R-:W-:-:S05]  /*1c2d0*/  @!P5 LEA.HI.X R9, R25, R4, R26, 0x2, P0 ;  /* 0x000000041909d211 */ /* 0x004fca00000f141a */
[----:B------:R-:W-:Y:S01]  /*1c2e0*/  @!P5 ST.E.64 [R8.64], R116 ;  /* 0x000000740800d985 */ /* 0x000fe2000c101b0c */
[----:B---3--:R-:W-:Y:S02]  /*1c2f0*/  @!P4 LEA.HI.X R3, R14, R4, R15, 0x2, P6 ;  /* 0x000000040e03c211 */ /* 0x008fe400030f140f */
[-C--:B------:R-:W-:Y:S02]  /*1c300*/  @!P3 LEA R14, P5, R23, R0.reuse, 0x2 ;  /* 0x00000000170eb211 */ /* 0x080fe400078a10ff */
[----:B------:R-:W-:Y:S01]  /*1c310*/  ISETP.GE.AND P0, PT, R10, c[0x0][0x3c8], PT ;  /* 0x0000f2000a007a0c */ /* 0x000fe20003f06270 */
[----:B------:R1:W-:Y:S01]  /*1c320*/  @!P4 ST.E.64 [R2.64], R120 ;  /* 0x000000780200c985 */ /* 0x0003e2000c101b0c */
[----:B------:R-:W-:-:S04]  /*1c330*/  @!P2 LEA R12, P6, R21, R0, 0x2 ;  /* 0x00000000150ca211 */ /* 0x000fc800078c10ff */
[----:B----4-:R-:W-:-:S05]  /*1c340*/  @!P2 LEA.HI.X R13, R21, R4, R22, 0x2, P6 ;  /* 0x00000004150da211 */ /* 0x010fca00030f1416 */
[----:B-1----:R-:W-:-:S04]  /*1c350*/  P2R R2, PR, RZ, 0x20 ;  /* 0x00000020ff027803 */ /* 0x002fc80000000000 */
[----:B------:R-:W-:Y:S02]  /*1c360*/  ISETP.NE.AND P4, PT, R2, RZ, PT ;  /* 0x000000ff0200720c */ /* 0x000fe40003f85270 */
[----:B------:R-:W-:Y:S02]  /*1c370*/  @!P1 LEA R8, P5, R19, R0, 0x2 ;  /* 0x0000000013089211 */ /* 0x000fe400078a10ff */
[----:B------:R-:W-:Y:S02]  /*1c380*/  @!P3 LEA.HI.X R15, R23, R4, R24, 0x2, P4 ;  /* 0x00000004170fb211 */ /* 0x000fe400020f1418 */
[C---:B------:R-:W-:Y:S02]  /*1c390*/  @!P0 LEA R2, P4, R10.reuse, R0, 0x2 ;  /* 0x000000000a028211 */ /* 0x040fe400078810ff */
[-C--:B------:R-:W-:Y:S02]  /*1c3a0*/  @!P1 LEA.HI.X R9, R19, R4.reuse, R20, 0x2, P5 ;  /* 0x0000000413099211 */ /* 0x080fe400028f1414 */
[----:B------:R-:W-:Y:S01]  /*1c3b0*/  @!P0 LEA.HI.X R3, R10, R4, R17, 0x2, P4 ;  /* 0x000000040a038211 */ /* 0x000fe200020f1411 */
[----:B------:R1:W-:Y:S04]  /*1c3c0*/  @!P3 ST.E.64 [R14.64], R124 ;  /* 0x0000007c0e00b985 */ /* 0x0003e8000c101b0c */
[----:B------:R1:W-:Y:S04]  /*1c3d0*/  @!P2 ST.E.64 [R12.64], R128 ;  /* 0x000000800c00a985 */ /* 0x0003e8000c101b0c */
[----:B------:R1:W-:Y:S04]  /*1c3e0*/  @!P1 ST.E.64 [R8.64], R132 ;  /* 0x0000008408009985 */ /* 0x0003e8000c101b0c */
[----:B------:R1:W-:Y:S02]  /*1c3f0*/  @!P0 ST.E.64 [R2.64], R136 ;  /* 0x0000008802008985 */ /* 0x0003e4000c101b0c */
.L_x_1981:
[----:B------:R-:W-:Y:S05]  /*1c400*/  BSYNC B0 ;  /* 0x0000000000007941 */ /* 0x000fea0003800000 */
.L_x_1980:
[----:B------:R-:W-:Y:S05]  /*1c410*/  BRA.DIV ~URZ, `(.L_x_1982) ;  /* 0x00003a327f007947 */ /* 0x000fea000b800000 */
[----:B--2---:R2:W1:Y:S04]  /*1c420*/  SHFL.IDX PT, R4, R7, 0x1, 0x1c1f ;  /* 0x003c1f0007047f89 */ /* 0x00446800000e0000 */
[----:B----4-:R2:W4:Y:S02]  /*1c430*/  SHFL.IDX PT, R0, R5, 0x1, 0x1c1f ;  /* 0x003c1f0005007f89 */ /* 0x01052400000e0000 */
.L_x_2040:
[----:B------:R-:W-:-:S13]  /*1c440*/  ISETP.GE.AND P0, PT, R16, R18, PT ;  /* 0x000000121000720c */ /* 0x000fda0003f06270 */
[----:B------:R-:W-:Y:S05]  /*1c450*/  @P0 BRA `(.L_x_1977) ;  /* 0x00001b4000000947 */ /* 0x000fea0003800000 */
[----:B-1----:R-:W5:Y:S04]  /*1c460*/  LDL R8, [R1+0x130] ;  /* 0x0001300001087983 */ /* 0x002f680000100800 */
[----:B--2---:R-:W2:Y:S04]  /*1c470*/  LDL R24, [R1+0x128] ;  /* 0x0001280001187983 */ /* 0x004ea80000100800 */
[----:B---3--:R-:W3:Y:S04]  /*1c480*/  LDL R7, [R1+0x12c] ;  /* 0x00012c0001077983 */ /* 0x008ee80000100800 */
[----:B----4-:R-:W4:Y:S04]  /*1c490*/  LDL R10, [R1+0x124] ;  /* 0x00012400010a7983 */ /* 0x010f280000100800 */
        /* <DEDUP_REMOVED lines=15> */
[----:B-----5:R-:W-:-:S02]  /*1c590*/  ISETP.GE.AND P3, PT, R8, c[0x0][0x3c8], PT ;  /* 0x0000f20008007a0c */ /* 0x020fc40003f66270 */
[----:B--2---:R-:W-:Y:S02]  /*1c5a0*/  ISETP.GE.AND P1, PT, R24, c[0x0][0x3c8], PT ;  /* 0x0000f20018007a0c */ /* 0x004fe40003f26270 */
[----:B---3--:R-:W-:-:S09]  /*1c5b0*/  ISETP.GE.AND P2, PT, R7, c[0x0][0x3c8], PT ;  /* 0x0000f20007007a0c */ /* 0x008fd20003f46270 */
[----:B------:R-:W-:Y:S02]  /*1c5c0*/  @!P3 IMAD.MOV.U32 R2, RZ, RZ, R0 ;  /* 0x000000ffff02b224 */ /* 0x000fe400078e0000 */
[----:B------:R-:W-:Y:S01]  /*1c5d0*/  @!P3 IMAD.MOV.U32 R3, RZ, RZ, R4 ;  /* 0x000000ffff03b224 */ /* 0x000fe200078e0004 */
[----:B----4-:R-:W-:-:S03]  /*1c5e0*/  ISETP.GE.AND P0, PT, R10, c[0x0][0x3c8], PT ;  /* 0x0000f2000a007a0c */ /* 0x010fc60003f06270 */
[----:B------:R-:W-:Y:S01]  /*1c5f0*/  @!P3 IMAD.WIDE R2, R8, 0x4, R2 ;  /* 0x000000040802b825 */ /* 0x000fe200078e0202 */
[----:B------:R-:W-:-:S04]  /*1c600*/  @!P1 LEA R8, P4, R24, R0, 0x2 ;  /* 0x0000000018089211 */ /* 0x000fc800078810ff */
[----:B------:R1:W-:Y:S01]  /*1c610*/  @!P3 ST.E.64 [R2.64], R170 ;  /* 0x000000aa0200b985 */ /* 0x0003e2000c101b0c */
[C---:B------:R-:W-:Y:S02]  /*1c620*/  @!P2 LEA R12, P3, R7.reuse, R0, 0x2 ;  /* 0x00000000070ca211 */ /* 0x040fe400078610ff */
[-C--:B------:R-:W-:Y:S02]  /*1c630*/  @!P1 LEA.HI.X R9, R24, R4.reuse, R25, 0x2, P4 ;  /* 0x0000000418099211 */ /* 0x080fe400020f1419 */
[----:B------:R-:W2:Y:S01]  /*1c640*/  LDL R25, [R1+0x194] ;  /* 0x0001940001197983 */ /* 0x000ea20000100800 */
[----:B------:R-:W-:-:S03]  /*1c650*/  @!P2 LEA.HI.X R13, R7, R4, R20, 0x2, P3 ;  /* 0x00000004070da211 */ /* 0x000fc600018f1414 */
[----:B------:R-:W3:Y:S01]  /*1c660*/  LDL R20, [R1+0xb4] ;  /* 0x0000b40001147983 */ /* 0x000ee20000100800 */
[----:B------:R-:W-:Y:S02]  /*1c670*/  ISETP.GE.AND P4, PT, R19, c[0x0][0x3c8], PT ;  /* 0x0000f20013007a0c */ /* 0x000fe40003f86270 */
[----:B------:R-:W-:Y:S01]  /*1c680*/  ISETP.GE.AND P6, PT, R15, c[0x0][0x3c8], PT ;  /* 0x0000f2000f007a0c */ /* 0x000fe20003fc6270 */
[----:B------:R-:W4:Y:S04]  /*1c690*/  LDL R7, [R1+0x110] ;  /* 0x0001100001077983 */ /* 0x000f280000100800 */
[----:B------:R5:W-:Y:S04]  /*1c6a0*/  @!P2 ST.E.64 [R12.64], R166 ;  /* 0x000000a60c00a985 */ /* 0x000be8000c101b0c */
[----:B------:R-:W4:Y:S01]  /*1c6b0*/  LDL R24, [R1+0x108] ;  /* 0x0001080001187983 */ /* 0x000f220000100800 */
[----:B-1----:R-:W-:-:S04]  /*1c6c0*/  @!P0 LEA R2, P3, R10, R0, 0x2 ;  /* 0x000000000a028211 */ /* 0x002fc800078610ff */
[----:B------:R-:W-:Y:S02]  /*1c6d0*/  @!P0 LEA.HI.X R3, R10, R4, R21, 0x2, P3 ;  /* 0x000000040a038211 */ /* 0x000fe400018f1415 */
[----:B------:R-:W4:Y:S01]  /*1c6e0*/  LDL R21, [R1+0x18c] ;  /* 0x00018c0001157983 */ /* 0x000f220000100800 */
[----:B------:R-:W-:-:S03]  /*1c6f0*/  ISETP.GE.AND P3, PT, R22, c[0x0][0x3c8], PT ;  /* 0x0000f20016007a0c */ /* 0x000fc60003f66270 */
[----:B------:R1:W-:Y:S04]  /*1c700*/  @!P1 ST.E.64 [R8.64], R162 ;  /* 0x000000a208009985 */ /* 0x0003e8000c101b0c */
[----:B------:R1:W-:Y:S01]  /*1c710*/  @!P0 ST.E.64 [R2.64], R158 ;  /* 0x0000009e02008985 */ /* 0x0003e2000c101b0c */
[----:B-----5:R-:W-:-:S03]  /*1c720*/  @!P4 LEA R12, P0, R19, R0, 0x2 ;  /* 0x00000000130cc211 */ /* 0x020fc600078010ff */
[----:B------:R-:W5:Y:S01]  /*1c730*/  LDL R10, [R1+0x10c] ;  /* 0x00010c00010a7983 */ /* 0x000f620000100800 */
[----:B------:R-:W-:Y:S02]  /*1c740*/  @!P4 LEA.HI.X R13, R19, R4, R5, 0x2, P0 ;  /* 0x00000004130dc211 */ /* 0x000fe400000f1405 */
[C---:B------:R-:W-:Y:S01]  /*1c750*/  ISETP.GE.AND P0, PT, R22.reuse, c[0x0][0x3c8], PT ;  /* 0x0000f20016007a0c */ /* 0x040fe20003f06270 */
[----:B------:R-:W5:Y:S01]  /*1c760*/  LDL R5, [R1+0x104] ;  /* 0x0001040001057983 */ /* 0x000f620000100800 */
[-C--:B-1----:R-:W-:Y:S02]  /*1c770*/  @!P3 LEA R8, P1, R22, R0.reuse, 0x2 ;  /* 0x000000001608b211 */ /* 0x082fe400078210ff */
[----:B------:R-:W-:-:S04]  /*1c780*/  @!P6 LEA R2, P2, R15, R0, 0x2 ;  /* 0x000000000f02e211 */ /* 0x000fc800078410ff */
[-C--:B------:R-:W-:Y:S02]  /*1c790*/  @!P6 LEA.HI.X R3, R15, R4.reuse, R16, 0x2, P2 ;  /* 0x000000040f03e211 */ /* 0x080fe400010f1410 */
[----:B------:R-:W5:Y:S05]  /*1c7a0*/  LDL R15, [R1+0x188] ;  /* 0x00018800010f7983 */ /* 0x000f6a0000100800 */
[----:B------:R-:W-:Y:S01]  /*1c7b0*/  @!P0 LEA.HI.X R9, R22, R4, R26, 0x2, P1 ;  /* 0x0000000416098211 */ /* 0x000fe200008f141a */
[----:B------:R-:W5:Y:S04]  /*1c7c0*/  LDL R16, [R1+0x180] ;  /* 0x0001800001107983 */ /* 0x000f680000100800 */
[----:B------:R-:W5:Y:S01]  /*1c7d0*/  LDL R22, [R1+0x184] ;  /* 0x0001840001167983 */ /* 0x000f620000100800 */
[----:B------:R-:W-:-:S02]  /*1c7e0*/  ISETP.GE.AND P1, PT, R19, c[0x0][0x3c8], PT ;  /* 0x0000f20013007a0c */ /* 0x000fc40003f26270 */
[----:B------:R-:W-:Y:S01]  /*1c7f0*/  ISETP.GE.AND P4, PT, R23, c[0x0][0x3c8], PT ;  /* 0x0000f20017007a0c */ /* 0x000fe20003f86270 */
[----:B------:R-:W5:Y:S01]  /*1c800*/  LDL R19, [R1+0x100] ;  /* 0x0001000001137983 */ /* 0x000f620000100800 */
[----:B------:R-:W-:Y:S02]  /*1c810*/  ISETP.GE.AND P5, PT, R17, c[0x0][0x3c8], PT ;  /* 0x0000f20011007a0c */ /* 0x000fe40003fa6270 */
[----:B------:R-:W-:Y:S01]  /*1c820*/  ISETP.GE.AND P3, PT, R14, c[0x0][0x3c8], PT ;  /* 0x0000f2000e007a0c */ /* 0x000fe20003f66270 */
[----:B------:R-:W5:Y:S06]  /*1c830*/  LDL R26, [R1+0xe4] ;  /* 0x0000e400011a7983 */ /* 0x000f6c0000100800 */
[----:B------:R-:W-:Y:S04]  /*1c840*/  @!P1 ST.E.64 [R12.64], R154 ;  /* 0x0000009a0c009985 */ /* 0x000fe8000c101b0c */
[----:B------:R1:W-:Y:S04]  /*1c850*/  @!P0 ST.E.64 [R8.64], R150 ;  /* 0x0000009608008985 */ /* 0x0003e8000c101b0c */
[----:B------:R1:W-:Y:S02]  /*1c860*/  @!P6 ST.E.64 [R2.64], R38 ;  /* 0x000000260200e985 */ /* 0x0003e4000c101b0c */
[----:B-1----:R-:W-:-:S02]  /*1c870*/  @!P4 LEA R8, P6, R23, R0, 0x2 ;  /* 0x000000001708c211 */ /* 0x002fc400078c10ff */
[----:B------:R-:W-:-:S11]  /*1c880*/  @!P5 LEA R12, P0, R17, R0, 0x2 ;  /* 0x00000000110cd211 */ /* 0x000fd600078010ff */
[----:B------:R-:W-:Y:S02]  /*1c890*/  P2R R2, PR, RZ, 0x40 ;  /* 0x00000040ff027803 */ /* 0x000fe40000000000 */
[-C--:B--2---:R-:W-:Y:S02]  /*1c8a0*/  @!P5 LEA.HI.X R13, R17, R4.reuse, R25, 0x2, P0 ;  /* 0x00000004110dd211 */ /* 0x084fe400000f1419 */
[----:B------:R-:W-:Y:S01]  /*1c8b0*/  ISETP.NE.AND P0, PT, R2, RZ, PT ;  /* 0x000000ff0200720c */ /* 0x000fe20003f05270 */
[----:B------:R-:W2:Y:S01]  /*1c8c0*/  LDL R17, [R1+0xfc] ;  /* 0x0000fc0001117983 */ /* 0x000ea20000100800 */
[----:B---3--:R-:W-:Y:S02]  /*1c8d0*/  ISETP.GE.AND P1, PT, R20, c[0x0][0x3c8], PT ;  /* 0x0000f20014007a0c */ /* 0x008fe40003f26270 */
[----:B------:R-:W-:Y:S01]  /*1c8e0*/  @!P4 LEA.HI.X R9, R23, R4, R18, 0x2, P0 ;  /* 0x000000041709c211 */ /* 0x000fe200000f1412 */
[----:B------:R-:W3:Y:S01]  /*1c8f0*/  LDL R25, [R1+0x17c] ;  /* 0x00017c0001197983 */ /* 0x000ee20000100800 */
[----:B------:R-:W-:-:S03]  /*1c900*/  @!P3 LEA R2, P6, R14, R0, 0x2 ;  /* 0x000000000e02b211 */ /* 0x000fc600078c10ff */
[----:B------:R-:W2:Y:S01]  /*1c910*/  LDL R23, [R1+0x178] ;  /* 0x0001780001177983 */ /* 0x000ea20000100800 */
[----:B----4-:R-:W-:-:S03]  /*1c920*/  ISETP.GE.AND P2, PT, R7, c[0x0][0x3c8], PT ;  /* 0x0000f20007007a0c */ /* 0x010fc60003f46270 */
[----:B------:R-:W-:Y:S04]  /*1c930*/  @!P5 ST.E.64 [R12.64], R42 ;  /* 0x0000002a0c00d985 */ /* 0x000fe8000c101b0c */
[----:B------:R1:W-:Y:S04]  /*1c940*/  @!P4 ST.E.64 [R8.64], R46 ;  /* 0x0000002e0800c985 */ /* 0x0003e8000c101b0c */
[----:B------:R-:W4:Y:S01]  /*1c950*/  LDL R18, [R1+0xf8] ;  /* 0x0000f80001127983 */ /* 0x000f220000100800 */
[----:B------:R-:W-:-:S03]  /*1c960*/  @!P3 LEA.HI.X R3, R14, R4, R21, 0x2, P6 ;  /* 0x000000040e03b211 */ /* 0x000fc600030f1415 */
[----:B------:R-:W4:Y:S04]  /*1c970*/  LDL R21, [R1+0x174] ;  /* 0x0001740001157983 */ /* 0x000f280000100800 */
[----:B------:R5:W-:Y:S04]  /*1c980*/  @!P3 ST.E.64 [R2.64], R50 ;  /* 0x000000320200b985 */ /* 0x000be8000c101b0c */
[----:B------:R-:W4:Y:S01]  /*1c990*/  LDL R14, [R1+0xf4] ;  /* 0x0000f400010e7983 */ /* 0x000f220000100800 */
[-C--:B-1----:R-:W-:Y:S02]  /*1c9a0*/  @!P1 LEA R8, P6, R20, R0.reuse, 0x2 ;  /* 0x0000000014089211 */ /* 0x082fe400078c10ff */
[----:B------:R-:W-:-:S11]  /*1c9b0*/  @!P2 LEA R12, P3, R7, R0, 0x2 ;  /* 0x00000000070ca211 */ /* 0x000fd600078610ff */
[----:B-----5:R-:W-:Y:S02]  /*1c9c0*/  P2R R2, PR, RZ, 0x40 ;  /* 0x00000040ff027803 */ /* 0x020fe40000000000 */
[-C--:B------:R-:W-:Y:S02]  /*1c9d0*/  @!P2 LEA.HI.X R13, R7, R4.reuse, R15, 0x2, P3 ;  /* 0x00000004070da211 */ /* 0x080fe400018f140f */
[----:B------:R-:W-:Y:S01]  /*1c9e0*/  ISETP.NE.AND P3, PT, R2, RZ, PT ;  /* 0x000000ff0200720c */ /* 0x000fe20003f65270 */
[----:B------:R-:W5:Y:S01]  /*1c9f0*/  LDL R15, [R1+0xb0] ;  /* 0x0000b000010f7983 */ /* 0x000f620000100800 */
[----:B------:R-:W-:Y:S02]  /*1ca00*/  ISETP.GE.AND P0, PT, R10, c[0x0][0x3c8], PT ;  /* 0x0000f2000a007a0c */ /* 0x000fe40003f06270 */
[----:B------:R-:W-:Y:S01]  /*1ca10*/  ISETP.GE.AND P4, PT, R5, c[0x0][0x3c8], PT ;  /* 0x0000f20005007a0c */ /* 0x000fe20003f86270 */
[----:B------:R-:W5:Y:S01]  /*1ca20*/  LDL R7, [R1+0xf0] ;  /* 0x0000f00001077983 */ /* 0x000f620000100800 */
[----:B------:R-:W-:-:S03]  /*1ca30*/  @!P1 LEA.HI.X R9, R20, R4, R22, 0x2, P3 ;  /* 0x0000000414099211 */ /* 0x000fc600018f1416 */
[----:B------:R-:W5:Y:S01]  /*1ca40*/  LDL R22, [R1+0x170] ;  /* 0x0001700001167983 */ /* 0x000f620000100800 */
[----:B------:R-:W-:-:S03]  /*1ca50*/  ISETP.GE.AND P3, PT, R19, c[0x0][0x3c8], PT ;  /* 0x0000f20013007a0c */ /* 0x000fc60003f66270 */
[----:B------:R-:W-:Y:S02]  /*1ca60*/  @!P2 ST.E.64 [R12.64], R54 ;  /* 0x000000360c00a985 */ /* 0x000fe4000c101b0c */
[C---:B------:R-:W-:Y:S02]  /*1ca70*/  @!P0 LEA R2, P6, R10.reuse, R0, 0x2 ;  /* 0x000000000a028211 */ /* 0x040fe400078c10ff */
[----:B------:R-:W5:Y:S02]  /*1ca80*/  LDL R20, [R1+0x16c] ;  /* 0x00016c0001147983 */ /* 0x000f640000100800 */
[----:B------:R-:W-:Y:S02]  /*1ca90*/  @!P0 LEA.HI.X R3, R10, R4, R16, 0x2, P6 ;  /* 0x000000040a038211 */ /* 0x000fe400030f1410 */
[----:B------:R-:W-:Y:S04]  /*1caa0*/  @!P1 ST.E.64 [R8.64], R58 ;  /* 0x0000003a08009985 */ /* 0x000fe8000c101b0c */
[----:B------:R1:W-:Y:S04]  /*1cab0*/  @!P0 ST.E.64 [R2.64], R62 ;  /* 0x0000003e02008985 */ /* 0x0003e8000c101b0c */
[----:B------:R-:W5:Y:S01]  /*1cac0*/  LDL R16, [R1+0x168] ;  /* 0x0001680001107983 */ /* 0x000f620000100800 */
[----:B------:R-:W-:-:S03]  /*1cad0*/  ISETP.GE.AND P5, PT, R24, c[0x0][0x3c8], PT ;  /* 0x0000f20018007a0c */ /* 0x000fc60003fa6270 */
[----:B------:R-:W5:Y:S01]  /*1cae0*/  LDL R10, [R1+0xec] ;  /* 0x0000ec00010a7983 */ /* 0x000f620000100800 */
[-C--:B-1----:R-:W-:Y:S02]  /*1caf0*/  @!P3 LEA R2, P1, R19, R0.reuse, 0x2 ;  /* 0x000000001302b211 */ /* 0x082fe400078210ff */
[----:B------:R-:W-:-:S11]  /*1cb00*/  @!P4 LEA R8, P6, R5, R0, 0x2 ;  /* 0x000000000508c211 */ /* 0x000fd600078c10ff */
[----:B------:R-:W-:Y:S02]  /*1cb10*/  P2R R3, PR, RZ, 0x2 ;  /* 0x00000002ff037803 */ /* 0x000fe40000000000 */
[C---:B------:R-:W-:Y:S02]  /*1cb20*/  @!P5 LEA R12, P0, R24.reuse, R0, 0x2 ;  /* 0x00000000180cd211 */ /* 0x040fe400078010ff */
[-C--:B--2---:R-:W-:Y:S02]  /*1cb30*/  @!P4 LEA.HI.X R9, R5, R4.reuse, R23, 0x2, P6 ;  /* 0x000000040509c211 */ /* 0x084fe400030f1417 */
[----:B------:R-:W-:Y:S01]  /*1cb40*/  ISETP.NE.AND P6, PT, R3, RZ, PT ;  /* 0x000000ff0300720c */ /* 0x000fe20003fc5270 */
[----:B------:R-:W2:Y:S01]  /*1cb50*/  LDL R5, [R1+0xe8] ;  /* 0x0000e80001057983 */ /* 0x000ea20000100800 */
[----:B------:R-:W-:Y:S02]  /*1cb60*/  ISETP.GE.AND P2, PT, R17, c[0x0][0x3c8], PT ;  /* 0x0000f20011007a0c */ /* 0x000fe40003f46270 */
[-C--:B---3--:R-:W-:Y:S01]  /*1cb70*/  @!P5 LEA.HI.X R13, R24, R4.reuse, R25, 0x2, P0 ;  /* 0x00000004180dd211 */ /* 0x088fe200000f1419 */
[----:B------:R-:W3:Y:S01]  /*1cb80*/  LDL R23, [R1+0x14c] ;  /* 0x00014c0001177983 */ /* 0x000ee20000100800 */
[----:B----4-:R-:W-:-:S03]  /*1cb90*/  @!P3 LEA.HI.X R3, R19, R4, R21, 0x2, P6 ;  /* 0x000000041303b211 */ /* 0x010fc600030f1415 */
[----:B------:R-:W4:Y:S04]  /*1cba0*/  LDL R24, [R1+0xe0] ;  /* 0x0000e00001187983 */ /* 0x000f280000100800 */
[----:B------:R-:W3:Y:S04]  /*1cbb0*/  LDL R21, [R1+0x164] ;  /* 0x0001640001157983 */ /* 0x000ee80000100800 */
[----:B------:R-:W4:Y:S04]  /*1cbc0*/  LDL R19, [R1+0x160] ;  /* 0x0001600001137983 */ /* 0x000f280000100800 */
[----:B------:R1:W-:Y:S04]  /*1cbd0*/  @!P5 ST.E.64 [R12.64], R66 ;  /* 0x000000420c00d985 */ /* 0x0003e8000c101b0c */
[----:B------:R5:W-:Y:S04]  /*1cbe0*/  @!P4 ST.E.64 [R8.64], R70 ;  /* 0x000000460800c985 */ /* 0x000be8000c101b0c */
[----:B------:R5:W-:Y:S01]  /*1cbf0*/  @!P3 ST.E.64 [R2.64], R74 ;  /* 0x0000004a0200b985 */ /* 0x000be2000c101b0c */
[----:B------:R-:W-:-:S03]  /*1cc00*/  ISETP.GE.AND P1, PT, R18, c[0x0][0x3c8], PT ;  /* 0x0000f20012007a0c */ /* 0x000fc60003f26270 */
[----:B------:R-:W4:Y:S01]  /*1cc10*/  LDL R25, [R1+0x150] ;  /* 0x0001500001197983 */ /* 0x000f220000100800 */
[----:B-1----:R-:W-:-:S04]  /*1cc20*/  @!P2 LEA R12, P3, R17, R0, 0x2 ;  /* 0x00000000110ca211 */ /* 0x002fc800078610ff */
[----:B-----5:R-:W-:Y:S02]  /*1cc30*/  @!P2 LEA.HI.X R13, R17, R4, R22, 0x2, P3 ;  /* 0x00000004110da211 */ /* 0x020fe400018f1416 */
[----:B------:R-:W5:Y:S03]  /*1cc40*/  LDL R17, [R1+0x15c] ;  /* 0x00015c0001117983 */ /* 0x000f660000100800 */
[----:B------:R-:W-:Y:S02]  /*1cc50*/  @!P1 LEA R8, P6, R18, R0, 0x2 ;  /* 0x0000000012089211 */ /* 0x000fe400078c10ff */
[----:B------:R-:W-:Y:S01]  /*1cc60*/  ISETP.GE.AND P0, PT, R14, c[0x0][0x3c8], PT ;  /* 0x0000f2000e007a0c */ /* 0x000fe20003f06270 */
[----:B------:R-:W5:Y:S01]  /*1cc70*/  LDL R22, [R1+0xdc] ;  /* 0x0000dc0001167983 */ /* 0x000f620000100800 */
[----:B------:R-:W-:-:S09]  /*1cc80*/  ISETP.GE.AND P4, PT, R15, c[0x0][0x3c8], PT ;  /* 0x0000f2000f007a0c */ /* 0x000fd20003f86270 */
[----:B------:R-:W-:-:S04]  /*1cc90*/  P2R R2, PR, RZ, 0x40 ;  /* 0x00000040ff027803 */ /* 0x000fc80000000000 */
[----:B------:R-:W-:Y:S02]  /*1cca0*/  ISETP.NE.AND P3, PT, R2, RZ, PT ;  /* 0x000000ff0200720c */ /* 0x000fe40003f65270 */
[----:B------:R-:W-:Y:S02]  /*1ccb0*/  @!P0 LEA R2, P6, R14, R0, 0x2 ;  /* 0x000000000e028211 */ /* 0x000fe400078c10ff */
[-C--:B------:R-:W-:Y:S01]  /*1ccc0*/  @!P1 LEA.HI.X R9, R18, R4.reuse, R20, 0x2, P3 ;  /* 0x0000000412099211 */ /* 0x080fe200018f1414 */
[----:B------:R-:W-:Y:S01]  /*1ccd0*/  @!P2 ST.E.64 [R12.64], R78 ;  /* 0x0000004e0c00a985 */ /* 0x000fe2000c101b0c */
[----:B------:R-:W-:Y:S02]  /*1cce0*/  ISETP.GE.AND P5, PT, R7, c[0x0][0x3c8], PT ;  /* 0x0000f20007007a0c */ /* 0x000fe40003fa6270 */
[----:B------:R-:W-:Y:S01]  /*1ccf0*/  @!P0 LEA.HI.X R3, R14, R4, R16, 0x2, P6 ;  /* 0x000000040e038211 */ /* 0x000fe200030f1410 */
[----:B------:R1:W-:Y:S04]  /*1cd00*/  @!P1 ST.E.64 [R8.64], R82 ;  /* 0x0000005208009985 */ /* 0x0003e8000c101b0c */
[----:B------:R-:W5:Y:S04]  /*1cd10*/  LDL R14, [R1+0xd8] ;  /* 0x0000d800010e7983 */ /* 0x000f680000100800 */
[----:B------:R-:W5:Y:S04]  /*1cd20*/  LDL R20, [R1+0xd4] ;  /* 0x0000d40001147983 */ /* 0x000f680000100800 */
[----:B------:R1:W-:Y:S01]  /*1cd30*/  @!P0 ST.E.64 [R2.64], R86 ;  /* 0x0000005602008985 */ /* 0x0003e2000c101b0c */
[----:B------:R-:W-:-:S03]  /*1cd40*/  ISETP.GE.AND P3, PT, R10, c[0x0][0x3c8], PT ;  /* 0x0000f2000a007a0c */ /* 0x000fc60003f66270 */
[----:B------:R-:W5:Y:S04]  /*1cd50*/  LDL R18, [R1+0xd0] ;  /* 0x0000d00001127983 */ /* 0x000f680000100800 */
[----:B------:R-:W5:Y:S01]  /*1cd60*/  LDL R16, [R1+0xcc] ;  /* 0x0000cc0001107983 */ /* 0x000f620000100800 */
[-C--:B-1----:R-:W-:Y:S02]  /*1cd70*/  @!P4 LEA R8, P6, R15, R0.reuse, 0x2 ;  /* 0x000000000f08c211 */ /* 0x082fe400078c10ff */
[----:B------:R-:W-:-:S11]  /*1cd80*/  @!P5 LEA R12, P0, R7, R0, 0x2 ;  /* 0x00000000070cd211 */ /* 0x000fd600078010ff */
[----:B------:R-:W-:Y:S02]  /*1cd90*/  P2R R2, PR, RZ, 0x40 ;  /* 0x00000040ff027803 */ /* 0x000fe40000000000 */
[----:B--2---:R-:W-:Y:S02]  /*1cda0*/  ISETP.GE.AND P2, PT, R5, c[0x0][0x3c8], PT ;  /* 0x0000f20005007a0c */ /* 0x004fe40003f46270 */
[-C--:B---3--:R-:W-:Y:S02]  /*1cdb0*/  @!P5 LEA.HI.X R13, R7, R4.reuse, R21, 0x2, P0 ;  /* 0x00000004070dd211 */ /* 0x088fe400000f1415 */
[----:B------:R-:W-:Y:S01]  /*1cdc0*/  ISETP.NE.AND P0, PT, R2, RZ, PT ;  /* 0x000000ff0200720c */ /* 0x000fe20003f05270 */
[----:B------:R-:W2:Y:S03]  /*1cdd0*/  LDL R7, [R1+0xc8] ;  /* 0x0000c80001077983 */ /* 0x000ea60000100800 */
[----:B----4-:R-:W-:Y:S01]  /*1cde0*/  @!P4 LEA.HI.X R9, R15, R4, R19, 0x2, P0 ;  /* 0x000000040f09c211 */ /* 0x010fe200000f1413 */
[----:B------:R-:W3:Y:S04]  /*1cdf0*/  LDL R21, [R1+0x144] ;  /* 0x0001440001157983 */ /* 0x000ee80000100800 */
[----:B------:R-:W4:Y:S01]  /*1ce00*/  LDL R15, [R1+0x148] ;  /* 0x00014800010f7983 */ /* 0x000f220000100800 */
[----:B------:R-:W-:-:S03]  /*1ce10*/  @!P3 LEA R2, P6, R10, R0, 0x2 ;  /* 0x000000000a02b211 */ /* 0x000fc600078c10ff */
[----:B------:R-:W2:Y:S04]  /*1ce20*/  LDL R19, [R1+0x140] ;  /* 0x0001400001137983 */ /* 0x000ea80000100800 */
[----:B------:R1:W-:Y:S04]  /*1ce30*/  @!P5 ST.E.64 [R12.64], R90 ;  /* 0x0000005a0c00d985 */ /* 0x0003e8000c101b0c */
[----:B------:R1:W-:Y:S01]  /*1ce40*/  @!P4 ST.E.64 [R8.64], R94 ;  /* 0x0000005e0800c985 */ /* 0x0003e2000c101b0c */
[----:B-----5:R-:W-:-:S03]  /*1ce50*/  @!P3 LEA.HI.X R3, R10, R4, R17, 0x2, P6 ;  /* 0x000000040a03b211 */ /* 0x020fc600030f1411 */
[----:B------:R-:W5:Y:S04]  /*1ce60*/  LDL R17, [R1+0x13c] ;  /* 0x00013c0001117983 */ /* 0x000f680000100800 */
[----:B------:R-:W5:Y:S04]  /*1ce70*/  LDL R10, [R1+0x138] ;  /* 0x00013800010a7983 */ /* 0x000f680000100800 */
[----:B------:R1:W-:Y:S02]  /*1ce80*/  @!P3 ST.E.64 [R2.64], R98 ;  /* 0x000000620200b985 */ /* 0x0003e4000c101b0c */
[----:B-1----:R-:W-:-:S04]  /*1ce90*/  @!P2 LEA R12, P3, R5, R0, 0x2 ;  /* 0x00000000050ca211 */ /* 0x002fc800078610ff */
[----:B------:R-:W-:Y:S02]  /*1cea0*/  @!P2 LEA.HI.X R13, R5, R4, R28, 0x2, P3 ;  /* 0x00000004050da211 */ /* 0x000fe400018f141c */
[----:B------:R-:W5:Y:S01]  /*1ceb0*/  LDL R5, [R1+0xc4] ;  /* 0x0000c40001057983 */ /* 0x000f620000100800 */
[----:B------:R-:W-:Y:S02]  /*1cec0*/  ISETP.GE.AND P1, PT, R26, c[0x0][0x3c8], PT ;  /* 0x0000f2001a007a0c */ /* 0x000fe40003f26270 */
[----:B------:R-:W-:-:S11]  /*1ced0*/  ISETP.GE.AND P0, PT, R24, c[0x0][0x3c8], PT ;  /* 0x0000f20018007a0c */ /* 0x000fd60003f06270 */
[-C--:B------:R-:W-:Y:S02]  /*1cee0*/  @!P1 LEA R8, P4, R26, R0.reuse, 0x2 ;  /* 0x000000001a089211 */ /* 0x080fe400078810ff */
[----:B------:R-:W-:Y:S02]  /*1cef0*/  ISETP.GE.AND P5, PT, R22, c[0x0][0x3c8], PT ;  /* 0x0000f20016007a0c */ /* 0x000fe40003fa6270 */
[----:B------:R-:W-:-:S09]  /*1cf00*/  @!P0 LEA R2, P6, R24, R0, 0x2 ;  /* 0x0000000018028211 */ /* 0x000fd200078c10ff */
[----:B------:R-:W-:-:S04]  /*1cf10*/  P2R R3, PR, RZ, 0x10 ;  /* 0x00000010ff037803 */ /* 0x000fc80000000000 */
[----:B------:R-:W-:Y:S02]  /*1cf20*/  ISETP.NE.AND P3, PT, R3, RZ, PT ;  /* 0x000000ff0300720c */ /* 0x000fe40003f65270 */
        /* <DEDUP_REMOVED lines=9> */
[----:B-1----:R-:W-:-:S04]  /*1cfc0*/  @!P5 LEA R8, P0, R22, R0, 0x2 ;  /* 0x000000001608d211 */ /* 0x002fc800078010ff */
[----:B------:R-:W-:Y:S02]  /*1cfd0*/  @!P5 LEA.HI.X R9, R22, R4, R23, 0x2, P0 ;  /* 0x000000041609d211 */ /* 0x000fe400000f1417 */
[----:B------:R-:W-:-:S03]  /*1cfe0*/  @!P4 LEA R2, P6, R14, R0, 0x2 ;  /* 0x000000000e02c211 */ /* 0x000fc600078c10ff */
[----:B------:R-:W-:Y:S01]  /*1cff0*/  @!P5 ST.E.64 [R8.64], R114 ;  /* 0x000000720800d985 */ /* 0x000fe2000c101b0c */
[----:B----4-:R-:W-:Y:S02]  /*1d000*/  @!P4 LEA.HI.X R3, R14, R4, R15, 0x2, P6 ;  /* 0x000000040e03c211 */ /* 0x010fe400030f140f */
[-C--:B------:R-:W-:Y:S02]  /*1d010*/  @!P3 LEA R14, P5, R20, R0.reuse, 0x2 ;  /* 0x00000000140eb211 */ /* 0x080fe400078a10ff */
[----:B--2---:R-:W-:Y:S01]  /*1d020*/  ISETP.GE.AND P0, PT, R7, c[0x0][0x3c8], PT ;  /* 0x0000f20007007a0c */ /* 0x004fe20003f06270 */
[----:B------:R1:W-:Y:S01]  /*1d030*/  @!P4 ST.E.64 [R2.64], R118 ;  /* 0x000000760200c985 */ /* 0x0003e2000c101b0c */
[----:B------:R-:W-:-:S04]  /*1d040*/  @!P2 LEA R12, P6, R18, R0, 0x2 ;  /* 0x00000000120ca211 */ /* 0x000fc800078c10ff */
[----:B------:R-:W-:-:S05]  /*1d050*/  @!P2 LEA.HI.X R13, R18, R4, R19, 0x2, P6 ;  /* 0x00000004120da211 */ /* 0x000fca00030f1413 */
[----:B-1----:R-:W-:-:S04]  /*1d060*/  P2R R2, PR, RZ, 0x20 ;  /* 0x00000020ff027803 */ /* 0x002fc80000000000 */
[----:B------:R-:W-:Y:S02]  /*1d070*/  ISETP.NE.AND P4, PT, R2, RZ, PT ;  /* 0x000000ff0200720c */ /* 0x000fe40003f85270 */
[----:B------:R-:W-:Y:S02]  /*1d080*/  @!P1 LEA R8, P5, R16, R0, 0x2 ;  /* 0x0000000010089211 */ /* 0x000fe400078a10ff */
[----:B---3--:R-:W-:Y:S02]  /*1d090*/  @!P3 LEA.HI.X R15, R20, R4, R21, 0x2, P4 ;  /* 0x00000004140fb211 */ /* 0x008fe400020f1415 */
[C---:B------:R-:W-:Y:S02]  /*1d0a0*/  @!P0 LEA R2, P4, R7.reuse, R0, 0x2 ;  /* 0x0000000007028211 */ /* 0x040fe400078810ff */
[-C--:B-----5:R-:W-:Y:S02]  /*1d0b0*/  @!P1 LEA.HI.X R9, R16, R4.reuse, R17, 0x2, P5 ;  /* 0x0000000410099211 */ /* 0x0a0fe400028f1411 */
        /* <DEDUP_REMOVED lines=12> */
.L_x_1962:
[----:B------:R-:W-:Y:S01]  /*1d180*/  ISETP.NE.U32.AND P0, PT, RZ, c[0x0][0x508], PT ;  /* 0x00014200ff007a0c */ /* 0x000fe20003f05070 */
[----:B------:R-:W2:Y:S01]  /*1d190*/  LDL.LU R7, [R1+0x84] ;  /* 0x0000840001077983 */ /* 0x000ea20000300800 */
[----:B------:R-:W-:Y:S01]  /*1d1a0*/  ISETP.NE.U32.AND P2, PT, RZ, c[0x0][0x500], PT ;  /* 0x00014000ff007a0c */ /* 0x000fe20003f45070 */
[----:B------:R-:W-:Y:S01]  /*1d1b0*/  IMAD.MOV.U32 R4, RZ, RZ, 0x4 ;  /* 0x00000004ff047424 */ /* 0x000fe200078e00ff */
[----:B------:R-:W-:Y:S01]  /*1d1c0*/  ISETP.NE.AND.EX P0, PT, RZ, c[0x0][0x50c], PT, P0 ;  /* 0x00014300ff007a0c */ /* 0x000fe20003f05300 */
[----:B------:R-:W-:Y:S01]  /*1d1d0*/  IMAD.MOV.U32 R21, RZ, RZ, c[0x0][0x388] ;  /* 0x0000e200ff157624 */ /* 0x000fe200078e00ff */
[----:B------:R-:W-:Y:S01]  /*1d1e0*/  ISETP.NE.AND.EX P2, PT, RZ, c[0x0][0x504], PT, P2 ;  /* 0x00014100ff007a0c */ /* 0x000fe20003f45320 */
[----:B------:R-:W-:Y:S02]  /*1d1f0*/  IMAD.MOV.U32 R0, RZ, RZ, RZ ;  /* 0x000000ffff007224 */ /* 0x000fe400078e00ff */
[----:B------:R-:W-:-:S08]  /*1d200*/  IMAD.WIDE R2, R239, R4, c[0x0][0x500] ;  /* 0x00014000ef027625 */ /* 0x000fd000078e0204 */
[----:B------:R-:W-:Y:S02]  /*1d210*/  @P0 IMAD.WIDE R4, R239, R4, c[0x0][0x508] ;  /* 0x00014200ef040625 */ /* 0x000fe400078e0204 */
[----:B------:R4:W5:Y:S04]  /*1d220*/  @P2 LDG.E R0, [R2.64] ;  /* 0x0000000c02002981 */ /* 0x000968000c1e1900 */
[----:B------:R4:W5:Y:S01]  /*1d230*/  @P0 LDG.E R21, [R4.64] ;  /* 0x0000000c04150981 */ /* 0x000962000c1e1900 */
[----:B--2---:R-:W-:-:S04]  /*1d240*/  ISETP.NE.AND P1, PT, R7, RZ, PT ;  /* 0x000000ff0700720c */ /* 0x004fc80003f25270 */
[----:B------:R-:W-:Y:S01]  /*1d250*/  SEL R20, R7, c[0x0][0x3d4], P1 ;  /* 0x0000f50007147a07 */ /* 0x000fe20000800000 */
[----:B------:R-:W-:Y:S05]  /*1d260*/  @P0 BRA `(.L_x_1983) ;  /* 0x0000004000000947 */ /* 0x000fea0003800000 */
[----:B----4-:R-:W-:Y:S05]  /*1d270*/  @!P2 BRA `(.L_x_1983) ;  /* 0x000000300000a947 */ /* 0x010fea0003800000 */
[----:B------:R2:W4:Y:S04]  /*1d280*/  LDG.E R4, [R2.64] ;  /* 0x0000000c02047981 */ /* 0x000528000c1e1900 */
[----:B--2---:R-:W4:Y:S02]  /*1d290*/  LDG.E R2, [R2.64+0x4] ;  /* 0x0000040c02027981 */ /* 0x004f24000c1e1900 */
[----:B----45:R-:W-:Y:S02]  /*1d2a0*/  IADD3 R21, -R4, R2, RZ ;  /* 0x0000000204157210 */ /* 0x030fe40007ffe1ff */
.L_x_1983:
[----:B----4-:R-:W2:Y:S01]  /*1d2b0*/  S2R R4, SR_TID.X ;  /* 0x0000000000047919 */ /* 0x010ea20000002100 */
        /* <DEDUP_REMOVED lines=12> */
[----:B------:R-:W2:Y:S01]  /*1d380*/  LDL.LU R23, [R1+0xac] ;  /* 0x0000ac0001177983 */ /* 0x000ea20000300800 */
[----:B------:R-:W-:Y:S01]  /*1d390*/  IMAD.MOV.U32 R2, RZ, RZ, 0x368 ;  /* 0x00000368ff027424 */ /* 0x000fe200078e00ff */
[----:B------:R-:W-:-:S04]  /*1d3a0*/  ISETP.GT.AND P2, PT, R20, 0x1, PT ;  /* 0x000000011400780c */ /* 0x000fc80003f44270 */
[----:B------:R-:W-:-:S04]  /*1d3b0*/  SEL R2, R2, 0x328, P2 ;  /* 0x0000032802027807 */ /* 0x000fc80001000000 */
[----:B------:R4:W5:Y:S08]  /*1d3c0*/  LDC.64 R12, c[0x0][R2+0x170] ;  /* 0x00005c00020c7b82 */ /* 0x0009700000000a00 */
[----:B------:R4:W1:Y:S08]  /*1d3d0*/  LDC.64 R8, c[0x0][R2+0x168] ;  /* 0x00005a0002087b82 */ /* 0x0008700000000a00 */
[----:B------:R4:W3:Y:S08]  /*1d3e0*/  LDC.64 R16, c[0x0][R2+0x178] ;  /* 0x00005e0002107b82 */ /* 0x0008f00000000a00 */
[----:B------:R4:W2:Y:S02]  /*1d3f0*/  LDC.64 R14, c[0x0][R2+0x160] ;  /* 0x00005800020e7b82 */ /* 0x0008a40000000a00 */
[----:B----4-:R-:W-:-:S02]  /*1d400*/  IMAD.MOV.U32 R2, RZ, RZ, c[0x0][0x4e8] ;  /* 0x00013a00ff027624 */ /* 0x010fc400078e00ff */
[-C--:B-----5:R-:W-:Y:S02]  /*1d410*/  IMAD R3, R13, R7.reuse, RZ ;  /* 0x000000070d037224 */ /* 0x0a0fe400078e02ff */
[----:B------:R-:W-:Y:S01]  /*1d420*/  IMAD.WIDE.U32 R4, R12, R7, RZ ;  /* 0x000000070c047225 */ /* 0x000fe200078e00ff */
[----:B------:R-:W-:Y:S02]  /*1d430*/  ISETP.NE.AND P0, PT, R2, 0x1, PT ;  /* 0x000000010200780c */ /* 0x000fe40003f05270 */
[----:B------:R-:W-:Y:S01]  /*1d440*/  MOV R2, R10 ;  /* 0x0000000a00027202 */ /* 0x000fe20000000f00 */
[----:B------:R-:W-:Y:S02]  /*1d450*/  IMAD R12, R12, R22, R3 ;  /* 0x000000160c0c7224 */ /* 0x000fe400078e0203 */
[-C--:B-1----:R-:W-:Y:S02]  /*1d460*/  IMAD R13, R9, R243.reuse, RZ ;  /* 0x000000f3090d7224 */ /* 0x082fe400078e02ff */
[----:B------:R-:W-:-:S04]  /*1d470*/  IMAD.WIDE.U32 R8, R8, R243, RZ ;  /* 0x000000f308087225 */ /* 0x000fc800078e00ff */
[----:B------:R-:W-:Y:S01]  /*1d480*/  IMAD.IADD R13, R9, 0x1, R13 ;  /* 0x00000001090d7824 */ /* 0x000fe200078e020d */
[----:B------:R-:W-:Y:S01]  /*1d490*/  IADD3 R9, R5, R12, RZ ;  /* 0x0000000c05097210 */ /* 0x000fe20007ffe0ff */
[----:B------:R-:W-:-:S05]  /*1d4a0*/  @P0 IMAD.HI.U32 R18, R10, c[0x0][0x4ec], RZ ;  /* 0x00013b000a120a27 */ /* 0x000fca00078e00ff */
[----:B------:R-:W-:Y:S02]  /*1d4b0*/  @P0 SHF.R.U32.HI R2, RZ, c[0x0][0x4f0], R18 ;  /* 0x00013c00ff020a19 */ /* 0x000fe40000011612 */
[----:B------:R-:W-:-:S03]  /*1d4c0*/  IADD3 R18, P1, P0, R4, R8, R0 ;  /* 0x0000000804127210 */ /* 0x000fc6000783e000 */
[----:B------:R-:W-:Y:S01]  /*1d4d0*/  IMAD.MOV R8, RZ, RZ, -R2 ;  /* 0x000000ffff087224 */ /* 0x000fe200078e0a02 */
[----:B--2---:R-:W-:-:S05]  /*1d4e0*/  SEL R3, R23, RZ, P2 ;  /* 0x000000ff17037207 */ /* 0x004fca0001000000 */
[-C--:B---3--:R-:W-:Y:S02]  /*1d4f0*/  IMAD R12, R17, R3.reuse, RZ ;  /* 0x00000003110c7224 */ /* 0x088fe400078e02ff */
[----:B------:R-:W-:-:S04]  /*1d500*/  IMAD.WIDE.U32 R4, R16, R3, RZ ;  /* 0x0000000310047225 */ /* 0x000fc800078e00ff */
[----:B------:R-:W-:Y:S01]  /*1d510*/  IMAD R3, R8, c[0x0][0x4e8], R10 ;  /* 0x00013a0008037a24 */ /* 0x000fe200078e020a */
[----:B------:R-:W-:Y:S02]  /*1d520*/  IADD3.X R10, R9, R13, R19, P1, P0 ;  /* 0x0000000d090a7210 */ /* 0x000fe40000fe0413 */
[----:B------:R-:W-:Y:S02]  /*1d530*/  IADD3 R9, R5, R12, RZ ;  /* 0x0000000c05097210 */ /* 0x000fe40007ffe0ff */
[----:B------:R-:W-:Y:S02]  /*1d540*/  IADD3 R4, P1, P0, R2, R18, R4 ;  /* 0x0000001202047210 */ /* 0x000fe4000783e004 */
[----:B------:R-:W-:Y:S01]  /*1d550*/  SHF.R.S32.HI R5, RZ, 0x1f, R2 ;  /* 0x0000001fff057819 */ /* 0x000fe20000011402 */
[----:B------:R-:W-:Y:S01]  /*1d560*/  IMAD R2, R15, R3, RZ ;  /* 0x000000030f027224 */ /* 0x000fe200078e02ff */
[----:B------:R-:W-:Y:S02]  /*1d570*/  SHF.R.S32.HI R8, RZ, 0x1f, R3 ;  /* 0x0000001fff087819 */ /* 0x000fe40000011403 */
[----:B------:R-:W-:Y:S01]  /*1d580*/  IADD3.X R5, R5, R10, R9, P1, P0 ;  /* 0x0000000a05057210 */ /* 0x000fe20000fe0409 */
[----:B------:R-:W-:-:S02]  /*1d590*/  IMAD.MOV.U32 R9, RZ, RZ, c[0x0][0x4a8] ;  /* 0x00012a00ff097624 */ /* 0x000fc400078e00ff */
        /* <DEDUP_REMOVED lines=10> */
.L_x_1985:
[----:B------:R-:W-:Y:S05]  /*1d640*/  BSYNC B0 ;  /* 0x0000000000007941 */ /* 0x000fea0003800000 */
.L_x_1984:
[----:B------:R-:W-:-:S13]  /*1d650*/  ISETP.GT.AND P0, PT, R20, 0x1, PT ;  /* 0x000000011400780c */ /* 0x000fda0003f04270 */
[----:B------:R-:W-:Y:S05]  /*1d660*/  @P0 BRA `(.L_x_1977) ;  /* 0x0000093000000947 */ /* 0x000fea0003800000 */
[----:B-1----:R-:W2:Y:S01]  /*1d670*/  LDL.LU R2, [R1+0x70] ;  /* 0x0000700001027983 */ /* 0x002ea20000300800 */
[----:B------:R-:W-:-:S03]  /*1d680*/  IMAD R4, R19, c[0x0][0x3a0], RZ ;  /* 0x0000e80013047a24 */ /* 0x000fc600078e02ff */
[----:B------:R-:W1:Y:S02]  /*1d690*/  S2R R3, SR_TID.X ;  /* 0x0000000000037919 */ /* 0x000e640000002100 */
[----:B-1----:R-:W-:-:S04]  /*1d6a0*/  SHF.R.S32.HI R5, RZ, 0x1f, R3 ;  /* 0x0000001fff057819 */ /* 0x002fc80000011403 */
[----:B------:R-:W-:-:S04]  /*1d6b0*/  LEA.HI R5, R5, R3, RZ, 0x3 ;  /* 0x0000000305057211 */ /* 0x000fc800078f18ff */
[----:B------:R-:W-:-:S04]  /*1d6c0*/  LOP3.LUT R5, R5, 0xfffffff8, RZ, 0xc0, !PT ;  /* 0xfffffff805057812 */ /* 0x000fc800078ec0ff */
[----:B------:R-:W-:Y:S02]  /*1d6d0*/  IADD3 R5, -R5, R3, RZ ;  /* 0x0000000305057210 */ /* 0x000fe40007ffe1ff */
[----:B--2---:R-:W-:Y:S02]  /*1d6e0*/  MOV R10, R2 ;  /* 0x00000002000a7202 */ /* 0x004fe40000000f00 */
[----:B------:R-:W-:Y:S02]  /*1d6f0*/  MOV R2, c[0x0][0x4e8] ;  /* 0x00013a0000027a02 */ /* 0x000fe40000000f00 */
[----:B------:R-:W-:Y:S02]  /*1d700*/  IADD3 R16, R231, R10, RZ ;  /* 0x0000000ae7107210 */ /* 0x000fe40007ffe0ff */
[----:B------:R-:W-:Y:S01]  /*1d710*/  ISETP.NE.AND P0, PT, R2, 0x1, PT ;  /* 0x000000010200780c */ /* 0x000fe20003f05270 */
[----:B------:R-:W-:-:S04]  /*1d720*/  IMAD.WIDE.U32 R2, R0, c[0x0][0x3a0], RZ ;  /* 0x0000e80000027a25 */ /* 0x000fc800078e00ff */
[----:B------:R-:W-:Y:S01]  /*1d730*/  IMAD R0, R0, c[0x0][0x3a4], R4 ;  /* 0x0000e90000007a24 */ /* 0x000fe200078e0204 */
[----:B------:R-:W-:Y:S01]  /*1d740*/  LEA R4, R5, R231, 0x5 ;  /* 0x000000e705047211 */ /* 0x000fe200078e28ff */
[----:B------:R-:W-:Y:S02]  /*1d750*/  IMAD R5, R22, c[0x0][0x3f0], RZ ;  /* 0x0000fc0016057a24 */ /* 0x000fe400078e02ff */
[----:B------:R-:W-:Y:S01]  /*1d760*/  IMAD.IADD R3, R3, 0x1, R0 ;  /* 0x0000000103037824 */ /* 0x000fe200078e0200 */
[----:B------:R-:W-:Y:S01]  /*1d770*/  IADD3 R4, R10, R4, RZ ;  /* 0x000000040a047210 */ /* 0x000fe20007ffe0ff */
[----:B------:R-:W-:Y:S02]  /*1d780*/  IMAD R9, R7, c[0x0][0x3f4], R5 ;  /* 0x0000fd0007097a24 */ /* 0x000fe400078e0205 */
[----:B------:R-:W-:Y:S01]  /*1d790*/  IMAD.WIDE.U32 R2, R243, c[0x0][0x3e8], R2 ;  /* 0x0000fa00f3027a25 */ /* 0x000fe200078e0002 */
[----:B------:R-:W-:-:S03]  /*1d7a0*/  MOV R0, R4 ;  /* 0x0000000400007202 */ /* 0x000fc60000000f00 */
[----:B------:R-:W-:-:S04]  /*1d7b0*/  @P0 IMAD.HI.U32 R8, R4, c[0x0][0x4ec], RZ ;  /* 0x00013b0004080a27 */ /* 0x000fc800078e00ff */
[----:B------:R-:W-:Y:S01]  /*1d7c0*/  IMAD R3, R243, c[0x0][0x3ec], R3 ;  /* 0x0000fb00f3037a24 */ /* 0x000fe200078e0203 */
[----:B------:R-:W-:-:S03]  /*1d7d0*/  @P0 SHF.R.U32.HI R0, RZ, c[0x0][0x4f0], R8 ;  /* 0x00013c00ff000a19 */ /* 0x000fc60000011608 */
[----:B------:R-:W-:Y:S01]  /*1d7e0*/  IMAD.WIDE.U32 R2, R7, c[0x0][0x3f0], R2 ;  /* 0x0000fc0007027a25 */ /* 0x000fe200078e0002 */
[----:B------:R-:W-:Y:S02]  /*1d7f0*/  SHF.R.S32.HI R8, RZ, 0x1f, R0 ;  /* 0x0000001fff087819 */ /* 0x000fe40000011400 */
[----:B------:R-:W-:Y:S01]  /*1d800*/  IADD3 R5, -R0, RZ, RZ ;  /* 0x000000ff00057210 */ /* 0x000fe20007ffe1ff */
[----:B------:R-:W-:Y:S02]  /*1d810*/  IMAD.IADD R3, R3, 0x1, R9 ;  /* 0x0000000103037824 */ /* 0x000fe400078e0209 */
[----:B------:R-:W-:Y:S02]  /*1d820*/  IMAD R7, R8, c[0x0][0x3e0], RZ ;  /* 0x0000f80008077a24 */ /* 0x000fe400078e02ff */
        /* <DEDUP_REMOVED lines=13> */
.L_x_2041:
[----:B------:R-:W-:Y:S05]  /*1d900*/  BRA.DIV ~URZ, `(.L_x_1987) ;  /* 0x000026b27f007947 */ /* 0x000fea000b800000 */
[----:B------:R4:W1:Y:S02]  /*1d910*/  SHFL.IDX PT, R0, R17, RZ, 0x181f ;  /* 0x00181fff11007589 */ /* 0x00086400000e0000 */
.L_x_2042:
[----:B------:R-:W-:Y:S01]  /*1d920*/  IMAD R15, R21, c[0x0][0x4e8], RZ ;  /* 0x00013a00150f7a24 */ /* 0x000fe200078e02ff */
[----:B------:R-:W-:Y:S04]  /*1d930*/  BSSY B0, `(.L_x_1988) ;  /* 0x0000016000007945 */ /* 0x000fe80003800000 */
        /* <DEDUP_REMOVED lines=9> */
[-C--:B-1----:R-:W-:Y:S02]  /*1d9d0*/  @!P3 LEA R12, P4, R140, R0.reuse, 0x1 ;  /* 0x000000008c0cb211 */ /* 0x082fe400078808ff */
[-C--:B------:R-:W-:Y:S02]  /*1d9e0*/  @!P2 LEA R8, P6, R252, R0.reuse, 0x1 ;  /* 0x00000000fc08a211 */ /* 0x080fe400078c08ff */
[-C--:B------:R-:W-:Y:S02]  /*1d9f0*/  @!P1 LEA R4, P5, R233, R0.reuse, 0x1 ;  /* 0x00000000e9049211 */ /* 0x080fe400078a08ff */
[----:B--2---:R-:W-:Y:S02]  /*1da00*/  @!P3 LEA.HI.X R13, R140, R7, R141, 0x1, P4 ;  /* 0x000000078c0db211 */ /* 0x004fe400020f0c8d */
[----:B------:R-:W-:-:S03]  /*1da10*/  @!P0 LEA R2, P4, R234, R0, 0x1 ;  /* 0x00000000ea028211 */ /* 0x000fc600078808ff */
[----:B------:R1:W-:Y:S01]  /*1da20*/  @!P3 ST.E.128 [R12.64], RZ ;  /* 0x000000ff0c00b985 */ /* 0x0003e2000c101d0c */
[-C--:B-----5:R-:W-:Y:S02]  /*1da30*/  @!P2 LEA.HI.X R9, R252, R7.reuse, R19, 0x1, P6 ;  /* 0x00000007fc09a211 */ /* 0x0a0fe400030f0c13 */
[----:B---3--:R-:W-:-:S03]  /*1da40*/  @!P1 LEA.HI.X R5, R233, R7, R18, 0x1, P5 ;  /* 0x00000007e9059211 */ /* 0x008fc600028f0c12 */
[----:B------:R1:W-:Y:S01]  /*1da50*/  @!P2 ST.E.128 [R8.64], RZ ;  /* 0x000000ff0800a985 */ /* 0x0003e2000c101d0c */
[----:B----4-:R-:W-:-:S03]  /*1da60*/  @!P0 LEA.HI.X R3, R234, R7, R10, 0x1, P4 ;  /* 0x00000007ea038211 */ /* 0x010fc600020f0c0a */
[----:B------:R1:W-:Y:S04]  /*1da70*/  @!P1 ST.E.128 [R4.64], RZ ;  /* 0x000000ff04009985 */ /* 0x0003e8000c101d0c */
[----:B------:R1:W-:Y:S02]  /*1da80*/  @!P0 ST.E.128 [R2.64], RZ ;  /* 0x000000ff02008985 */ /* 0x0003e4000c101d0c */
.L_x_1989:
[----:B------:R-:W-:Y:S05]  /*1da90*/  BSYNC B0 ;  /* 0x0000000000007941 */ /* 0x000fea0003800000 */
.L_x_1988:
[----:B------:R-:W-:Y:S05]  /*1daa0*/  BRA.DIV ~URZ, `(.L_x_1990) ;  /* 0x000025927f007947 */ /* 0x000fea000b800000 */
[----:B--2---:R2:W3:Y:S04]  /*1dab0*/  SHFL.IDX PT, R7, R14, 0x1, 0x181f ;  /* 0x00381f000e077f89 */ /* 0x0044e800000e0000 */
[----:B-1----:R2:W1:Y:S02]  /*1dac0*/  SHFL.IDX PT, R0, R17, 0x1, 0x181f ;  /* 0x00381f0011007f89 */ /* 0x00246400000e0000 */
.L_x_2043:
        /* <DEDUP_REMOVED lines=14> */
[----:B---3--:R-:W-:Y:S02]  /*1dbb0*/  @!P3 LEA.HI.X R13, R140, R7, R141, 0x1, P4 ;  /* 0x000000078c0db211 */ /* 0x008fe400020f0c8d */
[----:B------:R-:W-:-:S03]  /*1dbc0*/  @!P0 LEA R2, P4, R234, R0, 0x1 ;  /* 0x00000000ea028211 */ /* 0x000fc600078808ff */
[----:B------:R1:W-:Y:S01]  /*1dbd0*/  @!P3 ST.E.128 [R12.64], RZ ;  /* 0x000000ff0c00b985 */ /* 0x0003e2000c101d0c */
[-C--:B-----5:R-:W-:Y:S02]  /*1dbe0*/  @!P2 LEA.HI.X R9, R252, R7.reuse, R19, 0x1, P6 ;  /* 0x00000007fc09a211 */ /* 0x0a0fe400030f0c13 */
[----:B--2---:R-:W-:-:S03]  /*1dbf0*/  @!P1 LEA.HI.X R5, R233, R7, R18, 0x1, P5 ;  /* 0x00000007e9059211 */ /* 0x004fc600028f0c12 */
[----:B------:R1:W-:Y:S01]  /*1dc00*/  @!P2 ST.E.128 [R8.64], RZ ;  /* 0x000000ff0800a985 */ /* 0x0003e2000c101d0c */
[----:B----4-:R-:W-:-:S03]  /*1dc10*/  @!P0 LEA.HI.X R3, R234, R7, R10, 0x1, P4 ;  /* 0x00000007ea038211 */ /* 0x010fc600020f0c0a */
[----:B------:R1:W-:Y:S04]  /*1dc20*/  @!P1 ST.E.128 [R4.64], RZ ;  /* 0x000000ff04009985 */ /* 0x0003e8000c101d0c */
[----:B------:R1:W-:Y:S02]  /*1dc30*/  @!P0 ST.E.128 [R2.64], RZ ;  /* 0x000000ff02008985 */ /* 0x0003e4000c101d0c */
.L_x_1992:
[----:B------:R-:W-:Y:S05]  /*1dc40*/  BSYNC B0 ;  /* 0x0000000000007941 */ /* 0x000fea0003800000 */
.L_x_1991:
[----:B------:R-:W-:Y:S05]  /*1dc50*/  BRA.DIV ~URZ, `(.L_x_1993) ;  /* 0x000024d27f007947 */ /* 0x000fea000b800000 */
[----:B---3--:R3:W2:Y:S02]  /*1dc60*/  SHFL.IDX PT, R7, R14, 0x2, 0x181f ;  /* 0x00581f000e077f89 */ /* 0x0086a400000e0000 */
.L_x_2044:
[----:B------:R-:W-:Y:S05]  /*1dc70*/  BRA.DIV ~URZ, `(.L_x_1994) ;  /* 0x000025327f007947 */ /* 0x000fea000b800000 */
[----:B-1----:R1:W3:Y:S02]  /*1dc80*/  SHFL.IDX PT, R0, R17, 0x2, 0x181f ;  /* 0x00581f0011007f89 */ /* 0x0022e400000e0000 */
.L_x_2045:
[----:B------:R-:W-:Y:S01]  /*1dc90*/  IADD3 R2, R16, 0x40, RZ ;  /* 0x0000004010027810 */ /* 0x000fe20007ffe0ff */
[----:B------:R-:W-:Y:S03]  /*1dca0*/  BSSY B0, `(.L_x_1995) ;  /* 0x0000016000007945 */ /* 0x000fe60003800000 */
        /* <DEDUP_REMOVED lines=9> */
[-C--:B------:R-:W-:Y:S02]  /*1dd40*/  @!P3 LEA R12, P4, R140, R0.reuse, 0x1 ;  /* 0x000000008c0cb211 */ /* 0x080fe400078808ff */
[-C--:B------:R-:W-:Y:S02]  /*1dd50*/  @!P2 LEA R8, P6, R252, R0.reuse, 0x1 ;  /* 0x00000000fc08a211 */ /* 0x080fe400078c08ff */
[-C--:B------:R-:W-:Y:S02]  /*1dd60*/  @!P1 LEA R4, P5, R233, R0.reuse, 0x1 ;  /* 0x00000000e9049211 */ /* 0x080fe400078a08ff */
[----:B--2---:R-:W-:Y:S02]  /*1dd70*/  @!P3 LEA.HI.X R13, R140, R7, R141, 0x1, P4 ;  /* 0x000000078c0db211 */ /* 0x004fe400020f0c8d */
[----:B------:R-:W-:-:S03]  /*1dd80*/  @!P0 LEA R2, P4, R234, R0, 0x1 ;  /* 0x00000000ea028211 */ /* 0x000fc600078808ff */
[----:B------:R2:W-:Y:S01]  /*1dd90*/  @!P3 ST.E.128 [R12.64], RZ ;  /* 0x000000ff0c00b985 */ /* 0x0005e2000c101d0c */
[-C--:B-----5:R-:W-:Y:S02]  /*1dda0*/  @!P2 LEA.HI.X R9, R252, R7.reuse, R19, 0x1, P6 ;  /* 0x00000007fc09a211 */ /* 0x0a0fe400030f0c13 */
[----:B----4-:R-:W-:-:S03]  /*1ddb0*/  @!P1 LEA.HI.X R5, R233, R7, R18, 0x1, P5 ;  /* 0x00000007e9059211 */ /* 0x010fc600028f0c12 */
[----:B------:R2:W-:Y:S01]  /*1ddc0*/  @!P2 ST.E.128 [R8.64], RZ ;  /* 0x000000ff0800a985 */ /* 0x0005e2000c101d0c */
[----:B---3--:R-:W-:-:S03]  /*1ddd0*/  @!P0 LEA.HI.X R3, R234, R7, R10, 0x1, P4 ;  /* 0x00000007ea038211 */ /* 0x008fc600020f0c0a */
[----:B------:R2:W-:Y:S04]  /*1dde0*/  @!P1 ST.E.128 [R4.64], RZ ;  /* 0x000000ff04009985 */ /* 0x0005e8000c101d0c */
[----:B------:R2:W-:Y:S02]  /*1ddf0*/  @!P0 ST.E.128 [R2.64], RZ ;  /* 0x000000ff02008985 */ /* 0x0005e4000c101d0c */
.L_x_1996:
[----:B------:R-:W-:Y:S05]  /*1de00*/  BSYNC B0 ;  /* 0x0000000000007941 */ /* 0x000fea0003800000 */
.L_x_1995:
[----:B------:R-:W-:Y:S05]  /*1de10*/  BRA.DIV ~URZ, `(.L_x_1997) ;  /* 0x000024127f007947 */ /* 0x000fea000b800000 */
[----:B--2---:R2:W1:Y:S04]  /*1de20*/  SHFL.IDX PT, R7, R14, 0x3, 0x181f ;  /* 0x00781f000e077f89 */ /* 0x00446800000e0000 */
[----:B---3--:R2:W3:Y:S02]  /*1de30*/  SHFL.IDX PT, R0, R17, 0x3, 0x181f ;  /* 0x00781f0011007f89 */ /* 0x0084e400000e0000 */
.L_x_2046:
[----:B------:R-:W-:-:S04]  /*1de40*/  IADD3 R2, R16, 0x60, RZ ;  /* 0x0000006010027810 */ /* 0x000fc80007ffe0ff */
[----:B------:R-:W-:-:S13]  /*1de50*/  ISETP.GE.AND P0, PT, R2, R15, PT ;  /* 0x0000000f0200720c */ /* 0x000fda0003f06270 */
[----:B------:R-:W-:Y:S05]  /*1de60*/  @P0 BRA `(.L_x_1977) ;  /* 0x0000013000000947 */ /* 0x000fea0003800000 */
[----:B-12-4-:R-:W2:Y:S04]  /*1de70*/  LDL R17, [R1+0x78] ;  /* 0x0000780001117983 */ /* 0x016ea80000100800 */
[----:B------:R-:W4:Y:S04]  /*1de80*/  LDL R14, [R1+0x80] ;  /* 0x00008000010e7983 */ /* 0x000f280000100800 */
[----:B------:R-:W5:Y:S01]  /*1de90*/  LDL R10, [R1+0x7c] ;  /* 0x00007c00010a7983 */ /* 0x000f620000100800 */
[----:B------:R-:W-:Y:S02]  /*1dea0*/  ISETP.GE.AND P3, PT, R140, c[0x0][0x3c8], PT ;  /* 0x0000f2008c007a0c */ /* 0x000fe40003f66270 */
[----:B------:R-:W-:-:S02]  /*1deb0*/  ISETP.GE.AND P2, PT, R144, c[0x0][0x3c8], PT ;  /* 0x0000f20090007a0c */ /* 0x000fc40003f46270 */
[----:B------:R-:W-:Y:S02]  /*1dec0*/  ISETP.GE.AND P1, PT, R233, c[0x0][0x3c8], PT ;  /* 0x0000f200e9007a0c */ /* 0x000fe40003f26270 */
[----:B------:R-:W-:-:S07]  /*1ded0*/  ISETP.GE.AND P0, PT, R234, c[0x0][0x3c8], PT ;  /* 0x0000f200ea007a0c */ /* 0x000fce0003f06270 */
[-C--:B---3--:R-:W-:Y:S02]  /*1dee0*/  @!P3 LEA R12, P4, R140, R0.reuse, 0x1 ;  /* 0x000000008c0cb211 */ /* 0x088fe400078808ff */
[-C--:B------:R-:W-:Y:S02]  /*1def0*/  @!P2 LEA R8, P6, R252, R0.reuse, 0x1 ;  /* 0x00000000fc08a211 */ /* 0x080fe400078c08ff */
[-C--:B------:R-:W-:Y:S02]  /*1df00*/  @!P1 LEA R4, P5, R233, R0.reuse, 0x1 ;  /* 0x00000000e9049211 */ /* 0x080fe400078a08ff */
[----:B------:R-:W-:Y:S02]  /*1df10*/  @!P3 LEA.HI.X R13, R140, R7, R141, 0x1, P4 ;  /* 0x000000078c0db211 */ /* 0x000fe400020f0c8d */
[----:B------:R-:W-:-:S03]  /*1df20*/  @!P0 LEA R2, P4, R234, R0, 0x1 ;  /* 0x00000000ea028211 */ /* 0x000fc600078808ff */
[----:B------:R1:W-:Y:S01]  /*1df30*/  @!P3 ST.E.128 [R12.64], RZ ;  /* 0x000000ff0c00b985 */ /* 0x0003e2000c101d0c */
[-C--:B--2---:R-:W-:Y:S02]  /*1df40*/  @!P2 LEA.HI.X R9, R252, R7.reuse, R17, 0x1, P6 ;  /* 0x00000007fc09a211 */ /* 0x084fe400030f0c11 */
[----:B----4-:R-:W-:-:S03]  /*1df50*/  @!P1 LEA.HI.X R5, R233, R7, R14, 0x1, P5 ;  /* 0x00000007e9059211 */ /* 0x010fc600028f0c0e */
[----:B------:R1:W-:Y:S01]  /*1df60*/  @!P2 ST.E.128 [R8.64], RZ ;  /* 0x000000ff0800a985 */ /* 0x0003e2000c101d0c */
[----:B-----5:R-:W-:-:S03]  /*1df70*/  @!P0 LEA.HI.X R3, R234, R7, R10, 0x1, P4 ;  /* 0x00000007ea038211 */ /* 0x020fc600020f0c0a */
[----:B------:R1:W-:Y:S04]  /*1df80*/  @!P1 ST.E.128 [R4.64], RZ ;  /* 0x000000ff04009985 */ /* 0x0003e8000c101d0c */
[----:B------:R1:W-:Y:S02]  /*1df90*/  @!P0 ST.E.128 [R2.64], RZ ;  /* 0x000000ff02008985 */ /* 0x0003e4000c101d0c */
.L_x_1977:
[----:B------:R-:W-:Y:S05]  /*1dfa0*/  BSYNC B1 ;  /* 0x0000000000017941 */ /* 0x000fea0003800000 */
.L_x_1961:
[----:B------:R-:W-:-:S13]  /*1dfb0*/  ISETP.NE.AND P0, PT, RZ, UR10, PT ;  /* 0x0000000aff007c0c */ /* 0x000fda000bf05270 */
[----:B------:R-:W-:Y:S01]  /*1dfc0*/  @P0 WARPSYNC 0xffffffff ;  /* 0xffffffff00000948 */ /* 0x000fe20003800000 */
[----:B------:R-:W-:Y:S06]  /*1dfd0*/  @P0 BAR.SYNC.DEFER_BLOCKING 0x5, 0x100 ;  /* 0x0144000000000b1d */ /* 0x000fec0000010000 */
[----:B------:R-:W5:Y:S02]  /*1dfe0*/  @P0 LDS.128 R236, [0x20080] ;  /* 0x02008000ffec0984 */ /* 0x000f640000000c00 */
[----:B-1---5:R-:W-:Y:S01]  /*1dff0*/  @P0 IMAD.MOV.U32 R2, RZ, RZ, R236 ;  /* 0x000000ffff020224 */ /* 0x022fe200078e00ec */
[----:B---34-:R-:W-:-:S04]  /*1e000*/  @P0 MOV R0, R237 ;  /* 0x000000ed00000202 */ /* 0x018fc80000000f00 */
[----:B------:R1:W-:Y:S04]  /*1e010*/  @P0 STL [R1+0xa8], R2 ;  /* 0x0000a80201000387 */ /* 0x0003e80000100800 */
[----:B------:R1:W-:Y:S04]  /*1e020*/  @P0 STL [R1+0xc0], R0 ;  /* 0x0000c00001000387 */ /* 0x0003e80000100800 */
[----:B------:R-:W-:Y:S06]  /*1e030*/  @P0 BAR.ARV 0x4, 0x100 ;  /* 0x0104000000000b1d */ /* 0x000fec0000002000 */
[----:B------:R-:W-:Y:S05]  /*1e040*/  @P0 BRA `(.L_x_1998) ;  /* 0x00000fd000000947 */ /* 0x000fea0003800000 */
[----:B-1----:R-:W1:Y:S01]  /*1e050*/  S2R R0, SR_TID.X ;  /* 0x0000000000007919 */ /* 0x002e620000002100 */
[----:B------:R-:W-:Y:S01]  /*1e060*/  IMAD.MOV.U32 R8, RZ, RZ, RZ ;  /* 0x000000ffff087224 */ /* 0x000fe200078e00ff */
[----:B-12---:R-:W-:-:S04]  /*1e070*/  LOP3.LUT R17, R0, 0x1f, RZ, 0xc0, !PT ;  /* 0x0000001f00117812 */ /* 0x006fc800078ec0ff */
[----:B------:R-:W-:Y:S01]  /*1e080*/  ISETP.NE.AND P6, PT, R17, 0x1f, PT ;  /* 0x0000001f1100780c */ /* 0x000fe20003fc5270 */
[----:B------:R-:W-:Y:S10]  /*1e090*/  BRA.DIV ~URZ, `(.L_x_1999) ;  /* 0x000022827f007947 */ /* 0x000ff4000b800000 */
[----:B------:R1:W2:Y:S02]  /*1e0a0*/  SHFL.IDX PT, R14, R145, RZ, 0x1f ;  /* 0x00001fff910e7589 */ /* 0x0002a400000e0000 */
.L_x_2047:
[----:B------:R-:W-:Y:S05]  /*1e0b0*/  BRA.DIV ~URZ, `(.L_x_2000) ;  /* 0x000022e27f007947 */ /* 0x000fea000b800000 */
[----:B------:R3:W4:Y:S02]  /*1e0c0*/  SHFL.IDX PT, R9, R145, 0x1, 0x1f ;  /* 0x00201f0091097f89 */ /* 0x00072400000e0000 */
.L_x_2048:
[----:B------:R-:W-:Y:S02]  /*1e0d0*/  IMAD.IADD R0, R239, 0x1, R17 ;  /* 0x00000001ef007824 */ /* 0x000fe400078e0211 */
        /* <DEDUP_REMOVED lines=17> */
.L_x_2049:
        /* <DEDUP_REMOVED lines=16> */
.L_x_2050:
[----:B---3--:R-:W-:Y:S01]  /*1e2f0*/  IMAD R0, R0, c[0x0][0x538], RZ ;  /* 0x00014e0000007a24 */ /* 0x008fe200078e02ff */
[----:B------:R-:W-:Y:S04]  /*1e300*/  BSSY B1, `(.L_x_2003) ;  /* 0x00000c5000017945 */ /* 0x000fe80003800000 */
[----:B----4-:R-:W-:-:S04]  /*1e310*/  IADD3 R9, R0, R9, RZ ;  /* 0x0000000900097210 */ /* 0x010fc80007ffe0ff */
[----:B--2---:R-:W-:-:S13]  /*1e320*/  ISETP.GT.AND P0, PT, R9, R14, PT ;  /* 0x0000000e0900720c */ /* 0x004fda0003f04270 */
[----:B------:R-:W-:Y:S05]  /*1e330*/  @P0 BRA `(.L_x_2004) ;  /* 0x0000025000000947 */ /* 0x000fea0003800000 */
.L_x_2008:
        /* <DEDUP_REMOVED lines=8> */
[----:B-1----:R-:W-:Y:S01]  /*1e3c0*/  @!P0 MOV R4, 0x4 ;  /* 0x0000000400048802 */ /* 0x002fe20000000f00 */
        /* <DEDUP_REMOVED lines=8> */
.L_x_2051:
        /* <DEDUP_REMOVED lines=16> */
.L_x_2052:
[----:B--2---:R-:W-:-:S05]  /*1e550*/  IMAD R0, R0, c[0x0][0x538], RZ ;  /* 0x00014e0000007a24 */ /* 0x004fca00078e02ff */
[----:B------:R-:W-:-:S04]  /*1e560*/  IADD3 R9, R0, R9, RZ ;  /* 0x0000000900097210 */ /* 0x000fc80007ffe0ff */
[----:B------:R-:W-:-:S13]  /*1e570*/  ISETP.GT.AND P0, PT, R9, R14, PT ;  /* 0x0000000e0900720c */ /* 0x000fda0003f04270 */
[----:B-1----:R-:W-:Y:S05]  /*1e580*/  @!P0 BRA `(.L_x_2008) ;  /* 0xfffffdb000008947 */ /* 0x002fea000383ffff */
.L_x_2004:
[----:B------:R-:W-:-:S05]  /*1e590*/  IADD3 R15, -R0, R9, RZ ;  /* 0x00000009000f7210 */ /* 0x000fca0007ffe1ff */
[----:B------:R-:W-:-:S05]  /*1e5a0*/  IMAD R0, R4, c[0x0][0x538], R15 ;  /* 0x00014e0004007a24 */ /* 0x000fca00078e020f */
[----:B------:R-:W-:Y:S01]  /*1e5b0*/  ISETP.GT.AND P0, PT, R0, R14, PT ;  /* 0x0000000e0000720c */ /* 0x000fe20003f04270 */
[----:B------:R-:W-:-:S12]  /*1e5c0*/  BRA.DIV ~URZ, `(.L_x_2009) ;  /* 0x000022627f007947 */ /* 0x000fd8000b800000 */
[----:B------:R-:W-:-:S04]  /*1e5d0*/  VOTE.ANY R5, PT, !P0 ;  /* 0x0000000000057806 */ /* 0x000fc800040e0100 */
.L_x_2053:
[----:B------:R-:W2:Y:S02]  /*1e5e0*/  POPC R0, R5 ;  /* 0x0000000500007309 */ /* 0x000ea40000000000 */
[----:B--2---:R-:W-:Y:S01]  /*1e5f0*/  IADD3 R239, R0, R239, RZ ;  /* 0x000000ef00ef7210 */ /* 0x004fe20007ffe0ff */
[----:B------:R-:W-:Y:S05]  /*1e600*/  BRA.DIV ~URZ, `(.L_x_2010) ;  /* 0x000022727f007947 */ /* 0x000fea000b800000 */
[----:B------:R2:W3:Y:S04]  /*1e610*/  SHFL.IDX PT, R9, R7, R0, 0x1f ;  /* 0x00001f0007097589 */ /* 0x0004e800000e0000 */
[----:B------:R2:W4:Y:S02]  /*1e620*/  SHFL.IDX PT, R8, R8, R0, 0x1f ;  /* 0x00001f0008087589 */ /* 0x00052400000e0000 */
.L_x_2054:
[----:B------:R-:W-:Y:S01]  /*1e630*/  ISETP.NE.AND P0, PT, R5, RZ, PT ;  /* 0x000000ff0500720c */ /* 0x000fe20003f05270 */
[----:B------:R-:W-:-:S12]  /*1e640*/  BSSY B0, `(.L_x_2011) ;  /* 0x0000005000007945 */ /* 0x000fd80003800000 */
[----:B------:R-:W-:Y:S05]  /*1e650*/  @!P0 BRA `(.L_x_2012) ;  /* 0x0000003000008947 */ /* 0x000fea0003800000 */
[----:B--2---:R-:W-:Y:S01]  /*1e660*/  IADD3 R0, R0, -0x1, RZ ;  /* 0xffffffff00007810 */ /* 0x004fe20007ffe0ff */
[----:B------:R-:W-:Y:S05]  /*1e670*/  BRA.DIV ~URZ, `(.L_x_2013) ;  /* 0x000022f27f007947 */ /* 0x000fea000b800000 */
[----:B------:R2:W1:Y:S02]  /*1e680*/  SHFL.IDX PT, R16, R4, R0, 0x1f ;  /* 0x00001f0004107589 */ /* 0x00046400000e0000 */
.L_x_2012:
[----:B------:R-:W-:Y:S05]  /*1e690*/  BSYNC B0 ;  /* 0x0000000000007941 */ /* 0x000fea0003800000 */
.L_x_2011:
[----:B-12---:R-:W-:Y:S01]  /*1e6a0*/  IMAD R0, R16, c[0x0][0x538], R15 ;  /* 0x00014e0010007a24 */ /* 0x006fe200078e020f */
[----:B----4-:R-:W-:Y:S01]  /*1e6b0*/  ISETP.NE.AND P0, PT, R8, 0x1, PT ;  /* 0x000000010800780c */ /* 0x010fe20003f05270 */
[----:B------:R-:W-:Y:S03]  /*1e6c0*/  BSSY B0, `(.L_x_2014) ;  /* 0x0000080000007945 */ /* 0x000fe60003800000 */
[----:B------:R1:W-:Y:S01]  /*1e6d0*/  STL [R1+0xa8], R0 ;  /* 0x0000a80001007387 */ /* 0x0003e20000100800 */
[----:B------:R-:W-:-:S08]  /*1e6e0*/  IADD3 R7, -R0, R14, RZ ;  /* 0x0000000e00077210 */ /* 0x000fd00007ffe1ff */
[----:B------:R-:W-:Y:S05]  /*1e6f0*/  @!P0 BRA `(.L_x_2015) ;  /* 0x000003d000008947 */ /* 0x000fea0003800000 */
[-C--:B---3--:R-:W-:Y:S02]  /*1e700*/  IABS R4, R9.reuse ;  /* 0x0000000900047213 */ /* 0x088fe40000000000 */
[----:B------:R-:W-:Y:S02]  /*1e710*/  IABS R5, R8 ;  /* 0x0000000800057213 */ /* 0x000fe40000000000 */
[----:B------:R-:W2:Y:S01]  /*1e720*/  I2F.RP R2, R4 ;  /* 0x0000000400027306 */ /* 0x000ea20000209400 */
[----:B------:R-:W-:-:S07]  /*1e730*/  IABS R12, R9 ;  /* 0x00000009000c7213 */ /* 0x000fce0000000000 */
[----:B------:R-:W-:Y:S08]  /*1e740*/  I2F.RP R13, R5 ;  /* 0x00000005000d7306 */ /* 0x000ff00000209400 */
[----:B--2---:R-:W2:Y:S02]  /*1e750*/  MUFU.RCP R2, R2 ;  /* 0x0000000200027308 */ /* 0x004ea40000001000 */
[----:B--2---:R-:W-:-:S06]  /*1e760*/  IADD3 R2, R2, 0xffffffe, RZ ;  /* 0x0ffffffe02027810 */ /* 0x004fcc0007ffe0ff */
[----:B------:R-:W2:Y:S02]  /*1e770*/  F2I.FTZ.U32.TRUNC.NTZ R3, R2 ;  /* 0x0000000200037305 */ /* 0x000ea4000021f000 */
[----:B-12---:R-:W-:Y:S02]  /*1e780*/  IMAD.MOV R0, RZ, RZ, -R3 ;  /* 0x000000ffff007224 */ /* 0x006fe400078e0a03 */
[----:B------:R-:W-:Y:S02]  /*1e790*/  IMAD.MOV.U32 R2, RZ, RZ, RZ ;  /* 0x000000ffff027224 */ /* 0x000fe400078e00ff */
[----:B------:R-:W-:Y:S01]  /*1e7a0*/  IMAD.MOV.U32 R10, RZ, RZ, R0 ;  /* 0x000000ffff0a7224 */ /* 0x000fe200078e0000 */
[----:B------:R-:W-:-:S03]  /*1e7b0*/  IABS R0, R7 ;  /* 0x0000000700007213 */ /* 0x000fc60000000000 */
[----:B------:R-:W-:-:S04]  /*1e7c0*/  IMAD R10, R10, R4, RZ ;  /* 0x000000040a0a7224 */ /* 0x000fc800078e02ff */
[----:B------:R-:W-:-:S04]  /*1e7d0*/  IMAD.HI.U32 R10, R3, R10, R2 ;  /* 0x0000000a030a7227 */ /* 0x000fc800078e0002 */
[----:B------:R-:W-:Y:S02]  /*1e7e0*/  IMAD.MOV.U32 R2, RZ, RZ, R0 ;  /* 0x000000ffff027224 */ /* 0x000fe400078e0000 */
[----:B------:R-:W-:-:S05]  /*1e7f0*/  IMAD.MOV R0, RZ, RZ, -R12 ;  /* 0x000000ffff007224 */ /* 0x000fca00078e0a0c */
[----:B------:R-:W-:Y:S01]  /*1e800*/  MOV R3, R0 ;  /* 0x0000000000037202 */ /* 0x000fe20000000f00 */
        /* <DEDUP_REMOVED lines=42> */
[----:B------:R-:W-:Y:S01]  /*1eab0*/  IMAD R238, R3, 0x10000, R8 ;  /* 0x0001000003ee7824 */ /* 0x000fe200078e0208 */
[----:B------:R-:W-:Y:S05]  /*1eac0*/  BRA `(.L_x_2016) ;  /* 0x000003f000007947 */ /* 0x000fea0003800000 */
.L_x_2015:
[----:B------:R-:W-:-:S04]  /*1ead0*/  IMAD.MOV.U32 R4, RZ, RZ, 0x4 ;  /* 0x00000004ff047424 */ /* 0x000fc800078e00ff */
[----:B------:R-:W-:-:S06]  /*1eae0*/  IMAD.WIDE R4, R239, R4, c[0x0][0x590] ;  /* 0x00016400ef047625 */ /* 0x000fcc00078e0204 */
[----:B------:R-:W2:Y:S01]  /*1eaf0*/  LDG.E R4, [R4.64] ;  /* 0x0000000c04047981 */ /* 0x000ea2000c1e1900 */
[----:B------:R-:W-:Y:S01]  /*1eb00*/  IABS R8, R7 ;  /* 0x0000000700087213 */ /* 0x000fe20000000000 */
[----:B--23--:R-:W-:-:S05]  /*1eb10*/  IMAD R10, R4, R9, RZ ;  /* 0x00000009040a7224 */ /* 0x00cfca00078e02ff */
[-C--:B------:R-:W-:Y:S02]  /*1eb20*/  IABS R5, R10.reuse ;  /* 0x0000000a00057213 */ /* 0x080fe40000000000 */
[----:B------:R-:W-:Y:S02]  /*1eb30*/  IABS R12, R10 ;  /* 0x0000000a000c7213 */ /* 0x000fe40000000000 */
[----:B------:R-:W2:Y:S08]  /*1eb40*/  I2F.RP R2, R5 ;  /* 0x0000000500027306 */ /* 0x000eb00000209400 */
[----:B--2---:R-:W2:Y:S02]  /*1eb50*/  MUFU.RCP R2, R2 ;  /* 0x0000000200027308 */ /* 0x004ea40000001000 */
[----:B--2---:R-:W-:-:S06]  /*1eb60*/  IADD3 R2, R2, 0xffffffe, RZ ;  /* 0x0ffffffe02027810 */ /* 0x004fcc0007ffe0ff */
[----:B------:R-:W2:Y:S02]  /*1eb70*/  F2I.FTZ.U32.TRUNC.NTZ R3, R2 ;  /* 0x0000000200037305 */ /* 0x000ea4000021f000 */
[----:B-12---:R-:W-:Y:S02]  /*1eb80*/  IMAD.MOV R0, RZ, RZ, -R3 ;  /* 0x000000ffff007224 */ /* 0x006fe400078e0a03 */
[----:B------:R-:W-:Y:S02]  /*1eb90*/  IMAD.MOV.U32 R2, RZ, RZ, RZ ;  /* 0x000000ffff027224 */ /* 0x000fe400078e00ff */
[----:B------:R-:W-:-:S04]  /*1eba0*/  IMAD R0, R0, R5, RZ ;  /* 0x0000000500007224 */ /* 0x000fc800078e02ff */
        /* <DEDUP_REMOVED lines=12> */
[----:B------:R-:W-:-:S04]  /*1ec70*/  IMAD.MOV.U32 R2, RZ, RZ, R0 ;  /* 0x000000ffff027224 */ /* 0x000fc800078e0000 */
[----:B------:R-:W-:Y:S01]  /*1ec80*/  @!P1 IMAD.MOV R2, RZ, RZ, -R2 ;  /* 0x000000ffff029224 */ /* 0x000fe200078e0a02 */
[----:B------:R-:W-:-:S05]  /*1ec90*/  @!P0 LOP3.LUT R2, RZ, R10, RZ, 0x33, !PT ;  /* 0x0000000aff028212 */ /* 0x000fca00078e33ff */
[----:B------:R-:W-:Y:S02]  /*1eca0*/  IMAD R12, R4, R2, RZ ;  /* 0x00000002040c7224 */ /* 0x000fe400078e02ff */
[----:B------:R-:W-:-:S03]  /*1ecb0*/  IMAD.MOV R2, RZ, RZ, -R2 ;  /* 0x000000ffff027224 */ /* 0x000fc600078e0a02 */
[----:B------:R-:W-:Y:S01]  /*1ecc0*/  IADD3 R0, -R12, c[0x0][0x538], RZ ;  /* 0x00014e000c007a10 */ /* 0x000fe20007ffe1ff */
[----:B------:R-:W-:Y:S02]  /*1ecd0*/  IMAD R7, R10, R2, R7 ;  /* 0x000000020a077224 */ /* 0x000fe400078e0207 */
[----:B------:R-:W-:Y:S01]  /*1ece0*/  IMAD.MOV.U32 R2, RZ, RZ, RZ ;  /* 0x000000ffff027224 */ /* 0x000fe200078e00ff */
[----:B------:R-:W-:-:S04]  /*1ecf0*/  IMNMX R0, R4, R0, PT ;  /* 0x0000000004007217 */ /* 0x000fc80003800200 */
[-C--:B------:R-:W-:Y:S02]  /*1ed00*/  IABS R4, R0.reuse ;  /* 0x0000000000047213 */ /* 0x080fe40000000000 */
[----:B------:R-:W-:Y:S02]  /*1ed10*/  IABS R10, R0 ;  /* 0x00000000000a7213 */ /* 0x000fe40000000000 */
[----:B------:R-:W1:Y:S08]  /*1ed20*/  I2F.RP R3, R4 ;  /* 0x0000000400037306 */ /* 0x000e700000209400 */
[----:B-1----:R-:W1:Y:S02]  /*1ed30*/  MUFU.RCP R3, R3 ;  /* 0x0000000300037308 */ /* 0x002e640000001000 */
[----:B-1----:R-:W-:-:S06]  /*1ed40*/  IADD3 R3, R3, 0xffffffe, RZ ;  /* 0x0ffffffe03037810 */ /* 0x002fcc0007ffe0ff */
[----:B------:R-:W1:Y:S02]  /*1ed50*/  F2I.FTZ.U32.TRUNC.NTZ R3, R3 ;  /* 0x0000000300037305 */ /* 0x000e64000021f000 */
[----:B-1----:R-:W-:-:S05]  /*1ed60*/  IADD3 R5, RZ, -R3, RZ ;  /* 0x80000003ff057210 */ /* 0x002fca0007ffe0ff */
[----:B------:R-:W-:Y:S01]  /*1ed70*/  IMAD.MOV.U32 R8, RZ, RZ, R5 ;  /* 0x000000ffff087224 */ /* 0x000fe200078e0005 */
[----:B------:R-:W-:-:S03]  /*1ed80*/  IABS R5, R7 ;  /* 0x0000000700057213 */ /* 0x000fc60000000000 */
[----:B------:R-:W-:-:S04]  /*1ed90*/  IMAD R8, R8, R4, RZ ;  /* 0x0000000408087224 */ /* 0x000fc800078e02ff */
        /* <DEDUP_REMOVED lines=18> */
.L_x_2016:
[----:B------:R-:W-:Y:S05]  /*1eec0*/  BSYNC B0 ;  /* 0x0000000000007941 */ /* 0x000fea0003800000 */
.L_x_2014:
[----:B------:R-:W-:-:S04]  /*1eed0*/  LOP3.LUT R2, RZ, R2, RZ, 0x33, !PT ;  /* 0x00000002ff027212 */ /* 0x000fc800078e33ff */
[----:B------:R-:W-:-:S05]  /*1eee0*/  IADD3 R0, R2, R9, RZ ;  /* 0x0000000902007210 */ /* 0x000fca0007ffe0ff */
[----:B------:R1:W-:Y:S01]  /*1eef0*/  STL [R1+0xc0], R0 ;  /* 0x0000c00001007387 */ /* 0x0003e20000100800 */
[----:B------:R-:W-:Y:S05]  /*1ef00*/  BRA `(.L_x_2017) ;  /* 0x0000004000007947 */ /* 0x000fea0003800000 */
.L_x_2005:
[----:B------:R2:W-:Y:S01]  /*1ef10*/  STL [R1+0xa8], R14 ;  /* 0x0000a80e01007387 */ /* 0x0005e20000100800 */
[----:B------:R-:W-:Y:S02]  /*1ef20*/  MOV R238, RZ ;  /* 0x000000ff00ee7202 */ /* 0x000fe40000000f00 */
[----:B------:R-:W-:Y:S01]  /*1ef30*/  MOV R239, c[0x0][0x53c] ;  /* 0x00014f0000ef7a02 */ /* 0x000fe20000000f00 */
[----:B------:R2:W-:Y:S04]  /*1ef40*/  STL [R1+0xc0], RZ ;  /* 0x0000c0ff01007387 */ /* 0x0005e80000100800 */
.L_x_2017:
[----:B------:R-:W-:Y:S05]  /*1ef50*/  BSYNC B1 ;  /* 0x0000000000017941 */ /* 0x000fea0003800000 */
.L_x_2003:
[----:B------:R-:W3:Y:S04]  /*1ef60*/  LDL R2, [R1+0xa8] ;  /* 0x0000a80001027983 */ /* 0x000ee80000100800 */
[----:B-1----:R-:W4:Y:S01]  /*1ef70*/  LDL R0, [R1+0xc0] ;  /* 0x0000c00001007983 */ /* 0x002f220000100800 */
[----:B------:R-:W-:Y:S03]  /*1ef80*/  WARPSYNC 0xffffffff ;  /* 0xffffffff00007948 */ /* 0x000fe60003800000 */
[----:B------:R-:W-:Y:S01]  /*1ef90*/  BAR.SYNC.DEFER_BLOCKING 0x4, 0x100 ;  /* 0x0104000000007b1d */ /* 0x000fe20000010000 */
[----:B------:R-:W-:Y:S01]  /*1efa0*/  ISETP.NE.AND P0, PT, R17, RZ, PT ;  /* 0x000000ff1100720c */ /* 0x000fe20003f05270 */
[----:B--2---:R-:W-:Y:S01]  /*1efb0*/  IMAD.MOV.U32 R14, RZ, RZ, R238 ;  /* 0x000000ffff0e7224 */ /* 0x004fe200078e00ee */
[----:B------:R-:W-:-:S11]  /*1efc0*/  MOV R15, R239 ;  /* 0x000000ef000f7202 */ /* 0x000fd60000000f00 */
[----:B---3--:R-:W-:Y:S01]  /*1efd0*/  @!P0 IMAD.MOV.U32 R236, RZ, RZ, R2 ;  /* 0x000000ffffec8224 */ /* 0x008fe200078e0002 */
[----:B----4-:R-:W-:-:S03]  /*1efe0*/  MOV R13, R0 ;  /* 0x00000000000d7202 */ /* 0x010fc60000000f00 */
[----:B------:R-:W-:-:S05]  /*1eff0*/  IMAD.MOV.U32 R12, RZ, RZ, R236 ;  /* 0x000000ffff0c7224 */ /* 0x000fca00078e00ec */
[----:B------:R1:W-:Y:S04]  /*1f000*/  @!P0 STS.128 [0x20080], R12 ;  /* 0x0200800cff008388 */ /* 0x0003e80000000c00 */
[----:B------:R-:W-:Y:S06]  /*1f010*/  BAR.ARV 0x5, 0x100 ;  /* 0x0144000000007b1d */ /* 0x000fec0000002000 */
.L_x_1998:
[----:B------:R-:W-:-:S13]  /*1f020*/  ISETP.GE.AND P0, PT, R239, c[0x0][0x53c], PT ;  /* 0x00014f00ef007a0c */ /* 0x000fda0003f06270 */
[----:B-12---:R-:W-:Y:S01]  /*1f030*/  @P0 CALL.REL.NOINC `(.L_x_2018) ;  /* 0x0000001000000944 */ /* 0x006fe20003c00000 */
[----:B------:R-:W-:Y:S05]  /*1f040*/  BRA `(.L_x_2019) ;  /* 0xfffe318000007947 */ /* 0x000fea000383ffff */
.L_x_2018:
[----:B------:R-:W-:Y:S05]  /*1f050*/  EXIT ;  /* 0x000000000000794d */ /* 0x000fea0003800000 */
.L_x_1816:
[----:B------:R-:W-:Y:S01]  /*1f060*/  IMAD.MOV.U32 R0, RZ, RZ, R5 ;  /* 0x000000ffff007224 */ /* 0x000fe200078e0005 */
[----:B------:R-:W-:Y:S02]  /*1f070*/  MOV R3, 0x1 ;  /* 0x0000000100037802 */ /* 0x000fe40000000f00 */
[----:B------:R-:W-:Y:S02]  /*1f080*/  MOV R2, 0x1f0a0 ;  /* 0x0001f0a000027802 */ /* 0x000fe40000000f00 */
[----:B------:R-:W-:Y:S05]  /*1f090*/  CALL.REL.NOINC `($__internal_40_$__cuda_sm70_shflsync_up_p) ;  /* 0x0000c8d000007944 */ /* 0x000fea0003c00000 */
[----:B------:R-:W-:Y:S01]  /*1f0a0*/  MOV R0, R4 ;  /* 0x0000000400007202 */ /* 0x000fe20000000f00 */
[----:B------:R-:W-:Y:S05]  /*1f0b0*/  BRA `(.L_x_2020) ;  /* 0xfffe141000007947 */ /* 0x000fea000383ffff */
.L_x_1817:
[----:B------:R-:W-:Y:S01]  /*1f0c0*/  IMAD.MOV.U32 R0, RZ, RZ, R5 ;  /* 0x000000ffff007224 */ /* 0x000fe200078e0005 */
[----:B------:R-:W-:Y:S02]  /*1f0d0*/  MOV R3, 0x2 ;  /* 0x0000000200037802 */ /* 0x000fe40000000f00 */
[----:B------:R-:W-:Y:S02]  /*1f0e0*/  MOV R2, 0x1f100 ;  /* 0x0001f10000027802 */ /* 0x000fe40000000f00 */
[----:B------:R-:W-:Y:S05]  /*1f0f0*/  CALL.REL.NOINC `($__internal_40_$__cuda_sm70_shflsync_up_p) ;  /* 0x0000c87000007944 */ /* 0x000fea0003c00000 */
[----:B------:R-:W-:Y:S01]  /*1f100*/  SEL R4, R4, RZ, P4 ;  /* 0x000000ff04047207 */ /* 0x000fe20002000000 */
[----:B------:R-:W-:Y:S01]  /*1f110*/  IMAD.MOV.U32 R3, RZ, RZ, 0x4 ;  /* 0x00000004ff037424 */ /* 0x000fe200078e00ff */
[----:B------:R-:W-:-:S03]  /*1f120*/  MOV R2, 0x1f150 ;  /* 0x0001f15000027802 */ /* 0x000fc60000000f00 */
[----:B------:R-:W-:Y:S02]  /*1f130*/  IMAD.IADD R0, R5, 0x1, R4 ;  /* 0x0000000105007824 */ /* 0x000fe400078e0204 */
        /* <DEDUP_REMOVED lines=13> */
[----:B------:R-:W-:Y:S02]  /*1f210*/  MOV R10, 0x1f ;  /* 0x0000001f000a7802 */ /* 0x000fe40000000f00 */
[----:B------:R-:W-:Y:S01]  /*1f220*/  MOV R172, 0xffffffff ;  /* 0xffffffff00ac7802 */ /* 0x000fe20000000f00 */
[----:B------:R-:W-:Y:S01]  /*1f230*/  IMAD.IADD R4, R0, 0x1, R4 ;  /* 0x0000000100047824 */ /* 0x000fe200078e0204 */
[----:B------:R-:W-:-:S03]  /*1f240*/  MOV R2, 0x1f270 ;  /* 0x0001f27000027802 */ /* 0x000fc60000000f00 */
[----:B------:R-:W-:Y:S02]  /*1f250*/  IMAD.MOV.U32 R12, RZ, RZ, R4 ;  /* 0x000000ffff0c7224 */ /* 0x000fe400078e0004 */
[----:B------:R-:W-:Y:S05]  /*1f260*/  CALL.REL.NOINC `($__internal_39_$__cuda_sm70_shflsync_idx_p) ;  /* 0x0000c6c000007944 */ /* 0x000fea0003c00000 */
[----:B------:R-:W-:Y:S01]  /*1f270*/  MOV R0, R13 ;  /* 0x0000000d00007202 */ /* 0x000fe20000000f00 */
[----:B------:R-:W-:Y:S05]  /*1f280*/  BRA `(.L_x_2021) ;  /* 0xfffe134000007947 */ /* 0x000fea000383ffff */
.L_x_1819:
[----:B------:R-:W-:Y:S02]  /*1f290*/  SEL R0, RZ, 0x1, P0 ;  /* 0x00000001ff007807 */ /* 0x000fe40000000000 */
[----:B------:R-:W-:Y:S02]  /*1f2a0*/  MOV R2, 0x1f2c0 ;  /* 0x0001f2c000027802 */ /* 0x000fe40000000f00 */
[----:B------:R-:W-:Y:S05]  /*1f2b0*/  CALL.REL.NOINC `($__internal_41_$__cuda_sm70_votesync_ballot) ;  /* 0x0000c71000007944 */ /* 0x000fea0003c00000 */
[----:B------:R-:W-:Y:S01]  /*1f2c0*/  MOV R5, R0 ;  /* 0x0000000000057202 */ /* 0x000fe20000000f00 */
[----:B------:R-:W-:Y:S05]  /*1f2d0*/  BRA `(.L_x_2022) ;  /* 0xfffe138000007947 */ /* 0x000fea000383ffff */
.L_x_1820:
[----:B------:R-:W-:Y:S01]  /*1f2e0*/  IMAD.MOV.U32 R12, RZ, RZ, R9 ;  /* 0x000000ffff0c7224 */ /* 0x000fe200078e0009 */
[----:B------:R-:W-:Y:S01]  /*1f2f0*/  MOV R3, 0x1f ;  /* 0x0000001f00037802 */ /* 0x000fe20000000f00 */
[----:B------:R-:W-:Y:S01]  /*1f300*/  IMAD.MOV.U32 R172, RZ, RZ, -0x1 ;  /* 0xffffffffffac7424 */ /* 0x000fe200078e00ff */
[----:B------:R-:W-:Y:S02]  /*1f310*/  MOV R2, 0x1f330 ;  /* 0x0001f33000027802 */ /* 0x000fe40000000f00 */
[----:B------:R-:W-:Y:S05]  /*1f320*/  CALL.REL.NOINC `($__internal_39_$__cuda_sm70_shflsync_idx_p) ;  /* 0x0000c60000007944 */ /* 0x000fea0003c00000 */
[----:B------:R-:W-:Y:S01]  /*1f330*/  IMAD.MOV.U32 R14, RZ, RZ, R13 ;  /* 0x000000ffff0e7224 */ /* 0x000fe200078e000d */
[----:B------:R-:W-:Y:S01]  /*1f340*/  MOV R12, R8 ;  /* 0x00000008000c7202 */ /* 0x000fe20000000f00 */
[----:B------:R-:W-:Y:S01]  /*1f350*/  IMAD.MOV.U32 R0, RZ, RZ, RZ ;  /* 0x000000ffff007224 */ /* 0x000fe200078e00ff */
[----:B------:R-:W-:Y:S01]  /*1f360*/  MOV R3, 0x1f ;  /* 0x0000001f00037802 */ /* 0x000fe20000000f00 */
[----:B------:R-:W-:Y:S01]  /*1f370*/  IMAD.MOV.U32 R172, RZ, RZ, -0x1 ;  /* 0xffffffffffac7424 */ /* 0x000fe200078e00ff */
[----:B------:R-:W-:-:S02]  /*1f380*/  MOV R2, 0x1f3a0 ;  /* 0x0001f3a000027802 */ /* 0x000fc40000000f00 */
[----:B------:R-:W-:Y:S05]  /*1f390*/  CALL.REL.NOINC `($__internal_39_$__cuda_sm70_shflsync_idx_p) ;  /* 0x0000c59000007944 */ /* 0x000fea0003c00000 */
[----:B------:R-:W-:Y:S01]  /*1f3a0*/  MOV R9, R13 ;  /* 0x0000000d00097202 */ /* 0x000fe20000000f00 */
[----:B------:R-:W-:Y:S05]  /*1f3b0*/  BRA `(.L_x_2023) ;  /* 0xfffe130000007947 */ /* 0x000fea000383ffff */
.L_x_1823:
[----:B------:R-:W-:Y:S01]  /*1f3c0*/  IMAD.MOV.U32 R12, RZ, RZ, R4 ;  /* 0x000000ffff0c7224 */ /* 0x000fe200078e0004 */
[----:B------:R-:W-:Y:S01]  /*1f3d0*/  MOV R3, 0x1f ;  /* 0x0000001f00037802 */ /* 0x000fe20000000f00 */
[----:B------:R-:W-:Y:S01]  /*1f3e0*/  IMAD.MOV.U32 R172, RZ, RZ, -0x1 ;  /* 0xffffffffffac7424 */ /* 0x000fe200078e00ff */
[----:B------:R-:W-:-:S02]  /*1f3f0*/  MOV R2, 0x1f410 ;  /* 0x0001f41000027802 */ /* 0x000fc40000000f00 */
[----:B--23--:R-:W-:Y:S05]  /*1f400*/  CALL.REL.NOINC `($__internal_39_$__cuda_sm70_shflsync_idx_p) ;  /* 0x0000c52000007944 */ /* 0x00cfea0003c00000 */
[----:B------:R-:W-:Y:S01]  /*1f410*/  MOV R0, R13 ;  /* 0x0000000d00007202 */ /* 0x000fe20000000f00 */
[----:B------:R-:W-:Y:S05]  /*1f420*/  BRA `(.L_x_1822) ;  /* 0xfffe12f000007947 */ /* 0x000fea000383ffff */
.L_x_1894:
[----:B-1----:R-:W-:Y:S01]  /*1f430*/  IMAD.MOV.U32 R12, RZ, RZ, R17 ;  /* 0x000000ffff0c7224 */ /* 0x002fe200078e0011 */
[----:B------:R-:W-:Y:S01]  /*1f440*/  MOV R3, 0x181f ;  /* 0x0000181f00037802 */ /* 0x000fe20000000f00 */
[----:B------:R-:W-:Y:S01]  /*1f450*/  IMAD.MOV.U32 R10, RZ, RZ, RZ ;  /* 0x000000ffff0a7224 */ /* 0x000fe200078e00ff */
[----:B------:R-:W-:-:S02]  /*1f460*/  MOV R172, 0xffffffff ;  /* 0xffffffff00ac7802 */ /* 0x000fc40000000f00 */
[----:B------:R-:W-:Y:S02]  /*1f470*/  MOV R2, 0x1f490 ;  /* 0x0001f49000027802 */ /* 0x000fe40000000f00 */
[----:B------:R-:W-:Y:S05]  /*1f480*/  CALL.REL.NOINC `($__internal_39_$__cuda_sm70_shflsync_idx_p) ;  /* 0x0000c4a000007944 */ /* 0x000fea0003c00000 */
[----:B------:R-:W-:Y:S01]  /*1f490*/  MOV R4, R13 ;  /* 0x0000000d00047202 */ /* 0x000fe20000000f00 */
[----:B------:R-:W-:Y:S05]  /*1f4a0*/  BRA `(.L_x_2024) ;  /* 0xfffeb61000007947 */ /* 0x000fea000383ffff */
.L_x_1895:
[----:B------:R-:W-:Y:S01]  /*1f4b0*/  IMAD.MOV.U32 R12, RZ, RZ, R20 ;  /* 0x000000ffff0c7224 */ /* 0x000fe200078e0014 */
[----:B------:R-:W-:Y:S01]  /*1f4c0*/  MOV R3, 0x181f ;  /* 0x0000181f00037802 */ /* 0x000fe20000000f00 */
[----:B------:R-:W-:Y:S01]  /*1f4d0*/  IMAD.MOV.U32 R10, RZ, RZ, RZ ;  /* 0x000000ffff0a7224 */ /* 0x000fe200078e00ff */
[----:B------:R-:W-:Y:S02]  /*1f4e0*/  MOV R172, 0xffffffff ;  /* 0xffffffff00ac7802 */ /* 0x000fe40000000f00 */
[----:B------:R-:W-:Y:S02]  /*1f4f0*/  MOV R2, 0x1f510 ;  /* 0x0001f51000027802 */ /* 0x000fe40000000f00 */
[----:B-12---:R-:W-:Y:S05]  /*1f500*/  CALL.REL.NOINC `($__internal_39_$__cuda_sm70_shflsync_idx_p) ;  /* 0x0000c42000007944 */ /* 0x006fea0003c00000 */
[----:B------:R-:W-:Y:S01]  /*1f510*/  MOV R0, R13 ;  /* 0x0000000d00007202 */ /* 0x000fe20000000f00 */
[----:B------:R-:W-:Y:S05]  /*1f520*/  BRA `(.L_x_2025) ;  /* 0xfffeb5b000007947 */ /* 0x000fea000383ffff */
.L_x_1898:
[----:B--2---:R-:W-:Y:S01]  /*1f530*/  IMAD.MOV.U32 R12, RZ, RZ, R17 ;  /* 0x000000ffff0c7224 */ /* 0x004fe200078e0011 */
[----:B------:R-:W-:Y:S01]  /*1f540*/  MOV R3, 0x181f ;  /* 0x0000181f00037802 */ /* 0x000fe20000000f00 */
[----:B------:R-:W-:Y:S01]  /*1f550*/  IMAD.MOV.U32 R10, RZ, RZ, 0x1 ;  /* 0x00000001ff0a7424 */ /* 0x000fe200078e00ff */
[----:B------:R-:W-:-:S02]  /*1f560*/  MOV R172, 0xffffffff ;  /* 0xffffffff00ac7802 */ /* 0x000fc40000000f00 */
[----:B------:R-:W-:Y:S02]  /*1f570*/  MOV R2, 0x1f590 ;  /* 0x0001f59000027802 */ /* 0x000fe40000000f00 */
[----:B-1-34-:R-:W-:Y:S05]  /*1f580*/  CALL.REL.NOINC `($__internal_39_$__cuda_sm70_shflsync_idx_p) ;  /* 0x0000c3a000007944 */ /* 0x01afea0003c00000 */
[----:B------:R-:W-:Y:S01]  /*1f590*/  IMAD.MOV.U32 R4, RZ, RZ, R13 ;  /* 0x000000ffff047224 */ /* 0x000fe200078e000d */
[----:B------:R-:W-:Y:S01]  /*1f5a0*/  MOV R12, R20 ;  /* 0x00000014000c7202 */ /* 0x000fe20000000f00 */
[----:B------:R-:W-:Y:S01]  /*1f5b0*/  IMAD.MOV.U32 R10, RZ, RZ, 0x1 ;  /* 0x00000001ff0a7424 */ /* 0x000fe200078e00ff */
[----:B------:R-:W-:Y:S01]  /*1f5c0*/  MOV R3, 0x181f ;  /* 0x0000181f00037802 */ /* 0x000fe20000000f00 */
[----:B------:R-:W-:Y:S01]  /*1f5d0*/  IMAD.MOV.U32 R172, RZ, RZ, -0x1 ;  /* 0xffffffffffac7424 */ /* 0x000fe200078e00ff */
[----:B------:R-:W-:Y:S02]  /*1f5e0*/  MOV R2, 0x1f600 ;  /* 0x0001f60000027802 */ /* 0x000fe40000000f00 */
[----:B------:R-:W-:Y:S05]  /*1f5f0*/  CALL.REL.NOINC `($__internal_39_$__cuda_sm70_shflsync_idx_p) ;  /* 0x0000c33000007944 */ /* 0x000fea0003c00000 */
[----:B------:R-:W-:Y:S01]  /*1f600*/  MOV R0, R13 ;  /* 0x0000000d00007202 */ /* 0x000fe20000000f00 */
[----:B------:R-:W-:Y:S05]  /*1f610*/  BRA `(.L_x_2026) ;  /* 0xfffeb66000007947 */ /* 0x000fea000383ffff */
.L_x_1901:
[----:B-1----:R-:W-:Y:S01]  /*1f620*/  IMAD.MOV.U32 R12, RZ, RZ, R17 ;  /* 0x000000ffff0c7224 */ /* 0x002fe200078e0011 */
[----:B------:R-:W-:Y:S01]  /*1f630*/  MOV R3, 0x181f ;  /* 0x0000181f00037802 */ /* 0x000fe20000000f00 */
[----:B------:R-:W-:Y:S01]  /*1f640*/  IMAD.MOV.U32 R10, RZ, RZ, 0x2 ;  /* 0x00000002ff0a7424 */ /* 0x000fe200078e00ff */
[----:B------:R-:W-:Y:S02]  /*1f650*/  MOV R172, 0xffffffff ;  /* 0xffffffff00ac7802 */ /* 0x000fe40000000f00 */
[----:B------:R-:W-:-:S02]  /*1f660*/  MOV R2, 0x1f680 ;  /* 0x0001f68000027802 */ /* 0x000fc40000000f00 */
[----:B--234-:R-:W-:Y:S05]  /*1f670*/  CALL.REL.NOINC `($__internal_39_$__cuda_sm70_shflsync_idx_p) ;  /* 0x0000c2b000007944 */ /* 0x01cfea0003c00000 */
[----:B------:R-:W-:Y:S01]  /*1f680*/  MOV R4, R13 ;  /* 0x0000000d00047202 */ /* 0x000fe20000000f00 */
[----:B------:R-:W-:Y:S05]  /*1f690*/  BRA `(.L_x_2027) ;  /* 0xfffeb77000007947 */ /* 0x000fea000383ffff */
.L_x_1902:
[----:B------:R-:W-:Y:S01]  /*1f6a0*/  IMAD.MOV.U32 R12, RZ, RZ, R20 ;  /* 0x000000ffff0c7224 */ /* 0x000fe200078e0014 */
[----:B------:R-:W-:Y:S01]  /*1f6b0*/  MOV R3, 0x181f ;  /* 0x0000181f00037802 */ /* 0x000fe20000000f00 */
[----:B------:R-:W-:Y:S01]  /*1f6c0*/  IMAD.MOV.U32 R10, RZ, RZ, 0x2 ;  /* 0x00000002ff0a7424 */ /* 0x000fe200078e00ff */
[----:B------:R-:W-:-:S02]  /*1f6d0*/  MOV R172, 0xffffffff ;  /* 0xffffffff00ac7802 */ /* 0x000fc40000000f00 */
[----:B------:R-:W-:Y:S02]  /*1f6e0*/  MOV R2, 0x1f700 ;  /* 0x0001f70000027802 */ /* 0x000fe40000000f00 */
[----:B-1234-:R-:W-:Y:S05]  /*1f6f0*/  CALL.REL.NOINC `($__internal_39_$__cuda_sm70_shflsync_idx_p) ;  /* 0x0000c23000007944 */ /* 0x01efea0003c00000 */
[----:B------:R-:W-:Y:S01]  /*1f700*/  MOV R0, R13 ;  /* 0x0000000d00007202 */ /* 0x000fe20000000f00 */
[----:B------:R-:W-:Y:S05]  /*1f710*/  BRA `(.L_x_2028) ;  /* 0xfffeb71000007947 */ /* 0x000fea000383ffff */
.L_x_1905:
[----:B-1----:R-:W-:Y:S01]  /*1f720*/  IMAD.MOV.U32 R12, RZ, RZ, R17 ;  /* 0x000000ffff0c7224 */ /* 0x002fe200078e0011 */
[----:B------:R-:W-:Y:S01]  /*1f730*/  MOV R3, 0x181f ;  /* 0x0000181f00037802 */ /* 0x000fe20000000f00 */
[----:B------:R-:W-:Y:S01]  /*1f740*/  IMAD.MOV.U32 R10, RZ, RZ, 0x3 ;  /* 0x00000003ff0a7424 */ /* 0x000fe200078e00ff */
[----:B------:R-:W-:Y:S02]  /*1f750*/  MOV R172, 0xffffffff ;  /* 0xffffffff00ac7802 */ /* 0x000fe40000000f00 */
[----:B------:R-:W-:Y:S02]  /*1f760*/  MOV R2, 0x1f780 ;  /* 0x0001f78000027802 */ /* 0x000fe40000000f00 */
[----:B--234-:R-:W-:Y:S05]  /*1f770*/  CALL.REL.NOINC `($__internal_39_$__cuda_sm70_shflsync_idx_p) ;  /* 0x0000c1b000007944 */ /* 0x01cfea0003c00000 */
[----:B------:R-:W-:Y:S01]  /*1f780*/  IMAD.MOV.U32 R4, RZ, RZ, R13 ;  /* 0x000000ffff047224 */ /* 0x000fe200078e000d */
[----:B------:R-:W-:Y:S01]  /*1f790*/  MOV R12, R20 ;  /* 0x00000014000c7202 */ /* 0x000fe20000000f00 */
[----:B------:R-:W-:Y:S01]  /*1f7a0*/  IMAD.MOV.U32 R10, RZ, RZ, 0x3 ;  /* 0x00000003ff0a7424 */ /* 0x000fe200078e00ff */
[----:B------:R-:W-:Y:S01]  /*1f7b0*/  MOV R3, 0x181f ;  /* 0x0000181f00037802 */ /* 0x000fe20000000f00 */
[----:B------:R-:W-:Y:S01]  /*1f7c0*/  IMAD.MOV.U32 R172, RZ, RZ, -0x1 ;  /* 0xffffffffffac7424 */ /* 0x000fe200078e00ff */
[----:B------:R-:W-:-:S02]  /*1f7d0*/  MOV R2, 0x1f7f0 ;  /* 0x0001f7f000027802 */ /* 0x000fc40000000f00 */
[----:B------:R-:W-:Y:S05]  /*1f7e0*/  CALL.REL.NOINC `($__internal_39_$__cuda_sm70_shflsync_idx_p) ;  /* 0x0000c14000007944 */ /* 0x000fea0003c00000 */
[----:B------:R-:W-:Y:S01]  /*1f7f0*/  MOV R0, R13 ;  /* 0x0000000d00007202 */ /* 0x000fe20000000f00 */
[----:B------:R-:W-:Y:S05]  /*1f800*/  BRA `(.L_x_2029) ;  /* 0xfffeb7c000007947 */ /* 0x000fea000383ffff */
.L_x_1957:
[----:B------:R-:W-:Y:S01]  /*1f810*/  IMAD.MOV.U32 R2, RZ, RZ, R229 ;  /* 0x000000ffff027224 */ /* 0x000fe200078e00e5 */
[----:B------:R-:W-:-:S02]  /*1f820*/  MOV R4, 0x2 ;  /* 0x0000000200047802 */ /* 0x000fc40000000f00 */
[----:B------:R-:W-:Y:S02]  /*1f830*/  MOV R3, 0x1f850 ;  /* 0x0001f85000037802 */ /* 0x000fe40000000f00 */
[----:B------:R-:W-:Y:S05]  /*1f840*/  CALL.REL.NOINC `($__internal_38_$__cuda_sm70_shflsync_bfly_p) ;  /* 0x0000c09000007944 */ /* 0x000fea0003c00000 */
[----:B------:R-:W-:Y:S01]  /*1f850*/  MOV R0, R4 ;  /* 0x0000000400007202 */ /* 0x000fe20000000f00 */
[----:B------:R-:W-:Y:S05]  /*1f860*/  BRA `(.L_x_2030) ;  /* 0xffff98f000007947 */ /* 0x000fea000383ffff */
.L_x_1958:
[----:B------:R-:W-:Y:S01]  /*1f870*/  IMAD.MOV.U32 R2, RZ, RZ, R0 ;  /* 0x000000ffff027224 */ /* 0x000fe200078e0000 */
[----:B------:R-:W-:Y:S02]  /*1f880*/  MOV R4, 0x1 ;  /* 0x0000000100047802 */ /* 0x000fe40000000f00 */
[----:B------:R-:W-:Y:S02]  /*1f890*/  MOV R3, 0x1f8b0 ;  /* 0x0001f8b000037802 */ /* 0x000fe40000000f00 */
[----:B-1----:R-:W-:Y:S05]  /*1f8a0*/  CALL.REL.NOINC `($__internal_38_$__cuda_sm70_shflsync_bfly_p) ;  /* 0x0000c03000007944 */ /* 0x002fea0003c00000 */
[----:B------:R-:W-:Y:S01]  /*1f8b0*/  FADD.FTZ R0, R0, R4 ;  /* 0x0000000400007221 */ /* 0x000fe20000010000 */
[----:B------:R-:W-:Y:S02]  /*1f8c0*/  MOV R2, R230 ;  /* 0x000000e600027202 */ /* 0x000fe40000000f00 */
[----:B------:R-:W-:Y:S02]  /*1f8d0*/  MOV R4, 0x2 ;  /* 0x0000000200047802 */ /* 0x000fe40000000f00 */
[----:B------:R-:W-:Y:S02]  /*1f8e0*/  MOV R3, 0x1f900 ;  /* 0x0001f90000037802 */ /* 0x000fe40000000f00 */
[----:B------:R-:W-:Y:S05]  /*1f8f0*/  CALL.REL.NOINC `($__internal_38_$__cuda_sm70_shflsync_bfly_p) ;  /* 0x0000bfe000007944 */ /* 0x000fea0003c00000 */
[----:B------:R-:W-:Y:S01]  /*1f900*/  FADD.FTZ R230, R230, R4 ;  /* 0x00000004e6e67221 */ /* 0x000fe20000010000 */
[----:B------:R-:W-:-:S02]  /*1f910*/  MOV R4, 0x1 ;  /* 0x0000000100047802 */ /* 0x000fc40000000f00 */
[----:B------:R-:W-:Y:S02]  /*1f920*/  MOV R3, 0x1f950 ;  /* 0x0001f95000037802 */ /* 0x000fe40000000f00 */
[----:B------:R-:W-:Y:S02]  /*1f930*/  MOV R2, R230 ;  /* 0x000000e600027202 */ /* 0x000fe40000000f00 */
[----:B------:R-:W-:Y:S05]  /*1f940*/  CALL.REL.NOINC `($__internal_38_$__cuda_sm70_shflsync_bfly_p) ;  /* 0x0000bf9000007944 */ /* 0x000fea0003c00000 */
[----:B------:R-:W-:Y:S01]  /*1f950*/  MOV R3, R4 ;  /* 0x0000000400037202 */ /* 0x000fe20000000f00 */
[----:B------:R-:W-:Y:S05]  /*1f960*/  BRA `(.L_x_2031) ;  /* 0xffff986000007947 */ /* 0x000fea000383ffff */
.L_x_1965:
[----:B--234-:R-:W-:Y:S01]  /*1f970*/  IMAD.MOV.U32 R12, RZ, RZ, R15 ;  /* 0x000000ffff0c7224 */ /* 0x01cfe200078e000f */
[----:B------:R-:W-:Y:S01]  /*1f980*/  MOV R3, 0x181f ;  /* 0x0000181f00037802 */ /* 0x000fe20000000f00 */
[----:B------:R-:W-:Y:S01]  /*1f990*/  IMAD.MOV.U32 R10, RZ, RZ, RZ ;  /* 0x000000ffff0a7224 */ /* 0x000fe200078e00ff */
[----:B------:R-:W-:Y:S02]  /*1f9a0*/  MOV R172, 0xffffffff ;  /* 0xffffffff00ac7802 */ /* 0x000fe40000000f00 */
[----:B------:R-:W-:Y:S02]  /*1f9b0*/  MOV R2, 0x1f9d0 ;  /* 0x0001f9d000027802 */ /* 0x000fe40000000f00 */
[----:B-1----:R-:W-:Y:S05]  /*1f9c0*/  CALL.REL.NOINC `($__internal_39_$__cuda_sm70_shflsync_idx_p) ;  /* 0x0000bf6000007944 */ /* 0x002fea0003c00000 */
[----:B------:R-:W-:Y:S01]  /*1f9d0*/  MOV R7, R13 ;  /* 0x0000000d00077202 */ /* 0x000fe20000000f00 */
[----:B------:R-:W-:Y:S05]  /*1f9e0*/  BRA `(.L_x_2032) ;  /* 0xffffb46000007947 */ /* 0x000fea000383ffff */
.L_x_1966:
[----:B------:R-:W-:Y:S01]  /*1f9f0*/  IMAD.MOV.U32 R12, RZ, RZ, R17 ;  /* 0x000000ffff0c7224 */ /* 0x000fe200078e0011 */
[----:B------:R-:W-:Y:S01]  /*1fa00*/  MOV R3, 0x181f ;  /* 0x0000181f00037802 */ /* 0x000fe20000000f00 */
[----:B------:R-:W-:Y:S01]  /*1fa10*/  IMAD.MOV.U32 R10, RZ, RZ, RZ ;  /* 0x000000ffff0a7224 */ /* 0x000fe200078e00ff */
[----:B------:R-:W-:-:S02]  /*1fa20*/  MOV R172, 0xffffffff ;  /* 0xffffffff00ac7802 */ /* 0x000fc40000000f00 */
[----:B------:R-:W-:Y:S02]  /*1fa30*/  MOV R2, 0x1fa50 ;  /* 0x0001fa5000027802 */ /* 0x000fe40000000f00 */
[----:B-123--:R-:W-:Y:S05]  /*1fa40*/  CALL.REL.NOINC `($__internal_39_$__cuda_sm70_shflsync_idx_p) ;  /* 0x0000bee000007944 */ /* 0x00efea0003c00000 */
[----:B------:R-:W-:Y:S01]  /*1fa50*/  MOV R0, R13 ;  /* 0x0000000d00007202 */ /* 0x000fe20000000f00 */
[----:B------:R-:W-:Y:S05]  /*1fa60*/  BRA `(.L_x_2033) ;  /* 0xffffb40000007947 */ /* 0x000fea000383ffff */
.L_x_1969:
[----:B--2---:R-:W-:Y:S01]  /*1fa70*/  IMAD.MOV.U32 R12, RZ, RZ, R15 ;  /* 0x000000ffff0c7224 */ /* 0x004fe200078e000f */
[----:B------:R-:W-:Y:S01]  /*1fa80*/  MOV R3, 0x181f ;  /* 0x0000181f00037802 */ /* 0x000fe20000000f00 */
[----:B------:R-:W-:Y:S01]  /*1fa90*/  IMAD.MOV.U32 R10, RZ, RZ, 0x1 ;  /* 0x00000001ff0a7424 */ /* 0x000fe200078e00ff */
[----:B------:R-:W-:Y:S02]  /*1faa0*/  MOV R172, 0xffffffff ;  /* 0xffffffff00ac7802 */ /* 0x000fe40000000f00 */
[----:B------:R-:W-:Y:S02]  /*1fab0*/  MOV R2, 0x1fad0 ;  /* 0x0001fad000027802 */ /* 0x000fe40000000f00 */
[----:B-1-34-:R-:W-:Y:S05]  /*1fac0*/  CALL.REL.NOINC `($__internal_39_$__cuda_sm70_shflsync_idx_p) ;  /* 0x0000be6000007944 */ /* 0x01afea0003c00000 */
        /* <DEDUP_REMOVED lines=9> */
.L_x_1972:
[----:B--2---:R-:W-:Y:S01]  /*1fb60*/  IMAD.MOV.U32 R12, RZ, RZ, R15 ;  /* 0x000000ffff0c7224 */ /* 0x004fe200078e000f */
[----:B------:R-:W-:Y:S01]  /*1fb70*/  MOV R3, 0x181f ;  /* 0x0000181f00037802 */ /* 0x000fe20000000f00 */
[----:B------:R-:W-:Y:S01]  /*1fb80*/  IMAD.MOV.U32 R10, RZ, RZ, 0x2 ;  /* 0x00000002ff0a7424 */ /* 0x000fe200078e00ff */
[----:B------:R-:W-:-:S02]  /*1fb90*/  MOV R172, 0xffffffff ;  /* 0xffffffff00ac7802 */ /* 0x000fc40000000f00 */
[----:B------:R-:W-:Y:S02]  /*1fba0*/  MOV R2, 0x1fbc0 ;  /* 0x0001fbc000027802 */ /* 0x000fe40000000f00 */
[----:B-1-34-:R-:W-:Y:S05]  /*1fbb0*/  CALL.REL.NOINC `($__internal_39_$__cuda_sm70_shflsync_idx_p) ;  /* 0x0000bd7000007944 */ /* 0x01afea0003c00000 */
[----:B------:R-:W-:Y:S01]  /*1fbc0*/  MOV R7, R13 ;  /* 0x0000000d00077202 */ /* 0x000fe20000000f00 */
[----:B------:R-:W-:Y:S05]  /*1fbd0*/  BRA `(.L_x_2035) ;  /* 0xffffb5e000007947 */ /* 0x000fea000383ffff */
.L_x_1973:
[----:B--2---:R-:W-:Y:S01]  /*1fbe0*/  IMAD.MOV.U32 R12, RZ, RZ, R17 ;  /* 0x000000ffff0c7224 */ /* 0x004fe200078e0011 */
[----:B------:R-:W-:Y:S01]  /*1fbf0*/  MOV R3, 0x181f ;  /* 0x0000181f00037802 */ /* 0x000fe20000000f00 */
[----:B------:R-:W-:Y:S01]  /*1fc00*/  IMAD.MOV.U32 R10, RZ, RZ, 0x2 ;  /* 0x00000002ff0a7424 */ /* 0x000fe200078e00ff */
[----:B------:R-:W-:Y:S02]  /*1fc10*/  MOV R172, 0xffffffff ;  /* 0xffffffff00ac7802 */ /* 0x000fe40000000f00 */
[----:B------:R-:W-:Y:S02]  /*1fc20*/  MOV R2, 0x1fc40 ;  /* 0x0001fc4000027802 */ /* 0x000fe40000000f00 */
[----:B-1-34-:R-:W-:Y:S05]  /*1fc30*/  CALL.REL.NOINC `($__internal_39_$__cuda_sm70_shflsync_idx_p) ;  /* 0x0000bcf000007944 */ /* 0x01afea0003c00000 */
[----:B------:R-:W-:Y:S01]  /*1fc40*/  MOV R0, R13 ;  /* 0x0000000d00007202 */ /* 0x000fe20000000f00 */
[----:B------:R-:W-:Y:S05]  /*1fc50*/  BRA `(.L_x_2036) ;  /* 0xffffb58000007947 */ /* 0x000fea000383ffff */
.L_x_1976:
[----:B-1----:R-:W-:Y:S01]  /*1fc60*/  IMAD.MOV.U32 R12, RZ, RZ, R15 ;  /* 0x000000ffff0c7224 */ /* 0x002fe200078e000f */
[----:B------:R-:W-:Y:S01]  /*1fc70*/  MOV R3, 0x181f ;  /* 0x0000181f00037802 */ /* 0x000fe20000000f00 */
[----:B------:R-:W-:Y:S01]  /*1fc80*/  IMAD.MOV.U32 R10, RZ, RZ, 0x3 ;  /* 0x00000003ff0a7424 */ /* 0x000fe200078e00ff */
[----:B------:R-:W-:-:S02]  /*1fc90*/  MOV R172, 0xffffffff ;  /* 0xffffffff00ac7802 */ /* 0x000fc40000000f00 */
[----:B------:R-:W-:Y:S02]  /*1fca0*/  MOV R2, 0x1fcc0 ;  /* 0x0001fcc000027802 */ /* 0x000fe40000000f00 */
[----:B--234-:R-:W-:Y:S05]  /*1fcb0*/  CALL.REL.NOINC `($__internal_39_$__cuda_sm70_shflsync_idx_p) ;  /* 0x0000bc7000007944 */ /* 0x01cfea0003c00000 */
        /* <DEDUP_REMOVED lines=9> */
.L_x_1978:
[----:B------:R-:W-:Y:S01]  /*1fd50*/  IMAD.MOV.U32 R12, RZ, RZ, R7 ;  /* 0x000000ffff0c7224 */ /* 0x000fe200078e0007 */
[----:B------:R-:W-:Y:S01]  /*1fd60*/  MOV R3, 0x1c1f ;  /* 0x00001c1f00037802 */ /* 0x000fe20000000f00 */
[----:B------:R-:W-:Y:S01]  /*1fd70*/  IMAD.MOV.U32 R10, RZ, RZ, RZ ;  /* 0x000000ffff0a7224 */ /* 0x000fe200078e00ff */
[----:B------:R-:W-:Y:S02]  /*1fd80*/  MOV R172, 0xffffffff ;  /* 0xffffffff00ac7802 */ /* 0x000fe40000000f00 */
[----:B------:R-:W-:-:S02]  /*1fd90*/  MOV R2, 0x1fdb0 ;  /* 0x0001fdb000027802 */ /* 0x000fc40000000f00 */
[----:B------:R-:W-:Y:S05]  /*1fda0*/  CALL.REL.NOINC `($__internal_39_$__cuda_sm70_shflsync_idx_p) ;  /* 0x0000bb8000007944 */ /* 0x000fea0003c00000 */
[----:B------:R-:W-:Y:S01]  /*1fdb0*/  MOV R4, R13 ;  /* 0x0000000d00047202 */ /* 0x000fe20000000f00 */
[----:B------:R-:W-:Y:S05]  /*1fdc0*/  BRA `(.L_x_2038) ;  /* 0xffffb95000007947 */ /* 0x000fea000383ffff */
.L_x_1979:
[----:B------:R-:W-:Y:S01]  /*1fdd0*/  IMAD.MOV.U32 R12, RZ, RZ, R5 ;  /* 0x000000ffff0c7224 */ /* 0x000fe200078e0005 */
[----:B------:R-:W-:Y:S01]  /*1fde0*/  MOV R3, 0x1c1f ;  /* 0x00001c1f00037802 */ /* 0x000fe20000000f00 */
[----:B------:R-:W-:Y:S01]  /*1fdf0*/  IMAD.MOV.U32 R10, RZ, RZ, RZ ;  /* 0x000000ffff0a7224 */ /* 0x000fe200078e00ff */
[----:B------:R-:W-:-:S02]  /*1fe00*/  MOV R172, 0xffffffff ;  /* 0xffffffff00ac7802 */ /* 0x000fc40000000f00 */
[----:B------:R-:W-:Y:S02]  /*1fe10*/  MOV R2, 0x1fe30 ;  /* 0x0001fe3000027802 */ /* 0x000fe40000000f00 */
[----:B-12---:R-:W-:Y:S05]  /*1fe20*/  CALL.REL.NOINC `($__internal_39_$__cuda_sm70_shflsync_idx_p) ;  /* 0x0000bb0000007944 */ /* 0x006fea0003c00000 */
[----:B------:R-:W-:Y:S01]  /*1fe30*/  MOV R0, R13 ;  /* 0x0000000d00007202 */ /* 0x000fe20000000f00 */
[----:B------:R-:W-:Y:S05]  /*1fe40*/  BRA `(.L_x_2039) ;  /* 0xffffb8f000007947 */ /* 0x000fea000383ffff */
.L_x_1982:
        /* <DEDUP_REMOVED lines=15> */
.L_x_1986:
[----:B------:R-:W-:Y:S01]  /*1ff40*/  IMAD.MOV.U32 R12, RZ, RZ, R14 ;  /* 0x000000ffff0c7224 */ /* 0x000fe200078e000e */
[----:B------:R-:W-:Y:S01]  /*1ff50*/  MOV R3, 0x181f ;  /* 0x0000181f00037802 */ /* 0x000fe20000000f00 */
[----:B------:R-:W-:Y:S01]  /*1ff60*/  IMAD.MOV.U32 R10, RZ, RZ, RZ ;  /* 0x000000ffff0a7224 */ /* 0x000fe200078e00ff */
[----:B------:R-:W-:-:S02]  /*1ff70*/  MOV R172, 0xffffffff ;  /* 0xffffffff00ac7802 */ /* 0x000fc40000000f00 */
[----:B------:R-:W-:Y:S02]  /*1ff80*/  MOV R2, 0x1ffa0 ;  /* 0x0001ffa000027802 */ /* 0x000fe40000000f00 */
[----:B---3--:R-:W-:Y:S05]  /*1ff90*/  CALL.REL.NOINC `($__internal_39_$__cuda_sm70_shflsync_idx_p) ;  /* 0x0000b99000007944 */ /* 0x008fea0003c00000 */
[----:B------:R-:W-:Y:S01]  /*1ffa0*/  MOV R7, R13 ;  /* 0x0000000d00077202 */ /* 0x000fe20000000f00 */
[----:B------:R-:W-:Y:S05]  /*1ffb0*/  BRA `(.L_x_2041) ;  /* 0xffffd94000007947 */ /* 0x000fea000383ffff */
.L_x_1987:
[----:B------:R-:W-:Y:S01]  /*1ffc0*/  IMAD.MOV.U32 R12, RZ, RZ, R17 ;  /* 0x000000ffff0c7224 */ /* 0x000fe200078e0011 */
[----:B------:R-:W-:Y:S01]  /*1ffd0*/  MOV R3, 0x181f ;  /* 0x0000181f00037802 */ /* 0x000fe20000000f00 */
[----:B------:R-:W-:Y:S01]  /*1ffe0*/  IMAD.MOV.U32 R10, RZ, RZ, RZ ;  /* 0x000000ffff0a7224 */ /* 0x000fe200078e00ff */
[----:B------:R-:W-:Y:S02]  /*1fff0*/  MOV R172, 0xffffffff ;  /* 0xffffffff00ac7802 */ /* 0x000fe40000000f00 */
[----:B------:R-:W-:Y:S02]  /*20000*/  MOV R2, 0x20020 ;  /* 0x0002002000027802 */ /* 0x000fe40000000f00 */
[----:B-123--:R-:W-:Y:S05]  /*20010*/  CALL.REL.NOINC `($__internal_39_$__cuda_sm70_shflsync_idx_p) ;  /* 0x0000b91000007944 */ /* 0x00efea0003c00000 */
[----:B------:R-:W-:Y:S01]  /*20020*/  MOV R0, R13 ;  /* 0x0000000d00007202 */ /* 0x000fe20000000f00 */
[----:B------:R-:W-:Y:S05]  /*20030*/  BRA `(.L_x_2042) ;  /* 0xffffd8e000007947 */ /* 0x000fea000383ffff */
.L_x_1990:
        /* <DEDUP_REMOVED lines=15> */
.L_x_1993:
        /* <DEDUP_REMOVED lines=8> */
.L_x_1994:
[----:B-1----:R-:W-:Y:S01]  /*201b0*/  IMAD.MOV.U32 R12, RZ, RZ, R17 ;  /* 0x000000ffff0c7224 */ /* 0x002fe200078e0011 */
[----:B------:R-:W-:Y:S01]  /*201c0*/  MOV R3, 0x181f ;  /* 0x0000181f00037802 */ /* 0x000fe20000000f00 */
[----:B------:R-:W-:Y:S01]  /*201d0*/  IMAD.MOV.U32 R10, RZ, RZ, 0x2 ;  /* 0x00000002ff0a7424 */ /* 0x000fe200078e00ff */
[----:B------:R-:W-:-:S02]  /*201e0*/  MOV R172, 0xffffffff ;  /* 0xffffffff00ac7802 */ /* 0x000fc40000000f00 */
[----:B------:R-:W-:Y:S02]  /*201f0*/  MOV R2, 0x20210 ;  /* 0x0002021000027802 */ /* 0x000fe40000000f00 */
[----:B--234-:R-:W-:Y:S05]  /*20200*/  CALL.REL.NOINC `($__internal_39_$__cuda_sm70_shflsync_idx_p) ;  /* 0x0000b72000007944 */ /* 0x01cfea0003c00000 */
[----:B------:R-:W-:Y:S01]  /*20210*/  MOV R0, R13 ;  /* 0x0000000d00007202 */ /* 0x000fe20000000f00 */
[----:B------:R-:W-:Y:S05]  /*20220*/  BRA `(.L_x_2045) ;  /* 0xffffda6000007947 */ /* 0x000fea000383ffff */
.L_x_1997:
        /* <DEDUP_REMOVED lines=15> */
.L_x_1999:
[----:B------:R-:W-:Y:S01]  /*20320*/  IMAD.MOV.U32 R12, RZ, RZ, R145 ;  /* 0x000000ffff0c7224 */ /* 0x000fe200078e0091 */
[----:B------:R-:W-:Y:S01]  /*20330*/  MOV R3, 0x1f ;  /* 0x0000001f00037802 */ /* 0x000fe20000000f00 */
[----:B------:R-:W-:Y:S01]  /*20340*/  IMAD.MOV.U32 R10, RZ, RZ, RZ ;  /* 0x000000ffff0a7224 */ /* 0x000fe200078e00ff */
[----:B------:R-:W-:-:S02]  /*20350*/  MOV R172, 0xffffffff ;  /* 0xffffffff00ac7802 */ /* 0x000fc40000000f00 */
[----:B------:R-:W-:Y:S02]  /*20360*/  MOV R2, 0x20380 ;  /* 0x0002038000027802 */ /* 0x000fe40000000f00 */
[----:B------:R-:W-:Y:S05]  /*20370*/  CALL.REL.NOINC `($__internal_39_$__cuda_sm70_shflsync_idx_p) ;  /* 0x0000b5b000007944 */ /* 0x000fea0003c00000 */
[----:B------:R-:W-:Y:S01]  /*20380*/  MOV R14, R13 ;  /* 0x0000000d000e7202 */ /* 0x000fe20000000f00 */
[----:B------:R-:W-:Y:S05]  /*20390*/  BRA `(.L_x_2047) ;  /* 0xffffdd1000007947 */ /* 0x000fea000383ffff */
.L_x_2000:
[----:B------:R-:W-:Y:S01]  /*203a0*/  IMAD.MOV.U32 R12, RZ, RZ, R145 ;  /* 0x000000ffff0c7224 */ /* 0x000fe200078e0091 */
[----:B------:R-:W-:Y:S01]  /*203b0*/  MOV R3, 0x1f ;  /* 0x0000001f00037802 */ /* 0x000fe20000000f00 */
[----:B------:R-:W-:Y:S01]  /*203c0*/  IMAD.MOV.U32 R10, RZ, RZ, 0x1 ;  /* 0x00000001ff0a7424 */ /* 0x000fe200078e00ff */
[----:B------:R-:W-:Y:S02]  /*203d0*/  MOV R172, 0xffffffff ;  /* 0xffffffff00ac7802 */ /* 0x000fe40000000f00 */
[----:B------:R-:W-:Y:S02]  /*203e0*/  MOV R2, 0x20400 ;  /* 0x0002040000027802 */ /* 0x000fe40000000f00 */
[----:B-12---:R-:W-:Y:S05]  /*203f0*/  CALL.REL.NOINC `($__internal_39_$__cuda_sm70_shflsync_idx_p) ;  /* 0x0000b53000007944 */ /* 0x006fea0003c00000 */
[----:B------:R-:W-:Y:S01]  /*20400*/  MOV R9, R13 ;  /* 0x0000000d00097202 */ /* 0x000fe20000000f00 */
[----:B------:R-:W-:Y:S05]  /*20410*/  BRA `(.L_x_2048) ;  /* 0xffffdcb000007947 */ /* 0x000fea000383ffff */
.L_x_2001:
[----:B------:R-:W-:Y:S02]  /*20420*/  MOV R3, 0x1 ;  /* 0x0000000100037802 */ /* 0x000fe40000000f00 */
[----:B------:R-:W-:Y:S02]  /*20430*/  MOV R2, 0x20450 ;  /* 0x0002045000027802 */ /* 0x000fe40000000f00 */
[----:B-1234-:R-:W-:Y:S05]  /*20440*/  CALL.REL.NOINC `($__internal_40_$__cuda_sm70_shflsync_up_p) ;  /* 0x0000b52000007944 */ /* 0x01efea0003c00000 */
[----:B------:R-:W-:Y:S05]  /*20450*/  BRA `(.L_x_2049) ;  /* 0xffffdd9000007947 */ /* 0x000fea000383ffff */
.L_x_2002:
[----:B------:R-:W-:Y:S02]  /*20460*/  MOV R3, 0x2 ;  /* 0x0000000200037802 */ /* 0x000fe40000000f00 */
[----:B------:R-:W-:-:S02]  /*20470*/  MOV R2, 0x20490 ;  /* 0x0002049000027802 */ /* 0x000fc40000000f00 */
[----:B--2-4-:R-:W-:Y:S05]  /*20480*/  CALL.REL.NOINC `($__internal_40_$__cuda_sm70_shflsync_up_p) ;  /* 0x0000b4e000007944 */ /* 0x014fea0003c00000 */
        /* <DEDUP_REMOVED lines=25> */
.L_x_2006:
[----:B------:R-:W-:Y:S02]  /*20620*/  MOV R3, 0x1 ;  /* 0x0000000100037802 */ /* 0x000fe40000000f00 */
[----:B------:R-:W-:Y:S02]  /*20630*/  MOV R2, 0x20650 ;  /* 0x0002065000027802 */ /* 0x000fe40000000f00 */
[----:B------:R-:W-:Y:S05]  /*20640*/  CALL.REL.NOINC `($__internal_40_$__cuda_sm70_shflsync_up_p) ;  /* 0x0000b32000007944 */ /* 0x000fea0003c00000 */
[----:B------:R-:W-:Y:S01]  /*20650*/  MOV R2, R4 ;  /* 0x0000000400027202 */ /* 0x000fe20000000f00 */
[----:B------:R-:W-:Y:S05]  /*20660*/  BRA `(.L_x_2051) ;  /* 0xffffdde000007947 */ /* 0x000fea000383ffff */
.L_x_2007:
        /* <DEDUP_REMOVED lines=28> */
.L_x_2009:
[----:B------:R-:W-:Y:S02]  /*20830*/  SEL R0, RZ, 0x1, P0 ;  /* 0x00000001ff007807 */ /* 0x000fe40000000000 */
[----:B------:R-:W-:Y:S02]  /*20840*/  MOV R2, 0x20860 ;  /* 0x0002086000027802 */ /* 0x000fe40000000f00 */
[----:B-1----:R-:W-:Y:S05]  /*20850*/  CALL.REL.NOINC `($__internal_41_$__cuda_sm70_votesync_ballot) ;  /* 0x0000b17000007944 */ /* 0x002fea0003c00000 */
[----:B------:R-:W-:Y:S01]  /*20860*/  MOV R5, R0 ;  /* 0x0000000000057202 */ /* 0x000fe20000000f00 */
[----:B------:R-:W-:Y:S05]  /*20870*/  BRA `(.L_x_2053) ;  /* 0xffffdd6000007947 */ /* 0x000fea000383ffff */
.L_x_2010:
[----:B------:R-:W-:Y:S01]  /*20880*/  IMAD.MOV.U32 R12, RZ, RZ, R7 ;  /* 0x000000ffff0c7224 */ /* 0x000fe200078e0007 */
[----:B------:R-:W-:Y:S01]  /*20890*/  MOV R3, 0x1f ;  /* 0x0000001f00037802 */ /* 0x000fe20000000f00 */
[----:B------:R-:W-:Y:S01]  /*208a0*/  IMAD.MOV.U32 R10, RZ, RZ, R0 ;  /* 0x000000ffff0a7224 */ /* 0x000fe200078e0000 */
[----:B------:R-:W-:Y:S02]  /*208b0*/  MOV R172, 0xffffffff ;  /* 0xffffffff00ac7802 */ /* 0x000fe40000000f00 */
[----:B------:R-:W-:Y:S02]  /*208c0*/  MOV R2, 0x208e0 ;  /* 0x000208e000027802 */ /* 0x000fe40000000f00 */
[----:B-1----:R-:W-:Y:S05]  /*208d0*/  CALL.REL.NOINC `($__internal_39_$__cuda_sm70_shflsync_idx_p) ;  /* 0x0000b05000007944 */ /* 0x002fea0003c00000 */
[----:B------:R-:W-:Y:S01]  /*208e0*/  IMAD.MOV.U32 R9, RZ, RZ, R13 ;  /* 0x000000ffff097224 */ /* 0x000fe200078e000d */
[----:B------:R-:W-:Y:S01]  /*208f0*/  MOV R12, R8 ;  /* 0x00000008000c7202 */ /* 0x000fe20000000f00 */
[----:B------:R-:W-:Y:S01]  /*20900*/  IMAD.MOV.U32 R10, RZ, RZ, R0 ;  /* 0x000000ffff0a7224 */ /* 0x000fe200078e0000 */
[----:B------:R-:W-:Y:S01]  /*20910*/  MOV R3, 0x1f ;  /* 0x0000001f00037802 */ /* 0x000fe20000000f00 */
[----:B------:R-:W-:Y:S01]  /*20920*/  IMAD.MOV.U32 R172, RZ, RZ, -0x1 ;  /* 0xffffffffffac7424 */ /* 0x000fe200078e00ff */
[----:B------:R-:W-:-:S02]  /*20930*/  MOV R2, 0x20950 ;  /* 0x0002095000027802 */ /* 0x000fc40000000f00 */
[----:B------:R-:W-:Y:S05]  /*20940*/  CALL.REL.NOINC `($__internal_39_$__cuda_sm70_shflsync_idx_p) ;  /* 0x0000afe000007944 */ /* 0x000fea0003c00000 */
[----:B------:R-:W-:Y:S01]  /*20950*/  MOV R8, R13 ;  /* 0x0000000d00087202 */ /* 0x000fe20000000f00 */
[----:B------:R-:W-:Y:S05]  /*20960*/  BRA `(.L_x_2054) ;  /* 0xffffdcc000007947 */ /* 0x000fea000383ffff */
.L_x_2013:
[----:B------:R-:W-:Y:S01]  /*20970*/  IMAD.MOV.U32 R12, RZ, RZ, R4 ;  /* 0x000000ffff0c7224 */ /* 0x000fe200078e0004 */
[----:B------:R-:W-:Y:S01]  /*20980*/  MOV R3, 0x1f ;  /* 0x0000001f00037802 */ /* 0x000fe20000000f00 */
[----:B------:R-:W-:Y:S01]  /*20990*/  IMAD.MOV.U32 R10, RZ, RZ, R0 ;  /* 0x000000ffff0a7224 */ /* 0x000fe200078e0000 */
[----:B------:R-:W-:-:S02]  /*209a0*/  MOV R172, 0xffffffff ;  /* 0xffffffff00ac7802 */ /* 0x000fc40000000f00 */
[----:B------:R-:W-:Y:S02]  /*209b0*/  MOV R2, 0x209d0 ;  /* 0x000209d000027802 */ /* 0x000fe40000000f00 */
[----:B-1-34-:R-:W-:Y:S05]  /*209c0*/  CALL.REL.NOINC `($__internal_39_$__cuda_sm70_shflsync_idx_p) ;  /* 0x0000af6000007944 */ /* 0x01afea0003c00000 */
[----:B------:R-:W-:Y:S01]  /*209d0*/  MOV R16, R13 ;  /* 0x0000000d00107202 */ /* 0x000fe20000000f00 */
[----:B------:R-:W-:Y:S05]  /*209e0*/  BRA `(.L_x_2012) ;  /* 0xffffdca000007947 */ /* 0x000fea000383ffff */
        .type           $_ZN7cutlass13device_kernelIN5flash19enable_sm80_to_sm89INS1_16FlashAttnFwdSm80INS1_25CollectiveMainloopFwdSm80ILi8ELi1ELb0EN4cute5tupleIJNS5_1CILi128EEENS7_ILi48EEENS7_ILi256EEEEEELi256ENS_10bfloat16_tEfNS_4arch4Sm80ELb0ELb1ELb1ELb1ELb0ELb1ELb1ELb1EEENS1_21CollectiveEpilogueFwdINS6_IJS8_SA_S9_EEENS6_IJNS7_ILi1EEESI_SI_EEESC_SE_Li256ELb1ELb1ELb1ELb0EEENS1_36VarlenDynamicPersistentTileSchedulerILi128ELi48ELi256ELi256ELb1ELb1ELb0ELb1ELb0ELb1EEEEEEEEEvNT_6ParamsE$_ZZN5flash25CollectiveMainloopFwdSm80ILi8ELi1ELb0EN4cute5tupleIJNS1_1CILi128EEENS3_ILi48EEENS3_ILi256EEEEEELi256EN7cutlass10bfloat16_tEfNS8_4arch4Sm80ELb0ELb1ELb1ELb1ELb0ELb1ELb1ELb1EE3mmaINS_16FlashAttnFwdSm80ISC_NS_21CollectiveEpilogueFwdINS2_IJS4_S6_S5_EEENS2_IJNS3_ILi1EEESH_SH_EEES9_SB_Li256ELb1ELb1ELb1ELb0EEENS_36VarlenDynamicPersistentTileSchedulerILi128ELi48ELi256ELi256ELb1ELb1ELb0ELb1ELb0ELb1EEEE13SharedStorageENS1_6TensorINS1_11ArrayEngineIfLm128EEENS1_6LayoutINS2_IJNS2_IJNS3_ILi2EEESS_EEESH_NS3_ILi32EEEEEENS2_IJNS2_IJSH_SS_EEENS3_ILi0EEENS3_ILi4EEEEEEEEEENS_7SoftmaxILi2ELi0EEEEEbRKNSC_6ParamsERT0_RT1_iRKNS_16SeqlenInfoQKNewKILb1ELb1EEENS2_IJiiiiEEERT_ENKUlvE_clEv,@function
        .size           $_ZN7cutlass13device_kernelIN5flash19enable_sm80_to_sm89INS1_16FlashAttnFwdSm80INS1_25CollectiveMainloopFwdSm80ILi8ELi1ELb0EN4cute5tupleIJNS5_1CILi128EEENS7_ILi48EEENS7_ILi256EEEEEELi256ENS_10bfloat16_tEfNS_4arch4Sm80ELb0ELb1ELb1ELb1ELb0ELb1ELb1ELb1EEENS1_21CollectiveEpilogueFwdINS6_IJS8_SA_S9_EEENS6_IJNS7_ILi1EEESI_SI_EEESC_SE_Li256ELb1ELb1ELb1ELb0EEENS1_36VarlenDynamicPersistentTileSchedulerILi128ELi48ELi256ELi256ELb1ELb1ELb0ELb1ELb0ELb1EEEEEEEEEvNT_6ParamsE$_ZZN5flash25CollectiveMainloopFwdSm80ILi8ELi1ELb0EN4cute5tupleIJNS1_1CILi128EEENS3_ILi48EEENS3_ILi256EEEEEELi256EN7cutlass10bfloat16_tEfNS8_4arch4Sm80ELb0ELb1ELb1ELb1ELb0ELb1ELb1ELb1EE3mmaINS_16FlashAttnFwdSm80ISC_NS_21CollectiveEpilogueFwdINS2_IJS4_S6_S5_EEENS2_IJNS3_ILi1EEESH_SH_EEES9_SB_Li256ELb1ELb1ELb1ELb0EEENS_36VarlenDynamicPersistentTileSchedulerILi128ELi48ELi256ELi256ELb1ELb1ELb0ELb1ELb0ELb1EEEE13SharedStorageENS1_6TensorINS1_11ArrayEngineIfLm128EEENS1_6LayoutINS2_IJNS2_IJNS3_ILi2EEESS_EEESH_NS3_ILi32EEEEEENS2_IJNS2_IJSH_SS_EEENS3_ILi0EEENS3_ILi4EEEEEEEEEENS_7SoftmaxILi2ELi0EEEEEbRKNSC_6ParamsERT0_RT1_iRKNS_16SeqlenInfoQKNewKILb1ELb1EEENS2_IJiiiiEEERT_ENKUlvE_clEv,($__internal_38_$__cuda_sm70_shflsync_bfly_p - $_ZN7cutlass13device_kernelIN5flash19enable_sm80_to_sm89INS1_16FlashAttnFwdSm80INS1_25CollectiveMainloopFwdSm80ILi8ELi1ELb0EN4cute5tupleIJNS5_1CILi128EEENS7_ILi48EEENS7_ILi256EEEEEELi256ENS_10bfloat16_tEfNS_4arch4Sm80ELb0ELb1ELb1ELb1ELb0ELb1ELb1ELb1EEENS1_21CollectiveEpilogueFwdINS6_IJS8_SA_S9_EEENS6_IJNS7_ILi1EEESI_SI_EEESC_SE_Li256ELb1ELb1ELb1ELb0EEENS1_36VarlenDynamicPersistentTileSchedulerILi128ELi48ELi256ELi256ELb1ELb1ELb0ELb1ELb0ELb1EEEEEEEEEvNT_6ParamsE$_ZZN5flash25CollectiveMainloopFwdSm80ILi8ELi1ELb0EN4cute5tupleIJNS1_1CILi128EEENS3_ILi48EEENS3_ILi256EEEEEELi256EN7cutlass10bfloat16_tEfNS8_4arch4Sm80ELb0ELb1ELb1ELb1ELb0ELb1ELb1ELb1EE3mmaINS_16FlashAttnFwdSm80ISC_NS_21CollectiveEpilogueFwdINS2_IJS4_S6_S5_EEENS2_IJNS3_ILi1EEESH_SH_EEES9_SB_Li256ELb1ELb1ELb1ELb0EEENS_36VarlenDynamicPersistentTileSchedulerILi128ELi48ELi256ELi256ELb1ELb1ELb0ELb1ELb0ELb1EEEE13SharedStorageENS1_6TensorINS1_11ArrayEngineIfLm128EEENS1_6LayoutINS2_IJNS2_IJNS3_ILi2EEESS_EEESH_NS3_ILi32EEEEEENS2_IJNS2_IJSH_SS_EEENS3_ILi0EEENS3_ILi4EEEEEEEEEENS_7SoftmaxILi2ELi0EEEEEbRKNSC_6ParamsERT0_RT1_iRKNS_16SeqlenInfoQKNewKILb1ELb1EEENS2_IJiiiiEEERT_ENKUlvE_clEv)
$_ZN7cutlass13device_kernelIN5flash19enable_sm80_to_sm89INS1_16FlashAttnFwdSm80INS1_25CollectiveMainloopFwdSm80ILi8ELi1ELb0EN4cute5tupleIJNS5_1CILi128EEENS7_ILi48EEENS7_ILi256EEEEEELi256ENS_10bfloat16_tEfNS_4arch4Sm80ELb0ELb1ELb1ELb1ELb0ELb1ELb1ELb1EEENS1_21CollectiveEpilogueFwdINS6_IJS8_SA_S9_EEENS6_IJNS7_ILi1EEESI_SI_EEESC_SE_Li256ELb1ELb1ELb1ELb0EEENS1_36VarlenDynamicPersistentTileSchedulerILi128ELi48ELi256ELi256ELb1ELb1ELb0ELb1ELb0ELb1EEEEEEEEEvNT_6ParamsE$_ZZN5flash25CollectiveMainloopFwdSm80ILi8ELi1ELb0EN4cute5tupleIJNS1_1CILi128EEENS3_ILi48EEENS3_ILi256EEEEEELi256EN7cutlass10bfloat16_tEfNS8_4arch4Sm80ELb0ELb1ELb1ELb1ELb0ELb1ELb1ELb1EE3mmaINS_16FlashAttnFwdSm80ISC_NS_21CollectiveEpilogueFwdINS2_IJS4_S6_S5_EEENS2_IJNS3_ILi1EEESH_SH_EEES9_SB_Li256ELb1ELb1ELb1ELb0EEENS_36VarlenDynamicPersistentTileSchedulerILi128ELi48ELi256ELi256ELb1ELb1ELb0ELb1ELb0ELb1EEEE13SharedStorageENS1_6TensorINS1_11ArrayEngineIfLm128EEENS1_6LayoutINS2_IJNS2_IJNS3_ILi2EEESS_EEESH_NS3_ILi32EEEEEENS2_IJNS2_IJSH_SS_EEENS3_ILi0EEENS3_ILi4EEEEEEEEEENS_7SoftmaxILi2ELi0EEEEEbRKNSC_6ParamsERT0_RT1_iRKNS_16SeqlenInfoQKNewKILb1ELb1EEENS2_IJiiiiEEERT_ENKUlvE_clEv:
[----:B------:R-:W-:-:S05]  /*209f0*/  IADD3 R16, R81, -c[0x0][0x20], RZ ;  /* 0x8000080051107a10 */ /* 0x000fca0007ffe0ff */
[----:B------:R-:W2:Y:S01]  /*20a00*/  LDL.64 R12, [R16] ;  /* 0x00000000100c7983 */ /* 0x000ea20000100a00 */
[----:B------:R-:W-:-:S03]  /*20a10*/  ULDC.64 UR4, c[0x0][0x118] ;  /* 0x0000460000047ab9 */ /* 0x000fc60000000a00 */
[----:B--2---:R-:W2:Y:S02]  /*20a20*/  LD.E R0, [R12.64+0x11c] ;  /* 0x00011c040c007980 */ /* 0x004ea4000c101900 */
[----:B--2---:R-:W-:-:S13]  /*20a30*/  ISETP.GT.AND P0, PT, R0, RZ, PT ;  /* 0x000000ff0000720c */ /* 0x004fda0003f04270 */
[----:B------:R-:W-:Y:S05]  /*20a40*/  @P0 BRA `(.L_x_2055) ;  /* 0x0000004000000947 */ /* 0x000fea0003800000 */
[----:B------:R-:W-:Y:S01]  /*20a50*/  MOV R2, R131 ;  /* 0x0000008300027202 */ /* 0x000fe20000000f00 */
[----:B------:R-:W-:-:S04]  /*20a60*/  DEPBAR.LE SB0, 0x1 ;  /* 0x000080400000791a */ /* 0x000fc80000000000 */
[----:B------:R-:W-:-:S04]  /*20a70*/  MOV R3, 0x0 ;  /* 0x0000000000037802 */ /* 0x000fc80000000f00 */
[----:B------:R-:W-:Y:S05]  /*20a80*/  RET.REL.NODEC R2 `(_ZN7cutlass13device_kernelIN5flash19enable_sm80_to_sm89INS1_16FlashAttnFwdSm80INS1_25CollectiveMainloopFwdSm80ILi8ELi1ELb0EN4cute5tupleIJNS5_1CILi128EEENS7_ILi48EEENS7_ILi256EEEEEELi256ENS_10bfloat16_tEfNS_4arch4Sm80ELb0ELb1ELb1ELb1ELb0ELb1ELb1ELb1EEENS1_21CollectiveEpilogueFwdINS6_IJS8_SA_S9_EEENS6_IJNS7_ILi1EEESI_SI_EEESC_SE_Li256ELb1ELb1ELb1ELb0EEENS1_36VarlenDynamicPersistentTileSchedulerILi128ELi48ELi256ELi256ELb1ELb1ELb0ELb1ELb0ELb1EEEEEEEEEvNT_6ParamsE) ;  /* 0xfffdf57002007950 */ /* 0x000fea0003c3ffff */
.L_x_2055:
[----:B------:R1:W2:Y:S04]  /*20a90*/  LDL.64 R8, [R16+0x8] ;  /* 0x0000080010087983 */ /* 0x0002a80000100a00 */
[----:B------:R1:W3:Y:S04]  /*20aa0*/  LDL.64 R2, [R16+0x20] ;  /* 0x0000200010027983 */ /* 0x0002e80000100a00 */
[----:B------:R1:W4:Y:S04]  /*20ab0*/  LDL.64 R14, [R16+0x18] ;  /* 0x00001800100e7983 */ /* 0x0003280000100a00 */
[----:B------:R-:W4:Y:S04]  /*20ac0*/  LD.E.U8 R18, [R12.64+0x138] ;  /* 0x000138040c127980 */ /* 0x000f28000c101100 */
[----:B------:R2:W5:Y:S04]  /*20ad0*/  LD.E R20, [R12.64+0x164] ;  /* 0x000164040c147980 */ /* 0x000568000c101900 */
[----:B-1----:R-:W4:Y:S04]  /*20ae0*/  LDL.64 R16, [R16+0x10] ;  /* 0x0000100010107983 */ /* 0x002f280000100a00 */
[----:B--2---:R1:W2:Y:S04]  /*20af0*/  LD.E R32, [R8.64] ;  /* 0x0000000408207980 */ /* 0x0042a8000c101900 */
[----:B---3--:R3:W2:Y:S04]  /*20b00*/  LD.E R68, [R2.64] ;  /* 0x0000000402447980 */ /* 0x0086a8000c101900 */
[----:B----4-:R4:W2:Y:S04]  /*20b10*/  LD.E R7, [R14.64+0x20] ;  /* 0x000020040e077980 */ /* 0x0108a8000c101900 */
[----:B-1----:R1:W5:Y:S04]  /*20b20*/  LD.E.64 R8, [R12.64+0x120] ;  /* 0x000120040c087980 */ /* 0x002368000c101b00 */
[----:B---3--:R1:W5:Y:S04]  /*20b30*/  LD.E.64 R2, [R12.64+0x130] ;  /* 0x000130040c027980 */ /* 0x008368000c101b00 */
[----:B------:R3:W5:Y:S04]  /*20b40*/  LD.E R23, [R16.64] ;  /* 0x0000000410177980 */ /* 0x000768000c101900 */
[----:B----4-:R1:W5:Y:S04]  /*20b50*/  LD.E.64 R14, [R12.64+0x110] ;  /* 0x000110040c0e7980 */ /* 0x010368000c101b00 */
[----:B---3--:R1:W5:Y:S01]  /*20b60*/  LD.E.64 R16, [R12.64+0x128] ;  /* 0x000128040c107980 */ /* 0x008362000c101b00 */
[----:B------:R-:W-:-:S02]  /*20b70*/  ISETP.NE.AND P0, PT, R18, RZ, PT ;  /* 0x000000ff1200720c */ /* 0x000fc40003f05270 */
[----:B--2---:R-:W-:-:S04]  /*20b80*/  SHF.R.S32.HI R4, RZ, 0x1f, R32 ;  /* 0x0000001fff047819 */ /* 0x004fc80000011420 */
[----:B------:R-:W-:-:S04]  /*20b90*/  LEA.HI R4, R4, R32, RZ, 0x3 ;  /* 0x0000002004047211 */ /* 0x000fc800078f18ff */
[----:B------:R-:W-:Y:S02]  /*20ba0*/  LOP3.LUT R10, R4, 0xfffffff8, RZ, 0xc0, !PT ;  /* 0xfffffff8040a7812 */ /* 0x000fe400078ec0ff */
[----:B------:R-:W-:-:S03]  /*20bb0*/  SHF.R.S32.HI R80, RZ, 0x3, R4 ;  /* 0x00000003ff507819 */ /* 0x000fc60000011404 */
[----:B------:R-:W-:Y:S02]  /*20bc0*/  IMAD.IADD R56, R32, 0x1, -R10 ;  /* 0x0000000120387824 */ /* 0x000fe400078e0a0a */
[----:B------:R-:W-:Y:S01]  /*20bd0*/  IMAD R69, R68, 0x80, R80 ;  /* 0x0000008044457824 */ /* 0x000fe200078e0250 */
[----:B------:R-:W-:Y:S01]  /*20be0*/  SHF.R.S32.HI R22, RZ, 0x1f, R7 ;  /* 0x0000001fff167819 */ /* 0x000fe20000011407 */
[C---:B------:R-:W-:Y:S02]  /*20bf0*/  IMAD.SHL.U32 R57, R56.reuse, 0x8, RZ ;  /* 0x0000000838397824 */ /* 0x040fe400078e00ff */
[----:B------:R-:W-:Y:S01]  /*20c00*/  IMAD R4, R56, 0x20, R69 ;  /* 0x0000002038047824 */ /* 0x000fe200078e0245 */
[----:B------:R-:W-:Y:S05]  /*20c10*/  @!P0 BRA `(.L_x_2056) ;  /* 0x00004cd000008947 */ /* 0x000fea0003800000 */
[----:B-1---5:R-:W-:-:S13]  /*20c20*/  ISETP.NE.AND P0, PT, R20, 0x1, PT ;  /* 0x000000011400780c */ /* 0x022fda0003f05270 */
[----:B------:R1:W2:Y:S04]  /*20c30*/  @P0 LD.E R10, [R12.64+0x168] ;  /* 0x000168040c0a0980 */ /* 0x0002a8000c101900 */
[----:B-1----:R-:W3:Y:S01]  /*20c40*/  @P0 LD.E R12, [R12.64+0x16c] ;  /* 0x00016c040c0c0980 */ /* 0x002ee2000c101900 */
[----:B--2---:R-:W-:-:S05]  /*20c50*/  @P0 IMAD.HI.U32 R10, R4, R10, RZ ;  /* 0x0000000a040a0227 */ /* 0x004fca00078e00ff */
[----:B---3--:R-:W-:-:S04]  /*20c60*/  @P0 SHF.R.U32.HI R4, RZ, R12, R10 ;  /* 0x0000000cff040219 */ /* 0x008fc8000001160a */
[----:B------:R-:W-:Y:S01]  /*20c70*/  SHF.R.S32.HI R10, RZ, 0x1f, R4 ;  /* 0x0000001fff0a7819 */ /* 0x000fe20000011404 */
[-C--:B------:R-:W-:Y:S02]  /*20c80*/  IMAD R19, R9, R4.reuse, RZ ;  /* 0x0000000409137224 */ /* 0x080fe400078e02ff */
[-C--:B------:R-:W-:Y:S02]  /*20c90*/  IMAD R18, R3, R4.reuse, RZ ;  /* 0x0000000403127224 */ /* 0x080fe400078e02ff */
[----:B------:R-:W-:-:S04]  /*20ca0*/  IMAD.WIDE.U32 R12, R8, R4, RZ ;  /* 0x00000004080c7225 */ /* 0x000fc800078e00ff */
[-C--:B------:R-:W-:Y:S02]  /*20cb0*/  IMAD R21, R8, R10.reuse, R19 ;  /* 0x0000000a08157224 */ /* 0x080fe400078e0213 */
[C---:B------:R-:W-:Y:S02]  /*20cc0*/  IMAD R10, R2.reuse, R10, R18 ;  /* 0x0000000a020a7224 */ /* 0x040fe400078e0212 */
[----:B------:R-:W-:Y:S01]  /*20cd0*/  IMAD.WIDE.U32 R18, R2, R4, RZ ;  /* 0x0000000402127225 */ /* 0x000fe200078e00ff */
[----:B------:R-:W-:-:S03]  /*20ce0*/  IADD3 R13, R13, R21, RZ ;  /* 0x000000150d0d7210 */ /* 0x000fc60007ffe0ff */
[----:B------:R-:W-:Y:S01]  /*20cf0*/  IMAD R4, R9, R7, RZ ;  /* 0x0000000709047224 */ /* 0x000fe200078e02ff */
[----:B------:R-:W-:Y:S01]  /*20d00*/  IADD3 R9, R19, R10, RZ ;  /* 0x0000000a13097210 */ /* 0x000fe20007ffe0ff */
[----:B------:R-:W-:-:S04]  /*20d10*/  IMAD.WIDE.U32 R12, R7, R8, R12 ;  /* 0x00000008070c7225 */ /* 0x000fc800078e000c */
[----:B------:R-:W-:Y:S01]  /*20d20*/  IMAD R4, R8, R22, R4 ;  /* 0x0000001608047224 */ /* 0x000fe200078e0204 */
[----:B------:R-:W-:Y:S01]  /*20d30*/  MOV R8, R18 ;  /* 0x0000001200087202 */ /* 0x000fe20000000f00 */
[----:B------:R-:W-:Y:S01]  /*20d40*/  IMAD R3, R3, R7, RZ ;  /* 0x0000000703037224 */ /* 0x000fe200078e02ff */
[----:B------:R-:W-:-:S03]  /*20d50*/  LEA R33, P1, R12, R14, 0x1 ;  /* 0x0000000e0c217211 */ /* 0x000fc600078208ff */
[----:B------:R-:W-:-:S04]  /*20d60*/  IMAD.WIDE.U32 R8, R7, R2, R8 ;  /* 0x0000000207087225 */ /* 0x000fc800078e0008 */
[----:B------:R-:W-:Y:S01]  /*20d70*/  IMAD R2, R2, R22, R3 ;  /* 0x0000001602027224 */ /* 0x000fe200078e0203 */
[----:B------:R-:W-:Y:S02]  /*20d80*/  IADD3 R3, R13, R4, RZ ;  /* 0x000000040d037210 */ /* 0x000fe40007ffe0ff */
[----:B------:R-:W-:Y:S02]  /*20d90*/  LEA R34, P0, R8, R16, 0x1 ;  /* 0x0000001008227211 */ /* 0x000fe400078008ff */
[----:B------:R-:W-:Y:S02]  /*20da0*/  IADD3 R2, R9, R2, RZ ;  /* 0x0000000209027210 */ /* 0x000fe40007ffe0ff */
[----:B------:R-:W-:Y:S02]  /*20db0*/  LEA.HI.X R31, R12, R15, R3, 0x1, P1 ;  /* 0x0000000f0c1f7211 */ /* 0x000fe400008f0c03 */
[----:B------:R-:W-:Y:S02]  /*20dc0*/  SHF.L.U32 R4, R56, 0x2, RZ ;  /* 0x0000000238047819 */ /* 0x000fe400000006ff */
[----:B------:R-:W-:Y:S01]  /*20dd0*/  LEA.HI.X R30, R8, R17, R2, 0x1, P0 ;  /* 0x00000011081e7211 */ /* 0x000fe200000f0c02 */
[----:B------:R-:W-:Y:S05]  /*20de0*/  BRA.DIV ~URZ, `(.L_x_2057) ;  /* 0x00009bb27f007947 */ /* 0x000fea000b800000 */
[----:B------:R1:W2:Y:S02]  /*20df0*/  SHFL.IDX PT, R7, R31, RZ, 0x181f ;  /* 0x00181fff1f077589 */ /* 0x0002a400000e0000 */
.L_x_2131:
[----:B------:R-:W-:Y:S05]  /*20e00*/  BRA.DIV ~URZ, `(.L_x_2058) ;  /* 0x00009c127f007947 */ /* 0x000fea000b800000 */
[----:B------:R3:W4:Y:S01]  /*20e10*/  SHFL.IDX PT, R8, R33, RZ, 0x181f ;  /* 0x00181fff21087589 */ /* 0x00072200000e0000 */
[----:B--2---:R-:W-:-:S03]  /*20e20*/  MOV R9, R7 ;  /* 0x0000000700097202 */ /* 0x004fc60000000f00 */
[----:B------:R3:W2:Y:S04]  /*20e30*/  SHFL.IDX PT, R14, R30, RZ, 0x181f ;  /* 0x00181fff1e0e7589 */ /* 0x0006a800000e0000 */
[----:B------:R3:W1:Y:S02]  /*20e40*/  SHFL.IDX PT, R2, R34, RZ, 0x181f ;  /* 0x00181fff22027589 */ /* 0x00066400000e0000 */
.L_x_2132:
[----:B------:R-:W-:Y:S01]  /*20e50*/  IMAD R35, R23, R20, RZ ;  /* 0x0000001417237224 */ /* 0x000fe200078e02ff */
[----:B------:R-:W-:Y:S01]  /*20e60*/  BSSY B0, `(.L_x_2059) ;  /* 0x0000035000007945 */ /* 0x000fe20003800000 */
[----:B------:R-:W-:Y:S01]  /*20e70*/  CS2R R58, SRZ ;  /* 0x00000000003a7805 */ /* 0x000fe2000001ff00 */
[----:B------:R-:W-:Y:S01]  /*20e80*/  CS2R R36, SRZ ;  /* 0x0000000000247805 */ /* 0x000fe2000001ff00 */
[----:B------:R-:W-:Y:S01]  /*20e90*/  CS2R R26, SRZ ;  /* 0x00000000001a7805 */ /* 0x000fe2000001ff00 */
[----:B------:R-:W-:Y:S01]  /*20ea0*/  ISETP.GE.AND P0, PT, R69, R35, PT ;  /* 0x000000234500720c */ /* 0x000fe20003f06270 */
[----:B------:R-:W-:Y:S01]  /*20eb0*/  CS2R R22, SRZ ;  /* 0x0000000000167805 */ /* 0x000fe2000001ff00 */
[----:B------:R-:W-:Y:S01]  /*20ec0*/  CS2R R20, SRZ ;  /* 0x0000000000147805 */ /* 0x000fe2000001ff00 */
[----:B------:R-:W-:Y:S01]  /*20ed0*/  CS2R R38, SRZ ;  /* 0x0000000000267805 */ /* 0x000fe2000001ff00 */
[----:B------:R-:W-:Y:S01]  /*20ee0*/  CS2R R28, SRZ ;  /* 0x00000000001c7805 */ /* 0x000fe2000001ff00 */
[----:B------:R-:W-:Y:S01]  /*20ef0*/  CS2R R24, SRZ ;  /* 0x0000000000187805 */ /* 0x000fe2000001ff00 */
[----:B------:R-:W-:Y:S01]  /*20f00*/  CS2R R18, SRZ ;  /* 0x0000000000127805 */ /* 0x000fe2000001ff00 */
[----:B--2---:R-:W-:-:S06]  /*20f10*/  MOV R3, R14 ;  /* 0x0000000e00037202 */ /* 0x004fcc0000000f00 */
[----:B------:R-:W-:Y:S05]  /*20f20*/  @P0 BRA `(.L_x_2060) ;  /* 0x0000028000000947 */ /* 0x000fea0003800000 */
[C---:B------:R-:W-:Y:S01]  /*20f30*/  IADD3 R10, R4.reuse, 0x20, RZ ;  /* 0x00000020040a7810 */ /* 0x040fe20007ffe0ff */
[----:B------:R-:W-:Y:S01]  /*20f40*/  CS2R R20, SRZ ;  /* 0x0000000000147805 */ /* 0x000fe2000001ff00 */
[-C--:B------:R-:W-:Y:S01]  /*20f50*/  ISETP.GE.AND P1, PT, R4, R0.reuse, PT ;  /* 0x000000000400720c */ /* 0x080fe20003f26270 */
[----:B------:R-:W-:Y:S01]  /*20f60*/  CS2R R18, SRZ ;  /* 0x0000000000127805 */ /* 0x000fe2000001ff00 */
[----:B------:R-:W-:Y:S01]  /*20f70*/  ISETP.GE.AND P0, PT, R10, R0, PT ;  /* 0x000000000a00720c */ /* 0x000fe20003f06270 */
[----:B------:R-:W-:Y:S01]  /*20f80*/  CS2R R22, SRZ ;  /* 0x0000000000167805 */ /* 0x000fe2000001ff00 */
[----:B------:R-:W-:-:S09]  /*20f90*/  CS2R R24, SRZ ;  /* 0x0000000000187805 */ /* 0x000fd2000001ff00 */
[C---:B----4-:R-:W-:Y:S02]  /*20fa0*/  @!P1 IMAD.WIDE R12, R4.reuse, 0x2, R8 ;  /* 0x00000002040c9825 */ /* 0x050fe400078e0208 */
[----:B------:R-:W-:Y:S02]  /*20fb0*/  @!P0 SHF.R.S32.HI R7, RZ, 0x1f, R10 ;  /* 0x0000001fff078819 */ /* 0x000fe4000001140a */
[----:B-1----:R-:W-:Y:S01]  /*20fc0*/  @!P1 IMAD.WIDE R16, R4, 0x2, R2 ;  /* 0x0000000204109825 */ /* 0x002fe200078e0202 */
[----:B------:R1:W5:Y:S01]  /*20fd0*/  @!P1 LD.E.64 R20, [R12.64] ;  /* 0x000000040c149980 */ /* 0x000362000c101b00 */
[----:B------:R-:W-:-:S03]  /*20fe0*/  @!P0 LEA.HI R7, R7, R10, RZ, 0x2 ;  /* 0x0000000a07078211 */ /* 0x000fc600078f10ff */
[----:B------:R2:W5:Y:S01]  /*20ff0*/  @!P1 LD.E.64 R18, [R16.64] ;  /* 0x0000000410129980 */ /* 0x000562000c101b00 */
[----:B------:R-:W-:-:S05]  /*21000*/  @!P0 LOP3.LUT R7, R7, 0xfffffffc, RZ, 0xc0, !PT ;  /* 0xfffffffc07078812 */ /* 0x000fca00078ec0ff */
[----:B------:R-:W-:-:S05]  /*21010*/  @!P0 IMAD.WIDE R14, R7, 0x2, R8 ;  /* 0x00000002070e8825 */ /* 0x000fca00078e0208 */
[----:B------:R4:W5:Y:S01]  /*21020*/  @!P0 LD.E.64 R22, [R14.64] ;  /* 0x000000040e168980 */ /* 0x000962000c101b00 */
[----:B-1----:R-:W-:Y:S01]  /*21030*/  @!P0 IMAD.WIDE R12, R7, 0x2, R2 ;  /* 0x00000002070c8825 */ /* 0x002fe200078e0202 */
[----:B--2---:R-:W-:-:S04]  /*21040*/  IADD3 R16, R4, 0x40, RZ ;  /* 0x0000004004107810 */ /* 0x004fc80007ffe0ff */
[----:B------:R1:W5:Y:S01]  /*21050*/  @!P0 LD.E.64 R24, [R12.64] ;  /* 0x000000040c188980 */ /* 0x000362000c101b00 */
[----:B------:R-:W-:Y:S02]  /*21060*/  IADD3 R17, R4, 0x60, RZ ;  /* 0x0000006004117810 */ /* 0x000fe40007ffe0ff */
[-C--:B------:R-:W-:Y:S02]  /*21070*/  ISETP.GE.AND P1, PT, R16, R0.reuse, PT ;  /* 0x000000001000720c */ /* 0x080fe40003f26270 */
[----:B------:R-:W-:-:S11]  /*21080*/  ISETP.GE.AND P0, PT, R17, R0, PT ;  /* 0x000000001100720c */ /* 0x000fd60003f06270 */
[----:B------:R-:W-:Y:S02]  /*21090*/  @!P1 SHF.R.S32.HI R10, RZ, 0x1f, R16 ;  /* 0x0000001fff0a9819 */ /* 0x000fe40000011410 */
[----:B------:R-:W-:Y:S02]  /*210a0*/  @!P0 SHF.R.S32.HI R7, RZ, 0x1f, R17 ;  /* 0x0000001fff078819 */ /* 0x000fe40000011411 */
[----:B------:R-:W-:Y:S02]  /*210b0*/  @!P1 LEA.HI R10, R10, R16, RZ, 0x2 ;  /* 0x000000100a0a9211 */ /* 0x000fe400078f10ff */
[----:B------:R-:W-:Y:S02]  /*210c0*/  @!P0 LEA.HI R7, R7, R17, RZ, 0x2 ;  /* 0x0000001107078211 */ /* 0x000fe400078f10ff */
[----:B------:R-:W-:Y:S02]  /*210d0*/  @!P1 LOP3.LUT R10, R10, 0xfffffffc, RZ, 0xc0, !PT ;  /* 0xfffffffc0a0a9812 */ /* 0x000fe400078ec0ff */
[----:B------:R-:W-:Y:S01]  /*210e0*/  @!P0 LOP3.LUT R7, R7, 0xfffffffc, RZ, 0xc0, !PT ;  /* 0xfffffffc07078812 */ /* 0x000fe200078ec0ff */
[----:B------:R-:W-:Y:S01]  /*210f0*/  CS2R R26, SRZ ;  /* 0x00000000001a7805 */ /* 0x000fe2000001ff00 */
[----:B------:R-:W-:Y:S01]  /*21100*/  CS2R R36, SRZ ;  /* 0x0000000000247805 */ /* 0x000fe2000001ff00 */
[----:B----4-:R-:W-:Y:S01]  /*21110*/  @!P1 IMAD.WIDE R14, R10, 0x2, R8 ;  /* 0x000000020a0e9825 */ /* 0x010fe200078e0208 */
[----:B------:R-:W-:Y:S01]  /*21120*/  CS2R R28, SRZ ;  /* 0x00000000001c7805 */ /* 0x000fe2000001ff00 */
[----:B------:R-:W-:-:S02]  /*21130*/  CS2R R38, SRZ ;  /* 0x0000000000267805 */ /* 0x000fc4000001ff00 */
[C---:B-1----:R-:W-:Y:S01]  /*21140*/  @!P0 IMAD.WIDE R12, R7.reuse, 0x2, R8 ;  /* 0x00000002070c8825 */ /* 0x042fe200078e0208 */
[----:B------:R1:W5:Y:S03]  /*21150*/  @!P1 LD.E.64 R26, [R14.64] ;  /* 0x000000040e1a9980 */ /* 0x000366000c101b00 */
[--C-:B------:R-:W-:Y:S01]  /*21160*/  @!P1 IMAD.WIDE R8, R10, 0x2, R2.reuse ;  /* 0x000000020a089825 */ /* 0x100fe200078e0202 */
[----:B------:R1:W5:Y:S03]  /*21170*/  @!P0 LD.E.64 R36, [R12.64] ;  /* 0x000000040c248980 */ /* 0x000366000c101b00 */
[----:B------:R-:W-:Y:S01]  /*21180*/  @!P0 IMAD.WIDE R2, R7, 0x2, R2 ;  /* 0x0000000207028825 */ /* 0x000fe200078e0202 */
[----:B------:R1:W5:Y:S04]  /*21190*/  @!P1 LD.E.64 R28, [R8.64] ;  /* 0x00000004081c9980 */ /* 0x000368000c101b00 */
[----:B------:R1:W5:Y:S02]  /*211a0*/  @!P0 LD.E.64 R38, [R2.64] ;  /* 0x0000000402268980 */ /* 0x000364000c101b00 */
.L_x_2060:
[----:B------:R-:W-:Y:S05]  /*211b0*/  BSYNC B0 ;  /* 0x0000000000007941 */ /* 0x000fea0003800000 */
.L_x_2059:
[----:B-1--45:R-:W-:Y:S02]  /*211c0*/  IMAD.MOV.U32 R8, RZ, RZ, R36 ;  /* 0x000000ffff087224 */ /* 0x032fe400078e0024 */
[----:B------:R-:W-:-:S02]  /*211d0*/  IMAD.MOV.U32 R7, RZ, RZ, R37 ;  /* 0x000000ffff077224 */ /* 0x000fc400078e0025 */
        /* <DEDUP_REMOVED lines=15> */
[----:B------:R-:W-:-:S04]  /*212d0*/  MOV R7, R39 ;  /* 0x0000002700077202 */ /* 0x000fc80000000f00 */
[----:B------:R-:W-:Y:S01]  /*212e0*/  PRMT R98, R7, 0x5410, R8 ;  /* 0x0000541007627816 */ /* 0x000fe20000000008 */
[----:B------:R-:W-:Y:S01]  /*212f0*/  IMAD.MOV.U32 R8, RZ, RZ, R24 ;  /* 0x000000ffff087224 */ /* 0x000fe200078e0018 */
[----:B------:R-:W-:Y:S01]  /*21300*/  PRMT R94, R2, 0x5410, R3 ;  /* 0x00005410025e7816 */ /* 0x000fe20000000003 */
[----:B------:R-:W-:Y:S01]  /*21310*/  IMAD.MOV.U32 R3, RZ, RZ, R18 ;  /* 0x000000ffff037224 */ /* 0x000fe200078e0012 */
[----:B------:R-:W-:Y:S01]  /*21320*/  MOV R7, R25 ;  /* 0x0000001900077202 */ /* 0x000fe20000000f00 */
[----:B------:R-:W-:Y:S01]  /*21330*/  IMAD.MOV.U32 R2, RZ, RZ, R19 ;  /* 0x000000ffff027224 */ /* 0x000fe200078e0013 */
[----:B------:R-:W-:Y:S02]  /*21340*/  PRMT R93, R8, 0x7610, R93 ;  /* 0x00007610085d7816 */ /* 0x000fe4000000005d */
[----:B------:R-:W-:Y:S02]  /*21350*/  PRMT R92, R7, 0x7610, R92 ;  /* 0x00007610075c7816 */ /* 0x000fe4000000005c */
[----:B------:R-:W-:-:S02]  /*21360*/  PRMT R91, R3, 0x7610, R91 ;  /* 0x00007610035b7816 */ /* 0x000fc4000000005b */
[----:B------:R-:W-:Y:S01]  /*21370*/  PRMT R90, R2, 0x7610, R90 ;  /* 0x00007610025a7816 */ /* 0x000fe2000000005a */
[----:B------:R-:W-:Y:S05]  /*21380*/  BRA.DIV ~URZ, `(.L_x_2061) ;  /* 0x000098027f007947 */ /* 0x000fea000b800000 */
[----:B------:R1:W2:Y:S04]  /*21390*/  SHFL.IDX PT, R9, R31, 0x1, 0x181f ;  /* 0x00381f001f097f89 */ /* 0x0002a800000e0000 */
[----:B------:R1:W4:Y:S04]  /*213a0*/  SHFL.IDX PT, R8, R33, 0x1, 0x181f ;  /* 0x00381f0021087f89 */ /* 0x00032800000e0000 */
[----:B------:R1:W3:Y:S04]  /*213b0*/  SHFL.IDX PT, R7, R30, 0x1, 0x181f ;  /* 0x00381f001e077f89 */ /* 0x0002e800000e0000 */
[----:B------:R1:W1:Y:S02]  /*213c0*/  SHFL.IDX PT, R2, R34, 0x1, 0x181f ;  /* 0x00381f0022027f89 */ /* 0x00026400000e0000 */
.L_x_2133:
[----:B------:R-:W-:Y:S01]  /*213d0*/  IADD3 R3, R69, 0x20, RZ ;  /* 0x0000002045037810 */ /* 0x000fe20007ffe0ff */
[----:B------:R-:W-:Y:S01]  /*213e0*/  BSSY B0, `(.L_x_2062) ;  /* 0x0000033000007945 */ /* 0x000fe20003800000 */
        /* <DEDUP_REMOVED lines=8> */
[----:B---3--:R-:W-:-:S07]  /*21470*/  IMAD.MOV.U32 R3, RZ, RZ, R7 ;  /* 0x000000ffff037224 */ /* 0x008fce00078e0007 */
        /* <DEDUP_REMOVED lines=8> */
[C---:B--2-4-:R-:W-:Y:S02]  /*21500*/  @!P1 IMAD.WIDE R12, R4.reuse, 0x2, R8 ;  /* 0x00000002040c9825 */ /* 0x054fe400078e0208 */
        /* <DEDUP_REMOVED lines=22> */
[----:B---3--:R-:W-:Y:S01]  /*21670*/  @!P1 IMAD.WIDE R14, R10, 0x2, R8 ;  /* 0x000000020a0e9825 */ /* 0x008fe200078e0208 */
        /* <DEDUP_REMOVED lines=9> */
.L_x_2063:
[----:B------:R-:W-:Y:S05]  /*21710*/  BSYNC B0 ;  /* 0x0000000000007941 */ /* 0x000fea0003800000 */
.L_x_2062:
[----:B-1--45:R-:W-:Y:S01]  /*21720*/  IMAD.MOV.U32 R8, RZ, RZ, R58 ;  /* 0x000000ffff087224 */ /* 0x032fe200078e003a */
[----:B------:R-:W-:Y:S01]  /*21730*/  MOV R2, R49 ;  /* 0x0000003100027202 */ /* 0x000fe20000000f00 */
[----:B------:R-:W-:-:S02]  /*21740*/  IMAD.MOV.U32 R7, RZ, RZ, R59 ;  /* 0x000000ffff077224 */ /* 0x000fc400078e003b */
[----:B------:R-:W-:-:S03]  /*21750*/  IMAD.MOV.U32 R3, RZ, RZ, R48 ;  /* 0x000000ffff037224 */ /* 0x000fc600078e0030 */
[----:B------:R-:W-:Y:S01]  /*21760*/  PRMT R108, R7, 0x5410, R8 ;  /* 0x00005410076c7816 */ /* 0x000fe20000000008 */
[----:B------:R-:W-:Y:S01]  /*21770*/  IMAD.MOV.U32 R8, RZ, RZ, R44 ;  /* 0x000000ffff087224 */ /* 0x000fe200078e002c */
[----:B------:R-:W-:Y:S01]  /*21780*/  PRMT R103, R2, 0x5410, R3 ;  /* 0x0000541002677816 */ /* 0x000fe20000000003 */
[----:B------:R-:W-:Y:S01]  /*21790*/  IMAD.MOV.U32 R7, RZ, RZ, R45 ;  /* 0x000000ffff077224 */ /* 0x000fe200078e002d */
[----:B------:R-:W-:Y:S01]  /*217a0*/  MOV R3, R42 ;  /* 0x0000002a00037202 */ /* 0x000fe20000000f00 */
        /* <DEDUP_REMOVED lines=15> */
[----:B------:R-:W-:Y:S05]  /*218a0*/  BRA.DIV ~URZ, `(.L_x_2064) ;  /* 0x000094c27f007947 */ /* 0x000fea000b800000 */
[----:B------:R1:W3:Y:S02]  /*218b0*/  SHFL.IDX PT, R7, R31, 0x2, 0x181f ;  /* 0x00581f001f077f89 */ /* 0x0002e400000e0000 */
.L_x_2134:
[----:B------:R-:W-:Y:S05]  /*218c0*/  BRA.DIV ~URZ, `(.L_x_2065) ;  /* 0x000095227f007947 */ /* 0x000fea000b800000 */
[----:B------:R4:W1:Y:S01]  /*218d0*/  SHFL.IDX PT, R8, R33, 0x2, 0x181f ;  /* 0x00581f0021087f89 */ /* 0x00086200000e0000 */
[----:B--23--:R-:W-:-:S03]  /*218e0*/  MOV R9, R7 ;  /* 0x0000000700097202 */ /* 0x00cfc60000000f00 */
[----:B------:R4:W2:Y:S04]  /*218f0*/  SHFL.IDX PT, R14, R30, 0x2, 0x181f ;  /* 0x00581f001e0e7f89 */ /* 0x0008a800000e0000 */
[----:B------:R4:W3:Y:S02]  /*21900*/  SHFL.IDX PT, R2, R34, 0x2, 0x181f ;  /* 0x00581f0022027f89 */ /* 0x0008e400000e0000 */
.L_x_2135:
        /* <DEDUP_REMOVED lines=11> */
[----:B--2---:R-:W-:-:S06]  /*219c0*/  IMAD.MOV.U32 R3, RZ, RZ, R14 ;  /* 0x000000ffff037224 */ /* 0x004fcc00078e000e */
        /* <DEDUP_REMOVED lines=8> */
[C---:B-1----:R-:W-:Y:S02]  /*21a50*/  @!P1 IMAD.WIDE R12, R4.reuse, 0x2, R8 ;  /* 0x00000002040c9825 */ /* 0x042fe400078e0208 */
[----:B------:R-:W-:Y:S02]  /*21a60*/  @!P0 SHF.R.S32.HI R7, RZ, 0x1f, R10 ;  /* 0x0000001fff078819 */ /* 0x000fe4000001140a */
[----:B---3--:R-:W-:Y:S01]  /*21a70*/  @!P1 IMAD.WIDE R16, R4, 0x2, R2 ;  /* 0x0000000204109825 */ /* 0x008fe200078e0202 */
        /* <DEDUP_REMOVED lines=30> */
.L_x_2067:
[----:B------:R-:W-:Y:S05]  /*21c60*/  BSYNC B0 ;  /* 0x0000000000007941 */ /* 0x000fea0003800000 */
.L_x_2066:
[----:B-1-3-5:R-:W-:Y:S01]  /*21c70*/  IMAD.MOV.U32 R2, RZ, RZ, R70 ;  /* 0x000000ffff027224 */ /* 0x02afe200078e0046 */
[----:B------:R-:W-:Y:S01]  /*21c80*/  CS2R R88, SRZ ;  /* 0x0000000000587805 */ /* 0x000fe2000001ff00 */
[----:B------:R-:W-:-:S02]  /*21c90*/  IMAD.MOV.U32 R8, RZ, RZ, R71 ;  /* 0x000000ffff087224 */ /* 0x000fc400078e0047 */
[----:B------:R-:W-:Y:S02]  /*21ca0*/  IMAD.MOV.U32 R7, RZ, RZ, R64 ;  /* 0x000000ffff077224 */ /* 0x000fe400078e0040 */
[----:B------:R-:W-:Y:S01]  /*21cb0*/  IMAD.MOV.U32 R3, RZ, RZ, R65 ;  /* 0x000000ffff037224 */ /* 0x000fe200078e0041 */
[----:B------:R-:W-:Y:S01]  /*21cc0*/  PRMT R114, R8, 0x5410, R2 ;  /* 0x0000541008727816 */ /* 0x000fe20000000002 */
[----:B------:R-:W-:Y:S01]  /*21cd0*/  IMAD.MOV.U32 R2, RZ, RZ, R60 ;  /* 0x000000ffff027224 */ /* 0x000fe200078e003c */
[----:B------:R-:W-:Y:S01]  /*21ce0*/  MOV R8, R61 ;  /* 0x0000003d00087202 */ /* 0x000fe20000000f00 */
[----:B------:R-:W-:Y:S01]  /*21cf0*/  IMAD.SHL.U32 R68, R68, 0x80, RZ ;  /* 0x0000008044447824 */ /* 0x000fe200078e00ff */
[----:B------:R-:W-:Y:S01]  /*21d00*/  PRMT R112, R3, 0x5410, R7 ;  /* 0x0000541003707816 */ /* 0x000fe20000000007 */
[----:B------:R-:W-:Y:S01]  /*21d10*/  IMAD.MOV.U32 R7, RZ, RZ, R56 ;  /* 0x000000ffff077224 */ /* 0x000fe200078e0038 */
[----:B------:R-:W-:Y:S01]  /*21d20*/  PRMT R110, R110, 0x5410, R2 ;  /* 0x000054106e6e7816 */ /* 0x000fe20000000002 */
[----:B------:R-:W-:-:S02]  /*21d30*/  IMAD.MOV.U32 R2, RZ, RZ, R72 ;  /* 0x000000ffff027224 */ /* 0x000fc400078e0048 */
[----:B------:R-:W-:Y:S01]  /*21d40*/  IMAD.MOV.U32 R3, RZ, RZ, R57 ;  /* 0x000000ffff037224 */ /* 0x000fe200078e0039 */
[----:B------:R-:W-:Y:S01]  /*21d50*/  PRMT R110, R8, 0x7610, R110 ;  /* 0x00007610086e7816 */ /* 0x000fe2000000006e */
[----:B------:R-:W-:Y:S01]  /*21d60*/  IMAD.MOV.U32 R8, RZ, RZ, R73 ;  /* 0x000000ffff087224 */ /* 0x000fe200078e0049 */
[----:B------:R-:W-:Y:S01]  /*21d70*/  PRMT R113, R113, 0x5410, R2 ;  /* 0x0000541071717816 */ /* 0x000fe20000000002 */
[----:B------:R-:W-:Y:S01]  /*21d80*/  IMAD.MOV.U32 R2, RZ, RZ, R62 ;  /* 0x000000ffff027224 */ /* 0x000fe200078e003e */
[----:B------:R-:W-:Y:S01]  /*21d90*/  PRMT R106, R3, 0x5410, R7 ;  /* 0x00005410036a7816 */ /* 0x000fe20000000007 */
[----:B------:R-:W-:Y:S01]  /*21da0*/  IMAD.MOV.U32 R3, RZ, RZ, R67 ;  /* 0x000000ffff037224 */ /* 0x000fe200078e0043 */
[----:B------:R-:W-:Y:S02]  /*21db0*/  MOV R7, R66 ;  /* 0x0000004200077202 */ /* 0x000fe40000000f00 */
[----:B------:R-:W-:Y:S02]  /*21dc0*/  PRMT R113, R8, 0x7610, R113 ;  /* 0x0000761008717816 */ /* 0x000fe40000000071 */
[----:B------:R-:W-:-:S02]  /*21dd0*/  SHF.R.S32.HI R8, RZ, 0x1f, R32 ;  /* 0x0000001fff087819 */ /* 0x000fc40000011420 */
[----:B------:R-:W-:Y:S01]  /*21de0*/  PRMT R111, R3, 0x5410, R7 ;  /* 0x00005410036f7816 */ /* 0x000fe20000000007 */
[----:B------:R-:W-:Y:S01]  /*21df0*/  IMAD.MOV.U32 R3, RZ, RZ, R54 ;  /* 0x000000ffff037224 */ /* 0x000fe200078e0036 */
[----:B------:R-:W-:Y:S01]  /*21e00*/  PRMT R109, R109, 0x5410, R2 ;  /* 0x000054106d6d7816 */ /* 0x000fe20000000002 */
[----:B------:R-:W-:Y:S01]  /*21e10*/  IMAD.MOV.U32 R2, RZ, RZ, R55 ;  /* 0x000000ffff027224 */ /* 0x000fe200078e0037 */
[----:B------:R-:W-:Y:S02]  /*21e20*/  MOV R7, R63 ;  /* 0x0000003f00077202 */ /* 0x000fe40000000f00 */
[----:B------:R-:W-:Y:S02]  /*21e30*/  LEA.HI R8, R8, R32, RZ, 0x3 ;  /* 0x0000002008087211 */ /* 0x000fe400078f18ff */
[----:B------:R-:W-:Y:S02]  /*21e40*/  PRMT R109, R7, 0x7610, R109 ;  /* 0x00007610076d7816 */ /* 0x000fe4000000006d */
[----:B------:R-:W-:-:S02]  /*21e50*/  PRMT R105, R2, 0x5410, R3 ;  /* 0x0000541002697816 */ /* 0x000fc40000000003 */
[----:B------:R-:W-:Y:S01]  /*21e60*/  LEA.HI.SX32 R7, R8, R68, 0x1d ;  /* 0x0000004408077211 */ /* 0x000fe200078feaff */
[----:B------:R-:W-:Y:S05]  /*21e70*/  BRA.DIV ~URZ, `(.L_x_2068) ;  /* 0x000090e27f007947 */ /* 0x000fea000b800000 */
[----:B------:R1:W2:Y:S02]  /*21e80*/  SHFL.IDX PT, R9, R31, 0x3, 0x181f ;  /* 0x00781f001f097f89 */ /* 0x0002a400000e0000 */
.L_x_2136:
[----:B------:R-:W-:Y:S05]  /*21e90*/  BRA.DIV ~URZ, `(.L_x_2069) ;  /* 0x000091427f007947 */ /* 0x000fea000b800000 */
[----:B------:R3:W1:Y:S04]  /*21ea0*/  SHFL.IDX PT, R8, R33, 0x3, 0x181f ;  /* 0x00781f0021087f89 */ /* 0x00066800000e0000 */
[----:B------:R3:W4:Y:S04]  /*21eb0*/  SHFL.IDX PT, R14, R30, 0x3, 0x181f ;  /* 0x00781f001e0e7f89 */ /* 0x00072800000e0000 */
[----:B------:R3:W2:Y:S02]  /*21ec0*/  SHFL.IDX PT, R2, R34, 0x3, 0x181f ;  /* 0x00781f0022027f89 */ /* 0x0006a400000e0000 */
.L_x_2137:
        /* <DEDUP_REMOVED lines=10> */
[----:B----4-:R-:W-:-:S07]  /*21f70*/  IMAD.MOV.U32 R3, RZ, RZ, R14 ;  /* 0x000000ffff037224 */ /* 0x010fce00078e000e */
        /* <DEDUP_REMOVED lines=8> */
[C---:B-12---:R-:W-:Y:S02]  /*22000*/  @!P1 IMAD.WIDE R12, R4.reuse, 0x2, R8 ;  /* 0x00000002040c9825 */ /* 0x046fe400078e0208 */
[----:B------:R-:W-:Y:S02]  /*22010*/  @!P0 SHF.R.S32.HI R7, RZ, 0x1f, R10 ;  /* 0x0000001fff078819 */ /* 0x000fe4000001140a */
[----:B------:R-:W-:Y:S01]  /*22020*/  @!P1 IMAD.WIDE R16, R4, 0x2, R2 ;  /* 0x0000000204109825 */ /* 0x000fe200078e0202 */
        /* <DEDUP_REMOVED lines=30> */
.L_x_2071:
[----:B------:R-:W-:Y:S05]  /*22210*/  BSYNC B0 ;  /* 0x0000000000007941 */ /* 0x000fea0003800000 */
.L_x_2070:
[----:B-1----:R-:W-:Y:S01]  /*22220*/  IADD3 R8, R81, -c[0x0][0x20], RZ ;  /* 0x8000080051087a10 */ /* 0x002fe20007ffe0ff */
[----:B------:R-:W-:-:S04]  /*22230*/  DEPBAR.LE SB0, 0x1 ;  /* 0x000080400000791a */ /* 0x000fc80000000000 */
[----:B--2---:R1:W2:Y:S04]  /*22240*/  LDL.64 R2, [R8+0x20] ;  /* 0x0000200008027983 */ /* 0x0042a80000100a00 */
[----:B-1----:R-:W4:Y:S01]  /*22250*/  LDL.64 R8, [R8+0x28] ;  /* 0x0000280008087983 */ /* 0x002f220000100a00 */
[----:B------:R-:W-:Y:S03]  /*22260*/  WARPSYNC 0xffffffff ;  /* 0xffffffff00007948 */ /* 0x000fe60003800000 */
[----:B------:R-:W-:Y:S06]  /*22270*/  BAR.SYNC.DEFER_BLOCKING 0x0 ;  /* 0x0000000000007b1d */ /* 0x000fec0000010000 */
[----:B--2---:R1:W2:Y:S04]  /*22280*/  LD.E R14, [R2.64] ;  /* 0x00000004020e7980 */ /* 0x0042a8000c101900 */
[----:B---34-:R4:W3:Y:S01]  /*22290*/  LD.E.64 R12, [R8.64] ;  /* 0x00000004080c7980 */ /* 0x0188e2000c101b00 */
[----:B------:R-:W-:Y:S01]  /*222a0*/  SHF.R.S32.HI R10, RZ, 0x1f, R32 ;  /* 0x0000001fff0a7819 */ /* 0x000fe20000011420 */
[----:B-1---5:R-:W-:Y:S01]  /*222b0*/  IMAD.MOV.U32 R2, RZ, RZ, R88 ;  /* 0x000000ffff027224 */ /* 0x022fe200078e0058 */
[----:B------:R-:W-:Y:S01]  /*222c0*/  BSSY B1, `(.L_x_2072) ;  /* 0x00000f3000017945 */ /* 0x000fe20003800000 */
[----:B------:R-:W-:-:S02]  /*222d0*/  IMAD.MOV.U32 R7, RZ, RZ, R83 ;  /* 0x000000ffff077224 */ /* 0x000fc400078e0053 */
[----:B------:R-:W-:Y:S01]  /*222e0*/  IMAD.MOV.U32 R3, RZ, RZ, R89 ;  /* 0x000000ffff037224 */ /* 0x000fe200078e0059 */
[----:B------:R-:W-:Y:S01]  /*222f0*/  PRMT R118, R118, 0x5410, R2 ;  /* 0x0000541076767816 */ /* 0x000fe20000000002 */
[----:B------:R-:W-:-:S03]  /*22300*/  IMAD.MOV.U32 R2, RZ, RZ, R82 ;  /* 0x000000ffff027224 */ /* 0x000fc600078e0052 */
[----:B------:R-:W-:Y:S02]  /*22310*/  PRMT R118, R3, 0x7610, R118 ;  /* 0x0000761003767816 */ /* 0x000fe40000000076 */
[----:B------:R-:W-:Y:S01]  /*22320*/  PRMT R116, R7, 0x5410, R2 ;  /* 0x0000541007747816 */ /* 0x000fe20000000002 */
[----:B------:R-:W-:Y:S01]  /*22330*/  IMAD.MOV.U32 R7, RZ, RZ, R77 ;  /* 0x000000ffff077224 */ /* 0x000fe200078e004d */
[-C--:B----4-:R-:W-:Y:S01]  /*22340*/  LEA.HI R8, R10, R32.reuse, RZ, 0x3 ;  /* 0x000000200a087211 */ /* 0x090fe200078f18ff */
[----:B------:R-:W-:Y:S01]  /*22350*/  IMAD.SHL.U32 R9, R80, 0x40, RZ ;  /* 0x0000004050097824 */ /* 0x000fe200078e00ff */
[----:B------:R-:W-:Y:S02]  /*22360*/  LEA.HI R10, R10, R32, RZ, 0x6 ;  /* 0x000000200a0a7211 */ /* 0x000fe400078f30ff */
[----:B------:R-:W-:Y:S01]  /*22370*/  LOP3.LUT R2, R8, 0xfffffff8, RZ, 0xc0, !PT ;  /* 0xfffffff808027812 */ /* 0x000fe200078ec0ff */
[----:B------:R-:W-:-:S04]  /*22380*/  IMAD.MOV.U32 R8, RZ, RZ, R76 ;  /* 0x000000ffff087224 */ /* 0x000fc800078e004c */
[----:B------:R-:W-:Y:S01]  /*22390*/  IMAD.IADD R3, R32, 0x1, -R2 ;  /* 0x0000000120037824 */ /* 0x000fe200078e0a02 */
[----:B------:R-:W-:Y:S02]  /*223a0*/  LOP3.LUT R2, R9, 0x1c0, RZ, 0xc0, !PT ;  /* 0x000001c009027812 */ /* 0x000fe400078ec0ff */
[----:B------:R-:W-:Y:S01]  /*223b0*/  PRMT R81, R7, 0x5410, R8 ;  /* 0x0000541007517816 */ /* 0x000fe20000000008 */
[----:B------:R-:W-:Y:S02]  /*223c0*/  IMAD.SHL.U32 R3, R3, 0x8, RZ ;  /* 0x0000000803037824 */ /* 0x000fe400078e00ff */
[----:B------:R-:W-:-:S03]  /*223d0*/  IMAD.MOV.U32 R8, RZ, RZ, R74 ;  /* 0x000000ffff087224 */ /* 0x000fc600078e004a */
[----:B------:R-:W-:Y:S02]  /*223e0*/  LOP3.LUT R7, R2, 0x38, R3, 0xf8, !PT ;  /* 0x0000003802077812 */ /* 0x000fe400078ef803 */
[----:B------:R-:W-:Y:S02]  /*223f0*/  MOV R3, R75 ;  /* 0x0000004b00037202 */ /* 0x000fe40000000f00 */
[----:B------:R-:W-:Y:S02]  /*22400*/  SHF.R.U32.HI R2, RZ, 0x3, R2 ;  /* 0x00000003ff027819 */ /* 0x000fe40000011602 */
[----:B------:R-:W-:Y:S01]  /*22410*/  PRMT R34, R3, 0x5410, R8 ;  /* 0x0000541003227816 */ /* 0x000fe20000000008 */
[----:B------:R-:W-:Y:S01]  /*22420*/  IMAD.MOV.U32 R3, RZ, RZ, R86 ;  /* 0x000000ffff037224 */ /* 0x000fe200078e0056 */
[----:B------:R-:W-:Y:S01]  /*22430*/  LOP3.LUT R7, R7, R2, RZ, 0x3c, !PT ;  /* 0x0000000207077212 */ /* 0x000fe200078e3cff */
[----:B------:R-:W-:Y:S02]  /*22440*/  IMAD.MOV.U32 R2, RZ, RZ, R87 ;  /* 0x000000ffff027224 */ /* 0x000fe400078e0057 */
[----:B------:R-:W-:-:S03]  /*22450*/  IMAD.SHL.U32 R8, R10, 0x8, RZ ;  /* 0x000000080a087824 */ /* 0x000fc600078e00ff */
[----:B------:R-:W-:Y:S01]  /*22460*/  PRMT R117, R2, 0x5410, R3 ;  /* 0x0000541002757816 */ /* 0x000fe20000000003 */
[----:B------:R-:W-:Y:S01]  /*22470*/  IMAD.MOV.U32 R3, RZ, RZ, R84 ;  /* 0x000000ffff037224 */ /* 0x000fe200078e0054 */
[----:B------:R-:W-:Y:S01]  /*22480*/  LOP3.LUT R8, R7, 0xfffffe00, R8, 0xf8, !PT ;  /* 0xfffffe0007087812 */ /* 0x000fe200078ef808 */
[----:B------:R-:W-:-:S05]  /*22490*/  IMAD.MOV.U32 R2, RZ, RZ, R85 ;  /* 0x000000ffff027224 */ /* 0x000fca00078e0055 */
[----:B------:R-:W-:Y:S01]  /*224a0*/  PRMT R115, R2, 0x5410, R3 ;  /* 0x0000541002737816 */ /* 0x000fe20000000003 */
[----:B------:R-:W-:Y:S01]  /*224b0*/  IMAD.MOV.U32 R2, RZ, RZ, R79 ;  /* 0x000000ffff027224 */ /* 0x000fe200078e004f */
[----:B------:R-:W-:Y:S01]  /*224c0*/  MOV R3, R78 ;  /* 0x0000004e00037202 */ /* 0x000fe20000000f00 */
[----:B--2---:R-:W-:-:S03]  /*224d0*/  IMAD R9, R14, -0x80, R35 ;  /* 0xffffff800e097824 */ /* 0x004fc600078e0223 */
[----:B------:R-:W-:Y:S01]  /*224e0*/  PRMT R35, R2, 0x5410, R3 ;  /* 0x0000541002237816 */ /* 0x000fe20000000003 */
[----:B------:R-:W-:Y:S02]  /*224f0*/  IMAD.MOV.U32 R3, RZ, RZ, R68 ;  /* 0x000000ffff037224 */ /* 0x000fe400078e0044 */
[----:B------:R-:W-:Y:S01]  /*22500*/  IMAD.MOV.U32 R2, RZ, RZ, R69 ;  /* 0x000000ffff027224 */ /* 0x000fe200078e0045 */
[----:B------:R-:W-:-:S04]  /*22510*/  IMNMX R32, R9, 0x80, PT ;  /* 0x0000008009207817 */ /* 0x000fc80003800200 */
[----:B------:R-:W-:Y:S02]  /*22520*/  ISETP.GE.AND P0, PT, R80, R32, PT ;  /* 0x000000205000720c */ /* 0x000fe40003f06270 */
[----:B------:R-:W-:Y:S01]  /*22530*/  PRMT R33, R2, 0x5410, R3 ;  /* 0x0000541002217816 */ /* 0x000fe20000000003 */
[----:B---3--:R-:W-:-:S10]  /*22540*/  IMAD.WIDE.U32 R8, R8, 0x2, R12 ;  /* 0x0000000208087825 */ /* 0x008fd400078e000c */
[----:B------:R-:W-:Y:S05]  /*22550*/  @P0 BRA `(.L_x_2073) ;  /* 0x00000c9000000947 */ /* 0x000fea0003800000 */
[----:B------:R-:W-:Y:S01]  /*22560*/  ISETP.GE.AND P0, PT, R4, R0, PT ;  /* 0x000000000400720c */ /* 0x000fe20003f06270 */
[----:B------:R-:W-:-:S12]  /*22570*/  BSSY B0, `(.L_x_2074) ;  /* 0x0000030000007945 */ /* 0x000fd80003800000 */
[----:B------:R-:W-:Y:S05]  /*22580*/  @P0 BRA `(.L_x_2075) ;  /* 0x000002e000000947 */ /* 0x000fea0003800000 */
[----:B------:R-:W2:Y:S01]  /*22590*/  LD.E.128 R12, [R8.64] ;  /* 0x00000004080c7980 */ /* 0x000ea2000c101d00 */
[----:B------:R-:W-:Y:S02]  /*225a0*/  SHF.R.U32.HI R2, RZ, 0x10, R19 ;  /* 0x00000010ff027819 */ /* 0x000fe40000011613 */
[----:B------:R-:W-:Y:S02]  /*225b0*/  SHF.R.U32.HI R3, RZ, 0x10, R21 ;  /* 0x00000010ff037819 */ /* 0x000fe40000011615 */
[C---:B------:R-:W-:Y:S02]  /*225c0*/  PRMT R2, R90.reuse, 0x5410, R2 ;  /* 0x000054105a027816 */ /* 0x040fe40000000002 */
[----:B------:R-:W-:-:S03]  /*225d0*/  PRMT R3, R90, 0x5432, R3 ;  /* 0x000054325a037816 */ /* 0x000fc60000000003 */
[----:B------:R-:W-:Y:S02]  /*225e0*/  IMAD.U32 R16, R2, 0x10000, RZ ;  /* 0x0001000002107824 */ /* 0x000fe400078e00ff */
[----:B------:R-:W-:Y:S01]  /*225f0*/  IMAD.U32 R17, R3, 0x10000, RZ ;  /* 0x0001000003117824 */ /* 0x000fe200078e00ff */
[C---:B--2---:R-:W-:Y:S02]  /*22600*/  LOP3.LUT R7, R14.reuse, 0xffff0000, RZ, 0xc0, !PT ;  /* 0xffff00000e077812 */ /* 0x044fe400078ec0ff */
[----:B------:R-:W-:Y:S01]  /*22610*/  SHF.L.U32 R30, R14, 0x10, RZ ;  /* 0x000000100e1e7819 */ /* 0x000fe200000006ff */
[----:B------:R-:W-:Y:S02]  /*22620*/  IMAD.U32 R14, R15, 0x10000, RZ ;  /* 0x000100000f0e7824 */ /* 0x000fe400078e00ff */
[C---:B------:R-:W-:Y:S02]  /*22630*/  FMUL.FTZ R10, R7.reuse, R16 ;  /* 0x00000010070a7220 */ /* 0x040fe40000410000 */
[----:B------:R-:W-:-:S02]  /*22640*/  FMUL.FTZ R7, R7, R17 ;  /* 0x0000001107077220 */ /* 0x000fc40000410000 */
[----:B------:R-:W-:Y:S01]  /*22650*/  FFMA.FTZ R31, R30, R17, -R10 ;  /* 0x000000111e1f7223 */ /* 0x000fe2000001080a */
[----:B------:R-:W-:Y:S01]  /*22660*/  LOP3.LUT R17, R2, 0xffff0000, RZ, 0xc0, !PT ;  /* 0xffff000002117812 */ /* 0x000fe200078ec0ff */
[----:B------:R-:W-:Y:S01]  /*22670*/  FFMA.FTZ R30, R30, R16, R7 ;  /* 0x000000101e1e7223 */ /* 0x000fe20000010007 */
[----:B------:R-:W-:Y:S02]  /*22680*/  LOP3.LUT R2, R15, 0xffff0000, RZ, 0xc0, !PT ;  /* 0xffff00000f027812 */ /* 0x000fe400078ec0ff */
[----:B------:R-:W-:Y:S02]  /*22690*/  LOP3.LUT R16, R3, 0xffff0000, RZ, 0xc0, !PT ;  /* 0xffff000003107812 */ /* 0x000fe400078ec0ff */
[----:B------:R-:W-:Y:S01]  /*226a0*/  SHF.R.U64 R10, R18, 0x10, R19 ;  /* 0x00000010120a7819 */ /* 0x000fe20000001213 */
[----:B------:R-:W-:Y:S01]  /*226b0*/  FMUL.FTZ R3, R2, R17 ;  /* 0x0000001102037220 */ /* 0x000fe20000410000 */
[----:B------:R-:W-:Y:S01]  /*226c0*/  SHF.R.U64 R7, R20, 0x10, R21 ;  /* 0x0000001014077819 */ /* 0x000fe20000001215 */
[----:B------:R-:W-:-:S02]  /*226d0*/  FMUL.FTZ R2, R2, R16 ;  /* 0x0000001002027220 */ /* 0x000fc40000410000 */
[C---:B------:R-:W-:Y:S01]  /*226e0*/  FFMA.FTZ R16, R14.reuse, R16, -R3 ;  /* 0x000000100e107223 */ /* 0x040fe20000010803 */
[C---:B------:R-:W-:Y:S01]  /*226f0*/  PRMT R3, R91.reuse, 0x5432, R7 ;  /* 0x000054325b037816 */ /* 0x040fe20000000007 */
[----:B------:R-:W-:Y:S01]  /*22700*/  FFMA.FTZ R15, R14, R17, R2 ;  /* 0x000000110e0f7223 */ /* 0x000fe20000010002 */
[----:B------:R-:W-:Y:S02]  /*22710*/  PRMT R2, R91, 0x5410, R10 ;  /* 0x000054105b027816 */ /* 0x000fe4000000000a */
[C---:B------:R-:W-:Y:S01]  /*22720*/  LOP3.LUT R7, R12.reuse, 0xffff0000, RZ, 0xc0, !PT ;  /* 0xffff00000c077812 */ /* 0x040fe200078ec0ff */
[----:B------:R-:W-:Y:S01]  /*22730*/  IMAD.U32 R12, R12, 0x10000, RZ ;  /* 0x000100000c0c7824 */ /* 0x000fe200078e00ff */
[----:B------:R-:W-:Y:S01]  /*22740*/  SHF.L.U32 R14, R3, 0x10, RZ ;  /* 0x00000010030e7819 */ /* 0x000fe200000006ff */
[----:B------:R-:W-:Y:S01]  /*22750*/  IMAD.U32 R17, R2, 0x10000, RZ ;  /* 0x0001000002117824 */ /* 0x000fe200078e00ff */
[----:B------:R-:W-:-:S03]  /*22760*/  F2FP.BF16.PACK_AB R15, R15, R16 ;  /* 0x000000100f0f723e */ /* 0x000fc600000010ff */
[CC--:B------:R-:W-:Y:S02]  /*22770*/  FMUL.FTZ R10, R7.reuse, R17.reuse ;  /* 0x00000011070a7220 */ /* 0x0c0fe40000410000 */
[-C--:B------:R-:W-:Y:S02]  /*22780*/  FMUL.FTZ R7, R7, R14.reuse ;  /* 0x0000000e07077220 */ /* 0x080fe40000410000 */
[----:B------:R-:W-:Y:S01]  /*22790*/  FFMA.FTZ R10, R12, R14, -R10 ;  /* 0x0000000e0c0a7223 */ /* 0x000fe2000001080a */
[----:B------:R-:W-:Y:S01]  /*227a0*/  LOP3.LUT R14, R2, 0xffff0000, RZ, 0xc0, !PT ;  /* 0xffff0000020e7812 */ /* 0x000fe200078ec0ff */
[----:B------:R-:W-:Y:S01]  /*227b0*/  FFMA.FTZ R7, R12, R17, R7 ;  /* 0x000000110c077223 */ /* 0x000fe20000010007 */
[----:B------:R-:W-:Y:S02]  /*227c0*/  LOP3.LUT R17, R3, 0xffff0000, RZ, 0xc0, !PT ;  /* 0xffff000003117812 */ /* 0x000fe400078ec0ff */
[C---:B------:R-:W-:Y:S02]  /*227d0*/  LOP3.LUT R2, R13.reuse, 0xffff0000, RZ, 0xc0, !PT ;  /* 0xffff00000d027812 */ /* 0x040fe400078ec0ff */
[----:B------:R-:W-:-:S03]  /*227e0*/  SHF.L.U32 R12, R13, 0x10, RZ ;  /* 0x000000100d0c7819 */ /* 0x000fc600000006ff */
[CC--:B------:R-:W-:Y:S02]  /*227f0*/  FMUL.FTZ R3, R2.reuse, R14.reuse ;  /* 0x0000000e02037220 */ /* 0x0c0fe40000410000 */
[-C--:B------:R-:W-:Y:S02]  /*22800*/  FMUL.FTZ R13, R2, R17.reuse ;  /* 0x00000011020d7220 */ /* 0x080fe40000410000 */
[C---:B------:R-:W-:Y:S02]  /*22810*/  FFMA.FTZ R2, R12.reuse, R17, -R3 ;  /* 0x000000110c027223 */ /* 0x040fe40000010803 */
[----:B------:R-:W-:Y:S01]  /*22820*/  FFMA.FTZ R13, R12, R14, R13 ;  /* 0x0000000e0c0d7223 */ /* 0x000fe2000001000d */
[----:B------:R-:W-:Y:S02]  /*22830*/  F2FP.BF16.PACK_AB R14, R30, R31 ;  /* 0x0000001f1e0e723e */ /* 0x000fe400000010ff */
[----:B------:R-:W-:Y:S02]  /*22840*/  F2FP.BF16.PACK_AB R12, R7, R10 ;  /* 0x0000000a070c723e */ /* 0x000fe400000010ff */
[----:B------:R-:W-:-:S05]  /*22850*/  F2FP.BF16.PACK_AB R13, R13, R2 ;  /* 0x000000020d0d723e */ /* 0x000fca00000010ff */
[----:B------:R1:W-:Y:S02]  /*22860*/  ST.E.128 [R8.64], R12 ;  /* 0x0000000c08007985 */ /* 0x0003e4000c101d04 */
.L_x_2075:
[----:B------:R-:W-:Y:S05]  /*22870*/  BSYNC B0 ;  /* 0x0000000000007941 */ /* 0x000fea0003800000 */
.L_x_2074:
[----:B------:R-:W-:Y:S01]  /*22880*/  IADD3 R2, R4, 0x20, RZ ;  /* 0x0000002004027810 */ /* 0x000fe20007ffe0ff */
[----:B------:R-:W-:Y:S03]  /*22890*/  BSSY B0, `(.L_x_2076) ;  /* 0x0000031000007945 */ /* 0x000fe60003800000 */
[----:B------:R-:W-:-:S13]  /*228a0*/  ISETP.GE.AND P0, PT, R2, R0, PT ;  /* 0x000000000200720c */ /* 0x000fda0003f06270 */
[----:B------:R-:W-:Y:S05]  /*228b0*/  @P0 BRA `(.L_x_2077) ;  /* 0x000002e000000947 */ /* 0x000fea0003800000 */
[----:B-1----:R-:W2:Y:S01]  /*228c0*/  LD.E.128 R12, [R8.64+0x4000] ;  /* 0x00400004080c7980 */ /* 0x002ea2000c101d00 */
[----:B------:R-:W-:Y:S02]  /*228d0*/  SHF.R.U32.HI R2, RZ, 0x10, R25 ;  /* 0x00000010ff027819 */ /* 0x000fe40000011619 */
[----:B------:R-:W-:Y:S02]  /*228e0*/  SHF.R.U32.HI R3, RZ, 0x10, R23 ;  /* 0x00000010ff037819 */ /* 0x000fe40000011617 */
[C---:B------:R-:W-:Y:S02]  /*228f0*/  PRMT R2, R92.reuse, 0x5410, R2 ;  /* 0x000054105c027816 */ /* 0x040fe40000000002 */
[----:B------:R-:W-:Y:S02]  /*22900*/  PRMT R3, R92, 0x5432, R3 ;  /* 0x000054325c037816 */ /* 0x000fe40000000003 */
[C---:B------:R-:W-:Y:S01]  /*22910*/  LOP3.LUT R18, R2.reuse, 0xffff0000, RZ, 0xc0, !PT ;  /* 0xffff000002127812 */ /* 0x040fe200078ec0ff */
[----:B------:R-:W-:-:S02]  /*22920*/  IMAD.U32 R16, R2, 0x10000, RZ ;  /* 0x0001000002107824 */ /* 0x000fc400078e00ff */
[----:B------:R-:W-:Y:S01]  /*22930*/  IMAD.U32 R17, R3, 0x10000, RZ ;  /* 0x0001000003117824 */ /* 0x000fe200078e00ff */
[C---:B--2---:R-:W-:Y:S02]  /*22940*/  LOP3.LUT R7, R14.reuse, 0xffff0000, RZ, 0xc0, !PT ;  /* 0xffff00000e077812 */ /* 0x044fe400078ec0ff */
[----:B------:R-:W-:Y:S01]  /*22950*/  SHF.L.U32 R19, R14, 0x10, RZ ;  /* 0x000000100e137819 */ /* 0x000fe200000006ff */
[C---:B------:R-:W-:Y:S01]  /*22960*/  IMAD.U32 R14, R15.reuse, 0x10000, RZ ;  /* 0x000100000f0e7824 */ /* 0x040fe200078e00ff */
[----:B------:R-:W-:Y:S01]  /*22970*/  LOP3.LUT R2, R15, 0xffff0000, RZ, 0xc0, !PT ;  /* 0xffff00000f027812 */ /* 0x000fe200078ec0ff */
[CC--:B------:R-:W-:Y:S02]  /*22980*/  FMUL.FTZ R10, R7.reuse, R16.reuse ;  /* 0x00000010070a7220 */ /* 0x0c0fe40000410000 */
[-C--:B------:R-:W-:Y:S02]  /*22990*/  FMUL.FTZ R7, R7, R17.reuse ;  /* 0x0000001107077220 */ /* 0x080fe40000410000 */
[C---:B------:R-:W-:Y:S01]  /*229a0*/  FFMA.FTZ R20, R19.reuse, R17, -R10 ;  /* 0x0000001113147223 */ /* 0x040fe2000001080a */
[----:B------:R-:W-:Y:S01]  /*229b0*/  SHF.R.U64 R10, R24, 0x10, R25 ;  /* 0x00000010180a7819 */ /* 0x000fe20000001219 */
[----:B------:R-:W-:Y:S01]  /*229c0*/  FFMA.FTZ R19, R19, R16, R7 ;  /* 0x0000001013137223 */ /* 0x000fe20000010007 */
[----:B------:R-:W-:Y:S01]  /*229d0*/  LOP3.LUT R17, R3, 0xffff0000, RZ, 0xc0, !PT ;  /* 0xffff000003117812 */ /* 0x000fe200078ec0ff */
[----:B------:R-:W-:Y:S01]  /*229e0*/  FMUL.FTZ R3, R2, R18 ;  /* 0x0000001202037220 */ /* 0x000fe20000410000 */
[----:B------:R-:W-:-:S02]  /*229f0*/  SHF.R.U64 R7, R22, 0x10, R23 ;  /* 0x0000001016077819 */ /* 0x000fc40000001217 */
[C---:B------:R-:W-:Y:S01]  /*22a00*/  PRMT R10, R93.reuse, 0x5410, R10 ;  /* 0x000054105d0a7816 */ /* 0x040fe2000000000a */
[-C--:B------:R-:W-:Y:S01]  /*22a10*/  FMUL.FTZ R16, R2, R17.reuse ;  /* 0x0000001102107220 */ /* 0x080fe20000410000 */
[----:B------:R-:W-:Y:S01]  /*22a20*/  PRMT R15, R93, 0x5432, R7 ;  /* 0x000054325d0f7816 */ /* 0x000fe20000000007 */
[----:B------:R-:W-:Y:S01]  /*22a30*/  FFMA.FTZ R17, R14, R17, -R3 ;  /* 0x000000110e117223 */ /* 0x000fe20000010803 */
[C---:B------:R-:W-:Y:S01]  /*22a40*/  LOP3.LUT R3, R12.reuse, 0xffff0000, RZ, 0xc0, !PT ;  /* 0xffff00000c037812 */ /* 0x040fe200078ec0ff */
[----:B------:R-:W-:Y:S01]  /*22a50*/  IMAD.U32 R7, R12, 0x10000, RZ ;  /* 0x000100000c077824 */ /* 0x000fe200078e00ff */
[----:B------:R-:W-:Y:S01]  /*22a60*/  SHF.L.U32 R21, R10, 0x10, RZ ;  /* 0x000000100a157819 */ /* 0x000fe200000006ff */
[----:B------:R-:W-:Y:S01]  /*22a70*/  FFMA.FTZ R16, R14, R18, R16 ;  /* 0x000000120e107223 */ /* 0x000fe20000010010 */
[C---:B------:R-:W-:Y:S01]  /*22a80*/  LOP3.LUT R12, R13.reuse, 0xffff0000, RZ, 0xc0, !PT ;  /* 0xffff00000d0c7812 */ /* 0x040fe200078ec0ff */
[----:B------:R-:W-:Y:S01]  /*22a90*/  IMAD.U32 R2, R13, 0x10000, RZ ;  /* 0x000100000d027824 */ /* 0x000fe200078e00ff */
[----:B------:R-:W-:-:S02]  /*22aa0*/  SHF.L.U32 R13, R15, 0x10, RZ ;  /* 0x000000100f0d7819 */ /* 0x000fc400000006ff */
[----:B------:R-:W-:Y:S01]  /*22ab0*/  LOP3.LUT R18, R10, 0xffff0000, RZ, 0xc0, !PT ;  /* 0xffff00000a127812 */ /* 0x000fe200078ec0ff */
[----:B------:R-:W-:Y:S01]  /*22ac0*/  FMUL.FTZ R10, R3, R21 ;  /* 0x00000015030a7220 */ /* 0x000fe20000410000 */
[----:B------:R-:W-:Y:S01]  /*22ad0*/  LOP3.LUT R15, R15, 0xffff0000, RZ, 0xc0, !PT ;  /* 0xffff00000f0f7812 */ /* 0x000fe200078ec0ff */
[-C--:B------:R-:W-:Y:S02]  /*22ae0*/  FMUL.FTZ R14, R3, R13.reuse ;  /* 0x0000000d030e7220 */ /* 0x080fe40000410000 */
[C---:B------:R-:W-:Y:S02]  /*22af0*/  FFMA.FTZ R10, R7.reuse, R13, -R10 ;  /* 0x0000000d070a7223 */ /* 0x040fe4000001080a */
[C---:B------:R-:W-:Y:S02]  /*22b00*/  FMUL.FTZ R3, R12.reuse, R18 ;  /* 0x000000120c037220 */ /* 0x040fe40000410000 */
[----:B------:R-:W-:Y:S02]  /*22b10*/  FMUL.FTZ R13, R12, R15 ;  /* 0x0000000f0c0d7220 */ /* 0x000fe40000410000 */
[----:B------:R-:W-:Y:S01]  /*22b20*/  FFMA.FTZ R12, R7, R21, R14 ;  /* 0x00000015070c7223 */ /* 0x000fe2000001000e */
[----:B------:R-:W-:Y:S01]  /*22b30*/  F2FP.BF16.PACK_AB R14, R19, R20 ;  /* 0x00000014130e723e */ /* 0x000fe200000010ff */
[----:B------:R-:W-:Y:S01]  /*22b40*/  FFMA.FTZ R3, R2, R15, -R3 ;  /* 0x0000000f02037223 */ /* 0x000fe20000010803 */
[----:B------:R-:W-:Y:S01]  /*22b50*/  F2FP.BF16.PACK_AB R15, R16, R17 ;  /* 0x00000011100f723e */ /* 0x000fe200000010ff */
[----:B------:R-:W-:Y:S01]  /*22b60*/  FFMA.FTZ R13, R2, R18, R13 ;  /* 0x00000012020d7223 */ /* 0x000fe2000001000d */
[----:B------:R-:W-:-:S04]  /*22b70*/  F2FP.BF16.PACK_AB R12, R12, R10 ;  /* 0x0000000a0c0c723e */ /* 0x000fc800000010ff */
[----:B------:R-:W-:-:S05]  /*22b80*/  F2FP.BF16.PACK_AB R13, R13, R3 ;  /* 0x000000030d0d723e */ /* 0x000fca00000010ff */
[----:B------:R1:W-:Y:S02]  /*22b90*/  ST.E.128 [R8.64+0x4000], R12 ;  /* 0x0040000c08007985 */ /* 0x0003e4000c101d04 */
.L_x_2077:
[----:B------:R-:W-:Y:S05]  /*22ba0*/  BSYNC B0 ;  /* 0x0000000000007941 */ /* 0x000fea0003800000 */
.L_x_2076:
[----:B------:R-:W-:Y:S01]  /*22bb0*/  IADD3 R2, R4, 0x40, RZ ;  /* 0x0000004004027810 */ /* 0x000fe20007ffe0ff */
[----:B------:R-:W-:Y:S03]  /*22bc0*/  BSSY B0, `(.L_x_2078) ;  /* 0x0000031000007945 */ /* 0x000fe60003800000 */
[----:B------:R-:W-:-:S13]  /*22bd0*/  ISETP.GE.AND P0, PT, R2, R0, PT ;  /* 0x000000000200720c */ /* 0x000fda0003f06270 */
[----:B------:R-:W-:Y:S05]  /*22be0*/  @P0 BRA `(.L_x_2079) ;  /* 0x000002e000000947 */ /* 0x000fea0003800000 */
[----:B-1----:R-:W2:Y:S01]  /*22bf0*/  LD.E.128 R12, [R8.64+0x8000] ;  /* 0x00800004080c7980 */ /* 0x002ea2000c101d00 */
[----:B------:R-:W-:Y:S02]  /*22c00*/  SHF.R.U32.HI R10, RZ, 0x10, R29 ;  /* 0x00000010ff0a7819 */ /* 0x000fe4000001161d */
[----:B------:R-:W-:Y:S02]  /*22c10*/  SHF.R.U32.HI R16, RZ, 0x10, R27 ;  /* 0x00000010ff107819 */ /* 0x000fe4000001161b */
[----:B------:R-:W-:Y:S02]  /*22c20*/  PRMT R10, R94, 0x5410, R10 ;  /* 0x000054105e0a7816 */ /* 0x000fe4000000000a */
[----:B------:R-:W-:Y:S02]  /*22c30*/  PRMT R16, R95, 0x5410, R16 ;  /* 0x000054105f107816 */ /* 0x000fe40000000010 */
[----:B------:R-:W-:Y:S01]  /*22c40*/  SHF.R.U64 R18, R28, 0x10, R29 ;  /* 0x000000101c127819 */ /* 0x000fe2000000121d */
[----:B------:R-:W-:Y:S01]  /*22c50*/  IMAD.U32 R23, R10, 0x10000, RZ ;  /* 0x000100000a177824 */ /* 0x000fe200078e00ff */
[----:B------:R-:W-:Y:S01]  /*22c60*/  SHF.R.U64 R19, R26, 0x10, R27 ;  /* 0x000000101a137819 */ /* 0x000fe2000000121b */
[----:B------:R-:W-:Y:S01]  /*22c70*/  IMAD.U32 R22, R16, 0x10000, RZ ;  /* 0x0001000010167824 */ /* 0x000fe200078e00ff */
[----:B------:R-:W-:-:S02]  /*22c80*/  LOP3.LUT R25, R10, 0xffff0000, RZ, 0xc0, !PT ;  /* 0xffff00000a197812 */ /* 0x000fc400078ec0ff */
[----:B------:R-:W-:Y:S02]  /*22c90*/  PRMT R18, R94, 0x5432, R18 ;  /* 0x000054325e127816 */ /* 0x000fe40000000012 */
[----:B------:R-:W-:Y:S02]  /*22ca0*/  PRMT R19, R95, 0x5432, R19 ;  /* 0x000054325f137816 */ /* 0x000fe40000000013 */
[----:B------:R-:W-:Y:S02]  /*22cb0*/  LOP3.LUT R24, R16, 0xffff0000, RZ, 0xc0, !PT ;  /* 0xffff000010187812 */ /* 0x000fe400078ec0ff */
[C---:B--2---:R-:W-:Y:S01]  /*22cc0*/  LOP3.LUT R17, R14.reuse, 0xffff0000, RZ, 0xc0, !PT ;  /* 0xffff00000e117812 */ /* 0x044fe200078ec0ff */
[----:B------:R-:W-:Y:S01]  /*22cd0*/  IMAD.U32 R21, R14, 0x10000, RZ ;  /* 0x000100000e157824 */ /* 0x000fe200078e00ff */
[C---:B------:R-:W-:Y:S01]  /*22ce0*/  LOP3.LUT R14, R15.reuse, 0xffff0000, RZ, 0xc0, !PT ;  /* 0xffff00000f0e7812 */ /* 0x040fe200078ec0ff */
[----:B------:R-:W-:Y:S01]  /*22cf0*/  IMAD.U32 R20, R15, 0x10000, RZ ;  /* 0x000100000f147824 */ /* 0x000fe200078e00ff */
[C---:B------:R-:W-:Y:S01]  /*22d00*/  LOP3.LUT R3, R12.reuse, 0xffff0000, RZ, 0xc0, !PT ;  /* 0xffff00000c037812 */ /* 0x040fe200078ec0ff */
[CC--:B------:R-:W-:Y:S01]  /*22d10*/  FMUL.FTZ R15, R17.reuse, R23.reuse ;  /* 0x00000017110f7220 */ /* 0x0c0fe20000410000 */
[----:B------:R-:W-:Y:S01]  /*22d20*/  SHF.L.U32 R7, R12, 0x10, RZ ;  /* 0x000000100c077819 */ /* 0x000fe200000006ff */
[-C--:B------:R-:W-:Y:S01]  /*22d30*/  FMUL.FTZ R10, R17, R22.reuse ;  /* 0x00000016110a7220 */ /* 0x080fe20000410000 */
[----:B------:R-:W-:Y:S01]  /*22d40*/  LOP3.LUT R12, R13, 0xffff0000, RZ, 0xc0, !PT ;  /* 0xffff00000d0c7812 */ /* 0x000fe200078ec0ff */
[----:B------:R-:W-:Y:S01]  /*22d50*/  FFMA.FTZ R17, R21, R22, -R15 ;  /* 0x0000001615117223 */ /* 0x000fe2000001080f */
[----:B------:R-:W-:Y:S01]  /*22d60*/  SHF.L.U32 R22, R19, 0x10, RZ ;  /* 0x0000001013167819 */ /* 0x000fe200000006ff */
[----:B------:R-:W-:Y:S01]  /*22d70*/  FFMA.FTZ R21, R21, R23, R10 ;  /* 0x0000001715157223 */ /* 0x000fe2000001000a */
[----:B------:R-:W-:Y:S01]  /*22d80*/  LOP3.LUT R19, R19, 0xffff0000, RZ, 0xc0, !PT ;  /* 0xffff000013137812 */ /* 0x000fe200078ec0ff */
[C---:B------:R-:W-:Y:S01]  /*22d90*/  IMAD.U32 R23, R18.reuse, 0x10000, RZ ;  /* 0x0001000012177824 */ /* 0x040fe200078e00ff */
[----:B------:R-:W-:Y:S01]  /*22da0*/  LOP3.LUT R18, R18, 0xffff0000, RZ, 0xc0, !PT ;  /* 0xffff000012127812 */ /* 0x000fe200078ec0ff */
[----:B------:R-:W-:Y:S01]  /*22db0*/  FMUL.FTZ R16, R14, R25 ;  /* 0x000000190e107220 */ /* 0x000fe20000410000 */
[----:B------:R-:W-:Y:S01]  /*22dc0*/  SHF.L.U32 R2, R13, 0x10, RZ ;  /* 0x000000100d027819 */ /* 0x000fe200000006ff */
[----:B------:R-:W-:-:S02]  /*22dd0*/  FMUL.FTZ R10, R3, R23 ;  /* 0x00000017030a7220 */ /* 0x000fc40000410000 */
[----:B------:R-:W-:Y:S02]  /*22de0*/  FMUL.FTZ R15, R14, R24 ;  /* 0x000000180e0f7220 */ /* 0x000fe40000410000 */
[----:B------:R-:W-:Y:S02]  /*22df0*/  FMUL.FTZ R3, R3, R22 ;  /* 0x0000001603037220 */ /* 0x000fe40000410000 */
[C---:B------:R-:W-:Y:S02]  /*22e00*/  FMUL.FTZ R14, R12.reuse, R18 ;  /* 0x000000120c0e7220 */ /* 0x040fe40000410000 */
[----:B------:R-:W-:Y:S02]  /*22e10*/  FMUL.FTZ R13, R12, R19 ;  /* 0x000000130c0d7220 */ /* 0x000fe40000410000 */
[----:B------:R-:W-:Y:S02]  /*22e20*/  FFMA.FTZ R12, R7, R23, R3 ;  /* 0x00000017070c7223 */ /* 0x000fe40000010003 */
[----:B------:R-:W-:-:S02]  /*22e30*/  FFMA.FTZ R16, R20, R24, -R16 ;  /* 0x0000001814107223 */ /* 0x000fc40000010810 */
[----:B------:R-:W-:Y:S02]  /*22e40*/  FFMA.FTZ R15, R20, R25, R15 ;  /* 0x00000019140f7223 */ /* 0x000fe4000001000f */
[----:B------:R-:W-:Y:S02]  /*22e50*/  FFMA.FTZ R10, R7, R22, -R10 ;  /* 0x00000016070a7223 */ /* 0x000fe4000001080a */
[C---:B------:R-:W-:Y:S01]  /*22e60*/  FFMA.FTZ R3, R2.reuse, R19, -R14 ;  /* 0x0000001302037223 */ /* 0x040fe2000001080e */
[----:B------:R-:W-:Y:S01]  /*22e70*/  F2FP.BF16.PACK_AB R14, R21, R17 ;  /* 0x00000011150e723e */ /* 0x000fe200000010ff */
[----:B------:R-:W-:Y:S01]  /*22e80*/  FFMA.FTZ R13, R2, R18, R13 ;  /* 0x00000012020d7223 */ /* 0x000fe2000001000d */
[----:B------:R-:W-:Y:S02]  /*22e90*/  F2FP.BF16.PACK_AB R15, R15, R16 ;  /* 0x000000100f0f723e */ /* 0x000fe400000010ff */
[----:B------:R-:W-:Y:S02]  /*22ea0*/  F2FP.BF16.PACK_AB R12, R12, R10 ;  /* 0x0000000a0c0c723e */ /* 0x000fe400000010ff */
[----:B------:R-:W-:-:S05]  /*22eb0*/  F2FP.BF16.PACK_AB R13, R13, R3 ;  /* 0x000000030d0d723e */ /* 0x000fca00000010ff */
[----:B------:R1:W-:Y:S02]  /*22ec0*/  ST.E.128 [R8.64+0x8000], R12 ;  /* 0x0080000c08007985 */ /* 0x0003e4000c101d04 */
.L_x_2079:
[----:B------:R-:W-:Y:S05]  /*22ed0*/  BSYNC B0 ;  /* 0x0000000000007941 */ /* 0x000fea0003800000 */
.L_x_2078:
[----:B------:R-:W-:-:S04]  /*22ee0*/  IADD3 R2, R4, 0x60, RZ ;  /* 0x0000006004027810 */ /* 0x000fc80007ffe0ff */
        /* <DEDUP_REMOVED lines=48> */
.L_x_2073:
[----:B------:R-:W-:Y:S05]  /*231f0*/  BSYNC B1 ;  /* 0x0000000000017941 */ /* 0x000fea0003800000 */
.L_x_2072:
[----:B------:R-:W-:Y:S01]  /*23200*/  IADD3 R2, R80, 0x20, RZ ;  /* 0x0000002050027810 */ /* 0x000fe20007ffe0ff */
[----:B------:R-:W-:Y:S03]  /*23210*/  BSSY B1, `(.L_x_2080) ;  /* 0x00000cc000017945 */ /* 0x000fe60003800000 */
[----:B------:R-:W-:-:S13]  /*23220*/  ISETP.GE.AND P0, PT, R2, R32, PT ;  /* 0x000000200200720c */ /* 0x000fda0003f06270 */
[----:B------:R-:W-:Y:S05]  /*23230*/  @P0 BRA `(.L_x_2081) ;  /* 0x00000c9000000947 */ /* 0x000fea0003800000 */
[----:B------:R-:W-:Y:S01]  /*23240*/  ISETP.GE.AND P0, PT, R4, R0, PT ;  /* 0x000000000400720c */ /* 0x000fe20003f06270 */
[----:B------:R-:W-:-:S12]  /*23250*/  BSSY B0, `(.L_x_2082) ;  /* 0x0000030000007945 */ /* 0x000fd80003800000 */
        /* <DEDUP_REMOVED lines=47> */
.L_x_2083:
[----:B------:R-:W-:Y:S05]  /*23550*/  BSYNC B0 ;  /* 0x0000000000007941 */ /* 0x000fea0003800000 */
.L_x_2082:
        /* <DEDUP_REMOVED lines=50> */
.L_x_2085:
[----:B------:R-:W-:Y:S05]  /*23880*/  BSYNC B0 ;  /* 0x0000000000007941 */ /* 0x000fea0003800000 */
.L_x_2084:
        /* <DEDUP_REMOVED lines=50> */
.L_x_2087:
[----:B------:R-:W-:Y:S05]  /*23bb0*/  BSYNC B0 ;  /* 0x0000000000007941 */ /* 0x000fea0003800000 */
.L_x_2086:
        /* <DEDUP_REMOVED lines=49> */
.L_x_2081:
[----:B------:R-:W-:Y:S05]  /*23ed0*/  BSYNC B1 ;  /* 0x0000000000017941 */ /* 0x000fea0003800000 */
.L_x_2080:
        /* <DEDUP_REMOVED lines=53> */
.L_x_2091:
[----:B------:R-:W-:Y:S05]  /*24230*/  BSYNC B0 ;  /* 0x0000000000007941 */ /* 0x000fea0003800000 */
.L_x_2090:
        /* <DEDUP_REMOVED lines=50> */
.L_x_2093:
[----:B------:R-:W-:Y:S05]  /*24560*/  BSYNC B0 ;  /* 0x0000000000007941 */ /* 0x000fea0003800000 */
.L_x_2092:
        /* <DEDUP_REMOVED lines=50> */
.L_x_2095:
[----:B------:R-:W-:Y:S05]  /*24890*/  BSYNC B0 ;  /* 0x0000000000007941 */ /* 0x000fea0003800000 */
.L_x_2094:
        /* <DEDUP_REMOVED lines=49> */
.L_x_2089:
[----:B------:R-:W-:Y:S05]  /*24bb0*/  BSYNC B1 ;  /* 0x0000000000017941 */ /* 0x000fea0003800000 */
.L_x_2088:
[----:B------:R-:W-:Y:S01]  /*24bc0*/  IADD3 R2, R80, 0x60, RZ ;  /* 0x0000006050027810 */ /* 0x000fe20007ffe0ff */
[----:B------:R-:W-:-:S03]  /*24bd0*/  IMAD.MOV.U32 R3, RZ, RZ, 0x0 ;  /* 0x00000000ff037424 */ /* 0x000fc600078e00ff */
[----:B------:R-:W-:Y:S01]  /*24be0*/  ISETP.GE.AND P0, PT, R2, R32, PT ;  /* 0x000000200200720c */ /* 0x000fe20003f06270 */
[----:B------:R-:W-:-:S12]  /*24bf0*/  IMAD.MOV.U32 R2, RZ, RZ, R131 ;  /* 0x000000ffff027224 */ /* 0x000fd800078e0083 */
[----:B------:R-:W-:Y:S05]  /*24c00*/  @P0 RET.REL.NODEC R2 `(_ZN7cutlass13device_kernelIN5flash19enable_sm80_to_sm89INS1_16FlashAttnFwdSm80INS1_25CollectiveMainloopFwdSm80ILi8ELi1ELb0EN4cute5tupleIJNS5_1CILi128EEENS7_ILi48EEENS7_ILi256EEEEEELi256ENS_10bfloat16_tEfNS_4arch4Sm80ELb0ELb1ELb1ELb1ELb0ELb1ELb1ELb1EEENS1_21CollectiveEpilogueFwdINS6_IJS8_SA_S9_EEENS6_IJNS7_ILi1EEESI_SI_EEESC_SE_Li256ELb1ELb1ELb1ELb0EEENS1_36VarlenDynamicPersistentTileSchedulerILi128ELi48ELi256ELi256ELb1ELb1ELb0ELb1ELb0ELb1EEEEEEEEEvNT_6ParamsE) ;  /* 0xfffdb3f002000950 */ /* 0x000fea0003c3ffff */
        /* <DEDUP_REMOVED lines=49> */
.L_x_2097:
[----:B------:R-:W-:Y:S05]  /*24f20*/  BSYNC B0 ;  /* 0x0000000000007941 */ /* 0x000fea0003800000 */
.L_x_2096:
        /* <DEDUP_REMOVED lines=50> */
.L_x_2099:
[----:B------:R-:W-:Y:S05]  /*25250*/  BSYNC B0 ;  /* 0x0000000000007941 */ /* 0x000fea0003800000 */
.L_x_2098:
        /* <DEDUP_REMOVED lines=50> */
.L_x_2101:
[----:B------:R-:W-:Y:S05]  /*25580*/  BSYNC B0 ;  /* 0x0000000000007941 */ /* 0x000fea0003800000 */
.L_x_2100:
[----:B------:R-:W-:Y:S01]  /*25590*/  IADD3 R4, R4, 0x60, RZ ;  /* 0x0000006004047810 */ /* 0x000fe20007ffe0ff */
[----:B------:R-:W-:Y:S02]  /*255a0*/  IMAD.MOV.U32 R2, RZ, RZ, R131 ;  /* 0x000000ffff027224 */ /* 0x000fe400078e0083 */
[----:B------:R-:W-:Y:S01]  /*255b0*/  IMAD.MOV.U32 R3, RZ, RZ, 0x0 ;  /* 0x00000000ff037424 */ /* 0x000fe200078e00ff */
[----:B------:R-:W-:-:S13]  /*255c0*/  ISETP.GE.AND P0, PT, R4, R0, PT ;  /* 0x000000000400720c */ /* 0x000fda0003f06270 */
[----:B------:R-:W-:Y:S05]  /*255d0*/  @P0 RET.REL.NODEC R2 `(_ZN7cutlass13device_kernelIN5flash19enable_sm80_to_sm89INS1_16FlashAttnFwdSm80INS1_25CollectiveMainloopFwdSm80ILi8ELi1ELb0EN4cute5tupleIJNS5_1CILi128EEENS7_ILi48EEENS7_ILi256EEEEEELi256ENS_10bfloat16_tEfNS_4arch4Sm80ELb0ELb1ELb1ELb1ELb0ELb1ELb1ELb1EEENS1_21CollectiveEpilogueFwdINS6_IJS8_SA_S9_EEENS6_IJNS7_ILi1EEESI_SI_EEESC_SE_Li256ELb1ELb1ELb1ELb0EEENS1_36VarlenDynamicPersistentTileSchedulerILi128ELi48ELi256ELi256ELb1ELb1ELb0ELb1ELb0ELb1EEEEEEEEEvNT_6ParamsE) ;  /* 0xfffdaa2002000950 */ /* 0x000fea0003c3ffff */
        /* <DEDUP_REMOVED lines=17> */
[----:B------:R-:W-:Y:S01]  /*256f0*/  LOP3.LUT R2, R12, 0xffff0000, RZ, 0xc0, !PT ;  /* 0xffff00000c027812 */ /* 0x000fe200078ec0ff */
[-C--:B------:R-:W-:Y:S01]  /*25700*/  FMUL.FTZ R15, R10, R21.reuse ;  /* 0x000000150a0f7220 */ /* 0x080fe20000410000 */
        /* <DEDUP_REMOVED lines=19> */
[----:B------:R-:W-:Y:S01]  /*25840*/  FFMA.FTZ R4, R3, R20, -R4 ;  /* 0x0000001403047223 */ /* 0x000fe20000010804 */
[----:B------:R-:W-:Y:S01]  /*25850*/  MOV R3, 0x0 ;  /* 0x0000000000037802 */ /* 0x000fe20000000f00 */
[C---:B------:R-:W-:Y:S01]  /*25860*/  FFMA.FTZ R2, R0.reuse, R17, -R14 ;  /* 0x0000001100027223 */ /* 0x040fe2000001080e */
[----:B------:R-:W-:Y:S01]  /*25870*/  F2FP.BF16.PACK_AB R14, R19, R10 ;  /* 0x0000000a130e723e */ /* 0x000fe200000010ff */
[----:B------:R-:W-:Y:S01]  /*25880*/  FFMA.FTZ R13, R0, R16, R13 ;  /* 0x00000010000d7223 */ /* 0x000fe2000001000d */
[----:B------:R-:W-:Y:S02]  /*25890*/  F2FP.BF16.PACK_AB R15, R15, R7 ;  /* 0x000000070f0f723e */ /* 0x000fe400000010ff */
[----:B------:R-:W-:Y:S02]  /*258a0*/  F2FP.BF16.PACK_AB R12, R12, R4 ;  /* 0x000000040c0c723e */ /* 0x000fe400000010ff */
[----:B------:R-:W-:Y:S01]  /*258b0*/  F2FP.BF16.PACK_AB R13, R13, R2 ;  /* 0x000000020d0d723e */ /* 0x000fe200000010ff */
[----:B------:R-:W-:-:S04]  /*258c0*/  IMAD.MOV.U32 R2, RZ, RZ, R131 ;  /* 0x000000ffff027224 */ /* 0x000fc800078e0083 */
[----:B------:R1:W-:Y:S01]  /*258d0*/  ST.E.128 [R8.64+0xf000], R12 ;  /* 0x00f0000c08007985 */ /* 0x0003e2000c101d04 */
[----:B------:R-:W-:Y:S05]  /*258e0*/  RET.REL.NODEC R2 `(_ZN7cutlass13device_kernelIN5flash19enable_sm80_to_sm89INS1_16FlashAttnFwdSm80INS1_25CollectiveMainloopFwdSm80ILi8ELi1ELb0EN4cute5tupleIJNS5_1CILi128EEENS7_ILi48EEENS7_ILi256EEEEEELi256ENS_10bfloat16_tEfNS_4arch4Sm80ELb0ELb1ELb1ELb1ELb0ELb1ELb1ELb1EEENS1_21CollectiveEpilogueFwdINS6_IJS8_SA_S9_EEENS6_IJNS7_ILi1EEESI_SI_EEESC_SE_Li256ELb1ELb1ELb1ELb0EEENS1_36VarlenDynamicPersistentTileSchedulerILi128ELi48ELi256ELi256ELb1ELb1ELb0ELb1ELb0ELb1EEEEEEEEEvNT_6ParamsE) ;  /* 0xfffda71002007950 */ /* 0x000fea0003c3ffff */
.L_x_2056:
[----:B-1---5:R-:W-:-:S13]  /*258f0*/  ISETP.NE.AND P0, PT, R20, 0x1, PT ;  /* 0x000000011400780c */ /* 0x022fda0003f05270 */
[----:B------:R1:W2:Y:S04]  /*25900*/  @P0 LD.E R10, [R12.64+0x168] ;  /* 0x000168040c0a0980 */ /* 0x0002a8000c101900 */
[----:B-1----:R-:W3:Y:S01]  /*25910*/  @P0 LD.E R12, [R12.64+0x16c] ;  /* 0x00016c040c0c0980 */ /* 0x002ee2000c101900 */
[----:B--2---:R-:W-:-:S05]  /*25920*/  @P0 IMAD.HI.U32 R10, R4, R10, RZ ;  /* 0x0000000a040a0227 */ /* 0x004fca00078e00ff */
[----:B---3--:R-:W-:-:S04]  /*25930*/  @P0 SHF.R.U32.HI R4, RZ, R12, R10 ;  /* 0x0000000cff040219 */ /* 0x008fc8000001160a */
[----:B------:R-:W-:Y:S01]  /*25940*/  SHF.R.S32.HI R10, RZ, 0x1f, R4 ;  /* 0x0000001fff0a7819 */ /* 0x000fe20000011404 */
[-C--:B------:R-:W-:Y:S02]  /*25950*/  IMAD R13, R9, R4.reuse, RZ ;  /* 0x00000004090d7224 */ /* 0x080fe400078e02ff */
[----:B------:R-:W-:Y:S02]  /*25960*/  IMAD R12, R3, R4, RZ ;  /* 0x00000004030c7224 */ /* 0x000fe400078e02ff */
[-C--:B------:R-:W-:Y:S02]  /*25970*/  IMAD R21, R8, R10.reuse, R13 ;  /* 0x0000000a08157224 */ /* 0x080fe400078e020d */
[C---:B------:R-:W-:Y:S02]  /*25980*/  IMAD R10, R2.reuse, R10, R12 ;  /* 0x0000000a020a7224 */ /* 0x040fe400078e020c */
[----:B------:R-:W-:-:S04]  /*25990*/  IMAD.WIDE.U32 R12, R2, R4, RZ ;  /* 0x00000004020c7225 */ /* 0x000fc800078e00ff */
[----:B------:R-:W-:Y:S01]  /*259a0*/  IMAD.WIDE.U32 R18, R8, R4, RZ ;  /* 0x0000000408127225 */ /* 0x000fe200078e00ff */
[----:B------:R-:W-:-:S03]  /*259b0*/  IADD3 R13, R13, R10, RZ ;  /* 0x0000000a0d0d7210 */ /* 0x000fc60007ffe0ff */
[----:B------:R-:W-:Y:S01]  /*259c0*/  IMAD R9, R9, R7, RZ ;  /* 0x0000000709097224 */ /* 0x000fe200078e02ff */
[----:B------:R-:W-:Y:S01]  /*259d0*/  IADD3 R19, R19, R21, RZ ;  /* 0x0000001513137210 */ /* 0x000fe20007ffe0ff */
[----:B------:R-:W-:Y:S02]  /*259e0*/  IMAD R4, R3, R7, RZ ;  /* 0x0000000703047224 */ /* 0x000fe400078e02ff */
[----:B------:R-:W-:-:S04]  /*259f0*/  IMAD.WIDE.U32 R12, R7, R2, R12 ;  /* 0x00000002070c7225 */ /* 0x000fc800078e000c */
[----:B------:R-:W-:-:S04]  /*25a00*/  IMAD.WIDE.U32 R18, R7, R8, R18 ;  /* 0x0000000807127225 */ /* 0x000fc800078e0012 */
[----:B------:R-:W-:Y:S01]  /*25a10*/  IMAD R3, R8, R22, R9 ;  /* 0x0000001608037224 */ /* 0x000fe200078e0209 */
[----:B------:R-:W-:Y:S01]  /*25a20*/  LEA R21, P1, R18, R14, 0x1 ;  /* 0x0000000e12157211 */ /* 0x000fe200078208ff */
[----:B------:R-:W-:Y:S01]  /*25a30*/  IMAD R2, R2, R22, R4 ;  /* 0x0000001602027224 */ /* 0x000fe200078e0204 */
[----:B------:R-:W-:Y:S02]  /*25a40*/  LEA R22, P0, R12, R16, 0x1 ;  /* 0x000000100c167211 */ /* 0x000fe400078008ff */
[----:B------:R-:W-:Y:S02]  /*25a50*/  IADD3 R3, R19, R3, RZ ;  /* 0x0000000313037210 */ /* 0x000fe40007ffe0ff */
[----:B------:R-:W-:Y:S02]  /*25a60*/  IADD3 R2, R13, R2, RZ ;  /* 0x000000020d027210 */ /* 0x000fe40007ffe0ff */
[----:B------:R-:W-:Y:S02]  /*25a70*/  LEA.HI.X R18, R18, R15, R3, 0x1, P1 ;  /* 0x0000000f12127211 */ /* 0x000fe400008f0c03 */
[----:B------:R-:W-:Y:S01]  /*25a80*/  LEA.HI.X R16, R12, R17, R2, 0x1, P0 ;  /* 0x000000110c107211 */ /* 0x000fe200000f0c02 */
[----:B------:R-:W-:Y:S05]  /*25a90*/  BRA.DIV ~URZ, `(.L_x_2102) ;  /* 0x000056a27f007947 */ /* 0x000fea000b800000 */
[----:B------:R1:W2:Y:S02]  /*25aa0*/  SHFL.IDX PT, R4, R18, RZ, 0x181f ;  /* 0x00181fff12047589 */ /* 0x0002a400000e0000 */
.L_x_2138:
[----:B------:R-:W-:Y:S05]  /*25ab0*/  BRA.DIV ~URZ, `(.L_x_2103) ;  /* 0x000057027f007947 */ /* 0x000fea000b800000 */
[----:B------:R3:W4:Y:S01]  /*25ac0*/  SHFL.IDX PT, R8, R21, RZ, 0x181f ;  /* 0x00181fff15087589 */ /* 0x00072200000e0000 */
[----:B--2---:R-:W-:-:S03]  /*25ad0*/  MOV R9, R4 ;  /* 0x0000000400097202 */ /* 0x004fc60000000f00 */
[----:B------:R3:W2:Y:S04]  /*25ae0*/  SHFL.IDX PT, R7, R16, RZ, 0x181f ;  /* 0x00181fff10077589 */ /* 0x0006a800000e0000 */
[----:B------:R3:W1:Y:S02]  /*25af0*/  SHFL.IDX PT, R2, R22, RZ, 0x181f ;  /* 0x00181fff16027589 */ /* 0x00066400000e0000 */
.L_x_2139:
        /* <DEDUP_REMOVED lines=20> */
[----:B------:R-:W-:Y:S01]  /*25c40*/  CS2R R24, SRZ ;  /* 0x0000000000187805 */ /* 0x000fe2000001ff00 */
[----:B------:R-:W-:Y:S01]  /*25c50*/  CS2R R42, SRZ ;  /* 0x00000000002a7805 */ /* 0x000fe2000001ff00 */
[----:B------:R-:W-:Y:S01]  /*25c60*/  CS2R R40, SRZ ;  /* 0x0000000000287805 */ /* 0x000fe2000001ff00 */
[----:B------:R-:W-:Y:S01]  /*25c70*/  CS2R R46, SRZ ;  /* 0x00000000002e7805 */ /* 0x000fe2000001ff00 */
[----:B------:R-:W-:-:S05]  /*25c80*/  CS2R R44, SRZ ;  /* 0x00000000002c7805 */ /* 0x000fca000001ff00 */
[----:B----4-:R-:W-:Y:S02]  /*25c90*/  @!P1 IMAD.WIDE R14, R57, 0x2, R8 ;  /* 0x00000002390e9825 */ /* 0x010fe400078e0208 */
[----:B------:R-:W-:-:S03]  /*25ca0*/  @!P0 SHF.R.S32.HI R4, RZ, 0x1f, R7 ;  /* 0x0000001fff048819 */ /* 0x000fc60000011407 */
[----:B------:R2:W5:Y:S01]  /*25cb0*/  @!P1 LD.E.128 R28, [R14.64] ;  /* 0x000000040e1c9980 */ /* 0x000562000c101d00 */
[----:B------:R-:W-:-:S04]  /*25cc0*/  @!P0 LEA.HI R4, R4, R7, RZ, 0x3 ;  /* 0x0000000704048211 */ /* 0x000fc800078f18ff */
[----:B------:R-:W-:-:S05]  /*25cd0*/  @!P0 LOP3.LUT R4, R4, 0xfffffff8, RZ, 0xc0, !PT ;  /* 0xfffffff804048812 */ /* 0x000fca00078ec0ff */
[----:B------:R-:W-:-:S04]  /*25ce0*/  @!P0 IMAD.WIDE R12, R4, 0x2, R8 ;  /* 0x00000002040c8825 */ /* 0x000fc800078e0208 */
[--C-:B-1----:R-:W-:Y:S01]  /*25cf0*/  @!P0 IMAD.WIDE R8, R4, 0x2, R2.reuse ;  /* 0x0000000204088825 */ /* 0x102fe200078e0202 */
[----:B------:R2:W5:Y:S03]  /*25d00*/  @!P0 LD.E.128 R40, [R12.64] ;  /* 0x000000040c288980 */ /* 0x000566000c101d00 */
[----:B------:R-:W-:Y:S01]  /*25d10*/  @!P1 IMAD.WIDE R2, R57, 0x2, R2 ;  /* 0x0000000239029825 */ /* 0x000fe200078e0202 */
[----:B------:R2:W5:Y:S04]  /*25d20*/  @!P0 LD.E.128 R44, [R8.64] ;  /* 0x00000004082c8980 */ /* 0x000568000c101d00 */
[----:B------:R2:W5:Y:S02]  /*25d30*/  @!P1 LD.E.128 R24, [R2.64] ;  /* 0x0000000402189980 */ /* 0x000564000c101d00 */
.L_x_2105:
[----:B------:R-:W-:Y:S05]  /*25d40*/  BSYNC B0 ;  /* 0x0000000000007941 */ /* 0x000fea0003800000 */
.L_x_2104:
[----:B-----5:R-:W-:Y:S02]  /*25d50*/  IMAD.MOV.U32 R7, RZ, RZ, R42 ;  /* 0x000000ffff077224 */ /* 0x020fe400078e002a */
[----:B--2---:R-:W-:-:S02]  /*25d60*/  IMAD.MOV.U32 R3, RZ, RZ, R40 ;  /* 0x000000ffff037224 */ /* 0x004fc400078e0028 */
[----:B-1----:R-:W-:Y:S01]  /*25d70*/  IMAD.MOV.U32 R2, RZ, RZ, R41 ;  /* 0x000000ffff027224 */ /* 0x002fe200078e0029 */
[----:B------:R-:W-:Y:S01]  /*25d80*/  PRMT R82, R82, 0x5410, R7 ;  /* 0x0000541052527816 */ /* 0x000fe20000000007 */
[----:B------:R-:W-:Y:S01]  /*25d90*/  IMAD.MOV.U32 R4, RZ, RZ, R43 ;  /* 0x000000ffff047224 */ /* 0x000fe200078e002b */
[----:B------:R-:W-:Y:S01]  /*25da0*/  PRMT R37, R37, 0x5410, R3 ;  /* 0x0000541025257816 */ /* 0x000fe20000000003 */
[----:B------:R-:W-:Y:S01]  /*25db0*/  IMAD.MOV.U32 R7, RZ, RZ, R30 ;  /* 0x000000ffff077224 */ /* 0x000fe200078e001e */
[----:B------:R-:W-:Y:S01]  /*25dc0*/  PRMT R59, R59, 0x5410, R2 ;  /* 0x000054103b3b7816 */ /* 0x000fe20000000002 */
[----:B------:R-:W-:Y:S01]  /*25dd0*/  IMAD.MOV.U32 R3, RZ, RZ, R28 ;  /* 0x000000ffff037224 */ /* 0x000fe200078e001c */
[----:B------:R-:W-:Y:S01]  /*25de0*/  PRMT R83, R83, 0x5410, R4 ;  /* 0x0000541053537816 */ /* 0x000fe20000000004 */
[----:B------:R-:W-:Y:S02]  /*25df0*/  IMAD.MOV.U32 R2, RZ, RZ, R29 ;  /* 0x000000ffff027224 */ /* 0x000fe400078e001d */
[----:B------:R-:W-:Y:S01]  /*25e00*/  IMAD.MOV.U32 R4, RZ, RZ, R31 ;  /* 0x000000ffff047224 */ /* 0x000fe200078e001f */
[----:B------:R-:W-:Y:S01]  /*25e10*/  PRMT R35, R3, 0x5410, R7 ;  /* 0x0000541003237816 */ /* 0x000fe20000000007 */
[----:B------:R-:W-:Y:S01]  /*25e20*/  IMAD.MOV.U32 R3, RZ, RZ, R44 ;  /* 0x000000ffff037224 */ /* 0x000fe200078e002c */
[----:B------:R-:W-:Y:S01]  /*25e30*/  PRMT R34, R34, 0x5410, R2 ;  /* 0x0000541022227816 */ /* 0x000fe20000000002 */
[----:B------:R-:W-:Y:S01]  /*25e40*/  IMAD.MOV.U32 R2, RZ, RZ, R45 ;  /* 0x000000ffff027224 */ /* 0x000fe200078e002d */
[----:B------:R-:W-:Y:S01]  /*25e50*/  PRMT R36, R36, 0x5410, R4 ;  /* 0x0000541024247816 */ /* 0x000fe20000000004 */
[----:B------:R-:W-:Y:S01]  /*25e60*/  IMAD.MOV.U32 R4, RZ, RZ, R47 ;  /* 0x000000ffff047224 */ /* 0x000fe200078e002f */
[----:B------:R-:W-:-:S02]  /*25e70*/  MOV R7, R46 ;  /* 0x0000002e00077202 */ /* 0x000fc40000000f00 */
[----:B------:R-:W-:Y:S01]  /*25e80*/  PRMT R37, R3, 0x7610, R37 ;  /* 0x0000761003257816 */ /* 0x000fe20000000025 */
[----:B------:R-:W-:Y:S01]  /*25e90*/  IMAD.MOV.U32 R3, RZ, RZ, R24 ;  /* 0x000000ffff037224 */ /* 0x000fe200078e0018 */
[----:B------:R-:W-:Y:S01]  /*25ea0*/  PRMT R82, R7, 0x7610, R82 ;  /* 0x0000761007527816 */ /* 0x000fe20000000052 */
[----:B------:R-:W-:Y:S01]  /*25eb0*/  IMAD.MOV.U32 R7, RZ, RZ, R26 ;  /* 0x000000ffff077224 */ /* 0x000fe200078e001a */
[----:B------:R-:W-:Y:S01]  /*25ec0*/  PRMT R59, R2, 0x7610, R59 ;  /* 0x00007610023b7816 */ /* 0x000fe2000000003b */
[----:B------:R-:W-:Y:S01]  /*25ed0*/  IMAD.MOV.U32 R2, RZ, RZ, R25 ;  /* 0x000000ffff027224 */ /* 0x000fe200078e0019 */
[----:B------:R-:W-:Y:S02]  /*25ee0*/  PRMT R83, R4, 0x7610, R83 ;  /* 0x0000761004537816 */ /* 0x000fe40000000053 */
[----:B------:R-:W-:Y:S02]  /*25ef0*/  MOV R4, R27 ;  /* 0x0000001b00047202 */ /* 0x000fe40000000f00 */
[----:B------:R-:W-:-:S02]  /*25f00*/  PRMT R34, R7, 0x7610, R34 ;  /* 0x0000761007227816 */ /* 0x000fc40000000022 */
[----:B------:R-:W-:Y:S02]  /*25f10*/  PRMT R36, R4, 0x7610, R36 ;  /* 0x0000761004247816 */ /* 0x000fe40000000024 */
[----:B------:R-:W-:Y:S01]  /*25f20*/  PRMT R33, R2, 0x5410, R3 ;  /* 0x0000541002217816 */ /* 0x000fe20000000003 */
[----:B------:R-:W-:Y:S05]  /*25f30*/  BRA.DIV ~URZ, `(.L_x_2106) ;  /* 0x000053f27f007947 */ /* 0x000fea000b800000 */
[----:B------:R1:W2:Y:S04]  /*25f40*/  SHFL.IDX PT, R9, R18, 0x1, 0x181f ;  /* 0x00381f0012097f89 */ /* 0x0002a800000e0000 */
[----:B----4-:R1:W4:Y:S04]  /*25f50*/  SHFL.IDX PT, R8, R21, 0x1, 0x181f ;  /* 0x00381f0015087f89 */ /* 0x01032800000e0000 */
[----:B------:R1:W3:Y:S04]  /*25f60*/  SHFL.IDX PT, R4, R16, 0x1, 0x181f ;  /* 0x00381f0010047f89 */ /* 0x0002e800000e0000 */
[----:B------:R1:W1:Y:S02]  /*25f70*/  SHFL.IDX PT, R2, R22, 0x1, 0x181f ;  /* 0x00381f0016027f89 */ /* 0x00026400000e0000 */
.L_x_2140:
        /* <DEDUP_REMOVED lines=23> */
[----:B--2-4-:R-:W-:Y:S02]  /*260f0*/  @!P1 IMAD.WIDE R14, R57, 0x2, R8 ;  /* 0x00000002390e9825 */ /* 0x014fe400078e0208 */
        /* <DEDUP_REMOVED lines=10> */
.L_x_2108:
[----:B------:R-:W-:Y:S05]  /*261a0*/  BSYNC B0 ;  /* 0x0000000000007941 */ /* 0x000fea0003800000 */
.L_x_2107:
[----:B-----5:R-:W-:Y:S01]  /*261b0*/  IMAD.MOV.U32 R7, RZ, RZ, R66 ;  /* 0x000000ffff077224 */ /* 0x020fe200078e0042 */
[----:B-12---:R-:W-:Y:S01]  /*261c0*/  MOV R2, R65 ;  /* 0x0000004100027202 */ /* 0x006fe20000000f00 */
        /* <DEDUP_REMOVED lines=23> */
[----:B------:R1:W2:Y:S02]  /*26340*/  SHFL.IDX PT, R4, R18, 0x2, 0x181f ;  /* 0x00581f0012047f89 */ /* 0x0002a400000e0000 */
.L_x_2141:
[----:B------:R-:W-:Y:S05]  /*26350*/  BRA.DIV ~URZ, `(.L_x_2110) ;  /* 0x000052227f007947 */ /* 0x000fea000b800000 */
[----:B----4-:R3:W4:Y:S01]  /*26360*/  SHFL.IDX PT, R8, R21, 0x2, 0x181f ;  /* 0x00581f0015087f89 */ /* 0x01072200000e0000 */
[----:B--2---:R-:W-:-:S03]  /*26370*/  MOV R9, R4 ;  /* 0x0000000400097202 */ /* 0x004fc60000000f00 */
[----:B------:R3:W2:Y:S04]  /*26380*/  SHFL.IDX PT, R7, R16, 0x2, 0x181f ;  /* 0x00581f0010077f89 */ /* 0x0006a800000e0000 */
[----:B------:R3:W1:Y:S02]  /*26390*/  SHFL.IDX PT, R2, R22, 0x2, 0x181f ;  /* 0x00581f0016027f89 */ /* 0x00066400000e0000 */
.L_x_2142:
        /* <DEDUP_REMOVED lines=35> */
.L_x_2112:
[----:B------:R-:W-:Y:S05]  /*265d0*/  BSYNC B0 ;  /* 0x0000000000007941 */ /* 0x000fea0003800000 */
.L_x_2111:
[----:B-12--5:R-:W-:Y:S01]  /*265e0*/  IMAD.MOV.U32 R2, RZ, RZ, R86 ;  /* 0x000000ffff027224 */ /* 0x026fe200078e0056 */
[----:B------:R-:W-:Y:S01]  /*265f0*/  CS2R R102, SRZ ;  /* 0x0000000000667805 */ /* 0x000fe2000001ff00 */
[----:B------:R-:W-:-:S02]  /*26600*/  IMAD.MOV.U32 R7, RZ, RZ, R87 ;  /* 0x000000ffff077224 */ /* 0x000fc400078e0057 */
[----:B------:R-:W-:Y:S02]  /*26610*/  IMAD.MOV.U32 R4, RZ, RZ, R84 ;  /* 0x000000ffff047224 */ /* 0x000fe400078e0054 */
[----:B------:R-:W-:Y:S01]  /*26620*/  IMAD.MOV.U32 R3, RZ, RZ, R85 ;  /* 0x000000ffff037224 */ /* 0x000fe200078e0055 */
[----:B------:R-:W-:Y:S01]  /*26630*/  PRMT R120, R7, 0x5410, R2 ;  /* 0x0000541007787816 */ /* 0x000fe20000000002 */
[----:B------:R-:W-:Y:S01]  /*26640*/  IMAD.MOV.U32 R2, RZ, RZ, R74 ;  /* 0x000000ffff027224 */ /* 0x000fe200078e004a */
[----:B------:R-:W-:Y:S01]  /*26650*/  MOV R7, R75 ;  /* 0x0000004b00077202 */ /* 0x000fe20000000f00 */
[----:B----4-:R-:W-:Y:S01]  /*26660*/  IMAD.SHL.U32 R8, R68, 0x80, RZ ;  /* 0x0000008044087824 */ /* 0x010fe200078e00ff */
        /* <DEDUP_REMOVED lines=25> */
.L_x_2143:
[----:B------:R-:W-:Y:S05]  /*26800*/  BRA.DIV ~URZ, `(.L_x_2114) ;  /* 0x00004f627f007947 */ /* 0x000fea000b800000 */
[----:B------:R4:W1:Y:S01]  /*26810*/  SHFL.IDX PT, R8, R21, 0x3, 0x181f ;  /* 0x00781f0015087f89 */ /* 0x00086200000e0000 */
[----:B--2---:R-:W-:-:S03]  /*26820*/  MOV R9, R4 ;  /* 0x0000000400097202 */ /* 0x004fc60000000f00 */
[----:B------:R4:W2:Y:S04]  /*26830*/  SHFL.IDX PT, R14, R16, 0x3, 0x181f ;  /* 0x00781f00100e7f89 */ /* 0x0008a800000e0000 */
[----:B------:R4:W3:Y:S02]  /*26840*/  SHFL.IDX PT, R2, R22, 0x3, 0x181f ;  /* 0x00781f0016027f89 */ /* 0x0008e400000e0000 */
.L_x_2144:
        /* <DEDUP_REMOVED lines=10> */
[----:B--2---:R-:W-:-:S07]  /*268f0*/  IMAD.MOV.U32 R3, RZ, RZ, R14 ;  /* 0x000000ffff037224 */ /* 0x004fce00078e000e */
        /* <DEDUP_REMOVED lines=12> */
[----:B-1----:R-:W-:Y:S02]  /*269c0*/  @!P1 IMAD.WIDE R14, R57, 0x2, R8 ;  /* 0x00000002390e9825 */ /* 0x002fe400078e0208 */
[----:B------:R-:W-:-:S03]  /*269d0*/  @!P0 SHF.R.S32.HI R4, RZ, 0x1f, R7 ;  /* 0x0000001fff048819 */ /* 0x000fc60000011407 */
[----:B------:R1:W5:Y:S01]  /*269e0*/  @!P1 LD.E.128 R68, [R14.64] ;  /* 0x000000040e449980 */ /* 0x000362000c101d00 */
[----:B------:R-:W-:-:S04]  /*269f0*/  @!P0 LEA.HI R4, R4, R7, RZ, 0x3 ;  /* 0x0000000704048211 */ /* 0x000fc800078f18ff */
[----:B------:R-:W-:-:S05]  /*26a00*/  @!P0 LOP3.LUT R4, R4, 0xfffffff8, RZ, 0xc0, !PT ;  /* 0xfffffff804048812 */ /* 0x000fca00078ec0ff */
[----:B------:R-:W-:-:S04]  /*26a10*/  @!P0 IMAD.WIDE R12, R4, 0x2, R8 ;  /* 0x00000002040c8825 */ /* 0x000fc800078e0208 */
[--C-:B---3--:R-:W-:Y:S01]  /*26a20*/  @!P0 IMAD.WIDE R8, R4, 0x2, R2.reuse ;  /* 0x0000000204088825 */ /* 0x108fe200078e0202 */
[----:B------:R1:W5:Y:S03]  /*26a30*/  @!P0 LD.E.128 R100, [R12.64] ;  /* 0x000000040c648980 */ /* 0x000366000c101d00 */
[----:B------:R-:W-:Y:S01]  /*26a40*/  @!P1 IMAD.WIDE R2, R57, 0x2, R2 ;  /* 0x0000000239029825 */ /* 0x000fe200078e0202 */
[----:B------:R1:W5:Y:S04]  /*26a50*/  @!P0 LD.E.128 R96, [R8.64] ;  /* 0x0000000408608980 */ /* 0x000368000c101d00 */
[----:B------:R1:W5:Y:S02]  /*26a60*/  @!P1 LD.E.128 R92, [R2.64] ;  /* 0x00000004025c9980 */ /* 0x000364000c101d00 */
.L_x_2116:
[----:B------:R-:W-:Y:S05]  /*26a70*/  BSYNC B0 ;  /* 0x0000000000007941 */ /* 0x000fea0003800000 */
.L_x_2115:
[----:B------:R-:W-:Y:S01]  /*26a80*/  IADD3 R4, R81, -c[0x0][0x20], RZ ;  /* 0x8000080051047a10 */ /* 0x000fe20007ffe0ff */
[----:B------:R-:W-:-:S04]  /*26a90*/  DEPBAR.LE SB0, 0x1 ;  /* 0x000080400000791a */ /* 0x000fc80000000000 */
[----:B-1-3--:R-:W2:Y:S04]  /*26aa0*/  LDL.64 R2, [R4+0x20] ;  /* 0x0000200004027983 */ /* 0x00aea80000100a00 */
[----:B------:R-:W3:Y:S01]  /*26ab0*/  LDL.64 R8, [R4+0x28] ;  /* 0x0000280004087983 */ /* 0x000ee20000100a00 */
[----:B------:R-:W-:Y:S03]  /*26ac0*/  WARPSYNC 0xffffffff ;  /* 0xffffffff00007948 */ /* 0x000fe60003800000 */
[----:B------:R-:W-:Y:S01]  /*26ad0*/  BAR.SYNC.DEFER_BLOCKING 0x0 ;  /* 0x0000000000007b1d */ /* 0x000fe20000010000 */
[----:B-----5:R-:W-:-:S05]  /*26ae0*/  IMAD.MOV.U32 R7, RZ, RZ, R102 ;  /* 0x000000ffff077224 */ /* 0x020fca00078e0066 */
[----:B--2---:R1:W2:Y:S04]  /*26af0*/  LD.E R10, [R2.64] ;  /* 0x00000004020a7980 */ /* 0x0042a8000c101900 */
[----:B---3--:R3:W5:Y:S01]  /*26b00*/  LD.E.64 R38, [R8.64] ;  /* 0x0000000408267980 */ /* 0x008762000c101b00 */
[----:B------:R-:W-:Y:S01]  /*26b10*/  IMAD.MOV.U32 R4, RZ, RZ, R103 ;  /* 0x000000ffff047224 */ /* 0x000fe200078e0067 */
[----:B------:R-:W-:Y:S04]  /*26b20*/  BSSY B1, `(.L_x_2117) ;  /* 0x0000109000017945 */ /* 0x000fe80003800000 */
[----:B------:R-:W-:Y:S01]  /*26b30*/  PRMT R129, R4, 0x5410, R7 ;  /* 0x0000541004817816 */ /* 0x000fe20000000007 */
[----:B------:R-:W-:Y:S01]  /*26b40*/  IMAD.MOV.U32 R4, RZ, RZ, R71 ;  /* 0x000000ffff047224 */ /* 0x000fe200078e0047 */
[----:B------:R-:W-:-:S04]  /*26b50*/  MOV R7, R70 ;  /* 0x0000004600077202 */ /* 0x000fc80000000f00 */
[----:B------:R-:W-:Y:S01]  /*26b60*/  PRMT R124, R4, 0x5410, R7 ;  /* 0x00005410047c7816 */ /* 0x000fe20000000007 */
[----:B-1----:R-:W-:Y:S02]  /*26b70*/  IMAD.MOV.U32 R3, RZ, RZ, R100 ;  /* 0x000000ffff037224 */ /* 0x002fe400078e0064 */
[----:B------:R-:W-:-:S05]  /*26b80*/  IMAD.MOV.U32 R2, RZ, RZ, R101 ;  /* 0x000000ffff027224 */ /* 0x000fca00078e0065 */
[----:B------:R-:W-:Y:S01]  /*26b90*/  PRMT R127, R2, 0x5410, R3 ;  /* 0x00005410027f7816 */ /* 0x000fe20000000003 */
[----:B------:R-:W-:Y:S02]  /*26ba0*/  IMAD.MOV.U32 R3, RZ, RZ, R68 ;  /* 0x000000ffff037224 */ /* 0x000fe400078e0044 */
[----:B------:R-:W-:-:S05]  /*26bb0*/  IMAD.MOV.U32 R2, RZ, RZ, R69 ;  /* 0x000000ffff027224 */ /* 0x000fca00078e0045 */
[----:B------:R-:W-:Y:S01]  /*26bc0*/  PRMT R123, R2, 0x5410, R3 ;  /* 0x00005410027b7816 */ /* 0x000fe20000000003 */
[----:B------:R-:W-:Y:S01]  /*26bd0*/  IMAD.MOV.U32 R2, RZ, RZ, R99 ;  /* 0x000000ffff027224 */ /* 0x000fe200078e0063 */
[----:B------:R-:W-:-:S04]  /*26be0*/  MOV R3, R98 ;  /* 0x0000006200037202 */ /* 0x000fc80000000f00 */
[----:B------:R-:W-:Y:S01]  /*26bf0*/  PRMT R126, R2, 0x5410, R3 ;  /* 0x00005410027e7816 */ /* 0x000fe20000000003 */
[----:B------:R-:W-:Y:S01]  /*26c00*/  IMAD.MOV.U32 R3, RZ, RZ, R96 ;  /* 0x000000ffff037224 */ /* 0x000fe200078e0060 */
[----:B------:R-:W-:-:S04]  /*26c10*/  MOV R2, R97 ;  /* 0x0000006100027202 */ /* 0x000fc80000000f00 */
[----:B------:R-:W-:Y:S01]  /*26c20*/  PRMT R125, R2, 0x5410, R3 ;  /* 0x00005410027d7816 */ /* 0x000fe20000000003 */
[----:B------:R-:W-:Y:S02]  /*26c30*/  IMAD.MOV.U32 R3, RZ, RZ, R94 ;  /* 0x000000ffff037224 */ /* 0x000fe400078e005e */
[----:B------:R-:W-:-:S05]  /*26c40*/  IMAD.MOV.U32 R2, RZ, RZ, R95 ;  /* 0x000000ffff027224 */ /* 0x000fca00078e005f */
[----:B------:R-:W-:Y:S01]  /*26c50*/  PRMT R122, R2, 0x5410, R3 ;  /* 0x00005410027a7816 */ /* 0x000fe20000000003 */
[----:B------:R-:W-:Y:S01]  /*26c60*/  IMAD.MOV.U32 R2, RZ, RZ, R93 ;  /* 0x000000ffff027224 */ /* 0x000fe200078e005d */
[----:B------:R-:W-:-:S04]  /*26c70*/  MOV R3, R92 ;  /* 0x0000005c00037202 */ /* 0x000fc80000000f00 */
[----:B------:R-:W-:Y:S01]  /*26c80*/  PRMT R81, R2, 0x5410, R3 ;  /* 0x0000541002517816 */ /* 0x000fe20000000003 */
[----:B--2---:R-:W-:-:S05]  /*26c90*/  IMAD R4, R10, -0x80, R17 ;  /* 0xffffff800a047824 */ /* 0x004fca00078e0211 */
[----:B------:R-:W-:-:S04]  /*26ca0*/  IMNMX R58, R4, 0x80, PT ;  /* 0x00000080043a7817 */ /* 0x000fc80003800200 */
[----:B------:R-:W-:-:S13]  /*26cb0*/  ISETP.GE.AND P0, PT, R80, R58, PT ;  /* 0x0000003a5000720c */ /* 0x000fda0003f06270 */
[----:B------:R-:W-:Y:S05]  /*26cc0*/  @P0 BRA `(.L_x_2118) ;  /* 0x00000ee000000947 */ /* 0x000fea0003800000 */
[----:B---3--:R-:W-:Y:S01]  /*26cd0*/  ISETP.GE.AND P0, PT, R57, R0, PT ;  /* 0x000000003900720c */ /* 0x008fe20003f06270 */
[----:B------:R-:W-:-:S12]  /*26ce0*/  BSSY B0, `(.L_x_2119) ;  /* 0x0000072000007945 */ /* 0x000fd80003800000 */
[----:B------:R-:W-:Y:S05]  /*26cf0*/  @P0 BRA `(.L_x_2120) ;  /* 0x0000070000000947 */ /* 0x000fea0003800000 */
[----:B------:R-:W-:Y:S01]  /*26d00*/  LEA.HI R7, R0, R56, RZ, 0x1d ;  /* 0x0000003800077211 */ /* 0x000fe200078fe8ff */
[----:B------:R-:W-:Y:S01]  /*26d10*/  IMAD.SHL.U32 R2, R80, 0x40, RZ ;  /* 0x0000004050027824 */ /* 0x000fe200078e00ff */
[----:B------:R-:W-:Y:S02]  /*26d20*/  SHF.R.S32.HI R3, RZ, 0x1f, R32 ;  /* 0x0000001fff037819 */ /* 0x000fe40000011420 */
[----:B------:R-:W-:Y:S02]  /*26d30*/  SHF.R.S32.HI R4, RZ, 0x1f, R7 ;  /* 0x0000001fff047819 */ /* 0x000fe40000011407 */
[----:B------:R-:W-:Y:S02]  /*26d40*/  LEA.HI R3, R3, R32, RZ, 0x6 ;  /* 0x0000002003037211 */ /* 0x000fe400078f30ff */
[----:B------:R-:W-:Y:S01]  /*26d50*/  LEA.HI R4, R4, R7, RZ, 0x3 ;  /* 0x0000000704047211 */ /* 0x000fe200078f18ff */
[----:B------:R-:W-:Y:S01]  /*26d60*/  IMAD.SHL.U32 R7, R7, 0x8, RZ ;  /* 0x0000000807077824 */ /* 0x000fe200078e00ff */
[----:B------:R-:W-:Y:S01]  /*26d70*/  LOP3.LUT R2, R2, 0x1c0, RZ, 0xc0, !PT ;  /* 0x000001c002027812 */ /* 0x000fe200078ec0ff */
[----:B------:R-:W-:-:S03]  /*26d80*/  IMAD.SHL.U32 R3, R3, 0x8, RZ ;  /* 0x0000000803037824 */ /* 0x000fc600078e00ff */
[----:B------:R-:W-:Y:S01]  /*26d90*/  LOP3.LUT R8, R2, 0x38, R7, 0xf8, !PT ;  /* 0x0000003802087812 */ /* 0x000fe200078ef807 */
[----:B------:R-:W-:Y:S01]  /*26da0*/  IMAD.SHL.U32 R7, R4, 0x400, RZ ;  /* 0x0000040004077824 */ /* 0x000fe200078e00ff */
[----:B------:R-:W-:Y:S02]  /*26db0*/  SHF.R.U32.HI R9, RZ, 0x3, R2 ;  /* 0x00000003ff097819 */ /* 0x000fe40000011602 */
[----:B------:R-:W-:Y:S02]  /*26dc0*/  LOP3.LUT R3, R3, 0xfffffe00, RZ, 0xc0, !PT ;  /* 0xfffffe0003037812 */ /* 0x000fe400078ec0ff */
[----:B------:R-:W-:Y:S02]  /*26dd0*/  LOP3.LUT R4, R8, R9, RZ, 0x3c, !PT ;  /* 0x0000000908047212 */ /* 0x000fe400078e3cff */
[----:B------:R-:W-:Y:S02]  /*26de0*/  LOP3.LUT R7, R7, 0xffffe000, RZ, 0xc0, !PT ;  /* 0xffffe00007077812 */ /* 0x000fe400078ec0ff */
[----:B------:R-:W-:-:S02]  /*26df0*/  LOP3.LUT R2, R2, 0x38, R57, 0xf8, !PT ;  /* 0x0000003802027812 */ /* 0x000fc400078ef839 */
[----:B------:R-:W-:Y:S02]  /*26e00*/  IADD3 R4, R4, R7, R3 ;  /* 0x0000000704047210 */ /* 0x000fe40007ffe003 */
[----:B------:R-:W-:-:S03]  /*26e10*/  LOP3.LUT R3, R3, R2, R9, 0xf6, !PT ;  /* 0x0000000203037212 */ /* 0x000fc600078ef609 */
[----:B----45:R-:W-:-:S04]  /*26e20*/  IMAD.WIDE.U32 R22, R4, 0x2, R38 ;  /* 0x0000000204167825 */ /* 0x030fc800078e0026 */
[----:B------:R-:W-:Y:S01]  /*26e30*/  IMAD.WIDE.U32 R20, R3, 0x2, R38 ;  /* 0x0000000203147825 */ /* 0x000fe200078e0026 */
[----:B------:R-:W2:Y:S04]  /*26e40*/  LD.E.128 R12, [R22.64] ;  /* 0x00000004160c7980 */ /* 0x000ea8000c101d00 */
[----:B------:R-:W3:Y:S01]  /*26e50*/  LD.E.128 R16, [R20.64] ;  /* 0x0000000414107980 */ /* 0x000ee2000c101d00 */
[----:B------:R-:W-:Y:S02]  /*26e60*/  SHF.R.U32.HI R2, RZ, 0x10, R29 ;  /* 0x00000010ff027819 */ /* 0x000fe4000001161d */
[----:B------:R-:W-:Y:S02]  /*26e70*/  SHF.R.U64 R8, R24, 0x10, R25 ;  /* 0x0000001018087819 */ /* 0x000fe40000001219 */
[----:B------:R-:W-:-:S02]  /*26e80*/  SHF.R.U64 R3, R28, 0x10, R29 ;  /* 0x000000101c037819 */ /* 0x000fc4000000121d */
[----:B------:R-:W-:Y:S02]  /*26e90*/  PRMT R7, R34, 0x5432, R2 ;  /* 0x0000543222077816 */ /* 0x000fe40000000002 */
[----:B------:R-:W-:Y:S02]  /*26ea0*/  SHF.R.U64 R10, R26, 0x10, R27 ;  /* 0x000000101a0a7819 */ /* 0x000fe4000000121b */
[----:B------:R-:W-:Y:S02]  /*26eb0*/  PRMT R2, R33, 0x5432, R8 ;  /* 0x0000543221027816 */ /* 0x000fe40000000008 */
[----:B------:R-:W-:Y:S02]  /*26ec0*/  PRMT R3, R35, 0x5410, R3 ;  /* 0x0000541023037816 */ /* 0x000fe40000000003 */
[----:B------:R-:W-:Y:S01]  /*26ed0*/  SHF.R.U32.HI R4, RZ, 0x10, R25 ;  /* 0x00000010ff047819 */ /* 0x000fe20000011619 */
[----:B------:R-:W-:Y:S01]  /*26ee0*/  IMAD.U32 R25, R2, 0x10000, RZ ;  /* 0x0001000002197824 */ /* 0x000fe200078e00ff */
[----:B------:R-:W-:-:S02]  /*26ef0*/  PRMT R8, R34, 0x5410, R10 ;  /* 0x0000541022087816 */ /* 0x000fc4000000000a */
[----:B------:R-:W-:Y:S01]  /*26f00*/  SHF.R.U32.HI R26, RZ, 0x10, R27 ;  /* 0x00000010ff1a7819 */ /* 0x000fe2000001161b */
[----:B------:R-:W-:Y:S01]  /*26f10*/  IMAD.U32 R27, R3, 0x10000, RZ ;  /* 0x00010000031b7824 */ /* 0x000fe200078e00ff */
[----:B------:R-:W-:Y:S02]  /*26f20*/  SHF.R.U64 R9, R30, 0x10, R31 ;  /* 0x000000101e097819 */ /* 0x000fe4000000121f */
[----:B------:R-:W-:Y:S02]  /*26f30*/  PRMT R4, R33, 0x5410, R4 ;  /* 0x0000541021047816 */ /* 0x000fe40000000004 */
[----:B------:R-:W-:Y:S02]  /*26f40*/  PRMT R9, R35, 0x5432, R9 ;  /* 0x0000543223097816 */ /* 0x000fe40000000009 */
[----:B------:R-:W-:Y:S01]  /*26f50*/  SHF.R.U32.HI R30, RZ, 0x10, R31 ;  /* 0x00000010ff1e7819 */ /* 0x000fe2000001161f */
[----:B--2---:R-:W-:-:S04]  /*26f60*/  IMAD.U32 R10, R12, 0x10000, RZ ;  /* 0x000100000c0a7824 */ /* 0x004fc800078e00ff */
[----:B------:R-:W-:Y:S02]  /*26f70*/  FMUL.FTZ R24, R10, R25 ;  /* 0x000000190a187220 */ /* 0x000fe40000410000 */
[----:B---3--:R-:W-:Y:S02]  /*26f80*/  IMAD.U32 R28, R16, 0x10000, RZ ;  /* 0x00010000101c7824 */ /* 0x008fe400078e00ff */
[-C--:B------:R-:W-:Y:S02]  /*26f90*/  FMUL.FTZ R10, R10, R27.reuse ;  /* 0x0000001b0a0a7220 */ /* 0x080fe40000410000 */
[C---:B------:R-:W-:Y:S01]  /*26fa0*/  FFMA.FTZ R35, R28.reuse, R27, -R24 ;  /* 0x0000001b1c237223 */ /* 0x040fe20000010818 */
[----:B------:R-:W-:Y:S01]  /*26fb0*/  LOP3.LUT R24, R3, 0xffff0000, RZ, 0xc0, !PT ;  /* 0xffff000003187812 */ /* 0x000fe200078ec0ff */
[----:B------:R-:W-:Y:S01]  /*26fc0*/  FFMA.FTZ R34, R28, R25, R10 ;  /* 0x000000191c227223 */ /* 0x000fe2000001000a */
[----:B------:R-:W-:Y:S02]  /*26fd0*/  LOP3.LUT R10, R2, 0xffff0000, RZ, 0xc0, !PT ;  /* 0xffff0000020a7812 */ /* 0x000fe400078ec0ff */
[----:B------:R-:W-:-:S02]  /*26fe0*/  LOP3.LUT R2, R12, 0xffff0000, RZ, 0xc0, !PT ;  /* 0xffff00000c027812 */ /* 0x000fc400078ec0ff */
[----:B------:R-:W-:-:S03]  /*26ff0*/  LOP3.LUT R12, R16, 0xffff0000, RZ, 0xc0, !PT ;  /* 0xffff0000100c7812 */ /* 0x000fc600078ec0ff */
[C---:B------:R-:W-:Y:S02]  /*27000*/  FMUL.FTZ R3, R2.reuse, R10 ;  /* 0x0000000a02037220 */ /* 0x040fe40000410000 */
[-C--:B------:R-:W-:Y:S02]  /*27010*/  FMUL.FTZ R2, R2, R24.reuse ;  /* 0x0000001802027220 */ /* 0x080fe40000410000 */
[C---:B------:R-:W-:Y:S02]  /*27020*/  FFMA.FTZ R16, R12.reuse, R24, -R3 ;  /* 0x000000180c107223 */ /* 0x040fe40000010803 */
[----:B------:R-:W-:Y:S02]  /*27030*/  FFMA.FTZ R33, R12, R10, R2 ;  /* 0x0000000a0c217223 */ /* 0x000fe40000010002 */
[----:B------:R-:W-:Y:S01]  /*27040*/  IMAD.U32 R10, R4, 0x10000, RZ ;  /* 0x00010000040a7824 */ /* 0x000fe200078e00ff */
[----:B------:R-:W-:Y:S01]  /*27050*/  F2FP.BF16.PACK_AB R16, R16, R35 ;  /* 0x000000231010723e */ /* 0x000fe200000010ff */
[----:B------:R-:W-:-:S02]  /*27060*/  IMAD.U32 R12, R13, 0x10000, RZ ;  /* 0x000100000d0c7824 */ /* 0x000fc400078e00ff */
[C---:B------:R-:W-:Y:S01]  /*27070*/  IMAD.U32 R3, R7.reuse, 0x10000, RZ ;  /* 0x0001000007037824 */ /* 0x040fe200078e00ff */
[----:B------:R-:W-:Y:S01]  /*27080*/  LOP3.LUT R7, R7, 0xffff0000, RZ, 0xc0, !PT ;  /* 0xffff000007077812 */ /* 0x000fe200078ec0ff */
[----:B------:R-:W-:Y:S02]  /*27090*/  IMAD.U32 R24, R17, 0x10000, RZ ;  /* 0x0001000011187824 */ /* 0x000fe400078e00ff */
[----:B------:R-:W-:-:S04]  /*270a0*/  FMUL.FTZ R2, R12, R10 ;  /* 0x0000000a0c027220 */ /* 0x000fc80000410000 */
[-C--:B------:R-:W-:Y:S02]  /*270b0*/  FFMA.FTZ R31, R24, R3.reuse, -R2 ;  /* 0x00000003181f7223 */ /* 0x080fe40000010802 */
[----:B------:R-:W-:Y:S01]  /*270c0*/  FMUL.FTZ R2, R12, R3 ;  /* 0x000000030c027220 */ /* 0x000fe20000410000 */
[----:B------:R-:W-:Y:S01]  /*270d0*/  LOP3.LUT R3, R13, 0xffff0000, RZ, 0xc0, !PT ;  /* 0xffff00000d037812 */ /* 0x000fe200078ec0ff */
[----:B------:R-:W-:Y:S02]  /*270e0*/  IMAD.U32 R12, R15, 0x10000, RZ ;  /* 0x000100000f0c7824 */ /* 0x000fe400078e00ff */
[----:B------:R-:W-:Y:S01]  /*270f0*/  FFMA.FTZ R29, R24, R10, R2 ;  /* 0x0000000a181d7223 */ /* 0x000fe20000010002 */
[----:B------:R-:W-:Y:S01]  /*27100*/  LOP3.LUT R10, R4, 0xffff0000, RZ, 0xc0, !PT ;  /* 0xffff0000040a7812 */ /* 0x000fe200078ec0ff */
[----:B------:R-:W-:Y:S01]  /*27110*/  IMAD.U32 R13, R19, 0x10000, RZ ;  /* 0x00010000130d7824 */ /* 0x000fe200078e00ff */
[----:B------:R-:W-:-:S03]  /*27120*/  LOP3.LUT R2, R17, 0xffff0000, RZ, 0xc0, !PT ;  /* 0xffff000011027812 */ /* 0x000fc600078ec0ff */
[CC--:B------:R-:W-:Y:S02]  /*27130*/  FMUL.FTZ R4, R3.reuse, R10.reuse ;  /* 0x0000000a03047220 */ /* 0x0c0fe40000410000 */
[-C--:B------:R-:W-:Y:S02]  /*27140*/  FMUL.FTZ R3, R3, R7.reuse ;  /* 0x0000000703037220 */ /* 0x080fe40000410000 */
[C---:B------:R-:W-:Y:S02]  /*27150*/  FFMA.FTZ R17, R2.reuse, R7, -R4 ;  /* 0x0000000702117223 */ /* 0x040fe40000010804 */
[----:B------:R-:W-:Y:S02]  /*27160*/  FFMA.FTZ R28, R2, R10, R3 ;  /* 0x0000000a021c7223 */ /* 0x000fe40000010003 */
[C---:B------:R-:W-:Y:S01]  /*27170*/  IMAD.U32 R4, R8.reuse, 0x10000, RZ ;  /* 0x0001000008047824 */ /* 0x040fe200078e00ff */
[----:B------:R-:W-:Y:S01]  /*27180*/  LOP3.LUT R8, R8, 0xffff0000, RZ, 0xc0, !PT ;  /* 0xffff000008087812 */ /* 0x000fe200078ec0ff */
[----:B------:R-:W-:Y:S01]  /*27190*/  IMAD.U32 R2, R14, 0x10000, RZ ;  /* 0x000100000e027824 */ /* 0x000fe200078e00ff */
[----:B------:R-:W-:Y:S01]  /*271a0*/  F2FP.BF16.PACK_AB R17, R17, R31 ;  /* 0x0000001f1111723e */ /* 0x000fe200000010ff */
[C---:B------:R-:W-:Y:S01]  /*271b0*/  IMAD.U32 R7, R9.reuse, 0x10000, RZ ;  /* 0x0001000009077824 */ /* 0x040fe200078e00ff */
[----:B------:R-:W-:Y:S01]  /*271c0*/  LOP3.LUT R9, R9, 0xffff0000, RZ, 0xc0, !PT ;  /* 0xffff000009097812 */ /* 0x000fe200078ec0ff */
[----:B------:R-:W-:-:S02]  /*271d0*/  FMUL.FTZ R3, R2, R4 ;  /* 0x0000000402037220 */ /* 0x000fc40000410000 */
[----:B------:R-:W-:Y:S02]  /*271e0*/  IMAD.U32 R10, R18, 0x10000, RZ ;  /* 0x00010000120a7824 */ /* 0x000fe400078e00ff */
[-C--:B------:R-:W-:Y:S02]  /*271f0*/  FMUL.FTZ R2, R2, R7.reuse ;  /* 0x0000000702027220 */ /* 0x080fe40000410000 */
[C---:B------:R-:W-:Y:S02]  /*27200*/  FFMA.FTZ R27, R10.reuse, R7, -R3 ;  /* 0x000000070a1b7223 */ /* 0x040fe40000010803 */
[----:B------:R-:W-:Y:S01]  /*27210*/  FFMA.FTZ R25, R10, R4, R2 ;  /* 0x000000040a197223 */ /* 0x000fe20000010002 */
[C---:B------:R-:W-:Y:S02]  /*27220*/  PRMT R2, R36.reuse, 0x5410, R26 ;  /* 0x0000541024027816 */ /* 0x040fe4000000001a */
[----:B------:R-:W-:-:S03]  /*27230*/  PRMT R4, R36, 0x5432, R30 ;  /* 0x0000543224047816 */ /* 0x000fc6000000001e */
[----:B------:R-:W-:Y:S02]  /*27240*/  IMAD.U32 R10, R2, 0x10000, RZ ;  /* 0x00010000020a7824 */ /* 0x000fe400078e00ff */
[----:B------:R-:W-:Y:S02]  /*27250*/  IMAD.U32 R7, R4, 0x10000, RZ ;  /* 0x0001000004077824 */ /* 0x000fe400078e00ff */
[----:B------:R-:W-:-:S04]  /*27260*/  FMUL.FTZ R3, R12, R10 ;  /* 0x0000000a0c037220 */ /* 0x000fc80000410000 */
[-C--:B------:R-:W-:Y:S02]  /*27270*/  FFMA.FTZ R24, R13, R7.reuse, -R3 ;  /* 0x000000070d187223 */ /* 0x080fe40000010803 */
[----:B------:R-:W-:Y:S01]  /*27280*/  FMUL.FTZ R3, R12, R7 ;  /* 0x000000070c037220 */ /* 0x000fe20000410000 */
[----:B------:R-:W-:-:S03]  /*27290*/  LOP3.LUT R12, R14, 0xffff0000, RZ, 0xc0, !PT ;  /* 0xffff00000e0c7812 */ /* 0x000fc600078ec0ff */
[----:B------:R-:W-:Y:S01]  /*272a0*/  FFMA.FTZ R10, R13, R10, R3 ;  /* 0x0000000a0d0a7223 */ /* 0x000fe20000010003 */
[----:B------:R-:W-:Y:S01]  /*272b0*/  LOP3.LUT R13, R18, 0xffff0000, RZ, 0xc0, !PT ;  /* 0xffff0000120d7812 */ /* 0x000fe200078ec0ff */
[----:B------:R-:W-:-:S04]  /*272c0*/  FMUL.FTZ R3, R12, R8 ;  /* 0x000000080c037220 */ /* 0x000fc80000410000 */
[-C--:B------:R-:W-:Y:S02]  /*272d0*/  FFMA.FTZ R7, R13, R9.reuse, -R3 ;  /* 0x000000090d077223 */ /* 0x080fe40000010803 */
[----:B------:R-:W-:Y:S01]  /*272e0*/  FMUL.FTZ R3, R12, R9 ;  /* 0x000000090c037220 */ /* 0x000fe20000410000 */
[----:B------:R-:W-:Y:S02]  /*272f0*/  LOP3.LUT R12, R4, 0xffff0000, RZ, 0xc0, !PT ;  /* 0xffff0000040c7812 */ /* 0x000fe400078ec0ff */
[----:B------:R-:W-:Y:S01]  /*27300*/  F2FP.BF16.PACK_AB R18, R7, R27 ;  /* 0x0000001b0712723e */ /* 0x000fe200000010ff */
[----:B------:R-:W-:Y:S01]  /*27310*/  FFMA.FTZ R8, R13, R8, R3 ;  /* 0x000000080d087223 */ /* 0x000fe20000010003 */
[----:B------:R-:W-:Y:S02]  /*27320*/  LOP3.LUT R3, R15, 0xffff0000, RZ, 0xc0, !PT ;  /* 0xffff00000f037812 */ /* 0x000fe400078ec0ff */
[----:B------:R-:W-:Y:S02]  /*27330*/  LOP3.LUT R13, R2, 0xffff0000, RZ, 0xc0, !PT ;  /* 0xffff0000020d7812 */ /* 0x000fe400078ec0ff */
[----:B------:R-:W-:Y:S01]  /*27340*/  LOP3.LUT R2, R19, 0xffff0000, RZ, 0xc0, !PT ;  /* 0xffff000013027812 */ /* 0x000fe200078ec0ff */
[C---:B------:R-:W-:Y:S01]  /*27350*/  FMUL.FTZ R4, R3.reuse, R12 ;  /* 0x0000000c03047220 */ /* 0x040fe20000410000 */
[----:B------:R-:W-:Y:S01]  /*27360*/  F2FP.BF16.PACK_AB R14, R8, R25 ;  /* 0x00000019080e723e */ /* 0x000fe200000010ff */
[----:B------:R-:W-:-:S04]  /*27370*/  FMUL.FTZ R9, R3, R13 ;  /* 0x0000000d03097220 */ /* 0x000fc80000410000 */
[C---:B------:R-:W-:Y:S01]  /*27380*/  FFMA.FTZ R3, R2.reuse, R12, -R9 ;  /* 0x0000000c02037223 */ /* 0x040fe20000010809 */
[----:B------:R-:W-:Y:S01]  /*27390*/  F2FP.BF16.PACK_AB R12, R33, R34 ;  /* 0x00000022210c723e */ /* 0x000fe200000010ff */
[----:B------:R-:W-:Y:S01]  /*273a0*/  FFMA.FTZ R2, R2, R13, R4 ;  /* 0x0000000d02027223 */ /* 0x000fe20000010004 */
[----:B------:R-:W-:Y:S02]  /*273b0*/  F2FP.BF16.PACK_AB R13, R28, R29 ;  /* 0x0000001d1c0d723e */ /* 0x000fe400000010ff */
[----:B------:R-:W-:Y:S02]  /*273c0*/  F2FP.BF16.PACK_AB R19, R3, R24 ;  /* 0x000000180313723e */ /* 0x000fe400000010ff */
[----:B------:R-:W-:-:S03]  /*273d0*/  F2FP.BF16.PACK_AB R15, R2, R10 ;  /* 0x0000000a020f723e */ /* 0x000fc600000010ff */
[----:B------:R1:W-:Y:S04]  /*273e0*/  ST.E.128 [R20.64], R16 ;  /* 0x0000001014007985 */ /* 0x0003e8000c101d04 */
[----:B------:R1:W-:Y:S02]  /*273f0*/  ST.E.128 [R22.64], R12 ;  /* 0x0000000c16007985 */ /* 0x0003e4000c101d04 */
.L_x_2120:
[----:B------:R-:W-:Y:S05]  /*27400*/  BSYNC B0 ;  /* 0x0000000000007941 */ /* 0x000fea0003800000 */
.L_x_2119:
[----:B------:R-:W-:-:S04]  /*27410*/  IADD3 R2, R57, 0x40, RZ ;  /* 0x0000004039027810 */ /* 0x000fc80007ffe0ff */
[----:B------:R-:W-:-:S13]  /*27420*/  ISETP.GE.AND P0, PT, R2, R0, PT ;  /* 0x000000000200720c */ /* 0x000fda0003f06270 */
[----:B------:R-:W-:Y:S05]  /*27430*/  @P0 BRA `(.L_x_2118) ;  /* 0x0000077000000947 */ /* 0x000fea0003800000 */
[----:B------:R-:W-:Y:S01]  /*27440*/  SHF.R.S32.HI R10, RZ, 0x1f, R2 ;  /* 0x0000001fff0a7819 */ /* 0x000fe20000011402 */
[----:B------:R-:W-:Y:S01]  /*27450*/  IMAD.SHL.U32 R9, R80, 0x40, RZ ;  /* 0x0000004050097824 */ /* 0x000fe200078e00ff */
[----:B------:R-:W-:Y:S02]  /*27460*/  SHF.R.S32.HI R7, RZ, 0x1f, R32 ;  /* 0x0000001fff077819 */ /* 0x000fe40000011420 */
[CC--:B------:R-:W-:Y:S02]  /*27470*/  LEA.HI R4, R10.reuse, R2.reuse, RZ, 0x3 ;  /* 0x000000020a047211 */ /* 0x0c0fe400078f18ff */
[----:B------:R-:W-:Y:S02]  /*27480*/  LEA.HI R10, R10, R2, RZ, 0x6 ;  /* 0x000000020a0a7211 */ /* 0x000fe400078f30ff */
[----:B------:R-:W-:Y:S02]  /*27490*/  SHF.R.S32.HI R3, RZ, 0x3, R4 ;  /* 0x00000003ff037819 */ /* 0x000fe40000011404 */
[----:B------:R-:W-:-:S02]  /*274a0*/  LEA.HI R7, R7, R32, RZ, 0x6 ;  /* 0x0000002007077211 */ /* 0x000fc400078f30ff */
[----:B------:R-:W-:Y:S02]  /*274b0*/  LEA.HI R3, R0, R3, RZ, 0x1d ;  /* 0x0000000300037211 */ /* 0x000fe400078fe8ff */
[----:B------:R-:W-:Y:S02]  /*274c0*/  LOP3.LUT R2, R9, 0x1c0, RZ, 0xc0, !PT ;  /* 0x000001c009027812 */ /* 0x000fe400078ec0ff */
[----:B------:R-:W-:Y:S01]  /*274d0*/  SHF.R.S32.HI R8, RZ, 0x1f, R3 ;  /* 0x0000001fff087819 */ /* 0x000fe20000011403 */
[----:B------:R-:W-:Y:S01]  /*274e0*/  IMAD.SHL.U32 R9, R3, 0x8, RZ ;  /* 0x0000000803097824 */ /* 0x000fe200078e00ff */
[----:B-1----:R-:W-:Y:S02]  /*274f0*/  LOP3.LUT R12, R2, 0x38, R4, 0xf8, !PT ;  /* 0x00000038020c7812 */ /* 0x002fe400078ef804 */
[----:B------:R-:W-:Y:S01]  /*27500*/  LEA.HI R8, R8, R3, RZ, 0x3 ;  /* 0x0000000308087211 */ /* 0x000fe200078f18ff */
[----:B------:R-:W-:Y:S01]  /*27510*/  IMAD.SHL.U32 R3, R7, 0x8, RZ ;  /* 0x0000000807037824 */ /* 0x000fe200078e00ff */
[----:B------:R-:W-:-:S02]  /*27520*/  LOP3.LUT R7, R2, 0x38, R9, 0xf8, !PT ;  /* 0x0000003802077812 */ /* 0x000fc400078ef809 */
[----:B------:R-:W-:Y:S01]  /*27530*/  SHF.R.U32.HI R2, RZ, 0x3, R2 ;  /* 0x00000003ff027819 */ /* 0x000fe20000011602 */
[----:B------:R-:W-:Y:S01]  /*27540*/  IMAD.SHL.U32 R4, R8, 0x400, RZ ;  /* 0x0000040008047824 */ /* 0x000fe200078e00ff */
[----:B------:R-:W-:Y:S01]  /*27550*/  LOP3.LUT R3, R3, 0xfffffe00, RZ, 0xc0, !PT ;  /* 0xfffffe0003037812 */ /* 0x000fe200078ec0ff */
[----:B------:R-:W-:Y:S01]  /*27560*/  IMAD.SHL.U32 R8, R10, 0x80, RZ ;  /* 0x000000800a087824 */ /* 0x000fe200078e00ff */
[-C--:B------:R-:W-:Y:S02]  /*27570*/  LOP3.LUT R9, R7, R2.reuse, RZ, 0x3c, !PT ;  /* 0x0000000207097212 */ /* 0x080fe400078e3cff */
[----:B------:R-:W-:Y:S02]  /*27580*/  LOP3.LUT R4, R4, 0xffffe000, RZ, 0xc0, !PT ;  /* 0xffffe00004047812 */ /* 0x000fe400078ec0ff */
[----:B------:R-:W-:Y:S02]  /*27590*/  LOP3.LUT R7, R12, R2, RZ, 0x3c, !PT ;  /* 0x000000020c077212 */ /* 0x000fe400078e3cff */
[----:B------:R-:W-:-:S02]  /*275a0*/  IADD3 R2, R9, R4, R3 ;  /* 0x0000000409027210 */ /* 0x000fc40007ffe003 */
[----:B------:R-:W-:-:S03]  /*275b0*/  LOP3.LUT R8, R8, 0xffffe000, RZ, 0xc0, !PT ;  /* 0xffffe00008087812 */ /* 0x000fc600078ec0ff */
[----:B----45:R-:W-:Y:S01]  /*275c0*/  IMAD.WIDE.U32 R22, R2, 0x2, R38 ;  /* 0x0000000202167825 */ /* 0x030fe200078e0026 */
[----:B------:R-:W-:-:S04]  /*275d0*/  IADD3 R3, R7, R8, R3 ;  /* 0x0000000807037210 */ /* 0x000fc80007ffe003 */
[----:B------:R-:W2:Y:S01]  /*275e0*/  LD.E.128 R12, [R22.64] ;  /* 0x00000004160c7980 */ /* 0x000ea2000c101d00 */
[----:B------:R-:W-:-:S05]  /*275f0*/  IMAD.WIDE.U32 R20, R3, 0x2, R38 ;  /* 0x0000000203147825 */ /* 0x000fca00078e0026 */
[----:B------:R-:W3:Y:S01]  /*27600*/  LD.E.128 R16, [R20.64] ;  /* 0x0000000414107980 */ /* 0x000ee2000c101d00 */
[----:B------:R-:W-:Y:S02]  /*27610*/  SHF.R.U64 R2, R44, 0x10, R45 ;  /* 0x000000102c027819 */ /* 0x000fe4000000122d */
[----:B------:R-:W-:Y:S02]  /*27620*/  SHF.R.U64 R3, R40, 0x10, R41 ;  /* 0x0000001028037819 */ /* 0x000fe40000001229 */
[C---:B------:R-:W-:Y:S02]  /*27630*/  PRMT R2, R37.reuse, 0x5410, R2 ;  /* 0x0000541025027816 */ /* 0x040fe40000000002 */
[----:B------:R-:W-:-:S03]  /*27640*/  PRMT R3, R37, 0x5432, R3 ;  /* 0x0000543225037816 */ /* 0x000fc60000000003 */
[----:B------:R-:W-:Y:S02]  /*27650*/  IMAD.U32 R8, R2, 0x10000, RZ ;  /* 0x0001000002087824 */ /* 0x000fe400078e00ff */
[----:B------:R-:W-:Y:S02]  /*27660*/  IMAD.U32 R9, R3, 0x10000, RZ ;  /* 0x0001000003097824 */ /* 0x000fe400078e00ff */
[----:B--2---:R-:W-:-:S04]  /*27670*/  IMAD.U32 R4, R12, 0x10000, RZ ;  /* 0x000100000c047824 */ /* 0x004fc800078e00ff */
[-C--:B------:R-:W-:Y:S02]  /*27680*/  FMUL.FTZ R7, R4, R8.reuse ;  /* 0x0000000804077220 */ /* 0x080fe40000410000 */
[----:B---3--:R-:W-:Y:S02]  /*27690*/  IMAD.U32 R10, R16, 0x10000, RZ ;  /* 0x00010000100a7824 */ /* 0x008fe400078e00ff */
[-C--:B------:R-:W-:Y:S02]  /*276a0*/  FMUL.FTZ R4, R4, R9.reuse ;  /* 0x0000000904047220 */ /* 0x080fe40000410000 */
[C---:B------:R-:W-:Y:S02]  /*276b0*/  FFMA.FTZ R32, R10.reuse, R9, -R7 ;  /* 0x000000090a207223 */ /* 0x040fe40000010807 */
[----:B------:R-:W-:Y:S01]  /*276c0*/  FFMA.FTZ R31, R10, R8, R4 ;  /* 0x000000080a1f7223 */ /* 0x000fe20000010004 */
[----:B------:R-:W-:Y:S02]  /*276d0*/  LOP3.LUT R8, R2, 0xffff0000, RZ, 0xc0, !PT ;  /* 0xffff000002087812 */ /* 0x000fe400078ec0ff */
[----:B------:R-:W-:-:S02]  /*276e0*/  LOP3.LUT R2, R12, 0xffff0000, RZ, 0xc0, !PT ;  /* 0xffff00000c027812 */ /* 0x000fc400078ec0ff */
[----:B------:R-:W-:Y:S02]  /*276f0*/  LOP3.LUT R9, R3, 0xffff0000, RZ, 0xc0, !PT ;  /* 0xffff000003097812 */ /* 0x000fe400078ec0ff */
[----:B------:R-:W-:Y:S01]  /*27700*/  LOP3.LUT R10, R16, 0xffff0000, RZ, 0xc0, !PT ;  /* 0xffff0000100a7812 */ /* 0x000fe200078ec0ff */
[C---:B------:R-:W-:Y:S01]  /*27710*/  FMUL.FTZ R3, R2.reuse, R8 ;  /* 0x0000000802037220 */ /* 0x040fe20000410000 */
[----:B------:R-:W-:Y:S01]  /*27720*/  SHF.R.U32.HI R7, RZ, 0x10, R45 ;  /* 0x00000010ff077819 */ /* 0x000fe2000001162d */
[----:B------:R-:W-:Y:S01]  /*27730*/  FMUL.FTZ R2, R2, R9 ;  /* 0x0000000902027220 */ /* 0x000fe20000410000 */
[----:B------:R-:W-:-:S03]  /*27740*/  SHF.R.U32.HI R4, RZ, 0x10, R41 ;  /* 0x00000010ff047819 */ /* 0x000fc60000011629 */
[C---:B------:R-:W-:Y:S01]  /*27750*/  FFMA.FTZ R30, R10.reuse, R8, R2 ;  /* 0x000000080a1e7223 */ /* 0x040fe20000010002 */
[C---:B------:R-:W-:Y:S02]  /*27760*/  PRMT R2, R59.reuse, 0x5410, R7 ;  /* 0x000054103b027816 */ /* 0x040fe40000000007 */
[----:B------:R-:W-:Y:S01]  /*27770*/  PRMT R4, R59, 0x5432, R4 ;  /* 0x000054323b047816 */ /* 0x000fe20000000004 */
[----:B------:R-:W-:Y:S02]  /*27780*/  FFMA.FTZ R16, R10, R9, -R3 ;  /* 0x000000090a107223 */ /* 0x000fe40000010803 */
[----:B------:R-:W-:Y:S02]  /*27790*/  IMAD.U32 R8, R2, 0x10000, RZ ;  /* 0x0001000002087824 */ /* 0x000fe400078e00ff */
[----:B------:R-:W-:Y:S02]  /*277a0*/  IMAD.U32 R3, R13, 0x10000, RZ ;  /* 0x000100000d037824 */ /* 0x000fe400078e00ff */
[----:B------:R-:W-:-:S02]  /*277b0*/  IMAD.U32 R9, R4, 0x10000, RZ ;  /* 0x0001000004097824 */ /* 0x000fc400078e00ff */
[----:B------:R-:W-:Y:S02]  /*277c0*/  FMUL.FTZ R7, R3, R8 ;  /* 0x0000000803077220 */ /* 0x000fe40000410000 */
[----:B------:R-:W-:Y:S02]  /*277d0*/  IMAD.U32 R10, R17, 0x10000, RZ ;  /* 0x00010000110a7824 */ /* 0x000fe400078e00ff */
[----:B------:R-:W-:-:S04]  /*277e0*/  FMUL.FTZ R3, R3, R9 ;  /* 0x0000000903037220 */ /* 0x000fc80000410000 */
[----:B------:R-:W-:Y:S01]  /*277f0*/  FFMA.FTZ R28, R10, R8, R3 ;  /* 0x000000080a1c7223 */ /* 0x000fe20000010003 */
[----:B------:R-:W-:Y:S01]  /*27800*/  SHF.R.U64 R3, R42, 0x10, R43 ;  /* 0x000000102a037819 */ /* 0x000fe2000000122b */
[----:B------:R-:W-:-:S03]  /*27810*/  FFMA.FTZ R29, R10, R9, -R7 ;  /* 0x000000090a1d7223 */ /* 0x000fc60000010807 */
[----:B------:R-:W-:Y:S02]  /*27820*/  PRMT R8, R82, 0x5432, R3 ;  /* 0x0000543252087816 */ /* 0x000fe40000000003 */
[----:B------:R-:W-:Y:S02]  /*27830*/  LOP3.LUT R3, R13, 0xffff0000, RZ, 0xc0, !PT ;  /* 0xffff00000d037812 */ /* 0x000fe400078ec0ff */
[----:B------:R-:W-:Y:S02]  /*27840*/  LOP3.LUT R13, R2, 0xffff0000, RZ, 0xc0, !PT ;  /* 0xffff0000020d7812 */ /* 0x000fe400078ec0ff */
[----:B------:R-:W-:Y:S02]  /*27850*/  LOP3.LUT R12, R4, 0xffff0000, RZ, 0xc0, !PT ;  /* 0xffff0000040c7812 */ /* 0x000fe400078ec0ff */
[----:B------:R-:W-:Y:S01]  /*27860*/  SHF.R.U64 R7, R46, 0x10, R47 ;  /* 0x000000102e077819 */ /* 0x000fe2000000122f */
[----:B------:R-:W-:Y:S01]  /*27870*/  FMUL.FTZ R4, R3, R13 ;  /* 0x0000000d03047220 */ /* 0x000fe20000410000 */
[----:B------:R-:W-:Y:S01]  /*27880*/  LOP3.LUT R2, R17, 0xffff0000, RZ, 0xc0, !PT ;  /* 0xffff000011027812 */ /* 0x000fe200078ec0ff */
[----:B------:R-:W-:Y:S01]  /*27890*/  FMUL.FTZ R3, R3, R12 ;  /* 0x0000000c03037220 */ /* 0x000fe20000410000 */
[----:B------:R-:W-:-:S03]  /*278a0*/  PRMT R7, R82, 0x5410, R7 ;  /* 0x0000541052077816 */ /* 0x000fc60000000007 */
[C---:B------:R-:W-:Y:S02]  /*278b0*/  FFMA.FTZ R17, R2.reuse, R12, -R4 ;  /* 0x0000000c02117223 */ /* 0x040fe40000010804 */
[----:B------:R-:W-:Y:S02]  /*278c0*/  FFMA.FTZ R27, R2, R13, R3 ;  /* 0x0000000d021b7223 */ /* 0x000fe40000010003 */
[----:B------:R-:W-:Y:S02]  /*278d0*/  IMAD.U32 R4, R7, 0x10000, RZ ;  /* 0x0001000007047824 */ /* 0x000fe400078e00ff */
[----:B------:R-:W-:Y:S02]  /*278e0*/  IMAD.U32 R2, R14, 0x10000, RZ ;  /* 0x000100000e027824 */ /* 0x000fe400078e00ff */
[----:B------:R-:W-:Y:S02]  /*278f0*/  IMAD.U32 R12, R8, 0x10000, RZ ;  /* 0x00010000080c7824 */ /* 0x000fe400078e00ff */
[----:B------:R-:W-:Y:S01]  /*27900*/  FMUL.FTZ R3, R2, R4 ;  /* 0x0000000402037220 */ /* 0x000fe20000410000 */
[----:B------:R-:W-:Y:S01]  /*27910*/  SHF.R.U32.HI R10, RZ, 0x10, R47 ;  /* 0x00000010ff0a7819 */ /* 0x000fe2000001162f */
[----:B------:R-:W-:-:S02]  /*27920*/  IMAD.U32 R13, R18, 0x10000, RZ ;  /* 0x00010000120d7824 */ /* 0x000fc400078e00ff */
[----:B------:R-:W-:Y:S01]  /*27930*/  FMUL.FTZ R2, R2, R12 ;  /* 0x0000000c02027220 */ /* 0x000fe20000410000 */
[----:B------:R-:W-:-:S03]  /*27940*/  SHF.R.U32.HI R9, RZ, 0x10, R43 ;  /* 0x00000010ff097819 */ /* 0x000fc6000001162b */
[----:B------:R-:W-:Y:S01]  /*27950*/  FFMA.FTZ R25, R13, R4, R2 ;  /* 0x000000040d197223 */ /* 0x000fe20000010002 */
[----:B------:R-:W-:Y:S01]  /*27960*/  PRMT R2, R83, 0x5410, R10 ;  /* 0x0000541053027816 */ /* 0x000fe2000000000a */
[----:B------:R-:W-:Y:S01]  /*27970*/  FFMA.FTZ R26, R13, R12, -R3 ;  /* 0x0000000c0d1a7223 */ /* 0x000fe20000010803 */
[----:B------:R-:W-:Y:S01]  /*27980*/  PRMT R4, R83, 0x5432, R9 ;  /* 0x0000543253047816 */ /* 0x000fe20000000009 */
[----:B------:R-:W-:Y:S02]  /*27990*/  IMAD.U32 R3, R15, 0x10000, RZ ;  /* 0x000100000f037824 */ /* 0x000fe400078e00ff */
[----:B------:R-:W-:Y:S02]  /*279a0*/  IMAD.U32 R12, R2, 0x10000, RZ ;  /* 0x00010000020c7824 */ /* 0x000fe400078e00ff */
[----:B------:R-:W-:Y:S02]  /*279b0*/  IMAD.U32 R10, R4, 0x10000, RZ ;  /* 0x00010000040a7824 */ /* 0x000fe400078e00ff */
[----:B------:R-:W-:-:S02]  /*279c0*/  IMAD.U32 R13, R19, 0x10000, RZ ;  /* 0x00010000130d7824 */ /* 0x000fc400078e00ff */
[C---:B------:R-:W-:Y:S02]  /*279d0*/  FMUL.FTZ R9, R3.reuse, R12 ;  /* 0x0000000c03097220 */ /* 0x040fe40000410000 */
[-C--:B------:R-:W-:Y:S02]  /*279e0*/  FMUL.FTZ R3, R3, R10.reuse ;  /* 0x0000000a03037220 */ /* 0x080fe40000410000 */
[----:B------:R-:W-:Y:S01]  /*279f0*/  FFMA.FTZ R24, R13, R10, -R9 ;  /* 0x0000000a0d187223 */ /* 0x000fe20000010809 */
[----:B------:R-:W-:Y:S02]  /*27a00*/  LOP3.LUT R9, R7, 0xffff0000, RZ, 0xc0, !PT ;  /* 0xffff000007097812 */ /* 0x000fe400078ec0ff */
[----:B------:R-:W-:Y:S02]  /*27a10*/  LOP3.LUT R7, R14, 0xffff0000, RZ, 0xc0, !PT ;  /* 0xffff00000e077812 */ /* 0x000fe400078ec0ff */
[----:B------:R-:W-:Y:S01]  /*27a20*/  LOP3.LUT R8, R8, 0xffff0000, RZ, 0xc0, !PT ;  /* 0xffff000008087812 */ /* 0x000fe200078ec0ff */
[----:B------:R-:W-:Y:S01]  /*27a30*/  FFMA.FTZ R10, R13, R12, R3 ;  /* 0x0000000c0d0a7223 */ /* 0x000fe20000010003 */
[----:B------:R-:W-:Y:S01]  /*27a40*/  LOP3.LUT R12, R18, 0xffff0000, RZ, 0xc0, !PT ;  /* 0xffff0000120c7812 */ /* 0x000fe200078ec0ff */
[----:B------:R-:W-:-:S02]  /*27a50*/  FMUL.FTZ R3, R7, R9 ;  /* 0x0000000907037220 */ /* 0x000fc40000410000 */
[-C--:B------:R-:W-:Y:S01]  /*27a60*/  FMUL.FTZ R7, R7, R8.reuse ;  /* 0x0000000807077220 */ /* 0x080fe20000410000 */
[----:B------:R-:W-:Y:S01]  /*27a70*/  LOP3.LUT R13, R2, 0xffff0000, RZ, 0xc0, !PT ;  /* 0xffff0000020d7812 */ /* 0x000fe200078ec0ff */
[C---:B------:R-:W-:Y:S01]  /*27a80*/  FFMA.FTZ R8, R12.reuse, R8, -R3 ;  /* 0x000000080c087223 */ /* 0x040fe20000010803 */
[----:B------:R-:W-:Y:S01]  /*27a90*/  LOP3.LUT R3, R15, 0xffff0000, RZ, 0xc0, !PT ;  /* 0xffff00000f037812 */ /* 0x000fe200078ec0ff */
[----:B------:R-:W-:Y:S01]  /*27aa0*/  FFMA.FTZ R9, R12, R9, R7 ;  /* 0x000000090c097223 */ /* 0x000fe20000010007 */
[----:B------:R-:W-:Y:S02]  /*27ab0*/  LOP3.LUT R12, R4, 0xffff0000, RZ, 0xc0, !PT ;  /* 0xffff0000040c7812 */ /* 0x000fe400078ec0ff */
[----:B------:R-:W-:Y:S01]  /*27ac0*/  LOP3.LUT R2, R19, 0xffff0000, RZ, 0xc0, !PT ;  /* 0xffff000013027812 */ /* 0x000fe200078ec0ff */
[C---:B------:R-:W-:Y:S02]  /*27ad0*/  FMUL.FTZ R7, R3.reuse, R13 ;  /* 0x0000000d03077220 */ /* 0x040fe40000410000 */
[----:B------:R-:W-:-:S02]  /*27ae0*/  FMUL.FTZ R4, R3, R12 ;  /* 0x0000000c03047220 */ /* 0x000fc40000410000 */
[C---:B------:R-:W-:Y:S02]  /*27af0*/  FFMA.FTZ R3, R2.reuse, R12, -R7 ;  /* 0x0000000c02037223 */ /* 0x040fe40000010807 */
[----:B------:R-:W-:Y:S01]  /*27b00*/  FFMA.FTZ R2, R2, R13, R4 ;  /* 0x0000000d02027223 */ /* 0x000fe20000010004 */
[----:B------:R-:W-:Y:S02]  /*27b10*/  F2FP.BF16.PACK_AB R16, R16, R32 ;  /* 0x000000201010723e */ /* 0x000fe400000010ff */
[----:B------:R-:W-:Y:S02]  /*27b20*/  F2FP.BF16.PACK_AB R17, R17, R29 ;  /* 0x0000001d1111723e */ /* 0x000fe400000010ff */
[----:B------:R-:W-:Y:S02]  /*27b30*/  F2FP.BF16.PACK_AB R18, R8, R26 ;  /* 0x0000001a0812723e */ /* 0x000fe400000010ff */
[----:B------:R-:W-:Y:S02]  /*27b40*/  F2FP.BF16.PACK_AB R19, R3, R24 ;  /* 0x000000180313723e */ /* 0x000fe400000010ff */
[----:B------:R-:W-:-:S02]  /*27b50*/  F2FP.BF16.PACK_AB R12, R30, R31 ;  /* 0x0000001f1e0c723e */ /* 0x000fc400000010ff */
[----:B------:R-:W-:Y:S02]  /*27b60*/  F2FP.BF16.PACK_AB R13, R27, R28 ;  /* 0x0000001c1b0d723e */ /* 0x000fe400000010ff */
[----:B------:R-:W-:Y:S02]  /*27b70*/  F2FP.BF16.PACK_AB R14, R9, R25 ;  /* 0x00000019090e723e */ /* 0x000fe400000010ff */
[----:B------:R-:W-:Y:S01]  /*27b80*/  F2FP.BF16.PACK_AB R15, R2, R10 ;  /* 0x0000000a020f723e */ /* 0x000fe200000010ff */
[----:B------:R1:W-:Y:S04]  /*27b90*/  ST.E.128 [R20.64], R16 ;  /* 0x0000001014007985 */ /* 0x0003e8000c101d04 */
[----:B------:R1:W-:Y:S02]  /*27ba0*/  ST.E.128 [R22.64], R12 ;  /* 0x0000000c16007985 */ /* 0x0003e4000c101d04 */
.L_x_2118:
[----:B---3--:R-:W-:Y:S05]  /*27bb0*/  BSYNC B1 ;  /* 0x0000000000017941 */ /* 0x008fea0003800000 */
.L_x_2117:
[----:B------:R-:W-:Y:S01]  /*27bc0*/  IADD3 R42, R80, 0x20, RZ ;  /* 0x00000020502a7810 */ /* 0x000fe20007ffe0ff */
[----:B------:R-:W-:Y:S03]  /*27bd0*/  BSSY B1, `(.L_x_2121) ;  /* 0x00000f1000017945 */ /* 0x000fe60003800000 */
[----:B------:R-:W-:-:S13]  /*27be0*/  ISETP.GE.AND P0, PT, R42, R58, PT ;  /* 0x0000003a2a00720c */ /* 0x000fda0003f06270 */
[----:B------:R-:W-:Y:S05]  /*27bf0*/  @P0 BRA `(.L_x_2122) ;  /* 0x00000ee000000947 */ /* 0x000fea0003800000 */
[----:B------:R-:W-:Y:S01]  /*27c00*/  ISETP.GE.AND P0, PT, R57, R0, PT ;  /* 0x000000003900720c */ /* 0x000fe20003f06270 */
[----:B------:R-:W-:-:S12]  /*27c10*/  BSSY B0, `(.L_x_2123) ;  /* 0x0000072000007945 */ /* 0x000fd80003800000 */
[----:B------:R-:W-:Y:S05]  /*27c20*/  @P0 BRA `(.L_x_2124) ;  /* 0x0000070000000947 */ /* 0x000fea0003800000 */
[----:B------:R-:W-:Y:S01]  /*27c30*/  SHF.R.S32.HI R3, RZ, 0x1f, R42 ;  /* 0x0000001fff037819 */ /* 0x000fe2000001142a */
[----:B------:R-:W-:Y:S01]  /*27c40*/  IMAD.SHL.U32 R2, R42, 0x40, RZ ;  /* 0x000000402a027824 */ /* 0x000fe200078e00ff */
[----:B------:R-:W-:Y:S02]  /*27c50*/  LEA.HI R7, R0, R56, RZ, 0x1d ;  /* 0x0000003800077211 */ /* 0x000fe400078fe8ff */
[----:B------:R-:W-:Y:S02]  /*27c60*/  LEA.HI R3, R3, R42, RZ, 0x3 ;  /* 0x0000002a03037211 */ /* 0x000fe400078f18ff */
[----:B------:R-:W-:Y:S02]  /*27c70*/  SHF.R.S32.HI R8, RZ, 0x1f, R7 ;  /* 0x0000001fff087819 */ /* 0x000fe40000011407 */
[----:B------:R-:W-:Y:S01]  /*27c80*/  LOP3.LUT R2, R2, 0x1c0, RZ, 0xc0, !PT ;  /* 0x000001c002027812 */ /* 0x000fe200078ec0ff */
[----:B------:R-:W-:Y:S01]  /*27c90*/  IMAD.SHL.U32 R4, R3, 0x40, RZ ;  /* 0x0000004003047824 */ /* 0x000fe200078e00ff */
[----:B------:R-:W-:Y:S01]  /*27ca0*/  LEA.HI R8, R8, R7, RZ, 0x3 ;  /* 0x0000000708087211 */ /* 0x000fe200078f18ff */
[----:B------:R-:W-:Y:S01]  /*27cb0*/  IMAD.SHL.U32 R7, R7, 0x8, RZ ;  /* 0x0000000807077824 */ /* 0x000fe200078e00ff */
[----:B------:R-:W-:-:S02]  /*27cc0*/  LOP3.LUT R9, R2, 0x38, R57, 0xf8, !PT ;  /* 0x0000003802097812 */ /* 0x000fc400078ef839 */
[----:B------:R-:W-:Y:S02]  /*27cd0*/  SHF.R.U32.HI R3, RZ, 0x3, R2 ;  /* 0x00000003ff037819 */ /* 0x000fe40000011602 */
[----:B------:R-:W-:Y:S02]  /*27ce0*/  LOP3.LUT R4, R4, 0xfffffe00, RZ, 0xc0, !PT ;  /* 0xfffffe0004047812 */ /* 0x000fe400078ec0ff */
[----:B------:R-:W-:Y:S01]  /*27cf0*/  LOP3.LUT R2, R2, 0x38, R7, 0xf8, !PT ;  /* 0x0000003802027812 */ /* 0x000fe200078ef807 */
[----:B------:R-:W-:Y:S01]  /*27d00*/  IMAD.SHL.U32 R7, R8, 0x400, RZ ;  /* 0x0000040008077824 */ /* 0x000fe200078e00ff */
[----:B------:R-:W-:Y:S02]  /*27d10*/  LOP3.LUT R8, R4, R9, R3, 0xf6, !PT ;  /* 0x0000000904087212 */ /* 0x000fe400078ef603 */
[----:B------:R-:W-:Y:S02]  /*27d20*/  LOP3.LUT R3, R2, R3, RZ, 0x3c, !PT ;  /* 0x0000000302037212 */ /* 0x000fe400078e3cff */
[----:B------:R-:W-:Y:S01]  /*27d30*/  LOP3.LUT R2, R7, 0xffffe000, RZ, 0xc0, !PT ;  /* 0xffffe00007027812 */ /* 0x000fe200078ec0ff */
[----:B-----5:R-:W-:-:S03]  /*27d40*/  IMAD.WIDE.U32 R36, R8, 0x2, R38 ;  /* 0x0000000208247825 */ /* 0x020fc600078e0026 */
[----:B------:R-:W-:Y:S02]  /*27d50*/  IADD3 R2, R3, R2, R4 ;  /* 0x0000000203027210 */ /* 0x000fe40007ffe004 */
[----:B-1--4-:R-:W2:Y:S03]  /*27d60*/  LD.E.128 R16, [R36.64] ;  /* 0x0000000424107980 */ /* 0x012ea6000c101d00 */
[----:B------:R-:W-:-:S05]  /*27d70*/  IMAD.WIDE.U32 R34, R2, 0x2, R38 ;  /* 0x0000000202227825 */ /* 0x000fca00078e0026 */
[----:B------:R-:W3:Y:S01]  /*27d80*/  LD.E.128 R12, [R34.64] ;  /* 0x00000004220c7980 */ /* 0x000ee2000c101d00 */
[----:B------:R-:W-:Y:S02]  /*27d90*/  SHF.R.U64 R8, R52, 0x10, R53 ;  /* 0x0000001034087819 */ /* 0x000fe40000001235 */
[----:B------:R-:W-:Y:S02]  /*27da0*/  SHF.R.U64 R2, R48, 0x10, R49 ;  /* 0x0000001030027819 */ /* 0x000fe40000001231 */
[----:B------:R-:W-:Y:S02]  /*27db0*/  PRMT R26, R105, 0x5432, R8 ;  /* 0x00005432691a7816 */ /* 0x000fe40000000008 */
[----:B------:R-:W-:Y:S02]  /*27dc0*/  SHF.R.U32.HI R9, RZ, 0x10, R53 ;  /* 0x00000010ff097819 */ /* 0x000fe40000011635 */
[----:B------:R-:W-:Y:S01]  /*27dd0*/  SHF.R.U64 R10, R54, 0x10, R55 ;  /* 0x00000010360a7819 */ /* 0x000fe20000001237 */
[----:B------:R-:W-:Y:S01]  /*27de0*/  IMAD.U32 R40, R26, 0x10000, RZ ;  /* 0x000100001a287824 */ /* 0x000fe200078e00ff */
[----:B------:R-:W-:-:S02]  /*27df0*/  PRMT R33, R107, 0x5432, R2 ;  /* 0x000054326b217816 */ /* 0x000fc40000000002 */
[----:B------:R-:W-:Y:S02]  /*27e00*/  SHF.R.U32.HI R3, RZ, 0x10, R49 ;  /* 0x00000010ff037819 */ /* 0x000fe40000011631 */
[----:B------:R-:W-:Y:S02]  /*27e10*/  PRMT R25, R105, 0x5410, R9 ;  /* 0x0000541069197816 */ /* 0x000fe40000000009 */
[----:B------:R-:W-:Y:S02]  /*27e20*/  PRMT R24, R106, 0x5432, R10 ;  /* 0x000054326a187816 */ /* 0x000fe4000000000a */
[----:B------:R-:W-:Y:S02]  /*27e30*/  LOP3.LUT R26, R26, 0xffff0000, RZ, 0xc0, !PT ;  /* 0xffff00001a1a7812 */ /* 0x000fe400078ec0ff */
[----:B------:R-:W-:Y:S02]  /*27e40*/  PRMT R29, R107, 0x5410, R3 ;  /* 0x000054106b1d7816 */ /* 0x000fe40000000003 */
[----:B------:R-:W-:-:S02]  /*27e50*/  SHF.R.U64 R4, R50, 0x10, R51 ;  /* 0x0000001032047819 */ /* 0x000fc40000001233 */
[----:B------:R-:W-:Y:S02]  /*27e60*/  SHF.R.U32.HI R7, RZ, 0x10, R51 ;  /* 0x00000010ff077819 */ /* 0x000fe40000011633 */
[C---:B------:R-:W-:Y:S02]  /*27e70*/  PRMT R28, R108.reuse, 0x5432, R4 ;  /* 0x000054326c1c7816 */ /* 0x040fe40000000004 */
[----:B------:R-:W-:Y:S02]  /*27e80*/  PRMT R27, R108, 0x5410, R7 ;  /* 0x000054106c1b7816 */ /* 0x000fe40000000007 */
[----:B------:R-:W-:-:S04]  /*27e90*/  SHF.R.U32.HI R23, RZ, 0x10, R55 ;  /* 0x00000010ff177819 */ /* 0x000fc80000011637 */
[----:B------:R-:W-:Y:S01]  /*27ea0*/  PRMT R23, R106, 0x5410, R23 ;  /* 0x000054106a177816 */ /* 0x000fe20000000017 */
[C---:B--2---:R-:W-:Y:S01]  /*27eb0*/  IMAD.U32 R32, R16.reuse, 0x10000, RZ ;  /* 0x0001000010207824 */ /* 0x044fe200078e00ff */
[----:B------:R-:W-:Y:S01]  /*27ec0*/  LOP3.LUT R31, R16, 0xffff0000, RZ, 0xc0, !PT ;  /* 0xffff0000101f7812 */ /* 0x000fe200078ec0ff */
[C---:B------:R-:W-:Y:S01]  /*27ed0*/  IMAD.U32 R30, R17.reuse, 0x10000, RZ ;  /* 0x00010000111e7824 */ /* 0x040fe200078e00ff */
[----:B------:R-:W-:Y:S01]  /*27ee0*/  LOP3.LUT R22, R17, 0xffff0000, RZ, 0xc0, !PT ;  /* 0xffff000011167812 */ /* 0x000fe200078ec0ff */
[C---:B------:R-:W-:Y:S01]  /*27ef0*/  IMAD.U32 R21, R18.reuse, 0x10000, RZ ;  /* 0x0001000012157824 */ /* 0x040fe200078e00ff */
[----:B------:R-:W-:Y:S01]  /*27f00*/  LOP3.LUT R20, R18, 0xffff0000, RZ, 0xc0, !PT ;  /* 0xffff000012147812 */ /* 0x000fe200078ec0ff */
[C---:B------:R-:W-:Y:S01]  /*27f10*/  IMAD.U32 R17, R19.reuse, 0x10000, RZ ;  /* 0x0001000013117824 */ /* 0x040fe200078e00ff */
[----:B------:R-:W-:Y:S01]  /*27f20*/  LOP3.LUT R18, R19, 0xffff0000, RZ, 0xc0, !PT ;  /* 0xffff000013127812 */ /* 0x000fe200078ec0ff */
[C---:B---3--:R-:W-:Y:S01]  /*27f30*/  IMAD.U32 R16, R12.reuse, 0x10000, RZ ;  /* 0x000100000c107824 */ /* 0x048fe200078e00ff */
[C---:B------:R-:W-:Y:S01]  /*27f40*/  LOP3.LUT R8, R13.reuse, 0xffff0000, RZ, 0xc0, !PT ;  /* 0xffff00000d087812 */ /* 0x040fe200078ec0ff */
[----:B------:R-:W-:Y:S01]  /*27f50*/  IMAD.U32 R9, R13, 0x10000, RZ ;  /* 0x000100000d097824 */ /* 0x000fe200078e00ff */
[----:B------:R-:W-:Y:S01]  /*27f60*/  LOP3.LUT R10, R12, 0xffff0000, RZ, 0xc0, !PT ;  /* 0xffff00000c0a7812 */ /* 0x000fe200078ec0ff */
[----:B------:R-:W-:Y:S01]  /*27f70*/  IMAD.U32 R19, R33, 0x10000, RZ ;  /* 0x0001000021137824 */ /* 0x000fe200078e00ff */
[C---:B------:R-:W-:Y:S01]  /*27f80*/  LOP3.LUT R2, R15.reuse, 0xffff0000, RZ, 0xc0, !PT ;  /* 0xffff00000f027812 */ /* 0x040fe200078ec0ff */
[----:B------:R-:W-:Y:S01]  /*27f90*/  FMUL.FTZ R13, R16, R40 ;  /* 0x00000028100d7220 */ /* 0x000fe20000410000 */
[----:B------:R-:W-:Y:S01]  /*27fa0*/  LOP3.LUT R4, R14, 0xffff0000, RZ, 0xc0, !PT ;  /* 0xffff00000e047812 */ /* 0x000fe200078ec0ff */
[----:B------:R-:W-:Y:S01]  /*27fb0*/  IMAD.U32 R3, R15, 0x10000, RZ ;  /* 0x000100000f037824 */ /* 0x000fe200078e00ff */
[----:B------:R-:W-:Y:S01]  /*27fc0*/  LOP3.LUT R15, R33, 0xffff0000, RZ, 0xc0, !PT ;  /* 0xffff0000210f7812 */ /* 0x000fe200078ec0ff */
[----:B------:R-:W-:-:S02]  /*27fd0*/  FMUL.FTZ R12, R16, R19 ;  /* 0x00000013100c7220 */ /* 0x000fc40000410000 */
[----:B------:R-:W-:Y:S02]  /*27fe0*/  FFMA.FTZ R41, R32, R19, -R13 ;  /* 0x0000001320297223 */ /* 0x000fe4000001080d */
[----:B------:R-:W-:Y:S02]  /*27ff0*/  FMUL.FTZ R13, R10, R26 ;  /* 0x0000001a0a0d7220 */ /* 0x000fe40000410000 */
[----:B------:R-:W-:Y:S02]  /*28000*/  IMAD.U32 R16, R25, 0x10000, RZ ;  /* 0x0001000019107824 */ /* 0x000fe400078e00ff */
[----:B------:R-:W-:Y:S02]  /*28010*/  FFMA.FTZ R33, R32, R40, R12 ;  /* 0x0000002820217223 */ /* 0x000fe4000001000c */
[----:B------:R-:W-:Y:S02]  /*28020*/  IMAD.U32 R7, R14, 0x10000, RZ ;  /* 0x000100000e077824 */ /* 0x000fe400078e00ff */
[----:B------:R-:W-:-:S02]  /*28030*/  FMUL.FTZ R12, R10, R15 ;  /* 0x0000000f0a0c7220 */ /* 0x000fc40000410000 */
[----:B------:R-:W-:Y:S01]  /*28040*/  FFMA.FTZ R32, R31, R15, -R13 ;  /* 0x0000000f1f207223 */ /* 0x000fe2000001080d */
[----:B------:R-:W-:Y:S01]  /*28050*/  LOP3.LUT R13, R25, 0xffff0000, RZ, 0xc0, !PT ;  /* 0xffff0000190d7812 */ /* 0x000fe200078ec0ff */
[----:B------:R-:W-:Y:S02]  /*28060*/  IMAD.U32 R14, R29, 0x10000, RZ ;  /* 0x000100001d0e7824 */ /* 0x000fe400078e00ff */
[----:B------:R-:W-:Y:S02]  /*28070*/  FMUL.FTZ R10, R9, R16 ;  /* 0x00000010090a7220 */ /* 0x000fe40000410000 */
[----:B------:R-:W-:Y:S01]  /*28080*/  FFMA.FTZ R31, R31, R26, R12 ;  /* 0x0000001a1f1f7223 */ /* 0x000fe2000001000c */
[----:B------:R-:W-:Y:S01]  /*28090*/  LOP3.LUT R12, R29, 0xffff0000, RZ, 0xc0, !PT ;  /* 0xffff00001d0c7812 */ /* 0x000fe200078ec0ff */
[-C--:B------:R-:W-:Y:S02]  /*280a0*/  FMUL.FTZ R9, R9, R14.reuse ;  /* 0x0000000e09097220 */ /* 0x080fe40000410000 */
[----:B------:R-:W-:-:S02]  /*280b0*/  FFMA.FTZ R26, R30, R14, -R10 ;  /* 0x0000000e1e1a7223 */ /* 0x000fc4000001080a */
[----:B------:R-:W-:Y:S02]  /*280c0*/  FMUL.FTZ R10, R8, R13 ;  /* 0x0000000d080a7220 */ /* 0x000fe40000410000 */
[----:B------:R-:W-:Y:S02]  /*280d0*/  IMAD.U32 R15, R28, 0x10000, RZ ;  /* 0x000100001c0f7824 */ /* 0x000fe400078e00ff */
[----:B------:R-:W-:Y:S02]  /*280e0*/  IMAD.U32 R14, R24, 0x10000, RZ ;  /* 0x00010000180e7824 */ /* 0x000fe400078e00ff */
[----:B------:R-:W-:Y:S01]  /*280f0*/  FFMA.FTZ R25, R30, R16, R9 ;  /* 0x000000101e197223 */ /* 0x000fe20000010009 */
[----:B------:R-:W-:Y:S01]  /*28100*/  LOP3.LUT R16, R28, 0xffff0000, RZ, 0xc0, !PT ;  /* 0xffff00001c107812 */ /* 0x000fe200078ec0ff */
[C---:B------:R-:W-:Y:S01]  /*28110*/  IMAD.U32 R29, R23.reuse, 0x10000, RZ ;  /* 0x00010000171d7824 */ /* 0x040fe200078e00ff */
[----:B------:R-:W-:Y:S01]  /*28120*/  LOP3.LUT R23, R23, 0xffff0000, RZ, 0xc0, !PT ;  /* 0xffff000017177812 */ /* 0x000fe200078ec0ff */
[----:B------:R-:W-:-:S02]  /*28130*/  FMUL.FTZ R9, R8, R12 ;  /* 0x0000000c08097220 */ /* 0x000fc40000410000 */
[----:B------:R-:W-:Y:S02]  /*28140*/  FFMA.FTZ R19, R22, R12, -R10 ;  /* 0x0000000c16137223 */ /* 0x000fe4000001080a */
[C---:B------:R-:W-:Y:S02]  /*28150*/  FMUL.FTZ R10, R7.reuse, R14 ;  /* 0x0000000e070a7220 */ /* 0x040fe40000410000 */
[----:B------:R-:W-:Y:S02]  /*28160*/  FMUL.FTZ R8, R7, R15 ;  /* 0x0000000f07087220 */ /* 0x000fe40000410000 */
[----:B------:R-:W-:Y:S02]  /*28170*/  IMAD.U32 R12, R27, 0x10000, RZ ;  /* 0x000100001b0c7824 */ /* 0x000fe400078e00ff */
[----:B------:R-:W-:Y:S02]  /*28180*/  FMUL.FTZ R7, R3, R29 ;  /* 0x0000001d03077220 */ /* 0x000fe40000410000 */
[----:B------:R-:W-:-:S02]  /*28190*/  FFMA.FTZ R15, R21, R15, -R10 ;  /* 0x0000000f150f7223 */ /* 0x000fc4000001080a */
[----:B------:R-:W-:Y:S01]  /*281a0*/  FFMA.FTZ R14, R21, R14, R8 ;  /* 0x0000000e150e7223 */ /* 0x000fe20000010008 */
[----:B------:R-:W-:Y:S01]  /*281b0*/  LOP3.LUT R21, R24, 0xffff0000, RZ, 0xc0, !PT ;  /* 0xffff000018157812 */ /* 0x000fe200078ec0ff */
[-C--:B------:R-:W-:Y:S02]  /*281c0*/  FMUL.FTZ R3, R3, R12.reuse ;  /* 0x0000000c03037220 */ /* 0x080fe40000410000 */
[----:B------:R-:W-:Y:S01]  /*281d0*/  FFMA.FTZ R10, R17, R12, -R7 ;  /* 0x0000000c110a7223 */ /* 0x000fe20000010807 */
[----:B------:R-:W-:Y:S01]  /*281e0*/  LOP3.LUT R12, R27, 0xffff0000, RZ, 0xc0, !PT ;  /* 0xffff00001b0c7812 */ /* 0x000fe200078ec0ff */
[----:B------:R-:W-:Y:S01]  /*281f0*/  FFMA.FTZ R8, R17, R29, R3 ;  /* 0x0000001d11087223 */ /* 0x000fe20000010003 */
[----:B------:R-:W-:Y:S01]  /*28200*/  F2FP.BF16.PACK_AB R17, R19, R26 ;  /* 0x0000001a1311723e */ /* 0x000fe200000010ff */
[----:B------:R-:W-:Y:S02]  /*28210*/  FMUL.FTZ R3, R4, R21 ;  /* 0x0000001504037220 */ /* 0x000fe40000410000 */
[----:B------:R-:W-:-:S02]  /*28220*/  FFMA.FTZ R13, R22, R13, R9 ;  /* 0x0000000d160d7223 */ /* 0x000fc40000010009 */
[----:B------:R-:W-:Y:S02]  /*28230*/  FMUL.FTZ R4, R4, R16 ;  /* 0x0000001004047220 */ /* 0x000fe40000410000 */
[C---:B------:R-:W-:Y:S01]  /*28240*/  FMUL.FTZ R7, R2.reuse, R23 ;  /* 0x0000001702077220 */ /* 0x040fe20000410000 */
[----:B------:R-:W-:Y:S01]  /*28250*/  F2FP.BF16.PACK_AB R13, R13, R25 ;  /* 0x000000190d0d723e */ /* 0x000fe200000010ff */
        /* <DEDUP_REMOVED lines=9> */
[----:B------:R-:W-:Y:S02]  /*282f0*/  F2FP.BF16.PACK_AB R14, R2, R14 ;  /* 0x0000000e020e723e */ /* 0x000fe400000010ff */
[----:B------:R-:W-:Y:S01]  /*28300*/  F2FP.BF16.PACK_AB R15, R4, R8 ;  /* 0x00000008040f723e */ /* 0x000fe200000010ff */
[----:B------:R1:W-:Y:S04]  /*28310*/  ST.E.128 [R36.64], R16 ;  /* 0x0000001024007985 */ /* 0x0003e8000c101d04 */
[----:B------:R1:W-:Y:S02]  /*28320*/  ST.E.128 [R34.64], R12 ;  /* 0x0000000c22007985 */ /* 0x0003e4000c101d04 */
.L_x_2124:
[----:B------:R-:W-:Y:S05]  /*28330*/  BSYNC B0 ;  /* 0x0000000000007941 */ /* 0x000fea0003800000 */
.L_x_2123:
        /* <DEDUP_REMOVED lines=10> */
[----:B------:R-:W-:Y:S01]  /*283e0*/  LOP3.LUT R2, R9, 0x1c0, RZ, 0xc0, !PT ;  /* 0x000001c009027812 */ /* 0x000fe200078ec0ff */
[----:B------:R-:W-:Y:S01]  /*283f0*/  IMAD.SHL.U32 R9, R3, 0x80, RZ ;  /* 0x0000008003097824 */ /* 0x000fe200078e00ff */
[----:B------:R-:W-:Y:S01]  /*28400*/  LEA.HI R3, R0, R8, RZ, 0x1d ;  /* 0x0000000800037211 */ /* 0x000fe200078fe8ff */
[----:B------:R-:W-:Y:S01]  /*28410*/  IMAD.SHL.U32 R10, R7, 0x40, RZ ;  /* 0x00000040070a7824 */ /* 0x000fe200078e00ff */
[----:B------:R-:W-:Y:S02]  /*28420*/  LOP3.LUT R8, R2, 0x38, R4, 0xf8, !PT ;  /* 0x0000003802087812 */ /* 0x000fe400078ef804 */
[----:B-1----:R-:W-:Y:S02]  /*28430*/  SHF.R.U32.HI R13, RZ, 0x3, R2 ;  /* 0x00000003ff0d7819 */ /* 0x002fe40000011602 */
[----:B------:R-:W-:Y:S02]  /*28440*/  SHF.R.S32.HI R7, RZ, 0x1f, R3 ;  /* 0x0000001fff077819 */ /* 0x000fe40000011403 */
[----:B------:R-:W-:-:S02]  /*28450*/  LOP3.LUT R12, R9, 0xffffe000, RZ, 0xc0, !PT ;  /* 0xffffe000090c7812 */ /* 0x000fc400078ec0ff */
[----:B------:R-:W-:Y:S01]  /*28460*/  LOP3.LUT R9, R8, R13, RZ, 0x3c, !PT ;  /* 0x0000000d08097212 */ /* 0x000fe200078e3cff */
[----:B------:R-:W-:Y:S01]  /*28470*/  IMAD.SHL.U32 R8, R3, 0x8, RZ ;  /* 0x0000000803087824 */ /* 0x000fe200078e00ff */
[----:B------:R-:W-:Y:S02]  /*28480*/  LEA.HI R3, R7, R3, RZ, 0x3 ;  /* 0x0000000307037211 */ /* 0x000fe400078f18ff */
[----:B------:R-:W-:Y:S02]  /*28490*/  LOP3.LUT R4, R10, 0xfffffe00, RZ, 0xc0, !PT ;  /* 0xfffffe000a047812 */ /* 0x000fe400078ec0ff */
[----:B------:R-:W-:Y:S01]  /*284a0*/  LOP3.LUT R7, R2, 0x38, R8, 0xf8, !PT ;  /* 0x0000003802077812 */ /* 0x000fe200078ef808 */
[----:B------:R-:W-:Y:S01]  /*284b0*/  IMAD.SHL.U32 R2, R3, 0x400, RZ ;  /* 0x0000040003027824 */ /* 0x000fe200078e00ff */
[----:B------:R-:W-:Y:S02]  /*284c0*/  IADD3 R9, R9, R12, R4 ;  /* 0x0000000c09097210 */ /* 0x000fe40007ffe004 */
[----:B------:R-:W-:-:S02]  /*284d0*/  LOP3.LUT R3, R7, R13, RZ, 0x3c, !PT ;  /* 0x0000000d07037212 */ /* 0x000fc400078e3cff */
[----:B------:R-:W-:Y:S01]  /*284e0*/  LOP3.LUT R2, R2, 0xffffe000, RZ, 0xc0, !PT ;  /* 0xffffe00002027812 */ /* 0x000fe200078ec0ff */
[----:B-----5:R-:W-:-:S03]  /*284f0*/  IMAD.WIDE.U32 R36, R9, 0x2, R38 ;  /* 0x0000000209247825 */ /* 0x020fc600078e0026 */
[----:B------:R-:W-:Y:S02]  /*28500*/  IADD3 R2, R3, R2, R4 ;  /* 0x0000000203027210 */ /* 0x000fe40007ffe004 */
[----:B----4-:R-:W2:Y:S03]  /*28510*/  LD.E.128 R16, [R36.64] ;  /* 0x0000000424107980 */ /* 0x010ea6000c101d00 */
        /* <DEDUP_REMOVED lines=92> */
.L_x_2122:
[----:B------:R-:W-:Y:S05]  /*28ae0*/  BSYNC B1 ;  /* 0x0000000000017941 */ /* 0x000fea0003800000 */
.L_x_2121:
        /* <DEDUP_REMOVED lines=24> */
[----:B-1---5:R-:W-:-:S03]  /*28c70*/  IMAD.WIDE.U32 R36, R8, 0x2, R38 ;  /* 0x0000000208247825 */ /* 0x022fc600078e0026 */
        /* <DEDUP_REMOVED lines=94> */
.L_x_2128:
[----:B------:R-:W-:Y:S05]  /*29260*/  BSYNC B0 ;  /* 0x0000000000007941 */ /* 0x000fea0003800000 */
.L_x_2127:
        /* <DEDUP_REMOVED lines=122> */
.L_x_2126:
[----:B------:R-:W-:Y:S05]  /*29a10*/  BSYNC B1 ;  /* 0x0000000000017941 */ /* 0x000fea0003800000 */
.L_x_2125:
[----:B------:R-:W-:Y:S01]  /*29a20*/  IADD3 R4, R80, 0x60, RZ ;  /* 0x0000006050047810 */ /* 0x000fe20007ffe0ff */
[----:B------:R-:W-:-:S02]  /*29a30*/  IMAD.MOV.U32 R2, RZ, RZ, R131 ;  /* 0x000000ffff027224 */ /* 0x000fc400078e0083 */
[----:B------:R-:W-:Y:S01]  /*29a40*/  IMAD.MOV.U32 R3, RZ, RZ, 0x0 ;  /* 0x00000000ff037424 */ /* 0x000fe200078e00ff */
[----:B------:R-:W-:-:S13]  /*29a50*/  ISETP.GE.AND P0, PT, R4, R58, PT ;  /* 0x0000003a0400720c */ /* 0x000fda0003f06270 */
[----:B------:R-:W-:Y:S05]  /*29a60*/  @P0 RET.REL.NODEC R2 `(_ZN7cutlass13device_kernelIN5flash19enable_sm80_to_sm89INS1_16FlashAttnFwdSm80INS1_25CollectiveMainloopFwdSm80ILi8ELi1ELb0EN4cute5tupleIJNS5_1CILi128EEENS7_ILi48EEENS7_ILi256EEEEEELi256ENS_10bfloat16_tEfNS_4arch4Sm80ELb0ELb1ELb1ELb1ELb0ELb1ELb1ELb1EEENS1_21CollectiveEpilogueFwdINS6_IJS8_SA_S9_EEENS6_IJNS7_ILi1EEESI_SI_EEESC_SE_Li256ELb1ELb1ELb1ELb0EEENS1_36VarlenDynamicPersistentTileSchedulerILi128ELi48ELi256ELi256ELb1ELb1ELb0ELb1ELb0ELb1EEEEEEEEEvNT_6ParamsE) ;  /* 0xfffd659002000950 */ /* 0x000fea0003c3ffff */
        /* <DEDUP_REMOVED lines=27> */
[----:B------:R-:W-:Y:S02]  /*29c20*/  SHF.R.U64 R20, R94, 0x10, R95 ;  /* 0x000000105e147819 */ /* 0x000fe4000000125f */
[----:B------:R-:W-:Y:S02]  /*29c30*/  PRMT R26, R81, 0x5432, R9 ;  /* 0x00005432511a7816 */ /* 0x000fe40000000009 */
[----:B------:R-:W-:Y:S02]  /*29c40*/  PRMT R33, R123, 0x5432, R2 ;  /* 0x000054327b217816 */ /* 0x000fe40000000002 */
[--C-:B------:R-:W-:Y:S01]  /*29c50*/  SHF.R.U64 R7, R70, 0x10, R71.reuse ;  /* 0x0000001046077819 */ /* 0x100fe20000001247 */
[----:B------:R-:W-:Y:S01]  /*29c60*/  IMAD.U32 R40, R26, 0x10000, RZ ;  /* 0x000100001a287824 */ /* 0x000fe200078e00ff */
[----:B------:R-:W-:-:S02]  /*29c70*/  SHF.R.U32.HI R8, RZ, 0x10, R71 ;  /* 0x00000010ff087819 */ /* 0x000fc40000011647 */
[----:B------:R-:W-:Y:S02]  /*29c80*/  PRMT R24, R122, 0x5432, R20 ;  /* 0x000054327a187816 */ /* 0x000fe40000000014 */
[----:B------:R-:W-:Y:S02]  /*29c90*/  SHF.R.U32.HI R10, RZ, 0x10, R93 ;  /* 0x00000010ff0a7819 */ /* 0x000fe4000001165d */
[----:B------:R-:W-:Y:S02]  /*29ca0*/  SHF.R.U32.HI R3, RZ, 0x10, R69 ;  /* 0x00000010ff037819 */ /* 0x000fe40000011645 */
[C---:B------:R-:W-:Y:S02]  /*29cb0*/  PRMT R28, R124.reuse, 0x5432, R7 ;  /* 0x000054327c1c7816 */ /* 0x040fe40000000007 */
[----:B------:R-:W-:Y:S02]  /*29cc0*/  PRMT R27, R124, 0x5410, R8 ;  /* 0x000054107c1b7816 */ /* 0x000fe40000000008 */
[----:B------:R-:W-:-:S02]  /*29cd0*/  PRMT R25, R81, 0x5410, R10 ;  /* 0x0000541051197816 */ /* 0x000fc4000000000a */
[----:B------:R-:W-:Y:S02]  /*29ce0*/  PRMT R29, R123, 0x5410, R3 ;  /* 0x000054107b1d7816 */ /* 0x000fe40000000003 */
[----:B------:R-:W-:Y:S02]  /*29cf0*/  LOP3.LUT R26, R26, 0xffff0000, RZ, 0xc0, !PT ;  /* 0xffff00001a1a7812 */ /* 0x000fe400078ec0ff */
[----:B------:R-:W-:Y:S02]  /*29d00*/  LOP3.LUT R41, R25, 0xffff0000, RZ, 0xc0, !PT ;  /* 0xffff000019297812 */ /* 0x000fe400078ec0ff */
        /* <DEDUP_REMOVED lines=10> */
[----:B---3--:R-:W-:Y:S01]  /*29db0*/  IMAD.U32 R16, R12, 0x10000, RZ ;  /* 0x000100000c107824 */ /* 0x008fe200078e00ff */
[C---:B------:R-:W-:Y:S01]  /*29dc0*/  LOP3.LUT R7, R14.reuse, 0xffff0000, RZ, 0xc0, !PT ;  /* 0xffff00000e077812 */ /* 0x040fe200078ec0ff */
[----:B------:R-:W-:Y:S01]  /*29dd0*/  IMAD.U32 R19, R33, 0x10000, RZ ;  /* 0x0001000021137824 */ /* 0x000fe200078e00ff */
[----:B------:R-:W-:Y:S01]  /*29de0*/  LOP3.LUT R9, R13, 0xffff0000, RZ, 0xc0, !PT ;  /* 0xffff00000d097812 */ /* 0x000fe200078ec0ff */
[----:B------:R-:W-:Y:S01]  /*29df0*/  IMAD.U32 R8, R14, 0x10000, RZ ;  /* 0x000100000e087824 */ /* 0x000fe200078e00ff */
[----:B------:R-:W-:Y:S01]  /*29e00*/  LOP3.LUT R12, R12, 0xffff0000, RZ, 0xc0, !PT ;  /* 0xffff00000c0c7812 */ /* 0x000fe200078ec0ff */
[----:B------:R-:W-:Y:S01]  /*29e10*/  FMUL.FTZ R14, R16, R40 ;  /* 0x00000028100e7220 */ /* 0x000fe20000410000 */
[----:B------:R-:W-:Y:S01]  /*29e20*/  LOP3.LUT R2, R15, 0xffff0000, RZ, 0xc0, !PT ;  /* 0xffff00000f027812 */ /* 0x000fe200078ec0ff */
[----:B------:R-:W-:-:S02]  /*29e30*/  IMAD.U32 R10, R13, 0x10000, RZ ;  /* 0x000100000d0a7824 */ /* 0x000fc400078e00ff */
[-C--:B------:R-:W-:Y:S01]  /*29e40*/  FMUL.FTZ R13, R16, R19.reuse ;  /* 0x00000013100d7220 */ /* 0x080fe20000410000 */
[----:B------:R-:W-:Y:S01]  /*29e50*/  LOP3.LUT R16, R33, 0xffff0000, RZ, 0xc0, !PT ;  /* 0xffff000021107812 */ /* 0x000fe200078ec0ff */
[C---:B------:R-:W-:Y:S02]  /*29e60*/  FFMA.FTZ R42, R32.reuse, R19, -R14 ;  /* 0x00000013202a7223 */ /* 0x040fe4000001080e */
[----:B------:R-:W-:Y:S02]  /*29e70*/  IMAD.U32 R3, R15, 0x10000, RZ ;  /* 0x000100000f037824 */ /* 0x000fe400078e00ff */
[----:B------:R-:W-:Y:S02]  /*29e80*/  IMAD.U32 R19, R25, 0x10000, RZ ;  /* 0x0001000019137824 */ /* 0x000fe400078e00ff */
[----:B------:R-:W-:Y:S02]  /*29e90*/  IMAD.U32 R15, R29, 0x10000, RZ ;  /* 0x000100001d0f7824 */ /* 0x000fe400078e00ff */
[----:B------:R-:W-:-:S02]  /*29ea0*/  FFMA.FTZ R40, R32, R40, R13 ;  /* 0x0000002820287223 */ /* 0x000fc4000001000d */
[C---:B------:R-:W-:Y:S02]  /*29eb0*/  FMUL.FTZ R14, R12.reuse, R26 ;  /* 0x0000001a0c0e7220 */ /* 0x040fe40000410000 */
[-C--:B------:R-:W-:Y:S02]  /*29ec0*/  FMUL.FTZ R13, R12, R16.reuse ;  /* 0x000000100c0d7220 */ /* 0x080fe40000410000 */
[C---:B------:R-:W-:Y:S02]  /*29ed0*/  FMUL.FTZ R12, R10.reuse, R19 ;  /* 0x000000130a0c7220 */ /* 0x040fe40000410000 */
[----:B------:R-:W-:Y:S02]  /*29ee0*/  FMUL.FTZ R10, R10, R15 ;  /* 0x0000000f0a0a7220 */ /* 0x000fe40000410000 */
[C---:B------:R-:W-:Y:S02]  /*29ef0*/  FFMA.FTZ R33, R31.reuse, R16, -R14 ;  /* 0x000000101f217223 */ /* 0x040fe4000001080e */
[----:B------:R-:W-:-:S02]  /*29f00*/  FFMA.FTZ R32, R31, R26, R13 ;  /* 0x0000001a1f207223 */ /* 0x000fc4000001000d */
[C---:B------:R-:W-:Y:S01]  /*29f10*/  FFMA.FTZ R31, R30.reuse, R15, -R12 ;  /* 0x0000000f1e1f7223 */ /* 0x040fe2000001080c */
[----:B------:R-:W-:Y:S01]  /*29f20*/  LOP3.LUT R12, R29, 0xffff0000, RZ, 0xc0, !PT ;  /* 0xffff00001d0c7812 */ /* 0x000fe200078ec0ff */
[----:B------:R-:W-:Y:S02]  /*29f30*/  FFMA.FTZ R26, R30, R19, R10 ;  /* 0x000000131e1a7223 */ /* 0x000fe4000001000a */
[C---:B------:R-:W-:Y:S02]  /*29f40*/  FMUL.FTZ R10, R9.reuse, R41 ;  /* 0x00000029090a7220 */ /* 0x040fe40000410000 */
[----:B------:R-:W-:Y:S02]  /*29f50*/  IMAD.U32 R16, R24, 0x10000, RZ ;  /* 0x0001000018107824 */ /* 0x000fe400078e00ff */
[----:B------:R-:W-:Y:S02]  /*29f60*/  IMAD.U32 R14, R28, 0x10000, RZ ;  /* 0x000100001c0e7824 */ /* 0x000fe400078e00ff */
[----:B------:R-:W-:-:S02]  /*29f70*/  FMUL.FTZ R9, R9, R12 ;  /* 0x0000000c09097220 */ /* 0x000fc40000410000 */
[----:B------:R-:W-:Y:S02]  /*29f80*/  FFMA.FTZ R25, R22, R12, -R10 ;  /* 0x0000000c16197223 */ /* 0x000fe4000001080a */
[C---:B------:R-:W-:Y:S02]  /*29f90*/  FMUL.FTZ R12, R8.reuse, R16 ;  /* 0x00000010080c7220 */ /* 0x040fe40000410000 */
[C---:B------:R-:W-:Y:S01]  /*29fa0*/  IMAD.U32 R29, R23.reuse, 0x10000, RZ ;  /* 0x00010000171d7824 */ /* 0x040fe200078e00ff */
[----:B------:R-:W-:Y:S01]  /*29fb0*/  LOP3.LUT R23, R23, 0xffff0000, RZ, 0xc0, !PT ;  /* 0xffff000017177812 */ /* 0x000fe200078ec0ff */
[-C--:B------:R-:W-:Y:S02]  /*29fc0*/  FMUL.FTZ R10, R8, R14.reuse ;  /* 0x0000000e080a7220 */ /* 0x080fe40000410000 */
[----:B------:R-:W-:Y:S02]  /*29fd0*/  IMAD.U32 R15, R27, 0x10000, RZ ;  /* 0x000100001b0f7824 */ /* 0x000fe400078e00ff */
[----:B------:R-:W-:Y:S01]  /*29fe0*/  FFMA.FTZ R19, R21, R14, -R12 ;  /* 0x0000000e15137223 */ /* 0x000fe2000001080c */
[----:B------:R-:W-:Y:S01]  /*29ff0*/  LOP3.LUT R12, R27, 0xffff0000, RZ, 0xc0, !PT ;  /* 0xffff00001b0c7812 */ /* 0x000fe200078ec0ff */
[----:B------:R-:W-:-:S02]  /*2a000*/  FMUL.FTZ R8, R3, R29 ;  /* 0x0000001d03087220 */ /* 0x000fc40000410000 */
[----:B------:R-:W-:Y:S01]  /*2a010*/  FFMA.FTZ R14, R21, R16, R10 ;  /* 0x00000010150e7223 */ /* 0x000fe2000001000a */
[----:B------:R-:W-:Y:S01]  /*2a020*/  LOP3.LUT R21, R24, 0xffff0000, RZ, 0xc0, !PT ;  /* 0xffff000018157812 */ /* 0x000fe200078ec0ff */
[----:B------:R-:W-:Y:S01]  /*2a030*/  FMUL.FTZ R3, R3, R15 ;  /* 0x0000000f03037220 */ /* 0x000fe20000410000 */
[----:B------:R-:W-:Y:S01]  /*2a040*/  LOP3.LUT R16, R28, 0xffff0000, RZ, 0xc0, !PT ;  /* 0xffff00001c107812 */ /* 0x000fe200078ec0ff */
[----:B------:R-:W-:Y:S02]  /*2a050*/  FFMA.FTZ R13, R22, R41, R9 ;  /* 0x00000029160d7223 */ /* 0x000fe40000010009 */
[C---:B------:R-:W-:Y:S02]  /*2a060*/  FFMA.FTZ R9, R17.reuse, R29, R3 ;  /* 0x0000001d11097223 */ /* 0x040fe40000010003 */
[----:B------:R-:W-:Y:S01]  /*2a070*/  FFMA.FTZ R15, R17, R15, -R8 ;  /* 0x0000000f110f7223 */ /* 0x000fe20000010808 */
[----:B------:R-:W-:Y:S01]  /*2a080*/  F2FP.BF16.PACK_AB R17, R25, R31 ;  /* 0x0000001f1911723e */ /* 0x000fe200000010ff */
[----:B------:R-:W-:Y:S01]  /*2a090*/  FMUL.FTZ R3, R7, R21 ;  /* 0x0000001507037220 */ /* 0x000fe20000410000 */
[----:B------:R-:W-:Y:S01]  /*2a0a0*/  F2FP.BF16.PACK_AB R13, R13, R26 ;  /* 0x0000001a0d0d723e */ /* 0x000fe200000010ff */
[----:B------:R-:W-:-:S02]  /*2a0b0*/  FMUL.FTZ R7, R7, R16 ;  /* 0x0000001007077220 */ /* 0x000fc40000410000 */
[C---:B------:R-:W-:Y:S02]  /*2a0c0*/  FMUL.FTZ R8, R2.reuse, R23 ;  /* 0x0000001702087220 */ /* 0x040fe40000410000 */
[----:B------:R-:W-:Y:S02]  /*2a0d0*/  FMUL.FTZ R10, R2, R12 ;  /* 0x0000000c020a7220 */ /* 0x000fe40000410000 */
[C---:B------:R-:W-:Y:S01]  /*2a0e0*/  FFMA.FTZ R3, R20.reuse, R16, -R3 ;  /* 0x0000001014037223 */ /* 0x040fe20000010803 */
[----:B------:R-:W-:Y:S01]  /*2a0f0*/  F2FP.BF16.PACK_AB R16, R33, R42 ;  /* 0x0000002a2110723e */ /* 0x000fe200000010ff */
[----:B------:R-:W-:Y:S02]  /*2a100*/  FFMA.FTZ R2, R20, R21, R7 ;  /* 0x0000001514027223 */ /* 0x000fe40000010007 */
[----:B------:R-:W-:Y:S01]  /*2a110*/  FFMA.FTZ R8, R18, R12, -R8 ;  /* 0x0000000c12087223 */ /* 0x000fe20000010808 */
        /* <DEDUP_REMOVED lines=8> */
.L_x_2130:
[----:B------:R-:W-:Y:S05]  /*2a1a0*/  BSYNC B0 ;  /* 0x0000000000007941 */ /* 0x000fea0003800000 */
.L_x_2129:
[----:B------:R-:W-:Y:S01]  /*2a1b0*/  IADD3 R7, R57, 0x40, RZ ;  /* 0x0000004039077810 */ /* 0x000fe20007ffe0ff */
[----:B------:R-:W-:-:S02]  /*2a1c0*/  IMAD.MOV.U32 R2, RZ, RZ, R131 ;  /* 0x000000ffff027224 */ /* 0x000fc400078e0083 */
[----:B------:R-:W-:Y:S01]  /*2a1d0*/  IMAD.MOV.U32 R3, RZ, RZ, 0x0 ;  /* 0x00000000ff037424 */ /* 0x000fe200078e00ff */
[----:B------:R-:W-:-:S13]  /*2a1e0*/  ISETP.GE.AND P0, PT, R7, R0, PT ;  /* 0x000000000700720c */ /* 0x000fda0003f06270 */
[----:B------:R-:W-:Y:S05]  /*2a1f0*/  @P0 RET.REL.NODEC R2 `(_ZN7cutlass13device_kernelIN5flash19enable_sm80_to_sm89INS1_16FlashAttnFwdSm80INS1_25CollectiveMainloopFwdSm80ILi8ELi1ELb0EN4cute5tupleIJNS5_1CILi128EEENS7_ILi48EEENS7_ILi256EEEEEELi256ENS_10bfloat16_tEfNS_4arch4Sm80ELb0ELb1ELb1ELb1ELb0ELb1ELb1ELb1EEENS1_21CollectiveEpilogueFwdINS6_IJS8_SA_S9_EEENS6_IJNS7_ILi1EEESI_SI_EEESC_SE_Li256ELb1ELb1ELb1ELb0EEENS1_36VarlenDynamicPersistentTileSchedulerILi128ELi48ELi256ELi256ELb1ELb1ELb0ELb1ELb0ELb1EEEEEEEEEvNT_6ParamsE) ;  /* 0xfffd5e0002000950 */ /* 0x000fea0003c3ffff */
[----:B------:R-:W-:Y:S01]  /*2a200*/  SHF.R.S32.HI R2, RZ, 0x1f, R7 ;  /* 0x0000001fff027819 */ /* 0x000fe20000011407 */
[----:B------:R-:W-:Y:S01]  /*2a210*/  IMAD.SHL.U32 R9, R4, 0x40, RZ ;  /* 0x0000004004097824 */ /* 0x000fe200078e00ff */
[----:B------:R-:W-:Y:S02]  /*2a220*/  SHF.R.S32.HI R10, RZ, 0x1f, R4 ;  /* 0x0000001fff0a7819 */ /* 0x000fe40000011404 */
[CC--:B------:R-:W-:Y:S02]  /*2a230*/  LEA.HI R3, R2.reuse, R7.reuse, RZ, 0x3 ;  /* 0x0000000702037211 */ /* 0x0c0fe400078f18ff */
[----:B------:R-:W-:Y:S02]  /*2a240*/  LEA.HI R7, R2, R7, RZ, 0x6 ;  /* 0x0000000702077211 */ /* 0x000fe400078f30ff */
[----:B------:R-:W-:Y:S02]  /*2a250*/  SHF.R.S32.HI R8, RZ, 0x3, R3 ;  /* 0x00000003ff087819 */ /* 0x000fe40000011403 */
[----:B------:R-:W-:-:S02]  /*2a260*/  LOP3.LUT R2, R9, 0x1c0, RZ, 0xc0, !PT ;  /* 0x000001c009027812 */ /* 0x000fc400078ec0ff */
[----:B------:R-:W-:Y:S01]  /*2a270*/  LEA.HI R9, R10, R4, RZ, 0x3 ;  /* 0x000000040a097211 */ /* 0x000fe200078f18ff */
[----:B------:R-:W-:Y:S01]  /*2a280*/  IMAD.SHL.U32 R4, R7, 0x80, RZ ;  /* 0x0000008007047824 */ /* 0x000fe200078e00ff */
[----:B------:R-:W-:Y:S02]  /*2a290*/  LEA.HI R0, R0, R8, RZ, 0x1d ;  /* 0x0000000800007211 */ /* 0x000fe400078fe8ff */
[----:B------:R-:W-:Y:S01]  /*2a2a0*/  LOP3.LUT R7, R2, 0x38, R3, 0xf8, !PT ;  /* 0x0000003802077812 */ /* 0x000fe200078ef803 */
[----:B------:R-:W-:Y:S01]  /*2a2b0*/  IMAD.SHL.U32 R3, R9, 0x40, RZ ;  /* 0x0000004009037824 */ /* 0x000fe200078e00ff */
[----:B------:R-:W-:Y:S02]  /*2a2c0*/  SHF.R.S32.HI R8, RZ, 0x1f, R0 ;  /* 0x0000001fff087819 */ /* 0x000fe40000011400 */
[----:B------:R-:W-:Y:S01]  /*2a2d0*/  LOP3.LUT R9, R4, 0xffffe000, RZ, 0xc0, !PT ;  /* 0xffffe00004097812 */ /* 0x000fe200078ec0ff */
[----:B------:R-:W-:Y:S01]  /*2a2e0*/  IMAD.SHL.U32 R4, R0, 0x8, RZ ;  /* 0x0000000800047824 */ /* 0x000fe200078e00ff */
[----:B------:R-:W-:-:S02]  /*2a2f0*/  LEA.HI R0, R8, R0, RZ, 0x3 ;  /* 0x0000000008007211 */ /* 0x000fc400078f18ff */
[----:B------:R-:W-:Y:S02]  /*2a300*/  SHF.R.U32.HI R10, RZ, 0x3, R2 ;  /* 0x00000003ff0a7819 */ /* 0x000fe40000011602 */
[----:B------:R-:W-:Y:S01]  /*2a310*/  LOP3.LUT R2, R2, 0x38, R4, 0xf8, !PT ;  /* 0x0000003802027812 */ /* 0x000fe200078ef804 */
[----:B------:R-:W-:Y:S01]  /*2a320*/  IMAD.SHL.U32 R0, R0, 0x400, RZ ;  /* 0x0000040000007824 */ /* 0x000fe200078e00ff */
[----:B------:R-:W-:Y:S02]  /*2a330*/  LOP3.LUT R3, R3, 0xfffffe00, RZ, 0xc0, !PT ;  /* 0xfffffe0003037812 */ /* 0x000fe400078ec0ff */
[-C--:B------:R-:W-:Y:S02]  /*2a340*/  LOP3.LUT R7, R7, R10.reuse, RZ, 0x3c, !PT ;  /* 0x0000000a07077212 */ /* 0x080fe400078e3cff */
[----:B------:R-:W-:Y:S02]  /*2a350*/  LOP3.LUT R2, R2, R10, RZ, 0x3c, !PT ;  /* 0x0000000a02027212 */ /* 0x000fe400078e3cff */
[----:B------:R-:W-:-:S02]  /*2a360*/  LOP3.LUT R0, R0, 0xffffe000, RZ, 0xc0, !PT ;  /* 0xffffe00000007812 */ /* 0x000fc400078ec0ff */
[--C-:B------:R-:W-:Y:S02]  /*2a370*/  IADD3 R7, R7, R9, R3.reuse ;  /* 0x0000000907077210 */ /* 0x100fe40007ffe003 */
[----:B------:R-:W-:-:S03]  /*2a380*/  IADD3 R0, R2, R0, R3 ;  /* 0x0000000002007210 */ /* 0x000fc60007ffe003 */
[----:B-1---5:R-:W-:-:S04]  /*2a390*/  IMAD.WIDE.U32 R34, R7, 0x2, R38 ;  /* 0x0000000207227825 */ /* 0x022fc800078e0026 */
[----:B------:R-:W-:Y:S01]  /*2a3a0*/  IMAD.WIDE.U32 R32, R0, 0x2, R38 ;  /* 0x0000000200207825 */ /* 0x000fe200078e0026 */
[----:B----4-:R-:W2:Y:S04]  /*2a3b0*/  LD.E.128 R16, [R34.64] ;  /* 0x0000000422107980 */ /* 0x010ea8000c101d00 */
[----:B------:R-:W3:Y:S01]  /*2a3c0*/  LD.E.128 R12, [R32.64] ;  /* 0x00000004200c7980 */ /* 0x000ee2000c101d00 */
[----:B------:R-:W-:Y:S02]  /*2a3d0*/  SHF.R.U64 R7, R96, 0x10, R97 ;  /* 0x0000001060077819 */ /* 0x000fe40000001261 */
[----:B------:R-:W-:Y:S02]  /*2a3e0*/  SHF.R.U64 R0, R100, 0x10, R101 ;  /* 0x0000001064007819 */ /* 0x000fe40000001265 */
[----:B------:R-:W-:-:S02]  /*2a3f0*/  PRMT R23, R125, 0x5432, R7 ;  /* 0x000054327d177816 */ /* 0x000fc40000000007 */
[----:B------:R-:W-:Y:S02]  /*2a400*/  SHF.R.U32.HI R4, RZ, 0x10, R103 ;  /* 0x00000010ff047819 */ /* 0x000fe40000011667 */
[----:B------:R-:W-:Y:S01]  /*2a410*/  PRMT R30, R127, 0x5432, R0 ;  /* 0x000054327f1e7816 */ /* 0x000fe20000000000 */
[----:B------:R-:W-:Y:S01]  /*2a420*/  IMAD.U32 R31, R23, 0x10000, RZ ;  /* 0x00010000171f7824 */ /* 0x000fe200078e00ff */
[----:B------:R-:W-:Y:S02]  /*2a430*/  SHF.R.U32.HI R22, RZ, 0x10, R97 ;  /* 0x00000010ff167819 */ /* 0x000fe40000011661 */
[----:B------:R-:W-:Y:S02]  /*2a440*/  SHF.R.U32.HI R2, RZ, 0x10, R101 ;  /* 0x00000010ff027819 */ /* 0x000fe40000011665 */
[----:B------:R-:W-:Y:S02]  /*2a450*/  PRMT R24, R129, 0x5410, R4 ;  /* 0x0000541081187816 */ /* 0x000fe40000000004 */
[----:B------:R-:W-:-:S02]  /*2a460*/  SHF.R.U64 R3, R102, 0x10, R103 ;  /* 0x0000001066037819 */ /* 0x000fc40000001267 */
[----:B------:R-:W-:Y:S02]  /*2a470*/  PRMT R22, R125, 0x5410, R22 ;  /* 0x000054107d167816 */ /* 0x000fe40000000016 */
[----:B------:R-:W-:Y:S02]  /*2a480*/  LOP3.LUT R23, R23, 0xffff0000, RZ, 0xc0, !PT ;  /* 0xffff000017177812 */ /* 0x000fe400078ec0ff */
[----:B------:R-:W-:Y:S02]  /*2a490*/  PRMT R26, R127, 0x5410, R2 ;  /* 0x000054107f1a7816 */ /* 0x000fe40000000002 */
[----:B------:R-:W-:Y:S02]  /*2a4a0*/  PRMT R25, R129, 0x5432, R3 ;  /* 0x0000543281197816 */ /* 0x000fe40000000003 */
[--C-:B------:R-:W-:Y:S02]  /*2a4b0*/  SHF.R.U64 R21, R98, 0x10, R99.reuse ;  /* 0x0000001062157819 */ /* 0x100fe40000001263 */
[----:B------:R-:W-:-:S02]  /*2a4c0*/  SHF.R.U32.HI R20, RZ, 0x10, R99 ;  /* 0x00000010ff147819 */ /* 0x000fc40000011663 */
[C---:B------:R-:W-:Y:S02]  /*2a4d0*/  PRMT R21, R126.reuse, 0x5432, R21 ;  /* 0x000054327e157816 */ /* 0x040fe40000000015 */
[----:B------:R-:W-:Y:S01]  /*2a4e0*/  PRMT R20, R126, 0x5410, R20 ;  /* 0x000054107e147816 */ /* 0x000fe20000000014 */
[C---:B--2---:R-:W-:Y:S01]  /*2a4f0*/  IMAD.U32 R29, R16.reuse, 0x10000, RZ ;  /* 0x00010000101d7824 */ /* 0x044fe200078e00ff */
[----:B------:R-:W-:Y:S01]  /*2a500*/  LOP3.LUT R28, R16, 0xffff0000, RZ, 0xc0, !PT ;  /* 0xffff0000101c7812 */ /* 0x000fe200078ec0ff */
[C---:B------:R-:W-:Y:S01]  /*2a510*/  IMAD.U32 R16, R18.reuse, 0x10000, RZ ;  /* 0x0001000012107824 */ /* 0x040fe200078e00ff */
[----:B------:R-:W-:Y:S01]  /*2a520*/  LOP3.LUT R10, R18, 0xffff0000, RZ, 0xc0, !PT ;  /* 0xffff0000120a7812 */ /* 0x000fe200078ec0ff */
[C---:B---3--:R-:W-:Y:S01]  /*2a530*/  IMAD.U32 R8, R12.reuse, 0x10000, RZ ;  /* 0x000100000c087824 */ /* 0x048fe200078e00ff */
[C---:B------:R-:W-:Y:S01]  /*2a540*/  LOP3.LUT R18, R19.reuse, 0xffff0000, RZ, 0xc0, !PT ;  /* 0xffff000013127812 */ /* 0x040fe200078ec0ff */
[----:B------:R-:W-:Y:S01]  /*2a550*/  IMAD.U32 R9, R19, 0x10000, RZ ;  /* 0x0001000013097824 */ /* 0x000fe200078e00ff */
[----:B------:R-:W-:Y:S01]  /*2a560*/  LOP3.LUT R7, R12, 0xffff0000, RZ, 0xc0, !PT ;  /* 0xffff00000c077812 */ /* 0x000fe200078ec0ff */
[C---:B------:R-:W-:Y:S01]  /*2a570*/  IMAD.U32 R4, R13.reuse, 0x10000, RZ ;  /* 0x000100000d047824 */ /* 0x040fe200078e00ff */
[----:B------:R-:W-:Y:S01]  /*2a580*/  LOP3.LUT R12, R13, 0xffff0000, RZ, 0xc0, !PT ;  /* 0xffff00000d0c7812 */ /* 0x000fe200078ec0ff */
[C---:B------:R-:W-:Y:S01]  /*2a590*/  IMAD.U32 R19, R30.reuse, 0x10000, RZ ;  /* 0x000100001e137824 */ /* 0x040fe200078e00ff */
[----:B------:R-:W-:Y:S01]  /*2a5a0*/  LOP3.LUT R30, R30, 0xffff0000, RZ, 0xc0, !PT ;  /* 0xffff00001e1e7812 */ /* 0x000fe200078ec0ff */
[----:B------:R-:W-:Y:S01]  /*2a5b0*/  FMUL.FTZ R13, R8, R31 ;  /* 0x0000001f080d7220 */ /* 0x000fe20000410000 */
[----:B------:R-:W-:Y:S01]  /*2a5c0*/  LOP3.LUT R2, R14, 0xffff0000, RZ, 0xc0, !PT ;  /* 0xffff00000e027812 */ /* 0x000fe200078ec0ff */
[----:B------:R-:W-:-:S02]  /*2a5d0*/  FMUL.FTZ R8, R8, R19 ;  /* 0x0000001308087220 */ /* 0x000fc40000410000 */
[----:B------:R-:W-:Y:S01]  /*2a5e0*/  IMAD.U32 R3, R14, 0x10000, RZ ;  /* 0x000100000e037824 */ /* 0x000fe200078e00ff */
[----:B------:R-:W-:Y:S01]  /*2a5f0*/  LOP3.LUT R14, R15, 0xffff0000, RZ, 0xc0, !PT ;  /* 0xffff00000f0e7812 */ /* 0x000fe200078ec0ff */
[----:B------:R-:W-:Y:S02]  /*2a600*/  FFMA.FTZ R36, R29, R19, -R13 ;  /* 0x000000131d247223 */ /* 0x000fe4000001080d */
[----:B------:R-:W-:Y:S02]  /*2a610*/  IMAD.U32 R0, R15, 0x10000, RZ ;  /* 0x000100000f007824 */ /* 0x000fe400078e00ff */
[----:B------:R-:W-:Y:S02]  /*2a620*/  IMAD.U32 R19, R22, 0x10000, RZ ;  /* 0x0001000016137824 */ /* 0x000fe400078e00ff */
[----:B------:R-:W-:Y:S02]  /*2a630*/  FMUL.FTZ R13, R7, R23 ;  /* 0x00000017070d7220 */ /* 0x000fe40000410000 */
[----:B------:R-:W-:-:S02]  /*2a640*/  IMAD.U32 R15, R26, 0x10000, RZ ;  /* 0x000100001a0f7824 */ /* 0x000fc400078e00ff */
[----:B------:R-:W-:Y:S02]  /*2a650*/  FFMA.FTZ R29, R29, R31, R8 ;  /* 0x0000001f1d1d7223 */ /* 0x000fe40000010008 */
[-C--:B------:R-:W-:Y:S02]  /*2a660*/  FMUL.FTZ R8, R7, R30.reuse ;  /* 0x0000001e07087220 */ /* 0x080fe40000410000 */
[C---:B------:R-:W-:Y:S01]  /*2a670*/  IMAD.U32 R27, R17.reuse, 0x10000, RZ ;  /* 0x00010000111b7824 */ /* 0x040fe200078e00ff */
[----:B------:R-:W-:Y:S01]  /*2a680*/  LOP3.LUT R17, R17, 0xffff0000, RZ, 0xc0, !PT ;  /* 0xffff000011117812 */ /* 0x000fe200078ec0ff */
[----:B------:R-:W-:Y:S01]  /*2a690*/  FFMA.FTZ R30, R28, R30, -R13 ;  /* 0x0000001e1c1e7223 */ /* 0x000fe2000001080d */
[----:B------:R-:W-:Y:S01]  /*2a6a0*/  LOP3.LUT R13, R22, 0xffff0000, RZ, 0xc0, !PT ;  /* 0xffff0000160d7812 */ /* 0x000fe200078ec0ff */
[C---:B------:R-:W-:Y:S02]  /*2a6b0*/  FMUL.FTZ R7, R4.reuse, R19 ;  /* 0x0000001304077220 */ /* 0x040fe40000410000 */
[----:B------:R-:W-:-:S02]  /*2a6c0*/  FMUL.FTZ R4, R4, R15 ;  /* 0x0000000f04047220 */ /* 0x000fc40000410000 */
[----:B------:R-:W-:Y:S01]  /*2a6d0*/  FFMA.FTZ R28, R28, R23, R8 ;  /* 0x000000171c1c7223 */ /* 0x000fe20000010008 */
[----:B------:R-:W-:Y:S01]  /*2a6e0*/  LOP3.LUT R8, R26, 0xffff0000, RZ, 0xc0, !PT ;  /* 0xffff00001a087812 */ /* 0x000fe200078ec0ff */
[C---:B------:R-:W-:Y:S02]  /*2a6f0*/  FFMA.FTZ R23, R27.reuse, R15, -R7 ;  /* 0x0000000f1b177223 */ /* 0x040fe40000010807 */
[----:B------:R-:W-:Y:S02]  /*2a700*/  FFMA.FTZ R27, R27, R19, R4 ;  /* 0x000000131b1b7223 */ /* 0x000fe40000010004 */
[----:B------:R-:W-:Y:S02]  /*2a710*/  FMUL.FTZ R4, R12, R13 ;  /* 0x0000000d0c047220 */ /* 0x000fe40000410000 */
[C---:B------:R-:W-:Y:S01]  /*2a720*/  IMAD.U32 R19, R25.reuse, 0x10000, RZ ;  /* 0x0001000019137824 */ /* 0x040fe200078e00ff */
[----:B------:R-:W-:Y:S01]  /*2a730*/  LOP3.LUT R25, R25, 0xffff0000, RZ, 0xc0, !PT ;  /* 0xffff000019197812 */ /* 0x000fe200078ec0ff */
[C---:B------:R-:W-:Y:S01]  /*2a740*/  IMAD.U32 R22, R21.reuse, 0x10000, RZ ;  /* 0x0001000015167824 */ /* 0x040fe200078e00ff */
[----:B------:R-:W-:Y:S01]  /*2a750*/  LOP3.LUT R21, R21, 0xffff0000, RZ, 0xc0, !PT ;  /* 0xffff000015157812 */ /* 0x000fe200078ec0ff */
[C---:B------:R-:W-:Y:S01]  /*2a760*/  IMAD.U32 R26, R20.reuse, 0x10000, RZ ;  /* 0x00010000141a7824 */ /* 0x040fe200078e00ff */
[----:B------:R-:W-:Y:S01]  /*2a770*/  LOP3.LUT R20, R20, 0xffff0000, RZ, 0xc0, !PT ;  /* 0xffff000014147812 */ /* 0x000fe200078ec0ff */
[----:B------:R-:W-:-:S02]  /*2a780*/  FMUL.FTZ R12, R12, R8 ;  /* 0x000000080c0c7220 */ /* 0x000fc40000410000 */
[C---:B------:R-:W-:Y:S01]  /*2a790*/  IMAD.U32 R15, R24.reuse, 0x10000, RZ ;  /* 0x00010000180f7824 */ /* 0x040fe200078e00ff */
[----:B------:R-:W-:Y:S01]  /*2a7a0*/  LOP3.LUT R24, R24, 0xffff0000, RZ, 0xc0, !PT ;  /* 0xffff000018187812 */ /* 0x000fe200078ec0ff */
[----:B------:R-:W-:Y:S02]  /*2a7b0*/  FFMA.FTZ R8, R17, R8, -R4 ;  /* 0x0000000811087223 */ /* 0x000fe40000010804 */
[C---:B------:R-:W-:Y:S02]  /*2a7c0*/  FMUL.FTZ R7, R3.reuse, R22 ;  /* 0x0000001603077220 */ /* 0x040fe40000410000 */
[----:B------:R-:W-:Y:S02]  /*2a7d0*/  FMUL.FTZ R4, R3, R19 ;  /* 0x0000001303047220 */ /* 0x000fe40000410000 */
[C---:B------:R-:W-:Y:S02]  /*2a7e0*/  FMUL.FTZ R3, R0.reuse, R26 ;  /* 0x0000001a00037220 */ /* 0x040fe40000410000 */
[----:B------:R-:W-:-:S02]  /*2a7f0*/  FMUL.FTZ R0, R0, R15 ;  /* 0x0000000f00007220 */ /* 0x000fc40000410000 */
[C---:B------:R-:W-:Y:S02]  /*2a800*/  FFMA.FTZ R3, R9.reuse, R15, -R3 ;  /* 0x0000000f09037223 */ /* 0x040fe40000010803 */
[----:B------:R-:W-:Y:S02]  /*2a810*/  FFMA.FTZ R7, R16, R19, -R7 ;  /* 0x0000001310077223 */ /* 0x000fe40000010807 */
[----:B------:R-:W-:Y:S02]  /*2a820*/  FFMA.FTZ R9, R9, R26, R0 ;  /* 0x0000001a09097223 */ /* 0x000fe40000010000 */
[----:B------:R-:W-:Y:S02]  /*2a830*/  FMUL.FTZ R0, R2, R21 ;  /* 0x0000001502007220 */ /* 0x000fe40000410000 */
[----:B------:R-:W-:Y:S02]  /*2a840*/  FMUL.FTZ R19, R14, R20 ;  /* 0x000000140e137220 */ /* 0x000fe40000410000 */
[----:B------:R-:W-:-:S02]  /*2a850*/  FMUL.FTZ R2, R2, R25 ;  /* 0x0000001902027220 */ /* 0x000fc40000410000 */
[-C--:B------:R-:W-:Y:S02]  /*2a860*/  FMUL.FTZ R15, R14, R24.reuse ;  /* 0x000000180e0f7220 */ /* 0x080fe40000410000 */
[----:B------:R-:W-:Y:S02]  /*2a870*/  FFMA.FTZ R0, R10, R25, -R0 ;  /* 0x000000190a007223 */ /* 0x000fe40000010800 */
[----:B------:R-:W-:Y:S02]  /*2a880*/  FFMA.FTZ R19, R18, R24, -R19 ;  /* 0x0000001812137223 */ /* 0x000fe40000010813 */
[----:B------:R-:W-:Y:S01]  /*2a890*/  FFMA.FTZ R13, R17, R13, R12 ;  /* 0x0000000d110d7223 */ /* 0x000fe2000001000c */
[----:B------:R-:W-:Y:S01]  /*2a8a0*/  F2FP.BF16.PACK_AB R17, R8, R23 ;  /* 0x000000170811723e */ /* 0x000fe200000010ff */
[----:B------:R-:W-:Y:S01]  /*2a8b0*/  FFMA.FTZ R4, R16, R22, R4 ;  /* 0x0000001610047223 */ /* 0x000fe20000010004 */
[----:B------:R-:W-:Y:S01]  /*2a8c0*/  F2FP.BF16.PACK_AB R16, R30, R36 ;  /* 0x000000241e10723e */ /* 0x000fe200000010ff */
[----:B------:R-:W-:Y:S01]  /*2a8d0*/  FFMA.FTZ R14, R10, R21, R2 ;  /* 0x000000150a0e7223 */ /* 0x000fe20000010002 */
[----:B------:R-:W-:Y:S01]  /*2a8e0*/  F2FP.BF16.PACK_AB R19, R19, R3 ;  /* 0x000000031313723e */ /* 0x000fe200000010ff */
[----:B------:R-:W-:Y:S01]  /*2a8f0*/  FFMA.FTZ R15, R18, R20, R15 ;  /* 0x00000014120f7223 */ /* 0x000fe2000001000f */
[----:B------:R-:W-:Y:S01]  /*2a900*/  F2FP.BF16.PACK_AB R18, R0, R7 ;  /* 0x000000070012723e */ /* 0x000fe200000010ff */
[----:B------:R-:W-:Y:S01]  /*2a910*/  IMAD.MOV.U32 R2, RZ, RZ, R131 ;  /* 0x000000ffff027224 */ /* 0x000fe200078e0083 */
[----:B------:R-:W-:Y:S01]  /*2a920*/  F2FP.BF16.PACK_AB R12, R28, R29 ;  /* 0x0000001d1c0c723e */ /* 0x000fe200000010ff */
[----:B------:R-:W-:Y:S01]  /*2a930*/  IMAD.MOV.U32 R3, RZ, RZ, 0x0 ;  /* 0x00000000ff037424 */ /* 0x000fe200078e00ff */
[----:B------:R-:W-:Y:S01]  /*2a940*/  F2FP.BF16.PACK_AB R13, R13, R27 ;  /* 0x0000001b0d0d723e */ /* 0x000fe200000010ff */
[----:B------:R1:W-:Y:S01]  /*2a950*/  ST.E.128 [R34.64], R16 ;  /* 0x0000001022007985 */ /* 0x0003e2000c101d04 */
[----:B------:R-:W-:-:S02]  /*2a960*/  F2FP.BF16.PACK_AB R14, R14, R4 ;  /* 0x000000040e0e723e */ /* 0x000fc400000010ff */
[----:B------:R-:W-:-:S05]  /*2a970*/  F2FP.BF16.PACK_AB R15, R15, R9 ;  /* 0x000000090f0f723e */ /* 0x000fca00000010ff */
[----:B------:R1:W-:Y:S01]  /*2a980*/  ST.E.128 [R32.64], R12 ;  /* 0x0000000c20007985 */ /* 0x0003e2000c101d04 */
[----:B------:R-:W-:Y:S05]  /*2a990*/  RET.REL.NODEC R2 `(_ZN7cutlass13device_kernelIN5flash19enable_sm80_to_sm89INS1_16FlashAttnFwdSm80INS1_25CollectiveMainloopFwdSm80ILi8ELi1ELb0EN4cute5tupleIJNS5_1CILi128EEENS7_ILi48EEENS7_ILi256EEEEEELi256ENS_10bfloat16_tEfNS_4arch4Sm80ELb0ELb1ELb1ELb1ELb0ELb1ELb1ELb1EEENS1_21CollectiveEpilogueFwdINS6_IJS8_SA_S9_EEENS6_IJNS7_ILi1EEESI_SI_EEESC_SE_Li256ELb1ELb1ELb1ELb0EEENS1_36VarlenDynamicPersistentTileSchedulerILi128ELi48ELi256ELi256ELb1ELb1ELb0ELb1ELb0ELb1EEEEEEEEEvNT_6ParamsE) ;  /* 0xfffd566002007950 */ /* 0x000fea0003c3ffff */
.L_x_2057:
[----:B------:R-:W-:Y:S01]  /*2a9a0*/  IMAD.MOV.U32 R12, RZ, RZ, R31 ;  /* 0x000000ffff0c7224 */ /* 0x000fe200078e001f */
[----:B------:R-:W-:Y:S01]  /*2a9b0*/  MOV R3, 0x181f ;  /* 0x0000181f00037802 */ /* 0x000fe20000000f00 */
[----:B------:R-:W-:Y:S01]  /*2a9c0*/  IMAD.MOV.U32 R10, RZ, RZ, RZ ;  /* 0x000000ffff0a7224 */ /* 0x000fe200078e00ff */
[----:B------:R-:W-:Y:S02]  /*2a9d0*/  MOV R172, 0xffffffff ;  /* 0xffffffff00ac7802 */ /* 0x000fe40000000f00 */
[----:B------:R-:W-:Y:S02]  /*2a9e0*/  MOV R2, 0x2aa00 ;  /* 0x0002aa0000027802 */ /* 0x000fe40000000f00 */
[----:B------:R-:W-:Y:S05]  /*2a9f0*/  CALL.REL.NOINC `($__internal_39_$__cuda_sm70_shflsync_idx_p) ;  /* 0x00000f3000007944 */ /* 0x000fea0003c00000 */
[----:B------:R-:W-:Y:S01]  /*2aa00*/  MOV R7, R13 ;  /* 0x0000000d00077202 */ /* 0x000fe20000000f00 */
[----:B------:R-:W-:Y:S05]  /*2aa10*/  BRA `(.L_x_2131) ;  /* 0xffff63e000007947 */ /* 0x000fea000383ffff */
.L_x_2058:
[----:B------:R-:W-:Y:S01]  /*2aa20*/  IMAD.MOV.U32 R12, RZ, RZ, R33 ;  /* 0x000000ffff0c7224 */ /* 0x000fe200078e0021 */
[----:B------:R-:W-:Y:S01]  /*2aa30*/  MOV R3, 0x181f ;  /* 0x0000181f00037802 */ /* 0x000fe20000000f00 */
[----:B------:R-:W-:Y:S01]  /*2aa40*/  IMAD.MOV.U32 R10, RZ, RZ, RZ ;  /* 0x000000ffff0a7224 */ /* 0x000fe200078e00ff */
[----:B------:R-:W-:-:S02]  /*2aa50*/  MOV R172, 0xffffffff ;  /* 0xffffffff00ac7802 */ /* 0x000fc40000000f00 */
[----:B------:R-:W-:Y:S02]  /*2aa60*/  MOV R2, 0x2aa80 ;  /* 0x0002aa8000027802 */ /* 0x000fe40000000f00 */
[----:B-12---:R-:W-:Y:S05]  /*2aa70*/  CALL.REL.NOINC `($__internal_39_$__cuda_sm70_shflsync_idx_p) ;  /* 0x00000eb000007944 */ /* 0x006fea0003c00000 */
[----:B------:R-:W-:Y:S01]  /*2aa80*/  IMAD.MOV.U32 R12, RZ, RZ, R30 ;  /* 0x000000ffff0c7224 */ /* 0x000fe200078e001e */
[----:B------:R-:W-:Y:S01]  /*2aa90*/  MOV R3, 0x181f ;  /* 0x0000181f00037802 */ /* 0x000fe20000000f00 */
[----:B------:R-:W-:Y:S01]  /*2aaa0*/  IMAD.MOV.U32 R10, RZ, RZ, RZ ;  /* 0x000000ffff0a7224 */ /* 0x000fe200078e00ff */
[----:B------:R-:W-:Y:S01]  /*2aab0*/  MOV R8, R13 ;  /* 0x0000000d00087202 */ /* 0x000fe20000000f00 */
[----:B------:R-:W-:Y:S01]  /*2aac0*/  IMAD.MOV.U32 R172, RZ, RZ, -0x1 ;  /* 0xffffffffffac7424 */ /* 0x000fe200078e00ff */
[----:B------:R-:W-:Y:S02]  /*2aad0*/  MOV R9, R7 ;  /* 0x0000000700097202 */ /* 0x000fe40000000f00 */
        /* <DEDUP_REMOVED lines=11> */
.L_x_2061:
[----:B------:R-:W-:Y:S01]  /*2ab90*/  IMAD.MOV.U32 R12, RZ, RZ, R31 ;  /* 0x000000ffff0c7224 */ /* 0x000fe200078e001f */
[----:B------:R-:W-:Y:S01]  /*2aba0*/  MOV R3, 0x181f ;  /* 0x0000181f00037802 */ /* 0x000fe20000000f00 */
[----:B------:R-:W-:Y:S01]  /*2abb0*/  IMAD.MOV.U32 R10, RZ, RZ, 0x1 ;  /* 0x00000001ff0a7424 */ /* 0x000fe200078e00ff */
[----:B------:R-:W-:-:S02]  /*2abc0*/  MOV R172, 0xffffffff ;  /* 0xffffffff00ac7802 */ /* 0x000fc40000000f00 */
[----:B------:R-:W-:Y:S02]  /*2abd0*/  MOV R2, 0x2abf0 ;  /* 0x0002abf000027802 */ /* 0x000fe40000000f00 */
[----:B---3--:R-:W-:Y:S05]  /*2abe0*/  CALL.REL.NOINC `($__internal_39_$__cuda_sm70_shflsync_idx_p) ;  /* 0x00000d4000007944 */ /* 0x008fea0003c00000 */
[----:B------:R-:W-:Y:S01]  /*2abf0*/  IMAD.MOV.U32 R7, RZ, RZ, R13 ;  /* 0x000000ffff077224 */ /* 0x000fe200078e000d */
[----:B------:R-:W-:Y:S01]  /*2ac00*/  MOV R12, R33 ;  /* 0x00000021000c7202 */ /* 0x000fe20000000f00 */
[----:B------:R-:W-:Y:S01]  /*2ac10*/  IMAD.MOV.U32 R10, RZ, RZ, 0x1 ;  /* 0x00000001ff0a7424 */ /* 0x000fe200078e00ff */
[----:B------:R-:W-:Y:S01]  /*2ac20*/  MOV R3, 0x181f ;  /* 0x0000181f00037802 */ /* 0x000fe20000000f00 */
[----:B------:R-:W-:Y:S01]  /*2ac30*/  IMAD.MOV.U32 R172, RZ, RZ, -0x1 ;  /* 0xffffffffffac7424 */ /* 0x000fe200078e00ff */
[----:B------:R-:W-:Y:S02]  /*2ac40*/  MOV R2, 0x2ac60 ;  /* 0x0002ac6000027802 */ /* 0x000fe40000000f00 */
[----:B------:R-:W-:Y:S05]  /*2ac50*/  CALL.REL.NOINC `($__internal_39_$__cuda_sm70_shflsync_idx_p) ;  /* 0x00000cd000007944 */ /* 0x000fea0003c00000 */
[----:B------:R-:W-:Y:S01]  /*2ac60*/  IMAD.MOV.U32 R12, RZ, RZ, R30 ;  /* 0x000000ffff0c7224 */ /* 0x000fe200078e001e */
[----:B------:R-:W-:Y:S01]  /*2ac70*/  MOV R3, 0x181f ;  /* 0x0000181f00037802 */ /* 0x000fe20000000f00 */
[----:B------:R-:W-:Y:S01]  /*2ac80*/  IMAD.MOV.U32 R10, RZ, RZ, 0x1 ;  /* 0x00000001ff0a7424 */ /* 0x000fe200078e00ff */
[----:B------:R-:W-:Y:S01]  /*2ac90*/  MOV R8, R13 ;  /* 0x0000000d00087202 */ /* 0x000fe20000000f00 */
[----:B------:R-:W-:Y:S01]  /*2aca0*/  IMAD.MOV.U32 R172, RZ, RZ, -0x1 ;  /* 0xffffffffffac7424 */ /* 0x000fe200078e00ff */
[----:B------:R-:W-:-:S02]  /*2acb0*/  MOV R9, R7 ;  /* 0x0000000700097202 */ /* 0x000fc40000000f00 */
[----:B------:R-:W-:Y:S02]  /*2acc0*/  MOV R2, 0x2ace0 ;  /* 0x0002ace000027802 */ /* 0x000fe40000000f00 */
[----:B------:R-:W-:Y:S05]  /*2acd0*/  CALL.REL.NOINC `($__internal_39_$__cuda_sm70_shflsync_idx_p) ;  /* 0x00000c5000007944 */ /* 0x000fea0003c00000 */
        /* <DEDUP_REMOVED lines=9> */
.L_x_2064:
[----:B------:R-:W-:Y:S01]  /*2ad70*/  IMAD.MOV.U32 R12, RZ, RZ, R31 ;  /* 0x000000ffff0c7224 */ /* 0x000fe200078e001f */
[----:B------:R-:W-:Y:S01]  /*2ad80*/  MOV R3, 0x181f ;  /* 0x0000181f00037802 */ /* 0x000fe20000000f00 */
[----:B------:R-:W-:Y:S01]  /*2ad90*/  IMAD.MOV.U32 R10, RZ, RZ, 0x2 ;  /* 0x00000002ff0a7424 */ /* 0x000fe200078e00ff */
[----:B------:R-:W-:Y:S02]  /*2ada0*/  MOV R172, 0xffffffff ;  /* 0xffffffff00ac7802 */ /* 0x000fe40000000f00 */
[----:B------:R-:W-:-:S02]  /*2adb0*/  MOV R2, 0x2add0 ;  /* 0x0002add000027802 */ /* 0x000fc40000000f00 */
[----:B--2---:R-:W-:Y:S05]  /*2adc0*/  CALL.REL.NOINC `($__internal_39_$__cuda_sm70_shflsync_idx_p) ;  /* 0x00000b6000007944 */ /* 0x004fea0003c00000 */
[----:B------:R-:W-:Y:S01]  /*2add0*/  MOV R7, R13 ;  /* 0x0000000d00077202 */ /* 0x000fe20000000f00 */
[----:B------:R-:W-:Y:S05]  /*2ade0*/  BRA `(.L_x_2134) ;  /* 0xffff6ad000007947 */ /* 0x000fea000383ffff */
.L_x_2065:
[----:B------:R-:W-:Y:S01]  /*2adf0*/  IMAD.MOV.U32 R12, RZ, RZ, R33 ;  /* 0x000000ffff0c7224 */ /* 0x000fe200078e0021 */
[----:B------:R-:W-:Y:S01]  /*2ae00*/  MOV R3, 0x181f ;  /* 0x0000181f00037802 */ /* 0x000fe20000000f00 */
[----:B------:R-:W-:Y:S01]  /*2ae10*/  IMAD.MOV.U32 R10, RZ, RZ, 0x2 ;  /* 0x00000002ff0a7424 */ /* 0x000fe200078e00ff */
[----:B------:R-:W-:-:S02]  /*2ae20*/  MOV R172, 0xffffffff ;  /* 0xffffffff00ac7802 */ /* 0x000fc40000000f00 */
[----:B------:R-:W-:Y:S02]  /*2ae30*/  MOV R2, 0x2ae50 ;  /* 0x0002ae5000027802 */ /* 0x000fe40000000f00 */
[----:B-123--:R-:W-:Y:S05]  /*2ae40*/  CALL.REL.NOINC `($__internal_39_$__cuda_sm70_shflsync_idx_p) ;  /* 0x00000ae000007944 */ /* 0x00efea0003c00000 */
[----:B------:R-:W-:Y:S01]  /*2ae50*/  IMAD.MOV.U32 R12, RZ, RZ, R30 ;  /* 0x000000ffff0c7224 */ /* 0x000fe200078e001e */
[----:B------:R-:W-:Y:S01]  /*2ae60*/  MOV R3, 0x181f ;  /* 0x0000181f00037802 */ /* 0x000fe20000000f00 */
[----:B------:R-:W-:Y:S01]  /*2ae70*/  IMAD.MOV.U32 R10, RZ, RZ, 0x2 ;  /* 0x00000002ff0a7424 */ /* 0x000fe200078e00ff */
[----:B------:R-:W-:Y:S01]  /*2ae80*/  MOV R8, R13 ;  /* 0x0000000d00087202 */ /* 0x000fe20000000f00 */
[----:B------:R-:W-:Y:S01]  /*2ae90*/  IMAD.MOV.U32 R172, RZ, RZ, -0x1 ;  /* 0xffffffffffac7424 */ /* 0x000fe200078e00ff */
[----:B------:R-:W-:Y:S02]  /*2aea0*/  MOV R9, R7 ;  /* 0x0000000700097202 */ /* 0x000fe40000000f00 */
[----:B------:R-:W-:Y:S02]  /*2aeb0*/  MOV R2, 0x2aed0 ;  /* 0x0002aed000027802 */ /* 0x000fe40000000f00 */
[----:B------:R-:W-:Y:S05]  /*2aec0*/  CALL.REL.NOINC `($__internal_39_$__cuda_sm70_shflsync_idx_p) ;  /* 0x00000a6000007944 */ /* 0x000fea0003c00000 */
        /* <DEDUP_REMOVED lines=9> */
.L_x_2068:
[----:B------:R-:W-:Y:S01]  /*2af60*/  IMAD.MOV.U32 R12, RZ, RZ, R31 ;  /* 0x000000ffff0c7224 */ /* 0x000fe200078e001f */
[----:B------:R-:W-:Y:S01]  /*2af70*/  MOV R3, 0x181f ;  /* 0x0000181f00037802 */ /* 0x000fe20000000f00 */
[----:B------:R-:W-:Y:S01]  /*2af80*/  IMAD.MOV.U32 R10, RZ, RZ, 0x3 ;  /* 0x00000003ff0a7424 */ /* 0x000fe200078e00ff */
[----:B------:R-:W-:-:S02]  /*2af90*/  MOV R172, 0xffffffff ;  /* 0xffffffff00ac7802 */ /* 0x000fc40000000f00 */
[----:B------:R-:W-:Y:S02]  /*2afa0*/  MOV R2, 0x2afc0 ;  /* 0x0002afc000027802 */ /* 0x000fe40000000f00 */
[----:B----4-:R-:W-:Y:S05]  /*2afb0*/  CALL.REL.NOINC `($__internal_39_$__cuda_sm70_shflsync_idx_p) ;  /* 0x0000097000007944 */ /* 0x010fea0003c00000 */
[----:B------:R-:W-:Y:S01]  /*2afc0*/  MOV R9, R13 ;  /* 0x0000000d00097202 */ /* 0x000fe20000000f00 */
[----:B------:R-:W-:Y:S05]  /*2afd0*/  BRA `(.L_x_2136) ;  /* 0xffff6eb000007947 */ /* 0x000fea000383ffff */
.L_x_2069:
[----:B------:R-:W-:Y:S01]  /*2afe0*/  IMAD.MOV.U32 R12, RZ, RZ, R33 ;  /* 0x000000ffff0c7224 */ /* 0x000fe200078e0021 */
[----:B------:R-:W-:Y:S01]  /*2aff0*/  MOV R3, 0x181f ;  /* 0x0000181f00037802 */ /* 0x000fe20000000f00 */
[----:B------:R-:W-:Y:S01]  /*2b000*/  IMAD.MOV.U32 R10, RZ, RZ, 0x3 ;  /* 0x00000003ff0a7424 */ /* 0x000fe200078e00ff */
[----:B------:R-:W-:Y:S02]  /*2b010*/  MOV R172, 0xffffffff ;  /* 0xffffffff00ac7802 */ /* 0x000fe40000000f00 */
[----:B------:R-:W-:Y:S02]  /*2b020*/  MOV R2, 0x2b040 ;  /* 0x0002b04000027802 */ /* 0x000fe40000000f00 */
[----:B-12-4-:R-:W-:Y:S05]  /*2b030*/  CALL.REL.NOINC `($__internal_39_$__cuda_sm70_shflsync_idx_p) ;  /* 0x000008f000007944 */ /* 0x016fea0003c00000 */
[----:B------:R-:W-:Y:S01]  /*2b040*/  IMAD.MOV.U32 R12, RZ, RZ, R30 ;  /* 0x000000ffff0c7224 */ /* 0x000fe200078e001e */
[----:B------:R-:W-:Y:S01]  /*2b050*/  MOV R10, 0x3 ;  /* 0x00000003000a7802 */ /* 0x000fe20000000f00 */
[----:B------:R-:W-:Y:S01]  /*2b060*/  IMAD.MOV.U32 R3, RZ, RZ, 0x181f ;  /* 0x0000181fff037424 */ /* 0x000fe200078e00ff */
[----:B------:R-:W-:Y:S01]  /*2b070*/  MOV R172, 0xffffffff ;  /* 0xffffffff00ac7802 */ /* 0x000fe20000000f00 */
[----:B------:R-:W-:Y:S01]  /*2b080*/  IMAD.MOV.U32 R8, RZ, RZ, R13 ;  /* 0x000000ffff087224 */ /* 0x000fe200078e000d */
[----:B------:R-:W-:-:S02]  /*2b090*/  MOV R2, 0x2b0b0 ;  /* 0x0002b0b000027802 */ /* 0x000fc40000000f00 */
        /* <DEDUP_REMOVED lines=10> */
.L_x_2102:
        /* <DEDUP_REMOVED lines=8> */
.L_x_2103:
[----:B------:R-:W-:Y:S01]  /*2b1c0*/  IMAD.MOV.U32 R12, RZ, RZ, R21 ;  /* 0x000000ffff0c7224 */ /* 0x000fe200078e0015 */
[----:B------:R-:W-:Y:S01]  /*2b1d0*/  MOV R3, 0x181f ;  /* 0x0000181f00037802 */ /* 0x000fe20000000f00 */
[----:B------:R-:W-:Y:S01]  /*2b1e0*/  IMAD.MOV.U32 R10, RZ, RZ, RZ ;  /* 0x000000ffff0a7224 */ /* 0x000fe200078e00ff */
[----:B------:R-:W-:Y:S02]  /*2b1f0*/  MOV R172, 0xffffffff ;  /* 0xffffffff00ac7802 */ /* 0x000fe40000000f00 */
[----:B------:R-:W-:Y:S02]  /*2b200*/  MOV R2, 0x2b220 ;  /* 0x0002b22000027802 */ /* 0x000fe40000000f00 */
[----:B-12---:R-:W-:Y:S05]  /*2b210*/  CALL.REL.NOINC `($__internal_39_$__cuda_sm70_shflsync_idx_p) ;  /* 0x0000071000007944 */ /* 0x006fea0003c00000 */
[----:B------:R-:W-:Y:S01]  /*2b220*/  IMAD.MOV.U32 R12, RZ, RZ, R16 ;  /* 0x000000ffff0c7224 */ /* 0x000fe200078e0010 */
[----:B------:R-:W-:Y:S01]  /*2b230*/  MOV R3, 0x181f ;  /* 0x0000181f00037802 */ /* 0x000fe20000000f00 */
[----:B------:R-:W-:Y:S01]  /*2b240*/  IMAD.MOV.U32 R10, RZ, RZ, RZ ;  /* 0x000000ffff0a7224 */ /* 0x000fe200078e00ff */
[----:B------:R-:W-:Y:S01]  /*2b250*/  MOV R8, R13 ;  /* 0x0000000d00087202 */ /* 0x000fe20000000f00 */
[----:B------:R-:W-:Y:S01]  /*2b260*/  IMAD.MOV.U32 R172, RZ, RZ, -0x1 ;  /* 0xffffffffffac7424 */ /* 0x000fe200078e00ff */
[----:B------:R-:W-:-:S02]  /*2b270*/  MOV R9, R4 ;  /* 0x0000000400097202 */ /* 0x000fc40000000f00 */
[----:B------:R-:W-:Y:S02]  /*2b280*/  MOV R2, 0x2b2a0 ;  /* 0x0002b2a000027802 */ /* 0x000fe40000000f00 */
[----:B------:R-:W-:Y:S05]  /*2b290*/  CALL.REL.NOINC `($__internal_39_$__cuda_sm70_shflsync_idx_p) ;  /* 0x0000069000007944 */ /* 0x000fea0003c00000 */
[----:B------:R-:W-:Y:S01]  /*2b2a0*/  IMAD.MOV.U32 R7, RZ, RZ, R13 ;  /* 0x000000ffff077224 */ /* 0x000fe200078e000d */
[----:B------:R-:W-:Y:S01]  /*2b2b0*/  MOV R12, R22 ;  /* 0x00000016000c7202 */ /* 0x000fe20000000f00 */
[----:B------:R-:W-:Y:S01]  /*2b2c0*/  IMAD.MOV.U32 R10, RZ, RZ, RZ ;  /* 0x000000ffff0a7224 */ /* 0x000fe200078e00ff */
[----:B------:R-:W-:Y:S01]  /*2b2d0*/  MOV R3, 0x181f ;  /* 0x0000181f00037802 */ /* 0x000fe20000000f00 */
[----:B------:R-:W-:Y:S01]  /*2b2e0*/  IMAD.MOV.U32 R172, RZ, RZ, -0x1 ;  /* 0xffffffffffac7424 */ /* 0x000fe200078e00ff */
[----:B------:R-:W-:Y:S02]  /*2b2f0*/  MOV R2, 0x2b310 ;  /* 0x0002b31000027802 */ /* 0x000fe40000000f00 */
[----:B------:R-:W-:Y:S05]  /*2b300*/  CALL.REL.NOINC `($__internal_39_$__cuda_sm70_shflsync_idx_p) ;  /* 0x0000062000007944 */ /* 0x000fea0003c00000 */
[----:B------:R-:W-:Y:S01]  /*2b310*/  MOV R2, R13 ;  /* 0x0000000d00027202 */ /* 0x000fe20000000f00 */
[----:B------:R-:W-:Y:S05]  /*2b320*/  BRA `(.L_x_2139) ;  /* 0xffffa7d000007947 */ /* 0x000fea000383ffff */
.L_x_2106:
[----:B------:R-:W-:Y:S01]  /*2b330*/  IMAD.MOV.U32 R12, RZ, RZ, R18 ;  /* 0x000000ffff0c7224 */ /* 0x000fe200078e0012 */
[----:B------:R-:W-:Y:S01]  /*2b340*/  MOV R3, 0x181f ;  /* 0x0000181f00037802 */ /* 0x000fe20000000f00 */
[----:B------:R-:W-:Y:S01]  /*2b350*/  IMAD.MOV.U32 R10, RZ, RZ, 0x1 ;  /* 0x00000001ff0a7424 */ /* 0x000fe200078e00ff */
[----:B------:R-:W-:Y:S02]  /*2b360*/  MOV R172, 0xffffffff ;  /* 0xffffffff00ac7802 */ /* 0x000fe40000000f00 */
[----:B------:R-:W-:-:S02]  /*2b370*/  MOV R2, 0x2b390 ;  /* 0x0002b39000027802 */ /* 0x000fc40000000f00 */
[----:B---34-:R-:W-:Y:S05]  /*2b380*/  CALL.REL.NOINC `($__internal_39_$__cuda_sm70_shflsync_idx_p) ;  /* 0x000005a000007944 */ /* 0x018fea0003c00000 */
[----:B------:R-:W-:Y:S01]  /*2b390*/  IMAD.MOV.U32 R9, RZ, RZ, R13 ;  /* 0x000000ffff097224 */ /* 0x000fe200078e000d */
[----:B------:R-:W-:Y:S01]  /*2b3a0*/  MOV R12, R21 ;  /* 0x00000015000c7202 */ /* 0x000fe20000000f00 */
[----:B------:R-:W-:Y:S01]  /*2b3b0*/  IMAD.MOV.U32 R10, RZ, RZ, 0x1 ;  /* 0x00000001ff0a7424 */ /* 0x000fe200078e00ff */
[----:B------:R-:W-:Y:S01]  /*2b3c0*/  MOV R3, 0x181f ;  /* 0x0000181f00037802 */ /* 0x000fe20000000f00 */
[----:B------:R-:W-:Y:S01]  /*2b3d0*/  IMAD.MOV.U32 R172, RZ, RZ, -0x1 ;  /* 0xffffffffffac7424 */ /* 0x000fe200078e00ff */
[----:B------:R-:W-:-:S02]  /*2b3e0*/  MOV R2, 0x2b400 ;  /* 0x0002b40000027802 */ /* 0x000fc40000000f00 */
[----:B------:R-:W-:Y:S05]  /*2b3f0*/  CALL.REL.NOINC `($__internal_39_$__cuda_sm70_shflsync_idx_p) ;  /* 0x0000053000007944 */ /* 0x000fea0003c00000 */
        /* <DEDUP_REMOVED lines=16> */
.L_x_2109:
        /* <DEDUP_REMOVED lines=8> */
.L_x_2110:
        /* <DEDUP_REMOVED lines=23> */
.L_x_2113:
[----:B------:R-:W-:Y:S01]  /*2b6f0*/  IMAD.MOV.U32 R12, RZ, RZ, R18 ;  /* 0x000000ffff0c7224 */ /* 0x000fe200078e0012 */
[----:B------:R-:W-:Y:S01]  /*2b700*/  MOV R3, 0x181f ;  /* 0x0000181f00037802 */ /* 0x000fe20000000f00 */
[----:B------:R-:W-:Y:S01]  /*2b710*/  IMAD.MOV.U32 R10, RZ, RZ, 0x3 ;  /* 0x00000003ff0a7424 */ /* 0x000fe200078e00ff */
[----:B------:R-:W-:Y:S02]  /*2b720*/  MOV R172, 0xffffffff ;  /* 0xffffffff00ac7802 */ /* 0x000fe40000000f00 */
[----:B------:R-:W-:-:S02]  /*2b730*/  MOV R2, 0x2b750 ;  /* 0x0002b75000027802 */ /* 0x000fc40000000f00 */
[----:B---3--:R-:W-:Y:S05]  /*2b740*/  CALL.REL.NOINC `($__internal_39_$__cuda_sm70_shflsync_idx_p) ;  /* 0x000001e000007944 */ /* 0x008fea0003c00000 */
[----:B------:R-:W-:Y:S01]  /*2b750*/  MOV R4, R13 ;  /* 0x0000000d00047202 */ /* 0x000fe20000000f00 */
[----:B------:R-:W-:Y:S05]  /*2b760*/  BRA `(.L_x_2143) ;  /* 0xffffb09000007947 */ /* 0x000fea000383ffff */
.L_x_2114:
        /* <DEDUP_REMOVED lines=23> */
        .weak           $__internal_38_$__cuda_sm70_shflsync_bfly_p
        .type           $__internal_38_$__cuda_sm70_shflsync_bfly_p,@function
        .size           $__internal_38_$__cuda_sm70_shflsync_bfly_p,($__internal_39_$__cuda_sm70_shflsync_idx_p - $__internal_38_$__cuda_sm70_shflsync_bfly_p)
$__internal_38_$__cuda_sm70_shflsync_bfly_p:
[----:B------:R-:W-:Y:S04]  /*2b8e0*/  WARPSYNC R5 ;  /* 0x0000000500007348 */ /* 0x000fe80003800000 */
[----:B------:R1:W2:Y:S02]  /*2b8f0*/  SHFL.BFLY PT, R4, R2, R4, R7 ;  /* 0x0c00000402047389 */ /* 0x0002a400000e0007 */
[----:B-1----:R-:W-:-:S02]  /*2b900*/  MOV R2, R3 ;  /* 0x0000000300027202 */ /* 0x002fc40000000f00 */
[----:B------:R-:W-:-:S04]  /*2b910*/  MOV R3, 0x0 ;  /* 0x0000000000037802 */ /* 0x000fc80000000f00 */
[----:B--2---:R-:W-:Y:S05]  /*2b920*/  RET.REL.NODEC R2 `(_ZN7cutlass13device_kernelIN5flash19enable_sm80_to_sm89INS1_16FlashAttnFwdSm80INS1_25CollectiveMainloopFwdSm80ILi8ELi1ELb0EN4cute5tupleIJNS5_1CILi128EEENS7_ILi48EEENS7_ILi256EEEEEELi256ENS_10bfloat16_tEfNS_4arch4Sm80ELb0ELb1ELb1ELb1ELb0ELb1ELb1ELb1EEENS1_21CollectiveEpilogueFwdINS6_IJS8_SA_S9_EEENS6_IJNS7_ILi1EEESI_SI_EEESC_SE_Li256ELb1ELb1ELb1ELb0EEENS1_36VarlenDynamicPersistentTileSchedulerILi128ELi48ELi256ELi256ELb1ELb1ELb0ELb1ELb0ELb1EEEEEEEEEvNT_6ParamsE) ;  /* 0xfffd46d002007950 */ /* 0x004fea0003c3ffff */
        .weak           $__internal_39_$__cuda_sm70_shflsync_idx_p
        .type           $__internal_39_$__cuda_sm70_shflsync_idx_p,@function
        .size           $__internal_39_$__cuda_sm70_shflsync_idx_p,($__internal_40_$__cuda_sm70_shflsync_up_p - $__internal_39_$__cuda_sm70_shflsync_idx_p)
$__internal_39_$__cuda_sm70_shflsync_idx_p:
[----:B------:R-:W-:Y:S04]  /*2b930*/  WARPSYNC R172 ;  /* 0x000000ac00007348 */ /* 0x000fe80003800000 */
[----:B------:R1:W2:Y:S02]  /*2b940*/  SHFL.IDX PT, R13, R12, R10, R3 ;  /* 0x0000000a0c0d7389 */ /* 0x0002a400000e0003 */
[----:B-1----:R-:W-:-:S04]  /*2b950*/  MOV R3, 0x0 ;  /* 0x0000000000037802 */ /* 0x002fc80000000f00 */
[----:B--2---:R-:W-:Y:S05]  /*2b960*/  RET.REL.NODEC R2 `(_ZN7cutlass13device_kernelIN5flash19enable_sm80_to_sm89INS1_16FlashAttnFwdSm80INS1_25CollectiveMainloopFwdSm80ILi8ELi1ELb0EN4cute5tupleIJNS5_1CILi128EEENS7_ILi48EEENS7_ILi256EEEEEELi256ENS_10bfloat16_tEfNS_4arch4Sm80ELb0ELb1ELb1ELb1ELb0ELb1ELb1ELb1EEENS1_21CollectiveEpilogueFwdINS6_IJS8_SA_S9_EEENS6_IJNS7_ILi1EEESI_SI_EEESC_SE_Li256ELb1ELb1ELb1ELb0EEENS1_36VarlenDynamicPersistentTileSchedulerILi128ELi48ELi256ELi256ELb1ELb1ELb0ELb1ELb0ELb1EEEEEEEEEvNT_6ParamsE) ;  /* 0xfffd469002007950 */ /* 0x004fea0003c3ffff */
        .weak           $__internal_40_$__cuda_sm70_shflsync_up_p
        .type           $__internal_40_$__cuda_sm70_shflsync_up_p,@function
        .size           $__internal_40_$__cuda_sm70_shflsync_up_p,($__internal_41_$__cuda_sm70_votesync_ballot - $__internal_40_$__cuda_sm70_shflsync_up_p)
$__internal_40_$__cuda_sm70_shflsync_up_p:
[----:B------:R-:W-:Y:S02]  /*2b970*/  MOV R4, RZ ;  /* 0x000000ff00047202 */ /* 0x000fe40000000f00 */
[----:B------:R-:W-:-:S04]  /*2b980*/  MOV R10, 0xffffffff ;  /* 0xffffffff000a7802 */ /* 0x000fc80000000f00 */
[----:B------:R-:W-:Y:S04]  /*2b990*/  WARPSYNC R10 ;  /* 0x0000000a00007348 */ /* 0x000fe80003800000 */
[----:B------:R1:W2:Y:S02]  /*2b9a0*/  SHFL.UP PT, R4, R0, R3, R4 ;  /* 0x0400000300047389 */ /* 0x0002a400000e0004 */
[----:B-1----:R-:W-:-:S04]  /*2b9b0*/  MOV R3, 0x0 ;  /* 0x0000000000037802 */ /* 0x002fc80000000f00 */
[----:B--2---:R-:W-:Y:S05]  /*2b9c0*/  RET.REL.NODEC R2 `(_ZN7cutlass13device_kernelIN5flash19enable_sm80_to_sm89INS1_16FlashAttnFwdSm80INS1_25CollectiveMainloopFwdSm80ILi8ELi1ELb0EN4cute5tupleIJNS5_1CILi128EEENS7_ILi48EEENS7_ILi256EEEEEELi256ENS_10bfloat16_tEfNS_4arch4Sm80ELb0ELb1ELb1ELb1ELb0ELb1ELb1ELb1EEENS1_21CollectiveEpilogueFwdINS6_IJS8_SA_S9_EEENS6_IJNS7_ILi1EEESI_SI_EEESC_SE_Li256ELb1ELb1ELb1ELb0EEENS1_36VarlenDynamicPersistentTileSchedulerILi128ELi48ELi256ELi256ELb1ELb1ELb0ELb1ELb0ELb1EEEEEEEEEvNT_6ParamsE) ;  /* 0xfffd463002007950 */ /* 0x004fea0003c3ffff */
        .weak           $__internal_41_$__cuda_sm70_votesync_ballot
        .type           $__internal_41_$__cuda_sm70_votesync_ballot,@function
        .size           $__internal_41_$__cuda_sm70_votesync_ballot,(.L_x_2636 - $__internal_41_$__cuda_sm70_votesync_ballot)
$__internal_41_$__cuda_sm70_votesync_ballot:
[----:B------:R-:W-:Y:S01]  /*2b9d0*/  ISETP.NE.U32.AND P0, PT, R0, 0x1, PT ;  /* 0x000000010000780c */ /* 0x000fe20003f05070 */
[----:B------:R-:W-:-:S04]  /*2b9e0*/  IMAD.MOV.U32 R3, RZ, RZ, -0x1 ;  /* 0xffffffffff037424 */ /* 0x000fc800078e00ff */
[----:B------:R-:W-:Y:S08]  /*2b9f0*/  WARPSYNC R3 ;  /* 0x0000000300007348 */ /* 0x000ff00003800000 */
[----:B------:R-:W-:-:S04]  /*2ba00*/  VOTE.ANY R0, PT, !P0 ;  /* 0x0000000000007806 */ /* 0x000fc800040e0100 */
[----:B------:R-:W-:Y:S01]  /*2ba10*/  LOP3.LUT R0, R0, R3, RZ, 0xc0, !PT ;  /* 0x0000000300007212 */ /* 0x000fe200078ec0ff */
[----:B------:R-:W-:-:S04]  /*2ba20*/  IMAD.MOV.U32 R3, RZ, RZ, 0x0 ;  /* 0x00000000ff037424 */ /* 0x000fc800078e00ff */
[----:B------:R-:W-:Y:S05]  /*2ba30*/  RET.REL.NODEC R2 `(_ZN7cutlass13device_kernelIN5flash19enable_sm80_to_sm89INS1_16FlashAttnFwdSm80INS1_25CollectiveMainloopFwdSm80ILi8ELi1ELb0EN4cute5tupleIJNS5_1CILi128EEENS7_ILi48EEENS7_ILi256EEEEEELi256ENS_10bfloat16_tEfNS_4arch4Sm80ELb0ELb1ELb1ELb1ELb0ELb1ELb1ELb1EEENS1_21CollectiveEpilogueFwdINS6_IJS8_SA_S9_EEENS6_IJNS7_ILi1EEESI_SI_EEESC_SE_Li256ELb1ELb1ELb1ELb0EEENS1_36VarlenDynamicPersistentTileSchedulerILi128ELi48ELi256ELi256ELb1ELb1ELb0ELb1ELb0ELb1EEEEEEEEEvNT_6ParamsE) ;  /* 0xfffd45c002007950 */ /* 0x000fea0003c3ffff */
.L_x_2145:
        /* <DEDUP_REMOVED lines=12> */
.L_x_2636:


//--------------------- .text._ZN7cutlass13device_kernelIN5flash19enable_sm80_to_sm89INS1_16FlashAttnFwdSm80INS1_25CollectiveMainloopFwdSm80ILi8ELi1ELb0EN4cute5tupleIJNS5_1CILi128EEENS7_ILi96EEENS7_ILi256EEEEEELi256ENS_10bfloat16_tEfNS_4arch4Sm80ELb1ELb0ELb1ELb0ELb0ELb0ELb1ELb1EEENS1_21CollectiveEpilogueFwdINS6_IJS8_SA_S9_EEENS6_IJNS7_ILi1EEESI_SI_EEESC_SE_Li256ELb0ELb1ELb1ELb0EEENS1_30DynamicPersistentTileSchedulerILi256ELi256ELb1ELb1ELb0EEEEEEEEEvNT_6ParamsE --------------------------
	.section	.text._ZN7cutlass13device_kernelIN5flash19enable_sm80_to_sm89INS1_16FlashAttnFwdSm80INS1_25CollectiveMainloopFwdSm80ILi8ELi1ELb0EN4cute5tupleIJNS5_1CILi128EEENS7_ILi96EEENS7_ILi256EEEEEELi256ENS_10bfloat16_tEfNS_4arch4Sm80ELb1ELb0ELb1ELb0ELb0ELb0ELb1ELb1EEENS1_21CollectiveEpilogueFwdINS6_IJS8_SA_S9_EEENS6_IJNS7_ILi1EEESI_SI_EEESC_SE_Li256ELb0ELb1ELb1ELb0EEENS1_30DynamicPersistentTileSchedulerILi256ELi256ELb1ELb1ELb0EEEEEEEEEvNT_6ParamsE,"ax",@progbits
	.sectioninfo	@"SHI_REGISTERS=255"
	.align	128
.text._ZN7cutlass13device_kernelIN5flash19enable_sm80_to_sm89INS1_16FlashAttnFwdSm80INS1_25CollectiveMainloopFwdSm80ILi8ELi1ELb0EN4cute5tupleIJNS5_1CILi128EEENS7_ILi96EEENS7_ILi256EEEEEELi256ENS_10bfloat16_tEfNS_4arch4Sm80ELb1ELb0ELb1ELb0ELb0ELb0ELb1ELb1EEENS1_21CollectiveEpilogueFwdINS6_IJS8_SA_S9_EEENS6_IJNS7_ILi1EEESI_SI_EEESC_SE_Li256ELb0ELb1ELb1ELb0EEENS1_30DynamicPersistentTileSchedulerILi256ELi256ELb1ELb1ELb0EEEEEEEEEvNT_6ParamsE:
        .type           _ZN7cutlass13device_kernelIN5flash19enable_sm80_to_sm89INS1_16FlashAttnFwdSm80INS1_25CollectiveMainloopFwdSm80ILi8ELi1ELb0EN4cute5tupleIJNS5_1CILi128EEENS7_ILi96EEENS7_ILi256EEEEEELi256ENS_10bfloat16_tEfNS_4arch4Sm80ELb1ELb0ELb1ELb0ELb0ELb0ELb1ELb1EEENS1_21CollectiveEpilogueFwdINS6_IJS8_SA_S9_EEENS6_IJNS7_ILi1EEESI_SI_EEESC_SE_Li256ELb0ELb1ELb1ELb0EEENS1_30DynamicPersistentTileSchedulerILi256ELi256ELb1ELb1ELb0EEEEEEEEEvNT_6ParamsE,@function
        .size           _ZN7cutlass13device_kernelIN5flash19enable_sm80_to_sm89INS1_16FlashAttnFwdSm80INS1_25CollectiveMainloopFwdSm80ILi8ELi1ELb0EN4cute5tupleIJNS5_1CILi128EEENS7_ILi96EEENS7_ILi256EEEEEELi256ENS_10bfloat16_tEfNS_4arch4Sm80ELb1ELb0ELb1ELb0ELb0ELb0ELb1ELb1EEENS1_21CollectiveEpilogueFwdINS6_IJS8_SA_S9_EEENS6_IJNS7_ILi1EEESI_SI_EEESC_SE_Li256ELb0ELb1ELb1ELb0EEENS1_30DynamicPersistentTileSchedulerILi256ELi256ELb1ELb1ELb0EEEEEEEEEvNT_6ParamsE,(.L_x_2642 - _ZN7cutlass13device_kernelIN5flash19enable_sm80_to_sm89INS1_16FlashAttnFwdSm80INS1_25CollectiveMainloopFwdSm80ILi8ELi1ELb0EN4cute5tupleIJNS5_1CILi128EEENS7_ILi96EEENS7_ILi256EEEEEELi256ENS_10bfloat16_tEfNS_4arch4Sm80ELb1ELb0ELb1ELb0ELb0ELb0ELb1ELb1EEENS1_21CollectiveEpilogueFwdINS6_IJS8_SA_S9_EEENS6_IJNS7_ILi1EEESI_SI_EEESC_SE_Li256ELb0ELb1ELb1ELb0EEENS1_30DynamicPersistentTileSchedulerILi256ELi256ELb1ELb1ELb0EEEEEEEEEvNT_6ParamsE)
        .other          _ZN7cutlass13device_kernelIN5flash19enable_sm80_to_sm89INS1_16FlashAttnFwdSm80INS1_25CollectiveMainloopFwdSm80ILi8ELi1ELb0EN4cute5tupleIJNS5_1CILi128EEENS7_ILi96EEENS7_ILi256EEEEEELi256ENS_10bfloat16_tEfNS_4arch4Sm80ELb1ELb0ELb1ELb0ELb0ELb0ELb1ELb1EEENS1_21CollectiveEpilogueFwdINS6_IJS8_SA_S9_EEENS6_IJNS7_ILi1EEESI_SI_EEESC_SE_Li256ELb0ELb1ELb1ELb0EEENS1_30DynamicPersistentTileSchedulerILi256ELi256ELb1ELb1ELb0EEEEEEEEEvNT_6ParamsE,@"STO_CUDA_ENTRY STV_DEFAULT"
_ZN7cutlass13device_kernelIN5flash19enable_sm80_to_sm89INS1_16FlashAttnFwdSm80INS1_25CollectiveMainloopFwdSm80ILi8ELi1ELb0EN4cute5tupleIJNS5_1CILi128EEENS7_ILi96EEENS7_ILi256EEEEEELi256ENS_10bfloat16_tEfNS_4arch4Sm80ELb1ELb0ELb1ELb0ELb0ELb0ELb1ELb1EEENS1_21CollectiveEpilogueFwdINS6_IJS8_SA_S9_EEENS6_IJNS7_ILi1EEESI_SI_EEESC_SE_Li256ELb0ELb1ELb1ELb0EEENS1_30DynamicPersistentTileSchedulerILi256ELi256ELb1ELb1ELb0EEEEEEEEEvNT_6ParamsE:
        /* <DEDUP_REMOVED lines=12> */
[----:B------:R-:W-:Y:S01]  /*00c0*/  IMAD.MOV.U32 R218, RZ, RZ, 0x20 ;  /* 0x00000020ffda7424 */ /* 0x000fe200078e00ff */
[----:B------:R-:W-:Y:S01]  /*00d0*/  ULDC.64 UR6, c[0x0][0x118] ;  /* 0x0000460000067ab9 */ /* 0x000fe20000000a00 */
[----:B------:R-:W-:Y:S01]  /*00e0*/  IMAD.MOV.U32 R220, RZ, RZ, 0x40 ;  /* 0x00000040ffdc7424 */ /* 0x000fe200078e00ff */
[CC--:B------:R-:W-:Y:S02]  /*00f0*/  LEA.HI R10, R8.reuse, R16.reuse, RZ, 0x3 ;  /* 0x00000010080a7211 */ /* 0x0c0fe400078f18ff */
[CC--:B------:R-:W-:Y:S02]  /*0100*/  LEA.HI R0, R8.reuse, R16.reuse, RZ, 0x2 ;  /* 0x0000001008007211 */ /* 0x0c0fe400078f10ff */
[----:B------:R-:W-:Y:S02]  /*0110*/  LEA.HI R6, R8, R16, RZ, 0x4 ;  /* 0x0000001008067211 */ /* 0x000fe400078f20ff */
[----:B------:R-:W-:-:S02]  /*0120*/  SHF.R.S32.HI R20, RZ, 0x3, R10 ;  /* 0x00000003ff147819 */ /* 0x000fc4000001140a */
[----:B------:R-:W-:Y:S02]  /*0130*/  LOP3.LUT R2, R10, 0xfffffff8, RZ, 0xc0, !PT ;  /* 0xfffffff80a027812 */ /* 0x000fe400078ec0ff */
[----:B------:R-:W-:Y:S01]  /*0140*/  LOP3.LUT R4, R0, 0xfffffffc, RZ, 0xc0, !PT ;  /* 0xfffffffc00047812 */ /* 0x000fe200078ec0ff */
[----:B------:R-:W-:Y:S01]  /*0150*/  IMAD.SHL.U32 R7, R20, 0x40, RZ ;  /* 0x0000004014077824 */ /* 0x000fe200078e00ff */
[----:B------:R-:W-:Y:S01]  /*0160*/  LOP3.LUT R0, R6, 0xfffffff0, RZ, 0xc0, !PT ;  /* 0xfffffff006007812 */ /* 0x000fe200078ec0ff */
[C---:B------:R-:W-:Y:S01]  /*0170*/  IMAD.IADD R9, R16.reuse, 0x1, -R2 ;  /* 0x0000000110097824 */ /* 0x040fe200078e0a02 */
[----:B------:R-:W-:Y:S01]  /*0180*/  SHF.R.S32.HI R5, RZ, 0x4, R6 ;  /* 0x00000004ff057819 */ /* 0x000fe20000011406 */
[C---:B------:R-:W-:Y:S02]  /*0190*/  IMAD.IADD R4, R16.reuse, 0x1, -R4 ;  /* 0x0000000110047824 */ /* 0x040fe400078e0a04 */
[----:B------:R-:W-:Y:S01]  /*01a0*/  IMAD.IADD R3, R16, 0x1, -R0 ;  /* 0x0000000110037824 */ /* 0x000fe200078e0a00 */
[----:B------:R-:W-:Y:S01]  /*01b0*/  LEA.HI R2, R6, R5, RZ, 0x1 ;  /* 0x0000000506027211 */ /* 0x000fe200078f08ff */
[----:B------:R-:W-:Y:S01]  /*01c0*/  IMAD.SHL.U32 R18, R9, 0x8, RZ ;  /* 0x0000000809127824 */ /* 0x000fe200078e00ff */
[----:B------:R-:W-:-:S02]  /*01d0*/  LOP3.LUT R0, R7, 0x1c0, RZ, 0xc0, !PT ;  /* 0x000001c007007812 */ /* 0x000fc400078ec0ff */
[----:B------:R-:W-:Y:S02]  /*01e0*/  LOP3.LUT R6, R2, 0xfffffffe, RZ, 0xc0, !PT ;  /* 0xfffffffe02067812 */ /* 0x000fe400078ec0ff */
[----:B------:R-:W-:Y:S01]  /*01f0*/  SHF.R.S32.HI R11, RZ, 0x1f, R3 ;  /* 0x0000001fff0b7819 */ /* 0x000fe20000011403 */
[----:B------:R-:W-:Y:S01]  /*0200*/  STL [R1+0x40], R18 ;  /* 0x0000401201007387 */ /* 0x000fe20000100800 */
[----:B------:R-:W-:Y:S01]  /*0210*/  LOP3.LUT R7, R0, 0x38, R18, 0xf8, !PT ;  /* 0x0000003800077812 */ /* 0x000fe200078ef812 */
[----:B------:R-:W-:Y:S01]  /*0220*/  IMAD.IADD R12, R5, 0x1, -R6 ;  /* 0x00000001050c7824 */ /* 0x000fe200078e0a06 */
[----:B------:R-:W-:Y:S01]  /*0230*/  SHF.R.U32.HI R2, RZ, 0x3, R0 ;  /* 0x00000003ff027819 */ /* 0x000fe20000011600 */
[----:B------:R-:W-:Y:S01]  /*0240*/  IMAD.SHL.U32 R5, R9, 0x40, RZ ;  /* 0x0000004009057824 */ /* 0x000fe200078e00ff */
[----:B------:R-:W-:Y:S02]  /*0250*/  LEA.HI R0, R4, R4, RZ, 0x1 ;  /* 0x0000000404007211 */ /* 0x000fe400078f08ff */
[----:B------:R-:W-:-:S02]  /*0260*/  LEA.HI R11, R11, R3, RZ, 0x3 ;  /* 0x000000030b0b7211 */ /* 0x000fc400078f18ff */
[----:B------:R-:W-:Y:S02]  /*0270*/  LOP3.LUT R0, R0, 0x1ffffffe, RZ, 0xc0, !PT ;  /* 0x1ffffffe00007812 */ /* 0x000fe400078ec0ff */
[----:B------:R-:W-:Y:S02]  /*0280*/  LOP3.LUT R13, R7, R2, RZ, 0x3c, !PT ;  /* 0x00000002070d7212 */ /* 0x000fe400078e3cff */
[----:B------:R-:W-:Y:S01]  /*0290*/  LOP3.LUT R2, R11, 0xfffffff8, RZ, 0xc0, !PT ;  /* 0xfffffff80b027812 */ /* 0x000fe200078ec0ff */
[----:B------:R-:W-:Y:S01]  /*02a0*/  IMAD.IADD R14, R4, 0x1, -R0 ;  /* 0x00000001040e7824 */ /* 0x000fe200078e0a00 */
[----:B------:R-:W-:Y:S02]  /*02b0*/  LEA.HI R6, R8, R16, RZ, 0x5 ;  /* 0x0000001008067211 */ /* 0x000fe400078f28ff */
[----:B------:R-:W-:Y:S01]  /*02c0*/  LOP3.LUT R0, R5, 0x1c0, RZ, 0xc0, !PT ;  /* 0x000001c005007812 */ /* 0x000fe200078ec0ff */
[----:B------:R-:W-:Y:S01]  /*02d0*/  IMAD.IADD R7, R3, 0x1, -R2 ;  /* 0x0000000103077824 */ /* 0x000fe200078e0a02 */
[----:B------:R-:W-:-:S02]  /*02e0*/  LOP3.LUT R3, R6, 0xffffffe0, RZ, 0xc0, !PT ;  /* 0xffffffe006037812 */ /* 0x000fc400078ec0ff */
[----:B------:R-:W-:Y:S02]  /*02f0*/  LOP3.LUT R4, R0, 0x8, R10, 0xf8, !PT ;  /* 0x0000000800047812 */ /* 0x000fe400078ef80a */
[----:B------:R-:W-:Y:S01]  /*0300*/  SHF.R.U32.HI R2, RZ, 0x3, R0 ;  /* 0x00000003ff027819 */ /* 0x000fe20000011600 */
[----:B------:R-:W-:Y:S01]  /*0310*/  IMAD.IADD R17, R16, 0x1, -R3 ;  /* 0x0000000110117824 */ /* 0x000fe200078e0a03 */
[--C-:B------:R-:W-:Y:S02]  /*0320*/  SHF.R.S32.HI R223, RZ, 0x5, R6.reuse ;  /* 0x00000005ffdf7819 */ /* 0x100fe40000011406 */
[----:B------:R-:W-:Y:S02]  /*0330*/  SHF.R.S32.HI R0, RZ, 0x1f, R6 ;  /* 0x0000001fff007819 */ /* 0x000fe40000011406 */
[----:B------:R-:W-:Y:S02]  /*0340*/  LEA.HI R3, R8, R16, RZ, 0x6 ;  /* 0x0000001008037211 */ /* 0x000fe400078f30ff */
[----:B------:R-:W-:-:S02]  /*0350*/  LEA.HI R0, R0, R223, RZ, 0x3 ;  /* 0x000000df00007211 */ /* 0x000fc400078f18ff */
[----:B------:R-:W-:Y:S01]  /*0360*/  LOP3.LUT R216, R4, R2, RZ, 0x3c, !PT ;  /* 0x0000000204d87212 */ /* 0x000fe200078e3cff */
[----:B------:R-:W-:Y:S01]  /*0370*/  IMAD.SHL.U32 R10, R3, 0x8, RZ ;  /* 0x00000008030a7824 */ /* 0x000fe200078e00ff */
[----:B------:R-:W-:Y:S01]  /*0380*/  LOP3.LUT R2, R0, 0xffffff8, RZ, 0xc0, !PT ;  /* 0x0ffffff800027812 */ /* 0x000fe200078ec0ff */
[C---:B------:R-:W-:Y:S01]  /*0390*/  IMAD.SHL.U32 R3, R7.reuse, 0x40, RZ ;  /* 0x0000004007037824 */ /* 0x040fe200078e00ff */
[----:B------:R-:W-:Y:S01]  /*03a0*/  SHF.R.S32.HI R8, RZ, 0x1f, R17 ;  /* 0x0000001fff087819 */ /* 0x000fe20000011411 */
[----:B------:R-:W-:Y:S01]  /*03b0*/  IMAD.SHL.U32 R4, R12, 0x8, RZ ;  /* 0x000000080c047824 */ /* 0x000fe200078e00ff */
[----:B------:R-:W-:Y:S01]  /*03c0*/  LOP3.LUT P3, RZ, R7, 0x2, RZ, 0xc0, !PT ;  /* 0x0000000207ff7812 */ /* 0x000fe2000786c0ff */
[----:B------:R-:W-:Y:S01]  /*03d0*/  IMAD.IADD R6, R223, 0x1, -R2 ;  /* 0x00000001df067824 */ /* 0x000fe200078e0a02 */
[----:B------:R-:W-:Y:S01]  /*03e0*/  LOP3.LUT R0, R3, 0x1c0, RZ, 0xc0, !PT ;  /* 0x000001c003007812 */ /* 0x000fe200078ec0ff */
[----:B------:R-:W-:Y:S01]  /*03f0*/  IMAD.SHL.U32 R2, R11, 0x40, RZ ;  /* 0x000000400b027824 */ /* 0x000fe200078e00ff */
[----:B------:R-:W-:Y:S01]  /*0400*/  LEA.HI R8, R8, R17, RZ, 0x2 ;  /* 0x0000001108087211 */ /* 0x000fe200078f10ff */
[----:B------:R-:W-:Y:S01]  /*0410*/  IMAD R216, R12, 0x200, R216 ;  /* 0x000002000cd87824 */ /* 0x000fe200078e02d8 */
[----:B------:R-:W-:-:S02]  /*0420*/  LOP3.LUT R3, R0, 0x8, R4, 0xf8, !PT ;  /* 0x0000000800037812 */ /* 0x000fc400078ef804 */
[----:B------:R-:W-:Y:S02]  /*0430*/  SHF.R.U32.HI R0, RZ, 0x3, R0 ;  /* 0x00000003ff007819 */ /* 0x000fe40000011600 */
[----:B------:R-:W-:Y:S02]  /*0440*/  LOP3.LUT R2, R2, 0xfffffe00, RZ, 0xc0, !PT ;  /* 0xfffffe0002027812 */ /* 0x000fe400078ec0ff */
[----:B------:R-:W-:Y:S02]  /*0450*/  SHF.R.S32.HI R5, RZ, 0x2, R8 ;  /* 0x00000002ff057819 */ /* 0x000fe40000011408 */
[----:B------:R-:W-:Y:S01]  /*0460*/  LOP3.LUT R0, R3, R0, RZ, 0x3c, !PT ;  /* 0x0000000003007212 */ /* 0x000fe200078e3cff */
[----:B------:R-:W-:Y:S01]  /*0470*/  IMAD R223, R223, 0x400, R2 ;  /* 0x00000400dfdf7824 */ /* 0x000fe200078e0202 */
[----:B------:R-:W-:Y:S01]  /*0480*/  IADD3 R4, R18, 0xc0, RZ ;  /* 0x000000c012047810 */ /* 0x000fe20007ffe0ff */
[----:B------:R-:W-:Y:S01]  /*0490*/  IMAD R16, R6, 0x10, R5 ;  /* 0x0000001006107824 */ /* 0x000fe200078e0205 */
[----:B------:R-:W-:Y:S01]  /*04a0*/  LOP3.LUT R217, R0, R2, RZ, 0xfc, !PT ;  /* 0x0000000200d97212 */ /* 0x000fe200078efcff */
[----:B------:R-:W-:Y:S01]  /*04b0*/  IMAD.IADD R223, R223, 0x1, R0 ;  /* 0x00000001dfdf7824 */ /* 0x000fe200078e0200 */
[----:B------:R-:W-:Y:S01]  /*04c0*/  IADD3 R2, R18, 0x40, RZ ;  /* 0x0000004012027810 */ /* 0x000fe20007ffe0ff */
[----:B------:R-:W-:Y:S01]  /*04d0*/  IMAD R0, R9, 0x20, R20 ;  /* 0x0000002009007824 */ /* 0x000fe200078e0214 */
[----:B------:R-:W-:Y:S01]  /*04e0*/  STL [R1+0x7c], R16 ;  /* 0x00007c1001007387 */ /* 0x000fe20000100800 */
[----:B------:R-:W-:-:S02]  /*04f0*/  LOP3.LUT R3, R8, 0x7ffffffc, RZ, 0xc0, !PT ;  /* 0x7ffffffc08037812 */ /* 0x000fc400078ec0ff */
[----:B------:R-:W-:Y:S01]  /*0500*/  SHF.R.S32.HI R2, RZ, 0x1f, R2 ;  /* 0x0000001fff027819 */ /* 0x000fe20000011402 */
[----:B------:R-:W-:Y:S01]  /*0510*/  STL [R1+0x54], R15 ;  /* 0x0000540f01007387 */ /* 0x000fe20000100800 */
[----:B------:R-:W-:Y:S02]  /*0520*/  LOP3.LUT P0, RZ, R7, 0x4, RZ, 0xc0, !PT ;  /* 0x0000000407ff7812 */ /* 0x000fe4000780c0ff */
[----:B------:R-:W-:Y:S01]  /*0530*/  LEA R216, R216, 0xc100, 0x1 ;  /* 0x0000c100d8d87811 */ /* 0x000fe200078e08ff */
[----:B------:R1:W-:Y:S01]  /*0540*/  STL [R1+0x80], R0 ;  /* 0x0000800001007387 */ /* 0x0003e20000100800 */
[----:B------:R-:W-:Y:S02]  /*0550*/  R2P PR, R9, 0x6 ;  /* 0x0000000609007804 */ /* 0x000fe40000000000 */
[----:B------:R-:W-:Y:S01]  /*0560*/  SEL R218, R218, 0xffffffe0, !P3 ;  /* 0xffffffe0dada7807 */ /* 0x000fe20005800000 */
[----:B------:R2:W-:Y:S01]  /*0570*/  STL [R1+0x68], R2 ;  /* 0x0000680201007387 */ /* 0x0005e20000100800 */
[----:B------:R-:W-:-:S02]  /*0580*/  LEA R223, R223, 0x18100, 0x1 ;  /* 0x00018100dfdf7811 */ /* 0x000fc400078e08ff */
[----:B------:R-:W-:Y:S02]  /*0590*/  LEA R217, R217, 0x100, 0x1 ;  /* 0x00000100d9d97811 */ /* 0x000fe400078e08ff */
[C---:B------:R-:W-:Y:S01]  /*05a0*/  SEL R219, R220.reuse, 0xffffffc0, !P2 ;  /* 0xffffffc0dcdb7807 */ /* 0x040fe20005000000 */
[----:B------:R-:W-:Y:S01]  /*05b0*/  IMAD.IADD R224, R223, 0x1, R218 ;  /* 0x00000001dfe07824 */ /* 0x000fe200078e02da */
[----:B------:R-:W-:Y:S01]  /*05c0*/  SEL R220, R220, 0xffffffc0, !P0 ;  /* 0xffffffc0dcdc7807 */ /* 0x000fe20004000000 */
[----:B------:R-:W-:Y:S01]  /*05d0*/  IMAD.IADD R218, R218, 0x1, R217 ;  /* 0x00000001dada7824 */ /* 0x000fe200078e02d9 */
[C---:B------:R-:W-:Y:S01]  /*05e0*/  IADD3 R227, R216.reuse, 0x20, RZ ;  /* 0x00000020d8e37810 */ /* 0x040fe20007ffe0ff */
[C---:B------:R-:W-:Y:S01]  /*05f0*/  IMAD.IADD R222, R216.reuse, 0x1, R219 ;  /* 0x00000001d8de7824 */ /* 0x040fe200078e02db */
[----:B------:R-:W-:Y:S01]  /*0600*/  LOP3.LUT R10, R13, 0x7ffffe00, R10, 0xf8, !PT ;  /* 0x7ffffe000d0a7812 */ /* 0x000fe200078ef80a */
[----:B------:R-:W-:Y:S01]  /*0610*/  IMAD.IADD R226, R223, 0x1, R220 ;  /* 0x00000001dfe27824 */ /* 0x000fe200078e02dc */
[----:B------:R-:W-:Y:S01]  /*0620*/  @P1 IADD3 R227, R216, -0x20, RZ ;  /* 0xffffffe0d8e31810 */ /* 0x000fe20007ffe0ff */
[----:B------:R-:W-:-:S02]  /*0630*/  IMAD.IADD R221, R220, 0x1, R217 ;  /* 0x00000001dcdd7824 */ /* 0x000fc400078e02d9 */
[----:B------:R-:W-:Y:S01]  /*0640*/  IMAD.IADD R225, R224, 0x1, R220 ;  /* 0x00000001e0e17824 */ /* 0x000fe200078e02dc */
[C---:B------:R-:W-:Y:S01]  /*0650*/  IADD3 R250, R227.reuse, 0x800, RZ ;  /* 0x00000800e3fa7810 */ /* 0x040fe20007ffe0ff */
[----:B------:R-:W-:Y:S01]  /*0660*/  IMAD.SHL.U32 R251, R10, 0x2, RZ ;  /* 0x000000020afb7824 */ /* 0x000fe200078e00ff */
[----:B------:R-:W-:Y:S01]  /*0670*/  IADD3 R249, R227, 0x1000, RZ ;  /* 0x00001000e3f97810 */ /* 0x000fe20007ffe0ff */
[----:B------:R-:W-:Y:S01]  /*0680*/  IMAD.IADD R219, R219, 0x1, R227 ;  /* 0x00000001dbdb7824 */ /* 0x000fe200078e02e3 */
[----:B-1----:R-:W-:Y:S01]  /*0690*/  IADD3 R0, R18, 0x80, RZ ;  /* 0x0000008012007810 */ /* 0x002fe20007ffe0ff */
[----:B------:R-:W-:Y:S01]  /*06a0*/  IMAD.IADD R220, R220, 0x1, R218 ;  /* 0x00000001dcdc7824 */ /* 0x000fe200078e02da */
[----:B------:R-:W-:Y:S02]  /*06b0*/  IADD3 R248, R227, 0x1800, RZ ;  /* 0x00001800e3f87810 */ /* 0x000fe40007ffe0ff */
[----:B------:R-:W-:Y:S01]  /*06c0*/  SHF.R.S32.HI R5, RZ, 0x1f, R0 ;  /* 0x0000001fff057819 */ /* 0x000fe20000011400 */
[----:B------:R-:W-:Y:S01]  /*06d0*/  IMAD.IADD R0, R17, 0x1, -R3 ;  /* 0x0000000111007824 */ /* 0x000fe200078e0a03 */
[----:B--2---:R-:W-:-:S02]  /*06e0*/  SHF.R.S32.HI R2, RZ, 0x1f, R4 ;  /* 0x0000001fff027819 */ /* 0x004fc40000011404 */
[C---:B------:R-:W-:Y:S01]  /*06f0*/  IADD3 R247, R227.reuse, 0x2000, RZ ;  /* 0x00002000e3f77810 */ /* 0x040fe20007ffe0ff */
[----:B------:R-:W-:Y:S01]  /*0700*/  STL [R1+0x64], R5 ;  /* 0x0000640501007387 */ /* 0x000fe20000100800 */
[----:B------:R-:W-:Y:S01]  /*0710*/  IMAD.SHL.U32 R0, R0, 0x2, RZ ;  /* 0x0000000200007824 */ /* 0x000fe200078e00ff */
[C---:B------:R-:W-:Y:S02]  /*0720*/  IADD3 R246, R227.reuse, 0x2800, RZ ;  /* 0x00002800e3f67810 */ /* 0x040fe40007ffe0ff */
[----:B------:R1:W-:Y:S01]  /*0730*/  STL [R1+0x60], R2 ;  /* 0x0000600201007387 */ /* 0x0003e20000100800 */
        /* <DEDUP_REMOVED lines=11> */
[C---:B------:R-:W-:Y:S01]  /*07f0*/  IADD3 R234, R227.reuse, 0x8800, RZ ;  /* 0x00008800e3ea7810 */ /* 0x040fe20007ffe0ff */
[----:B-1----:R-:W-:Y:S01]  /*0800*/  IMAD R2, R14, 0x8, R16 ;  /* 0x000000080e027824 */ /* 0x002fe200078e0210 */
[C---:B------:R-:W-:Y:S02]  /*0810*/  IADD3 R233, R227.reuse, 0x9000, RZ ;  /* 0x00009000e3e97810 */ /* 0x040fe40007ffe0ff */
[C---:B------:R-:W-:Y:S02]  /*0820*/  IADD3 R232, R227.reuse, 0x9800, RZ ;  /* 0x00009800e3e87810 */ /* 0x040fe40007ffe0ff */
[----:B------:R1:W-:Y:S01]  /*0830*/  STL [R1+0x74], R2 ;  /* 0x0000740201007387 */ /* 0x0003e20000100800 */
[----:B------:R-:W-:-:S02]  /*0840*/  IADD3 R231, R227, 0xa000, RZ ;  /* 0x0000a000e3e77810 */ /* 0x000fc40007ffe0ff */
[C---:B------:R-:W-:Y:S01]  /*0850*/  IADD3 R230, R227.reuse, 0xa800, RZ ;  /* 0x0000a800e3e67810 */ /* 0x040fe20007ffe0ff */
[----:B------:R2:W-:Y:S01]  /*0860*/  STL [R1+0x1c], R0 ;  /* 0x00001c0001007387 */ /* 0x0005e20000100800 */
[C---:B------:R-:W-:Y:S02]  /*0870*/  IADD3 R229, R227.reuse, 0xb000, RZ ;  /* 0x0000b000e3e57810 */ /* 0x040fe40007ffe0ff */
[----:B------:R-:W-:Y:S02]  /*0880*/  IADD3 R228, R227, 0xb800, RZ ;  /* 0x0000b800e3e47810 */ /* 0x000fe40007ffe0ff */
[C---:B-1----:R-:W-:Y:S02]  /*0890*/  IADD3 R2, R0.reuse, 0xf0, RZ ;  /* 0x000000f000027810 */ /* 0x042fe40007ffe0ff */
[----:B--2---:R-:W-:-:S03]  /*08a0*/  IADD3 R0, R0, 0xf8, RZ ;  /* 0x000000f800007810 */ /* 0x004fc60007ffe0ff */
[----:B------:R1:W-:Y:S04]  /*08b0*/  STL [R1+0x5c], R2 ;  /* 0x00005c0201007387 */ /* 0x0003e80000100800 */
[----:B------:R2:W-:Y:S01]  /*08c0*/  STL [R1+0x58], R0 ;  /* 0x0000580001007387 */ /* 0x0005e20000100800 */
[----:B-1----:R-:W-:Y:S02]  /*08d0*/  SHF.R.S32.HI R2, RZ, 0x1f, R2 ;  /* 0x0000001fff027819 */ /* 0x002fe40000011402 */
[----:B--2---:R-:W-:-:S03]  /*08e0*/  SHF.R.S32.HI R0, RZ, 0x1f, R0 ;  /* 0x0000001fff007819 */ /* 0x004fc60000011400 */
[----:B------:R1:W-:Y:S04]  /*08f0*/  STL [R1+0x70], R2 ;  /* 0x0000700201007387 */ /* 0x0003e80000100800 */
[----:B------:R1:W-:Y:S02]  /*0900*/  STL [R1+0x6c], R0 ;  /* 0x00006c0001007387 */ /* 0x0003e40000100800 */
.L_x_2183:
[----:B------:R-:W2:Y:S01]  /*0910*/  LDL R4, [R1+0x54] ;  /* 0x0000540001047983 */ /* 0x000ea20000100800 */
[----:B-1----:R-:W-:Y:S01]  /*0920*/  IMAD.MOV.U32 R0, RZ, RZ, c[0x0][0x560] ;  /* 0x00015800ff007624 */ /* 0x002fe200078e00ff */
        /* <DEDUP_REMOVED lines=17> */
.L_x_2147:
[----:B------:R-:W-:-:S04]  /*0a40*/  MOV R0, c[0x0][0x554] ;  /* 0x0001550000007a02 */ /* 0x000fc80000000f00 */
[----:B------:R-:W-:Y:S02]  /*0a50*/  ISETP.NE.AND P0, PT, R0, 0x1, PT ;  /* 0x000000010000780c */ /* 0x000fe40003f05270 */
[----:B------:R-:W-:-:S11]  /*0a60*/  MOV R0, R2 ;  /* 0x0000000200007202 */ /* 0x000fd60000000f00 */
[----:B------:R-:W-:-:S05]  /*0a70*/  @P0 IMAD.HI.U32 R4, R2, c[0x0][0x558], RZ ;  /* 0x0001560002040a27 */ /* 0x000fca00078e00ff */
[----:B------:R-:W-:-:S05]  /*0a80*/  @P0 SHF.R.U32.HI R0, RZ, c[0x0][0x55c], R4 ;  /* 0x00015700ff000a19 */ /* 0x000fca0000011604 */
[----:B------:R-:W-:Y:S02]  /*0a90*/  IMAD R4, R0, c[0x0][0x554], RZ ;  /* 0x0001550000047a24 */ /* 0x000fe400078e02ff */
.L_x_2148:
[----:B------:R-:W-:Y:S05]  /*0aa0*/  BSYNC B0 ;  /* 0x0000000000007941 */ /* 0x000fea0003800000 */
.L_x_2146:
[----:B------:R-:W2:Y:S01]  /*0ab0*/  LDL.LU R11, [R1+0xc] ;  /* 0x00000c00010b7983 */ /* 0x000ea20000300800 */
[----:B------:R-:W-:Y:S01]  /*0ac0*/  IMAD.MOV.U32 R5, RZ, RZ, c[0x0][0x53c] ;  /* 0x00014f00ff057624 */ /* 0x000fe200078e00ff */
[----:B------:R-:W-:Y:S01]  /*0ad0*/  ULDC UR4, c[0x0][0x1d0] ;  /* 0x0000740000047ab9 */ /* 0x000fe20000000800 */
[----:B------:R-:W-:Y:S01]  /*0ae0*/  IMAD.MOV.U32 R12, RZ, RZ, R0 ;  /* 0x000000ffff0c7224 */ /* 0x000fe200078e0000 */
[----:B------:R-:W-:Y:S01]  /*0af0*/  UIADD3 UR4, UR4, 0x5f, URZ ;  /* 0x0000005f04047890 */ /* 0x000fe2000fffe03f */
[----:B------:R-:W-:Y:S01]  /*0b00*/  IMAD.MOV.U32 R7, RZ, RZ, c[0x0][0x2c4] ;  /* 0x0000b100ff077624 */ /* 0x000fe200078e00ff */
[----:B------:R-:W-:Y:S01]  /*0b10*/  ISETP.NE.AND P0, PT, R5, 0x1, PT ;  /* 0x000000010500780c */ /* 0x000fe20003f05270 */
[----:B------:R-:W-:Y:S01]  /*0b20*/  BSSY B0, `(.L_x_2149) ;  /* 0x0000047000007945 */ /* 0x000fe20003800000 */
[----:B------:R-:W-:Y:S01]  /*0b30*/  LOP3.LUT R5, RZ, R0, RZ, 0x33, !PT ;  /* 0x00000000ff057212 */ /* 0x000fe200078e33ff */
[----:B------:R-:W-:Y:S01]  /*0b40*/  UIMAD.WIDE UR4, UR4, 0x2aaaaaab, URZ ;  /* 0x2aaaaaab040478a5 */ /* 0x000fe2000f8e023f */
[----:B------:R-:W-:Y:S01]  /*0b50*/  ISETP.NE.AND P3, PT, R7, 0x1, PT ;  /* 0x000000010700780c */ /* 0x000fe20003f65270 */
[----:B------:R-:W-:-:S02]  /*0b60*/  IMAD.MOV.U32 R7, RZ, RZ, c[0x0][0x548] ;  /* 0x00015200ff077624 */ /* 0x000fc400078e00ff */
[----:B------:R-:W-:-:S04]  /*0b70*/  USHF.R.U32.HI UR4, URZ, 0x1f, UR5 ;  /* 0x0000001f3f047899 */ /* 0x000fc80008011605 */
[----:B------:R-:W-:Y:S02]  /*0b80*/  ULEA.HI.SX32 UR4, UR5, UR4, 0x1c ;  /* 0x0000000405047291 */ /* 0x000fe4000f8fe23f */
[----:B------:R-:W-:Y:S01]  /*0b90*/  @P0 IMAD.HI.U32 R6, R0, c[0x0][0x540], RZ ;  /* 0x0001500000060a27 */ /* 0x000fe200078e00ff */
[----:B------:R-:W-:-:S04]  /*0ba0*/  IADD3 R0, R5, c[0x0][0x53c], RZ ;  /* 0x00014f0005007a10 */ /* 0x000fc80007ffe0ff */
[----:B------:R-:W-:Y:S01]  /*0bb0*/  @P0 SHF.R.U32.HI R12, RZ, c[0x0][0x544], R6 ;  /* 0x00015100ff0c0a19 */ /* 0x000fe20000011606 */
[----:B------:R-:W-:Y:S01]  /*0bc0*/  IMAD.MOV.U32 R6, RZ, RZ, c[0x0][0x168] ;  /* 0x00005a00ff067624 */ /* 0x000fe200078e00ff */
        /* <DEDUP_REMOVED lines=8> */
[----:B------:R-:W-:-:S04]  /*0c50*/  IADD3 R5, -R6, 0x60, RZ ;  /* 0x0000006006057810 */ /* 0x000fc80007ffe1ff */
[----:B------:R-:W-:Y:S01]  /*0c60*/  IADD3 R5, R0, c[0x0][0x1d0], R5 ;  /* 0x0000740000057a10 */ /* 0x000fe20007ffe005 */
[----:B------:R-:W-:-:S04]  /*0c70*/  IMAD.IADD R0, R2, 0x1, -R4 ;  /* 0x0000000102007824 */ /* 0x000fc800078e0a04 */
[----:B------:R-:W-:Y:S02]  /*0c80*/  IMAD R0, R3, c[0x0][0x554], R0 ;  /* 0x0001550003007a24 */ /* 0x000fe400078e0200 */
[----:B------:R-:W-:-:S04]  /*0c90*/  IMAD.HI R5, R5, 0x2aaaaaab, RZ ;  /* 0x2aaaaaab05057827 */ /* 0x000fc800078e02ff */
[----:B------:R-:W-:Y:S01]  /*0ca0*/  @P0 IMAD.HI.U32 R2, R0, c[0x0][0x54c], RZ ;  /* 0x0001530000020a27 */ /* 0x000fe200078e00ff */
[----:B------:R-:W-:-:S03]  /*0cb0*/  SHF.R.U32.HI R6, RZ, 0x1f, R5 ;  /* 0x0000001fff067819 */ /* 0x000fc60000011605 */
[----:B------:R-:W-:Y:S01]  /*0cc0*/  IMAD.MOV.U32 R18, RZ, RZ, R0 ;  /* 0x000000ffff127224 */ /* 0x000fe200078e0000 */
[----:B------:R-:W-:Y:S01]  /*0cd0*/  @P0 SHF.R.U32.HI R18, RZ, c[0x0][0x550], R2 ;  /* 0x00015400ff120a19 */ /* 0x000fe20000011602 */
[----:B------:R-:W-:Y:S01]  /*0ce0*/  IMAD.MOV.U32 R2, RZ, RZ, RZ ;  /* 0x000000ffff027224 */ /* 0x000fe200078e00ff */
[----:B------:R-:W-:-:S03]  /*0cf0*/  LEA.HI.SX32 R6, R5, R6, 0x1c ;  /* 0x0000000605067211 */ /* 0x000fc600078fe2ff */
[----:B------:R-:W-:Y:S01]  /*0d00*/  IMAD.MOV R3, RZ, RZ, -R18 ;  /* 0x000000ffff037224 */ /* 0x000fe200078e0a12 */
[----:B------:R-:W-:-:S03]  /*0d10*/  IMNMX R6, R6, UR4, PT ;  /* 0x0000000406067c17 */ /* 0x000fc6000b800200 */
[----:B------:R-:W-:Y:S01]  /*0d20*/  IMAD R19, R3, c[0x0][0x548], R0 ;  /* 0x0001520003137a24 */ /* 0x000fe200078e0200 */
[----:B------:R-:W-:Y:S02]  /*0d30*/  ISETP.GE.AND P0, PT, R6, 0x1, PT ;  /* 0x000000010600780c */ /* 0x000fe40003f06270 */
[----:B--2---:R-:W-:-:S04]  /*0d40*/  LOP3.LUT R11, R11, 0xfffffff7, RZ, 0xc0, !PT ;  /* 0xfffffff70b0b7812 */ /* 0x004fc800078ec0ff */
[----:B------:R-:W-:-:S05]  /*0d50*/  @P3 LOP3.LUT R11, R11, 0x8, RZ, 0xfc, !PT ;  /* 0x000000080b0b3812 */ /* 0x000fca00078efcff */
[----:B------:R1:W-:Y:S04]  /*0d60*/  STL [R1+0xc], R11 ;  /* 0x00000c0b01007387 */ /* 0x0003e80000100800 */
[----:B------:R1:W-:Y:S04]  /*0d70*/  STL [R1+0x48], R18 ;  /* 0x0000481201007387 */ /* 0x0003e80000100800 */
[----:B------:R1:W-:Y:S01]  /*0d80*/  STL [R1+0x3c], R19 ;  /* 0x00003c1301007387 */ /* 0x0003e20000100800 */
        /* <DEDUP_REMOVED lines=32> */
.L_x_2150:
[----:B------:R-:W-:Y:S05]  /*0f90*/  BSYNC B0 ;  /* 0x0000000000007941 */ /* 0x000fea0003800000 */
.L_x_2149:
        /* <DEDUP_REMOVED lines=77> */
[----:B------:R4:W3:Y:S01]  /*1470*/  LDL.64 R24, [R1+0x40] ;  /* 0x0000400001187983 */ /* 0x0008e20000100a00 */
[----:B------:R-:W-:-:S04]  /*1480*/  ISETP.NE.U32.AND P0, PT, RZ, c[0x0][0x340], PT ;  /* 0x0000d000ff007a0c */ /* 0x000fc80003f05070 */
[----:B------:R-:W-:-:S13]  /*1490*/  ISETP.NE.AND.EX P0, PT, RZ, c[0x0][0x344], PT, P0 ;  /* 0x0000d100ff007a0c */ /* 0x000fda0003f05300 */
[----:B------:R-:W-:-:S04]  /*14a0*/  @P0 IMAD.MOV.U32 R2, RZ, RZ, 0x4 ;  /* 0x00000004ff020424 */ /* 0x000fc800078e00ff */
[----:B------:R-:W-:-:S05]  /*14b0*/  @P0 IMAD.WIDE R2, R18, R2, c[0x0][0x340] ;  /* 0x0000d00012020625 */ /* 0x000fca00078e0202 */
[----:B------:R5:W4:Y:S01]  /*14c0*/  @P0 LDG.E R17, [R2.64] ;  /* 0x0000000602110981 */ /* 0x000b22000c1e1900 */
[----:B------:R-:W-:Y:S02]  /*14d0*/  SHF.R.S32.HI R14, RZ, 0x1f, R19 ;  /* 0x0000001fff0e7819 */ /* 0x000fe40000011413 */
[----:B------:R-:W-:Y:S01]  /*14e0*/  SHF.R.S32.HI R16, RZ, 0x1f, R18 ;  /* 0x0000001fff107819 */ /* 0x000fe20000011412 */
[----:B------:R-:W1:Y:S01]  /*14f0*/  S2R R7, SR_TID.X ;  /* 0x0000000000077919 */ /* 0x000e620000002100 */
[----:B------:R-:W-:Y:S01]  /*1500*/  MOV R23, R11 ;  /* 0x0000000b00177202 */ /* 0x000fe20000000f00 */
[----:B------:R-:W-:Y:S01]  /*1510*/  IMAD R5, R14, c[0x0][0x1b8], RZ ;  /* 0x00006e000e057a24 */ /* 0x000fe200078e02ff */
[----:B------:R-:W-:Y:S02]  /*1520*/  IADD3 R148, R22, -0x1, RZ ;  /* 0xffffffff16947810 */ /* 0x000fe40007ffe0ff */
[----:B------:R-:W-:Y:S01]  /*1530*/  LOP3.LUT R23, R23, 0xfffffffd, RZ, 0xc0, !PT ;  /* 0xfffffffd17177812 */ /* 0x000fe200078ec0ff */
[----:B------:R-:W-:-:S02]  /*1540*/  IMAD R5, R19, c[0x0][0x1bc], R5 ;  /* 0x00006f0013057a24 */ /* 0x000fc400078e0205 */
[----:B-----5:R-:W-:Y:S01]  /*1550*/  IMAD.WIDE.U32 R2, R19, c[0x0][0x1b8], RZ ;  /* 0x00006e0013027a25 */ /* 0x020fe200078e00ff */
[----:B-1----:R-:W-:-:S03]  /*1560*/  SHF.R.S32.HI R20, RZ, 0x1f, R7 ;  /* 0x0000001fff147819 */ /* 0x002fc60000011407 */
[----:B------:R-:W-:Y:S02]  /*1570*/  IMAD.IADD R3, R3, 0x1, R5 ;  /* 0x0000000103037824 */ /* 0x000fe400078e0205 */
[----:B------:R-:W-:Y:S01]  /*1580*/  IMAD R5, R16, c[0x0][0x1c0], RZ ;  /* 0x0000700010057a24 */ /* 0x000fe200078e02ff */
[----:B------:R-:W-:Y:S01]  /*1590*/  LEA.HI R20, R20, R7, RZ, 0x3 ;  /* 0x0000000714147211 */ /* 0x000fe200078f18ff */
[----:B------:R-:W-:-:S03]  /*15a0*/  IMAD.WIDE.U32 R2, R18, c[0x0][0x1c0], R2 ;  /* 0x0000700012027a25 */ /* 0x000fc600078e0002 */
[----:B------:R-:W-:Y:S01]  /*15b0*/  SHF.R.S32.HI R20, RZ, 0x3, R20 ;  /* 0x00000003ff147819 */ /* 0x000fe20000011414 */
[----:B------:R-:W-:-:S04]  /*15c0*/  IMAD R5, R18, c[0x0][0x1c4], R5 ;  /* 0x0000710012057a24 */ /* 0x000fc800078e0205 */
[----:B------:R-:W-:Y:S02]  /*15d0*/  IMAD.IADD R3, R3, 0x1, R5 ;  /* 0x0000000103037824 */ /* 0x000fe400078e0205 */
[----:B--2---:R-:W-:-:S04]  /*15e0*/  IMAD.IADD R4, R4, 0x1, R21 ;  /* 0x0000000104047824 */ /* 0x004fc800078e0215 */
[----:B------:R-:W-:-:S04]  /*15f0*/  @P3 IMAD.HI.U32 R6, R4, c[0x0][0x2c8], RZ ;  /* 0x0000b20004063a27 */ /* 0x000fc800078e00ff */
[----:B------:R-:W-:Y:S01]  /*1600*/  IMAD.MOV.U32 R0, RZ, RZ, R4 ;  /* 0x000000ffff007224 */ /* 0x000fe200078e0004 */
[----:B------:R-:W-:Y:S01]  /*1610*/  @P3 SHF.R.U32.HI R0, RZ, c[0x0][0x2cc], R6 ;  /* 0x0000b300ff003a19 */ /* 0x000fe20000011606 */
[----:B---3--:R-:W-:-:S03]  /*1620*/  IMAD.MOV.U32 R24, RZ, RZ, R8 ;  /* 0x000000ffff187224 */ /* 0x008fc600078e0008 */
[----:B------:R-:W-:Y:S01]  /*1630*/  SHF.R.S32.HI R6, RZ, 0x1f, R0 ;  /* 0x0000001fff067819 */ /* 0x000fe20000011400 */
[C---:B------:R-:W-:Y:S01]  /*1640*/  IMAD.WIDE.U32 R2, R0.reuse, c[0x0][0x1b0], R2 ;  /* 0x00006c0000027a25 */ /* 0x040fe200078e0002 */
[----:B------:R-:W-:Y:S02]  /*1650*/  IADD3 R10, -R0, RZ, RZ ;  /* 0x000000ff000a7210 */ /* 0x000fe40007ffe1ff */
[----:B------:R-:W-:Y:S01]  /*1660*/  SHF.R.S32.HI R25, RZ, 0x1f, R24 ;  /* 0x0000001fff197819 */ /* 0x000fe20000011418 */
[----:B------:R-:W-:Y:S01]  /*1670*/  IMAD R5, R6, c[0x0][0x1b0], RZ ;  /* 0x00006c0006057a24 */ /* 0x000fe200078e02ff */
[----:B------:R-:W-:Y:S01]  /*1680*/  SHF.R.S32.HI R6, RZ, 0x1f, R20 ;  /* 0x0000001fff067819 */ /* 0x000fe20000011414 */
[----:B------:R-:W-:Y:S01]  /*1690*/  IMAD R10, R10, c[0x0][0x2c4], R4 ;  /* 0x0000b1000a0a7a24 */ /* 0x000fe200078e0204 */
[----:B------:R-:W-:Y:S01]  /*16a0*/  ISETP.GE.AND P5, PT, R24, c[0x0][0x1d4], PT ;  /* 0x0000750018007a0c */ /* 0x000fe20003fa6270 */
[----:B------:R-:W-:Y:S01]  /*16b0*/  IMAD.WIDE.U32 R8, R20, c[0x0][0x1e0], R24 ;  /* 0x0000780014087a25 */ /* 0x000fe200078e0018 */
[----:B------:R1:W-:Y:S02]  /*16c0*/  STL [R1+0x44], R25 ;  /* 0x0000441901007387 */ /* 0x0003e40000100800 */
[----:B------:R-:W-:Y:S01]  /*16d0*/  SEL R12, RZ, 0x1, P5 ;  /* 0x00000001ff0c7807 */ /* 0x000fe20002800000 */
[----:B------:R-:W-:-:S02]  /*16e0*/  IMAD R4, R6, c[0x0][0x1e0], RZ ;  /* 0x0000780006047a24 */ /* 0x000fc400078e02ff */
[----:B------:R-:W-:Y:S01]  /*16f0*/  IMAD R13, R0, c[0x0][0x1b4], R5 ;  /* 0x00006d00000d7a24 */ /* 0x000fe200078e0205 */
[----:B------:R-:W-:Y:S01]  /*1700*/  IADD3 R0, R24, 0x40, RZ ;  /* 0x0000004018007810 */ /* 0x000fe20007ffe0ff */
[----:B------:R-:W-:Y:S02]  /*1710*/  IMAD R4, R20, c[0x0][0x1e4], R4 ;  /* 0x0000790014047a24 */ /* 0x000fe400078e0204 */
[----:B------:R-:W-:Y:S01]  /*1720*/  IMAD.IADD R3, R3, 0x1, R13 ;  /* 0x0000000103037824 */ /* 0x000fe200078e020d */
[----:B------:R-:W-:Y:S01]  /*1730*/  ISETP.GE.AND P1, PT, R0, c[0x0][0x1d4], PT ;  /* 0x0000750000007a0c */ /* 0x000fe20003f26270 */
[----:B------:R-:W-:Y:S01]  /*1740*/  IMAD R5, R6, c[0x0][0x208], RZ ;  /* 0x0000820006057a24 */ /* 0x000fe200078e02ff */
[----:B------:R-:W-:Y:S01]  /*1750*/  IADD3 R9, R9, R4, RZ ;  /* 0x0000000409097210 */ /* 0x000fe20007ffe0ff */
[C---:B------:R-:W-:Y:S01]  /*1760*/  IMAD.WIDE.U32 R6, R20.reuse, c[0x0][0x208], R24 ;  /* 0x0000820014067a25 */ /* 0x040fe200078e0018 */
[----:B------:R-:W-:Y:S02]  /*1770*/  SHF.R.S32.HI R4, RZ, 0x1f, R10 ;  /* 0x0000001fff047819 */ /* 0x000fe4000001140a */
[----:B------:R-:W-:Y:S01]  /*1780*/  SEL R11, RZ, 0xffffffff, P1 ;  /* 0xffffffffff0b7807 */ /* 0x000fe20000800000 */
[----:B------:R-:W-:Y:S01]  /*1790*/  IMAD R5, R20, c[0x0][0x20c], R5 ;  /* 0x0000830014057a24 */ /* 0x000fe200078e0205 */
[----:B------:R-:W-:Y:S01]  /*17a0*/  ISETP.GE.AND P4, PT, R0, c[0x0][0x198], PT ;  /* 0x0000660000007a0c */ /* 0x000fe20003f86270 */
[----:B------:R-:W-:Y:S01]  /*17b0*/  IMAD R4, R4, c[0x0][0x1a8], RZ ;  /* 0x00006a0004047a24 */ /* 0x000fe200078e02ff */
[----:B------:R-:W-:Y:S01]  /*17c0*/  SHF.L.U32 R11, R11, 0x1, RZ ;  /* 0x000000010b0b7819 */ /* 0x000fe200000006ff */
[----:B------:R-:W-:-:S02]  /*17d0*/  IMAD.WIDE.U32 R8, R19, c[0x0][0x1e8], R8 ;  /* 0x00007a0013087a25 */ /* 0x000fc400078e0008 */
[----:B------:R-:W-:Y:S02]  /*17e0*/  @P1 LOP3.LUT R23, R23, 0x2, RZ, 0xfc, !PT ;  /* 0x0000000217171812 */ /* 0x000fe400078efcff */
[----:B------:R-:W-:Y:S01]  /*17f0*/  IMAD R15, R10, c[0x0][0x1ac], R4 ;  /* 0x00006b000a0f7a24 */ /* 0x000fe200078e0204 */
[----:B------:R-:W-:Y:S01]  /*1800*/  IADD3 R4, R24, 0x80, RZ ;  /* 0x0000008018047810 */ /* 0x000fe20007ffe0ff */
[----:B------:R-:W-:Y:S01]  /*1810*/  IMAD.IADD R7, R7, 0x1, R5 ;  /* 0x0000000107077824 */ /* 0x000fe200078e0205 */
[----:B------:R-:W-:Y:S01]  /*1820*/  LOP3.LUT R28, R11, 0x2, R12, 0xe2, !PT ;  /* 0x000000020b1c7812 */ /* 0x000fe200078ee20c */
[----:B------:R-:W-:Y:S01]  /*1830*/  IMAD.WIDE.U32 R10, R10, c[0x0][0x1a8], R2 ;  /* 0x00006a000a0a7a25 */ /* 0x000fe200078e0002 */
[----:B------:R-:W-:Y:S02]  /*1840*/  ISETP.GE.AND P1, PT, R4, c[0x0][0x1d4], PT ;  /* 0x0000750004007a0c */ /* 0x000fe40003f26270 */
[----:B------:R-:W-:Y:S01]  /*1850*/  IADD3 R5, R24, 0xc0, RZ ;  /* 0x000000c018057810 */ /* 0x000fe20007ffe0ff */
[C---:B------:R-:W-:Y:S01]  /*1860*/  IMAD R2, R14.reuse, c[0x0][0x1e8], RZ ;  /* 0x00007a000e027a24 */ /* 0x040fe200078e02ff */
[----:B------:R-:W-:Y:S01]  /*1870*/  LOP3.LUT R23, R23, 0xfffffffe, RZ, 0xc0, !PT ;  /* 0xfffffffe17177812 */ /* 0x000fe200078ec0ff */
[----:B------:R-:W-:Y:S01]  /*1880*/  IMAD R12, R14, c[0x0][0x210], RZ ;  /* 0x000084000e0c7a24 */ /* 0x000fe200078e02ff */
[----:B------:R-:W-:Y:S01]  /*1890*/  ISETP.GE.AND P6, PT, R5, c[0x0][0x1d4], PT ;  /* 0x0000750005007a0c */ /* 0x000fe20003fc6270 */
[C---:B------:R-:W-:Y:S01]  /*18a0*/  IMAD R2, R19.reuse, c[0x0][0x1ec], R2 ;  /* 0x00007b0013027a24 */ /* 0x040fe200078e0202 */
[----:B------:R-:W-:Y:S01]  /*18b0*/  SEL R14, RZ, 0x4, P1 ;  /* 0x00000004ff0e7807 */ /* 0x000fe20000800000 */
[C---:B------:R-:W-:Y:S01]  /*18c0*/  IMAD R12, R19.reuse, c[0x0][0x214], R12 ;  /* 0x00008500130c7a24 */ /* 0x040fe200078e020c */
[----:B----4-:R-:W-:Y:S01]  /*18d0*/  @P0 SHF.R.S32.HI R3, RZ, 0x1f, R17 ;  /* 0x0000001fff030819 */ /* 0x010fe20000011411 */
[----:B------:R-:W-:Y:S01]  /*18e0*/  IMAD.WIDE.U32 R6, R19, c[0x0][0x210], R6 ;  /* 0x0000840013067a25 */ /* 0x000fe200078e0006 */
[----:B------:R-:W-:-:S02]  /*18f0*/  IADD3 R9, R9, R2, RZ ;  /* 0x0000000209097210 */ /* 0x000fc40007ffe0ff */
[----:B------:R-:W-:Y:S01]  /*1900*/  @P1 LOP3.LUT R23, R23, 0x1, RZ, 0xfc, !PT ;  /* 0x0000000117171812 */ /* 0x000fe200078efcff */
[----:B------:R-:W-:Y:S01]  /*1910*/  @!P0 IMAD.MOV.U32 R3, RZ, RZ, R16 ;  /* 0x000000ffff038224 */ /* 0x000fe200078e0010 */
[----:B------:R-:W-:Y:S01]  /*1920*/  IADD3 R2, R11, R15, RZ ;  /* 0x0000000f0b027210 */ /* 0x000fe20007ffe0ff */
[----:B------:R-:W-:Y:S01]  /*1930*/  IMAD.IADD R7, R7, 0x1, R12 ;  /* 0x0000000107077824 */ /* 0x000fe200078e020c */
[C---:B------:R-:W-:Y:S01]  /*1940*/  LEA R11, P1, R10.reuse, c[0x0][0x160], 0x1 ;  /* 0x000058000a0b7a11 */ /* 0x040fe200078208ff */
[----:B------:R-:W-:Y:S01]  /*1950*/  IMAD R12, R3, c[0x0][0x1f0], RZ ;  /* 0x00007c00030c7a24 */ /* 0x000fe200078e02ff */
[----:B------:R-:W-:Y:S01]  /*1960*/  SEL R13, RZ, 0x8, P6 ;  /* 0x00000008ff0d7807 */ /* 0x000fe20003000000 */
[----:B------:R1:W-:Y:S01]  /*1970*/  STL [R1+0xc], R23 ;  /* 0x00000c1701007387 */ /* 0x0003e20000100800 */
[----:B------:R-:W-:Y:S01]  /*1980*/  LEA.HI.X R10, R10, c[0x0][0x164], R2, 0x1, P1 ;  /* 0x000059000a0a7a11 */ /* 0x000fe200008f0c02 */
[----:B------:R-:W-:Y:S01]  /*1990*/  @P0 IMAD.MOV.U32 R2, RZ, RZ, R17 ;  /* 0x000000ffff020224 */ /* 0x000fe200078e0011 */
[----:B------:R-:W-:-:S02]  /*19a0*/  @!P0 MOV R2, R18 ;  /* 0x0000001200028202 */ /* 0x000fc40000000f00 */
[----:B------:R-:W-:Y:S01]  /*19b0*/  LOP3.LUT R28, R13, R28, R14, 0xfe, !PT ;  /* 0x0000001c0d1c7212 */ /* 0x000fe200078efe0e */
[----:B------:R-:W-:Y:S01]  /*19c0*/  IMAD R13, R3, c[0x0][0x218], RZ ;  /* 0x00008600030d7a24 */ /* 0x000fe200078e02ff */
[----:B------:R-:W-:Y:S01]  /*19d0*/  ISETP.GE.AND P0, PT, R24, c[0x0][0x198], PT ;  /* 0x0000660018007a0c */ /* 0x000fe20003f06270 */
[----:B------:R-:W-:Y:S01]  /*19e0*/  IMAD.WIDE.U32 R18, R2, c[0x0][0x1f0], R8 ;  /* 0x00007c0002127a25 */ /* 0x000fe200078e0008 */
[----:B------:R-:W-:Y:S02]  /*19f0*/  ISETP.GE.AND P3, PT, R4, c[0x0][0x198], PT ;  /* 0x0000660004007a0c */ /* 0x000fe40003f66270 */
[----:B------:R-:W-:Y:S01]  /*1a00*/  P2R R8, PR, RZ, 0x1 ;  /* 0x00000001ff087803 */ /* 0x000fe20000000000 */
[----:B------:R-:W-:Y:S01]  /*1a10*/  IMAD.WIDE.U32 R14, R2, c[0x0][0x218], R6 ;  /* 0x00008600020e7a25 */ /* 0x000fe200078e0006 */
[----:B------:R1:W-:Y:S01]  /*1a20*/  STL.64 [R1+0x20], R18 ;  /* 0x0000201201007387 */ /* 0x0003e20000100a00 */
[----:B------:R-:W-:Y:S02]  /*1a30*/  IADD3 R7, R20, R21, RZ ;  /* 0x0000001514077210 */ /* 0x000fe40007ffe0ff */
[C---:B------:R-:W-:Y:S01]  /*1a40*/  IMAD R3, R2.reuse, c[0x0][0x1f4], R12 ;  /* 0x00007d0002037a24 */ /* 0x040fe200078e020c */
[----:B------:R1:W-:Y:S01]  /*1a50*/  STL.64 [R1+0x28], R14 ;  /* 0x0000280e01007387 */ /* 0x0003e20000100a00 */
[----:B------:R-:W-:Y:S01]  /*1a60*/  IMAD R2, R2, c[0x0][0x21c], R13 ;  /* 0x0000870002027a24 */ /* 0x000fe200078e020d */
[----:B------:R-:W-:Y:S01]  /*1a70*/  ISETP.GE.AND P2, PT, R5, c[0x0][0x198], PT ;  /* 0x0000660005007a0c */ /* 0x000fe20003f46270 */
[----:B------:R-:W-:-:S03]  /*1a80*/  IMAD.IADD R3, R19, 0x1, R3 ;  /* 0x0000000113037824 */ /* 0x000fc600078e0203 */
[----:B------:R-:W-:Y:S02]  /*1a90*/  IADD3 R2, R15, R2, RZ ;  /* 0x000000020f027210 */ /* 0x000fe40007ffe0ff */
[----:B------:R1:W-:Y:S04]  /*1aa0*/  STL [R1+0x30], R3 ;  /* 0x0000300301007387 */ /* 0x0003e80000100800 */
[----:B------:R1:W-:Y:S01]  /*1ab0*/  STL [R1+0x34], R2 ;  /* 0x0000340201007387 */ /* 0x0003e20000100800 */
[----:B------:R-:W-:Y:S05]  /*1ac0*/  BRA.DIV ~URZ, `(.L_x_2152) ;  /* 0x000139e27f007947 */ /* 0x000fea000b800000 */
[----:B------:R2:W3:Y:S02]  /*1ad0*/  SHFL.IDX PT, R6, R10, RZ, 0x181f ;  /* 0x00181fff0a067589 */ /* 0x0004e400000e0000 */
.L_x_2184:
[----:B------:R-:W-:Y:S05]  /*1ae0*/  BRA.DIV ~URZ, `(.L_x_2153) ;  /* 0x00013a327f007947 */ /* 0x000fea000b800000 */
[----:B-1----:R1:W4:Y:S02]  /*1af0*/  SHFL.IDX PT, R2, R11, RZ, 0x181f ;  /* 0x00181fff0b027589 */ /* 0x00232400000e0000 */
.L_x_2185:
[----:B------:R-:W-:Y:S01]  /*1b00*/  MOV R18, c[0x0][0x168] ;  /* 0x00005a0000127a02 */ /* 0x000fe20000000f00 */
[----:B------:R-:W-:Y:S04]  /*1b10*/  BSSY B0, `(.L_x_2154) ;  /* 0x0000018000007945 */ /* 0x000fe80003800000 */
[----:B------:R-:W-:-:S05]  /*1b20*/  IMAD R18, R18, c[0x0][0x2c4], RZ ;  /* 0x0000b10012127a24 */ /* 0x000fca00078e02ff */
[----:B------:R-:W-:-:S13]  /*1b30*/  ISETP.GE.AND P0, PT, R7, R18, PT ;  /* 0x000000120700720c */ /* 0x000fda0003f06270 */
[----:B------:R-:W-:Y:S05]  /*1b40*/  @P0 BRA `(.L_x_2155) ;  /* 0x0000014000000947 */ /* 0x000fea0003800000 */
[----:B------:R-:W5:Y:S04]  /*1b50*/  LDL R12, [R1+0x68] ;  /* 0x00006800010c7983 */ /* 0x000f680000100800 */
[----:B--2---:R-:W2:Y:S04]  /*1b60*/  LDL R9, [R1+0x64] ;  /* 0x0000640001097983 */ /* 0x004ea80000100800 */
[----:B----4-:R-:W4:Y:S04]  /*1b70*/  LDL R3, [R1+0x60] ;  /* 0x0000600001037983 */ /* 0x010f280000100800 */
[----:B---3--:R-:W3:Y:S01]  /*1b80*/  LDL.64 R20, [R1+0x40] ;  /* 0x0000400001147983 */ /* 0x008ee20000100a00 */
[----:B------:R-:W-:-:S02]  /*1b90*/  LEA R16, P0, R0, R2, 0x1 ;  /* 0x0000000200107211 */ /* 0x000fc400078008ff */
[----:B------:R-:W-:Y:S02]  /*1ba0*/  ISETP.NE.AND P1, PT, R8, RZ, PT ;  /* 0x000000ff0800720c */ /* 0x000fe40003f25270 */
[----:B-----5:R-:W-:Y:S02]  /*1bb0*/  LEA.HI.X R17, R0, R6, R12, 0x1, P0 ;  /* 0x0000000600117211 */ /* 0x020fe400000f0c0c */
[----:B------:R-:W-:-:S04]  /*1bc0*/  LEA R14, P0, R4, R2, 0x1 ;  /* 0x00000002040e7211 */ /* 0x000fc800078008ff */
[----:B--2---:R-:W-:Y:S02]  /*1bd0*/  LEA.HI.X R15, R4, R6, R9, 0x1, P0 ;  /* 0x00000006040f7211 */ /* 0x004fe400000f0c09 */
[----:B------:R-:W-:-:S04]  /*1be0*/  LEA R12, P0, R5, R2, 0x1 ;  /* 0x00000002050c7211 */ /* 0x000fc800078008ff */
[----:B----4-:R-:W-:Y:S01]  /*1bf0*/  LEA.HI.X R13, R5, R6, R3, 0x1, P0 ;  /* 0x00000006050d7211 */ /* 0x010fe200000f0c03 */
[----:B------:R-:W-:-:S04]  /*1c00*/  IMAD.MOV.U32 R3, RZ, RZ, R6 ;  /* 0x000000ffff037224 */ /* 0x000fc800078e0006 */
[----:B---3--:R-:W-:-:S05]  /*1c10*/  IMAD.WIDE R2, R20, 0x2, R2 ;  /* 0x0000000214027825 */ /* 0x008fca00078e0202 */
[----:B------:R-:W-:Y:S01]  /*1c20*/  @!PT LDS RZ, [RZ] ;  /* 0x00000000fffff984 */ /* 0x000fe20000000800 */
[----:B------:R-:W-:Y:S01]  /*1c30*/  @!PT LDS RZ, [RZ] ;  /* 0x00000000fffff984 */ /* 0x000fe20000000800 */
[----:B------:R-:W-:Y:S01]  /*1c40*/  @!PT LDS RZ, [RZ] ;  /* 0x00000000fffff984 */ /* 0x000fe20000000800 */
[----:B------:R2:W-:Y:S04]  /*1c50*/  LDGSTS.E.BYPASS.LTC128B.128 [R251+0x18100], [R2.64], !P1 ;  /* 0x1810000002fb7fae */ /* 0x0005e8000c901d46 */
[----:B------:R2:W-:Y:S04]  /*1c60*/  LDGSTS.E.BYPASS.LTC128B.128 [R251+0x1c100], [R16.64], !P4 ;  /* 0x1c10000010fb7fae */ /* 0x0005e8000e101d46 */
[----:B------:R2:W-:Y:S04]  /*1c70*/  LDGSTS.E.BYPASS.LTC128B.128 [R251+0x20100], [R14.64], !P3 ;  /* 0x201000000efb7fae */ /* 0x0005e8000d901d46 */
[----:B------:R2:W-:Y:S02]  /*1c80*/  LDGSTS.E.BYPASS.LTC128B.128 [R251+0x24100], [R12.64], !P2 ;  /* 0x241000000cfb7fae */ /* 0x0005e4000d101d46 */
.L_x_2155:
[----:B------:R-:W-:Y:S05]  /*1c90*/  BSYNC B0 ;  /* 0x0000000000007941 */ /* 0x000fea0003800000 */
.L_x_2154:
[----:B------:R-:W-:Y:S05]  /*1ca0*/  BRA.DIV ~URZ, `(.L_x_2156) ;  /* 0x000138e27f007947 */ /* 0x000fea000b800000 */
[----:B---3--:R3:W1:Y:S04]  /*1cb0*/  SHFL.IDX PT, R6, R10, 0x1, 0x181f ;  /* 0x00381f000a067f89 */ /* 0x00866800000e0000 */
[----:B--2-4-:R3:W2:Y:S02]  /*1cc0*/  SHFL.IDX PT, R2, R11, 0x1, 0x181f ;  /* 0x00381f000b027f89 */ /* 0x0146a400000e0000 */
.L_x_2186:
[----:B------:R-:W-:Y:S01]  /*1cd0*/  IADD3 R3, R7, 0x20, RZ ;  /* 0x0000002007037810 */ /* 0x000fe20007ffe0ff */
[----:B------:R-:W-:Y:S03]  /*1ce0*/  BSSY B0, `(.L_x_2157) ;  /* 0x0000017000007945 */ /* 0x000fe60003800000 */
[----:B------:R-:W-:-:S13]  /*1cf0*/  ISETP.GE.AND P0, PT, R3, R18, PT ;  /* 0x000000120300720c */ /* 0x000fda0003f06270 */
[----:B------:R-:W-:Y:S05]  /*1d00*/  @P0 BRA `(.L_x_2158) ;  /* 0x0000014000000947 */ /* 0x000fea0003800000 */
[----:B------:R-:W4:Y:S04]  /*1d10*/  LDL R13, [R1+0x68] ;  /* 0x00006800010d7983 */ /* 0x000f280000100800 */
[----:B------:R-:W5:Y:S04]  /*1d20*/  LDL R12, [R1+0x64] ;  /* 0x00006400010c7983 */ /* 0x000f680000100800 */
[----:B---3--:R-:W3:Y:S04]  /*1d30*/  LDL.64 R20, [R1+0x40] ;  /* 0x0000400001147983 */ /* 0x008ee80000100a00 */
[----:B--2---:R-:W2:Y:S01]  /*1d40*/  LDL R9, [R1+0x60] ;  /* 0x0000600001097983 */ /* 0x004ea20000100800 */
[----:B------:R-:W-:-:S02]  /*1d50*/  LEA R16, P0, R0, R2, 0x1 ;  /* 0x0000000200107211 */ /* 0x000fc400078008ff */
[----:B------:R-:W-:Y:S01]  /*1d60*/  ISETP.NE.AND P1, PT, R8, RZ, PT ;  /* 0x000000ff0800720c */ /* 0x000fe20003f25270 */
[----:B-1----:R-:W-:Y:S01]  /*1d70*/  IMAD.MOV.U32 R3, RZ, RZ, R6 ;  /* 0x000000ffff037224 */ /* 0x002fe200078e0006 */
[----:B----4-:R-:W-:Y:S02]  /*1d80*/  LEA.HI.X R17, R0, R6, R13, 0x1, P0 ;  /* 0x0000000600117211 */ /* 0x010fe400000f0c0d */
[----:B------:R-:W-:-:S04]  /*1d90*/  LEA R14, P0, R4, R2, 0x1 ;  /* 0x00000002040e7211 */ /* 0x000fc800078008ff */
[----:B-----5:R-:W-:Y:S02]  /*1da0*/  LEA.HI.X R15, R4, R6, R12, 0x1, P0 ;  /* 0x00000006040f7211 */ /* 0x020fe400000f0c0c */
[----:B------:R-:W-:Y:S01]  /*1db0*/  LEA R12, P0, R5, R2, 0x1 ;  /* 0x00000002050c7211 */ /* 0x000fe200078008ff */
[----:B---3--:R-:W-:-:S03]  /*1dc0*/  IMAD.WIDE R2, R20, 0x2, R2 ;  /* 0x0000000214027825 */ /* 0x008fc600078e0202 */
[----:B--2---:R-:W-:Y:S02]  /*1dd0*/  LEA.HI.X R13, R5, R6, R9, 0x1, P0 ;  /* 0x00000006050d7211 */ /* 0x004fe400000f0c09 */
[----:B------:R-:W-:Y:S01]  /*1de0*/  @!PT LDS RZ, [RZ] ;  /* 0x00000000fffff984 */ /* 0x000fe20000000800 */
[----:B------:R-:W-:Y:S01]  /*1df0*/  @!PT LDS RZ, [RZ] ;  /* 0x00000000fffff984 */ /* 0x000fe20000000800 */
[----:B------:R-:W-:Y:S01]  /*1e00*/  @!PT LDS RZ, [RZ] ;  /* 0x00000000fffff984 */ /* 0x000fe20000000800 */
[----:B------:R1:W-:Y:S04]  /*1e10*/  LDGSTS.E.BYPASS.LTC128B.128 [R251+0x19100], [R2.64], !P1 ;  /* 0x1910000002fb7fae */ /* 0x0003e8000c901d46 */
[----:B------:R1:W-:Y:S04]  /*1e20*/  LDGSTS.E.BYPASS.LTC128B.128 [R251+0x1d100], [R16.64], !P4 ;  /* 0x1d10000010fb7fae */ /* 0x0003e8000e101d46 */
[----:B------:R1:W-:Y:S04]  /*1e30*/  LDGSTS.E.BYPASS.LTC128B.128 [R251+0x21100], [R14.64], !P3 ;  /* 0x211000000efb7fae */ /* 0x0003e8000d901d46 */
[----:B------:R1:W-:Y:S02]  /*1e40*/  LDGSTS.E.BYPASS.LTC128B.128 [R251+0x25100], [R12.64], !P2 ;  /* 0x251000000cfb7fae */ /* 0x0003e4000d101d46 */
.L_x_2158:
[----:B------:R-:W-:Y:S05]  /*1e50*/  BSYNC B0 ;  /* 0x0000000000007941 */ /* 0x000fea0003800000 */
.L_x_2157:
[----:B------:R-:W-:Y:S05]  /*1e60*/  BRA.DIV ~URZ, `(.L_x_2159) ;  /* 0x000137f27f007947 */ /* 0x000fea000b800000 */
[----:B-1----:R1:W4:Y:S02]  /*1e70*/  SHFL.IDX PT, R6, R10, 0x2, 0x181f ;  /* 0x00581f000a067f89 */ /* 0x00232400000e0000 */
.L_x_2187:
[----:B------:R-:W-:Y:S05]  /*1e80*/  BRA.DIV ~URZ, `(.L_x_2160) ;  /* 0x000138427f007947 */ /* 0x000fea000b800000 */
[----:B--2---:R2:W1:Y:S02]  /*1e90*/  SHFL.IDX PT, R2, R11, 0x2, 0x181f ;  /* 0x00581f000b027f89 */ /* 0x00446400000e0000 */
.L_x_2188:
[----:B------:R-:W-:Y:S01]  /*1ea0*/  IADD3 R3, R7, 0x40, RZ ;  /* 0x0000004007037810 */ /* 0x000fe20007ffe0ff */
[----:B------:R-:W-:Y:S03]  /*1eb0*/  BSSY B0, `(.L_x_2161) ;  /* 0x0000017000007945 */ /* 0x000fe60003800000 */
[----:B------:R-:W-:-:S13]  /*1ec0*/  ISETP.GE.AND P0, PT, R3, R18, PT ;  /* 0x000000120300720c */ /* 0x000fda0003f06270 */
[----:B------:R-:W-:Y:S05]  /*1ed0*/  @P0 BRA `(.L_x_2162) ;  /* 0x0000014000000947 */ /* 0x000fea0003800000 */
[----:B------:R-:W5:Y:S04]  /*1ee0*/  LDL R13, [R1+0x68] ;  /* 0x00006800010d7983 */ /* 0x000f680000100800 */
[----:B--2---:R-:W2:Y:S04]  /*1ef0*/  LDL R12, [R1+0x64] ;  /* 0x00006400010c7983 */ /* 0x004ea80000100800 */
[----:B---3--:R-:W3:Y:S04]  /*1f00*/  LDL.64 R20, [R1+0x40] ;  /* 0x0000400001147983 */ /* 0x008ee80000100a00 */
[----:B----4-:R-:W4:Y:S01]  /*1f10*/  LDL R9, [R1+0x60] ;  /* 0x0000600001097983 */ /* 0x010f220000100800 */
[----:B-1----:R-:W-:-:S02]  /*1f20*/  LEA R16, P0, R0, R2, 0x1 ;  /* 0x0000000200107211 */ /* 0x002fc400078008ff */
[----:B------:R-:W-:Y:S01]  /*1f30*/  ISETP.NE.AND P1, PT, R8, RZ, PT ;  /* 0x000000ff0800720c */ /* 0x000fe20003f25270 */
[----:B------:R-:W-:Y:S01]  /*1f40*/  IMAD.MOV.U32 R3, RZ, RZ, R6 ;  /* 0x000000ffff037224 */ /* 0x000fe200078e0006 */
[----:B-----5:R-:W-:Y:S02]  /*1f50*/  LEA.HI.X R17, R0, R6, R13, 0x1, P0 ;  /* 0x0000000600117211 */ /* 0x020fe400000f0c0d */
[----:B------:R-:W-:-:S04]  /*1f60*/  LEA R14, P0, R4, R2, 0x1 ;  /* 0x00000002040e7211 */ /* 0x000fc800078008ff */
[----:B--2---:R-:W-:Y:S02]  /*1f70*/  LEA.HI.X R15, R4, R6, R12, 0x1, P0 ;  /* 0x00000006040f7211 */ /* 0x004fe400000f0c0c */
[----:B------:R-:W-:Y:S01]  /*1f80*/  LEA R12, P0, R5, R2, 0x1 ;  /* 0x00000002050c7211 */ /* 0x000fe200078008ff */
[----:B---3--:R-:W-:-:S03]  /*1f90*/  IMAD.WIDE R2, R20, 0x2, R2 ;  /* 0x0000000214027825 */ /* 0x008fc600078e0202 */
[----:B----4-:R-:W-:Y:S02]  /*1fa0*/  LEA.HI.X R13, R5, R6, R9, 0x1, P0 ;  /* 0x00000006050d7211 */ /* 0x010fe400000f0c09 */
[----:B------:R-:W-:Y:S01]  /*1fb0*/  @!PT LDS RZ, [RZ] ;  /* 0x00000000fffff984 */ /* 0x000fe20000000800 */
[----:B------:R-:W-:Y:S01]  /*1fc0*/  @!PT LDS RZ, [RZ] ;  /* 0x00000000fffff984 */ /* 0x000fe20000000800 */
[----:B------:R-:W-:Y:S01]  /*1fd0*/  @!PT LDS RZ, [RZ] ;  /* 0x00000000fffff984 */ /* 0x000fe20000000800 */
[----:B------:R1:W-:Y:S04]  /*1fe0*/  LDGSTS.E.BYPASS.LTC128B.128 [R251+0x1a100], [R2.64], !P1 ;  /* 0x1a10000002fb7fae */ /* 0x0003e8000c901d46 */
[----:B------:R1:W-:Y:S04]  /*1ff0*/  LDGSTS.E.BYPASS.LTC128B.128 [R251+0x1e100], [R16.64], !P4 ;  /* 0x1e10000010fb7fae */ /* 0x0003e8000e101d46 */
[----:B------:R1:W-:Y:S04]  /*2000*/  LDGSTS.E.BYPASS.LTC128B.128 [R251+0x22100], [R14.64], !P3 ;  /* 0x221000000efb7fae */ /* 0x0003e8000d901d46 */
[----:B------:R1:W-:Y:S02]  /*2010*/  LDGSTS.E.BYPASS.LTC128B.128 [R251+0x26100], [R12.64], !P2 ;  /* 0x261000000cfb7fae */ /* 0x0003e4000d101d46 */
.L_x_2162:
[----:B------:R-:W-:Y:S05]  /*2020*/  BSYNC B0 ;  /* 0x0000000000007941 */ /* 0x000fea0003800000 */
.L_x_2161:
[----:B------:R-:W-:Y:S05]  /*2030*/  BRA.DIV ~URZ, `(.L_x_2163) ;  /* 0x000137027f007947 */ /* 0x000fea000b800000 */
[----:B----4-:R4:W2:Y:S04]  /*2040*/  SHFL.IDX PT, R6, R10, 0x3, 0x181f ;  /* 0x00781f000a067f89 */ /* 0x0108a800000e0000 */
[----:B-1----:R4:W1:Y:S02]  /*2050*/  SHFL.IDX PT, R2, R11, 0x3, 0x181f ;  /* 0x00781f000b027f89 */ /* 0x00286400000e0000 */
.L_x_2189:
[----:B---34-:R-:W3:Y:S04]  /*2060*/  LDL R10, [R1+0x68] ;  /* 0x00006800010a7983 */ /* 0x018ee80000100800 */
[----:B------:R-:W4:Y:S04]  /*2070*/  LDL R9, [R1+0x64] ;  /* 0x0000640001097983 */ /* 0x000f280000100800 */
[----:B------:R-:W5:Y:S04]  /*2080*/  LDL R3, [R1+0x60] ;  /* 0x0000600001037983 */ /* 0x000f680000100800 */
[----:B--2---:R-:W2:Y:S01]  /*2090*/  LDL.64 R154, [R1+0x40] ;  /* 0x00004000019a7983 */ /* 0x004ea20000100a00 */
[----:B------:R-:W-:-:S04]  /*20a0*/  IADD3 R7, R7, 0x60, RZ ;  /* 0x0000006007077810 */ /* 0x000fc80007ffe0ff */
[----:B------:R-:W-:-:S13]  /*20b0*/  ISETP.GE.AND P0, PT, R7, R18, PT ;  /* 0x000000120700720c */ /* 0x000fda0003f06270 */
[----:B-1----:R-:W-:-:S04]  /*20c0*/  @!P0 LEA R12, P1, R0, R2, 0x1 ;  /* 0x00000002000c8211 */ /* 0x002fc800078208ff */
[----:B---3--:R-:W-:Y:S02]  /*20d0*/  @!P0 LEA.HI.X R13, R0, R6, R10, 0x1, P1 ;  /* 0x00000006000d8211 */ /* 0x008fe400008f0c0a */
[----:B------:R-:W-:-:S04]  /*20e0*/  @!P0 LEA R10, P1, R4, R2, 0x1 ;  /* 0x00000002040a8211 */ /* 0x000fc800078208ff */
[----:B----4-:R-:W-:Y:S02]  /*20f0*/  @!P0 LEA.HI.X R11, R4, R6, R9, 0x1, P1 ;  /* 0x00000006040b8211 */ /* 0x010fe400008f0c09 */
[----:B------:R-:W-:-:S04]  /*2100*/  @!P0 LEA R4, P1, R5, R2, 0x1 ;  /* 0x0000000205048211 */ /* 0x000fc800078208ff */
[----:B-----5:R-:W-:Y:S01]  /*2110*/  @!P0 LEA.HI.X R5, R5, R6, R3, 0x1, P1 ;  /* 0x0000000605058211 */ /* 0x020fe200008f0c03 */
[----:B------:R-:W-:Y:S01]  /*2120*/  @!P0 IMAD.MOV.U32 R3, RZ, RZ, R6 ;  /* 0x000000ffff038224 */ /* 0x000fe200078e0006 */
[----:B------:R-:W-:-:S03]  /*2130*/  ISETP.NE.AND P1, PT, R8, RZ, PT ;  /* 0x000000ff0800720c */ /* 0x000fc60003f25270 */
[----:B--2---:R-:W-:-:S10]  /*2140*/  @!P0 IMAD.WIDE R2, R154, 0x2, R2 ;  /* 0x000000029a028825 */ /* 0x004fd400078e0202 */
[----:B------:R-:W-:Y:S01]  /*2150*/  @!PT LDS RZ, [RZ] ;  /* 0x00000000fffff984 */ /* 0x000fe20000000800 */
[----:B------:R-:W-:Y:S01]  /*2160*/  @!PT LDS RZ, [RZ] ;  /* 0x00000000fffff984 */ /* 0x000fe20000000800 */
[----:B------:R-:W-:Y:S01]  /*2170*/  @!PT LDS RZ, [RZ] ;  /* 0x00000000fffff984 */ /* 0x000fe20000000800 */
[----:B------:R1:W-:Y:S04]  /*2180*/  @!P0 LDGSTS.E.BYPASS.LTC128B.128 [R251+0x1b100], [R2.64], !P1 ;  /* 0x1b10000002fb8fae */ /* 0x0003e8000c901d46 */
[----:B------:R1:W-:Y:S04]  /*2190*/  @!P0 LDGSTS.E.BYPASS.LTC128B.128 [R251+0x1f100], [R12.64], !P4 ;  /* 0x1f1000000cfb8fae */ /* 0x0003e8000e101d46 */
[----:B------:R1:W-:Y:S04]  /*21a0*/  @!P0 LDGSTS.E.BYPASS.LTC128B.128 [R251+0x23100], [R10.64], !P3 ;  /* 0x231000000afb8fae */ /* 0x0003e8000d901d46 */
[----:B------:R1:W-:Y:S04]  /*21b0*/  @!P0 LDGSTS.E.BYPASS.LTC128B.128 [R251+0x27100], [R4.64], !P2 ;  /* 0x2710000004fb8fae */ /* 0x0003e8000d101d46 */
[----:B------:R-:W0:Y:S01]  /*21c0*/  LDGDEPBAR ;  /* 0x00000000000079af */ /* 0x000e220000000000 */
[----:B------:R-:W-:Y:S02]  /*21d0*/  WARPSYNC 0xffffffff ;  /* 0xffffffff00007948 */ /* 0x000fe40003800000 */
[----:B------:R-:W2:Y:S04]  /*21e0*/  LDL R156, [R1+0x38] ;  /* 0x00003800019c7983 */ /* 0x000ea80000100800 */
[----:B------:R-:W3:Y:S04]  /*21f0*/  LDL.64 R20, [R1+0x20] ;  /* 0x0000200001147983 */ /* 0x000ee80000100a00 */
[----:B------:R-:W4:Y:S04]  /*2200*/  LDL R9, [R1+0x30] ;  /* 0x0000300001097983 */ /* 0x000f280000100800 */
[----:B------:R-:W5:Y:S04]  /*2210*/  LDL R157, [R1+0xc] ;  /* 0x00000c00019d7983 */ /* 0x000f680000100800 */
[----:B------:R-:W5:Y:S04]  /*2220*/  LDL R16, [R1+0x34] ;  /* 0x0000340001107983 */ /* 0x000f680000100800 */
[----:B------:R-:W5:Y:S04]  /*2230*/  LDL.64 R14, [R1+0x28] ;  /* 0x00002800010e7983 */ /* 0x000f680000100a00 */
[----:B------:R-:W1:Y:S01]  /*2240*/  S2R R19, SR_TID.X ;  /* 0x0000000000137919 */ /* 0x000e620000002100 */
[----:B------:R-:W-:-:S02]  /*2250*/  MOV R149, 0xffffffa0 ;  /* 0xffffffa000957802 */ /* 0x000fc40000000f00 */
[----:B------:R-:W-:Y:S01]  /*2260*/  SHF.R.S32.HI R6, RZ, 0x1f, R148 ;  /* 0x0000001fff067819 */ /* 0x000fe20000011494 */
[----:B-1----:R-:W-:-:S04]  /*2270*/  IMAD.WIDE.U32 R4, R148, c[0x0][0x1e0], RZ ;  /* 0x0000780094047a25 */ /* 0x002fc800078e00ff */
[----:B------:R-:W-:Y:S01]  /*2280*/  IMAD R2, R6, c[0x0][0x1e0], RZ ;  /* 0x0000780006027a24 */ /* 0x000fe200078e02ff */
[----:B------:R-:W-:-:S04]  /*2290*/  SHF.R.S32.HI R17, RZ, 0x1f, R19 ;  /* 0x0000001fff117819 */ /* 0x000fc80000011413 */
[----:B------:R-:W-:-:S04]  /*22a0*/  LEA.HI R17, R17, R19, RZ, 0x3 ;  /* 0x0000001311117211 */ /* 0x000fc800078f18ff */
[----:B------:R-:W-:Y:S01]  /*22b0*/  SHF.R.S32.HI R17, RZ, 0x3, R17 ;  /* 0x00000003ff117819 */ /* 0x000fe20000011411 */
[----:B------:R-:W-:-:S05]  /*22c0*/  IMAD R2, R148, c[0x0][0x1e4], R2 ;  /* 0x0000790094027a24 */ /* 0x000fca00078e0202 */
[----:B------:R-:W-:-:S05]  /*22d0*/  IADD3 R2, R5, R2, RZ ;  /* 0x0000000205027210 */ /* 0x000fca0007ffe0ff */
[----:B------:R-:W-:Y:S01]  /*22e0*/  IMAD R3, R2, 0x60, RZ ;  /* 0x0000006002037824 */ /* 0x000fe200078e02ff */
[----:B------:R-:W-:Y:S01]  /*22f0*/  MOV R152, c[0x0][0x1e0] ;  /* 0x0000780000987a02 */ /* 0x000fe20000000f00 */
[----:B------:R-:W-:Y:S02]  /*2300*/  IMAD.MOV.U32 R153, RZ, RZ, c[0x0][0x1e4] ;  /* 0x00007900ff997624 */ /* 0x000fe400078e00ff */
[----:B------:R-:W-:-:S04]  /*2310*/  IMAD R6, R6, c[0x0][0x208], RZ ;  /* 0x0000820006067a24 */ /* 0x000fc800078e02ff */
[----:B------:R-:W-:Y:S01]  /*2320*/  IMAD R10, R148, c[0x0][0x20c], R6 ;  /* 0x00008300940a7a24 */ /* 0x000fe200078e0206 */
[----:B------:R-:W-:Y:S01]  /*2330*/  MOV R30, c[0x0][0x208] ;  /* 0x00008200001e7a02 */ /* 0x000fe20000000f00 */
[----:B------:R-:W-:-:S05]  /*2340*/  IMAD.MOV.U32 R29, RZ, RZ, 0x6 ;  /* 0x00000006ff1d7424 */ /* 0x000fca00078e00ff */
[C---:B------:R-:W-:Y:S02]  /*2350*/  SHF.L.U64.HI R29, R30.reuse, R29, c[0x0][0x20c] ;  /* 0x000083001e1d7619 */ /* 0x040fe4000001021d */
[----:B------:R-:W-:Y:S02]  /*2360*/  SHF.L.U32 R30, R30, 0x6, RZ ;  /* 0x000000061e1e7819 */ /* 0x000fe400000006ff */
[----:B------:R-:W-:Y:S01]  /*2370*/  LOP3.LUT P2, RZ, R28, 0x8, RZ, 0xc0, !PT ;  /* 0x000000081cff7812 */ /* 0x000fe2000784c0ff */
[----:B------:R-:W-:Y:S01]  /*2380*/  BAR.SYNC.DEFER_BLOCKING 0x0 ;  /* 0x0000000000007b1d */ /* 0x000fe20000010000 */
[----:B--2---:R-:W-:-:S05]  /*2390*/  IMAD R149, R156, R149, 0x60 ;  /* 0x000000609c957424 */ /* 0x004fca00078e0295 */
[----:B------:R-:W-:-:S04]  /*23a0*/  IADD3 R0, R149, c[0x0][0x1d0], -R17 ;  /* 0x0000740095007a10 */ /* 0x000fc80007ffe811 */
[----:B------:R-:W-:Y:S01]  /*23b0*/  ISETP.GE.AND P0, PT, R0, 0x1, PT ;  /* 0x000000010000780c */ /* 0x000fe20003f06270 */
[----:B----4-:R-:W-:Y:S01]  /*23c0*/  IMAD.MOV.U32 R151, RZ, RZ, R9 ;  /* 0x000000ffff977224 */ /* 0x010fe200078e0009 */
[----:B---3--:R-:W-:-:S05]  /*23d0*/  MOV R150, R20 ;  /* 0x0000001400967202 */ /* 0x008fca0000000f00 */
[----:B------:R-:W-:Y:S01]  /*23e0*/  IMAD.WIDE.U32 R4, R4, 0x60, R150 ;  /* 0x0000006004047825 */ /* 0x000fe200078e0096 */
[----:B-----5:R-:W-:-:S04]  /*23f0*/  LOP3.LUT P3, RZ, R157, 0x2, RZ, 0xc0, !PT ;  /* 0x000000029dff7812 */ /* 0x020fc8000786c0ff */
[----:B------:R-:W-:Y:S02]  /*2400*/  IADD3 R5, R5, R3, RZ ;  /* 0x0000000305057210 */ /* 0x000fe40007ffe0ff */
[----:B------:R-:W-:Y:S02]  /*2410*/  @P0 LEA R2, P1, R4, c[0x0][0x1c8], 0x1 ;  /* 0x0000720004020a11 */ /* 0x000fe400078208ff */
[----:B------:R-:W-:Y:S02]  /*2420*/  @P0 ISETP.GE.AND P5, PT, R154, c[0x0][0x1d4], PT ;  /* 0x000075009a000a0c */ /* 0x000fe40003fa6270 */
[----:B------:R-:W-:Y:S02]  /*2430*/  LOP3.LUT P4, RZ, R157, 0x1, RZ, 0xc0, !PT ;  /* 0x000000019dff7812 */ /* 0x000fe4000788c0ff */
[----:B------:R-:W-:Y:S02]  /*2440*/  @P0 LEA.HI.X R3, R4, c[0x0][0x1cc], R5, 0x1, P1 ;  /* 0x0000730004030a11 */ /* 0x000fe400008f0c05 */
[----:B------:R-:W-:-:S07]  /*2450*/  ISETP.GE.AND P1, PT, R0, 0x21, PT ;  /* 0x000000210000780c */ /* 0x000fce0003f26270 */
[----:B------:R-:W-:Y:S01]  /*2460*/  @!PT LDS RZ, [RZ] ;  /* 0x00000000fffff984 */ /* 0x000fe20000000800 */
[----:B------:R-:W-:Y:S01]  /*2470*/  @!PT LDS RZ, [RZ] ;  /* 0x00000000fffff984 */ /* 0x000fe20000000800 */
[----:B------:R-:W-:Y:S01]  /*2480*/  @!PT LDS RZ, [RZ] ;  /* 0x00000000fffff984 */ /* 0x000fe20000000800 */
[----:B------:R1:W-:Y:S04]  /*2490*/  @P0 LDGSTS.E.BYPASS.LTC128B.128 [R251+0xc100], [R2.64], !P5 ;  /* 0x0c10000002fb0fae */ /* 0x0003e8000e901d46 */
[----:B------:R1:W-:Y:S04]  /*24a0*/  @P0 LDGSTS.E.BYPASS.LTC128B.128 [R251+0xf100], [R2.64+0x80], !P3 ;  /* 0x0f10008002fb0fae */ /* 0x0003e8000d901d46 */
[----:B------:R1:W-:Y:S04]  /*24b0*/  @P0 LDGSTS.E.BYPASS.LTC128B.128 [R251+0x12100], [R2.64+0x100], !P4 ;  /* 0x1210010002fb0fae */ /* 0x0003e8000e101d46 */
[----:B------:R1:W-:Y:S01]  /*24c0*/  @P0 LDGSTS.E.BYPASS.LTC128B.128 [R251+0x15100], [R2.64+0x180], !P6 ;  /* 0x1510018002fb0fae */ /* 0x0003e2000f101d46 */
[----:B------:R-:W-:Y:S01]  /*24d0*/  @P1 ISETP.GE.AND P5, PT, R154, c[0x0][0x1d4], PT ;  /* 0x000075009a001a0c */ /* 0x000fe20003fa6270 */
[----:B------:R-:W-:Y:S01]  /*24e0*/  IMAD.WIDE.U32 R8, R148, c[0x0][0x208], RZ ;  /* 0x0000820094087a25 */ /* 0x000fe200078e00ff */
[----:B------:R-:W-:-:S03]  /*24f0*/  MOV R6, R14 ;  /* 0x0000000e00067202 */ /* 0x000fc60000000f00 */
[----:B------:R-:W-:Y:S02]  /*2500*/  IMAD.IADD R9, R9, 0x1, R10 ;  /* 0x0000000109097824 */ /* 0x000fe400078e020a */
[C---:B------:R-:W-:Y:S01]  /*2510*/  IMAD.WIDE.U32 R10, R152.reuse, 0x40, RZ ;  /* 0x00000040980a7825 */ /* 0x040fe200078e00ff */
[----:B-1----:R-:W-:-:S04]  /*2520*/  @P1 LEA R3, P0, R152, R4, 0x5 ;  /* 0x0000000498031211 */ /* 0x002fc800078028ff */
[----:B------:R-:W-:Y:S02]  /*2530*/  @P1 LEA.HI.X R7, R152, R5, R153, 0x5, P0 ;  /* 0x0000000598071211 */ /* 0x000fe400000f2c99 */
[----:B------:R-:W-:-:S04]  /*2540*/  @P1 LEA R2, P0, R3, c[0x0][0x1c8], 0x1 ;  /* 0x0000720003021a11 */ /* 0x000fc800078008ff */
[----:B------:R-:W-:Y:S02]  /*2550*/  @P1 LEA.HI.X R3, R3, c[0x0][0x1cc], R7, 0x1, P0 ;  /* 0x0000730003031a11 */ /* 0x000fe400000f0c07 */
[----:B------:R-:W-:Y:S02]  /*2560*/  ISETP.GE.AND P0, PT, R0, 0x41, PT ;  /* 0x000000410000780c */ /* 0x000fe40003f06270 */
[----:B------:R-:W-:Y:S01]  /*2570*/  MOV R7, R16 ;  /* 0x0000001000077202 */ /* 0x000fe20000000f00 */
[----:B------:R1:W-:Y:S04]  /*2580*/  @P1 LDGSTS.E.BYPASS.LTC128B.128 [R251+0xd100], [R2.64], !P5 ;  /* 0x0d10000002fb1fae */ /* 0x0003e8000e901d46 */
[----:B------:R1:W-:Y:S01]  /*2590*/  @P1 LDGSTS.E.BYPASS.LTC128B.128 [R251+0x10100], [R2.64+0x80], !P3 ;  /* 0x1010008002fb1fae */ /* 0x0003e2000d901d46 */
[----:B------:R-:W-:-:S03]  /*25a0*/  IMAD.WIDE.U32 R6, R8, 0x60, R6 ;  /* 0x0000006008067825 */ /* 0x000fc600078e0006 */
[----:B------:R1:W-:Y:S04]  /*25b0*/  @P1 LDGSTS.E.BYPASS.LTC128B.128 [R251+0x13100], [R2.64+0x100], !P4 ;  /* 0x1310010002fb1fae */ /* 0x0003e8000e101d46 */
[----:B------:R1:W-:Y:S01]  /*25c0*/  @P1 LDGSTS.E.BYPASS.LTC128B.128 [R251+0x16100], [R2.64+0x180], !P6 ;  /* 0x1610018002fb1fae */ /* 0x0003e2000f101d46 */
[----:B------:R-:W-:Y:S02]  /*25d0*/  @P0 IADD3 R8, P1, R4, R10, RZ ;  /* 0x0000000a04080210 */ /* 0x000fe40007f3e0ff */
[----:B------:R-:W-:Y:S02]  /*25e0*/  @P0 ISETP.GE.AND P5, PT, R154, c[0x0][0x1d4], PT ;  /* 0x000075009a000a0c */ /* 0x000fe40003fa6270 */
[----:B-1----:R-:W-:Y:S01]  /*25f0*/  SHF.L.U32 R2, R153, 0x6, RZ ;  /* 0x0000000699027819 */ /* 0x002fe200000006ff */
[----:B------:R-:W-:-:S03]  /*2600*/  IMAD R3, R9, 0x60, RZ ;  /* 0x0000006009037824 */ /* 0x000fc600078e02ff */
[----:B------:R-:W-:Y:S02]  /*2610*/  @P0 IADD3.X R5, R5, R11, R2, P1, !PT ;  /* 0x0000000b05050210 */ /* 0x000fe40000ffe402 */
[----:B------:R-:W-:Y:S02]  /*2620*/  LEA R2, P1, R6, c[0x0][0x1f8], 0x1 ;  /* 0x00007e0006027a11 */ /* 0x000fe400078208ff */
[----:B------:R-:W-:-:S04]  /*2630*/  IADD3 R3, R7, R3, RZ ;  /* 0x0000000307037210 */ /* 0x000fc80007ffe0ff */
[----:B------:R-:W-:Y:S02]  /*2640*/  LEA.HI.X R3, R6, c[0x0][0x1fc], R3, 0x1, P1 ;  /* 0x00007f0006037a11 */ /* 0x000fe400008f0c03 */
[----:B------:R-:W-:-:S04]  /*2650*/  @P0 LEA R4, P1, R8, c[0x0][0x1c8], 0x1 ;  /* 0x0000720008040a11 */ /* 0x000fc800078208ff */
[----:B------:R-:W-:-:S05]  /*2660*/  @P0 LEA.HI.X R5, R8, c[0x0][0x1cc], R5, 0x1, P1 ;  /* 0x0000730008050a11 */ /* 0x000fca00008f0c05 */
[----:B------:R1:W-:Y:S04]  /*2670*/  @P0 LDGSTS.E.BYPASS.LTC128B.128 [R251+0xe100], [R4.64], !P5 ;  /* 0x0e10000004fb0fae */ /* 0x0003e8000e901d46 */
[----:B------:R1:W-:Y:S04]  /*2680*/  @P0 LDGSTS.E.BYPASS.LTC128B.128 [R251+0x11100], [R4.64+0x80], !P3 ;  /* 0x1110008004fb0fae */ /* 0x0003e8000d901d46 */
[----:B------:R1:W-:Y:S04]  /*2690*/  @P0 LDGSTS.E.BYPASS.LTC128B.128 [R251+0x14100], [R4.64+0x100], !P4 ;  /* 0x1410010004fb0fae */ /* 0x0003e8000e101d46 */
[----:B------:R1:W-:Y:S04]  /*26a0*/  @P0 LDGSTS.E.BYPASS.LTC128B.128 [R251+0x17100], [R4.64+0x180], !P6 ;  /* 0x1710018004fb0fae */ /* 0x0003e8000f101d46 */
[----:B------:R-:W0:Y:S01]  /*26b0*/  LDGDEPBAR ;  /* 0x00000000000079af */ /* 0x000e220000000000 */
[----:B------:R-:W-:-:S04]  /*26c0*/  IADD3 R18, P1, P0, R30, 0x80, R2 ;  /* 0x000000801e127810 */ /* 0x000fc8000783e002 */
[----:B------:R-:W-:Y:S02]  /*26d0*/  IADD3.X R19, R29, RZ, R3, P1, P0 ;  /* 0x000000ff1d137210 */ /* 0x000fe40000fe0403 */
[----:B------:R-:W-:-:S04]  /*26e0*/  IADD3 R16, P1, P0, R30, 0x100, R2 ;  /* 0x000001001e107810 */ /* 0x000fc8000783e002 */
[----:B------:R-:W-:Y:S02]  /*26f0*/  IADD3.X R17, R29, RZ, R3, P1, P0 ;  /* 0x000000ff1d117210 */ /* 0x000fe40000fe0403 */
[----:B------:R-:W-:Y:S01]  /*2700*/  IADD3 R10, P1, P0, R30, 0x180, R2 ;  /* 0x000001801e0a7810 */ /* 0x000fe2000783e002 */
[----:B------:R-:W-:-:S04]  /*2710*/  DEPBAR.LE SB0, 0x1 ;  /* 0x000080400000791a */ /* 0x000fc80000000000 */
[----:B------:R-:W-:-:S04]  /*2720*/  DEPBAR.LE SB0, 0x0 ;  /* 0x000080000000791a */ /* 0x000fc80000000000 */
[----:B------:R-:W-:Y:S01]  /*2730*/  BAR.SYNC.DEFER_BLOCKING 0x0 ;  /* 0x0000000000007b1d */ /* 0x000fe20000010000 */
[----:B-1----:R-:W-:Y:S02]  /*2740*/  LOP3.LUT R4, R28, 0x1, RZ, 0xc0, !PT ;  /* 0x000000011c047812 */ /* 0x002fe400078ec0ff */
[----:B------:R-:W-:Y:S02]  /*2750*/  IADD3.X R11, R29, RZ, R3, P1, P0 ;  /* 0x000000ff1d0b7210 */ /* 0x000fe40000fe0403 */
[----:B------:R-:W-:-:S04]  /*2760*/  ISETP.NE.U32.AND P1, PT, R4, 0x1, PT ;  /* 0x000000010400780c */ /* 0x000fc80003f25070 */
[----:B------:R-:W-:Y:S02]  /*2770*/  ISETP.LT.OR P0, PT, R0, 0x1, P1 ;  /* 0x000000010000780c */ /* 0x000fe40000f01670 */
[----:B------:R-:W-:Y:S01]  /*2780*/  LOP3.LUT P4, RZ, R28, 0x2, RZ, 0xc0, !PT ;  /* 0x000000021cff7812 */ /* 0x000fe2000788c0ff */
[----:B------:R-:W-:Y:S04]  /*2790*/  LDSM.16.M88.4 R4, [R223] ;  /* 0x00000000df04783b */ /* 0x000fe80000000200 */
[----:B------:R-:W1:Y:S04]  /*27a0*/  LDSM.16.M88.4 R24, [R216] ;  /* 0x00000000d818783b */ /* 0x000e680000000200 */
[----:B------:R-:W2:Y:S04]  /*27b0*/  LDSM.16.M88.4 R20, [R216+0x800] ;  /* 0x00080000d814783b */ /* 0x000ea80000000200 */
[----:B------:R-:W3:Y:S04]  /*27c0*/  LDSM.16.M88.4 R40, [R216+0x1000] ;  /* 0x00100000d828783b */ /* 0x000ee80000000200 */
[----:B------:R-:W4:Y:S04]  /*27d0*/  LDSM.16.M88.4 R44, [R216+0x1800] ;  /* 0x00180000d82c783b */ /* 0x000f280000000200 */
[----:B------:R-:W5:Y:S04]  /*27e0*/  LDSM.16.M88.4 R48, [R216+0x2000] ;  /* 0x00200000d830783b */ /* 0x000f680000000200 */
[----:B------:R-:W-:Y:S04]  /*27f0*/  LDSM.16.M88.4 R60, [R216+0x2800] ;  /* 0x00280000d83c783b */ /* 0x000fe80000000200 */
[----:B------:R-:W-:Y:S04]  /*2800*/  LDSM.16.M88.4 R12, [R224] ;  /* 0x00000000e00c783b */ /* 0x000fe80000000200 */
[----:B------:R-:W-:Y:S04]  /*2810*/  LDSM.16.M88.4 R52, [R227] ;  /* 0x00000000e334783b */ /* 0x000fe80000000200 */
[----:B------:R-:W1:Y:S04]  /*2820*/  LDSM.16.M88.4 R64, [R250] ;  /* 0x00000000fa40783b */ /* 0x000e680000000200 */
[----:B------:R-:W-:Y:S04]  /*2830*/  LDSM.16.M88.4 R76, [R249] ;  /* 0x00000000f94c783b */ /* 0x000fe80000000200 */
[----:B------:R-:W1:Y:S04]  /*2840*/  LDSM.16.M88.4 R92, [R248] ;  /* 0x00000000f85c783b */ /* 0x000e680000000200 */
[----:B------:R-:W-:Y:S04]  /*2850*/  LDSM.16.M88.4 R96, [R247] ;  /* 0x00000000f760783b */ /* 0x000fe80000000200 */
        /* <DEDUP_REMOVED lines=8> */
[----:B------:R-:W-:-:S13]  /*28e0*/  ISETP.LT.OR P0, PT, R0, 0x1, !P3 ;  /* 0x000000010000780c */ /* 0x000fda0005f01670 */
[----:B------:R1:W-:Y:S01]  /*28f0*/  LDGSTS.E.BYPASS.LTC128B.128 [R251+0x6100], [R2.64+0x100], !P0 ;  /* 0x0610010002fb7fae */ /* 0x0003e2000c101d46 */
[----:B------:R-:W-:-:S13]  /*2900*/  ISETP.LT.OR P0, PT, R0, 0x1, !P2 ;  /* 0x000000010000780c */ /* 0x000fda0005701670 */
[----:B------:R1:W-:Y:S01]  /*2910*/  LDGSTS.E.BYPASS.LTC128B.128 [R251+0x9100], [R2.64+0x180], !P0 ;  /* 0x0910018002fb7fae */ /* 0x0003e2000c101d46 */
[----:B------:R-:W-:-:S04]  /*2920*/  IADD3 R8, P0, R30, R2, RZ ;  /* 0x000000021e087210 */ /* 0x000fc80007f1e0ff */
[----:B------:R-:W-:Y:S02]  /*2930*/  IADD3.X R9, R29, R3, RZ, P0, !PT ;  /* 0x000000031d097210 */ /* 0x000fe400007fe4ff */
[----:B-1----:R-:W-:-:S04]  /*2940*/  IADD3 R2, P0, R8, R30, RZ ;  /* 0x0000001e08027210 */ /* 0x002fc80007f1e0ff */
[----:B------:R-:W-:Y:S02]  /*2950*/  IADD3.X R3, R9, R29, RZ, P0, !PT ;  /* 0x0000001d09037210 */ /* 0x000fe400007fe4ff */
[----:B------:R-:W-:-:S13]  /*2960*/  ISETP.LT.OR P0, PT, R0, 0x21, P1 ;  /* 0x000000210000780c */ /* 0x000fda0000f01670 */
[----:B------:R4:W-:Y:S01]  /*2970*/  LDGSTS.E.BYPASS.LTC128B.128 [R251+0x1100], [R8.64], !P0 ;  /* 0x0110000008fb7fae */ /* 0x0009e2000c101d46 */
[----:B------:R-:W-:-:S13]  /*2980*/  ISETP.LT.OR P0, PT, R0, 0x21, !P4 ;  /* 0x000000210000780c */ /* 0x000fda0006701670 */
[----:B------:R3:W-:Y:S01]  /*2990*/  LDGSTS.E.BYPASS.LTC128B.128 [R251+0x4100], [R18.64], !P0 ;  /* 0x0410000012fb7fae */ /* 0x0007e2000c101d46 */
[----:B------:R-:W-:-:S13]  /*29a0*/  ISETP.LT.OR P0, PT, R0, 0x21, !P3 ;  /* 0x000000210000780c */ /* 0x000fda0005f01670 */
[----:B------:R3:W-:Y:S01]  /*29b0*/  LDGSTS.E.BYPASS.LTC128B.128 [R251+0x7100], [R16.64], !P0 ;  /* 0x0710000010fb7fae */ /* 0x0007e2000c101d46 */
[----:B------:R-:W-:-:S13]  /*29c0*/  ISETP.LT.OR P0, PT, R0, 0x21, !P2 ;  /* 0x000000210000780c */ /* 0x000fda0005701670 */
[----:B------:R4:W-:Y:S01]  /*29d0*/  LDGSTS.E.BYPASS.LTC128B.128 [R251+0xa100], [R10.64], !P0 ;  /* 0x0a1000000afb7fae */ /* 0x0009e2000c101d46 */
[C---:B------:R-:W-:Y:S01]  /*29e0*/  ISETP.LT.OR P0, PT, R0.reuse, 0x41, P1 ;  /* 0x000000410000780c */ /* 0x040fe20000f01670 */
[C---:B------:R-:W-:Y:S08]  /*29f0*/  HMMA.16816.F32.BF16 R36, R4.reuse, R24, RZ ;  /* 0x000000180424723c */ /* 0x040ff000000418ff */
[----:B------:R-:W-:Y:S04]  /*2a00*/  HMMA.16816.F32.BF16 R32, R4, R26, RZ ;  /* 0x0000001a0420723c */ /* 0x000fe800000418ff */
[----:B------:R1:W-:Y:S01]  /*2a10*/  LDGSTS.E.BYPASS.LTC128B.128 [R251+0x2100], [R2.64], !P0 ;  /* 0x0210000002fb7fae */ /* 0x0003e2000c101d46 */
[----:B------:R-:W-:-:S03]  /*2a20*/  ISETP.LT.OR P0, PT, R0, 0x41, !P4 ;  /* 0x000000410000780c */ /* 0x000fc60006701670 */
[C---:B--2---:R-:W-:Y:S08]  /*2a30*/  HMMA.16816.F32.BF16 R28, R4.reuse, R20, RZ ;  /* 0x00000014041c723c */ /* 0x044ff000000418ff */
[C---:B------:R-:W-:Y:S08]  /*2a40*/  HMMA.16816.F32.BF16 R24, R4.reuse, R22, RZ ;  /* 0x000000160418723c */ /* 0x040ff000000418ff */
[C---:B---3--:R-:W-:Y:S01]  /*2a50*/  HMMA.16816.F32.BF16 R16, R4.reuse, R42, RZ ;  /* 0x0000002a0410723c */ /* 0x048fe200000418ff */
[----:B------:R1:W-:Y:S07]  /*2a60*/  LDGSTS.E.BYPASS.LTC128B.128 [R251+0x5100], [R2.64+0x80], !P0 ;  /* 0x0510008002fb7fae */ /* 0x0003ee000c101d46 */
[C---:B------:R-:W-:Y:S08]  /*2a70*/  HMMA.16816.F32.BF16 R20, R4.reuse, R40, RZ ;  /* 0x000000280414723c */ /* 0x040ff000000418ff */
[C---:B----4-:R-:W-:Y:S08]  /*2a80*/  HMMA.16816.F32.BF16 R8, R4.reuse, R44, RZ ;  /* 0x0000002c0408723c */ /* 0x050ff000000418ff */
[----:B------:R-:W-:Y:S01]  /*2a90*/  HMMA.16816.F32.BF16 R40, R4, R46, RZ ;  /* 0x0000002e0428723c */ /* 0x000fe200000418ff */
[----:B------:R-:W-:-:S02]  /*2aa0*/  ISETP.LT.OR P1, PT, R0, 0x41, !P3 ;  /* 0x000000410000780c */ /* 0x000fc40005f21670 */
[----:B------:R-:W-:-:S05]  /*2ab0*/  ISETP.LT.OR P0, PT, R0, 0x41, !P2 ;  /* 0x000000410000780c */ /* 0x000fca0005701670 */
[C---:B-----5:R-:W-:Y:S06]  /*2ac0*/  HMMA.16816.F32.BF16 R56, R4.reuse, R48, RZ ;  /* 0x000000300438723c */ /* 0x060fec00000418ff */
[----:B------:R1:W-:Y:S02]  /*2ad0*/  LDGSTS.E.BYPASS.LTC128B.128 [R251+0x8100], [R2.64+0x100], !P1 ;  /* 0x0810010002fb7fae */ /* 0x0003e4000c901d46 */
[----:B------:R-:W-:Y:S02]  /*2ae0*/  HMMA.16816.F32.BF16 R84, R4, R50, RZ ;  /* 0x000000320454723c */ /* 0x000fe400000418ff */
[----:B------:R1:W-:Y:S04]  /*2af0*/  LDGSTS.E.BYPASS.LTC128B.128 [R251+0xb100], [R2.64+0x180], !P0 ;  /* 0x0b10018002fb7fae */ /* 0x0003e8000c101d46 */
[----:B------:R-:W-:Y:S02]  /*2b00*/  LDSM.16.M88.4 R44, [R222] ;  /* 0x00000000de2c783b */ /* 0x000fe40000000200 */
[C---:B------:R-:W-:Y:S02]  /*2b10*/  HMMA.16816.F32.BF16 R68, R12.reuse, R64, R28 ;  /* 0x000000400c44723c */ /* 0x040fe4000004181c */
[----:B------:R-:W-:Y:S04]  /*2b20*/  LDSM.16.M88.4 R28, [R222+0x2000] ;  /* 0x00200000de1c783b */ /* 0x000fe80000000200 */
[----:B------:R-:W-:Y:S02]  /*2b30*/  LDSM.16.M88.4 R100, [R222+0x2800] ;  /* 0x00280000de64783b */ /* 0x000fe40000000200 */
[C---:B------:R-:W-:Y:S02]  /*2b40*/  HMMA.16816.F32.BF16 R64, R12.reuse, R66, R24 ;  /* 0x000000420c40723c */ /* 0x040fe40000041818 */
[----:B------:R-:W-:Y:S04]  /*2b50*/  LDSM.16.M88.4 R108, [R219+0x1000] ;  /* 0x00100000db6c783b */ /* 0x000fe80000000200 */
[----:B------:R-:W-:Y:S02]  /*2b60*/  LDSM.16.M88.4 R116, [R219+0x1800] ;  /* 0x00180000db74783b */ /* 0x000fe40000000200 */
[C---:B------:R-:W-:Y:S02]  /*2b70*/  HMMA.16816.F32.BF16 R48, R12.reuse, R92, R8 ;  /* 0x0000005c0c30723c */ /* 0x040fe40000041808 */
[----:B------:R-:W2:Y:S04]  /*2b80*/  LDSM.16.M88.4 R8, [R226] ;  /* 0x00000000e208783b */ /* 0x000ea80000000200 */
[----:B------:R-:W-:Y:S02]  /*2b90*/  LDSM.16.M88.4 R112, [R216+0x3800] ;  /* 0x00380000d870783b */ /* 0x000fe40000000200 */
[C---:B------:R-:W-:Y:S02]  /*2ba0*/  HMMA.16816.F32.BF16 R24, R12.reuse, R94, R40 ;  /* 0x0000005e0c18723c */ /* 0x040fe40000041828 */
[----:B------:R-:W3:Y:S04]  /*2bb0*/  LDSM.16.M88.4 R40, [R222+0x800] ;  /* 0x00080000de28783b */ /* 0x000ee80000000200 */
[----:B------:R-:W-:Y:S02]  /*2bc0*/  LDSM.16.M88.4 R120, [R216+0x4000] ;  /* 0x00400000d878783b */ /* 0x000fe40000000200 */
[C---:B------:R-:W-:Y:S02]  /*2bd0*/  HMMA.16816.F32.BF16 R80, R12.reuse, R52, R36 ;  /* 0x000000340c50723c */ /* 0x040fe40000041824 */
[----:B------:R-:W4:Y:S04]  /*2be0*/  LDSM.16.M88.4 R36, [R222+0x1000] ;  /* 0x00100000de24783b */ /* 0x000f280000000200 */
[----:B------:R-:W-:Y:S02]  /*2bf0*/  LDSM.16.M88.4 R132, [R219+0x6800] ;  /* 0x00680000db84783b */ /* 0x000fe40000000200 */
[----:B------:R-:W-:Y:S02]  /*2c00*/  HMMA.16816.F32.BF16 R72, R12, R54, R32 ;  /* 0x000000360c48723c */ /* 0x000fe40000041820 */
[----:B------:R-:W5:Y:S04]  /*2c10*/  LDSM.16.M88.4 R32, [R222+0x1800] ;  /* 0x00180000de20783b */ /* 0x000f680000000200 */
[----:B------:R-:W-:Y:S02]  /*2c20*/  LDSM.16.M88.4 R140, [R233] ;  /* 0x00000000e98c783b */ /* 0x000fe40000000200 */
[C---:B------:R-:W-:Y:S02]  /*2c30*/  HMMA.16816.F32.BF16 R88, R4.reuse, R60, RZ ;  /* 0x0000003c0458723c */ /* 0x040fe400000418ff */
[----:B------:R-:W-:Y:S04]  /*2c40*/  LDSM.16.M88.4 R144, [R222+0x9000] ;  /* 0x00900000de90783b */ /* 0x000fe80000000200 */
[----:B------:R-:W-:Y:S02]  /*2c50*/  LDSM.16.M88.4 R128, [R232] ;  /* 0x00000000e880783b */ /* 0x000fe40000000200 */
[----:B------:R-:W-:Y:S02]  /*2c60*/  HMMA.16816.F32.BF16 R4, R4, R62, RZ ;  /* 0x0000003e0404723c */ /* 0x000fe400000418ff */
[----:B------:R-:W-:Y:S04]  /*2c70*/  LDSM.16.M88.4 R136, [R219+0x9000] ;  /* 0x00900000db88783b */ /* 0x000fe80000000200 */
[----:B------:R-:W0:Y:S02]  /*2c80*/  LDGDEPBAR ;  /* 0x00000000000079af */ /* 0x000e240000000000 */
[C---:B------:R-:W-:Y:S08]  /*2c90*/  HMMA.16816.F32.BF16 R52, R12.reuse, R78, R16 ;  /* 0x0000004e0c34723c */ /* 0x040ff00000041810 */
[C---:B------:R-:W-:Y:S08]  /*2ca0*/  HMMA.16816.F32.BF16 R60, R12.reuse, R76, R20 ;  /* 0x0000004c0c3c723c */ /* 0x040ff00000041814 */
[C---:B------:R-:W-:Y:S08]  /*2cb0*/  HMMA.16816.F32.BF16 R92, R12.reuse, R104, R88 ;  /* 0x000000680c5c723c */ /* 0x040ff00000041858 */
[C---:B------:R-:W-:Y:S08]  /*2cc0*/  HMMA.16816.F32.BF16 R20, R12.reuse, R96, R56 ;  /* 0x000000600c14723c */ /* 0x040ff00000041838 */
[C---:B------:R-:W-:Y:S01]  /*2cd0*/  HMMA.16816.F32.BF16 R16, R12.reuse, R98, R84 ;  /* 0x000000620c10723c */ /* 0x040fe20000041854 */
[----:B------:R-:W-:Y:S07]  /*2ce0*/  LDSM.16.M88.4 R96, [R219] ;  /* 0x00000000db60783b */ /* 0x000fee0000000200 */
[----:B------:R-:W-:Y:S01]  /*2cf0*/  HMMA.16816.F32.BF16 R88, R12, R106, R4 ;  /* 0x0000006a0c58723c */ /* 0x000fe20000041804 */
[----:B------:R-:W-:Y:S04]  /*2d00*/  LDSM.16.M88.4 R4, [R225] ;  /* 0x00000000e104783b */ /* 0x000fe80000000200 */
[----:B------:R-:W1:Y:S03]  /*2d10*/  LDSM.16.M88.4 R104, [R219+0x800] ;  /* 0x00080000db68783b */ /* 0x000e660000000200 */
[C---:B--2---:R-:W-:Y:S08]  /*2d20*/  HMMA.16816.F32.BF16 R84, R8.reuse, R44, R80 ;  /* 0x0000002c0854723c */ /* 0x044ff00000041850 */
[C---:B------:R-:W-:Y:S08]  /*2d30*/  HMMA.16816.F32.BF16 R80, R8.reuse, R46, R72 ;  /* 0x0000002e0850723c */ /* 0x040ff00000041848 */
[C---:B---3--:R-:W-:Y:S08]  /*2d40*/  HMMA.16816.F32.BF16 R12, R8.reuse, R42, R64 ;  /* 0x0000002a080c723c */ /* 0x048ff00000041840 */
[C---:B----4-:R-:W-:Y:S01]  /*2d50*/  HMMA.16816.F32.BF16 R72, R8.reuse, R38, R52 ;  /* 0x000000260848723c */ /* 0x050fe20000041834 */
[----:B------:R-:W2:Y:S07]  /*2d60*/  LDSM.16.M88.4 R52, [R219+0x2000] ;  /* 0x00200000db34783b */ /* 0x000eae0000000200 */
[C---:B-----5:R-:W-:Y:S01]  /*2d70*/  HMMA.16816.F32.BF16 R64, R8.reuse, R32, R48 ;  /* 0x000000200840723c */ /* 0x060fe20000041830 */
[----:B------:R-:W3:Y:S07]  /*2d80*/  LDSM.16.M88.4 R48, [R219+0x2800] ;  /* 0x00280000db30783b */ /* 0x000eee0000000200 */
[C---:B------:R-:W-:Y:S08]  /*2d90*/  HMMA.16816.F32.BF16 R76, R8.reuse, R40, R68 ;  /* 0x00000028084c723c */ /* 0x040ff00000041844 */
[C---:B------:R-:W-:Y:S01]  /*2da0*/  HMMA.16816.F32.BF16 R68, R8.reuse, R36, R60 ;  /* 0x000000240844723c */ /* 0x040fe2000004183c */
[----:B------:R-:W-:Y:S07]  /*2db0*/  LDSM.16.M88.4 R36, [R216+0x3000] ;  /* 0x00300000d824783b */ /* 0x000fee0000000200 */
[C---:B------:R-:W-:Y:S08]  /*2dc0*/  HMMA.16816.F32.BF16 R60, R8.reuse, R34, R24 ;  /* 0x00000022083c723c */ /* 0x040ff00000041818 */
[C---:B------:R-:W-:Y:S08]  /*2dd0*/  HMMA.16816.F32.BF16 R56, R8.reuse, R28, R20 ;  /* 0x0000001c0838723c */ /* 0x040ff00000041814 */
[C---:B------:R-:W-:Y:S01]  /*2de0*/  HMMA.16816.F32.BF16 R44, R8.reuse, R30, R16 ;  /* 0x0000001e082c723c */ /* 0x040fe20000041810 */
[----:B------:R-:W4:Y:S07]  /*2df0*/  LDSM.16.M88.4 R16, [R223+0x4000] ;  /* 0x00400000df10783b */ /* 0x000f2e0000000200 */
[C---:B------:R-:W-:Y:S01]  /*2e00*/  HMMA.16816.F32.BF16 R40, R8.reuse, R100, R92 ;  /* 0x000000640828723c */ /* 0x040fe2000004185c */
[----:B------:R-:W-:Y:S07]  /*2e10*/  LDSM.16.M88.4 R92, [R216+0x4800] ;  /* 0x00480000d85c783b */ /* 0x000fee0000000200 */
[----:B------:R-:W-:Y:S08]  /*2e20*/  HMMA.16816.F32.BF16 R32, R8, R102, R88 ;  /* 0x000000660820723c */ /* 0x000ff00000041858 */
[C---:B-1----:R-:W-:Y:S08]  /*2e30*/  HMMA.16816.F32.BF16 R12, R4.reuse, R106, R12 ;  /* 0x0000006a040c723c */ /* 0x042ff0000004180c */
[C---:B------:R-:W-:Y:S08]  /*2e40*/  HMMA.16816.F32.BF16 R28, R4.reuse, R96, R84 ;  /* 0x00000060041c723c */ /* 0x040ff00000041854 */
[C---:B------:R-:W-:Y:S08]  /*2e50*/  HMMA.16816.F32.BF16 R20, R4.reuse, R104, R76 ;  /* 0x000000680414723c */ /* 0x040ff0000004184c */
[C---:B------:R-:W-:Y:S08]  /*2e60*/  HMMA.16816.F32.BF16 R24, R4.reuse, R98, R80 ;  /* 0x000000620418723c */ /* 0x040ff00000041850 */
[C---:B------:R-:W-:Y:S08]  /*2e70*/  HMMA.16816.F32.BF16 R8, R4.reuse, R108, R68 ;  /* 0x0000006c0408723c */ /* 0x040ff00000041844 */
[C---:B------:R-:W-:Y:S08]  /*2e80*/  HMMA.16816.F32.BF16 R72, R4.reuse, R110, R72 ;  /* 0x0000006e0448723c */ /* 0x040ff00000041848 */
[C---:B------:R-:W-:Y:S08]  /*2e90*/  HMMA.16816.F32.BF16 R84, R4.reuse, R116, R64 ;  /* 0x000000740454723c */ /* 0x040ff00000041840 */
[C---:B------:R-:W-:Y:S01]  /*2ea0*/  HMMA.16816.F32.BF16 R76, R4.reuse, R118, R60 ;  /* 0x00000076044c723c */ /* 0x040fe2000004183c */
[----:B------:R-:W1:Y:S04]  /*2eb0*/  LDSM.16.M88.4 R116, [R216+0x5000] ;  /* 0x00500000d874783b */ /* 0x000e680000000200 */
[----:B------:R-:W5:Y:S03]  /*2ec0*/  LDSM.16.M88.4 R60, [R216+0x5800] ;  /* 0x00580000d83c783b */ /* 0x000f660000000200 */
[C---:B--2---:R-:W-:Y:S01]  /*2ed0*/  HMMA.16816.F32.BF16 R108, R4.reuse, R52, R56 ;  /* 0x00000034046c723c */ /* 0x044fe20000041838 */
[----:B------:R-:W-:Y:S07]  /*2ee0*/  LDSM.16.M88.4 R56, [R245] ;  /* 0x00000000f538783b */ /* 0x000fee0000000200 */
[C---:B------:R-:W-:Y:S01]  /*2ef0*/  HMMA.16816.F32.BF16 R100, R4.reuse, R54, R44 ;  /* 0x000000360464723c */ /* 0x040fe2000004182c */
[----:B------:R-:W-:Y:S04]  /*2f00*/  LDSM.16.M88.4 R52, [R244] ;  /* 0x00000000f434783b */ /* 0x000fe80000000200 */
[----:B------:R-:W-:Y:S03]  /*2f10*/  LDSM.16.M88.4 R44, [R242] ;  /* 0x00000000f22c783b */ /* 0x000fe60000000200 */
[C---:B---3--:R-:W-:Y:S01]  /*2f20*/  HMMA.16816.F32.BF16 R104, R4.reuse, R48, R40 ;  /* 0x000000300468723c */ /* 0x048fe20000041828 */
[----:B------:R-:W-:Y:S07]  /*2f30*/  LDSM.16.M88.4 R40, [R241] ;  /* 0x00000000f128783b */ /* 0x000fee0000000200 */
[----:B------:R-:W-:Y:S01]  /*2f40*/  HMMA.16816.F32.BF16 R96, R4, R50, R32 ;  /* 0x000000320460723c */ /* 0x000fe20000041820 */
[----:B------:R-:W2:Y:S04]  /*2f50*/  LDSM.16.M88.4 R4, [R224+0x4000] ;  /* 0x00400000e004783b */ /* 0x000ea80000000200 */
[----:B------:R-:W3:Y:S03]  /*2f60*/  LDSM.16.M88.4 R48, [R243] ;  /* 0x00000000f330783b */ /* 0x000ee60000000200 */
[C---:B----4-:R-:W-:Y:S01]  /*2f70*/  HMMA.16816.F32.BF16 R64, R16.reuse, R114, R12 ;  /* 0x000000721040723c */ /* 0x050fe2000004180c */
[----:B------:R-:W-:Y:S07]  /*2f80*/  LDSM.16.M88.4 R12, [R226+0x4000] ;  /* 0x00400000e20c783b */ /* 0x000fee0000000200 */
[C---:B------:R-:W-:Y:S01]  /*2f90*/  HMMA.16816.F32.BF16 R68, R16.reuse, R112, R20 ;  /* 0x000000701044723c */ /* 0x040fe20000041814 */
[----:B------:R-:W-:Y:S07]  /*2fa0*/  LDSM.16.M88.4 R112, [R222+0x3000] ;  /* 0x00300000de70783b */ /* 0x000fee0000000200 */
[C---:B------:R-:W-:Y:S08]  /*2fb0*/  HMMA.16816.F32.BF16 R80, R16.reuse, R38, R24 ;  /* 0x000000261050723c */ /* 0x040ff00000041818 */
[C---:B------:R-:W-:Y:S08]  /*2fc0*/  HMMA.16816.F32.BF16 R88, R16.reuse, R36, R28 ;  /* 0x000000241058723c */ /* 0x040ff0000004181c */
[C---:B------:R-:W-:Y:S08]  /*2fd0*/  HMMA.16816.F32.BF16 R32, R16.reuse, R122, R72 ;  /* 0x0000007a1020723c */ /* 0x040ff00000041848 */
[C---:B------:R-:W-:Y:S08]  /*2fe0*/  HMMA.16816.F32.BF16 R36, R16.reuse, R120, R8 ;  /* 0x000000781024723c */ /* 0x040ff00000041808 */
[C---:B-1----:R-:W-:Y:S01]  /*2ff0*/  HMMA.16816.F32.BF16 R20, R16.reuse, R116, R108 ;  /* 0x000000741014723c */ /* 0x042fe2000004186c */
[----:B------:R-:W1:Y:S07]  /*3000*/  LDSM.16.M88.4 R108, [R240] ;  /* 0x00000000f06c783b */ /* 0x000e6e0000000200 */
[C---:B-----5:R-:W-:Y:S08]  /*3010*/  HMMA.16816.F32.BF16 R72, R16.reuse, R60, R104 ;  /* 0x0000003c1048723c */ /* 0x060ff00000041868 */
[C---:B------:R-:W-:Y:S08]  /*3020*/  HMMA.16816.F32.BF16 R28, R16.reuse, R92, R84 ;  /* 0x0000005c101c723c */ /* 0x040ff00000041854 */
[C---:B------:R-:W-:Y:S08]  /*3030*/  HMMA.16816.F32.BF16 R24, R16.reuse, R94, R76 ;  /* 0x0000005e1018723c */ /* 0x040ff0000004184c */
[----:B------:R-:W-:Y:S08]  /*3040*/  HMMA.16816.F32.BF16 R8, R16, R118, R100 ;  /* 0x000000761008723c */ /* 0x000ff00000041864 */
[----:B--2---:R-:W-:Y:S01]  /*3050*/  HMMA.16816.F32.BF16 R104, R4, R54, R64 ;  /* 0x000000360468723c */ /* 0x004fe20000041840 */
[----:B------:R-:W2:Y:S07]  /*3060*/  LDSM.16.M88.4 R64, [R222+0x3800] ;  /* 0x00380000de40783b */ /* 0x000eae0000000200 */
[----:B------:R-:W-:Y:S01]  /*3070*/  HMMA.16816.F32.BF16 R16, R16, R62, R96 ;  /* 0x0000003e1010723c */ /* 0x000fe20000041860 */
[----:B------:R-:W4:Y:S07]  /*3080*/  LDSM.16.M88.4 R60, [R222+0x4000] ;  /* 0x00400000de3c783b */ /* 0x000f2e0000000200 */
[C---:B------:R-:W-:Y:S08]  /*3090*/  HMMA.16816.F32.BF16 R100, R4.reuse, R52, R68 ;  /* 0x000000340464723c */ /* 0x040ff00000041844 */
[C---:B------:R-:W-:Y:S08]  /*30a0*/  HMMA.16816.F32.BF16 R92, R4.reuse, R58, R80 ;  /* 0x0000003a045c723c */ /* 0x040ff00000041850 */
[C---:B------:R-:W-:Y:S01]  /*30b0*/  HMMA.16816.F32.BF16 R84, R4.reuse, R44, R28 ;  /* 0x0000002c0454723c */ /* 0x040fe2000004181c */
[----:B------:R-:W-:Y:S07]  /*30c0*/  LDSM.16.M88.4 R28, [R219+0x3800] ;  /* 0x00380000db1c783b */ /* 0x000fee0000000200 */
[C---:B------:R-:W-:Y:S01]  /*30d0*/  HMMA.16816.F32.BF16 R80, R4.reuse, R46, R24 ;  /* 0x0000002e0450723c */ /* 0x040fe20000041818 */
[----:B------:R-:W5:Y:S07]  /*30e0*/  LDSM.16.M88.4 R44, [R222+0x5000] ;  /* 0x00500000de2c783b */ /* 0x000f6e0000000200 */
[C---:B------:R-:W-:Y:S01]  /*30f0*/  HMMA.16816.F32.BF16 R52, R4.reuse, R42, R8 ;  /* 0x0000002a0434723c */ /* 0x040fe20000041808 */
[----:B------:R-:W2:Y:S07]  /*3100*/  LDSM.16.M88.4 R8, [R225+0x4000] ;  /* 0x00400000e108783b */ /* 0x000eae0000000200 */
[C---:B------:R-:W-:Y:S01]  /*3110*/  HMMA.16816.F32.BF16 R76, R4.reuse, R56, R88 ;  /* 0x00000038044c723c */ /* 0x040fe20000041858 */
[----:B------:R-:W4:Y:S07]  /*3120*/  LDSM.16.M88.4 R56, [R222+0x4800] ;  /* 0x00480000de38783b */ /* 0x000f2e0000000200 */
[C---:B------:R-:W-:Y:S01]  /*3130*/  HMMA.16816.F32.BF16 R68, R4.reuse, R40, R20 ;  /* 0x000000280444723c */ /* 0x040fe20000041814 */
[----:B------:R-:W4:Y:S07]  /*3140*/  LDSM.16.M88.4 R40, [R222+0x5800] ;  /* 0x00580000de28783b */ /* 0x000f2e0000000200 */
[C---:B---3--:R-:W-:Y:S01]  /*3150*/  HMMA.16816.F32.BF16 R88, R4.reuse, R50, R32 ;  /* 0x000000320458723c */ /* 0x048fe20000041820 */
[----:B------:R-:W3:Y:S07]  /*3160*/  LDSM.16.M88.4 R32, [R219+0x3000] ;  /* 0x00300000db20783b */ /* 0x000eee0000000200 */
[C---:B------:R-:W-:Y:S08]  /*3170*/  HMMA.16816.F32.BF16 R96, R4.reuse, R48, R36 ;  /* 0x000000300460723c */ /* 0x040ff00000041824 */
[----:B-1----:R-:W-:Y:S08]  /*3180*/  HMMA.16816.F32.BF16 R36, R4, R110, R16 ;  /* 0x0000006e0424723c */ /* 0x002ff00000041810 */
[----:B--2---:R-:W-:Y:S01]  /*3190*/  HMMA.16816.F32.BF16 R16, R12, R64, R100 ;  /* 0x000000400c10723c */ /* 0x004fe20000041864 */
[----:B------:R-:W1:Y:S07]  /*31a0*/  LDSM.16.M88.4 R100, [R219+0x4800] ;  /* 0x00480000db64783b */ /* 0x000e6e0000000200 */
[----:B------:R-:W-:Y:S01]  /*31b0*/  HMMA.16816.F32.BF16 R48, R4, R108, R72 ;  /* 0x0000006c0430723c */ /* 0x000fe20000041848 */
[----:B------:R-:W2:Y:S07]  /*31c0*/  LDSM.16.M88.4 R72, [R219+0x4000] ;  /* 0x00400000db48783b */ /* 0x000eae0000000200 */
[C---:B------:R-:W-:Y:S08]  /*31d0*/  HMMA.16816.F32.BF16 R20, R12.reuse, R114, R92 ;  /* 0x000000720c14723c */ /* 0x040ff0000004185c */
[C---:B------:R-:W-:Y:S08]  /*31e0*/  HMMA.16816.F32.BF16 R4, R12.reuse, R66, R104 ;  /* 0x000000420c04723c */ /* 0x040ff00000041868 */
[C---:B------:R-:W-:Y:S08]  /*31f0*/  HMMA.16816.F32.BF16 R24, R12.reuse, R112, R76 ;  /* 0x000000700c18723c */ /* 0x040ff0000004184c */
[C---:B----4-:R-:W-:Y:S08]  /*3200*/  HMMA.16816.F32.BF16 R64, R12.reuse, R60, R96 ;  /* 0x0000003c0c40723c */ /* 0x050ff00000041860 */
[C---:B------:R-:W-:Y:S08]  /*3210*/  HMMA.16816.F32.BF16 R60, R12.reuse, R62, R88 ;  /* 0x0000003e0c3c723c */ /* 0x040ff00000041858 */
[----:B-----5:R-:W-:Y:S08]  /*3220*/  HMMA.16816.F32.BF16 R108, R12, R44, R68 ;  /* 0x0000002c0c6c723c */ /* 0x020ff00000041844 */
[----:B------:R-:W-:Y:S01]  /*3230*/  HMMA.16816.F32.BF16 R76, R8, R28, R16 ;  /* 0x0000001c084c723c */ /* 0x000fe20000041810 */
[----:B------:R-:W4:Y:S07]  /*3240*/  LDSM.16.M88.4 R16, [R219+0x5000] ;  /* 0x00500000db10783b */ /* 0x000f2e0000000200 */
[C---:B------:R-:W-:Y:S08]  /*3250*/  HMMA.16816.F32.BF16 R88, R12.reuse, R56, R84 ;  /* 0x000000380c58723c */ /* 0x040ff00000041854 */
[C---:B------:R-:W-:Y:S01]  /*3260*/  HMMA.16816.F32.BF16 R80, R12.reuse, R58, R80 ;  /* 0x0000003a0c50723c */ /* 0x040fe20000041850 */
[----:B------:R-:W-:Y:S07]  /*3270*/  LDSM.16.M88.4 R56, [R216+0x6800] ;  /* 0x00680000d838783b */ /* 0x000fee0000000200 */
[C---:B------:R-:W-:Y:S01]  /*3280*/  HMMA.16816.F32.BF16 R68, R12.reuse, R46, R52 ;  /* 0x0000002e0c44723c */ /* 0x040fe20000041834 */
[----:B------:R-:W-:Y:S07]  /*3290*/  LDSM.16.M88.4 R52, [R216+0x7000] ;  /* 0x00700000d834783b */ /* 0x000fee0000000200 */
[C---:B------:R-:W-:Y:S01]  /*32a0*/  HMMA.16816.F32.BF16 R104, R12.reuse, R40, R48 ;  /* 0x000000280c68723c */ /* 0x040fe20000041830 */
[----:B------:R-:W-:Y:S07]  /*32b0*/  LDSM.16.M88.4 R48, [R216+0x7800] ;  /* 0x00780000d830783b */ /* 0x000fee0000000200 */
[----:B------:R-:W-:Y:S01]  /*32c0*/  HMMA.16816.F32.BF16 R96, R12, R42, R36 ;  /* 0x0000002a0c60723c */ /* 0x000fe20000041824 */
[----:B------:R-:W5:Y:S07]  /*32d0*/  LDSM.16.M88.4 R12, [R219+0x5800] ;  /* 0x00580000db0c783b */ /* 0x000f6e0000000200 */
[C---:B---3--:R-:W-:Y:S01]  /*32e0*/  HMMA.16816.F32.BF16 R84, R8.reuse, R34, R20 ;  /* 0x000000220854723c */ /* 0x048fe20000041814 */
[----:B------:R-:W-:Y:S07]  /*32f0*/  LDSM.16.M88.4 R20, [R216+0x6000] ;  /* 0x00600000d814783b */ /* 0x000fee0000000200 */
[C---:B------:R-:W-:Y:S01]  /*3300*/  HMMA.16816.F32.BF16 R44, R8.reuse, R30, R4 ;  /* 0x0000001e082c723c */ /* 0x040fe20000041804 */
[----:B------:R-:W3:Y:S04]  /*3310*/  LDSM.16.M88.4 R4, [R223+0x8000] ;  /* 0x00800000df04783b */ /* 0x000ee80000000200 */
[----:B------:R-:W-:Y:S03]  /*3320*/  LDSM.16.M88.4 R28, [R224+0x8000] ;  /* 0x00800000e01c783b */ /* 0x000fe60000000200 */
[C---:B------:R-:W-:Y:S08]  /*3330*/  HMMA.16816.F32.BF16 R92, R8.reuse, R32, R24 ;  /* 0x00000020085c723c */ /* 0x040ff00000041818 */
[C---:B-1----:R-:W-:Y:S01]  /*3340*/  HMMA.16816.F32.BF16 R32, R8.reuse, R100, R88 ;  /* 0x000000640820723c */ /* 0x042fe20000041858 */
[----:B------:R-:W1:Y:S07]  /*3350*/  LDSM.16.M88.4 R88, [R239] ;  /* 0x00000000ef58783b */ /* 0x000e6e0000000200 */
[C---:B------:R-:W-:Y:S01]  /*3360*/  HMMA.16816.F32.BF16 R24, R8.reuse, R102, R80 ;  /* 0x000000660818723c */ /* 0x040fe20000041850 */
[----:B------:R-:W1:Y:S07]  /*3370*/  LDSM.16.M88.4 R80, [R216+0x8800] ;  /* 0x00880000d850783b */ /* 0x000e6e0000000200 */
[C---:B--2---:R-:W-:Y:S08]  /*3380*/  HMMA.16816.F32.BF16 R36, R8.reuse, R74, R60 ;  /* 0x0000004a0824723c */ /* 0x044ff0000004183c */
[C---:B----4-:R-:W-:Y:S08]  /*3390*/  HMMA.16816.F32.BF16 R60, R8.reuse, R16, R108 ;  /* 0x00000010083c723c */ /* 0x050ff0000004186c */
[C---:B------:R-:W-:Y:S08]  /*33a0*/  HMMA.16816.F32.BF16 R68, R8.reuse, R18, R68 ;  /* 0x000000120844723c */ /* 0x040ff00000041844 */
[C---:B-----5:R-:W-:Y:S08]  /*33b0*/  HMMA.16816.F32.BF16 R16, R8.reuse, R12, R104 ;  /* 0x0000000c0810723c */ /* 0x060ff00000041868 */
[C---:B------:R-:W-:Y:S01]  /*33c0*/  HMMA.16816.F32.BF16 R40, R8.reuse, R72, R64 ;  /* 0x000000480828723c */ /* 0x040fe20000041840 */
[----:B------:R-:W2:Y:S07]  /*33d0*/  LDSM.16.M88.4 R72, [R216+0x8000] ;  /* 0x00800000d848783b */ /* 0x000eae0000000200 */
[----:B------:R-:W-:Y:S08]  /*33e0*/  HMMA.16816.F32.BF16 R12, R8, R14, R96 ;  /* 0x0000000e080c723c */ /* 0x000ff00000041860 */
[C---:B---3--:R-:W-:Y:S08]  /*33f0*/  HMMA.16816.F32.BF16 R8, R4.reuse, R20, R92 ;  /* 0x000000140408723c */ /* 0x048ff0000004185c */
[C---:B------:R-:W-:Y:S01]  /*3400*/  HMMA.16816.F32.BF16 R64, R4.reuse, R22, R84 ;  /* 0x000000160440723c */ /* 0x040fe20000041854 */
[----:B------:R-:W-:Y:S07]  /*3410*/  LDSM.16.M88.4 R20, [R225+0x8000] ;  /* 0x00800000e114783b */ /* 0x000fee0000000200 */
[C---:B------:R-:W-:Y:S01]  /*3420*/  HMMA.16816.F32.BF16 R104, R4.reuse, R48, R32 ;  /* 0x000000300468723c */ /* 0x040fe20000041820 */
[----:B------:R-:W-:Y:S07]  /*3430*/  LDSM.16.M88.4 R32, [R222+0x6000] ;  /* 0x00600000de20783b */ /* 0x000fee0000000200 */
[----:B------:R-:W-:Y:S01]  /*3440*/  HMMA.16816.F32.BF16 R96, R4, R50, R24 ;  /* 0x000000320460723c */ /* 0x000fe20000041818 */
[----:B------:R-:W3:Y:S04]  /*3450*/  LDSM.16.M88.4 R24, [R226+0x8000] ;  /* 0x00800000e218783b */ /* 0x000ee80000000200 */
[----:B------:R-:W4:Y:S03]  /*3460*/  LDSM.16.M88.4 R48, [R237] ;  /* 0x00000000ed30783b */ /* 0x000f260000000200 */
[----:B-1----:R-:W-:Y:S08]  /*3470*/  HMMA.16816.F32.BF16 R8, R28, R88, R8 ;  /* 0x000000581c08723c */ /* 0x002ff00000041808 */
[----:B------:R-:W-:Y:S08]  /*3480*/  HMMA.16816.F32.BF16 R120, R4, R82, R12 ;  /* 0x000000520478723c */ /* 0x000ff0000004180c */
[----:B------:R-:W-:Y:S01]  /*3490*/  HMMA.16816.F32.BF16 R12, R28, R90, R64 ;  /* 0x0000005a1c0c723c */ /* 0x000fe20000041840 */
[----:B------:R-:W-:Y:S07]  /*34a0*/  LDSM.16.M88.4 R64, [R222+0x6800] ;  /* 0x00680000de40783b */ /* 0x000fee0000000200 */
[C---:B------:R-:W-:Y:S08]  /*34b0*/  HMMA.16816.F32.BF16 R76, R4.reuse, R56, R76 ;  /* 0x00000038044c723c */ /* 0x040ff0000004184c */
[C---:B------:R-:W-:Y:S01]  /*34c0*/  HMMA.16816.F32.BF16 R100, R4.reuse, R58, R44 ;  /* 0x0000003a0464723c */ /* 0x040fe2000004182c */
[----:B------:R-:W-:Y:S04]  /*34d0*/  LDSM.16.M88.4 R56, [R219+0x6000] ;  /* 0x00600000db38783b */ /* 0x000fe80000000200 */
[----:B------:R-:W-:Y:S03]  /*34e0*/  LDSM.16.M88.4 R44, [R236] ;  /* 0x00000000ec2c783b */ /* 0x000fe60000000200 */
[C---:B------:R-:W-:Y:S01]  /*34f0*/  HMMA.16816.F32.BF16 R112, R4.reuse, R52, R40 ;  /* 0x000000340470723c */ /* 0x040fe20000041828 */
[----:B------:R-:W-:Y:S07]  /*3500*/  LDSM.16.M88.4 R40, [R235] ;  /* 0x00000000eb28783b */ /* 0x000fee0000000200 */
[C---:B------:R-:W-:Y:S01]  /*3510*/  HMMA.16816.F32.BF16 R108, R4.reuse, R54, R36 ;  /* 0x00000036046c723c */ /* 0x040fe20000041824 */
[----:B------:R-:W1:Y:S07]  /*3520*/  LDSM.16.M88.4 R52, [R238] ;  /* 0x00000000ee34783b */ /* 0x000e6e0000000200 */
[C---:B--2---:R-:W-:Y:S08]  /*3530*/  HMMA.16816.F32.BF16 R92, R4.reuse, R72, R60 ;  /* 0x00000048045c723c */ /* 0x044ff0000004183c */
[C---:B------:R-:W-:Y:S01]  /*3540*/  HMMA.16816.F32.BF16 R84, R4.reuse, R74, R68 ;  /* 0x0000004a0454723c */ /* 0x040fe20000041844 */
[----:B------:R-:W-:Y:S04]  /*3550*/  LDSM.16.M88.4 R72, [R216+0x9000] ;  /* 0x00900000d848783b */ /* 0x000fe80000000200 */
[----:B------:R-:W-:Y:S03]  /*3560*/  LDSM.16.M88.4 R68, [R234] ;  /* 0x00000000ea44783b */ /* 0x000fe60000000200 */
[----:B------:R-:W-:Y:S01]  /*3570*/  HMMA.16816.F32.BF16 R124, R4, R80, R16 ;  /* 0x00000050047c723c */ /* 0x000fe20000041810 */
[----:B------:R-:W2:Y:S07]  /*3580*/  LDSM.16.M88.4 R16, [R223+0xc000] ;  /* 0x00c00000df10783b */ /* 0x000eae0000000200 */
[C---:B---3--:R-:W-:Y:S08]  /*3590*/  HMMA.16816.F32.BF16 R4, R24.reuse, R32, R8 ;  /* 0x000000201804723c */ /* 0x048ff00000041808 */
[----:B------:R-:W-:Y:S01]  /*35a0*/  HMMA.16816.F32.BF16 R8, R24, R34, R12 ;  /* 0x000000221808723c */ /* 0x000fe2000004180c */
[----:B------:R-:W-:Y:S07]  /*35b0*/  LDSM.16.M88.4 R12, [R224+0xc000] ;  /* 0x00c00000e00c783b */ /* 0x000fee0000000200 */
[C---:B----4-:R-:W-:Y:S08]  /*35c0*/  HMMA.16816.F32.BF16 R60, R28.reuse, R48, R112 ;  /* 0x000000301c3c723c */ /* 0x050ff00000041870 */
[C---:B------:R-:W-:Y:S01]  /*35d0*/  HMMA.16816.F32.BF16 R80, R28.reuse, R50, R108 ;  /* 0x000000321c50723c */ /* 0x040fe2000004186c */
[----:B------:R-:W3:Y:S07]  /*35e0*/  LDSM.16.M88.4 R48, [R222+0x7800] ;  /* 0x00780000de30783b */ /* 0x000eee0000000200 */
[----:B-1----:R-:W-:Y:S01]  /*35f0*/  HMMA.16816.F32.BF16 R36, R28, R52, R76 ;  /* 0x000000341c24723c */ /* 0x002fe2000004184c */
[----:B------:R-:W1:Y:S07]  /*3600*/  LDSM.16.M88.4 R76, [R222+0x7000] ;  /* 0x00700000de4c783b */ /* 0x000e6e0000000200 */
[C---:B------:R-:W-:Y:S08]  /*3610*/  HMMA.16816.F32.BF16 R4, R20.reuse, R56, R4 ;  /* 0x000000381404723c */ /* 0x040ff00000041804 */
[----:B------:R-:W-:Y:S01]  /*3620*/  HMMA.16816.F32.BF16 R32, R20, R58, R8 ;  /* 0x0000003a1420723c */ /* 0x000fe20000041808 */
[----:B------:R-:W-:Y:S07]  /*3630*/  LDSM.16.M88.4 R8, [R226+0xc000] ;  /* 0x00c00000e208783b */ /* 0x000fee0000000200 */
[----:B------:R-:W-:Y:S08]  /*3640*/  HMMA.16816.F32.BF16 R116, R28, R44, R104 ;  /* 0x0000002c1c74723c */ /* 0x000ff00000041868 */
[----:B------:R-:W-:Y:S08]  /*3650*/  HMMA.16816.F32.BF16 R36, R24, R64, R36 ;  /* 0x000000401824723c */ /* 0x000ff00000041824 */
[C---:B--2---:R-:W-:Y:S08]  /*3660*/  HMMA.16816.F32.BF16 R4, R16.reuse, R72, R4 ;  /* 0x000000481004723c */ /* 0x044ff00000041804 */
[----:B------:R-:W-:Y:S08]  /*3670*/  HMMA.16816.F32.BF16 R32, R16, R74, R32 ;  /* 0x0000004a1020723c */ /* 0x000ff00000041820 */
[----:B------:R-:W-:Y:S08]  /*3680*/  HMMA.16816.F32.BF16 R52, R28, R54, R100 ;  /* 0x000000361c34723c */ /* 0x000ff00000041864 */
[----:B---3--:R-:W-:Y:S01]  /*3690*/  HMMA.16816.F32.BF16 R72, R24, R48, R116 ;  /* 0x000000301848723c */ /* 0x008fe20000041874 */
[----:B------:R-:W2:Y:S07]  /*36a0*/  LDL R119, [R1+0x18] ;  /* 0x0000180001777983 */ /* 0x000eae0000100800 */
[C---:B------:R-:W-:Y:S01]  /*36b0*/  HMMA.16816.F32.BF16 R108, R28.reuse, R46, R96 ;  /* 0x0000002e1c6c723c */ /* 0x040fe20000041860 */
[----:B------:R-:W3:Y:S04]  /*36c0*/  LDSM.16.M88.4 R44, [R222+0x8000] ;  /* 0x00800000de2c783b */ /* 0x000ee80000000200 */
[----:B------:R-:W-:Y:S03]  /*36d0*/  LDSM.16.M88.4 R96, [R222+0x8800] ;  /* 0x00880000de60783b */ /* 0x000fe60000000200 */
[C---:B------:R-:W-:Y:S01]  /*36e0*/  HMMA.16816.F32.BF16 R56, R28.reuse, R68, R124 ;  /* 0x000000441c38723c */ /* 0x040fe2000004187c */
[----:B------:R-:W4:Y:S07]  /*36f0*/  LDSM.16.M88.4 R124, [R216+0x9800] ;  /* 0x00980000d87c783b */ /* 0x000f2e0000000200 */
[C---:B------:R-:W-:Y:S01]  /*3700*/  HMMA.16816.F32.BF16 R104, R28.reuse, R40, R92 ;  /* 0x000000281c68723c */ /* 0x040fe2000004185c */
[----:B------:R-:W-:Y:S07]  /*3710*/  LDSM.16.M88.4 R92, [R219+0x8000] ;  /* 0x00800000db5c783b */ /* 0x000fee0000000200 */
[----:B------:R-:W-:Y:S01]  /*3720*/  HMMA.16816.F32.BF16 R100, R28, R42, R84 ;  /* 0x0000002a1c64723c */ /* 0x000fe20000041854 */
[----:B------:R-:W-:Y:S07]  /*3730*/  LDSM.16.M88.4 R84, [R219+0x7800] ;  /* 0x00780000db54783b */ /* 0x000fee0000000200 */
[----:B------:R-:W-:Y:S08]  /*3740*/  HMMA.16816.F32.BF16 R36, R20, R132, R36 ;  /* 0x000000841424723c */ /* 0x000ff00000041824 */
[----:B------:R-:W-:Y:S01]  /*3750*/  HMMA.16816.F32.BF16 R40, R24, R66, R52 ;  /* 0x000000421828723c */ /* 0x000fe20000041834 */
[----:B------:R-:W5:Y:S07]  /*3760*/  LDSM.16.M88.4 R52, [R219+0x7000] ;  /* 0x00700000db34783b */ /* 0x000f6e0000000200 */
[----:B------:R-:W-:Y:S01]  /*3770*/  HMMA.16816.F32.BF16 R112, R28, R70, R120 ;  /* 0x000000461c70723c */ /* 0x000fe20000041878 */
[----:B------:R-:W4:Y:S07]  /*3780*/  LDSM.16.M88.4 R120, [R219+0x8800] ;  /* 0x00880000db78783b */ /* 0x000f2e0000000200 */
[----:B------:R-:W-:Y:S01]  /*3790*/  HMMA.16816.F32.BF16 R28, R12, R140, R4 ;  /* 0x0000008c0c1c723c */ /* 0x000fe20000041804 */
[----:B------:R-:W4:Y:S07]  /*37a0*/  LDSM.16.M88.4 R4, [R225+0xc000] ;  /* 0x00c00000e104783b */ /* 0x000f2e0000000200 */
[C---:B-1----:R-:W-:Y:S08]  /*37b0*/  HMMA.16816.F32.BF16 R88, R24.reuse, R76, R60 ;  /* 0x0000004c1858723c */ /* 0x042ff0000004183c */
[C---:B------:R-:W-:Y:S01]  /*37c0*/  HMMA.16816.F32.BF16 R64, R24.reuse, R78, R80 ;  /* 0x0000004e1840723c */ /* 0x040fe20000041850 */
[----:B------:R-:W1:Y:S07]  /*37d0*/  LDSM.16.M88.4 R80, [R216+0xa000] ;  /* 0x00a00000d850783b */ /* 0x000e6e0000000200 */
[C---:B---3--:R-:W-:Y:S08]  /*37e0*/  HMMA.16816.F32.BF16 R68, R24.reuse, R44, R104 ;  /* 0x0000002c1844723c */ /* 0x048ff00000041868 */
[C---:B------:R-:W-:Y:S01]  /*37f0*/  HMMA.16816.F32.BF16 R60, R24.reuse, R46, R100 ;  /* 0x0000002e183c723c */ /* 0x040fe20000041864 */
[----:B------:R-:W-:Y:S07]  /*3800*/  LDSM.16.M88.4 R100, [R216+0xa800] ;  /* 0x00a80000d864783b */ /* 0x000fee0000000200 */
[----:B------:R-:W-:Y:S08]  /*3810*/  HMMA.16816.F32.BF16 R76, R24, R50, R108 ;  /* 0x00000032184c723c */ /* 0x000ff0000004186c */
[----:B----4-:R-:W-:Y:S08]  /*3820*/  HMMA.16816.F32.BF16 R44, R16, R124, R36 ;  /* 0x0000007c102c723c */ /* 0x010ff00000041824 */
[----:B------:R-:W-:Y:S08]  /*3830*/  HMMA.16816.F32.BF16 R48, R20, R134, R40 ;  /* 0x000000861430723c */ /* 0x000ff00000041828 */
[----:B------:R-:W-:Y:S08]  /*3840*/  HMMA.16816.F32.BF16 R56, R24, R96, R56 ;  /* 0x000000601838723c */ /* 0x000ff00000041838 */
[----:B------:R-:W-:Y:S08]  /*3850*/  HMMA.16816.F32.BF16 R40, R12, R142, R32 ;  /* 0x0000008e0c28723c */ /* 0x000ff00000041820 */
[----:B------:R-:W-:Y:S08]  /*3860*/  HMMA.16816.F32.BF16 R32, R8, R144, R28 ;  /* 0x000000900820723c */ /* 0x000ff0000004181c */
[----:B------:R-:W-:Y:S01]  /*3870*/  HMMA.16816.F32.BF16 R28, R24, R98, R112 ;  /* 0x00000062181c723c */ /* 0x000fe20000041870 */
[----:B------:R-:W3:Y:S07]  /*3880*/  LDSM.16.M88.4 R96, [R222+0x9800] ;  /* 0x00980000de60783b */ /* 0x000eee0000000200 */
[----:B-----5:R-:W-:Y:S08]  /*3890*/  HMMA.16816.F32.BF16 R24, R20, R52, R88 ;  /* 0x000000341418723c */ /* 0x020ff00000041858 */
[----:B------:R-:W-:Y:S08]  /*38a0*/  HMMA.16816.F32.BF16 R44, R12, R128, R44 ;  /* 0x000000800c2c723c */ /* 0x000ff0000004182c */
[----:B------:R-:W-:Y:S08]  /*38b0*/  HMMA.16816.F32.BF16 R48, R16, R126, R48 ;  /* 0x0000007e1030723c */ /* 0x000ff00000041830 */
[C---:B------:R-:W-:Y:S01]  /*38c0*/  HMMA.16816.F32.BF16 R36, R20.reuse, R54, R64 ;  /* 0x000000361424723c */ /* 0x040fe20000041840 */
[----:B------:R-:W-:Y:S07]  /*38d0*/  LDSM.16.M88.4 R64, [R219+0x9800] ;  /* 0x00980000db40783b */ /* 0x000fee0000000200 */
[C---:B------:R-:W-:Y:S08]  /*38e0*/  HMMA.16816.F32.BF16 R52, R20.reuse, R84, R72 ;  /* 0x000000541434723c */ /* 0x040ff00000041848 */
[C---:B------:R-:W-:Y:S08]  /*38f0*/  HMMA.16816.F32.BF16 R76, R20.reuse, R86, R76 ;  /* 0x00000056144c723c */ /* 0x040ff0000004184c */
[C---:B------:R-:W-:Y:S08]  /*3900*/  HMMA.16816.F32.BF16 R88, R20.reuse, R120, R56 ;  /* 0x000000781458723c */ /* 0x040ff00000041838 */
[----:B------:R-:W-:Y:S01]  /*3910*/  HMMA.16816.F32.BF16 R84, R20, R92, R68 ;  /* 0x0000005c1454723c */ /* 0x000fe20000041844 */
[----:B------:R-:W4:Y:S07]  /*3920*/  LDSM.16.M88.4 R68, [R231] ;  /* 0x00000000e744783b */ /* 0x000f2e0000000200 */
[----:B------:R-:W-:Y:S08]  /*3930*/  HMMA.16816.F32.BF16 R56, R4, R136, R32 ;  /* 0x000000880438723c */ /* 0x000ff00000041820 */
[----:B------:R-:W-:Y:S08]  /*3940*/  HMMA.16816.F32.BF16 R32, R8, R146, R40 ;  /* 0x000000920820723c */ /* 0x000ff00000041828 */
[C---:B------:R-:W-:Y:S01]  /*3950*/  HMMA.16816.F32.BF16 R92, R20.reuse, R94, R60 ;  /* 0x0000005e145c723c */ /* 0x040fe2000004183c */
[----:B------:R-:W-:Y:S07]  /*3960*/  LDSM.16.M88.4 R60, [R219+0xa000] ;  /* 0x00a00000db3c783b */ /* 0x000fee0000000200 */
[----:B------:R-:W-:Y:S08]  /*3970*/  HMMA.16816.F32.BF16 R120, R20, R122, R28 ;  /* 0x0000007a1478723c */ /* 0x000ff0000004181c */
[----:B-1----:R-:W-:Y:S08]  /*3980*/  HMMA.16816.F32.BF16 R24, R16, R80, R24 ;  /* 0x000000501018723c */ /* 0x002ff00000041818 */
[----:B---3--:R-:W-:Y:S01]  /*3990*/  HMMA.16816.F32.BF16 R20, R8, R96, R44 ;  /* 0x000000600814723c */ /* 0x008fe2000004182c */
[----:B------:R-:W-:Y:S07]  /*39a0*/  LDSM.16.M88.4 R44, [R222+0xa000] ;  /* 0x00a00000de2c783b */ /* 0x000fee0000000200 */
[----:B------:R-:W-:Y:S01]  /*39b0*/  HMMA.16816.F32.BF16 R28, R12, R130, R48 ;  /* 0x000000820c1c723c */ /* 0x000fe20000041830 */
[----:B------:R-:W-:Y:S01]  /*39c0*/  FMUL.FTZ R0, R56, c[0x0][0x320] ;  /* 0x0000c80038007a20 */ /* 0x000fe20000410000 */
[----:B------:R-:W1:Y:S06]  /*39d0*/  LDSM.16.M88.4 R48, [R216+0xb000] ;  /* 0x00b00000d830783b */ /* 0x000e6c0000000200 */
[----:B------:R-:W-:Y:S01]  /*39e0*/  HMMA.16816.F32.BF16 R32, R4, R138, R32 ;  /* 0x0000008a0420723c */ /* 0x000fe20000041820 */
[----:B------:R3:W1:Y:S07]  /*39f0*/  MUFU.TANH R105, R0 ;  /* 0x0000000000697308 */ /* 0x00066e0000002400 */
[----:B------:R-:W-:Y:S01]  /*3a00*/  HMMA.16816.F32.BF16 R36, R16, R82, R36 ;  /* 0x000000521024723c */ /* 0x000fe20000041824 */
[----:B---3--:R-:W-:-:S07]  /*3a10*/  FMUL.FTZ R0, R57, c[0x0][0x320] ;  /* 0x0000c80039007a20 */ /* 0x008fce0000410000 */
[----:B------:R-:W-:Y:S01]  /*3a20*/  HMMA.16816.F32.BF16 R72, R16, R100, R52 ;  /* 0x000000641048723c */ /* 0x000fe20000041834 */
[----:B------:R-:W3:Y:S01]  /*3a30*/  LDSM.16.M88.4 R52, [R230] ;  /* 0x00000000e634783b */ /* 0x000ee20000000200 */
[----:B------:R5:W1:Y:S06]  /*3a40*/  MUFU.TANH R104, R0 ;  /* 0x0000000000687308 */ /* 0x000a6c0000002400 */
[----:B----4-:R-:W-:Y:S08]  /*3a50*/  HMMA.16816.F32.BF16 R24, R12, R68, R24 ;  /* 0x000000440c18723c */ /* 0x010ff00000041818 */
[----:B------:R-:W-:Y:S01]  /*3a60*/  HMMA.16816.F32.BF16 R76, R16, R102, R76 ;  /* 0x00000066104c723c */ /* 0x000fe2000004184c */
[----:B-----5:R-:W-:-:S04]  /*3a70*/  FMUL.FTZ R0, R58, c[0x0][0x320] ;  /* 0x0000c8003a007a20 */ /* 0x020fc80000410000 */
[----:B------:R4:W1:Y:S03]  /*3a80*/  MUFU.TANH R103, R0 ;  /* 0x0000000000677308 */ /* 0x0008660000002400 */
[----:B------:R-:W-:Y:S08]  /*3a90*/  HMMA.16816.F32.BF16 R40, R4, R64, R20 ;  /* 0x000000400428723c */ /* 0x000ff00000041814 */
[----:B------:R-:W-:Y:S01]  /*3aa0*/  HMMA.16816.F32.BF16 R20, R8, R98, R28 ;  /* 0x000000620814723c */ /* 0x000fe2000004181c */
[----:B----4-:R-:W-:-:S07]  /*3ab0*/  FMUL.FTZ R0, R59, c[0x0][0x320] ;  /* 0x0000c8003b007a20 */ /* 0x010fce0000410000 */
[----:B------:R-:W-:Y:S01]  /*3ac0*/  HMMA.16816.F32.BF16 R36, R12, R70, R36 ;  /* 0x000000460c24723c */ /* 0x000fe20000041824 */
[----:B------:R-:W4:Y:S01]  /*3ad0*/  LDSM.16.M88.4 R56, [R222+0xa800] ;  /* 0x00a80000de38783b */ /* 0x000f220000000200 */
[----:B------:R5:W1:Y:S03]  /*3ae0*/  MUFU.TANH R102, R0 ;  /* 0x0000000000667308 */ /* 0x000a660000002400 */
[----:B------:R-:W2:Y:S01]  /*3af0*/  LDSM.16.M88.4 R68, [R216+0xb800] ;  /* 0x00b80000d844783b */ /* 0x000ea20000000200 */
[----:B-----5:R-:W-:-:S04]  /*3b00*/  FMUL.FTZ R0, R32, c[0x0][0x320] ;  /* 0x0000c80020007a20 */ /* 0x020fc80000410000 */
[----:B------:R5:W1:Y:S06]  /*3b10*/  MUFU.TANH R100, R0 ;  /* 0x0000000000647308 */ /* 0x000a6c0000002400 */
[----:B------:R-:W-:Y:S01]  /*3b20*/  HMMA.16816.F32.BF16 R20, R4, R66, R20 ;  /* 0x000000420414723c */ /* 0x000fe20000041814 */
[----:B-----5:R-:W-:-:S04]  /*3b30*/  FMUL.FTZ R0, R33, c[0x0][0x320] ;  /* 0x0000c80021007a20 */ /* 0x020fc80000410000 */
[----:B------:R5:W2:Y:S03]  /*3b40*/  MUFU.TANH R98, R0 ;  /* 0x0000000000627308 */ /* 0x000aa60000002400 */
[----:B-1----:R-:W-:Y:S01]  /*3b50*/  HMMA.16816.F32.BF16 R80, R16, R48, R84 ;  /* 0x000000301050723c */ /* 0x002fe20000041854 */
[----:B-----5:R-:W-:-:S04]  /*3b60*/  FMUL.FTZ R0, R34, c[0x0][0x320] ;  /* 0x0000c80022007a20 */ /* 0x020fc80000410000 */
[----:B------:R1:W1:Y:S03]  /*3b70*/  MUFU.TANH R101, R0 ;  /* 0x0000000000657308 */ /* 0x0002660000002400 */
[----:B---3--:R-:W-:Y:S01]  /*3b80*/  HMMA.16816.F32.BF16 R28, R12, R52, R72 ;  /* 0x000000340c1c723c */ /* 0x008fe20000041848 */
[----:B-1----:R-:W-:-:S07]  /*3b90*/  FMUL.FTZ R0, R35, c[0x0][0x320] ;  /* 0x0000c80023007a20 */ /* 0x002fce0000410000 */
[----:B------:R-:W-:Y:S01]  /*3ba0*/  HMMA.16816.F32.BF16 R32, R8, R44, R24 ;  /* 0x0000002c0820723c */ /* 0x000fe20000041818 */
[----:B------:R1:W3:Y:S02]  /*3bb0*/  MUFU.TANH R99, R0 ;  /* 0x0000000000637308 */ /* 0x0002e40000002400 */
[----:B-1----:R-:W-:-:S06]  /*3bc0*/  FMUL.FTZ R0, R40, c[0x0][0x320] ;  /* 0x0000c80028007a20 */ /* 0x002fcc0000410000 */
[----:B------:R1:W1:Y:S01]  /*3bd0*/  MUFU.TANH R87, R0 ;  /* 0x0000000000577308 */ /* 0x0002620000002400 */
[----:B------:R-:W-:Y:S01]  /*3be0*/  HMMA.16816.F32.BF16 R24, R8, R46, R36 ;  /* 0x0000002e0818723c */ /* 0x000fe20000041824 */
[----:B------:R-:W-:Y:S01]  /*3bf0*/  LDSM.16.M88.4 R44, [R229] ;  /* 0x00000000e52c783b */ /* 0x000fe20000000200 */
[----:B-1----:R-:W-:-:S05]  /*3c00*/  FMUL.FTZ R0, R41, c[0x0][0x320] ;  /* 0x0000c80029007a20 */ /* 0x002fca0000410000 */
[----:B------:R1:W1:Y:S01]  /*3c10*/  MUFU.TANH R86, R0 ;  /* 0x0000000000567308 */ /* 0x0002620000002400 */
[----:B------:R-:W-:Y:S01]  /*3c20*/  HMMA.16816.F32.BF16 R36, R12, R54, R76 ;  /* 0x000000360c24723c */ /* 0x000fe2000004184c */
[----:B------:R-:W5:Y:S01]  /*3c30*/  LDSM.16.M88.4 R52, [R219+0xa800] ;  /* 0x00a80000db34783b */ /* 0x000f620000000200 */
[----:B-1----:R-:W-:-:S05]  /*3c40*/  FMUL.FTZ R0, R42, c[0x0][0x320] ;  /* 0x0000c8002a007a20 */ /* 0x002fca0000410000 */
[----:B------:R1:W1:Y:S02]  /*3c50*/  MUFU.TANH R97, R0 ;  /* 0x0000000000617308 */ /* 0x0002640000002400 */
[----:B-1----:R-:W-:Y:S02]  /*3c60*/  FMUL.FTZ R0, R43, c[0x0][0x320] ;  /* 0x0000c8002b007a20 */ /* 0x002fe40000410000 */
[----:B------:R-:W-:Y:S04]  /*3c70*/  HMMA.16816.F32.BF16 R40, R4, R60, R32 ;  /* 0x0000003c0428723c */ /* 0x000fe80000041820 */
[----:B------:R1:W1:Y:S02]  /*3c80*/  MUFU.TANH R96, R0 ;  /* 0x0000000000607308 */ /* 0x0002640000002400 */
[----:B-1----:R-:W-:-:S06]  /*3c90*/  FMUL.FTZ R0, R20, c[0x0][0x320] ;  /* 0x0000c80014007a20 */ /* 0x002fcc0000410000 */
[----:B------:R1:W1:Y:S01]  /*3ca0*/  MUFU.TANH R85, R0 ;  /* 0x0000000000557308 */ /* 0x0002620000002400 */
[----:B----4-:R-:W-:Y:S01]  /*3cb0*/  HMMA.16816.F32.BF16 R32, R8, R56, R28 ;  /* 0x000000380820723c */ /* 0x010fe2000004181c */
[----:B-1----:R-:W-:-:S06]  /*3cc0*/  FMUL.FTZ R0, R21, c[0x0][0x320] ;  /* 0x0000c80015007a20 */ /* 0x002fcc0000410000 */
[----:B------:R1:W4:Y:S02]  /*3cd0*/  MUFU.TANH R84, R0 ;  /* 0x0000000000547308 */ /* 0x0003240000002400 */
[----:B-1----:R-:W-:-:S06]  /*3ce0*/  FMUL.FTZ R0, R22, c[0x0][0x320] ;  /* 0x0000c80016007a20 */ /* 0x002fcc0000410000 */
[----:B------:R1:W1:Y:S02]  /*3cf0*/  MUFU.TANH R77, R0 ;  /* 0x00000000004d7308 */ /* 0x0002640000002400 */
[----:B-1----:R-:W-:Y:S02]  /*3d00*/  FMUL.FTZ R0, R23, c[0x0][0x320] ;  /* 0x0000c80017007a20 */ /* 0x002fe40000410000 */
[----:B------:R-:W-:Y:S01]  /*3d10*/  HMMA.16816.F32.BF16 R20, R4, R62, R24 ;  /* 0x0000003e0414723c */ /* 0x000fe20000041818 */
[----:B------:R-:W1:Y:S03]  /*3d20*/  LDSM.16.M88.4 R60, [R222+0xb000] ;  /* 0x00b00000de3c783b */ /* 0x000e660000000200 */
[----:B------:R2:W1:Y:S04]  /*3d30*/  MUFU.TANH R76, R0 ;  /* 0x00000000004c7308 */ /* 0x0004680000002400 */
[----:B------:R-:W-:Y:S01]  /*3d40*/  HMMA.16816.F32.BF16 R24, R8, R58, R36 ;  /* 0x0000003a0818723c */ /* 0x000fe20000041824 */
[----:B------:R-:W1:Y:S01]  /*3d50*/  LDSM.16.M88.4 R56, [R228] ;  /* 0x00000000e438783b */ /* 0x000e620000000200 */
[----:B--2---:R-:W-:-:S04]  /*3d60*/  FMUL.FTZ R0, R40, c[0x0][0x320] ;  /* 0x0000c80028007a20 */ /* 0x004fc80000410000 */
[----:B------:R2:W1:Y:S02]  /*3d70*/  MUFU.TANH R73, R0 ;  /* 0x0000000000497308 */ /* 0x0004640000002400 */
[C---:B------:R-:W-:Y:S08]  /*3d80*/  HMMA.16816.F32.BF16 R48, R16.reuse, R50, R92 ;  /* 0x000000321030723c */ /* 0x040ff0000004185c */
[----:B------:R-:W-:Y:S01]  /*3d90*/  HMMA.16816.F32.BF16 R64, R16, R68, R88 ;  /* 0x000000441040723c */ /* 0x000fe20000041858 */
[----:B--2---:R-:W-:-:S04]  /*3da0*/  FMUL.FTZ R0, R41, c[0x0][0x320] ;  /* 0x0000c80029007a20 */ /* 0x004fc80000410000 */
[----:B------:R2:W1:Y:S03]  /*3db0*/  MUFU.TANH R72, R0 ;  /* 0x0000000000487308 */ /* 0x0004660000002400 */
[----:B-----5:R-:W-:Y:S08]  /*3dc0*/  HMMA.16816.F32.BF16 R36, R4, R52, R32 ;  /* 0x000000340424723c */ /* 0x020ff00000041820 */
[----:B------:R-:W-:Y:S01]  /*3dd0*/  HMMA.16816.F32.BF16 R16, R16, R70, R120 ;  /* 0x000000461010723c */ /* 0x000fe20000041878 */
[----:B--2---:R-:W-:-:S07]  /*3de0*/  FMUL.FTZ R0, R42, c[0x0][0x320] ;  /* 0x0000c8002a007a20 */ /* 0x004fce0000410000 */
[----:B------:R-:W-:Y:S01]  /*3df0*/  HMMA.16816.F32.BF16 R28, R12, R44, R80 ;  /* 0x0000002c0c1c723c */ /* 0x000fe20000041850 */
[----:B------:R2:W1:Y:S02]  /*3e00*/  MUFU.TANH R75, R0 ;  /* 0x00000000004b7308 */ /* 0x0004640000002400 */
[----:B--2---:R-:W-:Y:S02]  /*3e10*/  FMUL.FTZ R0, R43, c[0x0][0x320] ;  /* 0x0000c8002b007a20 */ /* 0x004fe40000410000 */
[----:B------:R-:W2:Y:S04]  /*3e20*/  LDSM.16.M88.4 R40, [R222+0xb800] ;  /* 0x00b80000de28783b */ /* 0x000ea80000000200 */
[----:B------:R5:W1:Y:S02]  /*3e30*/  MUFU.TANH R74, R0 ;  /* 0x00000000004a7308 */ /* 0x000a640000002400 */
[----:B-----5:R-:W-:-:S06]  /*3e40*/  FMUL.FTZ R0, R20, c[0x0][0x320] ;  /* 0x0000c80014007a20 */ /* 0x020fcc0000410000 */
[----:B------:R5:W1:Y:S01]  /*3e50*/  MUFU.TANH R68, R0 ;  /* 0x0000000000447308 */ /* 0x000a620000002400 */
[----:B------:R-:W-:Y:S01]  /*3e60*/  HMMA.16816.F32.BF16 R32, R12, R46, R48 ;  /* 0x0000002e0c20723c */ /* 0x000fe20000041830 */
[----:B------:R-:W-:Y:S01]  /*3e70*/  FMUL.FTZ R37, R37, c[0x0][0x320] ;  /* 0x0000c80025257a20 */ /* 0x000fe20000410000 */
[----:B------:R-:W2:Y:S01]  /*3e80*/  LDSM.16.M88.4 R44, [R219+0xb000] ;  /* 0x00b00000db2c783b */ /* 0x000ea20000000200 */
[----:B-----5:R-:W-:-:S04]  /*3e90*/  FMUL.FTZ R0, R21, c[0x0][0x320] ;  /* 0x0000c80015007a20 */ /* 0x020fc80000410000 */
[----:B------:R5:W2:Y:S01]  /*3ea0*/  MUFU.TANH R52, R0 ;  /* 0x0000000000347308 */ /* 0x000aa20000002400 */
[----:B------:R-:W-:Y:S02]  /*3eb0*/  FMUL.FTZ R38, R38, c[0x0][0x320] ;  /* 0x0000c80026267a20 */ /* 0x000fe40000410000 */
[----:B------:R-:W-:Y:S01]  /*3ec0*/  FMUL.FTZ R39, R39, c[0x0][0x320] ;  /* 0x0000c80027277a20 */ /* 0x000fe20000410000 */
[----:B-1----:R-:W-:Y:S01]  /*3ed0*/  HMMA.16816.F32.BF16 R28, R8, R60, R28 ;  /* 0x0000003c081c723c */ /* 0x002fe2000004181c */
[----:B-----5:R-:W-:-:S04]  /*3ee0*/  FMUL.FTZ R0, R22, c[0x0][0x320] ;  /* 0x0000c80016007a20 */ /* 0x020fc80000410000 */
[----:B------:R1:W1:Y:S08]  /*3ef0*/  MUFU.TANH R69, R0 ;  /* 0x0000000000457308 */ /* 0x0002700000002400 */
[----:B------:R-:W2:Y:S01]  /*3f00*/  MUFU.TANH R48, R37 ;  /* 0x0000002500307308 */ /* 0x000ea20000002400 */
[----:B-1----:R-:W-:Y:S02]  /*3f10*/  FMUL.FTZ R0, R23, c[0x0][0x320] ;  /* 0x0000c80017007a20 */ /* 0x002fe40000410000 */
[C---:B------:R-:W-:Y:S05]  /*3f20*/  HMMA.16816.F32.BF16 R20, R12.reuse, R56, R64 ;  /* 0x000000380c14723c */ /* 0x040fea0000041840 */
[----:B------:R-:W1:Y:S03]  /*3f30*/  MUFU.TANH R53, R38 ;  /* 0x0000002600357308 */ /* 0x000e660000002400 */
[----:B------:R-:W-:Y:S05]  /*3f40*/  HMMA.16816.F32.BF16 R12, R12, R58, R16 ;  /* 0x0000003a0c0c723c */ /* 0x000fea0000041810 */
[----:B------:R5:W1:Y:S08]  /*3f50*/  MUFU.TANH R60, R0 ;  /* 0x00000000003c7308 */ /* 0x000a700000002400 */
[----:B------:R1:W1:Y:S01]  /*3f60*/  MUFU.TANH R51, R39 ;  /* 0x0000002700337308 */ /* 0x0002620000002400 */
[----:B-----5:R-:W-:-:S02]  /*3f70*/  FMUL.FTZ R0, R36, c[0x0][0x320] ;  /* 0x0000c80024007a20 */ /* 0x020fc40000410000 */
[----:B-1----:R-:W1:Y:S01]  /*3f80*/  LDSM.16.M88.4 R36, [R219+0xb800] ;  /* 0x00b80000db24783b */ /* 0x002e620000000200 */
[C---:B------:R-:W-:Y:S08]  /*3f90*/  HMMA.16816.F32.BF16 R32, R8.reuse, R62, R32 ;  /* 0x0000003e0820723c */ /* 0x040ff00000041820 */
[----:B--2---:R-:W-:Y:S08]  /*3fa0*/  HMMA.16816.F32.BF16 R16, R8, R40, R20 ;  /* 0x000000280810723c */ /* 0x004ff00000041814 */
[C---:B------:R-:W-:Y:S08]  /*3fb0*/  HMMA.16816.F32.BF16 R24, R4.reuse, R54, R24 ;  /* 0x000000360418723c */ /* 0x040ff00000041818 */
[----:B------:R-:W-:Y:S01]  /*3fc0*/  HMMA.16816.F32.BF16 R28, R4, R44, R28 ;  /* 0x0000002c041c723c */ /* 0x000fe2000004181c */
[----:B------:R-:W-:Y:S01]  /*3fd0*/  ISETP.GT.AND P0, PT, R148, R119, PT ;  /* 0x000000779400720c */ /* 0x000fe20003f04270 */
[----:B------:R2:W1:Y:S01]  /*3fe0*/  MUFU.TANH R49, R0 ;  /* 0x0000000000317308 */ /* 0x0004620000002400 */
[----:B------:R-:W-:-:S05]  /*3ff0*/  DEPBAR.LE SB0, 0x0 ;  /* 0x000080000000791a */ /* 0x000fca0000000000 */
[----:B------:R-:W-:Y:S08]  /*4000*/  HMMA.16816.F32.BF16 R8, R8, R42, R12 ;  /* 0x0000002a0808723c */ /* 0x000ff0000004180c */
[C---:B------:R-:W-:Y:S08]  /*4010*/  HMMA.16816.F32.BF16 R20, R4.reuse, R46, R32 ;  /* 0x0000002e0414723c */ /* 0x040ff00000041820 */
[C---:B-1----:R-:W-:Y:S08]  /*4020*/  HMMA.16816.F32.BF16 R12, R4.reuse, R36, R16 ;  /* 0x00000024040c723c */ /* 0x042ff00000041810 */
        /* <DEDUP_REMOVED lines=20> */
[----:B------:R-:W-:Y:S01]  /*4170*/  FMUL.FTZ R7, R7, c[0x0][0x320] ;  /* 0x0000c80007077a20 */ /* 0x000fe20000410000 */
[----:B------:R2:W1:Y:S08]  /*4180*/  MUFU.TANH R44, R25 ;  /* 0x00000019002c7308 */ /* 0x0004700000002400 */
        /* <DEDUP_REMOVED lines=20> */
[----:B------:R-:W-:Y:S06]  /*42d0*/  BAR.SYNC.DEFER_BLOCKING 0x0 ;  /* 0x0000000000007b1d */ /* 0x000fec0000010000 */
[----:B------:R-:W-:Y:S05]  /*42e0*/  @!P0 BRA `(.L_x_2165) ;  /* 0x0000029000008947 */ /* 0x000fea0003800000 */
[----:B--234-:R-:W-:Y:S01]  /*42f0*/  IADD3 R0, R156, -0x2, RZ ;  /* 0xfffffffe9c007810 */ /* 0x01cfe20007ffe0ff */
[----:B------:R-:W-:Y:S01]  /*4300*/  IMAD.SHL.U32 R7, R152, 0x40, RZ ;  /* 0x0000004098077824 */ /* 0x000fe200078e00ff */
[----:B------:R-:W-:-:S02]  /*4310*/  ISETP.GE.AND P5, PT, R154, c[0x0][0x1d4], PT ;  /* 0x000075009a007a0c */ /* 0x000fc40003fa6270 */
[----:B------:R-:W-:Y:S01]  /*4320*/  SHF.R.S32.HI R2, RZ, 0x1f, R0 ;  /* 0x0000001fff027819 */ /* 0x000fe20000011400 */
[----:B------:R-:W-:Y:S01]  /*4330*/  IMAD.WIDE.U32 R4, R0, c[0x0][0x1e0], RZ ;  /* 0x0000780000047a25 */ /* 0x000fe200078e00ff */
[C---:B------:R-:W-:Y:S02]  /*4340*/  LOP3.LUT P3, RZ, R157.reuse, 0x2, RZ, 0xc0, !PT ;  /* 0x000000029dff7812 */ /* 0x040fe4000786c0ff */
[----:B------:R-:W-:Y:S01]  /*4350*/  LOP3.LUT P4, RZ, R157, 0x1, RZ, 0xc0, !PT ;  /* 0x000000019dff7812 */ /* 0x000fe2000788c0ff */
[----:B------:R-:W-:-:S04]  /*4360*/  IMAD R2, R2, c[0x0][0x1e0], RZ ;  /* 0x0000780002027a24 */ /* 0x000fc800078e02ff */
[----:B------:R-:W-:-:S04]  /*4370*/  IMAD R0, R0, c[0x0][0x1e4], R2 ;  /* 0x0000790000007a24 */ /* 0x000fc800078e0202 */
[----:B------:R-:W-:Y:S02]  /*4380*/  IMAD.IADD R0, R5, 0x1, R0 ;  /* 0x0000000105007824 */ /* 0x000fe400078e0200 */
[----:B------:R-:W-:-:S04]  /*4390*/  IMAD.WIDE.U32 R4, R4, 0x60, R150 ;  /* 0x0000006004047825 */ /* 0x000fc800078e0096 */
[----:B------:R-:W-:Y:S01]  /*43a0*/  IMAD R0, R0, 0x60, RZ ;  /* 0x0000006000007824 */ /* 0x000fe200078e02ff */
[----:B------:R-:W-:-:S03]  /*43b0*/  LEA R2, P2, R4, c[0x0][0x1c8], 0x1 ;  /* 0x0000720004027a11 */ /* 0x000fc600078408ff */
[----:B------:R-:W-:Y:S01]  /*43c0*/  IMAD.IADD R0, R5, 0x1, R0 ;  /* 0x0000000105007824 */ /* 0x000fe200078e0200 */
[----:B------:R-:W-:Y:S02]  /*43d0*/  SHF.L.U64.HI R5, R152, 0x6, R153 ;  /* 0x0000000698057819 */ /* 0x000fe40000010299 */
[----:B------:R-:W-:Y:S02]  /*43e0*/  IADD3 R12, P1, P0, R7, 0x80, R2 ;  /* 0x00000080070c7810 */ /* 0x000fe4000783e002 */
[----:B------:R-:W-:-:S04]  /*43f0*/  LEA.HI.X R3, R4, c[0x0][0x1cc], R0, 0x1, P2 ;  /* 0x0000730004037a11 */ /* 0x000fc800010f0c00 */
[----:B------:R-:W-:Y:S01]  /*4400*/  IADD3.X R13, R5, RZ, R3, P1, P0 ;  /* 0x000000ff050d7210 */ /* 0x000fe20000fe0403 */
[----:B------:R-:W-:Y:S01]  /*4410*/  @!PT LDS RZ, [RZ] ;  /* 0x00000000fffff984 */ /* 0x000fe20000000800 */
[----:B------:R-:W-:Y:S01]  /*4420*/  @!PT LDS RZ, [RZ] ;  /* 0x00000000fffff984 */ /* 0x000fe20000000800 */
[----:B------:R-:W-:Y:S01]  /*4430*/  @!PT LDS RZ, [RZ] ;  /* 0x00000000fffff984 */ /* 0x000fe20000000800 */
[----:B------:R2:W-:Y:S01]  /*4440*/  LDGSTS.E.BYPASS.LTC128B.128 [R251+0xc100], [R2.64], !P5 ;  /* 0x0c10000002fb7fae */ /* 0x0005e2000e901d46 */
[----:B------:R-:W-:-:S03]  /*4450*/  IADD3 R10, P1, P0, R7, 0x100, R2 ;  /* 0x00000100070a7810 */ /* 0x000fc6000783e002 */
[----:B------:R2:W-:Y:S01]  /*4460*/  LDGSTS.E.BYPASS.LTC128B.128 [R251+0xf100], [R2.64+0x80], !P3 ;  /* 0x0f10008002fb7fae */ /* 0x0005e2000d901d46 */
[--C-:B------:R-:W-:Y:S02]  /*4470*/  IADD3.X R11, R5, RZ, R3.reuse, P1, P0 ;  /* 0x000000ff050b7210 */ /* 0x100fe40000fe0403 */
[----:B------:R-:W-:Y:S01]  /*4480*/  IADD3 R8, P1, P0, R7, 0x180, R2 ;  /* 0x0000018007087810 */ /* 0x000fe2000783e002 */
[----:B------:R2:W-:Y:S03]  /*4490*/  LDGSTS.E.BYPASS.LTC128B.128 [R251+0x12100], [R2.64+0x100], !P4 ;  /* 0x1210010002fb7fae */ /* 0x0005e6000e101d46 */
[----:B------:R-:W-:Y:S01]  /*44a0*/  IADD3.X R9, R5, RZ, R3, P1, P0 ;  /* 0x000000ff05097210 */ /* 0x000fe20000fe0403 */
[----:B------:R2:W-:Y:S01]  /*44b0*/  LDGSTS.E.BYPASS.LTC128B.128 [R251+0x15100], [R2.64+0x180], !P6 ;  /* 0x1510018002fb7fae */ /* 0x0005e2000f101d46 */
[----:B------:R-:W-:-:S04]  /*44c0*/  IADD3 R6, P1, R7, R2, RZ ;  /* 0x0000000207067210 */ /* 0x000fc80007f3e0ff */
[----:B------:R-:W-:Y:S01]  /*44d0*/  IADD3 R4, P0, R6, R7, RZ ;  /* 0x0000000706047210 */ /* 0x000fe20007f1e0ff */
[----:B------:R-:W-:-:S04]  /*44e0*/  IMAD.X R7, R5, 0x1, R3, P1 ;  /* 0x0000000105077824 */ /* 0x000fc800008e0603 */
[----:B------:R-:W-:Y:S01]  /*44f0*/  IMAD.X R5, R7, 0x1, R5, P0 ;  /* 0x0000000107057824 */ /* 0x000fe200000e0605 */
        /* <DEDUP_REMOVED lines=8> */
.L_x_2165:
[----:B---34-:R-:W-:Y:S05]  /*4580*/  BSYNC B0 ;  /* 0x0000000000007941 */ /* 0x018fea0003800000 */
.L_x_2164:
[----:B--2---:R-:W2:Y:S04]  /*4590*/  LDL R0, [R1+0x74] ;  /* 0x0000740001007983 */ /* 0x004ea80000100800 */
[----:B------:R-:W2:Y:S04]  /*45a0*/  LDL R88, [R1+0x50] ;  /* 0x0000500001587983 */ /* 0x000ea80000100800 */
[----:B------:R-:W3:Y:S01]  /*45b0*/  LDL R3, [R1+0x1c] ;  /* 0x00001c0001037983 */ /* 0x000ee20000100800 */
[----:B------:R-:W-:-:S03]  /*45c0*/  IMAD.MOV.U32 R2, RZ, RZ, c[0x0][0x2c4] ;  /* 0x0000b100ff027624 */ /* 0x000fc600078e00ff */
[----:B------:R-:W-:Y:S02]  /*45d0*/  LDSM.16.MT88.4 R64, [R218+0x3000] ;  /* 0x00300000da40783b */ /* 0x000fe40000004200 */
[----:B------:R-:W-:Y:S02]  /*45e0*/  ISETP.NE.AND P3, PT, R2, 0x1, PT ;  /* 0x000000010200780c */ /* 0x000fe40003f65270 */
[----:B------:R-:W-:Y:S04]  /*45f0*/  STL [R1+0xa8], R229 ;  /* 0x0000a8e501007387 */ /* 0x000fe80000100800 */
        /* <DEDUP_REMOVED lines=9> */
[----:B------:R-:W-:Y:S04]  /*4690*/  LDSM.16.MT88.4 R56, [R217+0x3000] ;  /* 0x00300000d938783b */ /* 0x000fe80000004200 */
[----:B------:R-:W0:Y:S01]  /*46a0*/  LDGDEPBAR ;  /* 0x00000000000079af */ /* 0x000e220000000000 */
[----:B--2---:R-:W-:-:S04]  /*46b0*/  IMAD.IADD R0, R0, 0x1, R88 ;  /* 0x0000000100007824 */ /* 0x004fc800078e0258 */
[----:B------:R-:W-:Y:S01]  /*46c0*/  @P3 IMAD.HI.U32 R2, R0, c[0x0][0x2c8], RZ ;  /* 0x0000b20000023a27 */ /* 0x000fe200078e00ff */
[----:B------:R2:W-:Y:S04]  /*46d0*/  STL [R1+0x8], R0 ;  /* 0x0000080001007387 */ /* 0x0005e80000100800 */
[----:B--2---:R-:W-:-:S05]  /*46e0*/  @P3 SHF.R.U32.HI R0, RZ, c[0x0][0x2cc], R2 ;  /* 0x0000b300ff003a19 */ /* 0x004fca0000011602 */
[----:B------:R-:W2:Y:S01]  /*46f0*/  SHFL.IDX PT, R5, R0, RZ, 0x1c1f ;  /* 0x001c1fff00057589 */ /* 0x000ea200000e0000 */
[----:B------:R-:W-:-:S04]  /*4700*/  IADD3 R2, R149, c[0x0][0x1d0], RZ ;  /* 0x0000740095027a10 */ /* 0x000fc80007ffe0ff */
[----:B---3--:R-:W-:-:S04]  /*4710*/  IADD3 R4, -R3, 0x1, R2 ;  /* 0x0000000103047810 */ /* 0x008fc80007ffe102 */
[----:B------:R-:W-:Y:S02]  /*4720*/  IADD3 R4, R4, -c[0x0][0x168], RZ ;  /* 0x80005a0004047a10 */ /* 0x000fe40007ffe0ff */
[----:B------:R-:W-:-:S03]  /*4730*/  IADD3 R3, -R3, R2, RZ ;  /* 0x0000000203037210 */ /* 0x000fc60007ffe1ff */
[----:B--2---:R-:W-:-:S05]  /*4740*/  IMAD.IADD R2, R4, 0x1, R5 ;  /* 0x0000000104027824 */ /* 0x004fca00078e0205 */
[----:B------:R-:W-:-:S04]  /*4750*/  IMNMX R2, R3, R2, PT ;  /* 0x0000000203027217 */ /* 0x000fc80003800200 */
[C---:B------:R-:W-:Y:S02]  /*4760*/  ISETP.GT.AND P0, PT, R2.reuse, RZ, PT ;  /* 0x000000ff0200720c */ /* 0x040fe40003f04270 */
[C---:B------:R-:W-:Y:S02]  /*4770*/  ISETP.GT.AND P1, PT, R2.reuse, 0x1, PT ;  /* 0x000000010200780c */ /* 0x040fe40003f24270 */
[----:B------:R-:W-:Y:S02]  /*4780*/  FSEL R5, R105, -INF , P0 ;  /* 0xff80000069057808 */ /* 0x000fe40000000000 */
[----:B------:R-:W-:Y:S02]  /*4790*/  ISETP.GT.AND P0, PT, R2, 0x8, PT ;  /* 0x000000080200780c */ /* 0x000fe40003f04270 */
[----:B------:R-:W-:Y:S02]  /*47a0*/  FSEL R6, R104, -INF , P1 ;  /* 0xff80000068067808 */ /* 0x000fe40000800000 */
[----:B------:R-:W-:-:S02]  /*47b0*/  ISETP.GT.AND P1, PT, R2, 0x9, PT ;  /* 0x000000090200780c */ /* 0x000fc40003f24270 */
[----:B------:R-:W-:Y:S02]  /*47c0*/  FSEL R9, R100, -INF , P0 ;  /* 0xff80000064097808 */ /* 0x000fe40000000000 */
[----:B------:R-:W-:Y:S02]  /*47d0*/  ISETP.GT.AND P0, PT, R2, 0x10, PT ;  /* 0x000000100200780c */ /* 0x000fe40003f04270 */
[----:B------:R-:W-:Y:S02]  /*47e0*/  FSEL R10, R98, -INF , P1 ;  /* 0xff800000620a7808 */ /* 0x000fe40000800000 */
[C---:B------:R-:W-:Y:S02]  /*47f0*/  ISETP.GT.AND P1, PT, R2.reuse, 0x11, PT ;  /* 0x000000110200780c */ /* 0x040fe40003f24270 */
[----:B------:R-:W-:Y:S02]  /*4800*/  FSEL R11, R87, -INF , P0 ;  /* 0xff800000570b7808 */ /* 0x000fe40000000000 */
[----:B------:R-:W-:-:S02]  /*4810*/  ISETP.GT.AND P0, PT, R2, 0x18, PT ;  /* 0x000000180200780c */ /* 0x000fc40003f04270 */
[----:B------:R-:W-:Y:S02]  /*4820*/  FSEL R19, R86, -INF , P1 ;  /* 0xff80000056137808 */ /* 0x000fe40000800000 */
[C---:B------:R-:W-:Y:S02]  /*4830*/  ISETP.GT.AND P1, PT, R2.reuse, 0x19, PT ;  /* 0x000000190200780c */ /* 0x040fe40003f24270 */
[----:B------:R-:W-:Y:S02]  /*4840*/  FSEL R20, R85, -INF , P0 ;  /* 0xff80000055147808 */ /* 0x000fe40000000000 */
[----:B------:R-:W-:Y:S02]  /*4850*/  ISETP.GT.AND P0, PT, R2, 0x20, PT ;  /* 0x000000200200780c */ /* 0x000fe40003f04270 */
[----:B------:R-:W-:Y:S02]  /*4860*/  FSEL R21, R84, -INF , P1 ;  /* 0xff80000054157808 */ /* 0x000fe40000800000 */
[----:B------:R-:W-:-:S02]  /*4870*/  ISETP.GT.AND P1, PT, R2, 0x21, PT ;  /* 0x000000210200780c */ /* 0x000fc40003f24270 */
[----:B------:R-:W-:Y:S02]  /*4880*/  FSEL R83, R73, -INF , P0 ;  /* 0xff80000049537808 */ /* 0x000fe40000000000 */
[----:B------:R-:W-:Y:S02]  /*4890*/  ISETP.GT.AND P0, PT, R2, 0x28, PT ;  /* 0x000000280200780c */ /* 0x000fe40003f04270 */
[----:B------:R-:W-:Y:S01]  /*48a0*/  FSEL R82, R72, -INF , P1 ;  /* 0xff80000048527808 */ /* 0x000fe20000800000 */
[----:B------:R-:W2:Y:S01]  /*48b0*/  SHFL.IDX PT, R0, R0, 0x1, 0x1c1f ;  /* 0x003c1f0000007f89 */ /* 0x000ea200000e0000 */
[----:B------:R-:W-:Y:S02]  /*48c0*/  ISETP.GT.AND P1, PT, R2, 0x29, PT ;  /* 0x000000290200780c */ /* 0x000fe40003f24270 */
        /* <DEDUP_REMOVED lines=8> */
[----:B-1----:R-:W-:Y:S02]  /*4950*/  FSEL R215, R45, -INF , P0 ;  /* 0xff8000002dd77808 */ /* 0x002fe40000000000 */
[----:B------:R-:W-:Y:S02]  /*4960*/  ISETP.GT.AND P0, PT, R2, 0x40, PT ;  /* 0x000000400200780c */ /* 0x000fe40003f04270 */
[----:B------:R-:W-:Y:S02]  /*4970*/  FSEL R214, R44, -INF , P1 ;  /* 0xff8000002cd67808 */ /* 0x000fe40000800000 */
[----:B------:R-:W-:Y:S01]  /*4980*/  ISETP.GT.AND P1, PT, R2, 0x41, PT ;  /* 0x000000410200780c */ /* 0x000fe20003f24270 */
[----:B--2---:R-:W-:Y:S01]  /*4990*/  IMAD.IADD R0, R4, 0x1, R0 ;  /* 0x0000000104007824 */ /* 0x004fe200078e0200 */
[----:B------:R-:W-:Y:S01]  /*49a0*/  FSEL R121, R28, -INF , P0 ;  /* 0xff8000001c797808 */ /* 0x000fe20000000000 */
[----:B------:R-:W-:Y:S01]  /*49b0*/  LDSM.16.MT88.4 R44, [R221] ;  /* 0x00000000dd2c783b */ /* 0x000fe20000004200 */
[----:B------:R-:W-:-:S02]  /*49c0*/  ISETP.GT.AND P0, PT, R2, 0x48, PT ;  /* 0x000000480200780c */ /* 0x000fc40003f04270 */
[----:B------:R-:W-:Y:S02]  /*49d0*/  FSEL R120, R29, -INF , P1 ;  /* 0xff8000001d787808 */ /* 0x000fe40000800000 */
[----:B------:R-:W-:Y:S02]  /*49e0*/  ISETP.GT.AND P1, PT, R2, 0x49, PT ;  /* 0x000000490200780c */ /* 0x000fe40003f24270 */
[----:B------:R-:W-:Y:S02]  /*49f0*/  FSEL R106, R24, -INF , P0 ;  /* 0xff800000186a7808 */ /* 0x000fe40000000000 */
[----:B------:R-:W-:Y:S02]  /*4a00*/  FMNMX.FTZ R133, R5, R6, !PT ;  /* 0x0000000605857209 */ /* 0x000fe40007810000 */
[----:B------:R-:W-:Y:S02]  /*4a10*/  ISETP.GT.AND P0, PT, R2, 0x50, PT ;  /* 0x000000500200780c */ /* 0x000fe40003f04270 */
[----:B------:R-:W-:-:S02]  /*4a20*/  FSEL R111, R18, -INF , P1 ;  /* 0xff800000126f7808 */ /* 0x000fc40000800000 */
[C---:B------:R-:W-:Y:S02]  /*4a30*/  ISETP.GT.AND P1, PT, R2.reuse, 0x51, PT ;  /* 0x000000510200780c */ /* 0x040fe40003f24270 */
[----:B------:R-:W-:Y:S02]  /*4a40*/  FMNMX.FTZ R133, R9, R133, !PT ;  /* 0x0000008509857209 */ /* 0x000fe40007810000 */
[----:B------:R-:W-:Y:S02]  /*4a50*/  FSEL R123, R17, -INF , P0 ;  /* 0xff800000117b7808 */ /* 0x000fe40000000000 */
[----:B------:R-:W-:Y:S02]  /*4a60*/  ISETP.GT.AND P0, PT, R2, 0x58, PT ;  /* 0x000000580200780c */ /* 0x000fe40003f04270 */
[----:B------:R-:W-:Y:S02]  /*4a70*/  FSEL R219, R16, -INF , P1 ;  /* 0xff80000010db7808 */ /* 0x000fe40000800000 */
[----:B------:R-:W-:-:S02]  /*4a80*/  IMNMX R0, R3, R0, PT ;  /* 0x0000000003007217 */ /* 0x000fc40003800200 */
[----:B------:R-:W-:Y:S02]  /*4a90*/  ISETP.GT.AND P1, PT, R2, 0x59, PT ;  /* 0x000000590200780c */ /* 0x000fe40003f24270 */
[----:B------:R-:W-:Y:S02]  /*4aa0*/  FMNMX.FTZ R133, R10, R133, !PT ;  /* 0x000000850a857209 */ /* 0x000fe40007810000 */
[----:B------:R-:W-:Y:S02]  /*4ab0*/  FSEL R216, R15, -INF , P0 ;  /* 0xff8000000fd87808 */ /* 0x000fe40000000000 */
[----:B------:R-:W-:Y:S02]  /*4ac0*/  ISETP.GT.AND P0, PT, R0, RZ, PT ;  /* 0x000000ff0000720c */ /* 0x000fe40003f04270 */
[----:B------:R-:W-:Y:S02]  /*4ad0*/  FSEL R112, R14, -INF , P1 ;  /* 0xff8000000e707808 */ /* 0x000fe40000800000 */
[----:B------:R-:W-:Y:S01]  /*4ae0*/  ISETP.GT.AND P1, PT, R0, 0x1, PT ;  /* 0x000000010000780c */ /* 0x000fe20003f24270 */
[----:B------:R-:W-:Y:S01]  /*4af0*/  LDSM.16.MT88.4 R12, [R217] ;  /* 0x00000000d90c783b */ /* 0x000fe20000004200 */
[----:B------:R-:W-:-:S02]  /*4b00*/  FMNMX.FTZ R133, R11, R133, !PT ;  /* 0x000000850b857209 */ /* 0x000fc40007810000 */
[----:B------:R-:W-:Y:S02]  /*4b10*/  FSEL R4, R103, -INF , P0 ;  /* 0xff80000067047808 */ /* 0x000fe40000000000 */
[----:B------:R-:W-:Y:S02]  /*4b20*/  ISETP.GT.AND P0, PT, R0, 0x8, PT ;  /* 0x000000080000780c */ /* 0x000fe40003f04270 */
[----:B------:R-:W-:Y:S02]  /*4b30*/  FSEL R8, R102, -INF , P1 ;  /* 0xff80000066087808 */ /* 0x000fe40000800000 */
[----:B------:R-:W-:Y:S02]  /*4b40*/  FMNMX.FTZ R133, R19, R133, !PT ;  /* 0x0000008513857209 */ /* 0x000fe40007810000 */
[----:B------:R-:W-:Y:S02]  /*4b50*/  ISETP.GT.AND P1, PT, R0, 0x9, PT ;  /* 0x000000090000780c */ /* 0x000fe40003f24270 */
[----:B------:R-:W-:-:S02]  /*4b60*/  FSEL R7, R101, -INF , P0 ;  /* 0xff80000065077808 */ /* 0x000fc40000000000 */
[----:B------:R-:W-:Y:S02]  /*4b70*/  FMNMX.FTZ R2, R4, R8, !PT ;  /* 0x0000000804027209 */ /* 0x000fe40007810000 */
[----:B------:R-:W-:Y:S02]  /*4b80*/  FMNMX.FTZ R133, R20, R133, !PT ;  /* 0x0000008514857209 */ /* 0x000fe40007810000 */
        /* <DEDUP_REMOVED lines=76> */
[----:B------:R-:W1:Y:S01]  /*5050*/  SHFL.BFLY PT, R3, R133, 0x2, 0x1f ;  /* 0x0c401f0085037f89 */ /* 0x000e6200000e0000 */
[C---:B------:R-:W-:Y:S02]  /*5060*/  ISETP.GT.AND P1, PT, R0.reuse, 0x58, PT ;  /* 0x000000580000780c */ /* 0x040fe40003f24270 */
[----:B------:R-:W-:Y:S02]  /*5070*/  FSEL R107, R25, -INF , P2 ;  /* 0xff800000196b7808 */ /* 0x000fe40001000000 */
[----:B------:R-:W-:Y:S01]  /*5080*/  FMNMX.FTZ R2, R115, R2, !PT ;  /* 0x0000000273027209 */ /* 0x000fe20007810000 */
[----:B------:R-:W-:Y:S01]  /*5090*/  LDSM.16.MT88.4 R24, [R220] ;  /* 0x00000000dc18783b */ /* 0x000fe20000004200 */
[----:B------:R-:W-:Y:S02]  /*50a0*/  ISETP.GT.AND P0, PT, R0, 0x59, PT ;  /* 0x000000590000780c */ /* 0x000fe40003f04270 */
[----:B------:R-:W-:-:S02]  /*50b0*/  FSEL R108, R23, -INF , P1 ;  /* 0xff800000176c7808 */ /* 0x000fc40000800000 */
[----:B------:R-:W-:Y:S02]  /*50c0*/  FMNMX.FTZ R0, R107, R2, !PT ;  /* 0x000000026b007209 */ /* 0x000fe40007810000 */
[----:B------:R-:W-:Y:S02]  /*50d0*/  FSEL R109, R22, -INF , P0 ;  /* 0xff800000166d7808 */ /* 0x000fe40000000000 */
[----:B------:R-:W-:-:S04]  /*50e0*/  FMNMX.FTZ R0, R108, R0, !PT ;  /* 0x000000006c007209 */ /* 0x000fc80007810000 */
[----:B------:R-:W-:-:S05]  /*50f0*/  FMNMX.FTZ R0, R109, R0, !PT ;  /* 0x000000006d007209 */ /* 0x000fca0007810000 */
[----:B------:R-:W2:Y:S01]  /*5100*/  SHFL.BFLY PT, R2, R0, 0x2, 0x1f ;  /* 0x0c401f0000027f89 */ /* 0x000ea200000e0000 */
[----:B-1----:R-:W-:-:S05]  /*5110*/  FMNMX.FTZ R133, R133, R3, !PT ;  /* 0x0000000385857209 */ /* 0x002fca0007810000 */
[----:B------:R-:W1:Y:S01]  /*5120*/  SHFL.BFLY PT, R3, R133, 0x1, 0x1f ;  /* 0x0c201f0085037f89 */ /* 0x000e6200000e0000 */
[----:B--2---:R-:W-:-:S05]  /*5130*/  FMNMX.FTZ R0, R0, R2, !PT ;  /* 0x0000000200007209 */ /* 0x004fca0007810000 */
[----:B------:R-:W2:Y:S01]  /*5140*/  SHFL.BFLY PT, R132, R0, 0x1, 0x1f ;  /* 0x0c201f0000847f89 */ /* 0x000ea200000e0000 */
[----:B-1----:R-:W-:-:S04]  /*5150*/  FMNMX.FTZ R133, R133, R3, !PT ;  /* 0x0000000385857209 */ /* 0x002fc80007810000 */
[C---:B------:R-:W-:Y:S01]  /*5160*/  FSETP.NEU.FTZ.AND P0, PT, R133.reuse, -INF , PT ;  /* 0xff8000008500780b */ /* 0x040fe20003f1d000 */
[----:B------:R-:W-:-:S05]  /*5170*/  FMUL.FTZ R2, R133, c[0x0][0x2d0] ;  /* 0x0000b40085027a20 */ /* 0x000fca0000410000 */
[----:B------:R-:W-:-:S05]  /*5180*/  FSEL R2, R2, RZ, P0 ;  /* 0x000000ff02027208 */ /* 0x000fca0000000000 */
[----:B------:R-:W-:-:S04]  /*5190*/  FFMA.FTZ R3, R5, c[0x0][0x2d0], -R2 ;  /* 0x0000b40005037a23 */ /* 0x000fc80000010802 */
[----:B------:R1:W-:Y:S01]  /*51a0*/  MUFU.EX2 R207, R3 ;  /* 0x0000000300cf7308 */ /* 0x0003e20000000800 */
[----:B--2---:R-:W-:Y:S01]  /*51b0*/  FMNMX.FTZ R132, R0, R132, !PT ;  /* 0x0000008400847209 */ /* 0x004fe20007810000 */
[----:B------:R-:W-:-:S06]  /*51c0*/  FFMA.FTZ R0, R9, c[0x0][0x2d0], -R2 ;  /* 0x0000b40009007a23 */ /* 0x000fcc0000010802 */
[----:B------:R2:W-:Y:S01]  /*51d0*/  MUFU.EX2 R209, R0 ;  /* 0x0000000000d17308 */ /* 0x0005e20000000800 */
[----:B------:R-:W-:Y:S01]  /*51e0*/  FSETP.NEU.FTZ.AND P0, PT, R132, -INF , PT ;  /* 0xff8000008400780b */ /* 0x000fe20003f1d000 */
[----:B-1----:R-:W-:-:S06]  /*51f0*/  FFMA.FTZ R3, R6, c[0x0][0x2d0], -R2 ;  /* 0x0000b40006037a23 */ /* 0x002fcc0000010802 */
[----:B------:R1:W3:Y:S01]  /*5200*/  MUFU.EX2 R206, R3 ;  /* 0x0000000300ce7308 */ /* 0x0002e20000000800 */
[----:B--2---:R-:W-:-:S05]  /*5210*/  FMUL.FTZ R0, R132, c[0x0][0x2d0] ;  /* 0x0000b40084007a20 */ /* 0x004fca0000410000 */
[----:B------:R-:W-:Y:S01]  /*5220*/  FSEL R0, R0, RZ, P0 ;  /* 0x000000ff00007208 */ /* 0x000fe20000000000 */
[----:B-1----:R-:W-:-:S04]  /*5230*/  FFMA.FTZ R3, R10, c[0x0][0x2d0], -R2 ;  /* 0x0000b4000a037a23 */ /* 0x002fc80000010802 */
[----:B------:R1:W2:Y:S02]  /*5240*/  MUFU.EX2 R208, R3 ;  /* 0x0000000300d07308 */ /* 0x0002a40000000800 */
[----:B-1----:R-:W-:-:S06]  /*5250*/  FFMA.FTZ R3, R11, c[0x0][0x2d0], -R2 ;  /* 0x0000b4000b037a23 */ /* 0x002fcc0000010802 */
[----:B------:R1:W-:Y:S02]  /*5260*/  MUFU.EX2 R118, R3 ;  /* 0x0000000300767308 */ /* 0x0003e40000000800 */
[----:B-1----:R-:W-:-:S06]  /*5270*/  FFMA.FTZ R3, R4, c[0x0][0x2d0], -R0 ;  /* 0x0000b40004037a23 */ /* 0x002fcc0000010800 */
[----:B------:R1:W-:Y:S02]  /*5280*/  MUFU.EX2 R135, R3 ;  /* 0x0000000300877308 */ /* 0x0003e40000000800 */
[----:B-1----:R-:W-:-:S06]  /*5290*/  FFMA.FTZ R3, R8, c[0x0][0x2d0], -R0 ;  /* 0x0000b40008037a23 */ /* 0x002fcc0000010800 */
[----:B------:R1:W4:Y:S02]  /*52a0*/  MUFU.EX2 R134, R3 ;  /* 0x0000000300867308 */ /* 0x0003240000000800 */
[--C-:B-1----:R-:W-:Y:S02]  /*52b0*/  FFMA.FTZ R3, R7, c[0x0][0x2d0], -R0.reuse ;  /* 0x0000b40007037a23 */ /* 0x102fe40000010800 */
[----:B------:R-:W1:Y:S04]  /*52c0*/  LDSM.16.MT88.4 R4, [R218] ;  /* 0x00000000da04783b */ /* 0x000e680000004200 */
[----:B------:R2:W-:Y:S02]  /*52d0*/  MUFU.EX2 R205, R3 ;  /* 0x0000000300cd7308 */ /* 0x0005e40000000800 */
[----:B--2---:R-:W-:-:S06]  /*52e0*/  FFMA.FTZ R3, R16, c[0x0][0x2d0], -R0 ;  /* 0x0000b40010037a23 */ /* 0x004fcc0000010800 */
[----:B------:R2:W1:Y:S02]  /*52f0*/  MUFU.EX2 R204, R3 ;  /* 0x0000000300cc7308 */ /* 0x0004640000000800 */
[----:B--2---:R-:W-:-:S06]  /*5300*/  FFMA.FTZ R3, R19, c[0x0][0x2d0], -R2 ;  /* 0x0000b40013037a23 */ /* 0x004fcc0000010802 */
[----:B------:R2:W1:Y:S02]  /*5310*/  MUFU.EX2 R113, R3 ;  /* 0x0000000300717308 */ /* 0x0004640000000800 */
[----:B--2---:R-:W-:-:S06]  /*5320*/  FFMA.FTZ R3, R20, c[0x0][0x2d0], -R2 ;  /* 0x0000b40014037a23 */ /* 0x004fcc0000010802 */
[----:B------:R2:W-:Y:S02]  /*5330*/  MUFU.EX2 R110, R3 ;  /* 0x00000003006e7308 */ /* 0x0005e40000000800 */
[----:B--2---:R-:W-:-:S06]  /*5340*/  FFMA.FTZ R3, R21, c[0x0][0x2d0], -R2 ;  /* 0x0000b40015037a23 */ /* 0x004fcc0000010802 */
[----:B------:R2:W-:Y:S01]  /*5350*/  MUFU.EX2 R91, R3 ;  /* 0x00000003005b7308 */ /* 0x0005e20000000800 */
[----:B---3--:R-:W-:Y:S02]  /*5360*/  F2FP.BF16.PACK_AB R8, R206, R207 ;  /* 0x000000cfce08723e */ /* 0x008fe400000010ff */
[----:B------:R-:W-:Y:S02]  /*5370*/  F2FP.BF16.PACK_AB R10, R208, R209 ;  /* 0x000000d1d00a723e */ /* 0x000fe400000010ff */
[----:B----4-:R-:W-:Y:S01]  /*5380*/  F2FP.BF16.PACK_AB R9, R134, R135 ;  /* 0x000000878609723e */ /* 0x010fe200000010ff */
[----:B--2---:R-:W-:-:S04]  /*5390*/  FFMA.FTZ R3, R18, c[0x0][0x2d0], -R0 ;  /* 0x0000b40012037a23 */ /* 0x004fc80000010800 */
[----:B------:R2:W-:Y:S01]  /*53a0*/  MUFU.EX2 R222, R3 ;  /* 0x0000000300de7308 */ /* 0x0005e20000000800 */
[----:B-1----:R-:W-:Y:S01]  /*53b0*/  F2FP.BF16.PACK_AB R11, R204, R205 ;  /* 0x000000cdcc0b723e */ /* 0x002fe200000010ff */
[----:B--2---:R-:W-:-:S06]  /*53c0*/  FFMA.FTZ R3, R17, c[0x0][0x2d0], -R0 ;  /* 0x0000b40011037a23 */ /* 0x004fcc0000010800 */
[----:B------:R1:W2:Y:S01]  /*53d0*/  MUFU.EX2 R114, R3 ;  /* 0x0000000300727308 */ /* 0x0002a20000000800 */
[----:B------:R-:W-:Y:S01]  /*53e0*/  HMMA.16816.F32.BF16 R36, R8, R14, RZ ;  /* 0x0000000e0824723c */ /* 0x000fe200000418ff */
[----:B-1----:R-:W-:-:S06]  /*53f0*/  FFMA.FTZ R3, R48, c[0x0][0x2d0], -R0 ;  /* 0x0000b40030037a23 */ /* 0x002fcc0000010800 */
[----:B------:R1:W-:Y:S01]  /*5400*/  MUFU.EX2 R122, R3 ;  /* 0x00000003007a7308 */ /* 0x0003e20000000800 */
[----:B------:R-:W-:Y:S01]  /*5410*/  HMMA.16816.F32.BF16 R40, R8, R12, RZ ;  /* 0x0000000c0828723c */ /* 0x000fe200000418ff */
[----:B-1----:R-:W-:-:S06]  /*5420*/  FFMA.FTZ R3, R49, c[0x0][0x2d0], -R0 ;  /* 0x0000b40031037a23 */ /* 0x002fcc0000010800 */
[----:B------:R-:W1:Y:S01]  /*5430*/  MUFU.EX2 R90, R3 ;  /* 0x00000003005a7308 */ /* 0x000e620000000800 */
[C---:B------:R-:W-:Y:S07]  /*5440*/  HMMA.16816.F32.BF16 R20, R8.reuse, R4, RZ ;  /* 0x000000040814723c */ /* 0x040fee00000418ff */
[----:B------:R-:W-:Y:S01]  /*5450*/  F2FP.BF16.PACK_AB R4, R113, R118 ;  /* 0x000000767104723e */ /* 0x000fe200000010ff */
[----:B------:R-:W-:Y:S01]  /*5460*/  HMMA.16816.F32.BF16 R16, R8, R6, RZ ;  /* 0x000000060810723c */ /* 0x000fe200000418ff */
[----:B--2---:R-:W-:-:S06]  /*5470*/  F2FP.BF16.PACK_AB R5, R114, R222 ;  /* 0x000000de7205723e */ /* 0x004fcc00000010ff */
[----:B------:R-:W-:Y:S02]  /*5480*/  F2FP.BF16.PACK_AB R6, R91, R110 ;  /* 0x0000006e5b06723e */ /* 0x000fe400000010ff */
[----:B-1----:R-:W-:Y:S01]  /*5490*/  F2FP.BF16.PACK_AB R7, R90, R122 ;  /* 0x0000007a5a07723e */ /* 0x002fe200000010ff */
[----:B------:R-:W-:Y:S08]  /*54a0*/  HMMA.16816.F32.BF16 R12, R8, R44, RZ ;  /* 0x0000002c080c723c */ /* 0x000ff000000418ff */
[C---:B------:R-:W-:Y:S01]  /*54b0*/  HMMA.16816.F32.BF16 R192, R4.reuse, R34, R36 ;  /* 0x0000002204c0723c */ /* 0x040fe20000041824 */
[----:B------:R-:W1:Y:S07]  /*54c0*/  LDSM.16.MT88.4 R36, [R218+0x3800] ;  /* 0x00380000da24783b */ /* 0x000e6e0000004200 */
[----:B------:R-:W-:Y:S01]  /*54d0*/  HMMA.16816.F32.BF16 R84, R4, R32, R40 ;  /* 0x000000200454723c */ /* 0x000fe20000041828 */
[----:B------:R-:W2:Y:S07]  /*54e0*/  LDSM.16.MT88.4 R40, [R217+0x3800] ;  /* 0x00380000d928783b */ /* 0x000eae0000004200 */
[----:B------:R-:W-:Y:S01]  /*54f0*/  HMMA.16816.F32.BF16 R60, R8, R46, RZ ;  /* 0x0000002e083c723c */ /* 0x000fe200000418ff */
[----:B------:R-:W-:Y:S07]  /*5500*/  LDSM.16.MT88.4 R44, [R220+0x800] ;  /* 0x00080000dc2c783b */ /* 0x000fee0000004200 */
[C---:B------:R-:W-:Y:S08]  /*5510*/  HMMA.16816.F32.BF16 R200, R4.reuse, R28, R20 ;  /* 0x0000001c04c8723c */ /* 0x040ff00000041814 */
[----:B------:R-:W-:Y:S08]  /*5520*/  HMMA.16816.F32.BF16 R188, R4, R30, R16 ;  /* 0x0000001e04bc723c */ /* 0x000ff00000041810 */
[C---:B------:R-:W-:Y:S08]  /*5530*/  HMMA.16816.F32.BF16 R48, R8.reuse, R24, RZ ;  /* 0x000000180830723c */ /* 0x040ff000000418ff */
[C---:B------:R-:W-:Y:S08]  /*5540*/  HMMA.16816.F32.BF16 R32, R8.reuse, R26, RZ ;  /* 0x0000001a0820723c */ /* 0x040ff000000418ff */
[C---:B------:R-:W-:Y:S08]  /*5550*/  HMMA.16816.F32.BF16 R20, R8.reuse, R64, RZ ;  /* 0x000000400814723c */ /* 0x040ff000000418ff */
[C---:B------:R-:W-:Y:S01]  /*5560*/  HMMA.16816.F32.BF16 R16, R8.reuse, R66, RZ ;  /* 0x000000420810723c */ /* 0x040fe200000418ff */
[----:B------:R-:W3:Y:S07]  /*5570*/  LDSM.16.MT88.4 R64, [R220+0x3000] ;  /* 0x00300000dc40783b */ /* 0x000eee0000004200 */
[----:B------:R-:W-:Y:S08]  /*5580*/  HMMA.16816.F32.BF16 R24, R8, R58, RZ ;  /* 0x0000003a0818723c */ /* 0x000ff000000418ff */
[----:B------:R-:W-:Y:S08]  /*5590*/  HMMA.16816.F32.BF16 R196, R4, R68, R12 ;  /* 0x0000004404c4723c */ /* 0x000ff0000004180c */
[C---:B------:R-:W-:Y:S08]  /*55a0*/  HMMA.16816.F32.BF16 R28, R8.reuse, R56, RZ ;  /* 0x00000038081c723c */ /* 0x040ff000000418ff */
[C---:B------:R-:W-:Y:S08]  /*55b0*/  HMMA.16816.F32.BF16 R12, R8.reuse, R72, RZ ;  /* 0x00000048080c723c */ /* 0x040ff000000418ff */
[----:B------:R-:W-:Y:S08]  /*55c0*/  HMMA.16816.F32.BF16 R56, R8, R74, RZ ;  /* 0x0000004a0838723c */ /* 0x000ff000000418ff */
[C---:B------:R-:W-:Y:S01]  /*55d0*/  HMMA.16816.F32.BF16 R72, R4.reuse, R70, R60 ;  /* 0x000000460448723c */ /* 0x040fe2000004183c */
[----:B------:R-:W4:Y:S07]  /*55e0*/  LDSM.16.MT88.4 R60, [R217+0x6000] ;  /* 0x00600000d93c783b */ /* 0x000f2e0000004200 */
[C---:B-1----:R-:W-:Y:S01]  /*55f0*/  HMMA.16816.F32.BF16 R176, R4.reuse, R36, R20 ;  /* 0x0000002404b0723c */ /* 0x042fe20000041814 */
[----:B------:R-:W1:Y:S07]  /*5600*/  LDSM.16.MT88.4 R20, [R220+0x3800] ;  /* 0x00380000dc14783b */ /* 0x000e6e0000004200 */
[C---:B--2---:R-:W-:Y:S01]  /*5610*/  HMMA.16816.F32.BF16 R168, R4.reuse, R42, R24 ;  /* 0x0000002a04a8723c */ /* 0x044fe20000041818 */
[----:B------:R-:W2:Y:S07]  /*5620*/  LDSM.16.MT88.4 R24, [R218+0x6000] ;  /* 0x00600000da18783b */ /* 0x000eae0000004200 */
[C---:B------:R-:W-:Y:S01]  /*5630*/  HMMA.16816.F32.BF16 R180, R4.reuse, R40, R28 ;  /* 0x0000002804b4723c */ /* 0x040fe2000004181c */
[----:B------:R-:W1:Y:S07]  /*5640*/  LDSM.16.MT88.4 R40, [R217+0x6800] ;  /* 0x00680000d928783b */ /* 0x000e6e0000004200 */
[C---:B------:R-:W-:Y:S08]  /*5650*/  HMMA.16816.F32.BF16 R172, R4.reuse, R52, R12 ;  /* 0x0000003404ac723c */ /* 0x040ff0000004180c */
[C---:B------:R-:W-:Y:S01]  /*5660*/  HMMA.16816.F32.BF16 R160, R4.reuse, R54, R56 ;  /* 0x0000003604a0723c */ /* 0x040fe20000041838 */
[----:B------:R-:W1:Y:S04]  /*5670*/  LDSM.16.MT88.4 R52, [R221+0x6000] ;  /* 0x00600000dd34783b */ /* 0x000e680000004200 */
[----:B------:R-:W-:Y:S03]  /*5680*/  LDSM.16.MT88.4 R56, [R220+0x6000] ;  /* 0x00600000dc38783b */ /* 0x000fe60000004200 */
[----:B------:R-:W-:Y:S01]  /*5690*/  HMMA.16816.F32.BF16 R164, R4, R38, R16 ;  /* 0x0000002604a4723c */ /* 0x000fe20000041810 */
[----:B------:R-:W1:Y:S07]  /*56a0*/  LDSM.16.MT88.4 R36, [R218+0x6800] ;  /* 0x00680000da24783b */ /* 0x000e6e0000004200 */
[C---:B---3--:R-:W-:Y:S08]  /*56b0*/  HMMA.16816.F32.BF16 R16, R8.reuse, R64, RZ ;  /* 0x000000400810723c */ /* 0x048ff000000418ff */
[----:B------:R-:W-:Y:S08]  /*56c0*/  HMMA.16816.F32.BF16 R12, R8, R66, RZ ;  /* 0x00000042080c723c */ /* 0x000ff000000418ff */
[----:B------:R-:W-:Y:S08]  /*56d0*/  HMMA.16816.F32.BF16 R68, R4, R46, R32 ;  /* 0x0000002e0444723c */ /* 0x000ff00000041820 */
[----:B----4-:R-:W-:Y:S08]  /*56e0*/  HMMA.16816.F32.BF16 R32, R8, R60, RZ ;  /* 0x0000003c0820723c */ /* 0x010ff000000418ff */
[C---:B------:R-:W-:Y:S01]  /*56f0*/  HMMA.16816.F32.BF16 R184, R4.reuse, R44, R48 ;  /* 0x0000002c04b8723c */ /* 0x040fe20000041830 */
[----:B------:R-:W3:Y:S04]  /*5700*/  LDSM.16.MT88.4 R48, [R221+0x6800] ;  /* 0x00680000dd30783b */ /* 0x000ee80000004200 */
[----:B------:R-:W-:Y:S03]  /*5710*/  LDSM.16.MT88.4 R44, [R220+0x6800] ;  /* 0x00680000dc2c783b */ /* 0x000fe60000004200 */
[----:B-1----:R-:W-:Y:S08]  /*5720*/  HMMA.16816.F32.BF16 R156, R4, R20, R16 ;  /* 0x00000014049c723c */ /* 0x002ff00000041810 */
[C---:B------:R-:W-:Y:S01]  /*5730*/  HMMA.16816.F32.BF16 R28, R8.reuse, R62, RZ ;  /* 0x0000003e081c723c */ /* 0x040fe200000418ff */
[----:B------:R-:W1:Y:S07]  /*5740*/  LDSM.16.MT88.4 R60, [R217+0x9000] ;  /* 0x00900000d93c783b */ /* 0x000e6e0000004200 */
[----:B--2---:R-:W-:Y:S08]  /*5750*/  HMMA.16816.F32.BF16 R16, R8, R24, RZ ;  /* 0x000000180810723c */ /* 0x004ff000000418ff */
[----:B------:R-:W-:Y:S08]  /*5760*/  HMMA.16816.F32.BF16 R152, R4, R22, R12 ;  /* 0x000000160498723c */ /* 0x000ff0000004180c */
[----:B------:R-:W-:Y:S08]  /*5770*/  HMMA.16816.F32.BF16 R12, R8, R26, RZ ;  /* 0x0000001a080c723c */ /* 0x000ff000000418ff */
[----:B------:R-:W-:Y:S01]  /*5780*/  HMMA.16816.F32.BF16 R148, R4, R40, R32 ;  /* 0x000000280494723c */ /* 0x000fe20000041820 */
[----:B------:R-:W2:Y:S07]  /*5790*/  LDSM.16.MT88.4 R32, [R218+0x9000] ;  /* 0x00900000da20783b */ /* 0x000eae0000004200 */
[----:B------:R-:W-:Y:S08]  /*57a0*/  HMMA.16816.F32.BF16 R24, R8, R54, RZ ;  /* 0x000000360818723c */ /* 0x000ff000000418ff */
[C---:B------:R-:W-:Y:S01]  /*57b0*/  HMMA.16816.F32.BF16 R92, R4.reuse, R42, R28 ;  /* 0x0000002a045c723c */ /* 0x040fe2000004181c */
[----:B------:R-:W4:Y:S07]  /*57c0*/  LDSM.16.MT88.4 R40, [R217+0x9800] ;  /* 0x00980000d928783b */ /* 0x000f2e0000004200 */
[----:B------:R-:W-:Y:S08]  /*57d0*/  HMMA.16816.F32.BF16 R144, R4, R36, R16 ;  /* 0x000000240490723c */ /* 0x000ff00000041810 */
[----:B------:R-:W-:Y:S01]  /*57e0*/  HMMA.16816.F32.BF16 R16, R8, R58, RZ ;  /* 0x0000003a0810723c */ /* 0x000fe200000418ff */
[----:B------:R-:W-:Y:S01]  /*57f0*/  MOV R37, R115 ;  /* 0x0000007300257202 */ /* 0x000fe20000000f00 */
[----:B------:R-:W-:-:S06]  /*5800*/  IMAD.MOV.U32 R36, RZ, RZ, R114 ;  /* 0x000000ffff247224 */ /* 0x000fcc00078e0072 */
[----:B------:R-:W-:Y:S08]  /*5810*/  HMMA.16816.F32.BF16 R28, R8, R52, RZ ;  /* 0x00000034081c723c */ /* 0x000ff000000418ff */
[----:B------:R-:W-:Y:S07]  /*5820*/  HMMA.16816.F32.BF16 R100, R4, R38, R12 ;  /* 0x000000260464723c */ /* 0x000fee000004180c */
[----:B------:R-:W-:Y:S01]  /*5830*/  IMAD.MOV.U32 R39, RZ, RZ, R113 ;  /* 0x000000ffff277224 */ /* 0x000fe200078e0071 */
[----:B------:R-:W-:-:S02]  /*5840*/  MOV R38, R112 ;  /* 0x0000007000267202 */ /* 0x000fc40000000f00 */
[----:B---3--:R-:W-:Y:S01]  /*5850*/  HMMA.16816.F32.BF16 R112, R4, R50, R24 ;  /* 0x000000320470723c */ /* 0x008fe20000041818 */
[----:B------:R-:W3:Y:S07]  /*5860*/  LDSM.16.MT88.4 R24, [R218+0x9800] ;  /* 0x00980000da18783b */ /* 0x000eee0000004200 */
[----:B-1----:R-:W-:Y:S08]  /*5870*/  HMMA.16816.F32.BF16 R12, R8, R60, RZ ;  /* 0x0000003c080c723c */ /* 0x002ff000000418ff */
[C---:B------:R-:W-:Y:S08]  /*5880*/  HMMA.16816.F32.BF16 R124, R4.reuse, R46, R16 ;  /* 0x0000002e047c723c */ /* 0x040ff00000041810 */
[----:B------:R-:W-:Y:S01]  /*5890*/  HMMA.16816.F32.BF16 R140, R4, R48, R28 ;  /* 0x00000030048c723c */ /* 0x000fe2000004181c */
[----:B------:R-:W1:Y:S07]  /*58a0*/  LDSM.16.MT88.4 R28, [R221+0x9000] ;  /* 0x00900000dd1c783b */ /* 0x000e6e0000004200 */
[----:B--2---:R-:W-:Y:S08]  /*58b0*/  HMMA.16816.F32.BF16 R16, R8, R32, RZ ;  /* 0x000000200810723c */ /* 0x004ff000000418ff */
[----:B----4-:R-:W-:Y:S01]  /*58c0*/  HMMA.16816.F32.BF16 R128, R4, R40, R12 ;  /* 0x000000280480723c */ /* 0x010fe2000004180c */
[----:B------:R-:W-:-:S07]  /*58d0*/  IMAD.MOV.U32 R52, RZ, RZ, R118 ;  /* 0x000000ffff347224 */ /* 0x000fce00078e0076 */
[----:B------:R-:W-:Y:S01]  /*58e0*/  HMMA.16816.F32.BF16 R12, R8, R34, RZ ;  /* 0x00000022080c723c */ /* 0x000fe200000418ff */
[----:B------:R-:W-:Y:S01]  /*58f0*/  MOV R55, R117 ;  /* 0x0000007500377202 */ /* 0x000fe20000000f00 */
[----:B------:R-:W-:-:S06]  /*5900*/  IMAD.MOV.U32 R54, RZ, RZ, R116 ;  /* 0x000000ffff367224 */ /* 0x000fcc00078e0074 */
[----:B------:R-:W-:Y:S07]  /*5910*/  HMMA.16816.F32.BF16 R20, R8, R56, RZ ;  /* 0x000000380814723c */ /* 0x000fee00000418ff */
[----:B------:R-:W-:Y:S02]  /*5920*/  MOV R56, R119 ;  /* 0x0000007700387202 */ /* 0x000fe40000000f00 */
[----:B---3--:R-:W-:Y:S01]  /*5930*/  HMMA.16816.F32.BF16 R116, R4, R24, R16 ;  /* 0x000000180474723c */ /* 0x008fe20000041810 */
[----:B------:R-:W2:Y:S01]  /*5940*/  LDSM.16.MT88.4 R16, [R221+0x9800] ;  /* 0x00980000dd10783b */ /* 0x000ea20000004200 */
[----:B------:R-:W-:Y:S01]  /*5950*/  IMAD.MOV.U32 R57, RZ, RZ, R111 ;  /* 0x000000ffff397224 */ /* 0x000fe200078e006f */
[----:B------:R-:W-:Y:S01]  /*5960*/  MOV R61, R108 ;  /* 0x0000006c003d7202 */ /* 0x000fe20000000f00 */
[----:B------:R-:W-:-:S02]  /*5970*/  IMAD.MOV.U32 R59, RZ, RZ, R110 ;  /* 0x000000ffff3b7224 */ /* 0x000fc400078e006e */
[----:B------:R-:W-:Y:S02]  /*5980*/  IMAD.MOV.U32 R58, RZ, RZ, R109 ;  /* 0x000000ffff3a7224 */ /* 0x000fe400078e006d */
[----:B------:R-:W-:Y:S08]  /*5990*/  HMMA.16816.F32.BF16 R108, R4, R26, R12 ;  /* 0x0000001a046c723c */ /* 0x000ff0000004180c */
[----:B-1----:R-:W-:Y:S01]  /*59a0*/  HMMA.16816.F32.BF16 R12, R8, R28, RZ ;  /* 0x0000001c080c723c */ /* 0x002fe200000418ff */
[----:B------:R-:W-:-:S02]  /*59b0*/  IMAD.MOV.U32 R60, RZ, RZ, R107 ;  /* 0x000000ffff3c7224 */ /* 0x000fc400078e006b */
[----:B------:R-:W-:Y:S11]  /*59c0*/  IMAD.MOV.U32 R66, RZ, RZ, R106 ;  /* 0x000000ffff427224 */ /* 0x000ff600078e006a */
[----:B------:R-:W-:Y:S10]  /*59d0*/  @!UPT UIADD3 URZ, URZ, URZ, URZ ;  /* 0x0000003f3f3ff290 */ /* 0x000ff4000fffe03f */
[----:B--2---:R-:W-:Y:S08]  /*59e0*/  HMMA.16816.F32.BF16 R104, R4, R16, R12 ;  /* 0x000000100468723c */ /* 0x004ff0000004180c */
[----:B------:R-:W-:Y:S11]  /*59f0*/  HMMA.16816.F32.BF16 R12, R8, R30, RZ ;  /* 0x0000001e080c723c */ /* 0x000ff600000418ff */
[----:B------:R-:W-:Y:S11]  /*5a00*/  @!UPT UIADD3 URZ, URZ, URZ, URZ ;  /* 0x0000003f3f3ff290 */ /* 0x000ff6000fffe03f */
[----:B------:R-:W-:Y:S02]  /*5a10*/  @!UPT UIADD3 URZ, URZ, URZ, URZ ;  /* 0x0000003f3f3ff290 */ /* 0x000fe4000fffe03f */
[C---:B------:R-:W-:Y:S01]  /*5a20*/  HMMA.16816.F32.BF16 R96, R4.reuse, R18, R12 ;  /* 0x000000120460723c */ /* 0x040fe2000004180c */
[----:B------:R-:W1:Y:S07]  /*5a30*/  LDSM.16.MT88.4 R12, [R220+0x9000] ;  /* 0x00900000dc0c783b */ /* 0x000e6e0000004200 */
[----:B------:R-:W-:Y:S08]  /*5a40*/  HMMA.16816.F32.BF16 R136, R4, R44, R20 ;  /* 0x0000002c0488723c */ /* 0x000ff00000041814 */
[----:B------:R-:W-:Y:S01]  /*5a50*/  HMMA.16816.F32.BF16 R20, R8, R62, RZ ;  /* 0x0000003e0814723c */ /* 0x000fe200000418ff */
[----:B------:R-:W-:-:S07]  /*5a60*/  FFMA.FTZ R3, R83, c[0x0][0x2d0], -R2 ;  /* 0x0000b40053037a23 */ /* 0x000fce0000010802 */
[C---:B-1----:R-:W-:Y:S08]  /*5a70*/  HMMA.16816.F32.BF16 R16, R8.reuse, R12, RZ ;  /* 0x0000000c0810723c */ /* 0x042ff000000418ff */
[----:B------:R-:W-:Y:S01]  /*5a80*/  HMMA.16816.F32.BF16 R8, R8, R14, RZ ;  /* 0x0000000e0808723c */ /* 0x000fe200000418ff */
[----:B------:R-:W1:Y:S01]  /*5a90*/  LDSM.16.MT88.4 R12, [R220+0x9800] ;  /* 0x00980000dc0c783b */ /* 0x000e620000004200 */
[----:B------:R2:W-:Y:S01]  /*5aa0*/  MUFU.EX2 R32, R3 ;  /* 0x0000000300207308 */ /* 0x0005e20000000800 */
[----:B------:R-:W-:Y:S01]  /*5ab0*/  MOV R67, R91 ;  /* 0x0000005b00437202 */ /* 0x000fe20000000f00 */
[----:B------:R-:W-:-:S02]  /*5ac0*/  IMAD.MOV.U32 R64, RZ, RZ, R90 ;  /* 0x000000ffff407224 */ /* 0x000fc400078e005a */
[----:B--2---:R-:W-:-:S04]  /*5ad0*/  FFMA.FTZ R3, R82, c[0x0][0x2d0], -R2 ;  /* 0x0000b40052037a23 */ /* 0x004fc80000010802 */
[----:B------:R2:W3:Y:S01]  /*5ae0*/  MUFU.EX2 R226, R3 ;  /* 0x0000000300e27308 */ /* 0x0004e20000000800 */
[----:B------:R-:W-:Y:S01]  /*5af0*/  IMAD.MOV.U32 R65, RZ, RZ, R89 ;  /* 0x000000ffff417224 */ /* 0x000fe200078e0059 */
[----:B------:R-:W-:Y:S01]  /*5b00*/  MOV R45, R88 ;  /* 0x00000058002d7202 */ /* 0x000fe20000000f00 */
[----:B--2---:R-:W-:-:S05]  /*5b10*/  FFMA.FTZ R3, R81, c[0x0][0x2d0], -R2 ;  /* 0x0000b40051037a23 */ /* 0x004fca0000010802 */
[----:B------:R2:W-:Y:S01]  /*5b20*/  MUFU.EX2 R224, R3 ;  /* 0x0000000300e07308 */ /* 0x0005e20000000800 */
[C---:B-1----:R-:W-:Y:S08]  /*5b30*/  HMMA.16816.F32.BF16 R88, R4.reuse, R12, R16 ;  /* 0x0000000c0458723c */ /* 0x042ff00000041810 */
[----:B------:R-:W-:Y:S01]  /*5b40*/  HMMA.16816.F32.BF16 R12, R4, R14, R8 ;  /* 0x0000000e040c723c */ /* 0x000fe20000041808 */
[----:B------:R-:W1:Y:S01]  /*5b50*/  LDSM.16.MT88.4 R8, [R217+0x1000] ;  /* 0x00100000d908783b */ /* 0x000e620000004200 */
[----:B--2---:R-:W-:-:S04]  /*5b60*/  FFMA.FTZ R3, R80, c[0x0][0x2d0], -R2 ;  /* 0x0000b40050037a23 */ /* 0x004fc80000010802 */
[----:B------:R2:W-:Y:S02]  /*5b70*/  MUFU.EX2 R229, R3 ;  /* 0x0000000300e57308 */ /* 0x0005e40000000800 */
[----:B--2---:R-:W-:-:S06]  /*5b80*/  FFMA.FTZ R3, R79, c[0x0][0x2d0], -R0 ;  /* 0x0000b4004f037a23 */ /* 0x004fcc0000010800 */
[----:B------:R2:W-:Y:S02]  /*5b90*/  MUFU.EX2 R228, R3 ;  /* 0x0000000300e47308 */ /* 0x0005e40000000800 */
[----:B--2---:R-:W-:-:S06]  /*5ba0*/  FFMA.FTZ R3, R78, c[0x0][0x2d0], -R0 ;  /* 0x0000b4004e037a23 */ /* 0x004fcc0000010800 */
[----:B------:R2:W4:Y:S02]  /*5bb0*/  MUFU.EX2 R227, R3 ;  /* 0x0000000300e37308 */ /* 0x0005240000000800 */
[----:B--2---:R-:W-:-:S06]  /*5bc0*/  FFMA.FTZ R3, R77, c[0x0][0x2d0], -R0 ;  /* 0x0000b4004d037a23 */ /* 0x004fcc0000010800 */
[----:B------:R2:W-:Y:S02]  /*5bd0*/  MUFU.EX2 R33, R3 ;  /* 0x0000000300217308 */ /* 0x0005e40000000800 */
[----:B--2---:R-:W-:-:S06]  /*5be0*/  FFMA.FTZ R3, R76, c[0x0][0x2d0], -R0 ;  /* 0x0000b4004c037a23 */ /* 0x004fcc0000010800 */
[----:B------:R-:W2:Y:S01]  /*5bf0*/  MUFU.EX2 R40, R3 ;  /* 0x0000000300287308 */ /* 0x000ea20000000800 */
[----:B------:R-:W-:Y:S01]  /*5c00*/  IMAD.MOV.U32 R41, RZ, RZ, R123 ;  /* 0x000000ffff297224 */ /* 0x000fe200078e007b */
[----:B------:R-:W-:Y:S01]  /*5c10*/  MOV R62, R121 ;  /* 0x00000079003e7202 */ /* 0x000fe20000000f00 */
[----:B------:R-:W-:Y:S02]  /*5c20*/  IMAD.MOV.U32 R63, RZ, RZ, R122 ;  /* 0x000000ffff3f7224 */ /* 0x000fe400078e007a */
[----:B------:R-:W-:Y:S02]  /*5c30*/  IMAD.MOV.U32 R53, RZ, RZ, R120 ;  /* 0x000000ffff357224 */ /* 0x000fe400078e0078 */
[----:B------:R-:W-:Y:S07]  /*5c40*/  HMMA.16816.F32.BF16 R120, R4, R42, R20 ;  /* 0x0000002a0478723c */ /* 0x000fee0000041814 */
[----:B---3--:R-:W-:-:S02]  /*5c50*/  F2FP.BF16.PACK_AB R4, R226, R32 ;  /* 0x00000020e204723e */ /* 0x008fc400000010ff */
[----:B----4-:R-:W-:Y:S02]  /*5c60*/  F2FP.BF16.PACK_AB R5, R227, R228 ;  /* 0x000000e4e305723e */ /* 0x010fe400000010ff */
[----:B------:R-:W-:Y:S02]  /*5c70*/  F2FP.BF16.PACK_AB R6, R229, R224 ;  /* 0x000000e0e506723e */ /* 0x000fe400000010ff */
[----:B--2---:R-:W-:-:S07]  /*5c80*/  F2FP.BF16.PACK_AB R7, R40, R33 ;  /* 0x000000212807723e */ /* 0x004fce00000010ff */
[C---:B-1----:R-:W-:Y:S08]  /*5c90*/  HMMA.16816.F32.BF16 R84, R4.reuse, R8, R84 ;  /* 0x000000080454723c */ /* 0x042ff00000041854 */
[C---:B------:R-:W-:Y:S01]  /*5ca0*/  HMMA.16816.F32.BF16 R48, R4.reuse, R10, R192 ;  /* 0x0000000a0430723c */ /* 0x040fe200000418c0 */
[----:B------:R-:W1:Y:S06]  /*5cb0*/  LDSM.16.MT88.4 R8, [R218+0x1000] ;  /* 0x00100000da08783b */ /* 0x000e6c0000004200 */
[----:B------:R-:W-:Y:S01]  /*5cc0*/  IMAD.MOV.U32 R193, RZ, RZ, R45 ;  /* 0x000000ffffc17224 */ /* 0x000fe200078e002d */
[C---:B-1----:R-:W-:Y:S08]  /*5cd0*/  HMMA.16816.F32.BF16 R80, R4.reuse, R8, R200 ;  /* 0x000000080450723c */ /* 0x042ff000000418c8 */
[C---:B------:R-:W-:Y:S01]  /*5ce0*/  HMMA.16816.F32.BF16 R44, R4.reuse, R10, R188 ;  /* 0x0000000a042c723c */ /* 0x040fe200000418bc */
[----:B------:R-:W1:Y:S07]  /*5cf0*/  LDSM.16.MT88.4 R8, [R221+0x1000] ;  /* 0x00100000dd08783b */ /* 0x000e6e0000004200 */
[----:B-1----:R-:W-:Y:S07]  /*5d00*/  HMMA.16816.F32.BF16 R76, R4, R8, R196 ;  /* 0x00000008044c723c */ /* 0x002fee00000418c4 */
[----:B------:R-:W-:Y:S01]  /*5d10*/  MOV R197, R40 ;  /* 0x0000002800c57202 */ /* 0x000fe20000000f00 */
[----:B------:R-:W-:-:S02]  /*5d20*/  IMAD.MOV.U32 R196, RZ, RZ, R41 ;  /* 0x000000ffffc47224 */ /* 0x000fc400078e0029 */
[C---:B------:R-:W-:Y:S01]  /*5d30*/  HMMA.16816.F32.BF16 R40, R4.reuse, R10, R72 ;  /* 0x0000000a0428723c */ /* 0x040fe20000041848 */
[----:B------:R-:W1:Y:S01]  /*5d40*/  LDSM.16.MT88.4 R8, [R220+0x1000] ;  /* 0x00100000dc08783b */ /* 0x000e620000004200 */
[----:B------:R-:W-:Y:S01]  /*5d50*/  IMAD.MOV.U32 R188, RZ, RZ, R38 ;  /* 0x000000ffffbc7224 */ /* 0x000fe200078e0026 */
[----:B------:R-:W-:Y:S01]  /*5d60*/  MOV R189, R39 ;  /* 0x0000002700bd7202 */ /* 0x000fe20000000f00 */
[----:B------:R-:W-:Y:S02]  /*5d70*/  IMAD.MOV.U32 R190, RZ, RZ, R36 ;  /* 0x000000ffffbe7224 */ /* 0x000fe400078e0024 */
[----:B------:R-:W-:Y:S02]  /*5d80*/  IMAD.MOV.U32 R191, RZ, RZ, R37 ;  /* 0x000000ffffbf7224 */ /* 0x000fe400078e0025 */
[C---:B-1----:R-:W-:Y:S08]  /*5d90*/  HMMA.16816.F32.BF16 R72, R4.reuse, R8, R184 ;  /* 0x000000080448723c */ /* 0x042ff000000418b8 */
[----:B------:R-:W-:Y:S01]  /*5da0*/  HMMA.16816.F32.BF16 R36, R4, R10, R68 ;  /* 0x0000000a0424723c */ /* 0x000fe20000041844 */
[----:B------:R-:W1:Y:S01]  /*5db0*/  LDSM.16.MT88.4 R8, [R217+0x4000] ;  /* 0x00400000d908783b */ /* 0x000e620000004200 */
[----:B------:R-:W-:Y:S01]  /*5dc0*/  IMAD.MOV.U32 R199, RZ, RZ, R32 ;  /* 0x000000ffffc77224 */ /* 0x000fe200078e0020 */
[----:B------:R-:W-:-:S05]  /*5dd0*/  MOV R194, R33 ;  /* 0x0000002100c27202 */ /* 0x000fca0000000f00 */
[C---:B-1----:R-:W-:Y:S08]  /*5de0*/  HMMA.16816.F32.BF16 R68, R4.reuse, R8, R180 ;  /* 0x000000080444723c */ /* 0x042ff000000418b4 */
[----:B------:R-:W-:Y:S01]  /*5df0*/  HMMA.16816.F32.BF16 R32, R4, R10, R168 ;  /* 0x0000000a0420723c */ /* 0x000fe200000418a8 */
[----:B------:R-:W1:Y:S01]  /*5e00*/  LDSM.16.MT88.4 R8, [R218+0x4000] ;  /* 0x00400000da08783b */ /* 0x000e620000004200 */
[----:B------:R-:W-:Y:S01]  /*5e10*/  IMAD.MOV.U32 R192, RZ, RZ, R66 ;  /* 0x000000ffffc07224 */ /* 0x000fe200078e0042 */
[----:B------:R-:W-:Y:S01]  /*5e20*/  MOV R180, R64 ;  /* 0x0000004000b47202 */ /* 0x000fe20000000f00 */
[----:B------:R-:W-:-:S02]  /*5e30*/  IMAD.MOV.U32 R181, RZ, RZ, R67 ;  /* 0x000000ffffb57224 */ /* 0x000fc400078e0043 */
[----:B------:R-:W-:Y:S02]  /*5e40*/  IMAD.MOV.U32 R3, RZ, RZ, R65 ;  /* 0x000000ffff037224 */ /* 0x000fe400078e0041 */
        /* <DEDUP_REMOVED lines=17> */
[----:B------:R-:W-:Y:S01]  /*5f60*/  MOV R200, R54 ;  /* 0x0000003600c87202 */ /* 0x000fe20000000f00 */
[----:B------:R-:W-:Y:S01]  /*5f70*/  IMAD.MOV.U32 R201, RZ, RZ, R55 ;  /* 0x000000ffffc97224 */ /* 0x000fe200078e0037 */
[----:B------:R-:W-:Y:S01]  /*5f80*/  MOV R203, R53 ;  /* 0x0000003500cb7202 */ /* 0x000fe20000000f00 */
[----:B------:R-:W-:-:S03]  /*5f90*/  IMAD.MOV.U32 R202, RZ, RZ, R52 ;  /* 0x000000ffffca7224 */ /* 0x000fc600078e0034 */
        /* <DEDUP_REMOVED lines=18> */
[----:B------:R-:W-:-:S06]  /*60c0*/  FFMA.FTZ R3, R3, c[0x0][0x2d0], -R2 ;  /* 0x0000b40003037a23 */ /* 0x000fcc0000010802 */
[C---:B-1----:R-:W-:Y:S08]  /*60d0*/  HMMA.16816.F32.BF16 R140, R4.reuse, R8, R104 ;  /* 0x00000008048c723c */ /* 0x042ff00000041868 */
[----:B------:R-:W-:Y:S01]  /*60e0*/  HMMA.16816.F32.BF16 R116, R4, R10, R96 ;  /* 0x0000000a0474723c */ /* 0x000fe20000041860 */
[----:B------:R-:W1:Y:S01]  /*60f0*/  LDSM.16.MT88.4 R8, [R220+0xa000] ;  /* 0x00a00000dc08783b */ /* 0x000e620000004200 */
[----:B------:R2:W-:Y:S02]  /*6100*/  MUFU.EX2 R99, R3 ;  /* 0x0000000300637308 */ /* 0x0005e40000000800 */
[----:B--2---:R-:W-:-:S06]  /*6110*/  FFMA.FTZ R3, R252, c[0x0][0x2d0], -R2 ;  /* 0x0000b400fc037a23 */ /* 0x004fcc0000010802 */
[----:B------:R2:W-:Y:S02]  /*6120*/  MUFU.EX2 R98, R3 ;  /* 0x0000000300627308 */ /* 0x0005e40000000800 */
[--C-:B--2---:R-:W-:Y:S01]  /*6130*/  FFMA.FTZ R3, R215, c[0x0][0x2d0], -R2.reuse ;  /* 0x0000b400d7037a23 */ /* 0x104fe20000010802 */
[C---:B-1----:R-:W-:Y:S05]  /*6140*/  HMMA.16816.F32.BF16 R136, R4.reuse, R8, R88 ;  /* 0x000000080488723c */ /* 0x042fea0000041858 */
[----:B------:R1:W-:Y:S03]  /*6150*/  MUFU.EX2 R88, R3 ;  /* 0x0000000300587308 */ /* 0x0003e60000000800 */
[----:B------:R-:W-:Y:S01]  /*6160*/  HMMA.16816.F32.BF16 R12, R4, R10, R12 ;  /* 0x0000000a040c723c */ /* 0x000fe2000004180c */
[----:B------:R-:W2:Y:S01]  /*6170*/  LDSM.16.MT88.4 R8, [R217+0x1800] ;  /* 0x00180000d908783b */ /* 0x000ea20000004200 */
[----:B-1----:R-:W-:-:S04]  /*6180*/  FFMA.FTZ R3, R214, c[0x0][0x2d0], -R2 ;  /* 0x0000b400d6037a23 */ /* 0x002fc80000010802 */
[----:B------:R1:W3:Y:S01]  /*6190*/  MUFU.EX2 R97, R3 ;  /* 0x0000000300617308 */ /* 0x0002e20000000800 */
[----:B------:R-:W-:Y:S02]  /*61a0*/  IMAD.MOV.U32 R170, RZ, RZ, R226 ;  /* 0x000000ffffaa7224 */ /* 0x000fe400078e00e2 */
[----:B-1----:R-:W-:-:S05]  /*61b0*/  FFMA.FTZ R3, R212, c[0x0][0x2d0], -R0 ;  /* 0x0000b400d4037a23 */ /* 0x002fca0000010800 */
[----:B------:R1:W-:Y:S02]  /*61c0*/  MUFU.EX2 R96, R3 ;  /* 0x0000000300607308 */ /* 0x0003e40000000800 */
[----:B-1----:R-:W-:-:S06]  /*61d0*/  FFMA.FTZ R3, R210, c[0x0][0x2d0], -R0 ;  /* 0x0000b400d2037a23 */ /* 0x002fcc0000010800 */
[----:B------:R1:W4:Y:S02]  /*61e0*/  MUFU.EX2 R252, R3 ;  /* 0x0000000300fc7308 */ /* 0x0003240000000800 */
[----:B-1----:R-:W-:-:S06]  /*61f0*/  FFMA.FTZ R3, R213, c[0x0][0x2d0], -R0 ;  /* 0x0000b400d5037a23 */ /* 0x002fcc0000010800 */
[----:B------:R1:W-:Y:S01]  /*6200*/  MUFU.EX2 R226, R3 ;  /* 0x0000000300e27308 */ /* 0x0003e20000000800 */
[----:B------:R-:W-:Y:S02]  /*6210*/  FADD.FTZ R4, R207, R206 ;  /* 0x000000cecf047221 */ /* 0x000fe40000010000 */
[----:B-1----:R-:W-:-:S05]  /*6220*/  FFMA.FTZ R3, R211, c[0x0][0x2d0], -R0 ;  /* 0x0000b400d3037a23 */ /* 0x002fca0000010800 */
[----:B------:R1:W1:Y:S01]  /*6230*/  MUFU.EX2 R91, R3 ;  /* 0x00000003005b7308 */ /* 0x0002620000000800 */
[----:B------:R-:W-:Y:S02]  /*6240*/  FADD.FTZ R5, R135, R134 ;  /* 0x0000008687057221 */ /* 0x000fe40000010000 */
[----:B------:R-:W-:Y:S01]  /*6250*/  FADD.FTZ R4, R209, R4 ;  /* 0x00000004d1047221 */ /* 0x000fe20000010000 */
[----:B---3--:R-:W-:-:S03]  /*6260*/  F2FP.BF16.PACK_AB R6, R97, R88 ;  /* 0x000000586106723e */ /* 0x008fc600000010ff */
[----:B------:R-:W-:Y:S01]  /*6270*/  FADD.FTZ R134, R208, R4 ;  /* 0x00000004d0867221 */ /* 0x000fe20000010000 */
[----:B------:R-:W-:Y:S01]  /*6280*/  F2FP.BF16.PACK_AB R4, R98, R99 ;  /* 0x000000636204723e */ /* 0x000fe200000010ff */
[----:B------:R-:W-:Y:S01]  /*6290*/  IMAD.MOV.U32 R90, RZ, RZ, R180 ;  /* 0x000000ffff5a7224 */ /* 0x000fe200078e00b4 */
[----:B------:R-:W-:Y:S01]  /*62a0*/  MOV R89, R181 ;  /* 0x000000b500597202 */ /* 0x000fe20000000f00 */
[----:B-1----:R-:W-:Y:S01]  /*62b0*/  FADD.FTZ R3, R205, R5 ;  /* 0x00000005cd037221 */ /* 0x002fe20000010000 */
[----:B----4-:R-:W-:Y:S02]  /*62c0*/  F2FP.BF16.PACK_AB R5, R252, R96 ;  /* 0x00000060fc05723e */ /* 0x010fe400000010ff */
[----:B------:R-:W-:Y:S01]  /*62d0*/  F2FP.BF16.PACK_AB R7, R91, R226 ;  /* 0x000000e25b07723e */ /* 0x000fe200000010ff */
[----:B------:R-:W-:Y:S01]  /*62e0*/  IMAD.MOV.U32 R181, RZ, RZ, R196 ;  /* 0x000000ffffb57224 */ /* 0x000fe200078e00c4 */
[----:B------:R-:W-:Y:S01]  /*62f0*/  MOV R171, R198 ;  /* 0x000000c600ab7202 */ /* 0x000fe20000000f00 */
[----:B------:R-:W-:-:S02]  /*6300*/  IMAD.MOV.U32 R180, RZ, RZ, R197 ;  /* 0x000000ffffb47224 */ /* 0x000fc400078e00c5 */
[----:B------:R-:W-:Y:S02]  /*6310*/  IMAD.MOV.U32 R169, RZ, RZ, R199 ;  /* 0x000000ffffa97224 */ /* 0x000fe400078e00c7 */
[----:B------:R-:W-:Y:S01]  /*6320*/  FADD.FTZ R135, R204, R3 ;  /* 0x00000003cc877221 */ /* 0x000fe20000010000 */
[C---:B--2---:R-:W-:Y:S08]  /*6330*/  HMMA.16816.F32.BF16 R196, R4.reuse, R10, R48 ;  /* 0x0000000a04c4723c */ /* 0x044ff00000041830 */
        /* <DEDUP_REMOVED lines=8> */
[----:B------:R-:W-:Y:S02]  /*63c0*/  IMAD.MOV.U32 R44, RZ, RZ, R191 ;  /* 0x000000ffff2c7224 */ /* 0x000fe400078e00bf */
[C---:B-1----:R-:W-:Y:S08]  /*63d0*/  HMMA.16816.F32.BF16 R188, R4.reuse, R8, R76 ;  /* 0x0000000804bc723c */ /* 0x042ff0000004184c */
[C---:B------:R-:W-:Y:S01]  /*63e0*/  HMMA.16816.F32.BF16 R172, R4.reuse, R10, R40 ;  /* 0x0000000a04ac723c */ /* 0x040fe20000041828 */
[----:B------:R-:W1:Y:S07]  /*63f0*/  LDSM.16.MT88.4 R8, [R220+0x1800] ;  /* 0x00180000dc08783b */ /* 0x000e6e0000004200 */
[C---:B-1----:R-:W-:Y:S08]  /*6400*/  HMMA.16816.F32.BF16 R164, R4.reuse, R8, R72 ;  /* 0x0000000804a4723c */ /* 0x042ff00000041848 */
[----:B------:R-:W-:Y:S01]  /*6410*/  HMMA.16816.F32.BF16 R160, R4, R10, R36 ;  /* 0x0000000a04a0723c */ /* 0x000fe20000041824 */
[----:B------:R-:W1:Y:S01]  /*6420*/  LDSM.16.MT88.4 R8, [R217+0x4800] ;  /* 0x00480000d908783b */ /* 0x000e620000004200 */
[----:B------:R-:W-:Y:S01]  /*6430*/  IMAD.MOV.U32 R51, RZ, RZ, R200 ;  /* 0x000000ffff337224 */ /* 0x000fe200078e00c8 */
[----:B------:R-:W-:Y:S01]  /*6440*/  MOV R84, R201 ;  /* 0x000000c900547202 */ /* 0x000fe20000000f00 */
[----:B------:R-:W-:Y:S01]  /*6450*/  IMAD.MOV.U32 R85, RZ, RZ, R202 ;  /* 0x000000ffff557224 */ /* 0x000fe200078e00ca */
[----:B------:R-:W-:Y:S01]  /*6460*/  MOV R87, R192 ;  /* 0x000000c000577202 */ /* 0x000fe20000000f00 */
[----:B------:R-:W-:Y:S01]  /*6470*/  IMAD.MOV.U32 R86, RZ, RZ, R203 ;  /* 0x000000ffff567224 */ /* 0x000fe200078e00cb */
[----:B------:R-:W-:Y:S01]  /*6480*/  MOV R75, R195 ;  /* 0x000000c3004b7202 */ /* 0x000fe20000000f00 */
[----:B------:R-:W-:-:S02]  /*6490*/  IMAD.MOV.U32 R41, RZ, RZ, R193 ;  /* 0x000000ffff297224 */ /* 0x000fc400078e00c1 */
[----:B------:R-:W-:Y:S01]  /*64a0*/  IMAD.MOV.U32 R43, RZ, RZ, R194 ;  /* 0x000000ffff2b7224 */ /* 0x000fe200078e00c2 */
        /* <DEDUP_REMOVED lines=12> */
[C---:B-1----:R-:W-:Y:S08]  /*6570*/  HMMA.16816.F32.BF16 R180, R4.reuse, R8, R64 ;  /* 0x0000000804b4723c */ /* 0x042ff00000041840 */
[C---:B------:R-:W-:Y:S01]  /*6580*/  HMMA.16816.F32.BF16 R184, R4.reuse, R10, R28 ;  /* 0x0000000a04b8723c */ /* 0x040fe2000004181c */
[----:B------:R-:W1:Y:S07]  /*6590*/  LDSM.16.MT88.4 R8, [R221+0x4800] ;  /* 0x00480000dd08783b */ /* 0x000e6e0000004200 */
[C---:B-1----:R-:W-:Y:S08]  /*65a0*/  HMMA.16816.F32.BF16 R176, R4.reuse, R8, R60 ;  /* 0x0000000804b0723c */ /* 0x042ff0000004183c */
[----:B------:R-:W-:Y:S01]  /*65b0*/  HMMA.16816.F32.BF16 R108, R4, R10, R24 ;  /* 0x0000000a046c723c */ /* 0x000fe20000041818 */
[----:B------:R-:W1:Y:S01]  /*65c0*/  LDSM.16.MT88.4 R8, [R220+0x4800] ;  /* 0x00480000dc08783b */ /* 0x000e620000004200 */
[----:B------:R-:W-:Y:S01]  /*65d0*/  MOV R49, R169 ;  /* 0x000000a900317202 */ /* 0x000fe20000000f00 */
[----:B------:R-:W-:-:S02]  /*65e0*/  IMAD.MOV.U32 R48, RZ, RZ, R170 ;  /* 0x000000ffff307224 */ /* 0x000fc400078e00aa */
[----:B------:R-:W-:-:S03]  /*65f0*/  IMAD.MOV.U32 R3, RZ, RZ, R171 ;  /* 0x000000ffff037224 */ /* 0x000fc600078e00ab */
        /* <DEDUP_REMOVED lines=10> */
[----:B-1----:R-:W-:Y:S07]  /*66a0*/  HMMA.16816.F32.BF16 R52, R4, R8, R92 ;  /* 0x000000080434723c */ /* 0x002fee000004185c */
[----:B------:R-:W-:Y:S01]  /*66b0*/  IMAD.MOV.U32 R92, RZ, RZ, R40 ;  /* 0x000000ffff5c7224 */ /* 0x000fe200078e0028 */
[----:B------:R-:W-:Y:S01]  /*66c0*/  MOV R93, R41 ;  /* 0x00000029005d7202 */ /* 0x000fe20000000f00 */
[----:B------:R-:W-:-:S02]  /*66d0*/  IMAD.MOV.U32 R94, RZ, RZ, R42 ;  /* 0x000000ffff5e7224 */ /* 0x000fc400078e002a */
[----:B------:R-:W-:Y:S02]  /*66e0*/  IMAD.MOV.U32 R95, RZ, RZ, R43 ;  /* 0x000000ffff5f7224 */ /* 0x000fe400078e002b */
[----:B------:R-:W-:Y:S01]  /*66f0*/  HMMA.16816.F32.BF16 R40, R4, R10, R100 ;  /* 0x0000000a0428723c */ /* 0x000fe20000041864 */
[----:B------:R-:W1:Y:S01]  /*6700*/  LDSM.16.MT88.4 R8, [R221+0x7800] ;  /* 0x00780000dd08783b */ /* 0x000e620000004200 */
        /* <DEDUP_REMOVED lines=16> */
[----:B------:R-:W-:-:S02]  /*6810*/  IMAD.MOV.U32 R17, RZ, RZ, R48 ;  /* 0x000000ffff117224 */ /* 0x000fc400078e0030 */
[----:B------:R-:W-:Y:S02]  /*6820*/  IMAD.MOV.U32 R18, RZ, RZ, R49 ;  /* 0x000000ffff127224 */ /* 0x000fe400078e0031 */
[----:B------:R-:W-:Y:S02]  /*6830*/  IMAD.MOV.U32 R156, RZ, RZ, R50 ;  /* 0x000000ffff9c7224 */ /* 0x000fe400078e0032 */
[----:B------:R-:W-:Y:S02]  /*6840*/  IMAD.MOV.U32 R157, RZ, RZ, R51 ;  /* 0x000000ffff9d7224 */ /* 0x000fe400078e0033 */
        /* <DEDUP_REMOVED lines=16> */
[----:B------:R-:W-:-:S02]  /*6950*/  FFMA.FTZ R3, R3, c[0x0][0x2d0], -R2 ;  /* 0x0000b40003037a23 */ /* 0x000fc40000010802 */
[----:B------:R-:W-:Y:S01]  /*6960*/  IMAD.MOV.U32 R114, RZ, RZ, R115 ;  /* 0x000000ffff727224 */ /* 0x000fe200078e0073 */
[----:B------:R-:W-:Y:S01]  /*6970*/  MOV R115, R156 ;  /* 0x0000009c00737202 */ /* 0x000fe20000000f00 */
[----:B------:R-:W-:Y:S02]  /*6980*/  IMAD.MOV.U32 R100, RZ, RZ, R46 ;  /* 0x000000ffff647224 */ /* 0x000fe400078e002e */
[----:B------:R-:W-:Y:S01]  /*6990*/  IMAD.MOV.U32 R156, RZ, RZ, R157 ;  /* 0x000000ffff9c7224 */ /* 0x000fe200078e009d */
[----:B------:R2:W-:Y:S01]  /*69a0*/  MUFU.EX2 R124, R3 ;  /* 0x00000003007c7308 */ /* 0x0005e20000000800 */
[----:B------:R-:W-:Y:S01]  /*69b0*/  IMAD.MOV.U32 R157, RZ, RZ, R158 ;  /* 0x000000ffff9d7224 */ /* 0x000fe200078e009e */
[----:B------:R-:W-:Y:S01]  /*69c0*/  MOV R158, R159 ;  /* 0x0000009f009e7202 */ /* 0x000fe20000000f00 */
[----:B------:R-:W-:Y:S02]  /*69d0*/  IMAD.MOV.U32 R159, RZ, RZ, R100 ;  /* 0x000000ffff9f7224 */ /* 0x000fe400078e0064 */
[----:B------:R-:W-:Y:S01]  /*69e0*/  IMAD.MOV.U32 R100, RZ, RZ, R101 ;  /* 0x000000ffff647224 */ /* 0x000fe200078e0065 */
[----:B------:R-:W-:Y:S01]  /*69f0*/  MOV R101, R102 ;  /* 0x0000006600657202 */ /* 0x000fe20000000f00 */
[----:B------:R-:W-:-:S02]  /*6a00*/  IMAD.MOV.U32 R102, RZ, RZ, R103 ;  /* 0x000000ffff667224 */ /* 0x000fc400078e0067 */
[----:B------:R-:W-:Y:S01]  /*6a10*/  IMAD.MOV.U32 R103, RZ, RZ, R16 ;  /* 0x000000ffff677224 */ /* 0x000fe200078e0010 */
[----:B------:R-:W-:Y:S01]  /*6a20*/  MOV R16, R229 ;  /* 0x000000e500107202 */ /* 0x000fe20000000f00 */
[----:B------:R-:W-:Y:S01]  /*6a30*/  IMAD.MOV.U32 R21, RZ, RZ, R44 ;  /* 0x000000ffff157224 */ /* 0x000fe200078e002c */
[----:B------:R3:W5:Y:S01]  /*6a40*/  LDL.LU R229, [R1+0xa8] ;  /* 0x0000a80001e57983 */ /* 0x0007620000300800 */
[----:B--2---:R-:W-:Y:S02]  /*6a50*/  FFMA.FTZ R3, R113, c[0x0][0x2d0], -R2 ;  /* 0x0000b40071037a23 */ /* 0x004fe40000010802 */
[----:B------:R-:W-:Y:S02]  /*6a60*/  IMAD.MOV.U32 R113, RZ, RZ, R114 ;  /* 0x000000ffff717224 */ /* 0x000fe400078e0072 */
[----:B------:R-:W-:Y:S01]  /*6a70*/  IMAD.MOV.U32 R114, RZ, RZ, R115 ;  /* 0x000000ffff727224 */ /* 0x000fe200078e0073 */
[C---:B-1----:R-:W-:Y:S08]  /*6a80*/  HMMA.16816.F32.BF16 R68, R4.reuse, R8, R140 ;  /* 0x000000080444723c */ /* 0x042ff0000004188c */
[----:B------:R-:W-:Y:S01]  /*6a90*/  HMMA.16816.F32.BF16 R56, R4, R10, R116 ;  /* 0x0000000a0438723c */ /* 0x000fe20000041874 */
[----:B------:R-:W1:Y:S01]  /*6aa0*/  LDSM.16.MT88.4 R8, [R220+0xa800] ;  /* 0x00a80000dc08783b */ /* 0x000e620000004200 */
[----:B------:R-:W-:Y:S01]  /*6ab0*/  MOV R115, R156 ;  /* 0x0000009c00737202 */ /* 0x000fe20000000f00 */
[----:B------:R-:W-:Y:S01]  /*6ac0*/  IMAD.MOV.U32 R156, RZ, RZ, R157 ;  /* 0x000000ffff9c7224 */ /* 0x000fe200078e009d */
[----:B------:R2:W-:Y:S01]  /*6ad0*/  MUFU.EX2 R152, R3 ;  /* 0x0000000300987308 */ /* 0x0005e20000000800 */
[----:B------:R-:W-:Y:S01]  /*6ae0*/  IMAD.MOV.U32 R157, RZ, RZ, R158 ;  /* 0x000000ffff9d7224 */ /* 0x000fe200078e009e */
[----:B------:R-:W-:Y:S01]  /*6af0*/  MOV R158, R159 ;  /* 0x0000009f009e7202 */ /* 0x000fe20000000f00 */
[----:B------:R-:W-:-:S02]  /*6b00*/  IMAD.MOV.U32 R159, RZ, RZ, R100 ;  /* 0x000000ffff9f7224 */ /* 0x000fc400078e0064 */
[----:B------:R-:W-:Y:S01]  /*6b10*/  IMAD.MOV.U32 R100, RZ, RZ, R101 ;  /* 0x000000ffff647224 */ /* 0x000fe200078e0065 */
[----:B------:R-:W-:Y:S01]  /*6b20*/  MOV R101, R102 ;  /* 0x0000006600657202 */ /* 0x000fe20000000f00 */
[----:B------:R-:W-:Y:S02]  /*6b30*/  IMAD.MOV.U32 R102, RZ, RZ, R16 ;  /* 0x000000ffff667224 */ /* 0x000fe400078e0010 */
[----:B------:R-:W-:Y:S01]  /*6b40*/  IMAD.MOV.U32 R16, RZ, RZ, R17 ;  /* 0x000000ffff107224 */ /* 0x000fe200078e0011 */
[----:B------:R-:W-:Y:S01]  /*6b50*/  MOV R17, R228 ;  /* 0x000000e400117202 */ /* 0x000fe20000000f00 */
[----:B------:R-:W-:Y:S01]  /*6b60*/  IMAD.MOV.U32 R22, RZ, RZ, R47 ;  /* 0x000000ffff167224 */ /* 0x000fe200078e002f */
[----:B------:R3:W5:Y:S01]  /*6b70*/  LDL.LU R228, [R1+0xa4] ;  /* 0x0000a40001e47983 */ /* 0x0007620000300800 */
[----:B--2---:R-:W-:Y:S02]  /*6b80*/  FFMA.FTZ R3, R113, c[0x0][0x2d0], -R2 ;  /* 0x0000b40071037a23 */ /* 0x004fe40000010802 */
[----:B------:R-:W-:-:S02]  /*6b90*/  IMAD.MOV.U32 R113, RZ, RZ, R114 ;  /* 0x000000ffff717224 */ /* 0x000fc400078e0072 */
[----:B------:R-:W-:Y:S01]  /*6ba0*/  IMAD.MOV.U32 R114, RZ, RZ, R115 ;  /* 0x000000ffff727224 */ /* 0x000fe200078e0073 */
[----:B------:R-:W-:Y:S01]  /*6bb0*/  MOV R115, R156 ;  /* 0x0000009c00737202 */ /* 0x000fe20000000f00 */
        /* <DEDUP_REMOVED lines=8> */
[----:B------:R-:W-:Y:S02]  /*6c40*/  IMAD.MOV.U32 R16, RZ, RZ, R17 ;  /* 0x000000ffff107224 */ /* 0x000fe400078e0011 */
[----:B--2---:R-:W-:Y:S02]  /*6c50*/  FFMA.FTZ R3, R113, c[0x0][0x2d0], -R2 ;  /* 0x0000b40071037a23 */ /* 0x004fe40000010802 */
[----:B------:R-:W-:Y:S01]  /*6c60*/  IMAD.MOV.U32 R113, RZ, RZ, R114 ;  /* 0x000000ffff717224 */ /* 0x000fe200078e0072 */
[----:B------:R-:W-:Y:S01]  /*6c70*/  MOV R114, R115 ;  /* 0x0000007300727202 */ /* 0x000fe20000000f00 */
[----:B------:R-:W-:Y:S01]  /*6c80*/  IMAD.MOV.U32 R115, RZ, RZ, R156 ;  /* 0x000000ffff737224 */ /* 0x000fe200078e009c */
[----:B------:R2:W4:Y:S01]  /*6c90*/  MUFU.EX2 R130, R3 ;  /* 0x0000000300827308 */ /* 0x0005220000000800 */
        /* <DEDUP_REMOVED lines=8> */
[----:B-1----:R-:W-:Y:S01]  /*6d20*/  HMMA.16816.F32.BF16 R44, R4, R8, R136 ;  /* 0x00000008042c723c */ /* 0x002fe20000041888 */
[----:B------:R-:W-:Y:S02]  /*6d30*/  IMAD.MOV.U32 R102, RZ, RZ, R16 ;  /* 0x000000ffff667224 */ /* 0x000fe400078e0010 */
[----:B--2---:R-:W-:Y:S01]  /*6d40*/  FFMA.FTZ R3, R113, c[0x0][0x2d0], -R0 ;  /* 0x0000b40071037a23 */ /* 0x004fe20000010800 */
[----:B------:R3:W5:Y:S01]  /*6d50*/  LDL.LU R227, [R1+0xa0] ;  /* 0x0000a00001e37983 */ /* 0x0007620000300800 */
[----:B------:R-:W-:Y:S02]  /*6d60*/  IMAD.MOV.U32 R113, RZ, RZ, R114 ;  /* 0x000000ffff717224 */ /* 0x000fe400078e0072 */
        /* <DEDUP_REMOVED lines=14> */
[----:B------:R3:W5:Y:S01]  /*6e50*/  LDL.LU R226, [R1+0x9c] ;  /* 0x00009c0001e27983 */ /* 0x0007620000300800 */
[----:B------:R-:W-:Y:S01]  /*6e60*/  IMAD.MOV.U32 R16, RZ, RZ, R17 ;  /* 0x000000ffff107224 */ /* 0x000fe200078e0011 */
[----:B------:R-:W-:Y:S01]  /*6e70*/  MOV R17, R18 ;  /* 0x0000001200117202 */ /* 0x000fe20000000f00 */
[----:B------:R-:W-:Y:S01]  /*6e80*/  IMAD.MOV.U32 R18, RZ, RZ, R19 ;  /* 0x000000ffff127224 */ /* 0x000fe200078e0013 */
[----:B------:R-:W1:Y:S01]  /*6e90*/  LDSM.16.MT88.4 R8, [R217+0x2000] ;  /* 0x00200000d908783b */ /* 0x000e620000004200 */
[----:B------:R-:W-:Y:S01]  /*6ea0*/  IMAD.MOV.U32 R19, RZ, RZ, R23 ;  /* 0x000000ffff137224 */ /* 0x000fe200078e0017 */
[----:B------:R-:W-:Y:S01]  /*6eb0*/  MOV R23, R252 ;  /* 0x000000fc00177202 */ /* 0x000fe20000000f00 */
[----:B------:R-:W-:Y:S01]  /*6ec0*/  FFMA.FTZ R4, R113, c[0x0][0x2d0], -R0 ;  /* 0x0000b40071047a23 */ /* 0x000fe20000010800 */
[----:B------:R2:W-:Y:S01]  /*6ed0*/  MUFU.EX2 R252, R3 ;  /* 0x0000000300fc7308 */ /* 0x0005e20000000800 */
[----:B------:R-:W-:-:S02]  /*6ee0*/  IMAD.MOV.U32 R113, RZ, RZ, R114 ;  /* 0x000000ffff717224 */ /* 0x000fc400078e0072 */
[----:B------:R-:W-:Y:S02]  /*6ef0*/  FADD.FTZ R5, R222, R135 ;  /* 0x00000087de057221 */ /* 0x000fe40000010000 */
[--C-:B------:R-:W-:Y:S02]  /*6f00*/  FFMA.FTZ R25, R25, c[0x0][0x2d0], -R2.reuse ;  /* 0x0000b40019197a23 */ /* 0x100fe40000010802 */
[----:B------:R-:W-:Y:S01]  /*6f10*/  FFMA.FTZ R22, R22, c[0x0][0x2d0], -R2 ;  /* 0x0000b40016167a23 */ /* 0x000fe20000010802 */
[----:B----4-:R-:W-:Y:S01]  /*6f20*/  F2FP.BF16.PACK_AB R6, R130, R128 ;  /* 0x000000808206723e */ /* 0x010fe200000010ff */
[----:B------:R-:W-:Y:S01]  /*6f30*/  IMAD.MOV.U32 R114, RZ, RZ, R115 ;  /* 0x000000ffff727224 */ /* 0x000fe200078e0073 */
[----:B------:R-:W-:Y:S01]  /*6f40*/  MOV R115, R156 ;  /* 0x0000009c00737202 */ /* 0x000fe20000000f00 */
[----:B------:R-:W-:Y:S01]  /*6f50*/  IMAD.MOV.U32 R156, RZ, RZ, R157 ;  /* 0x000000ffff9c7224 */ /* 0x000fe200078e009d */
[----:B------:R-:W4:Y:S01]  /*6f60*/  LDSM.16.MT88.4 R12, [R221+0x2000] ;  /* 0x00200000dd0c783b */ /* 0x000f220000004200 */
[----:B--2---:R-:W-:-:S02]  /*6f70*/  FFMA.FTZ R3, R225, c[0x0][0x2d0], -R0 ;  /* 0x0000b400e1037a23 */ /* 0x004fc40000010800 */
[----:B------:R-:W-:Y:S01]  /*6f80*/  IMAD.MOV.U32 R157, RZ, RZ, R158 ;  /* 0x000000ffff9d7224 */ /* 0x000fe200078e009e */
[----:B------:R3:W5:Y:S01]  /*6f90*/  LDL.LU R225, [R1+0x98] ;  /* 0x0000980001e17983 */ /* 0x0007620000300800 */
[----:B------:R2:W-:Y:S01]  /*6fa0*/  MUFU.EX2 R129, R3 ;  /* 0x0000000300817308 */ /* 0x0005e20000000800 */
[----:B------:R-:W-:Y:S01]  /*6fb0*/  MOV R158, R159 ;  /* 0x0000009f009e7202 */ /* 0x000fe20000000f00 */
[----:B------:R-:W-:Y:S02]  /*6fc0*/  IMAD.MOV.U32 R159, RZ, RZ, R100 ;  /* 0x000000ffff9f7224 */ /* 0x000fe400078e0064 */
[----:B------:R-:W-:Y:S01]  /*6fd0*/  IMAD.MOV.U32 R100, RZ, RZ, R101 ;  /* 0x000000ffff647224 */ /* 0x000fe200078e0065 */
[----:B------:R-:W-:Y:S01]  /*6fe0*/  MOV R101, R102 ;  /* 0x0000006600657202 */ /* 0x000fe20000000f00 */
[----:B------:R-:W-:Y:S02]  /*6ff0*/  IMAD.MOV.U32 R102, RZ, RZ, R16 ;  /* 0x000000ffff667224 */ /* 0x000fe400078e0010 */
[----:B------:R-:W-:Y:S01]  /*7000*/  IMAD.MOV.U32 R16, RZ, RZ, R17 ;  /* 0x000000ffff107224 */ /* 0x000fe200078e0011 */
[----:B------:R-:W-:Y:S01]  /*7010*/  MOV R17, R18 ;  /* 0x0000001200117202 */ /* 0x000fe20000000f00 */
[----:B--2---:R-:W-:-:S02]  /*7020*/  FADD.FTZ R3, R113, R134 ;  /* 0x0000008671037221 */ /* 0x004fc40000010000 */
[----:B------:R-:W-:Y:S01]  /*7030*/  IMAD.MOV.U32 R113, RZ, RZ, R114 ;  /* 0x000000ffff717224 */ /* 0x000fe200078e0072 */
[----:B------:R-:W-:Y:S01]  /*7040*/  MOV R114, R115 ;  /* 0x0000007300727202 */ /* 0x000fe20000000f00 */
[----:B------:R-:W-:Y:S02]  /*7050*/  IMAD.MOV.U32 R115, RZ, RZ, R156 ;  /* 0x000000ffff737224 */ /* 0x000fe400078e009c */
        /* <DEDUP_REMOVED lines=12> */
[----:B------:R-:W-:Y:S01]  /*7120*/  IMAD.MOV.U32 R17, RZ, RZ, R18 ;  /* 0x000000ffff117224 */ /* 0x000fe200078e0012 */
[----:B------:R2:W1:Y:S01]  /*7130*/  MUFU.EX2 R131, R4 ;  /* 0x0000000400837308 */ /* 0x0004620000000800 */
[----:B------:R-:W-:Y:S01]  /*7140*/  IMAD.MOV.U32 R18, RZ, RZ, R19 ;  /* 0x000000ffff127224 */ /* 0x000fe200078e0013 */
[----:B------:R-:W-:Y:S01]  /*7150*/  MOV R19, R23 ;  /* 0x0000001700137202 */ /* 0x000fe20000000f00 */
[----:B------:R-:W-:Y:S01]  /*7160*/  IMAD.MOV.U32 R23, RZ, RZ, R24 ;  /* 0x000000ffff177224 */ /* 0x000fe200078e0018 */
[----:B------:R3:W5:Y:S01]  /*7170*/  LDL.LU R224, [R1+0x94] ;  /* 0x0000940001e07983 */ /* 0x0007620000300800 */
[----:B------:R-:W-:Y:S01]  /*7180*/  IMAD.MOV.U32 R24, RZ, RZ, R28 ;  /* 0x000000ffff187224 */ /* 0x000fe200078e001c */
[----:B------:R-:W-:Y:S01]  /*7190*/  MOV R28, R29 ;  /* 0x0000001d001c7202 */ /* 0x000fe20000000f00 */
[----:B------:R-:W-:-:S02]  /*71a0*/  IMAD.MOV.U32 R29, RZ, RZ, R30 ;  /* 0x000000ffff1d7224 */ /* 0x000fc400078e001e */
[----:B--2---:R-:W-:Y:S02]  /*71b0*/  FFMA.FTZ R4, R223, c[0x0][0x2d0], -R0 ;  /* 0x0000b400df047a23 */ /* 0x004fe40000010800 */
[----:B------:R3:W5:Y:S04]  /*71c0*/  LDL.LU R223, [R1+0x90] ;  /* 0x0000900001df7983 */ /* 0x0007680000300800 */
[----:B------:R3:W5:Y:S04]  /*71d0*/  LDL.LU R222, [R1+0x8c] ;  /* 0x00008c0001de7983 */ /* 0x0007680000300800 */
[----:B------:R-:W2:Y:S01]  /*71e0*/  LDL.LU R30, [R1+0x38] ;  /* 0x00003800011e7983 */ /* 0x000ea20000300800 */
[----:B------:R-:W-:Y:S01]  /*71f0*/  IMAD.MOV.U32 R112, RZ, RZ, R113 ;  /* 0x000000ffff707224 */ /* 0x000fe200078e0071 */
[----:B------:R-:W-:Y:S01]  /*7200*/  MOV R113, R114 ;  /* 0x0000007200717202 */ /* 0x000fe20000000f00 */
[----:B------:R-:W-:-:S02]  /*7210*/  IMAD.MOV.U32 R114, RZ, RZ, R115 ;  /* 0x000000ffff727224 */ /* 0x000fc400078e0073 */
[----:B------:R-:W-:Y:S01]  /*7220*/  IMAD.MOV.U32 R115, RZ, RZ, R156 ;  /* 0x000000ffff737224 */ /* 0x000fe200078e009c */
[----:B------:R-:W-:Y:S01]  /*7230*/  MOV R156, R157 ;  /* 0x0000009d009c7202 */ /* 0x000fe20000000f00 */
[----:B------:R-:W-:Y:S01]  /*7240*/  IMAD.MOV.U32 R157, RZ, RZ, R158 ;  /* 0x000000ffff9d7224 */ /* 0x000fe200078e009e */
[----:B------:R-:W-:Y:S01]  /*7250*/  MOV R155, R112 ;  /* 0x00000070009b7202 */ /* 0x000fe20000000f00 */
[----:B------:R-:W-:Y:S01]  /*7260*/  IMAD.MOV.U32 R158, RZ, RZ, R159 ;  /* 0x000000ffff9e7224 */ /* 0x000fe200078e009f */
[----:B------:R1:W1:Y:S01]  /*7270*/  MUFU.EX2 R134, R4 ;  /* 0x0000000400867308 */ /* 0x0002620000000800 */
[----:B------:R-:W-:Y:S01]  /*7280*/  IMAD.MOV.U32 R112, RZ, RZ, R113 ;  /* 0x000000ffff707224 */ /* 0x000fe200078e0071 */
[----:B------:R-:W-:Y:S01]  /*7290*/  MOV R159, R100 ;  /* 0x00000064009f7202 */ /* 0x000fe20000000f00 */
        /* <DEDUP_REMOVED lines=15> */
[----:B------:R-:W-:Y:S02]  /*7390*/  IMAD.MOV.U32 R23, RZ, RZ, R24 ;  /* 0x000000ffff177224 */ /* 0x000fe400078e0018 */
[----:B------:R-:W-:Y:S02]  /*73a0*/  IMAD.MOV.U32 R101, RZ, RZ, R102 ;  /* 0x000000ffff657224 */ /* 0x000fe400078e0066 */
[----:B------:R-:W-:Y:S01]  /*73b0*/  IMAD.MOV.U32 R102, RZ, RZ, R16 ;  /* 0x000000ffff667224 */ /* 0x000fe200078e0010 */
[----:B------:R-:W-:Y:S01]  /*73c0*/  MOV R16, R17 ;  /* 0x0000001100107202 */ /* 0x000fe20000000f00 */
[----:B------:R-:W-:-:S02]  /*73d0*/  IMAD.MOV.U32 R17, RZ, RZ, R18 ;  /* 0x000000ffff117224 */ /* 0x000fc400078e0012 */
[----:B------:R-:W-:Y:S01]  /*73e0*/  IMAD.MOV.U32 R18, RZ, RZ, R19 ;  /* 0x000000ffff127224 */ /* 0x000fe200078e0013 */
[----:B------:R-:W-:Y:S01]  /*73f0*/  MOV R19, R23 ;  /* 0x0000001700137202 */ /* 0x000fe20000000f00 */
[--C-:B------:R-:W-:Y:S02]  /*7400*/  FFMA.FTZ R24, R219, c[0x0][0x2d0], -R2.reuse ;  /* 0x0000b400db187a23 */ /* 0x100fe40000010802 */
[----:B------:R-:W-:Y:S01]  /*7410*/  FFMA.FTZ R23, R216, c[0x0][0x2d0], -R2 ;  /* 0x0000b400d8177a23 */ /* 0x000fe20000010802 */
[----:B-1----:R-:W-:Y:S01]  /*7420*/  F2FP.BF16.PACK_AB R4, R152, R124 ;  /* 0x0000007c9804723e */ /* 0x002fe200000010ff */
[----:B------:R-:W-:Y:S01]  /*7430*/  FADD.FTZ R2, R112, R5 ;  /* 0x0000000570027221 */ /* 0x000fe20000010000 */
[----:B------:R-:W-:Y:S01]  /*7440*/  F2FP.BF16.PACK_AB R5, R131, R252 ;  /* 0x000000fc8305723e */ /* 0x000fe200000010ff */
[----:B------:R-:W-:Y:S01]  /*7450*/  FADD.FTZ R3, R155, R3 ;  /* 0x000000039b037221 */ /* 0x000fe20000010000 */
[----:B------:R-:W-:Y:S01]  /*7460*/  F2FP.BF16.PACK_AB R7, R134, R129 ;  /* 0x000000818607723e */ /* 0x000fe200000010ff */
[----:B------:R-:W-:-:S02]  /*7470*/  FFMA.FTZ R21, R21, c[0x0][0x2d0], -R0 ;  /* 0x0000b40015157a23 */ /* 0x000fc40000010800 */
[--C-:B------:R-:W-:Y:S02]  /*7480*/  FFMA.FTZ R20, R20, c[0x0][0x2d0], -R0.reuse ;  /* 0x0000b40014147a23 */ /* 0x100fe40000010800 */
[--C-:B------:R-:W-:Y:S02]  /*7490*/  FFMA.FTZ R26, R26, c[0x0][0x2d0], -R0.reuse ;  /* 0x0000b4001a1a7a23 */ /* 0x100fe40000010800 */
[----:B------:R-:W-:Y:S01]  /*74a0*/  FFMA.FTZ R27, R27, c[0x0][0x2d0], -R0 ;  /* 0x0000b4001b1b7a23 */ /* 0x000fe20000010800 */
[----:B------:R-:W-:Y:S01]  /*74b0*/  MOV R112, R100 ;  /* 0x0000006400707202 */ /* 0x000fe20000000f00 */
[----:B------:R-:W-:Y:S01]  /*74c0*/  FADD.FTZ R0, R113, R3 ;  /* 0x0000000371007221 */ /* 0x000fe20000010000 */
[----:B------:R-:W-:Y:S01]  /*74d0*/  MOV R126, R157 ;  /* 0x0000009d007e7202 */ /* 0x000fe20000000f00 */
[----:B------:R-:W-:Y:S01]  /*74e0*/  FADD.FTZ R2, R114, R2 ;  /* 0x0000000272027221 */ /* 0x000fe20000010000 */
[----:B------:R-:W-:Y:S01]  /*74f0*/  MOV R137, R103 ;  /* 0x0000006700897202 */ /* 0x000fe20000000f00 */
[----:B------:R-:W-:Y:S01]  /*7500*/  IMAD.MOV.U32 R155, RZ, RZ, R159 ;  /* 0x000000ffff9b7224 */ /* 0x000fe200078e009f */
[----:B------:R-:W-:Y:S01]  /*7510*/  MOV R159, R28 ;  /* 0x0000001c009f7202 */ /* 0x000fe20000000f00 */
        /* <DEDUP_REMOVED lines=9> */
[----:B------:R-:W-:Y:S01]  /*75b0*/  MOV R115, R16 ;  /* 0x0000001000737202 */ /* 0x000fe20000000f00 */
[----:B------:R-:W-:Y:S01]  /*75c0*/  IMAD.MOV.U32 R153, RZ, RZ, R156 ;  /* 0x000000ffff997224 */ /* 0x000fe200078e009c */
[----:B------:R3:W5:Y:S01]  /*75d0*/  LDL.LU R219, [R1+0x88] ;  /* 0x0000880001db7983 */ /* 0x0007620000300800 */
[----:B------:R-:W-:-:S02]  /*75e0*/  IMAD.MOV.U32 R127, RZ, RZ, R158 ;  /* 0x000000ffff7f7224 */ /* 0x000fc400078e009e */
[----:B------:R-:W-:Y:S02]  /*75f0*/  IMAD.MOV.U32 R156, RZ, RZ, R17 ;  /* 0x000000ffff9c7224 */ /* 0x000fe400078e0011 */
[----:B------:R-:W-:Y:S01]  /*7600*/  IMAD.MOV.U32 R135, RZ, RZ, R100 ;  /* 0x000000ffff877224 */ /* 0x000fe200078e0064 */
[----:B------:R-:W-:Y:S01]  /*7610*/  MOV R145, R126 ;  /* 0x0000007e00917202 */ /* 0x000fe20000000f00 */
[----:B------:R-:W-:Y:S01]  /*7620*/  IMAD.MOV.U32 R158, RZ, RZ, R19 ;  /* 0x000000ffff9e7224 */ /* 0x000fe200078e0013 */
[----:B------:R-:W-:Y:S01]  /*7630*/  MOV R121, R157 ;  /* 0x0000009d00797202 */ /* 0x000fe20000000f00 */
[----:B------:R-:W1:Y:S01]  /*7640*/  LDSM.16.MT88.4 R16, [R218+0x2000] ;  /* 0x00200000da10783b */ /* 0x000e620000004200 */
[----:B------:R-:W-:Y:S02]  /*7650*/  IMAD.MOV.U32 R144, RZ, RZ, R127 ;  /* 0x000000ffff907224 */ /* 0x000fe400078e007f */
        /* <DEDUP_REMOVED lines=8> */
[C---:B----4-:R-:W-:Y:S01]  /*76e0*/  HMMA.16816.F32.BF16 R156, R4.reuse, R12, R188 ;  /* 0x0000000c049c723c */ /* 0x050fe200000418bc */
[----:B------:R-:W-:Y:S01]  /*76f0*/  IMAD.MOV.U32 R147, RZ, RZ, R112 ;  /* 0x000000ffff937224 */ /* 0x000fe200078e0070 */
[----:B------:R-:W-:Y:S01]  /*7700*/  MOV R146, R155 ;  /* 0x0000009b00927202 */ /* 0x000fe20000000f00 */
[----:B------:R-:W-:Y:S01]  /*7710*/  IMAD.MOV.U32 R123, RZ, RZ, R114 ;  /* 0x000000ffff7b7224 */ /* 0x000fe200078e0072 */
[----:B------:R3:W5:Y:S04]  /*7720*/  LDL.LU R216, [R1+0x84] ;  /* 0x0000840001d87983 */ /* 0x0007680000300800 */
[C---:B------:R-:W-:Y:S01]  /*7730*/  HMMA.16816.F32.BF16 R92, R4.reuse, R14, R172 ;  /* 0x0000000e045c723c */ /* 0x040fe200000418ac */
[----:B------:R-:W4:Y:S07]  /*7740*/  LDSM.16.MT88.4 R12, [R218+0x5000] ;  /* 0x00500000da0c783b */ /* 0x000f2e0000004200 */
[C---:B-1----:R-:W-:Y:S08]  /*7750*/  HMMA.16816.F32.BF16 R148, R4.reuse, R16, R212 ;  /* 0x000000100494723c */ /* 0x042ff000000418d4 */
[C---:B------:R-:W-:Y:S01]  /*7760*/  HMMA.16816.F32.BF16 R116, R4.reuse, R18, R208 ;  /* 0x000000120474723c */ /* 0x040fe200000418d0 */
[----:B------:R-:W1:Y:S07]  /*7770*/  LDSM.16.MT88.4 R16, [R217+0x5000] ;  /* 0x00500000d910783b */ /* 0x000e6e0000004200 */
[C---:B----4-:R-:W-:Y:S11]  /*7780*/  HMMA.16816.F32.BF16 R180, R4.reuse, R12, R180 ;  /* 0x0000000c04b4723c */ /* 0x050ff600000418b4 */
[----:B------:R-:W-:Y:S05]  /*7790*/  @!UPT UIADD3 URZ, URZ, URZ, URZ ;  /* 0x0000003f3f3ff290 */ /* 0x000fea000fffe03f */
[----:B------:R-:W-:Y:S01]  /*77a0*/  MOV R204, R117 ;  /* 0x0000007500cc7202 */ /* 0x000fe20000000f00 */
[C---:B-1----:R-:W-:Y:S08]  /*77b0*/  HMMA.16816.F32.BF16 R172, R4.reuse, R16, R200 ;  /* 0x0000001004ac723c */ /* 0x042ff000000418c8 */
[----:B------:R-:W-:Y:S01]  /*77c0*/  HMMA.16816.F32.BF16 R112, R4, R18, R192 ;  /* 0x000000120470723c */ /* 0x000fe200000418c0 */
[----:B------:R-:W-:Y:S01]  /*77d0*/  LDSM.16.MT88.4 R16, [R220+0x5000] ;  /* 0x00500000dc10783b */ /* 0x000fe20000004200 */
[----:B--2---:R-:W-:-:S06]  /*77e0*/  MOV R101, R30 ;  /* 0x0000001e00657202 */ /* 0x004fcc0000000f00 */
[----:B------:R-:W-:Y:S01]  /*77f0*/  HMMA.16816.F32.BF16 R28, R4, R10, R196 ;  /* 0x0000000a041c723c */ /* 0x000fe200000418c4 */
[----:B------:R-:W1:Y:S01]  /*7800*/  LDSM.16.MT88.4 R8, [R220+0x2000] ;  /* 0x00200000dc08783b */ /* 0x000e620000004200 */
[----:B------:R-:W-:-:S06]  /*7810*/  MOV R136, R101 ;  /* 0x0000006500887202 */ /* 0x000fcc0000000f00 */
[C---:B-1----:R-:W-:Y:S08]  /*7820*/  HMMA.16816.F32.BF16 R164, R4.reuse, R8, R164 ;  /* 0x0000000804a4723c */ /* 0x042ff000000418a4 */
[----:B------:R-:W-:Y:S01]  /*7830*/  HMMA.16816.F32.BF16 R100, R4, R10, R160 ;  /* 0x0000000a0464723c */ /* 0x000fe200000418a0 */
[----:B------:R-:W1:Y:S01]  /*7840*/  LDSM.16.MT88.4 R8, [R221+0x5000] ;  /* 0x00500000dd08783b */ /* 0x000e620000004200 */
[----:B------:R-:W-:Y:S01]  /*7850*/  IMAD.MOV.U32 R198, RZ, RZ, R118 ;  /* 0x000000ffffc67224 */ /* 0x000fe200078e0076 */
[----:B------:R-:W-:Y:S01]  /*7860*/  MOV R197, R119 ;  /* 0x0000007700c57202 */ /* 0x000fe20000000f00 */
[----:B------:R-:W-:-:S04]  /*7870*/  IMAD.MOV.U32 R196, RZ, RZ, R116 ;  /* 0x000000ffffc47224 */ /* 0x000fc800078e0074 */
[C---:B------:R-:W-:Y:S01]  /*7880*/  HMMA.16816.F32.BF16 R116, R4.reuse, R14, R184 ;  /* 0x0000000e0474723c */ /* 0x040fe200000418b8 */
[----:B------:R-:W2:Y:S07]  /*7890*/  LDSM.16.MT88.4 R12, [R217+0x8000] ;  /* 0x00800000d90c783b */ /* 0x000eae0000004200 */
[C---:B-1----:R-:W-:Y:S08]  /*78a0*/  HMMA.16816.F32.BF16 R176, R4.reuse, R8, R176 ;  /* 0x0000000804b0723c */ /* 0x042ff000000418b0 */
[----:B------:R-:W-:Y:S11]  /*78b0*/  HMMA.16816.F32.BF16 R8, R4, R10, R108 ;  /* 0x0000000a0408723c */ /* 0x000ff6000004186c */
[----:B------:R-:W-:Y:S05]  /*78c0*/  @!UPT UIADD3 URZ, URZ, URZ, URZ ;  /* 0x0000003f3f3ff290 */ /* 0x000fea000fffe03f */
[----:B------:R-:W-:Y:S01]  /*78d0*/  IMAD.MOV.U32 R162, RZ, RZ, R176 ;  /* 0x000000ffffa27224 */ /* 0x000fe200078e00b0 */
[----:B------:R-:W-:Y:S01]  /*78e0*/  MOV R161, R177 ;  /* 0x000000b100a17202 */ /* 0x000fe20000000f00 */
[----:B------:R-:W-:-:S06]  /*78f0*/  IMAD.MOV.U32 R160, RZ, RZ, R178 ;  /* 0x000000ffffa07224 */ /* 0x000fcc00078e00b2 */
[----:B------:R-:W-:Y:S01]  /*7900*/  IMAD.MOV.U32 R178, RZ, RZ, R8 ;  /* 0x000000ffffb27224 */ /* 0x000fe200078e0008 */
[----:B------:R-:W-:Y:S01]  /*7910*/  MOV R177, R9 ;  /* 0x0000000900b17202 */ /* 0x000fe20000000f00 */
[----:B------:R-:W-:Y:S01]  /*7920*/  IMAD.MOV.U32 R176, RZ, RZ, R10 ;  /* 0x000000ffffb07224 */ /* 0x000fe200078e000a */
[----:B------:R-:W-:Y:S02]  /*7930*/  MOV R163, R11 ;  /* 0x0000000b00a37202 */ /* 0x000fe40000000f00 */
[----:B------:R-:W1:Y:S01]  /*7940*/  LDSM.16.MT88.4 R8, [R218+0x8000] ;  /* 0x00800000da08783b */ /* 0x000e620000004200 */
[----:B------:R-:W-:Y:S01]  /*7950*/  IMAD.MOV.U32 R199, RZ, RZ, R206 ;  /* 0x000000ffffc77224 */ /* 0x000fe200078e00ce */
[----:B------:R-:W-:Y:S01]  /*7960*/  MOV R214, R207 ;  /* 0x000000cf00d67202 */ /* 0x000fe20000000f00 */
[----:B------:R-:W-:Y:S01]  /*7970*/  IMAD.MOV.U32 R207, RZ, RZ, R154 ;  /* 0x000000ffffcf7224 */ /* 0x000fe200078e009a */
[----:B------:R-:W-:Y:S01]  /*7980*/  MOV R206, R152 ;  /* 0x0000009800ce7202 */ /* 0x000fe20000000f00 */
[----:B------:R-:W-:Y:S01]  /*7990*/  IMAD.MOV.U32 R205, RZ, RZ, R131 ;  /* 0x000000ffffcd7224 */ /* 0x000fe200078e0083 */
[----:B------:R-:W-:Y:S01]  /*79a0*/  MOV R155, R179 ;  /* 0x000000b3009b7202 */ /* 0x000fe20000000f00 */
[----:B------:R-:W-:Y:S01]  /*79b0*/  HMMA.16816.F32.BF16 R108, R4, R16, R168 ;  /* 0x00000010046c723c */ /* 0x000fe200000418a8 */
[----:B------:R-:W-:-:S06]  /*79c0*/  MOV R179, R204 ;  /* 0x000000cc00b37202 */ /* 0x000fcc0000000f00 */
[----:B------:R-:W-:Y:S01]  /*79d0*/  MOV R170, R205 ;  /* 0x000000cd00aa7202 */ /* 0x000fe20000000f00 */
[C---:B------:R-:W-:Y:S01]  /*79e0*/  HMMA.16816.F32.BF16 R208, R4.reuse, R18, R104 ;  /* 0x0000001204d0723c */ /* 0x040fe20000041868 */
[----:B------:R-:W-:Y:S01]  /*79f0*/  IMAD.MOV.U32 R169, RZ, RZ, R206 ;  /* 0x000000ffffa97224 */ /* 0x000fe200078e00ce */
[----:B------:R-:W-:Y:S01]  /*7a00*/  MOV R168, R207 ;  /* 0x000000cf00a87202 */ /* 0x000fe20000000f00 */
[----:B------:R-:W4:Y:S05]  /*7a10*/  LDSM.16.MT88.4 R16, [R221+0x8000] ;  /* 0x00800000dd10783b */ /* 0x000f2a0000004200 */
[C---:B--2---:R-:W-:Y:S08]  /*7a20*/  HMMA.16816.F32.BF16 R204, R4.reuse, R12, R96 ;  /* 0x0000000c04cc723c */ /* 0x044ff00000041860 */
        /* <DEDUP_REMOVED lines=11> */
[C---:B----4-:R-:W-:Y:S07]  /*7ae0*/  HMMA.16816.F32.BF16 R40, R4.reuse, R16, R88 ;  /* 0x000000100428723c */ /* 0x050fee0000041858 */
[----:B------:R-:W-:Y:S01]  /*7af0*/  MOV R88, R123 ;  /* 0x0000007b00587202 */ /* 0x000fe20000000f00 */
[C---:B------:R-:W-:Y:S01]  /*7b00*/  HMMA.16816.F32.BF16 R188, R4.reuse, R18, R80 ;  /* 0x0000001204bc723c */ /* 0x040fe20000041850 */
[----:B------:R-:W-:Y:S07]  /*7b10*/  LDSM.16.MT88.4 R16, [R218+0xb000] ;  /* 0x00b00000da10783b */ /* 0x000fee0000004200 */
[C---:B--2---:R-:W-:Y:S08]  /*7b20*/  HMMA.16816.F32.BF16 R200, R4.reuse, R12, R72 ;  /* 0x0000000c04c8723c */ /* 0x044ff00000041848 */
[C---:B------:R-:W-:Y:S01]  /*7b30*/  HMMA.16816.F32.BF16 R120, R4.reuse, R14, R60 ;  /* 0x0000000e0478723c */ /* 0x040fe2000004183c */
[----:B------:R-:W2:Y:S07]  /*7b40*/  LDSM.16.MT88.4 R12, [R221+0xb000] ;  /* 0x00b00000dd0c783b */ /* 0x000eae0000004200 */
[C---:B-1----:R-:W-:Y:S08]  /*7b50*/  HMMA.16816.F32.BF16 R48, R4.reuse, R8, R48 ;  /* 0x000000080430723c */ /* 0x042ff00000041830 */
[----:B------:R-:W-:Y:S01]  /*7b60*/  HMMA.16816.F32.BF16 R36, R4, R10, R36 ;  /* 0x0000000a0424723c */ /* 0x000fe20000041824 */
[----:B------:R-:W1:Y:S01]  /*7b70*/  LDSM.16.MT88.4 R8, [R220+0xb000] ;  /* 0x00b00000dc08783b */ /* 0x000e620000004200 */
[----:B------:R-:W-:Y:S01]  /*7b80*/  MOV R83, R147 ;  /* 0x0000009300537202 */ /* 0x000fe20000000f00 */
[----:B------:R-:W-:Y:S01]  /*7b90*/  IMAD.MOV.U32 R144, RZ, RZ, R145 ;  /* 0x000000ffff907224 */ /* 0x000fe200078e0091 */
[----:B------:R-:W-:-:S03]  /*7ba0*/  MOV R145, R153 ;  /* 0x0000009900917202 */ /* 0x000fc60000000f00 */
[----:B------:R-:W-:Y:S01]  /*7bb0*/  FADD.FTZ R0, R83, R0 ;  /* 0x0000000053007221 */ /* 0x000fe20000010000 */
[----:B------:R-:W-:Y:S01]  /*7bc0*/  MOV R90, R145 ;  /* 0x00000091005a7202 */ /* 0x000fe20000000f00 */
[----:B------:R-:W-:Y:S01]  /*7bd0*/  IMAD.MOV.U32 R55, RZ, RZ, R199 ;  /* 0x000000ffff377224 */ /* 0x000fe200078e00c7 */
[----:B------:R-:W-:Y:S01]  /*7be0*/  MOV R154, R108 ;  /* 0x0000006c009a7202 */ /* 0x000fe20000000f00 */
[----:B------:R-:W-:Y:S01]  /*7bf0*/  FADD.FTZ R0, R88, R0 ;  /* 0x0000000058007221 */ /* 0x000fe20000010000 */
[----:B------:R-:W-:Y:S01]  /*7c00*/  MOV R152, R110 ;  /* 0x0000006e00987202 */ /* 0x000fe20000000f00 */
[----:B------:R-:W-:Y:S02]  /*7c10*/  IMAD.MOV.U32 R153, RZ, RZ, R109 ;  /* 0x000000ffff997224 */ /* 0x000fe400078e006d */
[----:B------:R-:W-:Y:S02]  /*7c20*/  FADD.FTZ R3, R3, R2 ;  /* 0x0000000203037221 */ /* 0x000fe40000010000 */
[----:B------:R-:W-:Y:S01]  /*7c30*/  FADD.FTZ R2, R90, R0 ;  /* 0x000000005a027221 */ /* 0x000fe20000010000 */
[----:B------:R-:W-:Y:S01]  /*7c40*/  MOV R90, R55 ;  /* 0x00000037005a7202 */ /* 0x000fe20000000f00 */
[----:B------:R-:W-:Y:S01]  /*7c50*/  IMAD.MOV.U32 R55, RZ, RZ, R155 ;  /* 0x000000ffff377224 */ /* 0x000fe200078e009b */
[----:B------:R-:W-:Y:S01]  /*7c60*/  MOV R72, R154 ;  /* 0x0000009a00487202 */ /* 0x000fe20000000f00 */
[----:B------:R-:W-:Y:S01]  /*7c70*/  IMAD.MOV.U32 R73, RZ, RZ, R153 ;  /* 0x000000ffff497224 */ /* 0x000fe200078e0099 */
[----:B------:R-:W-:Y:S01]  /*7c80*/  MOV R74, R152 ;  /* 0x00000098004a7202 */ /* 0x000fe20000000f00 */
[----:B------:R-:W-:Y:S01]  /*7c90*/  IMAD.MOV.U32 R83, RZ, RZ, R170 ;  /* 0x000000ffff537224 */ /* 0x000fe200078e00aa */
[----:B------:R-:W4:Y:S01]  /*7ca0*/  LDSM.16.MT88.4 R152, [R218+0x2800] ;  /* 0x00280000da98783b */ /* 0x000f220000004200 */
[----:B------:R-:W-:Y:S01]  /*7cb0*/  MOV R80, R130 ;  /* 0x0000008200507202 */ /* 0x000fe20000000f00 */
[----:B------:R-:W-:Y:S01]  /*7cc0*/  IMAD.MOV.U32 R81, RZ, RZ, R129 ;  /* 0x000000ffff517224 */ /* 0x000fe200078e0081 */
[----:B------:R-:W-:Y:S01]  /*7cd0*/  MOV R82, R128 ;  /* 0x0000008000527202 */ /* 0x000fe20000000f00 */
[----:B------:R-:W-:Y:S01]  /*7ce0*/  IMAD.MOV.U32 R186, RZ, RZ, R215 ;  /* 0x000000ffffba7224 */ /* 0x000fe200078e00d7 */
[----:B------:R-:W-:Y:S01]  /*7cf0*/  MOV R187, R214 ;  /* 0x000000d600bb7202 */ /* 0x000fe20000000f00 */
[----:B------:R-:W-:Y:S01]  /*7d00*/  IMAD.MOV.U32 R89, RZ, RZ, R144 ;  /* 0x000000ffff597224 */ /* 0x000fe200078e0090 */
[C---:B--2---:R-:W-:Y:S01]  /*7d10*/  HMMA.16816.F32.BF16 R212, R4.reuse, R14, R56 ;  /* 0x0000000e04d4723c */ /* 0x044fe20000041838 */
[----:B------:R-:W-:Y:S01]  /*7d20*/  IMAD.MOV.U32 R91, RZ, RZ, R146 ;  /* 0x000000ffff5b7224 */ /* 0x000fe200078e0092 */
[----:B------:R-:W-:Y:S01]  /*7d30*/  MOV R185, R197 ;  /* 0x000000c500b97202 */ /* 0x000fe20000000f00 */
[----:B------:R-:W-:Y:S01]  /*7d40*/  IMAD.MOV.U32 R184, RZ, RZ, R198 ;  /* 0x000000ffffb87224 */ /* 0x000fe200078e00c6 */
[----:B------:R-:W-:Y:S01]  /*7d50*/  MOV R65, R137 ;  /* 0x0000008900417202 */ /* 0x000fe20000000f00 */
[----:B------:R-:W-:Y:S01]  /*7d60*/  IMAD.MOV.U32 R171, RZ, RZ, R196 ;  /* 0x000000ffffab7224 */ /* 0x000fe200078e00c4 */
[----:B------:R-:W-:Y:S01]  /*7d70*/  MOV R67, R139 ;  /* 0x0000008b00437202 */ /* 0x000fe20000000f00 */
[----:B------:R-:W-:Y:S01]  /*7d80*/  IMAD.MOV.U32 R64, RZ, RZ, R136 ;  /* 0x000000ffff407224 */ /* 0x000fe200078e0088 */
[----:B------:R-:W2:Y:S01]  /*7d90*/  LDSM.16.MT88.4 R144, [R217+0x2800] ;  /* 0x00280000d990783b */ /* 0x000ea20000004200 */
[----:B------:R-:W-:Y:S01]  /*7da0*/  IMAD.MOV.U32 R66, RZ, RZ, R138 ;  /* 0x000000ffff427224 */ /* 0x000fe200078e008a */
[C---:B------:R-:W-:Y:S02]  /*7db0*/  HMMA.16816.F32.BF16 R196, R4.reuse, R12, R68 ;  /* 0x0000000c04c4723c */ /* 0x040fe40000041844 */
[----:B------:R-:W2:Y:S05]  /*7dc0*/  LDSM.16.MT88.4 R56, [R221+0x5800] ;  /* 0x00580000dd38783b */ /* 0x000eaa0000004200 */
[----:B------:R-:W-:Y:S01]  /*7dd0*/  IMAD.MOV.U32 R70, RZ, RZ, R80 ;  /* 0x000000ffff467224 */ /* 0x000fe200078e0050 */
[----:B------:R-:W-:Y:S01]  /*7de0*/  HMMA.16816.F32.BF16 R136, R4, R18, R76 ;  /* 0x000000120488723c */ /* 0x000fe2000004184c */
[----:B------:R-:W-:-:S06]  /*7df0*/  MOV R71, R81 ;  /* 0x0000005100477202 */ /* 0x000fcc0000000f00 */
[----:B------:R-:W-:Y:S01]  /*7e00*/  IMAD.MOV.U32 R18, RZ, RZ, R82 ;  /* 0x000000ffff127224 */ /* 0x000fe200078e0052 */
[----:B------:R-:W-:Y:S02]  /*7e10*/  MOV R19, R83 ;  /* 0x0000005300137202 */ /* 0x000fe40000000f00 */
[----:B------:R-:W2:Y:S01]  /*7e20*/  LDSM.16.MT88.4 R80, [R218+0x8800] ;  /* 0x00880000da50783b */ /* 0x000ea20000004200 */
[----:B------:R-:W-:Y:S01]  /*7e30*/  IMAD.MOV.U32 R131, RZ, RZ, R111 ;  /* 0x000000ffff837224 */ /* 0x000fe200078e006f */
[C---:B-1----:R-:W-:Y:S01]  /*7e40*/  HMMA.16816.F32.BF16 R44, R4.reuse, R8, R44 ;  /* 0x00000008042c723c */ /* 0x042fe2000004182c */
[----:B------:R-:W-:Y:S07]  /*7e50*/  MUFU.EX2 R12, R23 ;  /* 0x00000017000c7308 */ /* 0x000fee0000000800 */
[C---:B------:R-:W-:Y:S01]  /*7e60*/  HMMA.16816.F32.BF16 R108, R4.reuse, R16, R84 ;  /* 0x00000010046c723c */ /* 0x040fe20000041854 */
[----:B------:R-:W-:Y:S07]  /*7e70*/  MUFU.EX2 R13, R22 ;  /* 0x00000016000d7308 */ /* 0x000fee0000000800 */
[----:B------:R-:W-:Y:S01]  /*7e80*/  HMMA.16816.F32.BF16 R32, R4, R10, R32 ;  /* 0x0000000a0420723c */ /* 0x000fe20000041820 */
[----:B------:R-:W-:Y:S08]  /*7e90*/  MUFU.EX2 R10, R25 ;  /* 0x00000019000a7308 */ /* 0x000ff00000000800 */
[----:B------:R-:W1:Y:S08]  /*7ea0*/  MUFU.EX2 R11, R24 ;  /* 0x00000018000b7308 */ /* 0x000e700000000800 */
[----:B------:R-:W-:Y:S08]  /*7eb0*/  MUFU.EX2 R6, R21 ;  /* 0x0000001500067308 */ /* 0x000ff00000000800 */
[----:B------:R-:W1:Y:S08]  /*7ec0*/  MUFU.EX2 R8, R20 ;  /* 0x0000001400087308 */ /* 0x000e700000000800 */
[----:B------:R-:W-:Y:S08]  /*7ed0*/  MUFU.EX2 R9, R26 ;  /* 0x0000001a00097308 */ /* 0x000ff00000000800 */
[----:B------:R-:W2:Y:S01]  /*7ee0*/  MUFU.EX2 R7, R27 ;  /* 0x0000001b00077308 */ /* 0x000ea20000000800 */
[----:B------:R-:W-:Y:S01]  /*7ef0*/  FADD.FTZ R3, R89, R3 ;  /* 0x0000000359037221 */ /* 0x000fe20000010000 */
[----:B------:R-:W-:Y:S01]  /*7f00*/  MOV R60, R178 ;  /* 0x000000b2003c7202 */ /* 0x000fe20000000f00 */
[----:B------:R-:W-:Y:S01]  /*7f10*/  IMAD.MOV.U32 R75, RZ, RZ, R131 ;  /* 0x000000ffff4b7224 */ /* 0x000fe200078e0083 */
[----:B------:R-:W-:Y:S01]  /*7f20*/  MOV R62, R176 ;  /* 0x000000b0003e7202 */ /* 0x000fe20000000f00 */
[----:B------:R-:W-:Y:S01]  /*7f30*/  FADD.FTZ R0, R91, R3 ;  /* 0x000000035b007221 */ /* 0x000fe20000010000 */
[----:B-1----:R-:W-:Y:S01]  /*7f40*/  F2FP.BF16.PACK_AB R128, R11, R10 ;  /* 0x0000000a0b80723e */ /* 0x002fe200000010ff */
[----:B------:R-:W-:Y:S01]  /*7f50*/  IMAD.MOV.U32 R61, RZ, RZ, R177 ;  /* 0x000000ffff3d7224 */ /* 0x000fe200078e00b1 */
[----:B------:R-:W-:Y:S01]  /*7f60*/  F2FP.BF16.PACK_AB R129, R8, R6 ;  /* 0x000000060881723e */ /* 0x000fe200000010ff */
[----:B------:R-:W-:Y:S01]  /*7f70*/  IMAD.MOV.U32 R63, RZ, RZ, R163 ;  /* 0x000000ffff3f7224 */ /* 0x000fe200078e00a3 */
[----:B------:R-:W-:Y:S01]  /*7f80*/  F2FP.BF16.PACK_AB R130, R13, R12 ;  /* 0x0000000c0d82723e */ /* 0x000fe200000010ff */
[----:B------:R-:W-:Y:S01]  /*7f90*/  IMAD.MOV.U32 R77, RZ, RZ, R179 ;  /* 0x000000ffff4d7224 */ /* 0x000fe200078e00b3 */
[----:B------:R-:W-:Y:S01]  /*7fa0*/  MOV R76, R171 ;  /* 0x000000ab004c7202 */ /* 0x000fe20000000f00 */
[----:B------:R-:W-:Y:S01]  /*7fb0*/  IMAD.MOV.U32 R79, RZ, RZ, R185 ;  /* 0x000000ffff4f7224 */ /* 0x000fe200078e00b9 */
[----:B------:R-:W-:-:S02]  /*7fc0*/  MOV R78, R184 ;  /* 0x000000b8004e7202 */ /* 0x000fc40000000f00 */
[----:B--2---:R-:W-:Y:S01]  /*7fd0*/  F2FP.BF16.PACK_AB R131, R7, R9 ;  /* 0x000000090783723e */ /* 0x004fe200000010ff */
        /* <DEDUP_REMOVED lines=12> */
[C---:B----4-:R-:W-:Y:S01]  /*80a0*/  HMMA.16816.F32.BF16 R148, R128.reuse, R152, R148 ;  /* 0x000000988094723c */ /* 0x050fe20000041894 */
[----:B------:R-:W1:Y:S04]  /*80b0*/  LDSM.16.MT88.4 R160, [R221+0x2800] ;  /* 0x00280000dda0783b */ /* 0x000e680000004200 */
[----:B------:R-:W2:Y:S03]  /*80c0*/  LDSM.16.MT88.4 R176, [R217+0x5800] ;  /* 0x00580000d9b0783b */ /* 0x000ea60000004200 */
[----:B------:R-:W-:Y:S01]  /*80d0*/  HMMA.16816.F32.BF16 R152, R128, R154, R76 ;  /* 0x0000009a8098723c */ /* 0x000fe2000004184c */
[----:B------:R-:W-:Y:S01]  /*80e0*/  MOV R17, R65 ;  /* 0x0000004100117202 */ /* 0x000fe20000000f00 */
[----:B------:R-:W-:-:S02]  /*80f0*/  IMAD.MOV.U32 R84, RZ, RZ, R66 ;  /* 0x000000ffff547224 */ /* 0x000fc400078e0042 */
[----:B------:R-:W-:Y:S01]  /*8100*/  IMAD.MOV.U32 R86, RZ, RZ, R187 ;  /* 0x000000ffff567224 */ /* 0x000fe200078e00bb */
[----:B------:R-:W-:Y:S02]  /*8110*/  MOV R87, R186 ;  /* 0x000000ba00577202 */ /* 0x000fe40000000f00 */
[----:B------:R-:W-:Y:S01]  /*8120*/  MOV R85, R67 ;  /* 0x0000004300557202 */ /* 0x000fe20000000f00 */
[----:B------:R-:W-:Y:S01]  /*8130*/  IMAD.MOV.U32 R76, RZ, RZ, R88 ;  /* 0x000000ffff4c7224 */ /* 0x000fe200078e0058 */
[----:B------:R-:W-:Y:S01]  /*8140*/  MOV R77, R89 ;  /* 0x00000059004d7202 */ /* 0x000fe20000000f00 */
[----:B------:R-:W-:Y:S01]  /*8150*/  IMAD.MOV.U32 R78, RZ, RZ, R90 ;  /* 0x000000ffff4e7224 */ /* 0x000fe200078e005a */
[----:B------:R-:W-:Y:S01]  /*8160*/  MOV R79, R91 ;  /* 0x0000005b004f7202 */ /* 0x000fe20000000f00 */
[----:B------:R-:W-:Y:S01]  /*8170*/  HMMA.16816.F32.BF16 R140, R128, R144, R140 ;  /* 0x00000090808c723c */ /* 0x000fe2000004188c */
[----:B------:R-:W-:Y:S01]  /*8180*/  MOV R0, R77 ;  /* 0x0000004d00007202 */ /* 0x000fe20000000f00 */
[----:B------:R-:W-:Y:S01]  /*8190*/  IMAD.MOV.U32 R16, RZ, RZ, R64 ;  /* 0x000000ffff107224 */ /* 0x000fe200078e0040 */
[----:B------:R-:W-:-:S02]  /*81a0*/  MOV R27, R79 ;  /* 0x0000004f001b7202 */ /* 0x000fc40000000f00 */
[----:B------:R-:W-:Y:S01]  /*81b0*/  MOV R25, R71 ;  /* 0x0000004700197202 */ /* 0x000fe20000000f00 */
[----:B------:R-:W-:Y:S01]  /*81c0*/  IMAD.MOV.U32 R24, RZ, RZ, R18 ;  /* 0x000000ffff187224 */ /* 0x000fe200078e0012 */
[----:B------:R-:W-:Y:S01]  /*81d0*/  LDSM.16.MT88.4 R168, [R220+0x2800] ;  /* 0x00280000dca8783b */ /* 0x000fe20000004200 */
[C---:B------:R-:W-:Y:S01]  /*81e0*/  HMMA.16816.F32.BF16 R52, R128.reuse, R56, R52 ;  /* 0x000000388034723c */ /* 0x040fe20000041834 */
[----:B------:R-:W-:Y:S01]  /*81f0*/  MOV R4, R17 ;  /* 0x0000001100047202 */ /* 0x000fe20000000f00 */
[----:B------:R-:W-:Y:S01]  /*8200*/  IMAD.MOV.U32 R26, RZ, RZ, R84 ;  /* 0x000000ffff1a7224 */ /* 0x000fe200078e0054 */
[----:B------:R-:W-:Y:S01]  /*8210*/  LDSM.16.MT88.4 R184, [R218+0x5800] ;  /* 0x00580000dab8783b */ /* 0x000fe20000004200 */
[----:B------:R-:W-:Y:S01]  /*8220*/  IMAD.MOV.U32 R5, RZ, RZ, R86 ;  /* 0x000000ffff057224 */ /* 0x000fe200078e0056 */
[----:B------:R-:W-:Y:S01]  /*8230*/  MOV R61, R73 ;  /* 0x00000049003d7202 */ /* 0x000fe20000000f00 */
[----:B------:R-:W-:Y:S01]  /*8240*/  IMAD.MOV.U32 R60, RZ, RZ, R72 ;  /* 0x000000ffff3c7224 */ /* 0x000fe200078e0048 */
[----:B------:R-:W-:Y:S01]  /*8250*/  MOV R63, R75 ;  /* 0x0000004b003f7202 */ /* 0x000fe20000000f00 */
[----:B------:R-:W-:Y:S01]  /*8260*/  HMMA.16816.F32.BF16 R144, R128, R146, R28 ;  /* 0x000000928090723c */ /* 0x000fe2000004181c */
[----:B------:R-:W-:Y:S01]  /*8270*/  FADD.FTZ R0, R0, R3 ;  /* 0x0000000300007221 */ /* 0x000fe20000010000 */
[----:B------:R-:W-:Y:S01]  /*8280*/  LDSM.16.MT88.4 R64, [R220+0x5800] ;  /* 0x00580000dc40783b */ /* 0x000fe20000004200 */
[----:B------:R-:W-:-:S02]  /*8290*/  IMAD.MOV.U32 R62, RZ, RZ, R74 ;  /* 0x000000ffff3e7224 */ /* 0x000fc400078e004a */
[----:B------:R-:W-:Y:S01]  /*82a0*/  IMAD.MOV.U32 R14, RZ, RZ, R70 ;  /* 0x000000ffff0e7224 */ /* 0x000fe200078e0046 */
[----:B------:R-:W-:Y:S01]  /*82b0*/  LDSM.16.MT88.4 R72, [R217+0x8800] ;  /* 0x00880000d948783b */ /* 0x000fe20000004200 */
[----:B------:R-:W-:Y:S01]  /*82c0*/  IMAD.MOV.U32 R31, RZ, RZ, R78 ;  /* 0x000000ffff1f7224 */ /* 0x000fe200078e004e */
[----:B------:R-:W-:Y:S02]  /*82d0*/  HMMA.16816.F32.BF16 R56, R128, R58, R20 ;  /* 0x0000003a8038723c */ /* 0x000fe40000041814 */
[----:B------:R-:W-:Y:S05]  /*82e0*/  LDSM.16.MT88.4 R88, [R221+0x8800] ;  /* 0x00880000dd58783b */ /* 0x000fea0000004200 */
[----:B------:R-:W-:-:S02]  /*82f0*/  IMAD.MOV.U32 R22, RZ, RZ, R76 ;  /* 0x000000ffff167224 */ /* 0x000fc400078e004c */
[----:B------:R-:W-:Y:S01]  /*8300*/  HMMA.16816.F32.BF16 R76, R128, R80, R104 ;  /* 0x00000050804c723c */ /* 0x000fe20000041868 */
[----:B------:R-:W-:Y:S02]  /*8310*/  FADD.FTZ R2, R31, R2 ;  /* 0x000000021f027221 */ /* 0x000fe40000010000 */
[----:B------:R-:W-:Y:S01]  /*8320*/  FADD.FTZ R0, R27, R0 ;  /* 0x000000001b007221 */ /* 0x000fe20000010000 */
[----:B------:R-:W-:-:S04]  /*8330*/  MOV R20, R85 ;  /* 0x0000005500147202 */ /* 0x000fc80000000f00 */
[----:B------:R-:W-:Y:S01]  /*8340*/  HMMA.16816.F32.BF16 R80, R128, R82, R96 ;  /* 0x000000528050723c */ /* 0x000fe20000041860 */
[----:B------:R-:W4:Y:S01]  /*8350*/  LDSM.16.MT88.4 R96, [R220+0x8800] ;  /* 0x00880000dc60783b */ /* 0x000f220000004200 */
[----:B------:R-:W-:Y:S01]  /*8360*/  FADD.FTZ R4, R4, R2 ;  /* 0x0000000204047221 */ /* 0x000fe20000010000 */
[----:B------:R-:W-:Y:S01]  /*8370*/  MOV R21, R87 ;  /* 0x0000005700157202 */ /* 0x000fe20000000f00 */
[----:B------:R-:W-:Y:S01]  /*8380*/  FADD.FTZ R3, R26, R0 ;  /* 0x000000001a037221 */ /* 0x000fe20000010000 */
[----:B------:R-:W-:Y:S01]  /*8390*/  MOV R23, R19 ;  /* 0x0000001300177202 */ /* 0x000fe20000000f00 */
[----:B------:R-:W-:Y:S01]  /*83a0*/  FADD.FTZ R5, R5, R4 ;  /* 0x0000000405057221 */ /* 0x000fe20000010000 */
[----:B------:R-:W3:Y:S01]  /*83b0*/  LDSM.16.MT88.4 R104, [R217+0xb800] ;  /* 0x00b80000d968783b */ /* 0x000ee20000004200 */
[----:B------:R-:W-:-:S04]  /*83c0*/  @P3 IMAD.HI.U32 R2, R20, c[0x0][0x2c8], RZ ;  /* 0x0000b20014023a27 */ /* 0x000fc800078e00ff */
[----:B------:R-:W-:Y:S02]  /*83d0*/  FADD.FTZ R4, R21, R3 ;  /* 0x0000000315047221 */ /* 0x000fe40000010000 */
[----:B------:R-:W-:Y:S02]  /*83e0*/  FADD.FTZ R3, R125, R5 ;  /* 0x000000057d037221 */ /* 0x000fe40000010000 */
[----:B------:R-:W-:Y:S01]  /*83f0*/  IMAD.MOV.U32 R0, RZ, RZ, R20 ;  /* 0x000000ffff007224 */ /* 0x000fe200078e0014 */
[----:B------:R-:W-:Y:S01]  /*8400*/  @P3 SHF.R.U32.HI R0, RZ, c[0x0][0x2cc], R2 ;  /* 0x0000b300ff003a19 */ /* 0x000fe20000011602 */
[----:B------:R-:W-:Y:S02]  /*8410*/  FADD.FTZ R3, R127, R3 ;  /* 0x000000037f037221 */ /* 0x000fe40000010000 */
[----:B------:R-:W-:Y:S01]  /*8420*/  FADD.FTZ R2, R126, R4 ;  /* 0x000000047e027221 */ /* 0x000fe20000010000 */
[----:B------:R-:W-:Y:S01]  /*8430*/  MOV R4, c[0x0][0x168] ;  /* 0x00005a0000047a02 */ /* 0x000fe20000000f00 */
[----:B------:R-:W-:-:S02]  /*8440*/  FADD.FTZ R3, R252, R3 ;  /* 0x00000003fc037221 */ /* 0x000fc40000010000 */
[----:B------:R-:W-:Y:S01]  /*8450*/  FADD.FTZ R2, R124, R2 ;  /* 0x000000027c027221 */ /* 0x000fe20000010000 */
[----:B------:R-:W-:Y:S01]  /*8460*/  IADD3 R0, R0, c[0x0][0x1d0], -R4 ;  /* 0x0000740000007a10 */ /* 0x000fe20007ffe804 */
[----:B------:R-:W-:Y:S01]  /*8470*/  FADD.FTZ R3, R23, R3 ;  /* 0x0000000317037221 */ /* 0x000fe20000010000 */
[----:B-1----:R-:W-:Y:S01]  /*8480*/  HMMA.16816.F32.BF16 R156, R128, R160, R156 ;  /* 0x000000a0809c723c */ /* 0x002fe2000004189c */
[----:B------:R-:W-:Y:S02]  /*8490*/  FADD.FTZ R2, R22, R2 ;  /* 0x0000000216027221 */ /* 0x000fe40000010000 */
[----:B------:R-:W-:-:S05]  /*84a0*/  IMAD.HI R4, R0, 0x2aaaaaab, RZ ;  /* 0x2aaaaaab00047827 */ /* 0x000fca00078e02ff */
[C---:B------:R-:W-:Y:S01]  /*84b0*/  HMMA.16816.F32.BF16 R160, R128.reuse, R162, R92 ;  /* 0x000000a280a0723c */ /* 0x040fe2000004185c */
[----:B------:R-:W-:Y:S02]  /*84c0*/  FADD.FTZ R0, R25, R3 ;  /* 0x0000000319007221 */ /* 0x000fe40000010000 */
[----:B------:R-:W-:Y:S02]  /*84d0*/  IMAD.MOV.U32 R15, RZ, RZ, R16 ;  /* 0x000000ffff0f7224 */ /* 0x000fe400078e0010 */
[----:B------:R-:W-:Y:S01]  /*84e0*/  FADD.FTZ R2, R24, R2 ;  /* 0x0000000218027221 */ /* 0x000fe20000010000 */
[----:B------:R-:W-:Y:S02]  /*84f0*/  LDSM.16.MT88.4 R16, [R220+0xb800] ;  /* 0x00b80000dc10783b */ /* 0x000fe40000004200 */
[----:B--2---:R-:W-:Y:S01]  /*8500*/  HMMA.16816.F32.BF16 R172, R128, R176, R172 ;  /* 0x000000b080ac723c */ /* 0x004fe200000418ac */
[----:B------:R-:W-:-:S07]  /*8510*/  FADD.FTZ R0, R134, R0 ;  /* 0x0000000086007221 */ /* 0x000fce0000010000 */
[----:B----4-:R-:W-:Y:S01]  /*8520*/  HMMA.16816.F32.BF16 R92, R128, R96, R200 ;  /* 0x00000060805c723c */ /* 0x010fe200000418c8 */
[----:B------:R-:W-:-:S07]  /*8530*/  FADD.FTZ R2, R14, R2 ;  /* 0x000000020e027221 */ /* 0x000fce0000010000 */
[C---:B------:R-:W-:Y:S01]  /*8540*/  HMMA.16816.F32.BF16 R176, R128.reuse, R178, R112 ;  /* 0x000000b280b0723c */ /* 0x040fe20000041870 */
[----:B------:R-:W1:Y:S07]  /*8550*/  LDSM.16.MT88.4 R112, [R218+0xb800] ;  /* 0x00b80000da70783b */ /* 0x000e6e0000004200 */
[----:B------:R-:W-:Y:S01]  /*8560*/  HMMA.16816.F32.BF16 R96, R128, R98, R120 ;  /* 0x000000628060723c */ /* 0x000fe20000041878 */
[----:B------:R-:W2:Y:S01]  /*8570*/  LDSM.16.MT88.4 R120, [R221+0xb800] ;  /* 0x00b80000dd78783b */ /* 0x000ea20000004200 */
[----:B------:R-:W-:-:S02]  /*8580*/  FADD.FTZ R0, R6, R0 ;  /* 0x0000000006007221 */ /* 0x000fc40000010000 */
[----:B------:R-:W-:Y:S01]  /*8590*/  FADD.FTZ R2, R10, R2 ;  /* 0x000000020a027221 */ /* 0x000fe20000010000 */
[----:B------:R-:W-:Y:S01]  /*85a0*/  SHF.R.U32.HI R3, RZ, 0x1f, R4 ;  /* 0x0000001fff037819 */ /* 0x000fe20000011604 */
[----:B------:R-:W-:Y:S02]  /*85b0*/  FADD.FTZ R0, R8, R0 ;  /* 0x0000000008007221 */ /* 0x000fe40000010000 */
[----:B------:R-:W-:Y:S01]  /*85c0*/  FADD.FTZ R2, R11, R2 ;  /* 0x000000020b027221 */ /* 0x000fe20000010000 */
[----:B------:R-:W-:Y:S01]  /*85d0*/  LEA.HI.SX32 R3, R4, R3, 0x1c ;  /* 0x0000000304037211 */ /* 0x000fe200078fe2ff */
[----:B------:R-:W-:Y:S02]  /*85e0*/  FADD.FTZ R0, R9, R0 ;  /* 0x0000000009007221 */ /* 0x000fe40000010000 */
[----:B------:R-:W-:Y:S01]  /*85f0*/  FADD.FTZ R2, R12, R2 ;  /* 0x000000020c027221 */ /* 0x000fe20000010000 */
[----:B------:R-:W-:Y:S01]  /*8600*/  IMNMX R3, R135, R3, !PT ;  /* 0x0000000387037217 */ /* 0x000fe20007800200 */
[----:B------:R-:W-:-:S02]  /*8610*/  FADD.FTZ R0, R7, R0 ;  /* 0x0000000007007221 */ /* 0x000fc40000010000 */
[----:B------:R-:W-:Y:S02]  /*8620*/  FADD.FTZ R2, R13, R2 ;  /* 0x000000020d027221 */ /* 0x000fe40000010000 */
[----:B------:R4:W-:Y:S01]  /*8630*/  STL [R1], R3 ;  /* 0x0000000301007387 */ /* 0x0009e20000100800 */
[----:B------:R-:W-:-:S03]  /*8640*/  IADD3 R252, R15, -0x2, RZ ;  /* 0xfffffffe0ffc7810 */ /* 0x000fc60007ffe0ff */
[----:B------:R4:W-:Y:S04]  /*8650*/  STL [R1+0x14], R0 ;  /* 0x0000140001007387 */ /* 0x0009e80000100800 */
[----:B------:R4:W-:Y:S01]  /*8660*/  STL [R1+0x10], R2 ;  /* 0x0000100201007387 */ /* 0x0009e20000100800 */
[----:B------:R-:W-:Y:S01]  /*8670*/  ISETP.GE.AND P0, PT, R252, R3, PT ;  /* 0x00000003fc00720c */ /* 0x000fe20003f06270 */
[C---:B------:R-:W-:Y:S08]  /*8680*/  HMMA.16816.F32.BF16 R164, R128.reuse, R168, R164 ;  /* 0x000000a880a4723c */ /* 0x040ff000000418a4 */
[C---:B------:R-:W-:Y:S08]  /*8690*/  HMMA.16816.F32.BF16 R180, R128.reuse, R184, R180 ;  /* 0x000000b880b4723c */ /* 0x040ff000000418b4 */
[C---:B------:R-:W-:Y:S08]  /*86a0*/  HMMA.16816.F32.BF16 R168, R128.reuse, R170, R100 ;  /* 0x000000aa80a8723c */ /* 0x040ff00000041864 */
[C---:B------:R-:W-:Y:S08]  /*86b0*/  HMMA.16816.F32.BF16 R184, R128.reuse, R186, R116 ;  /* 0x000000ba80b8723c */ /* 0x040ff00000041874 */
[C---:B------:R-:W-:Y:S08]  /*86c0*/  HMMA.16816.F32.BF16 R60, R128.reuse, R64, R60 ;  /* 0x00000040803c723c */ /* 0x040ff0000004183c */
[C---:B------:R-:W-:Y:S08]  /*86d0*/  HMMA.16816.F32.BF16 R68, R128.reuse, R72, R204 ;  /* 0x000000488044723c */ /* 0x040ff000000418cc */
[C---:B------:R-:W-:Y:S08]  /*86e0*/  HMMA.16816.F32.BF16 R84, R128.reuse, R88, R40 ;  /* 0x000000588054723c */ /* 0x040ff00000041828 */
[C---:B---3--:R-:W-:Y:S08]  /*86f0*/  HMMA.16816.F32.BF16 R100, R128.reuse, R104, R48 ;  /* 0x000000688064723c */ /* 0x048ff00000041830 */
[C---:B-1----:R-:W-:Y:S08]  /*8700*/  HMMA.16816.F32.BF16 R108, R128.reuse, R112, R108 ;  /* 0x00000070806c723c */ /* 0x042ff0000004186c */
[C---:B--2---:R-:W-:Y:S08]  /*8710*/  HMMA.16816.F32.BF16 R116, R128.reuse, R120, R196 ;  /* 0x000000788074723c */ /* 0x044ff000000418c4 */
        /* <DEDUP_REMOVED lines=9> */
[----:B----4-:R-:W2:Y:S01]  /*87b0*/  LDL R135, [R1+0x8] ;  /* 0x0000080001877983 */ /* 0x010ea20000100800 */
[----:B------:R-:W-:-:S02]  /*87c0*/  MOV R136, R132 ;  /* 0x0000008400887202 */ /* 0x000fc40000000f00 */
[----:B------:R-:W-:Y:S01]  /*87d0*/  MOV R201, R252 ;  /* 0x000000fc00c97202 */ /* 0x000fe20000000f00 */
[----:B--2---:R-:W-:Y:S01]  /*87e0*/  @P3 IMAD.HI.U32 R0, R135, c[0x0][0x2c8], RZ ;  /* 0x0000b20087003a27 */ /* 0x004fe200078e00ff */
[----:B------:R-:W-:-:S04]  /*87f0*/  MOV R135, R133 ;  /* 0x0000008500877202 */ /* 0x000fc80000000f00 */
[----:B------:R-:W-:-:S05]  /*8800*/  @P3 SHF.R.U32.HI R0, RZ, c[0x0][0x2cc], R0 ;  /* 0x0000b300ff003a19 */ /* 0x000fca0000011600 */
[----:B------:R1:W-:Y:S02]  /*8810*/  @P3 STL [R1+0x4], R0 ;  /* 0x0000040001003387 */ /* 0x0003e40000100800 */
.L_x_2167:
[----:B------:R-:W-:Y:S04]  /*8820*/  DEPBAR.LE SB0, 0x0 ;  /* 0x000080000000791a */ /* 0x000fe80000000000 */
[----:B------:R-:W-:Y:S01]  /*8830*/  WARPSYNC 0xffffffff ;  /* 0xffffffff00007948 */ /* 0x000fe20003800000 */
[----:B------:R-:W-:Y:S01]  /*8840*/  BAR.SYNC.DEFER_BLOCKING 0x0 ;  /* 0x0000000000007b1d */ /* 0x000fe20000010000 */
[----:B------:R-:W-:Y:S07]  /*8850*/  MOV R198, c[0x0][0x2c4] ;  /* 0x0000b10000c67a02 */ /* 0x000fee0000000f00 */
[----:B-----5:R-:W-:Y:S08]  /*8860*/  LDSM.16.M88.4 R48, [R223] ;  /* 0x00000000df30783b */ /* 0x020ff00000000200 */
[----:B------:R-:W2:Y:S08]  /*8870*/  LDSM.16.M88.4 R8, [R216] ;  /* 0x00000000d808783b */ /* 0x000eb00000000200 */
[----:B------:R-:W3:Y:S08]  /*8880*/  LDSM.16.M88.4 R16, [R216+0x800] ;  /* 0x00080000d810783b */ /* 0x000ef00000000200 */
[----:B------:R-:W4:Y:S04]  /*8890*/  LDL R252, [R1+0x18] ;  /* 0x0000180001fc7983 */ /* 0x000f280000100800 */
[----:B------:R-:W1:Y:S08]  /*88a0*/  LDSM.16.M88.4 R24, [R216+0x1000] ;  /* 0x00100000d818783b */ /* 0x000e700000000200 */
[----:B------:R-:W4:Y:S06]  /*88b0*/  LDL.64 R132, [R1+0x28] ;  /* 0x0000280001847983 */ /* 0x000f2c0000100a00 */
[----:B------:R-:W1:Y:S01]  /*88c0*/  LDSM.16.M88.4 R32, [R216+0x1800] ;  /* 0x00180000d820783b */ /* 0x000e620000000200 */
[C---:B--2---:R-:W-:Y:S07]  /*88d0*/  HMMA.16816.F32.BF16 R4, R48.reuse, R8, RZ ;  /* 0x000000083004723c */ /* 0x044fee00000418ff */
[----:B------:R-:W2:Y:S04]  /*88e0*/  LDL R134, [R1+0x34] ;  /* 0x0000340001867983 */ /* 0x000ea80000100800 */
[----:B------:R1:W-:Y:S01]  /*88f0*/  STL [R1+0x84], R220 ;  /* 0x000084dc01007387 */ /* 0x0003e20000100800 */
[C---:B------:R-:W-:Y:S03]  /*8900*/  HMMA.16816.F32.BF16 R8, R48.reuse, R10, RZ ;  /* 0x0000000a3008723c */ /* 0x040fe600000418ff */
[----:B------:R-:W1:Y:S05]  /*8910*/  LDSM.16.M88.4 R40, [R216+0x2000] ;  /* 0x00200000d828783b */ /* 0x000e6a0000000200 */
[C---:B---3--:R-:W-:Y:S03]  /*8920*/  HMMA.16816.F32.BF16 R12, R48.reuse, R16, RZ ;  /* 0x00000010300c723c */ /* 0x048fe600000418ff */
[----:B------:R-:W3:Y:S05]  /*8930*/  LDSM.16.M88.4 R188, [R216+0x2800] ;  /* 0x00280000d8bc783b */ /* 0x000eea0000000200 */
[C---:B------:R-:W-:Y:S03]  /*8940*/  HMMA.16816.F32.BF16 R16, R48.reuse, R18, RZ ;  /* 0x000000123010723c */ /* 0x040fe600000418ff */
[----:B------:R-:W-:Y:S05]  /*8950*/  LDSM.16.M88.4 R192, [R227] ;  /* 0x00000000e3c0783b */ /* 0x000fea0000000200 */
[C---:B-1----:R-:W-:Y:S03]  /*8960*/  HMMA.16816.F32.BF16 R20, R48.reuse, R24, RZ ;  /* 0x000000183014723c */ /* 0x042fe600000418ff */
[----:B------:R-:W2:Y:S04]  /*8970*/  LDL R220, [R1+0xc] ;  /* 0x00000c0001dc7983 */ /* 0x000ea80000100800 */
[----:B------:R-:W2:Y:S01]  /*8980*/  LDL R197, [R1+0x4] ;  /* 0x0000040001c57983 */ /* 0x000ea20000100800 */
[C---:B------:R-:W-:Y:S03]  /*8990*/  HMMA.16816.F32.BF16 R24, R48.reuse, R26, RZ ;  /* 0x0000001a3018723c */ /* 0x040fe600000418ff */
[----:B------:R-:W2:Y:S05]  /*89a0*/  LDL R196, [R1+0x1c] ;  /* 0x00001c0001c47983 */ /* 0x000eaa0000100800 */
[C---:B------:R-:W-:Y:S08]  /*89b0*/  HMMA.16816.F32.BF16 R28, R48.reuse, R32, RZ ;  /* 0x00000020301c723c */ /* 0x040ff000000418ff */
[C---:B------:R-:W-:Y:S08]  /*89c0*/  HMMA.16816.F32.BF16 R32, R48.reuse, R34, RZ ;  /* 0x000000223020723c */ /* 0x040ff000000418ff */
[C---:B------:R-:W-:Y:S08]  /*89d0*/  HMMA.16816.F32.BF16 R36, R48.reuse, R40, RZ ;  /* 0x000000283024723c */ /* 0x040ff000000418ff */
[C---:B------:R-:W-:Y:S08]  /*89e0*/  HMMA.16816.F32.BF16 R40, R48.reuse, R42, RZ ;  /* 0x0000002a3028723c */ /* 0x040ff000000418ff */
[C---:B---3--:R-:W-:Y:S08]  /*89f0*/  HMMA.16816.F32.BF16 R44, R48.reuse, R188, RZ ;  /* 0x000000bc302c723c */ /* 0x048ff000000418ff */
[----:B------:R-:W-:Y:S01]  /*8a00*/  HMMA.16816.F32.BF16 R48, R48, R190, RZ ;  /* 0x000000be3030723c */ /* 0x000fe200000418ff */
        /* <DEDUP_REMOVED lines=10> */
[C---:B-1----:R-:W-:Y:S03]  /*8ab0*/  HMMA.16816.F32.BF16 R28, R188.reuse, R192, R28 ;  /* 0x000000c0bc1c723c */ /* 0x042fe6000004181c */
[----:B----4-:R-:W-:Y:S05]  /*8ac0*/  ISETP.GT.AND P0, PT, R252, R201, PT ;  /* 0x000000c9fc00720c */ /* 0x010fea0003f04270 */
[C---:B------:R-:W-:Y:S01]  /*8ad0*/  HMMA.16816.F32.BF16 R32, R188.reuse, R194, R32 ;  /* 0x000000c2bc20723c */ /* 0x040fe20000041820 */
[----:B------:R-:W1:Y:S07]  /*8ae0*/  LDSM.16.M88.4 R192, [R247] ;  /* 0x00000000f7c0783b */ /* 0x000e6e0000000200 */
[----:B------:R-:W-:Y:S01]  /*8af0*/  @!P0 SHF.R.S32.HI R0, RZ, 0x1f, R201 ;  /* 0x0000001fff008819 */ /* 0x000fe200000114c9 */
[C---:B------:R-:W-:Y:S03]  /*8b00*/  @!P0 IMAD.WIDE.U32 R2, R201.reuse, c[0x0][0x208], RZ ;  /* 0x00008200c9028a25 */ /* 0x040fe600078e00ff */
[----:B------:R-:W-:Y:S01]  /*8b10*/  @!P0 MOV R138, R132 ;  /* 0x00000084008a8202 */ /* 0x000fe20000000f00 */
[----:B------:R-:W-:Y:S04]  /*8b20*/  @!P0 IMAD R0, R0, c[0x0][0x208], RZ ;  /* 0x0000820000008a24 */ /* 0x000fe800078e02ff */
[----:B------:R-:W-:Y:S01]  /*8b30*/  @!P0 IMAD R0, R201, c[0x0][0x20c], R0 ;  /* 0x00008300c9008a24 */ /* 0x000fe200078e0200 */
[----:B--2---:R-:W-:Y:S04]  /*8b40*/  @!P0 MOV R139, R134 ;  /* 0x00000086008b8202 */ /* 0x004fe80000000f00 */
[----:B------:R-:W-:Y:S01]  /*8b50*/  @!P0 IADD3 R0, R3, R0, RZ ;  /* 0x0000000003008210 */ /* 0x000fe20007ffe0ff */
[----:B------:R-:W-:Y:S04]  /*8b60*/  @!P0 IMAD.WIDE.U32 R138, R2, 0x60, R138 ;  /* 0x00000060028a8825 */ /* 0x000fe800078e008a */
[----:B------:R-:W-:Y:S01]  /*8b70*/  @!P0 IMAD R0, R0, 0x60, RZ ;  /* 0x0000006000008824 */ /* 0x000fe200078e02ff */
[----:B------:R-:W-:Y:S04]  /*8b80*/  @!P0 SHF.L.U32 R132, R138, 0x1, RZ ;  /* 0x000000018a848819 */ /* 0x000fe800000006ff */
[----:B------:R-:W-:Y:S02]  /*8b90*/  @!P0 IADD3 R2, P1, R132, c[0x0][0x1f8], RZ ;  /* 0x00007e0084028a10 */ /* 0x000fe40007f3e0ff */
[----:B------:R-:W-:Y:S04]  /*8ba0*/  @!P0 IADD3 R0, R139, R0, RZ ;  /* 0x000000008b008210 */ /* 0x000fe80007ffe0ff */
[----:B------:R-:W-:Y:S02]  /*8bb0*/  @!P0 SHF.L.U64.HI R0, R138, 0x1, R0 ;  /* 0x000000018a008819 */ /* 0x000fe40000010200 */
[----:B------:R-:W-:Y:S01]  /*8bc0*/  @!P0 IADD3 R138, P2, R132, 0x80, RZ ;  /* 0x00000080848a8810 */ /* 0x000fe20007f5e0ff */
[C---:B-1----:R-:W-:Y:S03]  /*8bd0*/  HMMA.16816.F32.BF16 R36, R188.reuse, R192, R36 ;  /* 0x000000c0bc24723c */ /* 0x042fe60000041824 */
[----:B------:R-:W-:Y:S02]  /*8be0*/  @!P0 IADD3.X R3, R0, c[0x0][0x1fc], RZ, P1, !PT ;  /* 0x00007f0000038a10 */ /* 0x000fe40000ffe4ff */
[----:B------:R-:W-:Y:S03]  /*8bf0*/  @!P0 IADD3 R138, P1, R138, c[0x0][0x1f8], RZ ;  /* 0x00007e008a8a8a10 */ /* 0x000fe60007f3e0ff */
[C---:B------:R-:W-:Y:S01]  /*8c00*/  HMMA.16816.F32.BF16 R40, R188.reuse, R194, R40 ;  /* 0x000000c2bc28723c */ /* 0x040fe20000041828 */
[----:B------:R-:W1:Y:S02]  /*8c10*/  LDSM.16.M88.4 R192, [R246] ;  /* 0x00000000f6c0783b */ /* 0x000e640000000200 */
[C---:B------:R-:W-:Y:S02]  /*8c20*/  LOP3.LUT P4, RZ, R220.reuse, 0x2, RZ, 0xc0, !PT ;  /* 0x00000002dcff7812 */ /* 0x040fe4000788c0ff */
[--C-:B------:R-:W-:Y:S02]  /*8c30*/  @!P0 IADD3.X R139, RZ, c[0x0][0x1fc], R0.reuse, P1, P2 ;  /* 0x00007f00ff8b8a10 */ /* 0x100fe40000fe4400 */
[----:B------:R-:W-:Y:S02]  /*8c40*/  LOP3.LUT P3, RZ, R220, 0x1, RZ, 0xc0, !PT ;  /* 0x00000001dcff7812 */ /* 0x000fe4000786c0ff */
[----:B------:R-:W-:Y:S01]  /*8c50*/  @!PT LDS RZ, [RZ] ;  /* 0x00000000fffff984 */ /* 0x000fe20000000800 */
[----:B------:R-:W-:Y:S01]  /*8c60*/  @!PT LDS RZ, [RZ] ;  /* 0x00000000fffff984 */ /* 0x000fe20000000800 */
[----:B------:R-:W-:Y:S01]  /*8c70*/  @!PT LDS RZ, [RZ] ;  /* 0x00000000fffff984 */ /* 0x000fe20000000800 */
[----:B------:R2:W-:Y:S08]  /*8c80*/  @!P0 LDGSTS.E.BYPASS.LTC128B.128 [R251+0x100], [R2.64], !P5 ;  /* 0x0010000002fb8fae */ /* 0x0005f0000e901d46 */
[----:B------:R3:W-:Y:S01]  /*8c90*/  @!P0 LDGSTS.E.BYPASS.LTC128B.128 [R251+0x3100], [R138.64], !P4 ;  /* 0x031000008afb8fae */ /* 0x0007e2000e101d46 */
[C---:B-1----:R-:W-:Y:S03]  /*8ca0*/  HMMA.16816.F32.BF16 R44, R188.reuse, R192, R44 ;  /* 0x000000c0bc2c723c */ /* 0x042fe6000004182c */
[----:B---3--:R-:W-:Y:S04]  /*8cb0*/  @!P0 IADD3 R138, P2, R132, 0x100, RZ ;  /* 0x00000100848a8810 */ /* 0x008fe80007f5e0ff */
[----:B------:R-:W-:Y:S01]  /*8cc0*/  @!P0 IADD3 R138, P1, R138, c[0x0][0x1f8], RZ ;  /* 0x00007e008a8a8a10 */ /* 0x000fe20007f3e0ff */
[----:B------:R-:W-:Y:S04]  /*8cd0*/  HMMA.16816.F32.BF16 R48, R188, R194, R48 ;  /* 0x000000c2bc30723c */ /* 0x000fe80000041830 */
[--C-:B------:R-:W-:Y:S02]  /*8ce0*/  @!P0 IADD3.X R139, RZ, c[0x0][0x1fc], R0.reuse, P1, P2 ;  /* 0x00007f00ff8b8a10 */ /* 0x100fe40000fe4400 */
[----:B------:R-:W-:Y:S03]  /*8cf0*/  @!P0 IADD3 R132, P2, R132, 0x180, RZ ;  /* 0x0000018084848810 */ /* 0x000fe60007f5e0ff */
[----:B------:R1:W-:Y:S03]  /*8d00*/  @!P0 LDGSTS.E.BYPASS.LTC128B.128 [R251+0x6100], [R138.64], !P3 ;  /* 0x061000008afb8fae */ /* 0x0003e6000d901d46 */
[----:B------:R-:W-:Y:S04]  /*8d10*/  @!P0 IADD3 R132, P1, R132, c[0x0][0x1f8], RZ ;  /* 0x00007e0084848a10 */ /* 0x000fe80007f3e0ff */
[----:B------:R-:W-:Y:S02]  /*8d20*/  @!P0 IADD3.X R133, RZ, c[0x0][0x1fc], R0, P1, P2 ;  /* 0x00007f00ff858a10 */ /* 0x000fe40000fe4400 */
[----:B------:R-:W-:Y:S03]  /*8d30*/  @!P0 MOV R0, c[0x0][0x208] ;  /* 0x0000820000008a02 */ /* 0x000fe60000000f00 */
[----:B------:R3:W-:Y:S08]  /*8d40*/  @!P0 LDGSTS.E.BYPASS.LTC128B.128 [R251+0x9100], [R132.64], !P6 ;  /* 0x0910000084fb8fae */ /* 0x0007f0000f101d46 */
[----:B-1----:R-:W4:Y:S01]  /*8d50*/  LDL R138, [R1+0x30] ;  /* 0x00003000018a7983 */ /* 0x002f220000100800 */
[----:B---3--:R-:W-:Y:S02]  /*8d60*/  @!P0 MOV R133, 0x6 ;  /* 0x0000000600858802 */ /* 0x008fe40000000f00 */
[C---:B------:R-:W-:Y:S02]  /*8d70*/  @!P0 SHF.L.U32 R132, R0.reuse, 0x6, RZ ;  /* 0x0000000600848819 */ /* 0x040fe400000006ff */
[----:B------:R-:W-:Y:S02]  /*8d80*/  @!P0 SHF.L.U64.HI R0, R0, R133, c[0x0][0x20c] ;  /* 0x0000830000008619 */ /* 0x000fe40000010285 */
[----:B--2---:R-:W-:Y:S04]  /*8d90*/  @!P0 IADD3 R2, P1, R2, R132, RZ ;  /* 0x0000008402028210 */ /* 0x004fe80007f3e0ff */
[----:B------:R-:W-:Y:S02]  /*8da0*/  @!P0 IADD3.X R3, R3, R0, RZ, P1, !PT ;  /* 0x0000000003038210 */ /* 0x000fe40000ffe4ff */
[----:B------:R-:W-:Y:S03]  /*8db0*/  @!P0 IADD3 R132, P1, R132, R2, RZ ;  /* 0x0000000284848210 */ /* 0x000fe60007f3e0ff */
[----:B------:R1:W-:Y:S01]  /*8dc0*/  @!P0 LDGSTS.E.BYPASS.LTC128B.128 [R251+0x1100], [R2.64], !P5 ;  /* 0x0110000002fb8fae */ /* 0x0003e2000e901d46 */
[----:B------:R-:W-:Y:S02]  /*8dd0*/  @!P0 IADD3.X R133, R0, R3, RZ, P1, !PT ;  /* 0x0000000300858210 */ /* 0x000fe40000ffe4ff */
[----:B------:R-:W-:Y:S05]  /*8de0*/  ISETP.NE.AND P1, PT, R198, 0x1, PT ;  /* 0x00000001c600780c */ /* 0x000fea0003f25270 */
[----:B------:R1:W-:Y:S08]  /*8df0*/  @!P0 LDGSTS.E.BYPASS.LTC128B.128 [R251+0x4100], [R2.64+0x80], !P4 ;  /* 0x0410008002fb8fae */ /* 0x0003f0000e101d46 */
[----:B------:R1:W-:Y:S08]  /*8e00*/  @!P0 LDGSTS.E.BYPASS.LTC128B.128 [R251+0x7100], [R2.64+0x100], !P3 ;  /* 0x0710010002fb8fae */ /* 0x0003f0000d901d46 */
[----:B------:R1:W-:Y:S08]  /*8e10*/  @!P0 LDGSTS.E.BYPASS.LTC128B.128 [R251+0xa100], [R2.64+0x180], !P6 ;  /* 0x0a10018002fb8fae */ /* 0x0003f0000f101d46 */
[----:B------:R2:W-:Y:S08]  /*8e20*/  @!P0 LDGSTS.E.BYPASS.LTC128B.128 [R251+0x2100], [R132.64], !P5 ;  /* 0x0210000084fb8fae */ /* 0x0005f0000e901d46 */
[----:B------:R2:W-:Y:S08]  /*8e30*/  @!P0 LDGSTS.E.BYPASS.LTC128B.128 [R251+0x5100], [R132.64+0x80], !P4 ;  /* 0x0510008084fb8fae */ /* 0x0005f0000e101d46 */
[----:B------:R2:W-:Y:S01]  /*8e40*/  @!P0 LDGSTS.E.BYPASS.LTC128B.128 [R251+0x8100], [R132.64+0x100], !P3 ;  /* 0x0810010084fb8fae */ /* 0x0005e2000d901d46 */
[----:B-1----:R-:W-:Y:S07]  /*8e50*/  IMAD R2, R201, -0x60, RZ ;  /* 0xffffffa0c9027824 */ /* 0x002fee00078e02ff */
[----:B------:R2:W-:Y:S08]  /*8e60*/  @!P0 LDGSTS.E.BYPASS.LTC128B.128 [R251+0xb100], [R132.64+0x180], !P6 ;  /* 0x0b10018084fb8fae */ /* 0x0005f0000f101d46 */
[----:B------:R-:W-:Y:S08]  /*8e70*/  LDSM.16.M88.4 R188, [R226] ;  /* 0x00000000e2bc783b */ /* 0x000ff00000000200 */
[----:B------:R-:W1:Y:S08]  /*8e80*/  LDSM.16.M88.4 R192, [R222] ;  /* 0x00000000dec0783b */ /* 0x000e700000000200 */
[----:B------:R-:W0:Y:S08]  /*8e90*/  LDGDEPBAR ;  /* 0x00000000000079af */ /* 0x000e300000000000 */
[----:B------:R3:W2:Y:S01]  /*8ea0*/  LDL R0, [R1+0x8] ;  /* 0x0000080001007983 */ /* 0x0006a20000100800 */
        /* <DEDUP_REMOVED lines=18> */
[----:B------:R-:W1:Y:S03]  /*8fd0*/  LDSM.16.M88.4 R192, [R219] ;  /* 0x00000000dbc0783b */ /* 0x000e660000000200 */
[----:B--2---:R-:W-:Y:S05]  /*8fe0*/  @P1 MOV R0, R197 ;  /* 0x000000c500001202 */ /* 0x004fea0000000f00 */
[----:B------:R-:W-:Y:S01]  /*8ff0*/  SHFL.IDX PT, R3, R0, 0x1, 0x1c1f ;  /* 0x003c1f0000037f89 */ /* 0x000fe200000e0000 */
        /* <DEDUP_REMOVED lines=230> */
[----:B------:R-:W1:Y:S11]  /*9e60*/  LDSM.16.M88.4 R192, [R219+0x9800] ;  /* 0x00980000dbc0783b */ /* 0x000e760000000200 */
[----:B------:R-:W-:Y:S04]  /*9e70*/  @!UPT UIADD3 URZ, URZ, URZ, URZ ;  /* 0x0000003f3f3ff290 */ /* 0x000fe8000fffe03f */
[----:B------:R-:W-:Y:S02]  /*9e80*/  FMUL.FTZ R6, R6, c[0x0][0x320] ;  /* 0x0000c80006067a20 */ /* 0x000fe40000410000 */
[----:B------:R-:W-:Y:S02]  /*9e90*/  FMUL.FTZ R4, R4, c[0x0][0x320] ;  /* 0x0000c80004047a20 */ /* 0x000fe40000410000 */
[----:B------:R-:W-:Y:S01]  /*9ea0*/  MUFU.TANH R133, R6 ;  /* 0x0000000600857308 */ /* 0x000fe20000002400 */
[----:B------:R-:W-:Y:S02]  /*9eb0*/  FMUL.FTZ R5, R5, c[0x0][0x320] ;  /* 0x0000c80005057a20 */ /* 0x000fe40000410000 */
[----:B------:R-:W-:Y:S02]  /*9ec0*/  FMUL.FTZ R7, R7, c[0x0][0x320] ;  /* 0x0000c80007077a20 */ /* 0x000fe40000410000 */
[----:B------:R-:W-:Y:S02]  /*9ed0*/  FMUL.FTZ R11, R11, c[0x0][0x320] ;  /* 0x0000c8000b0b7a20 */ /* 0x000fe40000410000 */
[----:B------:R-:W-:Y:S02]  /*9ee0*/  FMUL.FTZ R9, R9, c[0x0][0x320] ;  /* 0x0000c80009097a20 */ /* 0x000fe40000410000 */
[----:B------:R-:W-:Y:S01]  /*9ef0*/  FMUL.FTZ R10, R10, c[0x0][0x320] ;  /* 0x0000c8000a0a7a20 */ /* 0x000fe20000410000 */
[----:B------:R2:W2:Y:S01]  /*9f00*/  MUFU.TANH R137, R4 ;  /* 0x0000000400897308 */ /* 0x0004a20000002400 */
[----:B------:R-:W-:Y:S09]  /*9f10*/  FMUL.FTZ R8, R8, c[0x0][0x320] ;  /* 0x0000c80008087a20 */ /* 0x000ff20000410000 */
[----:B------:R-:W-:Y:S01]  /*9f20*/  MUFU.TANH R9, R9 ;  /* 0x0000000900097308 */ /* 0x000fe20000002400 */
[C---:B-1----:R-:W-:Y:S08]  /*9f30*/  HMMA.16816.F32.BF16 R12, R188.reuse, R192, R12 ;  /* 0x000000c0bc0c723c */ /* 0x042ff0000004180c */
[C---:B------:R-:W-:Y:S01]  /*9f40*/  HMMA.16816.F32.BF16 R16, R188.reuse, R194, R16 ;  /* 0x000000c2bc10723c */ /* 0x040fe20000041810 */
[----:B------:R-:W1:Y:S01]  /*9f50*/  LDSM.16.M88.4 R192, [R219+0xa000] ;  /* 0x00a00000dbc0783b */ /* 0x000e620000000200 */
[----:B------:R1:W-:Y:S07]  /*9f60*/  MUFU.TANH R139, R11 ;  /* 0x0000000b008b7308 */ /* 0x0003ee0000002400 */
[----:B--2---:R2:W1:Y:S03]  /*9f70*/  SHFL.IDX PT, R4, R0, RZ, 0x1c1f ;  /* 0x001c1fff00047589 */ /* 0x00446600000e0000 */
[----:B------:R-:W-:Y:S04]  /*9f80*/  MUFU.TANH R8, R8 ;  /* 0x0000000800087308 */ /* 0x000fe80000002400 */
[----:B------:R-:W-:Y:S02]  /*9f90*/  FMUL.FTZ R15, R15, c[0x0][0x320] ;  /* 0x0000c8000f0f7a20 */ /* 0x000fe40000410000 */
        /* <DEDUP_REMOVED lines=8> */
[----:B------:R-:W-:Y:S01]  /*a020*/  MUFU.TANH R6, R15 ;  /* 0x0000000f00067308 */ /* 0x000fe20000002400 */
[----:B--2---:R-:W-:Y:S04]  /*a030*/  IADD3 R0, -R196, 0x1, R2 ;  /* 0x00000001c4007810 */ /* 0x004fe80007ffe102 */
[----:B------:R-:W-:Y:S01]  /*a040*/  IADD3 R0, R0, c[0x0][0x1d0], RZ ;  /* 0x0000740000007a10 */ /* 0x000fe20007ffe0ff */
[C---:B-1----:R-:W-:Y:S04]  /*a050*/  HMMA.16816.F32.BF16 R20, R188.reuse, R192, R20 ;  /* 0x000000c0bc14723c */ /* 0x042fe80000041814 */
[----:B------:R-:W-:Y:S01]  /*a060*/  MUFU.TANH R5, R18 ;  /* 0x0000001200057308 */ /* 0x000fe20000002400 */
[----:B------:R-:W-:Y:S04]  /*a070*/  IADD3 R0, R0, -c[0x0][0x168], RZ ;  /* 0x80005a0000007a10 */ /* 0x000fe80007ffe0ff */
[----:B------:R-:W-:Y:S01]  /*a080*/  IADD3 R2, R0, R4, RZ ;  /* 0x0000000400027210 */ /* 0x000fe20007ffe0ff */
[C---:B------:R-:W-:Y:S01]  /*a090*/  HMMA.16816.F32.BF16 R24, R188.reuse, R194, R24 ;  /* 0x000000c2bc18723c */ /* 0x040fe20000041818 */
[----:B------:R-:W1:Y:S02]  /*a0a0*/  LDSM.16.M88.4 R192, [R219+0xa800] ;  /* 0x00a80000dbc0783b */ /* 0x000e640000000200 */
[----:B------:R-:W-:Y:S01]  /*a0b0*/  ISETP.GT.AND P0, PT, R2, RZ, PT ;  /* 0x000000ff0200720c */ /* 0x000fe20003f04270 */
[----:B------:R-:W-:Y:S01]  /*a0c0*/  MUFU.TANH R17, R17 ;  /* 0x0000001100117308 */ /* 0x000fe20000002400 */
[----:B------:R-:W-:Y:S02]  /*a0d0*/  IADD3 R0, R0, R3, RZ ;  /* 0x0000000300007210 */ /* 0x000fe40007ffe0ff */
[----:B------:R-:W-:Y:S02]  /*a0e0*/  FSEL R11, R137, -INF , P0 ;  /* 0xff800000890b7808 */ /* 0x000fe40000000000 */
[C---:B------:R-:W-:Y:S02]  /*a0f0*/  ISETP.GT.AND P0, PT, R0.reuse, 0x1, PT ;  /* 0x000000010000780c */ /* 0x040fe40003f04270 */
[----:B------:R-:W-:Y:S02]  /*a100*/  ISETP.GT.AND P1, PT, R0, RZ, PT ;  /* 0x000000ff0000720c */ /* 0x000fe40003f24270 */
[----:B------:R-:W-:Y:S01]  /*a110*/  FMNMX.FTZ R3, R11, R135, !PT ;  /* 0x000000870b037209 */ /* 0x000fe20007810000 */
[----:B------:R-:W-:Y:S01]  /*a120*/  MUFU.TANH R19, R19 ;  /* 0x0000001300137308 */ /* 0x000fe20000002400 */
[----:B------:R-:W-:Y:S01]  /*a130*/  ISETP.GT.AND P2, PT, R2, 0x1, PT ;  /* 0x000000010200780c */ /* 0x000fe20003f44270 */
        /* <DEDUP_REMOVED lines=8> */
[----:B------:R-:W-:Y:S05]  /*a1c0*/  FMUL.FTZ R27, R27, c[0x0][0x320] ;  /* 0x0000c8001b1b7a20 */ /* 0x000fea0000410000 */
[----:B------:R-:W-:Y:S01]  /*a1d0*/  MUFU.TANH R24, R24 ;  /* 0x0000001800187308 */ /* 0x000fe20000002400 */
[C---:B-1----:R-:W-:Y:S09]  /*a1e0*/  HMMA.16816.F32.BF16 R28, R188.reuse, R192, R28 ;  /* 0x000000c0bc1c723c */ /* 0x042ff2000004181c */
[----:B------:R-:W-:Y:S01]  /*a1f0*/  MUFU.TANH R22, R22 ;  /* 0x0000001600167308 */ /* 0x000fe20000002400 */
[C---:B------:R-:W-:Y:S01]  /*a200*/  HMMA.16816.F32.BF16 R32, R188.reuse, R194, R32 ;  /* 0x000000c2bc20723c */ /* 0x040fe20000041820 */
[----:B------:R-:W1:Y:S08]  /*a210*/  LDSM.16.M88.4 R192, [R219+0xb000] ;  /* 0x00b00000dbc0783b */ /* 0x000e700000000200 */
[----:B------:R-:W-:Y:S10]  /*a220*/  MUFU.TANH R25, R25 ;  /* 0x0000001900197308 */ /* 0x000ff40000002400 */
        /* <DEDUP_REMOVED lines=14> */
[----:B------:R-:W1:Y:S01]  /*a310*/  LDSM.16.M88.4 R192, [R219+0xb800] ;  /* 0x00b80000dbc0783b */ /* 0x000e620000000200 */
[----:B------:R-:W-:Y:S07]  /*a320*/  DEPBAR.LE SB0, 0x0 ;  /* 0x000080000000791a */ /* 0x000fee0000000000 */
        /* <DEDUP_REMOVED lines=9> */
[----:B------:R-:W-:Y:S04]  /*a3c0*/  FMUL.FTZ R42, R42, c[0x0][0x320] ;  /* 0x0000c8002a2a7a20 */ /* 0x000fe80000410000 */
[----:B------:R-:W-:Y:S01]  /*a3d0*/  MUFU.TANH R41, R41 ;  /* 0x0000002900297308 */ /* 0x000fe20000002400 */
[C---:B-1----:R-:W-:Y:S09]  /*a3e0*/  HMMA.16816.F32.BF16 R44, R188.reuse, R192, R44 ;  /* 0x000000c0bc2c723c */ /* 0x042ff2000004182c */
[----:B------:R-:W-:Y:S01]  /*a3f0*/  MUFU.TANH R43, R43 ;  /* 0x0000002b002b7308 */ /* 0x000fe20000002400 */
[----:B------:R-:W-:Y:S01]  /*a400*/  HMMA.16816.F32.BF16 R48, R188, R194, R48 ;  /* 0x000000c2bc30723c */ /* 0x000fe20000041830 */
[----:B------:R-:W2:Y:S08]  /*a410*/  LDL.64 R188, [R1+0x20] ;  /* 0x0000200001bc7983 */ /* 0x000eb00000100a00 */
[----:B------:R-:W1:Y:S10]  /*a420*/  MUFU.TANH R132, R7 ;  /* 0x0000000700847308 */ /* 0x000e740000002400 */
[----:B------:R1:W1:Y:S01]  /*a430*/  MUFU.TANH R7, R10 ;  /* 0x0000000a00077308 */ /* 0x0002620000002400 */
[----:B------:R-:W-:Y:S02]  /*a440*/  FMUL.FTZ R45, R45, c[0x0][0x320] ;  /* 0x0000c8002d2d7a20 */ /* 0x000fe40000410000 */
[----:B------:R-:W-:Y:S02]  /*a450*/  FMUL.FTZ R46, R46, c[0x0][0x320] ;  /* 0x0000c8002e2e7a20 */ /* 0x000fe40000410000 */
[----:B------:R-:W-:Y:S02]  /*a460*/  FMUL.FTZ R44, R44, c[0x0][0x320] ;  /* 0x0000c8002c2c7a20 */ /* 0x000fe40000410000 */
[----:B------:R-:W-:Y:S02]  /*a470*/  FMUL.FTZ R47, R47, c[0x0][0x320] ;  /* 0x0000c8002f2f7a20 */ /* 0x000fe40000410000 */
[----:B------:R-:W-:Y:S01]  /*a480*/  FMUL.FTZ R51, R51, c[0x0][0x320] ;  /* 0x0000c80033337a20 */ /* 0x000fe20000410000 */
[----:B------:R3:W-:Y:S10]  /*a490*/  MUFU.TANH R192, R13 ;  /* 0x0000000d00c07308 */ /* 0x0007f40000002400 */
[----:B------:R4:W-:Y:S01]  /*a4a0*/  MUFU.TANH R193, R14 ;  /* 0x0000000e00c17308 */ /* 0x0009e20000002400 */
[----:B-1----:R-:W-:Y:S02]  /*a4b0*/  FSEL R10, R133, -INF , P1 ;  /* 0xff800000850a7808 */ /* 0x002fe40000800000 */
[----:B------:R-:W-:Y:S02]  /*a4c0*/  ISETP.GT.AND P1, PT, R2, 0x8, PT ;  /* 0x000000080200780c */ /* 0x000fe40003f24270 */
[----:B------:R-:W-:Y:S05]  /*a4d0*/  FMNMX.FTZ R4, R10, R136, !PT ;  /* 0x000000880a047209 */ /* 0x000fea0007810000 */
[----:B------:R1:W1:Y:S01]  /*a4e0*/  MUFU.TANH R191, R12 ;  /* 0x0000000c00bf7308 */ /* 0x0002620000002400 */
[----:B---3--:R-:W-:Y:S02]  /*a4f0*/  FSEL R13, R132, -INF , P0 ;  /* 0xff800000840d7808 */ /* 0x008fe40000000000 */
[----:B------:R-:W-:Y:S02]  /*a500*/  ISETP.GT.AND P0, PT, R2, 0x9, PT ;  /* 0x000000090200780c */ /* 0x000fe40003f04270 */
[----:B------:R-:W-:Y:S05]  /*a510*/  FMNMX.FTZ R4, R13, R4, !PT ;  /* 0x000000040d047209 */ /* 0x000fea0007810000 */
[----:B------:R-:W3:Y:S01]  /*a520*/  MUFU.TANH R16, R16 ;  /* 0x0000001000107308 */ /* 0x000ee20000002400 */
[----:B------:R-:W-:Y:S02]  /*a530*/  FSEL R15, R9, -INF , P0 ;  /* 0xff800000090f7808 */ /* 0x000fe40000000000 */
[----:B------:R-:W-:Y:S02]  /*a540*/  ISETP.GT.AND P0, PT, R0, 0x9, PT ;  /* 0x000000090000780c */ /* 0x000fe40003f04270 */
[----:B----4-:R-:W-:Y:S02]  /*a550*/  FSEL R14, R8, -INF , P1 ;  /* 0xff800000080e7808 */ /* 0x010fe40000800000 */
[----:B------:R-:W-:Y:S02]  /*a560*/  ISETP.GT.AND P1, PT, R0, 0x8, PT ;  /* 0x000000080000780c */ /* 0x000fe40003f24270 */
[----:B------:R-:W-:Y:S01]  /*a570*/  FSEL R139, R139, -INF , P0 ;  /* 0xff8000008b8b7808 */ /* 0x000fe20000000000 */
[----:B------:R-:W4:Y:S01]  /*a580*/  MUFU.TANH R20, R20 ;  /* 0x0000001400147308 */ /* 0x000f220000002400 */
[----:B------:R-:W-:Y:S01]  /*a590*/  FSEL R18, R7, -INF , P1 ;  /* 0xff80000007127808 */ /* 0x000fe20000800000 */
[----:B------:R-:W-:Y:S01]  /*a5a0*/  FMUL.FTZ R7, R48, c[0x0][0x320] ;  /* 0x0000c80030077a20 */ /* 0x000fe20000410000 */
[----:B------:R-:W-:Y:S02]  /*a5b0*/  ISETP.GT.AND P1, PT, R2, 0x10, PT ;  /* 0x000000100200780c */ /* 0x000fe40003f24270 */
[----:B-1----:R-:W-:Y:S02]  /*a5c0*/  FSEL R12, R134, -INF , P2 ;  /* 0xff800000860c7808 */ /* 0x002fe40001000000 */
[----:B------:R-:W-:Y:S02]  /*a5d0*/  ISETP.GT.AND P0, PT, R2, 0x11, PT ;  /* 0x000000110200780c */ /* 0x000fe40003f04270 */
[----:B------:R-:W-:Y:S01]  /*a5e0*/  FMNMX.FTZ R3, R12, R3, !PT ;  /* 0x000000030c037209 */ /* 0x000fe20007810000 */
[----:B------:R-:W1:Y:S01]  /*a5f0*/  MUFU.TANH R23, R23 ;  /* 0x0000001700177308 */ /* 0x000e620000002400 */
[----:B------:R-:W-:Y:S02]  /*a600*/  FSEL R191, R191, -INF , P1 ;  /* 0xff800000bfbf7808 */ /* 0x000fe40000800000 */
[----:B------:R-:W-:Y:S02]  /*a610*/  FSEL R192, R192, -INF , P0 ;  /* 0xff800000c0c07808 */ /* 0x000fe40000000000 */
[----:B------:R-:W-:Y:S02]  /*a620*/  FMNMX.FTZ R4, R18, R4, !PT ;  /* 0x0000000412047209 */ /* 0x000fe40007810000 */
[C---:B------:R-:W-:Y:S02]  /*a630*/  ISETP.GT.AND P1, PT, R0.reuse, 0x10, PT ;  /* 0x000000100000780c */ /* 0x040fe40003f24270 */
[----:B------:R-:W-:Y:S01]  /*a640*/  ISETP.GT.AND P0, PT, R0, 0x11, PT ;  /* 0x000000110000780c */ /* 0x000fe20003f04270 */
[----:B------:R-:W1:Y:S01]  /*a650*/  MUFU.TANH R30, R30 ;  /* 0x0000001e001e7308 */ /* 0x000e620000002400 */
[----:B------:R-:W-:Y:S02]  /*a660*/  FMNMX.FTZ R3, R14, R3, !PT ;  /* 0x000000030e037209 */ /* 0x000fe40007810000 */
[----:B------:R-:W-:Y:S02]  /*a670*/  FMNMX.FTZ R4, R139, R4, !PT ;  /* 0x000000048b047209 */ /* 0x000fe40007810000 */
[----:B------:R-:W-:Y:S02]  /*a680*/  FSEL R193, R193, -INF , P1 ;  /* 0xff800000c1c17808 */ /* 0x000fe40000800000 */
[----:B------:R-:W-:Y:S01]  /*a690*/  FSEL R194, R6, -INF , P0 ;  /* 0xff80000006c27808 */ /* 0x000fe20000000000 */
[----:B------:R-:W-:Y:S01]  /*a6a0*/  FMUL.FTZ R6, R49, c[0x0][0x320] ;  /* 0x0000c80031067a20 */ /* 0x000fe20000410000 */
[C---:B------:R-:W-:Y:S01]  /*a6b0*/  ISETP.GT.AND P0, PT, R2.reuse, 0x19, PT ;  /* 0x000000190200780c */ /* 0x040fe20003f04270 */
[----:B------:R-:W1:Y:S01]  /*a6c0*/  MUFU.TANH R31, R31 ;  /* 0x0000001f001f7308 */ /* 0x000e620000002400 */
[----:B------:R-:W-:Y:S02]  /*a6d0*/  ISETP.GT.AND P1, PT, R2, 0x18, PT ;  /* 0x000000180200780c */ /* 0x000fe40003f24270 */
[----:B------:R-:W-:Y:S02]  /*a6e0*/  FMNMX.FTZ R3, R15, R3, !PT ;  /* 0x000000030f037209 */ /* 0x000fe40007810000 */
[----:B------:R-:W-:Y:S02]  /*a6f0*/  FSEL R196, R17, -INF , P0 ;  /* 0xff80000011c47808 */ /* 0x000fe40000000000 */
[----:B---3--:R-:W-:Y:S02]  /*a700*/  FSEL R195, R16, -INF , P1 ;  /* 0xff80000010c37808 */ /* 0x008fe40000800000 */
[C---:B------:R-:W-:Y:S01]  /*a710*/  ISETP.GT.AND P0, PT, R0.reuse, 0x19, PT ;  /* 0x000000190000780c */ /* 0x040fe20003f04270 */
[----:B------:R-:W3:Y:S01]  /*a720*/  MUFU.TANH R33, R33 ;  /* 0x0000002100217308 */ /* 0x000ee20000002400 */
[----:B------:R-:W-:Y:S02]  /*a730*/  FMNMX.FTZ R4, R193, R4, !PT ;  /* 0x00000004c1047209 */ /* 0x000fe40007810000 */
[----:B------:R-:W-:Y:S02]  /*a740*/  ISETP.GT.AND P1, PT, R0, 0x18, PT ;  /* 0x000000180000780c */ /* 0x000fe40003f24270 */
[----:B------:R-:W-:Y:S02]  /*a750*/  FMNMX.FTZ R3, R191, R3, !PT ;  /* 0x00000003bf037209 */ /* 0x000fe40007810000 */
[----:B------:R-:W-:Y:S02]  /*a760*/  FSEL R198, R19, -INF , P0 ;  /* 0xff80000013c67808 */ /* 0x000fe40000000000 */
[----:B------:R-:W-:Y:S01]  /*a770*/  FSEL R197, R5, -INF , P1 ;  /* 0xff80000005c57808 */ /* 0x000fe20000800000 */
[----:B------:R-:W1:Y:S01]  /*a780*/  MUFU.TANH R34, R34 ;  /* 0x0000002200227308 */ /* 0x000e620000002400 */
[----:B------:R-:W-:Y:S01]  /*a790*/  FMNMX.FTZ R4, R194, R4, !PT ;  /* 0x00000004c2047209 */ /* 0x000fe20007810000 */
[----:B------:R-:W-:Y:S01]  /*a7a0*/  FMUL.FTZ R5, R50, c[0x0][0x320] ;  /* 0x0000c80032057a20 */ /* 0x000fe20000410000 */
[C---:B------:R-:W-:Y:S02]  /*a7b0*/  ISETP.GT.AND P0, PT, R2.reuse, 0x21, PT ;  /* 0x000000210200780c */ /* 0x040fe40003f04270 */
[----:B------:R-:W-:Y:S02]  /*a7c0*/  ISETP.GT.AND P1, PT, R2, 0x20, PT ;  /* 0x000000200200780c */ /* 0x000fe40003f24270 */
[----:B------:R-:W-:Y:S02]  /*a7d0*/  FMNMX.FTZ R3, R192, R3, !PT ;  /* 0x00000003c0037209 */ /* 0x000fe40007810000 */
[----:B------:R-:W-:Y:S01]  /*a7e0*/  FSEL R202, R21, -INF , P0 ;  /* 0xff80000015ca7808 */ /* 0x000fe20000000000 */
[----:B------:R-:W3:Y:S01]  /*a7f0*/  MUFU.TANH R35, R35 ;  /* 0x0000002300237308 */ /* 0x000ee20000002400 */
[----:B----4-:R-:W-:Y:S02]  /*a800*/  FSEL R203, R20, -INF , P1 ;  /* 0xff80000014cb7808 */ /* 0x010fe40000800000 */
[C---:B------:R-:W-:Y:S02]  /*a810*/  ISETP.GT.AND P1, PT, R0.reuse, 0x20, PT ;  /* 0x000000200000780c */ /* 0x040fe40003f24270 */
[----:B------:R-:W-:Y:S02]  /*a820*/  FMNMX.FTZ R4, R197, R4, !PT ;  /* 0x00000004c5047209 */ /* 0x000fe40007810000 */
[----:B------:R-:W-:Y:S02]  /*a830*/  ISETP.GT.AND P0, PT, R0, 0x21, PT ;  /* 0x000000210000780c */ /* 0x000fe40003f04270 */
[----:B------:R-:W-:Y:S01]  /*a840*/  FMNMX.FTZ R3, R195, R3, !PT ;  /* 0x00000003c3037209 */ /* 0x000fe20007810000 */
[----:B------:R-:W4:Y:S01]  /*a850*/  MUFU.TANH R36, R36 ;  /* 0x0000002400247308 */ /* 0x000f220000002400 */
[----:B------:R-:W-:Y:S02]  /*a860*/  FMNMX.FTZ R4, R198, R4, !PT ;  /* 0x00000004c6047209 */ /* 0x000fe40007810000 */
[----:B------:R-:W-:Y:S02]  /*a870*/  FSEL R204, R22, -INF , P1 ;  /* 0xff80000016cc7808 */ /* 0x000fe40000800000 */
[C---:B------:R-:W-:Y:S02]  /*a880*/  ISETP.GT.AND P1, PT, R2.reuse, 0x28, PT ;  /* 0x000000280200780c */ /* 0x040fe40003f24270 */
[----:B-1----:R-:W-:Y:S02]  /*a890*/  FSEL R200, R23, -INF , P0 ;  /* 0xff80000017c87808 */ /* 0x002fe40000000000 */
[----:B------:R-:W-:Y:S01]  /*a8a0*/  ISETP.GT.AND P0, PT, R2, 0x29, PT ;  /* 0x000000290200780c */ /* 0x000fe20003f04270 */
[----:B------:R-:W1:Y:S01]  /*a8b0*/  MUFU.TANH R37, R37 ;  /* 0x0000002500257308 */ /* 0x000e620000002400 */
[----:B------:R-:W-:Y:S02]  /*a8c0*/  FMNMX.FTZ R3, R196, R3, !PT ;  /* 0x00000003c4037209 */ /* 0x000fe40007810000 */
[----:B------:R-:W-:Y:S02]  /*a8d0*/  FSEL R205, R24, -INF , P1 ;  /* 0xff80000018cd7808 */ /* 0x000fe40000800000 */
[----:B------:R-:W-:Y:S01]  /*a8e0*/  FSEL R199, R25, -INF , P0 ;  /* 0xff80000019c77808 */ /* 0x000fe20000000000 */
[----:B------:R-:W2:Y:S01]  /*a8f0*/  LDL.LU R24, [R1+0x10] ;  /* 0x0000100001187983 */ /* 0x000ea20000300800 */
[C---:B------:R-:W-:Y:S02]  /*a900*/  ISETP.GT.AND P1, PT, R0.reuse, 0x28, PT ;  /* 0x000000280000780c */ /* 0x040fe40003f24270 */
[----:B------:R-:W-:Y:S01]  /*a910*/  ISETP.GT.AND P0, PT, R0, 0x29, PT ;  /* 0x000000290000780c */ /* 0x000fe20003f04270 */
[----:B------:R-:W1:Y:S01]  /*a920*/  MUFU.TANH R38, R38 ;  /* 0x0000002600267308 */ /* 0x000e620000002400 */
[----:B------:R-:W-:Y:S02]  /*a930*/  FMNMX.FTZ R4, R204, R4, !PT ;  /* 0x00000004cc047209 */ /* 0x000fe40007810000 */
[----:B------:R-:W-:Y:S02]  /*a940*/  FMNMX.FTZ R3, R203, R3, !PT ;  /* 0x00000003cb037209 */ /* 0x000fe40007810000 */
[----:B------:R-:W-:Y:S02]  /*a950*/  FSEL R206, R26, -INF , P1 ;  /* 0xff8000001ace7808 */ /* 0x000fe40000800000 */
[----:B------:R-:W-:Y:S02]  /*a960*/  FSEL R207, R27, -INF , P0 ;  /* 0xff8000001bcf7808 */ /* 0x000fe40000000000 */
[----:B------:R-:W-:Y:S01]  /*a970*/  ISETP.GT.AND P0, PT, R2, 0x31, PT ;  /* 0x000000310200780c */ /* 0x000fe20003f04270 */
[----:B------:R-:W1:Y:S01]  /*a980*/  MUFU.TANH R39, R39 ;  /* 0x0000002700277308 */ /* 0x000e620000002400 */
[----:B------:R-:W-:Y:S02]  /*a990*/  FMNMX.FTZ R4, R200, R4, !PT ;  /* 0x00000004c8047209 */ /* 0x000fe40007810000 */
[----:B------:R-:W-:Y:S02]  /*a9a0*/  ISETP.GT.AND P1, PT, R2, 0x30, PT ;  /* 0x000000300200780c */ /* 0x000fe40003f24270 */
[----:B------:R-:W-:Y:S02]  /*a9b0*/  FMNMX.FTZ R3, R202, R3, !PT ;  /* 0x00000003ca037209 */ /* 0x000fe40007810000 */
[----:B------:R-:W-:Y:S02]  /*a9c0*/  FSEL R29, R29, -INF , P0 ;  /* 0xff8000001d1d7808 */ /* 0x000fe40000000000 */
[----:B------:R-:W-:Y:S01]  /*a9d0*/  FSEL R211, R28, -INF , P1 ;  /* 0xff8000001cd37808 */ /* 0x000fe20000800000 */
[----:B------:R-:W1:Y:S01]  /*a9e0*/  MUFU.TANH R40, R40 ;  /* 0x0000002800287308 */ /* 0x000e620000002400 */
[----:B------:R-:W-:Y:S02]  /*a9f0*/  FMNMX.FTZ R4, R206, R4, !PT ;  /* 0x00000004ce047209 */ /* 0x000fe40007810000 */
[C---:B------:R-:W-:Y:S02]  /*aa00*/  ISETP.GT.AND P1, PT, R0.reuse, 0x30, PT ;  /* 0x000000300000780c */ /* 0x040fe40003f24270 */
[----:B------:R-:W-:Y:S02]  /*aa10*/  ISETP.GT.AND P0, PT, R0, 0x31, PT ;  /* 0x000000310000780c */ /* 0x000fe40003f04270 */
[----:B------:R-:W-:Y:S02]  /*aa20*/  FMNMX.FTZ R3, R205, R3, !PT ;  /* 0x00000003cd037209 */ /* 0x000fe40007810000 */
[----:B------:R-:W-:Y:S01]  /*aa30*/  FSEL R30, R30, -INF , P1 ;  /* 0xff8000001e1e7808 */ /* 0x000fe20000800000 */
[----:B------:R-:W1:Y:S01]  /*aa40*/  MUFU.TANH R42, R42 ;  /* 0x0000002a002a7308 */ /* 0x000e620000002400 */
[----:B------:R-:W-:Y:S02]  /*aa50*/  FSEL R31, R31, -INF , P0 ;  /* 0xff8000001f1f7808 */ /* 0x000fe40000000000 */
[C---:B------:R-:W-:Y:S02]  /*aa60*/  ISETP.GT.AND P1, PT, R2.reuse, 0x38, PT ;  /* 0x000000380200780c */ /* 0x040fe40003f24270 */
[----:B------:R-:W-:Y:S02]  /*aa70*/  ISETP.GT.AND P0, PT, R2, 0x39, PT ;  /* 0x000000390200780c */ /* 0x000fe40003f04270 */
[----:B------:R-:W-:Y:S02]  /*aa80*/  FMNMX.FTZ R4, R207, R4, !PT ;  /* 0x00000004cf047209 */ /* 0x000fe40007810000 */
[----:B------:R-:W-:Y:S01]  /*aa90*/  FMNMX.FTZ R3, R199, R3, !PT ;  /* 0x00000003c7037209 */ /* 0x000fe20007810000 */
[----:B------:R-:W1:Y:S01]  /*aaa0*/  MUFU.TANH R45, R45 ;  /* 0x0000002d002d7308 */ /* 0x000e620000002400 */
[----:B------:R-:W-:Y:S02]  /*aab0*/  FSEL R214, R32, -INF , P1 ;  /* 0xff80000020d67808 */ /* 0x000fe40000800000 */
[----:B---3--:R-:W-:Y:S02]  /*aac0*/  FSEL R213, R33, -INF , P0 ;  /* 0xff80000021d57808 */ /* 0x008fe40000000000 */
[----:B------:R-:W-:Y:S02]  /*aad0*/  FMNMX.FTZ R4, R30, R4, !PT ;  /* 0x000000041e047209 */ /* 0x000fe40007810000 */
[C---:B------:R-:W-:Y:S02]  /*aae0*/  ISETP.GT.AND P1, PT, R0.reuse, 0x38, PT ;  /* 0x000000380000780c */ /* 0x040fe40003f24270 */
[----:B------:R-:W-:Y:S01]  /*aaf0*/  ISETP.GT.AND P0, PT, R0, 0x39, PT ;  /* 0x000000390000780c */ /* 0x000fe20003f04270 */
[----:B------:R-:W3:Y:S01]  /*ab00*/  MUFU.TANH R46, R46 ;  /* 0x0000002e002e7308 */ /* 0x000ee20000002400 */
[----:B------:R-:W-:Y:S02]  /*ab10*/  FMNMX.FTZ R3, R211, R3, !PT ;  /* 0x00000003d3037209 */ /* 0x000fe40007810000 */
[----:B------:R-:W-:Y:S02]  /*ab20*/  FSEL R215, R34, -INF , P1 ;  /* 0xff80000022d77808 */ /* 0x000fe40000800000 */
[C---:B------:R-:W-:Y:S02]  /*ab30*/  ISETP.GT.AND P1, PT, R2.reuse, 0x40, PT ;  /* 0x000000400200780c */ /* 0x040fe40003f24270 */
[----:B------:R-:W-:Y:S02]  /*ab40*/  FSEL R35, R35, -INF , P0 ;  /* 0xff80000023237808 */ /* 0x000fe40000000000 */
[----:B------:R-:W-:Y:S01]  /*ab50*/  FMNMX.FTZ R4, R31, R4, !PT ;  /* 0x000000041f047209 */ /* 0x000fe20007810000 */
[----:B------:R-:W3:Y:S01]  /*ab60*/  MUFU.TANH R44, R44 ;  /* 0x0000002c002c7308 */ /* 0x000ee20000002400 */
[----:B------:R-:W-:Y:S02]  /*ab70*/  ISETP.GT.AND P0, PT, R2, 0x41, PT ;  /* 0x000000410200780c */ /* 0x000fe40003f04270 */
[----:B------:R-:W-:Y:S02]  /*ab80*/  FMNMX.FTZ R3, R29, R3, !PT ;  /* 0x000000031d037209 */ /* 0x000fe40007810000 */
[----:B----4-:R-:W-:Y:S02]  /*ab90*/  FSEL R36, R36, -INF , P1 ;  /* 0xff80000024247808 */ /* 0x010fe40000800000 */
[C---:B------:R-:W-:Y:S02]  /*aba0*/  ISETP.GT.AND P1, PT, R0.reuse, 0x40, PT ;  /* 0x000000400000780c */ /* 0x040fe40003f24270 */
[----:B-1----:R-:W-:Y:S01]  /*abb0*/  FSEL R37, R37, -INF , P0 ;  /* 0xff80000025257808 */ /* 0x002fe20000000000 */
[----:B------:R-:W1:Y:S01]  /*abc0*/  MUFU.TANH R47, R47 ;  /* 0x0000002f002f7308 */ /* 0x000e620000002400 */
[----:B------:R-:W-:Y:S02]  /*abd0*/  ISETP.GT.AND P0, PT, R0, 0x41, PT ;  /* 0x000000410000780c */ /* 0x000fe40003f04270 */
[----:B------:R-:W-:Y:S02]  /*abe0*/  FMNMX.FTZ R4, R215, R4, !PT ;  /* 0x00000004d7047209 */ /* 0x000fe40007810000 */
[----:B------:R-:W-:Y:S02]  /*abf0*/  FMNMX.FTZ R3, R214, R3, !PT ;  /* 0x00000003d6037209 */ /* 0x000fe40007810000 */
[----:B------:R-:W-:Y:S02]  /*ac00*/  FSEL R38, R38, -INF , P1 ;  /* 0xff80000026267808 */ /* 0x000fe40000800000 */
[----:B------:R-:W-:Y:S01]  /*ac10*/  FSEL R39, R39, -INF , P0 ;  /* 0xff80000027277808 */ /* 0x000fe20000000000 */
[----:B------:R-:W4:Y:S01]  /*ac20*/  MUFU.TANH R7, R7 ;  /* 0x0000000700077308 */ /* 0x000f220000002400 */
[----:B------:R-:W-:Y:S02]  /*ac30*/  FMNMX.FTZ R4, R35, R4, !PT ;  /* 0x0000000423047209 */ /* 0x000fe40007810000 */
[C---:B------:R-:W-:Y:S02]  /*ac40*/  ISETP.GT.AND P1, PT, R2.reuse, 0x48, PT ;  /* 0x000000480200780c */ /* 0x040fe40003f24270 */
[----:B------:R-:W-:Y:S02]  /*ac50*/  ISETP.GT.AND P0, PT, R2, 0x49, PT ;  /* 0x000000490200780c */ /* 0x000fe40003f04270 */
[----:B------:R-:W-:Y:S02]  /*ac60*/  FMNMX.FTZ R3, R213, R3, !PT ;  /* 0x00000003d5037209 */ /* 0x000fe40007810000 */
[----:B------:R-:W-:Y:S01]  /*ac70*/  FSEL R16, R40, -INF , P1 ;  /* 0xff80000028107808 */ /* 0x000fe20000800000 */
[----:B------:R-:W1:Y:S01]  /*ac80*/  MUFU.TANH R6, R6 ;  /* 0x0000000600067308 */ /* 0x000e620000002400 */
[----:B------:R-:W-:Y:S02]  /*ac90*/  FSEL R17, R41, -INF , P0 ;  /* 0xff80000029117808 */ /* 0x000fe40000000000 */
[----:B------:R-:W-:Y:S02]  /*aca0*/  ISETP.GT.AND P0, PT, R0, 0x49, PT ;  /* 0x000000490000780c */ /* 0x000fe40003f04270 */
[----:B------:R-:W-:Y:S02]  /*acb0*/  FMNMX.FTZ R4, R38, R4, !PT ;  /* 0x0000000426047209 */ /* 0x000fe40007810000 */
[----:B------:R-:W-:Y:S02]  /*acc0*/  ISETP.GT.AND P1, PT, R0, 0x48, PT ;  /* 0x000000480000780c */ /* 0x000fe40003f24270 */
[----:B------:R-:W-:Y:S01]  /*acd0*/  FMNMX.FTZ R3, R36, R3, !PT ;  /* 0x0000000324037209 */ /* 0x000fe20007810000 */
[----:B------:R-:W1:Y:S01]  /*ace0*/  MUFU.TANH R5, R5 ;  /* 0x0000000500057308 */ /* 0x000e620000002400 */
[----:B------:R-:W-:Y:S02]  /*acf0*/  FSEL R22, R43, -INF , P0 ;  /* 0xff8000002b167808 */ /* 0x000fe40000000000 */
[----:B------:R-:W-:Y:S02]  /*ad00*/  FSEL R19, R42, -INF , P1 ;  /* 0xff8000002a137808 */ /* 0x000fe40000800000 */
[----:B------:R-:W-:Y:S02]  /*ad10*/  ISETP.GT.AND P0, PT, R0, 0x50, PT ;  /* 0x000000500000780c */ /* 0x000fe40003f04270 */
[----:B------:R-:W-:Y:S02]  /*ad20*/  FMNMX.FTZ R4, R39, R4, !PT ;  /* 0x0000000427047209 */ /* 0x000fe40007810000 */
[C---:B------:R-:W-:Y:S01]  /*ad30*/  ISETP.GT.AND P1, PT, R2.reuse, 0x51, PT ;  /* 0x000000510200780c */ /* 0x040fe20003f24270 */
[----:B------:R-:W1:Y:S01]  /*ad40*/  MUFU.TANH R134, R51 ;  /* 0x0000003300867308 */ /* 0x000e620000002400 */
[----:B------:R-:W-:Y:S02]  /*ad50*/  FMNMX.FTZ R3, R37, R3, !PT ;  /* 0x0000000325037209 */ /* 0x000fe40007810000 */
[----:B------:R-:W-:Y:S02]  /*ad60*/  ISETP.GT.AND P2, PT, R2, 0x50, PT ;  /* 0x000000500200780c */ /* 0x000fe40003f44270 */
[----:B------:R-:W-:Y:S02]  /*ad70*/  FSEL R210, R45, -INF , P1 ;  /* 0xff8000002dd27808 */ /* 0x000fe40000800000 */
[----:B---3--:R-:W-:Y:S02]  /*ad80*/  FSEL R23, R46, -INF , P0 ;  /* 0xff8000002e177808 */ /* 0x008fe40000000000 */
[C---:B------:R-:W-:Y:S02]  /*ad90*/  ISETP.GT.AND P0, PT, R2.reuse, 0x59, PT ;  /* 0x000000590200780c */ /* 0x040fe40003f04270 */
[----:B------:R-:W-:Y:S02]  /*ada0*/  ISETP.GT.AND P1, PT, R2, 0x58, PT ;  /* 0x000000580200780c */ /* 0x000fe40003f24270 */
[----:B------:R-:W-:Y:S02]  /*adb0*/  FMNMX.FTZ R2, R19, R4, !PT ;  /* 0x0000000413027209 */ /* 0x000fe40007810000 */
[----:B------:R-:W-:Y:S02]  /*adc0*/  FMNMX.FTZ R3, R16, R3, !PT ;  /* 0x0000000310037209 */ /* 0x000fe40007810000 */
[----:B------:R-:W-:Y:S02]  /*add0*/  FSEL R212, R44, -INF , P2 ;  /* 0xff8000002cd47808 */ /* 0x000fe40001000000 */
[----:B------:R-:W-:Y:S02]  /*ade0*/  ISETP.GT.AND P2, PT, R0, 0x51, PT ;  /* 0x000000510000780c */ /* 0x000fe40003f44270 */
[----:B------:R-:W-:Y:S02]  /*adf0*/  FMNMX.FTZ R2, R22, R2, !PT ;  /* 0x0000000216027209 */ /* 0x000fe40007810000 */
[----:B------:R-:W-:Y:S02]  /*ae00*/  FMNMX.FTZ R3, R17, R3, !PT ;  /* 0x0000000311037209 */ /* 0x000fe40007810000 */
[----:B-1----:R-:W-:Y:S02]  /*ae10*/  FSEL R21, R47, -INF , P2 ;  /* 0xff8000002f157808 */ /* 0x002fe40001000000 */
[----:B------:R-:W-:Y:S02]  /*ae20*/  FMNMX.FTZ R2, R23, R2, !PT ;  /* 0x0000000217027209 */ /* 0x000fe40007810000 */
[----:B----4-:R-:W-:Y:S02]  /*ae30*/  FSEL R209, R7, -INF , P1 ;  /* 0xff80000007d17808 */ /* 0x010fe40000800000 */
[----:B------:R-:W-:Y:S02]  /*ae40*/  ISETP.GT.AND P1, PT, R0, 0x58, PT ;  /* 0x000000580000780c */ /* 0x000fe40003f24270 */
[----:B------:R-:W-:Y:S02]  /*ae50*/  FMNMX.FTZ R3, R212, R3, !PT ;  /* 0x00000003d4037209 */ /* 0x000fe40007810000 */
[----:B------:R-:W-:Y:S02]  /*ae60*/  FSEL R208, R6, -INF , P0 ;  /* 0xff80000006d07808 */ /* 0x000fe40000000000 */
[----:B------:R-:W-:Y:S02]  /*ae70*/  ISETP.GT.AND P0, PT, R0, 0x59, PT ;  /* 0x000000590000780c */ /* 0x000fe40003f04270 */
[----:B------:R-:W-:Y:S02]  /*ae80*/  FMNMX.FTZ R0, R21, R2, !PT ;  /* 0x0000000215007209 */ /* 0x000fe40007810000 */
[----:B------:R-:W-:Y:S02]  /*ae90*/  FSEL R20, R5, -INF , P1 ;  /* 0xff80000005147808 */ /* 0x000fe40000800000 */
[----:B------:R-:W-:Y:S02]  /*aea0*/  FMNMX.FTZ R3, R210, R3, !PT ;  /* 0x00000003d2037209 */ /* 0x000fe40007810000 */
[----:B------:R-:W-:Y:S02]  /*aeb0*/  FSEL R134, R134, -INF , P0 ;  /* 0xff80000086867808 */ /* 0x000fe40000000000 */
[----:B------:R-:W-:Y:S02]  /*aec0*/  FMNMX.FTZ R0, R20, R0, !PT ;  /* 0x0000000014007209 */ /* 0x000fe40007810000 */
[----:B------:R-:W-:Y:S02]  /*aed0*/  FMNMX.FTZ R3, R209, R3, !PT ;  /* 0x00000003d1037209 */ /* 0x000fe40007810000 */
[----:B------:R-:W-:Y:S02]  /*aee0*/  FMNMX.FTZ R0, R134, R0, !PT ;  /* 0x0000000086007209 */ /* 0x000fe40007810000 */
[----:B------:R-:W-:Y:S02]  /*aef0*/  FMNMX.FTZ R3, R208, R3, !PT ;  /* 0x00000003d0037209 */ /* 0x000fe40007810000 */
[C---:B------:R-:W-:Y:S01]  /*af00*/  ISETP.GT.AND P2, PT, R201.reuse, R252, PT ;  /* 0x000000fcc900720c */ /* 0x040fe20003f44270 */
[----:B------:R-:W1:Y:S01]  /*af10*/  SHFL.BFLY PT, R2, R0, 0x2, 0x1f ;  /* 0x0c401f0000027f89 */ /* 0x000e6200000e0000 */
[----:B------:R-:W-:Y:S07]  /*af20*/  IADD3 R252, R201, -0x1, RZ ;  /* 0xffffffffc9fc7810 */ /* 0x000fee0007ffe0ff */
[----:B------:R-:W3:Y:S04]  /*af30*/  SHFL.BFLY PT, R133, R3, 0x2, 0x1f ;  /* 0x0c401f0003857f89 */ /* 0x000ee800000e0000 */
[----:B------:R-:W-:Y:S02]  /*af40*/  @P2 SHF.R.S32.HI R6, RZ, 0x1f, R252 ;  /* 0x0000001fff062819 */ /* 0x000fe400000114fc */
[----:B------:R-:W-:Y:S03]  /*af50*/  @P2 MOV R7, R138 ;  /* 0x0000008a00072202 */ /* 0x000fe60000000f00 */
[----:B------:R-:W-:Y:S01]  /*af60*/  @P2 IMAD R6, R6, c[0x0][0x1e0], RZ ;  /* 0x0000780006062a24 */ /* 0x000fe200078e02ff */
[----:B-1----:R-:W-:Y:S02]  /*af70*/  FMNMX.FTZ R0, R0, R2, !PT ;  /* 0x0000000200007209 */ /* 0x002fe40007810000 */
[----:B---3--:R-:W-:Y:S03]  /*af80*/  FMNMX.FTZ R133, R3, R133, !PT ;  /* 0x0000008503857209 */ /* 0x008fe60007810000 */
[----:B------:R-:W1:Y:S08]  /*af90*/  SHFL.BFLY PT, R3, R0, 0x1, 0x1f ;  /* 0x0c201f0000037f89 */ /* 0x000e7000000e0000 */
[----:B------:R-:W3:Y:S01]  /*afa0*/  SHFL.BFLY PT, R4, R133, 0x1, 0x1f ;  /* 0x0c201f0085047f89 */ /* 0x000ee200000e0000 */
[----:B-1----:R-:W-:Y:S04]  /*afb0*/  FMNMX.FTZ R132, R0, R3, !PT ;  /* 0x0000000300847209 */ /* 0x002fe80007810000 */
[C---:B------:R-:W-:Y:S04]  /*afc0*/  FSETP.NEU.FTZ.AND P0, PT, R132.reuse, -INF , PT ;  /* 0xff8000008400780b */ /* 0x040fe80003f1d000 */
[----:B------:R-:W-:Y:S02]  /*afd0*/  FSEL R0, R132, RZ, P0 ;  /* 0x000000ff84007208 */ /* 0x000fe40000000000 */
[----:B---3--:R-:W-:Y:S01]  /*afe0*/  FMNMX.FTZ R133, R133, R4, !PT ;  /* 0x0000000485857209 */ /* 0x008fe20007810000 */
[----:B------:R-:W-:Y:S03]  /*aff0*/  @P2 IMAD.WIDE.U32 R4, R252, c[0x0][0x1e0], RZ ;  /* 0x00007800fc042a25 */ /* 0x000fe600078e00ff */
[C---:B------:R-:W-:Y:S01]  /*b000*/  FSETP.NEU.FTZ.AND P1, PT, R133.reuse, -INF , PT ;  /* 0xff8000008500780b */ /* 0x040fe20003f3d000 */
[----:B------:R-:W-:Y:S02]  /*b010*/  FADD.FTZ R3, -R0, R136 ;  /* 0x0000008800037221 */ /* 0x000fe40000010100 */
[----:B------:R-:W-:Y:S01]  /*b020*/  @P2 IMAD R0, R252, c[0x0][0x1e4], R6 ;  /* 0x00007900fc002a24 */ /* 0x000fe200078e0206 */
[----:B--2---:R-:W-:Y:S01]  /*b030*/  @P2 MOV R6, R188 ;  /* 0x000000bc00062202 */ /* 0x004fe20000000f00 */
[----:B------:R-:W-:Y:S01]  /*b040*/  FMUL.FTZ R188, R132, c[0x0][0x2d0] ;  /* 0x0000b40084bc7a20 */ /* 0x000fe20000410000 */
[----:B------:R-:W-:Y:S02]  /*b050*/  FSEL R2, R133, RZ, P1 ;  /* 0x000000ff85027208 */ /* 0x000fe40000800000 */
[----:B------:R-:W-:Y:S01]  /*b060*/  @P2 IADD3 R0, R5, R0, RZ ;  /* 0x0000000005002210 */ /* 0x000fe20007ffe0ff */
[----:B------:R-:W-:Y:S01]  /*b070*/  @P2 IMAD.WIDE.U32 R6, R4, 0x60, R6 ;  /* 0x0000006004062825 */ /* 0x000fe200078e0006 */
[----:B------:R-:W-:Y:S03]  /*b080*/  FSEL R188, R188, RZ, P0 ;  /* 0x000000ffbcbc7208 */ /* 0x000fe60000000000 */
[----:B------:R-:W-:Y:S02]  /*b090*/  @P2 IMAD R0, R0, 0x60, RZ ;  /* 0x0000006000002824 */ /* 0x000fe400078e02ff */
[----:B------:R-:W-:Y:S02]  /*b0a0*/  FADD.FTZ R2, -R2, R135 ;  /* 0x0000008702027221 */ /* 0x000fe40000010100 */
[----:B------:R-:W-:Y:S01]  /*b0b0*/  FMUL.FTZ R135, R133, c[0x0][0x2d0] ;  /* 0x0000b40085877a20 */ /* 0x000fe20000410000 */
[----:B------:R-:W-:Y:S04]  /*b0c0*/  @P2 IADD3 R0, R7, R0, RZ ;  /* 0x0000000007002210 */ /* 0x000fe80007ffe0ff */
[C---:B------:R-:W-:Y:S02]  /*b0d0*/  @P2 SHF.L.U64.HI R0, R6.reuse, 0x1, R0 ;  /* 0x0000000106002819 */ /* 0x040fe40000010200 */
[----:B------:R-:W-:Y:S02]  /*b0e0*/  @P2 SHF.L.U32 R6, R6, 0x1, RZ ;  /* 0x0000000106062819 */ /* 0x000fe400000006ff */
[----:B------:R-:W-:Y:S02]  /*b0f0*/  FSEL R135, R135, RZ, P1 ;  /* 0x000000ff87877208 */ /* 0x000fe40000800000 */
[C---:B------:R-:W-:Y:S02]  /*b100*/  @P2 IADD3 R4, P3, R6.reuse, c[0x0][0x1c8], RZ ;  /* 0x0000720006042a10 */ /* 0x040fe40007f7e0ff */
[----:B------:R-:W-:Y:S01]  /*b110*/  @P2 IADD3 R8, P4, R6, 0x80, RZ ;  /* 0x0000008006082810 */ /* 0x000fe20007f9e0ff */
[--C-:B------:R-:W-:Y:S01]  /*b120*/  FFMA.FTZ R15, R15, c[0x0][0x2d0], -R135.reuse ;  /* 0x0000b4000f0f7a23 */ /* 0x100fe20000010887 */
[----:B------:R-:W-:Y:S02]  /*b130*/  @P2 IADD3.X R5, R0, c[0x0][0x1cc], RZ, P3, !PT ;  /* 0x0000730000052a10 */ /* 0x000fe40001ffe4ff */
[----:B------:R-:W-:Y:S03]  /*b140*/  @P2 IADD3 R8, P3, R8, c[0x0][0x1c8], RZ ;  /* 0x0000720008082a10 */ /* 0x000fe60007f7e0ff */
[----:B------:R1:W-:Y:S01]  /*b150*/  @P2 LDGSTS.E.BYPASS.LTC128B.128 [R251+0xc100], [R4.64], !P5 ;  /* 0x0c10000004fb2fae */ /* 0x0003e2000e901d46 */
[--C-:B------:R-:W-:Y:S02]  /*b160*/  @P2 IADD3.X R9, RZ, c[0x0][0x1cc], R0.reuse, P3, P4 ;  /* 0x00007300ff092a10 */ /* 0x100fe40001fe8400 */
[----:B------:R-:W-:Y:S11]  /*b170*/  LOP3.LUT P4, RZ, R220, 0x2, RZ, 0xc0, !PT ;  /* 0x00000002dcff7812 */ /* 0x000ff6000788c0ff */
[----:B------:R-:W-:Y:S02]  /*b180*/  @!UPT UIADD3 URZ, URZ, URZ, URZ ;  /* 0x0000003f3f3ff290 */ /* 0x000fe4000fffe03f */
[----:B------:R2:W-:Y:S02]  /*b190*/  @P2 LDGSTS.E.BYPASS.LTC128B.128 [R251+0xf100], [R8.64], !P4 ;  /* 0x0f10000008fb2fae */ /* 0x0005e4000e101d46 */
[----:B--2---:R-:W-:Y:S04]  /*b1a0*/  @P2 IADD3 R8, P4, R6, 0x100, RZ ;  /* 0x0000010006082810 */ /* 0x004fe80007f9e0ff */
[----:B------:R-:W-:Y:S04]  /*b1b0*/  @P2 IADD3 R8, P3, R8, c[0x0][0x1c8], RZ ;  /* 0x0000720008082a10 */ /* 0x000fe80007f7e0ff */
[--C-:B------:R-:W-:Y:S02]  /*b1c0*/  @P2 IADD3.X R9, RZ, c[0x0][0x1cc], R0.reuse, P3, P4 ;  /* 0x00007300ff092a10 */ /* 0x100fe40001fe8400 */
[----:B------:R-:W-:Y:S11]  /*b1d0*/  LOP3.LUT P4, RZ, R220, 0x1, RZ, 0xc0, !PT ;  /* 0x00000001dcff7812 */ /* 0x000ff6000788c0ff */
[----:B------:R-:W-:Y:S02]  /*b1e0*/  @!UPT UIADD3 URZ, URZ, URZ, URZ ;  /* 0x0000003f3f3ff290 */ /* 0x000fe4000fffe03f */
[----:B------:R2:W-:Y:S01]  /*b1f0*/  @P2 LDGSTS.E.BYPASS.LTC128B.128 [R251+0x12100], [R8.64], !P4 ;  /* 0x1210000008fb2fae */ /* 0x0005e2000e101d46 */
[----:B------:R-:W-:Y:S04]  /*b200*/  @P2 IADD3 R6, P4, R6, 0x180, RZ ;  /* 0x0000018006062810 */ /* 0x000fe80007f9e0ff */
[----:B------:R-:W-:Y:S04]  /*b210*/  @P2 IADD3 R6, P3, R6, c[0x0][0x1c8], RZ ;  /* 0x0000720006062a10 */ /* 0x000fe80007f7e0ff */
[----:B------:R-:W-:Y:S01]  /*b220*/  @P2 IADD3.X R7, RZ, c[0x0][0x1cc], R0, P3, P4 ;  /* 0x00007300ff072a10 */ /* 0x000fe20001fe8400 */
[--C-:B------:R-:W-:Y:S01]  /*b230*/  FFMA.FTZ R0, R11, c[0x0][0x2d0], -R135.reuse ;  /* 0x0000b4000b007a23 */ /* 0x100fe20000010887 */
[----:B------:R-:W-:Y:S03]  /*b240*/  LOP3.LUT P4, RZ, R220, 0x1, RZ, 0xc0, !PT ;  /* 0x00000001dcff7812 */ /* 0x000fe6000788c0ff */
[----:B------:R3:W-:Y:S01]  /*b250*/  MUFU.EX2 R136, R0 ;  /* 0x0000000000887308 */ /* 0x0007e20000000800 */
[----:B------:R4:W-:Y:S01]  /*b260*/  @P2 LDGSTS.E.BYPASS.LTC128B.128 [R251+0x15100], [R6.64], !P6 ;  /* 0x1510000006fb2fae */ /* 0x0009e2000f101d46 */
[--C-:B---3--:R-:W-:Y:S08]  /*b270*/  FFMA.FTZ R0, R10, c[0x0][0x2d0], -R188.reuse ;  /* 0x0000b4000a007a23 */ /* 0x108ff000000108bc */
[----:B------:R3:W-:Y:S01]  /*b280*/  MUFU.EX2 R138, R0 ;  /* 0x00000000008a7308 */ /* 0x0007e20000000800 */
[----:B----4-:R-:W-:Y:S02]  /*b290*/  @P2 MOV R6, c[0x0][0x1e0] ;  /* 0x0000780000062a02 */ /* 0x010fe40000000f00 */
[----:B------:R-:W-:Y:S04]  /*b2a0*/  @P2 MOV R7, 0x6 ;  /* 0x0000000600072802 */ /* 0x000fe80000000f00 */
[C---:B------:R-:W-:Y:S02]  /*b2b0*/  @P2 SHF.L.U64.HI R7, R6.reuse, R7, c[0x0][0x1e4] ;  /* 0x0000790006072619 */ /* 0x040fe40000010207 */
[----:B------:R-:W-:Y:S04]  /*b2c0*/  @P2 SHF.L.U32 R6, R6, 0x6, RZ ;  /* 0x0000000606062819 */ /* 0x000fe800000006ff */
[----:B-1----:R-:W-:Y:S04]  /*b2d0*/  @P2 IADD3 R4, P3, R4, R6, RZ ;  /* 0x0000000604042210 */ /* 0x002fe80007f7e0ff */
[C---:B------:R-:W-:Y:S02]  /*b2e0*/  @P2 IADD3.X R5, R7.reuse, R5, RZ, P3, !PT ;  /* 0x0000000507052210 */ /* 0x040fe40001ffe4ff */
[----:B------:R-:W-:Y:S02]  /*b2f0*/  LOP3.LUT P3, RZ, R220, 0x2, RZ, 0xc0, !PT ;  /* 0x00000002dcff7812 */ /* 0x000fe4000786c0ff */
[----:B------:R-:W4:Y:S01]  /*b300*/  LDL.LU R220, [R1+0x84] ;  /* 0x0000840001dc7983 */ /* 0x000f220000300800 */
[----:B------:R-:W-:Y:S01]  /*b310*/  @P2 IADD3 R6, P0, R6, R4, RZ ;  /* 0x0000000406062210 */ /* 0x000fe20007f1e0ff */
[--C-:B---3--:R-:W-:Y:S02]  /*b320*/  FFMA.FTZ R0, R12, c[0x0][0x2d0], -R135.reuse ;  /* 0x0000b4000c007a23 */ /* 0x108fe40000010887 */
[----:B------:R1:W-:Y:S01]  /*b330*/  @P2 LDGSTS.E.BYPASS.LTC128B.128 [R251+0xd100], [R4.64], !P5 ;  /* 0x0d10000004fb2fae */ /* 0x0003e2000e901d46 */
[----:B------:R-:W-:Y:S01]  /*b340*/  @P2 IADD3.X R7, R7, R5, RZ, P0, !PT ;  /* 0x0000000507072210 */ /* 0x000fe200007fe4ff */
[----:B------:R3:W-:Y:S06]  /*b350*/  MUFU.EX2 R137, R0 ;  /* 0x0000000000897308 */ /* 0x0007ec0000000800 */
[----:B------:R1:W-:Y:S08]  /*b360*/  @P2 LDGSTS.E.BYPASS.LTC128B.128 [R251+0x10100], [R4.64+0x80], !P3 ;  /* 0x1010008004fb2fae */ /* 0x0003f0000d901d46 */
[----:B------:R1:W-:Y:S08]  /*b370*/  @P2 LDGSTS.E.BYPASS.LTC128B.128 [R251+0x13100], [R4.64+0x100], !P4 ;  /* 0x1310010004fb2fae */ /* 0x0003f0000e101d46 */
[----:B------:R1:W-:Y:S01]  /*b380*/  @P2 LDGSTS.E.BYPASS.LTC128B.128 [R251+0x16100], [R4.64+0x180], !P6 ;  /* 0x1610018004fb2fae */ /* 0x0003e2000f101d46 */
[----:B---3--:R-:W-:Y:S02]  /*b390*/  FMUL.FTZ R0, R2, c[0x0][0x2d0] ;  /* 0x0000b40002007a20 */ /* 0x008fe40000410000 */
[----:B------:R-:W-:Y:S05]  /*b3a0*/  FFMA.FTZ R2, R13, c[0x0][0x2d0], -R188 ;  /* 0x0000b4000d027a23 */ /* 0x000fea00000108bc */
[----:B------:R3:W-:Y:S01]  /*b3b0*/  @P2 LDGSTS.E.BYPASS.LTC128B.128 [R251+0xe100], [R6.64], !P5 ;  /* 0x0e10000006fb2fae */ /* 0x0007e2000e901d46 */
[----:B------:R-:W2:Y:S07]  /*b3c0*/  MUFU.EX2 R0, R0 ;  /* 0x0000000000007308 */ /* 0x000eae0000000800 */
[----:B------:R3:W-:Y:S03]  /*b3d0*/  @P2 LDGSTS.E.BYPASS.LTC128B.128 [R251+0x11100], [R6.64+0x80], !P3 ;  /* 0x1110008006fb2fae */ /* 0x0007e6000d901d46 */
[----:B------:R3:W-:Y:S05]  /*b3e0*/  MUFU.EX2 R190, R2 ;  /* 0x0000000200be7308 */ /* 0x0007ea0000000800 */
[----:B------:R3:W-:Y:S08]  /*b3f0*/  @P2 LDGSTS.E.BYPASS.LTC128B.128 [R251+0x14100], [R6.64+0x100], !P4 ;  /* 0x1410010006fb2fae */ /* 0x0007f0000e101d46 */
[----:B------:R3:W-:Y:S01]  /*b400*/  @P2 LDGSTS.E.BYPASS.LTC128B.128 [R251+0x17100], [R6.64+0x180], !P6 ;  /* 0x1710018006fb2fae */ /* 0x0007e2000f101d46 */
[C---:B--2---:R-:W-:Y:S01]  /*b410*/  FMUL.FTZ R8, R0.reuse, R144 ;  /* 0x0000009000087220 */ /* 0x044fe20000410000 */
[----:B------:R-:W-:Y:S01]  /*b420*/  MOV R144, R36 ;  /* 0x0000002400907202 */ /* 0x000fe20000000f00 */
[C---:B------:R-:W-:Y:S02]  /*b430*/  FMUL.FTZ R36, R0.reuse, R172 ;  /* 0x000000ac00247220 */ /* 0x040fe40000410000 */
[C---:B-1----:R-:W-:Y:S01]  /*b440*/  FMUL.FTZ R4, R0.reuse, R140 ;  /* 0x0000008c00047220 */ /* 0x042fe20000410000 */
[----:B------:R-:W-:Y:S01]  /*b450*/  MOV R140, R29 ;  /* 0x0000001d008c7202 */ /* 0x000fe20000000f00 */
[C---:B------:R-:W-:Y:S01]  /*b460*/  FMUL.FTZ R5, R0.reuse, R141 ;  /* 0x0000008d00057220 */ /* 0x040fe20000410000 */
[----:B------:R-:W2:Y:S01]  /*b470*/  LDL.LU R172, [R1+0x14] ;  /* 0x0000140001ac7983 */ /* 0x000ea20000300800 */
[----:B------:R-:W-:Y:S01]  /*b480*/  FMUL.FTZ R9, R0, R145 ;  /* 0x0000009100097220 */ /* 0x000fe20000410000 */
[----:B------:R-:W-:Y:S01]  /*b490*/  MOV R141, R38 ;  /* 0x00000026008d7202 */ /* 0x000fe20000000f00 */
[----:B---3--:R-:W-:Y:S01]  /*b4a0*/  FFMA.FTZ R2, R14, c[0x0][0x2d0], -R135 ;  /* 0x0000b4000e027a23 */ /* 0x008fe20000010887 */
[----:B------:R-:W-:Y:S01]  /*b4b0*/  MUFU.EX2 R145, R15 ;  /* 0x0000000f00917308 */ /* 0x000fe20000000800 */
        /* <DEDUP_REMOVED lines=8> */
[C---:B------:R-:W-:Y:S01]  /*b540*/  FMUL.FTZ R20, R0.reuse, R156 ;  /* 0x0000009c00147220 */ /* 0x040fe20000410000 */
[----:B------:R1:W-:Y:S01]  /*b550*/  MUFU.EX2 R189, R2 ;  /* 0x0000000200bd7308 */ /* 0x0003e20000000800 */
        /* <DEDUP_REMOVED lines=15> */
[----:B------:R-:W0:Y:S01]  /*b650*/  LDGDEPBAR ;  /* 0x00000000000079af */ /* 0x000e220000000000 */
        /* <DEDUP_REMOVED lines=8> */
[----:B-1----:R-:W-:Y:S01]  /*b6e0*/  FMUL.FTZ R2, R3, c[0x0][0x2d0] ;  /* 0x0000b40003027a20 */ /* 0x002fe20000410000 */
[----:B------:R-:W-:Y:S01]  /*b6f0*/  MOV R180, R165 ;  /* 0x000000a500b47202 */ /* 0x000fe20000000f00 */
[C---:B------:R-:W-:Y:S01]  /*b700*/  FFMA.FTZ R3, R0.reuse, R24, R136 ;  /* 0x0000001800037223 */ /* 0x040fe20000010088 */
[C---:B------:R-:W-:Y:S01]  /*b710*/  F2FP.BF16.PACK_AB R136, R137.reuse, R136 ;  /* 0x000000888988723e */ /* 0x040fe200000010ff */
[C---:B------:R-:W-:Y:S01]  /*b720*/  FMUL.FTZ R24, R0.reuse, R160 ;  /* 0x000000a000187220 */ /* 0x040fe20000410000 */
[----:B------:R-:W-:Y:S01]  /*b730*/  MOV R160, R22 ;  /* 0x0000001600a07202 */ /* 0x000fe20000000f00 */
[----:B------:R-:W1:Y:S01]  /*b740*/  MUFU.EX2 R2, R2 ;  /* 0x0000000200027308 */ /* 0x000e620000000800 */
        /* <DEDUP_REMOVED lines=44> */
[C---:B-1----:R-:W-:Y:S01]  /*ba10*/  FMUL.FTZ R35, R2.reuse, R171 ;  /* 0x000000ab02237220 */ /* 0x042fe20000410000 */
[----:B------:R-:W-:Y:S01]  /*ba20*/  MOV R171, R144 ;  /* 0x0000009000ab7202 */ /* 0x000fe20000000f00 */
[C---:B------:R-:W-:Y:S01]  /*ba30*/  FMUL.FTZ R6, R2.reuse, R142 ;  /* 0x0000008e02067220 */ /* 0x040fe20000410000 */
[----:B------:R1:W-:Y:S01]  /*ba40*/  MUFU.EX2 R144, R0 ;  /* 0x0000000000907308 */ /* 0x0003e20000000800 */
[C---:B------:R-:W-:Y:S02]  /*ba50*/  FMUL.FTZ R7, R2.reuse, R143 ;  /* 0x0000008f02077220 */ /* 0x040fe40000410000 */
[C---:B------:R-:W-:Y:S01]  /*ba60*/  FMUL.FTZ R42, R2.reuse, R178 ;  /* 0x000000b2022a7220 */ /* 0x040fe20000410000 */
[----:B------:R-:W-:Y:S01]  /*ba70*/  MOV R178, R140 ;  /* 0x0000008c00b27202 */ /* 0x000fe20000000f00 */
[C---:B------:R-:W-:Y:S01]  /*ba80*/  FMUL.FTZ R11, R2.reuse, R147 ;  /* 0x00000093020b7220 */ /* 0x040fe20000410000 */
[----:B------:R-:W3:Y:S01]  /*ba90*/  LDSM.16.MT88.4 R140, [R217] ;  /* 0x00000000d98c783b */ /* 0x000ee20000004200 */
[C---:B------:R-:W-:Y:S02]  /*baa0*/  FMUL.FTZ R43, R2.reuse, R179 ;  /* 0x000000b3022b7220 */ /* 0x040fe40000410000 */
[C---:B------:R-:W-:Y:S02]  /*bab0*/  FMUL.FTZ R50, R2.reuse, R186 ;  /* 0x000000ba02327220 */ /* 0x040fe40000410000 */
[C---:B------:R-:W-:Y:S02]  /*bac0*/  FMUL.FTZ R51, R2.reuse, R187 ;  /* 0x000000bb02337220 */ /* 0x040fe40000410000 */
[----:B------:R-:W-:Y:S02]  /*bad0*/  FMUL.FTZ R10, R2, R146 ;  /* 0x00000092020a7220 */ /* 0x000fe40000410000 */
[----:B------:R-:W-:Y:S01]  /*bae0*/  FADD.FTZ R146, R137, R3 ;  /* 0x0000000389927221 */ /* 0x000fe20000010000 */
[----:B------:R-:W-:Y:S01]  /*baf0*/  F2FP.BF16.PACK_AB R137, R190, R138 ;  /* 0x0000008abe89723e */ /* 0x000fe200000010ff */
        /* <DEDUP_REMOVED lines=63> */
[----:B------:R-:W-:Y:S02]  /*bef0*/  FFMA.FTZ R3, R197, c[0x0][0x2d0], -R188 ;  /* 0x0000b400c5037a23 */ /* 0x000fe400000108bc */
[----:B------:R1:W-:Y:S01]  /*bf00*/  MUFU.EX2 R150, R0 ;  /* 0x0000000000967308 */ /* 0x0003e20000000800 */
[--C-:B------:R-:W-:Y:S09]  /*bf10*/  FFMA.FTZ R191, R212, c[0x0][0x2d0], -R135.reuse ;  /* 0x0000b400d4bf7a23 */ /* 0x100ff20000010887 */
[----:B------:R-:W-:Y:S01]  /*bf20*/  MUFU.EX2 R191, R191 ;  /* 0x000000bf00bf7308 */ /* 0x000fe20000000800 */
[--C-:B-1----:R-:W-:Y:S02]  /*bf30*/  FFMA.FTZ R0, R192, c[0x0][0x2d0], -R135.reuse ;  /* 0x0000b400c0007a23 */ /* 0x102fe40000010887 */
[--C-:B------:R-:W-:Y:S07]  /*bf40*/  FFMA.FTZ R192, R210, c[0x0][0x2d0], -R135.reuse ;  /* 0x0000b400d2c07a23 */ /* 0x100fee0000010887 */
[----:B------:R1:W-:Y:S01]  /*bf50*/  MUFU.EX2 R149, R0 ;  /* 0x0000000000957308 */ /* 0x0003e20000000800 */
[----:B--2---:R-:W-:Y:S01]  /*bf60*/  FFMA.FTZ R2, R2, R172, R138 ;  /* 0x000000ac02027223 */ /* 0x004fe2000001008a */
[----:B------:R-:W-:Y:S02]  /*bf70*/  F2FP.BF16.PACK_AB R138, R145, R189 ;  /* 0x000000bd918a723e */ /* 0x000fe400000010ff */
[----:B------:R-:W-:Y:S01]  /*bf80*/  MOV R172, R156 ;  /* 0x0000009c00ac7202 */ /* 0x000fe20000000f00 */
[----:B------:R-:W-:Y:S05]  /*bf90*/  FADD.FTZ R2, R190, R2 ;  /* 0x00000002be027221 */ /* 0x000fea0000010000 */
[----:B------:R2:W-:Y:S01]  /*bfa0*/  MUFU.EX2 R156, R3 ;  /* 0x00000003009c7308 */ /* 0x0005e20000000800 */
[C---:B---3--:R-:W-:Y:S05]  /*bfb0*/  HMMA.16816.F32.BF16 R4, R136.reuse, R140, R4 ;  /* 0x0000008c8804723c */ /* 0x048fea0000041804 */
[----:B------:R-:W-:Y:S02]  /*bfc0*/  FADD.FTZ R2, R144, R2 ;  /* 0x0000000290027221 */ /* 0x000fe40000010000 */
[--C-:B------:R-:W-:Y:S01]  /*bfd0*/  FFMA.FTZ R190, R172, c[0x0][0x2d0], -R188.reuse ;  /* 0x0000b400acbe7a23 */ /* 0x100fe200000108bc */
[C---:B------:R-:W-:Y:S01]  /*bfe0*/  HMMA.16816.F32.BF16 R8, R136.reuse, R142, R8 ;  /* 0x0000008e8808723c */ /* 0x040fe20000041808 */
[----:B------:R-:W3:Y:S01]  /*bff0*/  LDSM.16.MT88.4 R140, [R218] ;  /* 0x00000000da8c783b */ /* 0x000ee20000004200 */
[----:B------:R-:W-:Y:S02]  /*c000*/  MUFU.EX2 R192, R192 ;  /* 0x000000c000c07308 */ /* 0x000fe40000000800 */
[----:B-1----:R-:W-:Y:S02]  /*c010*/  FFMA.FTZ R0, R193, c[0x0][0x2d0], -R188 ;  /* 0x0000b400c1007a23 */ /* 0x002fe400000108bc */
[----:B------:R-:W-:Y:S02]  /*c020*/  FADD.FTZ R2, R152, R2 ;  /* 0x0000000298027221 */ /* 0x000fe40000010000 */
[--C-:B------:R-:W-:Y:S04]  /*c030*/  FFMA.FTZ R152, R185, c[0x0][0x2d0], -R135.reuse ;  /* 0x0000b400b9987a23 */ /* 0x100fe80000010887 */
[----:B------:R1:W1:Y:S01]  /*c040*/  MUFU.EX2 R148, R0 ;  /* 0x0000000000947308 */ /* 0x0002620000000800 */
[--C-:B--2---:R-:W-:Y:S09]  /*c050*/  FFMA.FTZ R3, R206, c[0x0][0x2d0], -R188.reuse ;  /* 0x0000b400ce037a23 */ /* 0x104ff200000108bc */
[----:B------:R2:W-:Y:S10]  /*c060*/  MUFU.EX2 R161, R3 ;  /* 0x0000000300a17308 */ /* 0x0005f40000000800 */
[----:B------:R-:W-:Y:S01]  /*c070*/  MUFU.EX2 R190, R190 ;  /* 0x000000be00be7308 */ /* 0x000fe20000000800 */
[----:B-1----:R-:W-:Y:S01]  /*c080*/  FFMA.FTZ R0, R194, c[0x0][0x2d0], -R188 ;  /* 0x0000b400c2007a23 */ /* 0x002fe200000108bc */
[C---:B---3--:R-:W-:Y:S08]  /*c090*/  HMMA.16816.F32.BF16 R12, R136.reuse, R140, R12 ;  /* 0x0000008c880c723c */ /* 0x048ff0000004180c */
[----:B------:R1:W-:Y:S01]  /*c0a0*/  MUFU.EX2 R153, R0 ;  /* 0x0000000000997308 */ /* 0x0003e20000000800 */
[----:B--2---:R-:W-:Y:S03]  /*c0b0*/  FADD.FTZ R3, R148, R2 ;  /* 0x0000000294037221 */ /* 0x004fe60000010000 */
[--C-:B------:R-:W-:Y:S01]  /*c0c0*/  FFMA.FTZ R2, R178, c[0x0][0x2d0], -R135.reuse ;  /* 0x0000b400b2027a23 */ /* 0x100fe20000010887 */
[C---:B------:R-:W-:Y:S01]  /*c0d0*/  HMMA.16816.F32.BF16 R16, R136.reuse, R142, R16 ;  /* 0x0000008e8810723c */ /* 0x040fe20000041810 */
[----:B------:R-:W2:Y:S04]  /*c0e0*/  LDSM.16.MT88.4 R140, [R221] ;  /* 0x00000000dd8c783b */ /* 0x000ea80000004200 */
[----:B------:R3:W-:Y:S01]  /*c0f0*/  MUFU.EX2 R206, R2 ;  /* 0x0000000200ce7308 */ /* 0x0007e20000000800 */
[--C-:B-1----:R-:W-:Y:S09]  /*c100*/  FFMA.FTZ R0, R195, c[0x0][0x2d0], -R135.reuse ;  /* 0x0000b400c3007a23 */ /* 0x102ff20000010887 */
[----:B------:R1:W1:Y:S01]  /*c110*/  MUFU.EX2 R155, R0 ;  /* 0x00000000009b7308 */ /* 0x0002620000000800 */
[--C-:B---3--:R-:W-:Y:S01]  /*c120*/  FFMA.FTZ R2, R171, c[0x0][0x2d0], -R135.reuse ;  /* 0x0000b400ab027a23 */ /* 0x108fe20000010887 */
[C---:B--2---:R-:W-:Y:S03]  /*c130*/  HMMA.16816.F32.BF16 R20, R136.reuse, R140, R20 ;  /* 0x0000008c8814723c */ /* 0x044fe60000041814 */
[--C-:B-1----:R-:W-:Y:S05]  /*c140*/  FFMA.FTZ R0, R196, c[0x0][0x2d0], -R135.reuse ;  /* 0x0000b400c4007a23 */ /* 0x102fea0000010887 */
[C---:B------:R-:W-:Y:S01]  /*c150*/  HMMA.16816.F32.BF16 R24, R136.reuse, R142, R24 ;  /* 0x0000008e8818723c */ /* 0x040fe20000041818 */
[----:B----4-:R-:W1:Y:S01]  /*c160*/  LDSM.16.MT88.4 R140, [R220] ;  /* 0x00000000dc8c783b */ /* 0x010e620000004200 */
[----:B------:R2:W3:Y:S02]  /*c170*/  MUFU.EX2 R160, R0 ;  /* 0x0000000000a07308 */ /* 0x0004e40000000800 */
[----:B--2---:R-:W-:Y:S08]  /*c180*/  FFMA.FTZ R0, R198, c[0x0][0x2d0], -R188 ;  /* 0x0000b400c6007a23 */ /* 0x004ff000000108bc */
[----:B------:R-:W-:Y:S10]  /*c190*/  MUFU.EX2 R198, R152 ;  /* 0x0000009800c67308 */ /* 0x000ff40000000800 */
[----:B------:R2:W-:Y:S01]  /*c1a0*/  MUFU.EX2 R159, R0 ;  /* 0x00000000009f7308 */ /* 0x0005e20000000800 */
[C---:B-1----:R-:W-:Y:S08]  /*c1b0*/  HMMA.16816.F32.BF16 R28, R136.reuse, R140, R28 ;  /* 0x0000008c881c723c */ /* 0x042ff0000004181c */
[C---:B------:R-:W-:Y:S01]  /*c1c0*/  HMMA.16816.F32.BF16 R32, R136.reuse, R142, R32 ;  /* 0x0000008e8820723c */ /* 0x040fe20000041820 */
[----:B------:R-:W1:Y:S03]  /*c1d0*/  LDSM.16.MT88.4 R140, [R217+0x3000] ;  /* 0x00300000d98c783b */ /* 0x000e660000004200 */
[----:B--2---:R-:W-:Y:S02]  /*c1e0*/  FADD.FTZ R0, R189, R146 ;  /* 0x00000092bd007221 */ /* 0x004fe40000010000 */
[--C-:B------:R-:W-:Y:S02]  /*c1f0*/  FFMA.FTZ R189, R209, c[0x0][0x2d0], -R135.reuse ;  /* 0x0000b400d1bd7a23 */ /* 0x100fe40000010887 */
[----:B------:R-:W-:Y:S02]  /*c200*/  FADD.FTZ R151, R145, R0 ;  /* 0x0000000091977221 */ /* 0x000fe40000010000 */
[----:B------:R-:W-:Y:S02]  /*c210*/  LDSM.16.MT88.4 R144, [R218+0x1000] ;  /* 0x00100000da90783b */ /* 0x000fe40000004200 */
[--C-:B------:R-:W-:Y:S01]  /*c220*/  FFMA.FTZ R0, R203, c[0x0][0x2d0], -R135.reuse ;  /* 0x0000b400cb007a23 */ /* 0x100fe20000010887 */
[----:B------:R-:W-:Y:S10]  /*c230*/  MUFU.EX2 R189, R189 ;  /* 0x000000bd00bd7308 */ /* 0x000ff40000000800 */
[----:B------:R2:W4:Y:S01]  /*c240*/  MUFU.EX2 R158, R0 ;  /* 0x00000000009e7308 */ /* 0x0005220000000800 */
[C---:B-1----:R-:W-:Y:S08]  /*c250*/  HMMA.16816.F32.BF16 R36, R136.reuse, R140, R36 ;  /* 0x0000008c8824723c */ /* 0x042ff00000041824 */
[C---:B------:R-:W-:Y:S01]  /*c260*/  HMMA.16816.F32.BF16 R40, R136.reuse, R142, R40 ;  /* 0x0000008e8828723c */ /* 0x040fe20000041828 */
[----:B------:R-:W1:Y:S03]  /*c270*/  LDSM.16.MT88.4 R140, [R218+0x3000] ;  /* 0x00300000da8c783b */ /* 0x000e660000004200 */
[--C-:B--2---:R-:W-:Y:S04]  /*c280*/  FFMA.FTZ R0, R202, c[0x0][0x2d0], -R135.reuse ;  /* 0x0000b400ca007a23 */ /* 0x104fe80000010887 */
[----:B------:R2:W1:Y:S04]  /*c290*/  MUFU.EX2 R167, R0 ;  /* 0x0000000000a77308 */ /* 0x0004680000000800 */
[--C-:B--2---:R-:W-:Y:S06]  /*c2a0*/  FFMA.FTZ R0, R204, c[0x0][0x2d0], -R188.reuse ;  /* 0x0000b400cc007a23 */ /* 0x104fec00000108bc */
[----:B------:R2:W-:Y:S01]  /*c2b0*/  MUFU.EX2 R157, R0 ;  /* 0x00000000009d7308 */ /* 0x0005e20000000800 */
[C---:B-1----:R-:W-:Y:S08]  /*c2c0*/  HMMA.16816.F32.BF16 R44, R136.reuse, R140, R44 ;  /* 0x0000008c882c723c */ /* 0x042ff0000004182c */
[C---:B------:R-:W-:Y:S01]  /*c2d0*/  HMMA.16816.F32.BF16 R48, R136.reuse, R142, R48 ;  /* 0x0000008e8830723c */ /* 0x040fe20000041830 */
[----:B------:R-:W1:Y:S03]  /*c2e0*/  LDSM.16.MT88.4 R140, [R221+0x3000] ;  /* 0x00300000dd8c783b */ /* 0x000e660000004200 */
[--C-:B--2---:R-:W-:Y:S02]  /*c2f0*/  FFMA.FTZ R0, R200, c[0x0][0x2d0], -R188.reuse ;  /* 0x0000b400c8007a23 */ /* 0x104fe400000108bc */
[----:B------:R-:W-:Y:S10]  /*c300*/  MUFU.EX2 R200, R2 ;  /* 0x0000000200c87308 */ /* 0x000ff40000000800 */
[----:B------:R2:W-:Y:S01]  /*c310*/  MUFU.EX2 R163, R0 ;  /* 0x0000000000a37308 */ /* 0x0005e20000000800 */
[C---:B-1----:R-:W-:Y:S08]  /*c320*/  HMMA.16816.F32.BF16 R52, R136.reuse, R140, R52 ;  /* 0x0000008c8834723c */ /* 0x042ff00000041834 */
[C---:B------:R-:W-:Y:S01]  /*c330*/  HMMA.16816.F32.BF16 R56, R136.reuse, R142, R56 ;  /* 0x0000008e8838723c */ /* 0x040fe20000041838 */
[----:B------:R-:W1:Y:S03]  /*c340*/  LDSM.16.MT88.4 R140, [R220+0x3000] ;  /* 0x00300000dc8c783b */ /* 0x000e660000004200 */
[--C-:B--2---:R-:W-:Y:S04]  /*c350*/  FFMA.FTZ R0, R205, c[0x0][0x2d0], -R135.reuse ;  /* 0x0000b400cd007a23 */ /* 0x104fe80000010887 */
[----:B------:R2:W1:Y:S04]  /*c360*/  MUFU.EX2 R166, R0 ;  /* 0x0000000000a67308 */ /* 0x0004680000000800 */
[----:B--2---:R-:W-:Y:S06]  /*c370*/  FFMA.FTZ R0, R199, c[0x0][0x2d0], -R135 ;  /* 0x0000b400c7007a23 */ /* 0x004fec0000010887 */
[----:B------:R2:W2:Y:S01]  /*c380*/  MUFU.EX2 R168, R0 ;  /* 0x0000000000a87308 */ /* 0x0004a20000000800 */
[C---:B-1----:R-:W-:Y:S08]  /*c390*/  HMMA.16816.F32.BF16 R60, R136.reuse, R140, R60 ;  /* 0x0000008c883c723c */ /* 0x042ff0000004183c */
[C---:B------:R-:W-:Y:S01]  /*c3a0*/  HMMA.16816.F32.BF16 R64, R136.reuse, R142, R64 ;  /* 0x0000008e8840723c */ /* 0x040fe20000041840 */
[----:B------:R-:W1:Y:S03]  /*c3b0*/  LDSM.16.MT88.4 R140, [R217+0x6000] ;  /* 0x00600000d98c783b */ /* 0x000e660000004200 */
[----:B--2---:R-:W-:Y:S04]  /*c3c0*/  FFMA.FTZ R0, R207, c[0x0][0x2d0], -R188 ;  /* 0x0000b400cf007a23 */ /* 0x004fe800000108bc */
[----:B------:R2:W-:Y:S04]  /*c3d0*/  MUFU.EX2 R162, R0 ;  /* 0x0000000000a27308 */ /* 0x0005e80000000800 */
[----:B--2---:R-:W-:Y:S01]  /*c3e0*/  FADD.FTZ R0, R150, R151 ;  /* 0x0000009796007221 */ /* 0x004fe20000010000 */
[C---:B-1----:R-:W-:Y:S03]  /*c3f0*/  HMMA.16816.F32.BF16 R68, R136.reuse, R140, R68 ;  /* 0x0000008c8844723c */ /* 0x042fe60000041844 */
[----:B------:R-:W-:Y:S02]  /*c400*/  FADD.FTZ R154, R149, R0 ;  /* 0x00000000959a7221 */ /* 0x000fe40000010000 */
[--C-:B------:R-:W-:Y:S02]  /*c410*/  FFMA.FTZ R0, R211, c[0x0][0x2d0], -R135.reuse ;  /* 0x0000b400d3007a23 */ /* 0x100fe40000010887 */
[----:B------:R-:W-:Y:S01]  /*c420*/  FADD.FTZ R154, R155, R154 ;  /* 0x0000009a9b9a7221 */ /* 0x000fe20000010000 */
[C---:B------:R-:W-:Y:S01]  /*c430*/  HMMA.16816.F32.BF16 R72, R136.reuse, R142, R72 ;  /* 0x0000008e8848723c */ /* 0x040fe20000041848 */
[----:B------:R-:W1:Y:S01]  /*c440*/  LDSM.16.MT88.4 R140, [R218+0x6000] ;  /* 0x00600000da8c783b */ /* 0x000e620000004200 */
[----:B------:R-:W2:Y:S02]  /*c450*/  MUFU.EX2 R165, R0 ;  /* 0x0000000000a57308 */ /* 0x000ea40000000800 */
[----:B---3--:R-:W-:Y:S04]  /*c460*/  FADD.FTZ R2, R160, R154 ;  /* 0x0000009aa0027221 */ /* 0x008fe80000010000 */
[----:B----4-:R-:W-:Y:S04]  /*c470*/  FADD.FTZ R2, R158, R2 ;  /* 0x000000029e027221 */ /* 0x010fe80000010000 */
[----:B------:R-:W-:Y:S04]  /*c480*/  FADD.FTZ R2, R167, R2 ;  /* 0x00000002a7027221 */ /* 0x000fe80000010000 */
[----:B------:R-:W-:Y:S04]  /*c490*/  FADD.FTZ R2, R166, R2 ;  /* 0x00000002a6027221 */ /* 0x000fe80000010000 */
[----:B------:R-:W-:Y:S04]  /*c4a0*/  FADD.FTZ R2, R168, R2 ;  /* 0x00000002a8027221 */ /* 0x000fe80000010000 */
[----:B--2---:R-:W-:Y:S02]  /*c4b0*/  FADD.FTZ R2, R165, R2 ;  /* 0x00000002a5027221 */ /* 0x004fe40000010000 */
[----:B------:R-:W-:Y:S02]  /*c4c0*/  FFMA.FTZ R0, R164, c[0x0][0x2d0], -R188 ;  /* 0x0000b400a4007a23 */ /* 0x000fe400000108bc */
[----:B------:R-:W-:Y:S02]  /*c4d0*/  FADD.FTZ R2, R206, R2 ;  /* 0x00000002ce027221 */ /* 0x000fe40000010000 */
[----:B------:R2:W-:Y:S01]  /*c4e0*/  MUFU.EX2 R164, R0 ;  /* 0x0000000000a47308 */ /* 0x0005e20000000800 */
[C---:B-1----:R-:W-:Y:S08]  /*c4f0*/  HMMA.16816.F32.BF16 R76, R136.reuse, R140, R76 ;  /* 0x0000008c884c723c */ /* 0x042ff0000004184c */
[C---:B------:R-:W-:Y:S01]  /*c500*/  HMMA.16816.F32.BF16 R80, R136.reuse, R142, R80 ;  /* 0x0000008e8850723c */ /* 0x040fe20000041850 */
[----:B------:R-:W1:Y:S03]  /*c510*/  LDSM.16.MT88.4 R140, [R221+0x6000] ;  /* 0x00600000dd8c783b */ /* 0x000e660000004200 */
[----:B--2---:R-:W-:Y:S04]  /*c520*/  FFMA.FTZ R0, R175, c[0x0][0x2d0], -R188 ;  /* 0x0000b400af007a23 */ /* 0x004fe800000108bc */
[----:B------:R2:W-:Y:S04]  /*c530*/  MUFU.EX2 R204, R0 ;  /* 0x0000000000cc7308 */ /* 0x0005e80000000800 */
[--C-:B--2---:R-:W-:Y:S06]  /*c540*/  FFMA.FTZ R0, R214, c[0x0][0x2d0], -R135.reuse ;  /* 0x0000b400d6007a23 */ /* 0x104fec0000010887 */
[----:B------:R2:W3:Y:S01]  /*c550*/  MUFU.EX2 R205, R0 ;  /* 0x0000000000cd7308 */ /* 0x0004e20000000800 */
[C---:B-1----:R-:W-:Y:S08]  /*c560*/  HMMA.16816.F32.BF16 R84, R136.reuse, R140, R84 ;  /* 0x0000008c8854723c */ /* 0x042ff00000041854 */
[C---:B------:R-:W-:Y:S01]  /*c570*/  HMMA.16816.F32.BF16 R88, R136.reuse, R142, R88 ;  /* 0x0000008e8858723c */ /* 0x040fe20000041858 */
[----:B------:R-:W1:Y:S03]  /*c580*/  LDSM.16.MT88.4 R140, [R220+0x6000] ;  /* 0x00600000dc8c783b */ /* 0x000e660000004200 */
[----:B--2---:R-:W-:Y:S02]  /*c590*/  FFMA.FTZ R0, R213, c[0x0][0x2d0], -R135 ;  /* 0x0000b400d5007a23 */ /* 0x004fe40000010887 */
[----:B---3--:R-:W-:Y:S02]  /*c5a0*/  FADD.FTZ R2, R205, R2 ;  /* 0x00000002cd027221 */ /* 0x008fe40000010000 */
[----:B------:R2:W3:Y:S01]  /*c5b0*/  MUFU.EX2 R207, R0 ;  /* 0x0000000000cf7308 */ /* 0x0004e20000000800 */
[C---:B-1----:R-:W-:Y:S03]  /*c5c0*/  HMMA.16816.F32.BF16 R92, R136.reuse, R140, R92 ;  /* 0x0000008c885c723c */ /* 0x042fe6000004185c */
[----:B--2---:R-:W-:Y:S02]  /*c5d0*/  FFMA.FTZ R0, R215, c[0x0][0x2d0], -R188 ;  /* 0x0000b400d7007a23 */ /* 0x004fe400000108bc */
[----:B---3--:R-:W-:Y:S04]  /*c5e0*/  FADD.FTZ R2, R207, R2 ;  /* 0x00000002cf027221 */ /* 0x008fe80000010000 */
[----:B------:R1:W-:Y:S01]  /*c5f0*/  MUFU.EX2 R203, R0 ;  /* 0x0000000000cb7308 */ /* 0x0003e20000000800 */
[C---:B------:R-:W-:Y:S01]  /*c600*/  HMMA.16816.F32.BF16 R96, R136.reuse, R142, R96 ;  /* 0x0000008e8860723c */ /* 0x040fe20000041860 */
[----:B------:R-:W2:Y:S02]  /*c610*/  LDSM.16.MT88.4 R140, [R217+0x9000] ;  /* 0x00900000d98c783b */ /* 0x000ea40000004200 */
[----:B------:R-:W-:Y:S02]  /*c620*/  FADD.FTZ R2, R200, R2 ;  /* 0x00000002c8027221 */ /* 0x000fe40000010000 */
[--C-:B-1----:R-:W-:Y:S04]  /*c630*/  FFMA.FTZ R0, R174, c[0x0][0x2d0], -R188.reuse ;  /* 0x0000b400ae007a23 */ /* 0x102fe800000108bc */
[----:B------:R1:W-:Y:S01]  /*c640*/  MUFU.EX2 R202, R0 ;  /* 0x0000000000ca7308 */ /* 0x0003e20000000800 */
[C---:B--2---:R-:W-:Y:S08]  /*c650*/  HMMA.16816.F32.BF16 R100, R136.reuse, R140, R100 ;  /* 0x0000008c8864723c */ /* 0x044ff00000041864 */
[C---:B------:R-:W-:Y:S01]  /*c660*/  HMMA.16816.F32.BF16 R104, R136.reuse, R142, R104 ;  /* 0x0000008e8868723c */ /* 0x040fe20000041868 */
[----:B------:R-:W2:Y:S03]  /*c670*/  LDSM.16.MT88.4 R140, [R218+0x9000] ;  /* 0x00900000da8c783b */ /* 0x000ea60000004200 */
[----:B-1----:R-:W-:Y:S02]  /*c680*/  FADD.FTZ R0, R153, R3 ;  /* 0x0000000399007221 */ /* 0x002fe40000010000 */
[--C-:B------:R-:W-:Y:S04]  /*c690*/  FFMA.FTZ R3, R170, c[0x0][0x2d0], -R135.reuse ;  /* 0x0000b400aa037a23 */ /* 0x100fe80000010887 */
[----:B------:R1:W3:Y:S02]  /*c6a0*/  MUFU.EX2 R199, R3 ;  /* 0x0000000300c77308 */ /* 0x0002e40000000800 */
[----:B-1----:R-:W-:Y:S02]  /*c6b0*/  FFMA.FTZ R3, R173, c[0x0][0x2d0], -R188 ;  /* 0x0000b400ad037a23 */ /* 0x002fe400000108bc */
[----:B---3--:R-:W-:Y:S06]  /*c6c0*/  FADD.FTZ R2, R199, R2 ;  /* 0x00000002c7027221 */ /* 0x008fec0000010000 */
[----:B------:R-:W-:Y:S01]  /*c6d0*/  MUFU.EX2 R3, R3 ;  /* 0x0000000300037308 */ /* 0x000fe20000000800 */
[C---:B--2---:R-:W-:Y:S03]  /*c6e0*/  HMMA.16816.F32.BF16 R108, R136.reuse, R140, R108 ;  /* 0x0000008c886c723c */ /* 0x044fe6000004186c */
[----:B------:R-:W-:Y:S05]  /*c6f0*/  FADD.FTZ R2, R198, R2 ;  /* 0x00000002c6027221 */ /* 0x000fea0000010000 */
        /* <DEDUP_REMOVED lines=9> */
[----:B------:R-:W-:Y:S02]  /*c790*/  F2FP.BF16.PACK_AB R137, R153, R148 ;  /* 0x000000949989723e */ /* 0x000fe400000010ff */
[----:B------:R-:W-:Y:S01]  /*c7a0*/  LDSM.16.MT88.4 R148, [R221+0x1800] ;  /* 0x00180000dd94783b */ /* 0x000fe20000004200 */
[----:B------:R-:W-:Y:S01]  /*c7b0*/  F2FP.BF16.PACK_AB R138, R160, R155 ;  /* 0x0000009ba08a723e */ /* 0x000fe200000010ff */
[--C-:B------:R-:W-:Y:S01]  /*c7c0*/  FFMA.FTZ R153, R184, c[0x0][0x2d0], -R135.reuse ;  /* 0x0000b400b8997a23 */ /* 0x100fe20000010887 */
[----:B------:R-:W-:Y:S01]  /*c7d0*/  F2FP.BF16.PACK_AB R139, R159, R156 ;  /* 0x0000009c9f8b723e */ /* 0x000fe200000010ff */
[----:B------:R-:W-:Y:S02]  /*c7e0*/  FADD.FTZ R156, R156, R0 ;  /* 0x000000009c9c7221 */ /* 0x000fe40000010000 */
[----:B------:R2:W3:Y:S01]  /*c7f0*/  MUFU.EX2 R196, R153 ;  /* 0x0000009900c47308 */ /* 0x0004e20000000800 */
[----:B------:R-:W-:Y:S01]  /*c800*/  FFMA.FTZ R135, R208, c[0x0][0x2d0], -R135 ;  /* 0x0000b400d0877a23 */ /* 0x000fe20000010887 */
[----:B------:R-:W-:Y:S01]  /*c810*/  LDSM.16.MT88.4 R184, [R218+0x5800] ;  /* 0x00580000dab8783b */ /* 0x000fe20000004200 */
[--C-:B------:R-:W-:Y:S02]  /*c820*/  FFMA.FTZ R160, R169, c[0x0][0x2d0], -R188.reuse ;  /* 0x0000b400a9a07a23 */ /* 0x100fe400000108bc */
[----:B------:R-:W-:Y:S05]  /*c830*/  FFMA.FTZ R0, R181, c[0x0][0x2d0], -R188 ;  /* 0x0000b400b5007a23 */ /* 0x000fea00000108bc */
[----:B------:R-:W4:Y:S01]  /*c840*/  LDL R208, [R1] ;  /* 0x0000000001d07983 */ /* 0x000f220000100800 */
[----:B------:R-:W-:Y:S10]  /*c850*/  MUFU.EX2 R135, R135 ;  /* 0x0000008700877308 */ /* 0x000ff40000000800 */
[----:B------:R3:W3:Y:S01]  /*c860*/  MUFU.EX2 R195, R0 ;  /* 0x0000000000c37308 */ /* 0x0006e20000000800 */
[C---:B-1----:R-:W-:Y:S01]  /*c870*/  HMMA.16816.F32.BF16 R4, R136.reuse, R140, R4 ;  /* 0x0000008c8804723c */ /* 0x042fe20000041804 */
[----:B--2---:R-:W-:Y:S02]  /*c880*/  LDSM.16.MT88.4 R152, [R221+0x2000] ;  /* 0x00200000dd98783b */ /* 0x004fe40000004200 */
[----:B---3--:R-:W-:Y:S04]  /*c890*/  FADD.FTZ R2, R196, R2 ;  /* 0x00000002c4027221 */ /* 0x008fe80000010000 */
[----:B------:R-:W-:Y:S01]  /*c8a0*/  FADD.FTZ R2, R191, R2 ;  /* 0x00000002bf027221 */ /* 0x000fe20000010000 */
[C---:B------:R-:W-:Y:S01]  /*c8b0*/  HMMA.16816.F32.BF16 R8, R136.reuse, R142, R8 ;  /* 0x0000008e8808723c */ /* 0x040fe20000041808 */
[----:B------:R-:W1:Y:S03]  /*c8c0*/  LDSM.16.MT88.4 R140, [R218+0x800] ;  /* 0x00080000da8c783b */ /* 0x000e660000004200 */
[--C-:B------:R-:W-:Y:S04]  /*c8d0*/  FFMA.FTZ R0, R180, c[0x0][0x2d0], -R188.reuse ;  /* 0x0000b400b4007a23 */ /* 0x100fe800000108bc */
[----:B------:R2:W3:Y:S01]  /*c8e0*/  MUFU.EX2 R197, R0 ;  /* 0x0000000000c57308 */ /* 0x0004e20000000800 */
[C---:B-1----:R-:W-:Y:S03]  /*c8f0*/  HMMA.16816.F32.BF16 R12, R136.reuse, R140, R12 ;  /* 0x0000008c880c723c */ /* 0x042fe6000004180c */
[--C-:B--2---:R-:W-:Y:S06]  /*c900*/  FFMA.FTZ R0, R177, c[0x0][0x2d0], -R188.reuse ;  /* 0x0000b400b1007a23 */ /* 0x104fec00000108bc */
[----:B------:R1:W2:Y:S01]  /*c910*/  MUFU.EX2 R194, R0 ;  /* 0x0000000000c27308 */ /* 0x0002a20000000800 */
[C---:B------:R-:W-:Y:S01]  /*c920*/  HMMA.16816.F32.BF16 R16, R136.reuse, R142, R16 ;  /* 0x0000008e8810723c */ /* 0x040fe20000041810 */
[----:B------:R-:W2:Y:S02]  /*c930*/  LDSM.16.MT88.4 R140, [R221+0x800] ;  /* 0x00080000dd8c783b */ /* 0x000ea40000004200 */
[--C-:B-1----:R-:W-:Y:S06]  /*c940*/  FFMA.FTZ R0, R176, c[0x0][0x2d0], -R188.reuse ;  /* 0x0000b400b0007a23 */ /* 0x102fec00000108bc */
[----:B------:R-:W-:Y:S03]  /*c950*/  LDSM.16.MT88.4 R176, [R217+0x5800] ;  /* 0x00580000d9b0783b */ /* 0x000fe60000004200 */
[----:B------:R-:W-:Y:S01]  /*c960*/  FFMA.FTZ R188, R134, c[0x0][0x2d0], -R188 ;  /* 0x0000b40086bc7a23 */ /* 0x000fe200000108bc */
[----:B------:R1:W1:Y:S10]  /*c970*/  MUFU.EX2 R193, R0 ;  /* 0x0000000000c17308 */ /* 0x0002740000000800 */
[----:B------:R3:W-:Y:S01]  /*c980*/  MUFU.EX2 R134, R160 ;  /* 0x000000a000867308 */ /* 0x0007e20000000800 */
[C---:B--2---:R-:W-:Y:S09]  /*c990*/  HMMA.16816.F32.BF16 R20, R136.reuse, R140, R20 ;  /* 0x0000008c8814723c */ /* 0x044ff20000041814 */
[----:B------:R-:W2:Y:S01]  /*c9a0*/  MUFU.EX2 R188, R188 ;  /* 0x000000bc00bc7308 */ /* 0x000ea20000000800 */
[C---:B------:R-:W-:Y:S01]  /*c9b0*/  HMMA.16816.F32.BF16 R24, R136.reuse, R142, R24 ;  /* 0x0000008e8818723c */ /* 0x040fe20000041818 */
[----:B------:R-:W2:Y:S02]  /*c9c0*/  LDSM.16.MT88.4 R140, [R220+0x800] ;  /* 0x00080000dc8c783b */ /* 0x000ea40000004200 */
[----:B-1----:R-:W-:Y:S04]  /*c9d0*/  FADD.FTZ R0, R159, R156 ;  /* 0x0000009c9f007221 */ /* 0x002fe80000010000 */
[----:B------:R-:W-:Y:S05]  /*c9e0*/  FADD.FTZ R0, R157, R0 ;  /* 0x000000009d007221 */ /* 0x000fea0000010000 */
[----:B------:R-:W-:Y:S04]  /*c9f0*/  FADD.FTZ R0, R163, R0 ;  /* 0x00000000a3007221 */ /* 0x000fe80000010000 */
[----:B------:R-:W-:Y:S04]  /*ca00*/  FADD.FTZ R0, R161, R0 ;  /* 0x00000000a1007221 */ /* 0x000fe80000010000 */
[----:B------:R-:W-:Y:S04]  /*ca10*/  FADD.FTZ R0, R162, R0 ;  /* 0x00000000a2007221 */ /* 0x000fe80000010000 */
[----:B------:R-:W-:Y:S04]  /*ca20*/  FADD.FTZ R0, R164, R0 ;  /* 0x00000000a4007221 */ /* 0x000fe80000010000 */
[----:B------:R-:W-:Y:S04]  /*ca30*/  FADD.FTZ R0, R204, R0 ;  /* 0x00000000cc007221 */ /* 0x000fe80000010000 */
[----:B------:R-:W-:Y:S04]  /*ca40*/  FADD.FTZ R0, R203, R0 ;  /* 0x00000000cb007221 */ /* 0x000fe80000010000 */
[----:B------:R-:W-:Y:S04]  /*ca50*/  FADD.FTZ R0, R202, R0 ;  /* 0x00000000ca007221 */ /* 0x000fe80000010000 */
[----:B------:R-:W-:Y:S01]  /*ca60*/  FADD.FTZ R0, R195, R0 ;  /* 0x00000000c3007221 */ /* 0x000fe20000010000 */
[C---:B--2---:R-:W-:Y:S03]  /*ca70*/  HMMA.16816.F32.BF16 R28, R136.reuse, R140, R28 ;  /* 0x0000008c881c723c */ /* 0x044fe6000004181c */
[----:B---3--:R-:W-:Y:S04]  /*ca80*/  FADD.FTZ R0, R197, R0 ;  /* 0x00000000c5007221 */ /* 0x008fe80000010000 */
[----:B------:R-:W-:Y:S01]  /*ca90*/  FADD.FTZ R0, R194, R0 ;  /* 0x00000000c2007221 */ /* 0x000fe20000010000 */
[C---:B------:R-:W-:Y:S01]  /*caa0*/  HMMA.16816.F32.BF16 R32, R136.reuse, R142, R32 ;  /* 0x0000008e8820723c */ /* 0x040fe20000041820 */
[----:B------:R-:W1:Y:S03]  /*cab0*/  LDSM.16.MT88.4 R140, [R217+0x3800] ;  /* 0x00380000d98c783b */ /* 0x000e660000004200 */
[----:B------:R-:W-:Y:S04]  /*cac0*/  FADD.FTZ R0, R193, R0 ;  /* 0x00000000c1007221 */ /* 0x000fe80000010000 */
[C---:B-1----:R-:W-:Y:S08]  /*cad0*/  HMMA.16816.F32.BF16 R36, R136.reuse, R140, R36 ;  /* 0x0000008c8824723c */ /* 0x042ff00000041824 */
[C---:B------:R-:W-:Y:S01]  /*cae0*/  HMMA.16816.F32.BF16 R40, R136.reuse, R142, R40 ;  /* 0x0000008e8828723c */ /* 0x040fe20000041828 */
[----:B------:R-:W1:Y:S07]  /*caf0*/  LDSM.16.MT88.4 R140, [R218+0x3800] ;  /* 0x00380000da8c783b */ /* 0x000e6e0000004200 */
[C---:B-1----:R-:W-:Y:S08]  /*cb00*/  HMMA.16816.F32.BF16 R44, R136.reuse, R140, R44 ;  /* 0x0000008c882c723c */ /* 0x042ff0000004182c */
[C---:B------:R-:W-:Y:S01]  /*cb10*/  HMMA.16816.F32.BF16 R48, R136.reuse, R142, R48 ;  /* 0x0000008e8830723c */ /* 0x040fe20000041830 */
[----:B------:R-:W1:Y:S02]  /*cb20*/  LDSM.16.MT88.4 R140, [R221+0x3800] ;  /* 0x00380000dd8c783b */ /* 0x000e640000004200 */
[----:B----4-:R-:W-:Y:S02]  /*cb30*/  ISETP.GT.AND P0, PT, R201, R208, PT ;  /* 0x000000d0c900720c */ /* 0x010fe40003f04270 */
[----:B------:R-:W-:Y:S03]  /*cb40*/  MOV R201, R252 ;  /* 0x000000fc00c97202 */ /* 0x000fe60000000f00 */
        /* <DEDUP_REMOVED lines=33> */
[----:B------:R-:W-:Y:S02]  /*cd60*/  F2FP.BF16.PACK_AB R138, R168, R166 ;  /* 0x000000a6a88a723e */ /* 0x000fe400000010ff */
[----:B------:R-:W-:Y:S05]  /*cd70*/  F2FP.BF16.PACK_AB R139, R162, R161 ;  /* 0x000000a1a28b723e */ /* 0x000fea00000010ff */
[----:B------:R-:W-:Y:S08]  /*cd80*/  LDSM.16.MT88.4 R160, [R221+0x2800] ;  /* 0x00280000dda0783b */ /* 0x000ff00000004200 */
[----:B------:R-:W-:Y:S01]  /*cd90*/  LDSM.16.MT88.4 R168, [R220+0x2800] ;  /* 0x00280000dca8783b */ /* 0x000fe20000004200 */
        /* <DEDUP_REMOVED lines=50> */
[----:B------:R-:W-:Y:S02]  /*d0c0*/  F2FP.BF16.PACK_AB R138, R207, R205 ;  /* 0x000000cdcf8a723e */ /* 0x000fe400000010ff */
[----:B------:R-:W-:Y:S07]  /*d0d0*/  F2FP.BF16.PACK_AB R139, R202, R203 ;  /* 0x000000cbca8b723e */ /* 0x000fee00000010ff */
[C---:B-1----:R-:W-:Y:S08]  /*d0e0*/  HMMA.16816.F32.BF16 R4, R136.reuse, R140, R4 ;  /* 0x0000008c8804723c */ /* 0x042ff00000041804 */
[C---:B------:R-:W-:Y:S01]  /*d0f0*/  HMMA.16816.F32.BF16 R8, R136.reuse, R142, R8 ;  /* 0x0000008e8808723c */ /* 0x040fe20000041808 */
[----:B------:R-:W1:Y:S07]  /*d100*/  LDSM.16.MT88.4 R140, [R220+0x1800] ;  /* 0x00180000dc8c783b */ /* 0x000e6e0000004200 */
[C---:B--2---:R-:W-:Y:S08]  /*d110*/  HMMA.16816.F32.BF16 R12, R136.reuse, R144, R12 ;  /* 0x00000090880c723c */ /* 0x044ff0000004180c */
[C---:B------:R-:W-:Y:S01]  /*d120*/  HMMA.16816.F32.BF16 R16, R136.reuse, R146, R16 ;  /* 0x000000928810723c */ /* 0x040fe20000041810 */
[----:B------:R-:W2:Y:S07]  /*d130*/  LDSM.16.MT88.4 R144, [R217+0x4800] ;  /* 0x00480000d990783b */ /* 0x000eae0000004200 */
[C---:B------:R-:W-:Y:S08]  /*d140*/  HMMA.16816.F32.BF16 R20, R136.reuse, R148, R20 ;  /* 0x000000948814723c */ /* 0x040ff00000041814 */
        /* <DEDUP_REMOVED lines=39> */
[----:B------:R-:W-:Y:S01]  /*d3c0*/  HMMA.16816.F32.BF16 R128, R136, R142, R128 ;  /* 0x0000008e8880723c */ /* 0x000fe20000041880 */
[----:B------:R-:W1:Y:S06]  /*d3d0*/  LDSM.16.MT88.4 R140, [R220+0x2000] ;  /* 0x00200000dc8c783b */ /* 0x000e6c0000004200 */
[----:B------:R-:W-:Y:S02]  /*d3e0*/  F2FP.BF16.PACK_AB R136, R199, R200 ;  /* 0x000000c8c788723e */ /* 0x000fe400000010ff */
[----:B------:R-:W-:Y:S03]  /*d3f0*/  F2FP.BF16.PACK_AB R137, R197, R195 ;  /* 0x000000c3c589723e */ /* 0x000fe600000010ff */
[----:B------:R-:W-:Y:S02]  /*d400*/  F2FP.BF16.PACK_AB R138, R196, R198 ;  /* 0x000000c6c48a723e */ /* 0x000fe400000010ff */
[----:B------:R-:W-:Y:S07]  /*d410*/  F2FP.BF16.PACK_AB R139, R193, R194 ;  /* 0x000000c2c18b723e */ /* 0x000fee00000010ff */
[C---:B--2---:R-:W-:Y:S08]  /*d420*/  HMMA.16816.F32.BF16 R4, R136.reuse, R144, R4 ;  /* 0x000000908804723c */ /* 0x044ff00000041804 */
[C---:B------:R-:W-:Y:S01]  /*d430*/  HMMA.16816.F32.BF16 R8, R136.reuse, R146, R8 ;  /* 0x000000928808723c */ /* 0x040fe20000041808 */
[----:B------:R-:W2:Y:S07]  /*d440*/  LDSM.16.MT88.4 R144, [R217+0x5000] ;  /* 0x00500000d990783b */ /* 0x000eae0000004200 */
[C---:B---3--:R-:W-:Y:S08]  /*d450*/  HMMA.16816.F32.BF16 R12, R136.reuse, R148, R12 ;  /* 0x00000094880c723c */ /* 0x048ff0000004180c */
[C---:B------:R-:W-:Y:S01]  /*d460*/  HMMA.16816.F32.BF16 R16, R136.reuse, R150, R16 ;  /* 0x000000968810723c */ /* 0x040fe20000041810 */
[----:B------:R-:W3:Y:S07]  /*d470*/  LDSM.16.MT88.4 R148, [R221+0x5000] ;  /* 0x00500000dd94783b */ /* 0x000eee0000004200 */
[C---:B------:R-:W-:Y:S08]  /*d480*/  HMMA.16816.F32.BF16 R20, R136.reuse, R152, R20 ;  /* 0x000000988814723c */ /* 0x040ff00000041814 */
        /* <DEDUP_REMOVED lines=10> */
[----:B------:R-:W2:Y:S07]  /*d530*/  LDSM.16.MT88.4 R156, [R221+0x8000] ;  /* 0x00800000dd9c783b */ /* 0x000eae0000004200 */
[C---:B---3--:R-:W-:Y:S08]  /*d540*/  HMMA.16816.F32.BF16 R52, R136.reuse, R148, R52 ;  /* 0x000000948834723c */ /* 0x048ff00000041834 */
[C---:B------:R-:W-:Y:S01]  /*d550*/  HMMA.16816.F32.BF16 R56, R136.reuse, R150, R56 ;  /* 0x000000968838723c */ /* 0x040fe20000041838 */
[----:B------:R-:W3:Y:S07]  /*d560*/  LDSM.16.MT88.4 R148, [R220+0x8000] ;  /* 0x00800000dc94783b */ /* 0x000eee0000004200 */
[C---:B----4-:R-:W-:Y:S08]  /*d570*/  HMMA.16816.F32.BF16 R60, R136.reuse, R152, R60 ;  /* 0x00000098883c723c */ /* 0x050ff0000004183c */
[C---:B------:R-:W-:Y:S01]  /*d580*/  HMMA.16816.F32.BF16 R64, R136.reuse, R154, R64 ;  /* 0x0000009a8840723c */ /* 0x040fe20000041840 */
[----:B------:R-:W-:Y:S07]  /*d590*/  LDSM.16.MT88.4 R152, [R218+0xb000] ;  /* 0x00b00000da98783b */ /* 0x000fee0000004200 */
        /* <DEDUP_REMOVED lines=8> */
[----:B------:R-:W4:Y:S07]  /*d620*/  LDSM.16.MT88.4 R156, [R220+0xb000] ;  /* 0x00b00000dc9c783b */ /* 0x000f2e0000004200 */
[C---:B---3--:R-:W-:Y:S08]  /*d630*/  HMMA.16816.F32.BF16 R92, R136.reuse, R148, R92 ;  /* 0x00000094885c723c */ /* 0x048ff0000004185c */
[C---:B------:R-:W-:Y:S01]  /*d640*/  HMMA.16816.F32.BF16 R96, R136.reuse, R150, R96 ;  /* 0x000000968860723c */ /* 0x040fe20000041860 */
[----:B------:R-:W3:Y:S07]  /*d650*/  LDSM.16.MT88.4 R148, [R217+0x2800] ;  /* 0x00280000d994783b */ /* 0x000eee0000004200 */
[C---:B-1----:R-:W-:Y:S08]  /*d660*/  HMMA.16816.F32.BF16 R100, R136.reuse, R140, R100 ;  /* 0x0000008c8864723c */ /* 0x042ff00000041864 */
[C---:B------:R-:W-:Y:S08]  /*d670*/  HMMA.16816.F32.BF16 R104, R136.reuse, R142, R104 ;  /* 0x0000008e8868723c */ /* 0x040ff00000041868 */
[C---:B------:R-:W-:Y:S08]  /*d680*/  HMMA.16816.F32.BF16 R108, R136.reuse, R152, R108 ;  /* 0x00000098886c723c */ /* 0x040ff0000004186c */
[C---:B------:R-:W-:Y:S01]  /*d690*/  HMMA.16816.F32.BF16 R112, R136.reuse, R154, R112 ;  /* 0x0000009a8870723c */ /* 0x040fe20000041870 */
[----:B------:R-:W1:Y:S07]  /*d6a0*/  LDSM.16.MT88.4 R152, [R218+0x2800] ;  /* 0x00280000da98783b */ /* 0x000e6e0000004200 */
[C---:B--2---:R-:W-:Y:S08]  /*d6b0*/  HMMA.16816.F32.BF16 R116, R136.reuse, R144, R116 ;  /* 0x000000908874723c */ /* 0x044ff00000041874 */
[C---:B------:R-:W-:Y:S08]  /*d6c0*/  HMMA.16816.F32.BF16 R120, R136.reuse, R146, R120 ;  /* 0x000000928878723c */ /* 0x040ff00000041878 */
[C---:B----4-:R-:W-:Y:S08]  /*d6d0*/  HMMA.16816.F32.BF16 R124, R136.reuse, R156, R124 ;  /* 0x0000009c887c723c */ /* 0x050ff0000004187c */
[----:B------:R-:W-:Y:S07]  /*d6e0*/  HMMA.16816.F32.BF16 R128, R136, R158, R128 ;  /* 0x0000009e8880723c */ /* 0x000fee0000041880 */
[----:B------:R-:W-:Y:S02]  /*d6f0*/  F2FP.BF16.PACK_AB R136, R192, R191 ;  /* 0x000000bfc088723e */ /* 0x000fe400000010ff */
[----:B------:R-:W-:Y:S03]  /*d700*/  F2FP.BF16.PACK_AB R137, R190, R3 ;  /* 0x00000003be89723e */ /* 0x000fe600000010ff */
[----:B------:R-:W-:Y:S01]  /*d710*/  F2FP.BF16.PACK_AB R138, R135, R189 ;  /* 0x000000bd878a723e */ /* 0x000fe200000010ff */
[----:B------:R-:W-:Y:S01]  /*d720*/  FADD.FTZ R3, R3, R0 ;  /* 0x0000000003037221 */ /* 0x000fe20000010000 */
[----:B------:R-:W-:Y:S01]  /*d730*/  F2FP.BF16.PACK_AB R139, R188, R134 ;  /* 0x00000086bc8b723e */ /* 0x000fe200000010ff */
[----:B------:R-:W-:Y:S02]  /*d740*/  FADD.FTZ R0, R192, R2 ;  /* 0x00000002c0007221 */ /* 0x000fe40000010000 */
[----:B------:R-:W-:Y:S02]  /*d750*/  FADD.FTZ R3, R190, R3 ;  /* 0x00000003be037221 */ /* 0x000fe40000010000 */
[----:B------:R-:W-:Y:S02]  /*d760*/  FADD.FTZ R2, R189, R0 ;  /* 0x00000000bd027221 */ /* 0x000fe40000010000 */
[C---:B---3--:R-:W-:Y:S01]  /*d770*/  HMMA.16816.F32.BF16 R140, R136.reuse, R148, R4 ;  /* 0x00000094888c723c */ /* 0x048fe20000041804 */
[----:B------:R-:W2:Y:S02]  /*d780*/  LDSM.16.MT88.4 R4, [R221+0x5800] ;  /* 0x00580000dd04783b */ /* 0x000ea40000004200 */
[----:B------:R-:W-:Y:S01]  /*d790*/  FADD.FTZ R2, R135, R2 ;  /* 0x0000000287027221 */ /* 0x000fe20000010000 */
[----:B------:R-:W-:Y:S01]  /*d7a0*/  MOV R135, R133 ;  /* 0x0000008500877202 */ /* 0x000fe20000000f00 */
[----:B------:R-:W-:Y:S03]  /*d7b0*/  FADD.FTZ R0, R134, R3 ;  /* 0x0000000386007221 */ /* 0x000fe60000010000 */
[C---:B------:R-:W-:Y:S01]  /*d7c0*/  HMMA.16816.F32.BF16 R144, R136.reuse, R150, R8 ;  /* 0x000000968890723c */ /* 0x040fe20000041808 */
[----:B------:R-:W3:Y:S03]  /*d7d0*/  LDSM.16.MT88.4 R8, [R220+0x5800] ;  /* 0x00580000dc08783b */ /* 0x000ee60000004200 */
[----:B------:R-:W-:Y:S04]  /*d7e0*/  FADD.FTZ R0, R188, R0 ;  /* 0x00000000bc007221 */ /* 0x000fe80000010000 */
[C---:B-1----:R-:W-:Y:S01]  /*d7f0*/  HMMA.16816.F32.BF16 R148, R136.reuse, R152, R12 ;  /* 0x000000988894723c */ /* 0x042fe2000004180c */
[----:B------:R-:W1:Y:S07]  /*d800*/  LDSM.16.MT88.4 R12, [R217+0x8800] ;  /* 0x00880000d90c783b */ /* 0x000e6e0000004200 */
[C---:B------:R-:W-:Y:S01]  /*d810*/  HMMA.16816.F32.BF16 R152, R136.reuse, R154, R16 ;  /* 0x0000009a8898723c */ /* 0x040fe20000041810 */
[----:B------:R-:W4:Y:S07]  /*d820*/  LDSM.16.MT88.4 R16, [R218+0x8800] ;  /* 0x00880000da10783b */ /* 0x000f2e0000004200 */
[C---:B------:R-:W-:Y:S01]  /*d830*/  HMMA.16816.F32.BF16 R156, R136.reuse, R160, R20 ;  /* 0x000000a0889c723c */ /* 0x040fe20000041814 */
[----:B------:R-:W-:Y:S07]  /*d840*/  LDSM.16.MT88.4 R20, [R220+0x8800] ;  /* 0x00880000dc14783b */ /* 0x000fee0000004200 */
[C---:B------:R-:W-:Y:S01]  /*d850*/  HMMA.16816.F32.BF16 R160, R136.reuse, R162, R24 ;  /* 0x000000a288a0723c */ /* 0x040fe20000041818 */
[----:B------:R-:W-:Y:S07]  /*d860*/  LDSM.16.MT88.4 R24, [R217+0xb800] ;  /* 0x00b80000d918783b */ /* 0x000fee0000004200 */
[C---:B------:R-:W-:Y:S01]  /*d870*/  HMMA.16816.F32.BF16 R164, R136.reuse, R168, R28 ;  /* 0x000000a888a4723c */ /* 0x040fe2000004181c */
[----:B------:R-:W-:Y:S07]  /*d880*/  LDSM.16.MT88.4 R28, [R221+0xb800] ;  /* 0x00b80000dd1c783b */ /* 0x000fee0000004200 */
[C---:B------:R-:W-:Y:S01]  /*d890*/  HMMA.16816.F32.BF16 R168, R136.reuse, R170, R32 ;  /* 0x000000aa88a8723c */ /* 0x040fe20000041820 */
[----:B------:R-:W-:Y:S04]  /*d8a0*/  STL [R1+0x10], R2 ;  /* 0x0000100201007387 */ /* 0x000fe80000100800 */
[----:B------:R-:W-:Y:S03]  /*d8b0*/  STL [R1+0x14], R0 ;  /* 0x0000140001007387 */ /* 0x000fe60000100800 */
        /* <DEDUP_REMOVED lines=22> */
[C---:B------:R-:W-:Y:S08]  /*da20*/  HMMA.16816.F32.BF16 R112, R136.reuse, R10, R112 ;  /* 0x0000000a8870723c */ /* 0x040ff00000041870 */
[C---:B------:R-:W-:Y:S08]  /*da30*/  HMMA.16816.F32.BF16 R116, R136.reuse, R28, R116 ;  /* 0x0000001c8874723c */ /* 0x040ff00000041874 */
[C---:B------:R-:W-:Y:S08]  /*da40*/  HMMA.16816.F32.BF16 R120, R136.reuse, R30, R120 ;  /* 0x0000001e8878723c */ /* 0x040ff00000041878 */
[C---:B-1----:R-:W-:Y:S08]  /*da50*/  HMMA.16816.F32.BF16 R124, R136.reuse, R12, R124 ;  /* 0x0000000c887c723c */ /* 0x042ff0000004187c */
[----:B------:R-:W-:Y:S07]  /*da60*/  HMMA.16816.F32.BF16 R128, R136, R14, R128 ;  /* 0x0000000e8880723c */ /* 0x000fee0000041880 */
[----:B------:R-:W-:Y:S01]  /*da70*/  MOV R136, R132 ;  /* 0x0000008400887202 */ /* 0x000fe20000000f00 */
[----:B------:R-:W-:-:S05]  /*da80*/  @P0 BRA `(.L_x_2167) ;  /* 0xffffad9000000947 */ /* 0x000fca000383ffff */
.L_x_2166:
[----:B----4-:R-:W2:Y:S02]  /*da90*/  LDL R0, [R1+0x18] ;  /* 0x0000180001007983 */ /* 0x010ea40000100800 */
[----:B--2---:R-:W-:-:S13]  /*daa0*/  ISETP.GE.AND P0, PT, R252, R0, PT ;  /* 0x00000000fc00720c */ /* 0x004fda0003f06270 */
[----:B------:R-:W-:Y:S05]  /*dab0*/  @!P0 BRA `(.L_x_2168) ;  /* 0x00004f1000008947 */ /* 0x000fea0003800000 */
[----:B------:R-:W-:Y:S02]  /*dac0*/  MOV R135, R132 ;  /* 0x0000008400877202 */ /* 0x000fe40000000f00 */
[----:B------:R-:W-:Y:S02]  /*dad0*/  MOV R134, R133 ;  /* 0x0000008500867202 */ /* 0x000fe40000000f00 */
.L_x_2169:
[----:B-1----:R-:W2:Y:S01]  /*dae0*/  LDL R0, [R1+0xc] ;  /* 0x00000c0001007983 */ /* 0x002ea20000100800 */
[----:B------:R-:W-:Y:S04]  /*daf0*/  DEPBAR.LE SB0, 0x0 ;  /* 0x000080000000791a */ /* 0x000fe80000000000 */
[----:B------:R-:W3:Y:S01]  /*db00*/  LDL R14, [R1+0x34] ;  /* 0x00003400010e7983 */ /* 0x000ee20000100800 */
[----:B------:R-:W-:Y:S01]  /*db10*/  WARPSYNC 0xffffffff ;  /* 0xffffffff00007948 */ /* 0x000fe20003800000 */
[----:B------:R-:W-:Y:S02]  /*db20*/  IMAD.WIDE.U32 R12, R252, c[0x0][0x208], RZ ;  /* 0x00008200fc0c7a25 */ /* 0x000fe400078e00ff */
[----:B------:R-:W3:Y:S06]  /*db30*/  LDL.64 R2, [R1+0x28] ;  /* 0x0000280001027983 */ /* 0x000eec0000100a00 */
[----:B------:R-:W-:Y:S08]  /*db40*/  BAR.SYNC.DEFER_BLOCKING 0x0 ;  /* 0x0000000000007b1d */ /* 0x000ff00000010000 */
[----:B-----5:R-:W-:Y:S08]  /*db50*/  LDSM.16.M88.4 R48, [R223] ;  /* 0x00000000df30783b */ /* 0x020ff00000000200 */
[----:B------:R-:W1:Y:S08]  /*db60*/  LDSM.16.M88.4 R8, [R216] ;  /* 0x00000000d808783b */ /* 0x000e700000000200 */
[----:B------:R-:W4:Y:S08]  /*db70*/  LDSM.16.M88.4 R16, [R216+0x800] ;  /* 0x00080000d810783b */ /* 0x000f300000000200 */
[----:B------:R-:W2:Y:S08]  /*db80*/  LDSM.16.M88.4 R24, [R216+0x1000] ;  /* 0x00100000d818783b */ /* 0x000eb00000000200 */
[----:B------:R-:W2:Y:S08]  /*db90*/  LDSM.16.M88.4 R32, [R216+0x1800] ;  /* 0x00180000d820783b */ /* 0x000eb00000000200 */
[----:B------:R-:W2:Y:S01]  /*dba0*/  LDSM.16.M88.4 R40, [R216+0x2000] ;  /* 0x00200000d828783b */ /* 0x000ea20000000200 */
[C---:B-1----:R-:W-:Y:S07]  /*dbb0*/  HMMA.16816.F32.BF16 R4, R48.reuse, R8, RZ ;  /* 0x000000083004723c */ /* 0x042fee00000418ff */
[----:B------:R-:W1:Y:S01]  /*dbc0*/  LDSM.16.M88.4 R136, [R216+0x2800] ;  /* 0x00280000d888783b */ /* 0x000e620000000200 */
[C---:B------:R-:W-:Y:S07]  /*dbd0*/  HMMA.16816.F32.BF16 R8, R48.reuse, R10, RZ ;  /* 0x0000000a3008723c */ /* 0x040fee00000418ff */
[----:B------:R-:W-:Y:S08]  /*dbe0*/  LDSM.16.M88.4 R188, [R224] ;  /* 0x00000000e0bc783b */ /* 0x000ff00000000200 */
[----:B------:R-:W1:Y:S08]  /*dbf0*/  LDSM.16.M88.4 R192, [R227] ;  /* 0x00000000e3c0783b */ /* 0x000e700000000200 */
[----:B------:R-:W1:Y:S08]  /*dc00*/  LDSM.16.M88.4 R196, [R250] ;  /* 0x00000000fac4783b */ /* 0x000e700000000200 */
[----:B------:R-:W1:Y:S08]  /*dc10*/  LDSM.16.M88.4 R200, [R249] ;  /* 0x00000000f9c8783b */ /* 0x000e700000000200 */
[----:B------:R-:W1:Y:S08]  /*dc20*/  LDSM.16.M88.4 R204, [R248] ;  /* 0x00000000f8cc783b */ /* 0x000e700000000200 */
[----:B------:R-:W1:Y:S08]  /*dc30*/  LDSM.16.M88.4 R208, [R247] ;  /* 0x00000000f7d0783b */ /* 0x000e700000000200 */
[----:B------:R-:W1:Y:S01]  /*dc40*/  LDSM.16.M88.4 R212, [R246] ;  /* 0x00000000f6d4783b */ /* 0x000e620000000200 */
[C---:B--2---:R-:W-:Y:S02]  /*dc50*/  LOP3.LUT P4, RZ, R0.reuse, 0x2, RZ, 0xc0, !PT ;  /* 0x0000000200ff7812 */ /* 0x044fe4000788c0ff */
[----:B------:R-:W-:Y:S02]  /*dc60*/  LOP3.LUT P3, RZ, R0, 0x1, RZ, 0xc0, !PT ;  /* 0x0000000100ff7812 */ /* 0x000fe4000786c0ff */
[----:B------:R-:W-:Y:S05]  /*dc70*/  SHF.R.S32.HI R0, RZ, 0x1f, R252 ;  /* 0x0000001fff007819 */ /* 0x000fea00000114fc */
[----:B------:R-:W-:Y:S01]  /*dc80*/  IMAD R0, R0, c[0x0][0x208], RZ ;  /* 0x0000820000007a24 */ /* 0x000fe200078e02ff */
[----:B---3--:R-:W-:Y:S03]  /*dc90*/  MOV R3, R14 ;  /* 0x0000000e00037202 */ /* 0x008fe60000000f00 */
[----:B------:R-:W-:Y:S02]  /*dca0*/  IMAD R0, R252, c[0x0][0x20c], R0 ;  /* 0x00008300fc007a24 */ /* 0x000fe400078e0200 */
[----:B------:R-:W-:Y:S03]  /*dcb0*/  IMAD.WIDE.U32 R2, R12, 0x60, R2 ;  /* 0x000000600c027825 */ /* 0x000fe600078e0002 */
[----:B------:R-:W-:Y:S02]  /*dcc0*/  IADD3 R0, R13, R0, RZ ;  /* 0x000000000d007210 */ /* 0x000fe40007ffe0ff */
[C---:B----4-:R-:W-:Y:S03]  /*dcd0*/  HMMA.16816.F32.BF16 R12, R48.reuse, R16, RZ ;  /* 0x00000010300c723c */ /* 0x050fe600000418ff */
[----:B------:R-:W-:Y:S05]  /*dce0*/  IMAD R0, R0, 0x60, RZ ;  /* 0x0000006000007824 */ /* 0x000fea00078e02ff */
[C---:B------:R-:W-:Y:S01]  /*dcf0*/  HMMA.16816.F32.BF16 R16, R48.reuse, R18, RZ ;  /* 0x000000123010723c */ /* 0x040fe200000418ff */
[----:B------:R-:W-:Y:S03]  /*dd00*/  IADD3 R3, R3, R0, RZ ;  /* 0x0000000003037210 */ /* 0x000fe60007ffe0ff */
[C---:B------:R-:W-:Y:S02]  /*dd10*/  SHF.L.U32 R0, R2.reuse, 0x1, RZ ;  /* 0x0000000102007819 */ /* 0x040fe400000006ff */
[----:B------:R-:W-:Y:S02]  /*dd20*/  SHF.L.U64.HI R2, R2, 0x1, R3 ;  /* 0x0000000102027819 */ /* 0x000fe40000010203 */
[C---:B------:R-:W-:Y:S01]  /*dd30*/  HMMA.16816.F32.BF16 R20, R48.reuse, R24, RZ ;  /* 0x000000183014723c */ /* 0x040fe200000418ff */
[C---:B------:R-:W-:Y:S03]  /*dd40*/  IADD3 R132, P2, R0.reuse, c[0x0][0x1f8], RZ ;  /* 0x00007e0000847a10 */ /* 0x040fe60007f5e0ff */
[----:B------:R-:W-:Y:S02]  /*dd50*/  IADD3 R28, P1, R0, 0x80, RZ ;  /* 0x00000080001c7810 */ /* 0x000fe40007f3e0ff */
[----:B------:R-:W-:Y:S02]  /*dd60*/  IADD3.X R133, R2, c[0x0][0x1fc], RZ, P2, !PT ;  /* 0x00007f0002857a10 */ /* 0x000fe400017fe4ff */
[C---:B------:R-:W-:Y:S01]  /*dd70*/  HMMA.16816.F32.BF16 R24, R48.reuse, R26, RZ ;  /* 0x0000001a3018723c */ /* 0x040fe200000418ff */
[----:B------:R-:W-:Y:S02]  /*dd80*/  IADD3 R28, P0, R28, c[0x0][0x1f8], RZ ;  /* 0x00007e001c1c7a10 */ /* 0x000fe40007f1e0ff */
[----:B------:R-:W-:Y:S01]  /*dd90*/  @!PT LDS RZ, [RZ] ;  /* 0x00000000fffff984 */ /* 0x000fe20000000800 */
[----:B------:R-:W-:Y:S01]  /*dda0*/  @!PT LDS RZ, [RZ] ;  /* 0x00000000fffff984 */ /* 0x000fe20000000800 */
[----:B------:R-:W-:Y:S01]  /*ddb0*/  @!PT LDS RZ, [RZ] ;  /* 0x00000000fffff984 */ /* 0x000fe20000000800 */
[----:B------:R2:W-:Y:S01]  /*ddc0*/  LDGSTS.E.BYPASS.LTC128B.128 [R251+0x100], [R132.64], !P5 ;  /* 0x0010000084fb7fae */ /* 0x0005e2000e901d46 */
[----:B------:R-:W-:Y:S02]  /*ddd0*/  IADD3 R38, P2, R0, 0x100, RZ ;  /* 0x0000010000267810 */ /* 0x000fe40007f5e0ff */
[--C-:B------:R-:W-:Y:S02]  /*dde0*/  IADD3.X R29, RZ, c[0x0][0x1fc], R2.reuse, P0, P1 ;  /* 0x00007f00ff1d7a10 */ /* 0x100fe400007e2402 */
[----:B------:R-:W-:Y:S03]  /*ddf0*/  IADD3 R38, P0, R38, c[0x0][0x1f8], RZ ;  /* 0x00007e0026267a10 */ /* 0x000fe60007f1e0ff */
[----:B------:R3:W-:Y:S01]  /*de00*/  LDGSTS.E.BYPASS.LTC128B.128 [R251+0x3100], [R28.64], !P4 ;  /* 0x031000001cfb7fae */ /* 0x0007e2000e101d46 */
[--C-:B------:R-:W-:Y:S02]  /*de10*/  IADD3.X R39, RZ, c[0x0][0x1fc], R2.reuse, P0, P2 ;  /* 0x00007f00ff277a10 */ /* 0x100fe400007e4402 */
[----:B------:R-:W-:Y:S04]  /*de20*/  IADD3 R0, P1, R0, 0x180, RZ ;  /* 0x0000018000007810 */ /* 0x000fe80007f3e0ff */
[----:B------:R-:W-:Y:S01]  /*de30*/  IADD3 R36, P0, R0, c[0x0][0x1f8], RZ ;  /* 0x00007e0000247a10 */ /* 0x000fe20007f1e0ff */
[----:B------:R4:W-:Y:S01]  /*de40*/  LDGSTS.E.BYPASS.LTC128B.128 [R251+0x6100], [R38.64], !P3 ;  /* 0x0610000026fb7fae */ /* 0x0009e2000d901d46 */
[----:B------:R-:W-:Y:S02]  /*de50*/  MOV R0, c[0x0][0x208] ;  /* 0x0000820000007a02 */ /* 0x000fe40000000f00 */
[----:B------:R-:W-:Y:S02]  /*de60*/  IADD3.X R37, RZ, c[0x0][0x1fc], R2, P0, P1 ;  /* 0x00007f00ff257a10 */ /* 0x000fe400007e2402 */
[----:B------:R-:W-:Y:S03]  /*de70*/  SHF.L.U32 R3, R0, 0x6, RZ ;  /* 0x0000000600037819 */ /* 0x000fe600000006ff */
[----:B------:R4:W-:Y:S01]  /*de80*/  LDGSTS.E.BYPASS.LTC128B.128 [R251+0x9100], [R36.64], !P6 ;  /* 0x0910000024fb7fae */ /* 0x0009e2000f101d46 */
[----:B------:R-:W-:Y:S04]  /*de90*/  IADD3 R2, P1, R132, R3, RZ ;  /* 0x0000000384027210 */ /* 0x000fe80007f3e0ff */
[----:B--2---:R-:W-:Y:S01]  /*dea0*/  IADD3 R132, P0, R3, R2, RZ ;  /* 0x0000000203847210 */ /* 0x004fe20007f1e0ff */
[C---:B---3--:R-:W-:Y:S08]  /*deb0*/  HMMA.16816.F32.BF16 R28, R48.reuse, R32, RZ ;  /* 0x00000020301c723c */ /* 0x048ff000000418ff */
[C---:B------:R-:W-:Y:S08]  /*dec0*/  HMMA.16816.F32.BF16 R32, R48.reuse, R34, RZ ;  /* 0x000000223020723c */ /* 0x040ff000000418ff */
[C---:B----4-:R-:W-:Y:S08]  /*ded0*/  HMMA.16816.F32.BF16 R36, R48.reuse, R40, RZ ;  /* 0x000000283024723c */ /* 0x050ff000000418ff */
[C---:B------:R-:W-:Y:S08]  /*dee0*/  HMMA.16816.F32.BF16 R40, R48.reuse, R42, RZ ;  /* 0x0000002a3028723c */ /* 0x040ff000000418ff */
[C---:B-1----:R-:W-:Y:S07]  /*def0*/  HMMA.16816.F32.BF16 R44, R48.reuse, R136, RZ ;  /* 0x00000088302c723c */ /* 0x042fee00000418ff */
[----:B------:R-:W-:Y:S01]  /*df00*/  MOV R137, 0x6 ;  /* 0x0000000600897802 */ /* 0x000fe20000000f00 */
[----:B------:R-:W-:Y:S04]  /*df10*/  HMMA.16816.F32.BF16 R48, R48, R138, RZ ;  /* 0x0000008a3030723c */ /* 0x000fe800000418ff */
[----:B------:R-:W-:Y:S04]  /*df20*/  SHF.L.U64.HI R0, R0, R137, c[0x0][0x20c] ;  /* 0x0000830000007619 */ /* 0x000fe80000010289 */
[C---:B------:R-:W-:Y:S05]  /*df30*/  HMMA.16816.F32.BF16 R4, R188.reuse, R192, R4 ;  /* 0x000000c0bc04723c */ /* 0x040fea0000041804 */
[----:B------:R-:W-:Y:S03]  /*df40*/  IADD3.X R3, R133, R0, RZ, P1, !PT ;  /* 0x0000000085037210 */ /* 0x000fe60000ffe4ff */
[C---:B------:R-:W-:Y:S02]  /*df50*/  HMMA.16816.F32.BF16 R8, R188.reuse, R194, R8 ;  /* 0x000000c2bc08723c */ /* 0x040fe40000041808 */
[----:B------:R1:W-:Y:S02]  /*df60*/  LDGSTS.E.BYPASS.LTC128B.128 [R251+0x1100], [R2.64], !P5 ;  /* 0x0110000002fb7fae */ /* 0x0003e4000e901d46 */
[----:B------:R-:W-:Y:S04]  /*df70*/  IADD3.X R133, R0, R3, RZ, P0, !PT ;  /* 0x0000000300857210 */ /* 0x000fe800007fe4ff */
[C---:B------:R-:W-:Y:S02]  /*df80*/  HMMA.16816.F32.BF16 R12, R188.reuse, R196, R12 ;  /* 0x000000c4bc0c723c */ /* 0x040fe4000004180c */
[----:B------:R1:W-:Y:S06]  /*df90*/  LDGSTS.E.BYPASS.LTC128B.128 [R251+0x4100], [R2.64+0x80], !P4 ;  /* 0x0410008002fb7fae */ /* 0x0003ec000e101d46 */
[C---:B------:R-:W-:Y:S02]  /*dfa0*/  HMMA.16816.F32.BF16 R16, R188.reuse, R198, R16 ;  /* 0x000000c6bc10723c */ /* 0x040fe40000041810 */
[----:B------:R1:W-:Y:S06]  /*dfb0*/  LDGSTS.E.BYPASS.LTC128B.128 [R251+0x7100], [R2.64+0x100], !P3 ;  /* 0x0710010002fb7fae */ /* 0x0003ec000d901d46 */
[C---:B------:R-:W-:Y:S02]  /*dfc0*/  HMMA.16816.F32.BF16 R20, R188.reuse, R200, R20 ;  /* 0x000000c8bc14723c */ /* 0x040fe40000041814 */
[----:B------:R1:W-:Y:S06]  /*dfd0*/  LDGSTS.E.BYPASS.LTC128B.128 [R251+0xa100], [R2.64+0x180], !P6 ;  /* 0x0a10018002fb7fae */ /* 0x0003ec000f101d46 */
[C---:B------:R-:W-:Y:S02]  /*dfe0*/  HMMA.16816.F32.BF16 R24, R188.reuse, R202, R24 ;  /* 0x000000cabc18723c */ /* 0x040fe40000041818 */
[----:B------:R2:W-:Y:S06]  /*dff0*/  LDGSTS.E.BYPASS.LTC128B.128 [R251+0x2100], [R132.64], !P5 ;  /* 0x0210000084fb7fae */ /* 0x0005ec000e901d46 */
[C---:B------:R-:W-:Y:S02]  /*e000*/  HMMA.16816.F32.BF16 R28, R188.reuse, R204, R28 ;  /* 0x000000ccbc1c723c */ /* 0x040fe4000004181c */
[----:B------:R2:W-:Y:S06]  /*e010*/  LDGSTS.E.BYPASS.LTC128B.128 [R251+0x5100], [R132.64+0x80], !P4 ;  /* 0x0510008084fb7fae */ /* 0x0005ec000e101d46 */
[C---:B------:R-:W-:Y:S02]  /*e020*/  HMMA.16816.F32.BF16 R32, R188.reuse, R206, R32 ;  /* 0x000000cebc20723c */ /* 0x040fe40000041820 */
[----:B------:R2:W-:Y:S06]  /*e030*/  LDGSTS.E.BYPASS.LTC128B.128 [R251+0x8100], [R132.64+0x100], !P3 ;  /* 0x0810010084fb7fae */ /* 0x0005ec000d901d46 */
[C---:B------:R-:W-:Y:S02]  /*e040*/  HMMA.16816.F32.BF16 R36, R188.reuse, R208, R36 ;  /* 0x000000d0bc24723c */ /* 0x040fe40000041824 */
[----:B------:R2:W-:Y:S06]  /*e050*/  LDGSTS.E.BYPASS.LTC128B.128 [R251+0xb100], [R132.64+0x180], !P6 ;  /* 0x0b10018084fb7fae */ /* 0x0005ec000f101d46 */
[C---:B------:R-:W-:Y:S02]  /*e060*/  HMMA.16816.F32.BF16 R40, R188.reuse, R210, R40 ;  /* 0x000000d2bc28723c */ /* 0x040fe40000041828 */
[----:B------:R-:W-:Y:S06]  /*e070*/  LDSM.16.M88.4 R136, [R226] ;  /* 0x00000000e288783b */ /* 0x000fec0000000200 */
[C---:B------:R-:W-:Y:S02]  /*e080*/  HMMA.16816.F32.BF16 R44, R188.reuse, R212, R44 ;  /* 0x000000d4bc2c723c */ /* 0x040fe4000004182c */
[----:B------:R-:W3:Y:S06]  /*e090*/  LDSM.16.M88.4 R192, [R222] ;  /* 0x00000000dec0783b */ /* 0x000eec0000000200 */
[----:B------:R-:W-:Y:S02]  /*e0a0*/  HMMA.16816.F32.BF16 R48, R188, R214, R48 ;  /* 0x000000d6bc30723c */ /* 0x000fe40000041830 */
[----:B------:R-:W4:Y:S08]  /*e0b0*/  LDSM.16.M88.4 R196, [R222+0x800] ;  /* 0x00080000dec4783b */ /* 0x000f300000000200 */
[----:B------:R-:W1:Y:S08]  /*e0c0*/  LDSM.16.M88.4 R200, [R222+0x1000] ;  /* 0x00100000dec8783b */ /* 0x000e700000000200 */
[----:B------:R-:W0:Y:S08]  /*e0d0*/  LDGDEPBAR ;  /* 0x00000000000079af */ /* 0x000e300000000000 */
[----:B------:R-:W1:Y:S01]  /*e0e0*/  LDSM.16.M88.4 R204, [R222+0x1800] ;  /* 0x00180000decc783b */ /* 0x000e620000000200 */
[C---:B---3--:R-:W-:Y:S07]  /*e0f0*/  HMMA.16816.F32.BF16 R4, R136.reuse, R192, R4 ;  /* 0x000000c08804723c */ /* 0x048fee0000041804 */
[----:B------:R-:W3:Y:S01]  /*e100*/  LDSM.16.M88.4 R188, [R222+0x2000] ;  /* 0x00200000debc783b */ /* 0x000ee20000000200 */
[C---:B------:R-:W-:Y:S07]  /*e110*/  HMMA.16816.F32.BF16 R8, R136.reuse, R194, R8 ;  /* 0x000000c28808723c */ /* 0x040fee0000041808 */
[----:B------:R-:W2:Y:S01]  /*e120*/  LDSM.16.M88.4 R208, [R222+0x2800] ;  /* 0x00280000ded0783b */ /* 0x000ea20000000200 */
[C---:B----4-:R-:W-:Y:S07]  /*e130*/  HMMA.16816.F32.BF16 R12, R136.reuse, R196, R12 ;  /* 0x000000c4880c723c */ /* 0x050fee000004180c */
[----:B------:R-:W-:Y:S01]  /*e140*/  LDSM.16.M88.4 R192, [R219] ;  /* 0x00000000dbc0783b */ /* 0x000fe20000000200 */
[C---:B------:R-:W-:Y:S07]  /*e150*/  HMMA.16816.F32.BF16 R16, R136.reuse, R198, R16 ;  /* 0x000000c68810723c */ /* 0x040fee0000041810 */
[----:B------:R-:W-:Y:S01]  /*e160*/  LDSM.16.M88.4 R196, [R219+0x800] ;  /* 0x00080000dbc4783b */ /* 0x000fe20000000200 */
[C---:B-1----:R-:W-:Y:S08]  /*e170*/  HMMA.16816.F32.BF16 R20, R136.reuse, R200, R20 ;  /* 0x000000c88814723c */ /* 0x042ff00000041814 */
[C---:B------:R-:W-:Y:S01]  /*e180*/  HMMA.16816.F32.BF16 R24, R136.reuse, R202, R24 ;  /* 0x000000ca8818723c */ /* 0x040fe20000041818 */
[----:B------:R-:W-:Y:S07]  /*e190*/  LDSM.16.M88.4 R200, [R219+0x1000] ;  /* 0x00100000dbc8783b */ /* 0x000fee0000000200 */
[C---:B------:R-:W-:Y:S08]  /*e1a0*/  HMMA.16816.F32.BF16 R28, R136.reuse, R204, R28 ;  /* 0x000000cc881c723c */ /* 0x040ff0000004181c */
[C---:B------:R-:W-:Y:S01]  /*e1b0*/  HMMA.16816.F32.BF16 R32, R136.reuse, R206, R32 ;  /* 0x000000ce8820723c */ /* 0x040fe20000041820 */
[----:B------:R-:W-:Y:S07]  /*e1c0*/  LDSM.16.M88.4 R204, [R219+0x1800] ;  /* 0x00180000dbcc783b */ /* 0x000fee0000000200 */
[C---:B---3--:R-:W-:Y:S08]  /*e1d0*/  HMMA.16816.F32.BF16 R36, R136.reuse, R188, R36 ;  /* 0x000000bc8824723c */ /* 0x048ff00000041824 */
[C---:B------:R-:W-:Y:S01]  /*e1e0*/  HMMA.16816.F32.BF16 R40, R136.reuse, R190, R40 ;  /* 0x000000be8828723c */ /* 0x040fe20000041828 */
[----:B------:R-:W1:Y:S07]  /*e1f0*/  LDSM.16.M88.4 R188, [R225] ;  /* 0x00000000e1bc783b */ /* 0x000e6e0000000200 */
[C---:B--2---:R-:W-:Y:S08]  /*e200*/  HMMA.16816.F32.BF16 R44, R136.reuse, R208, R44 ;  /* 0x000000d0882c723c */ /* 0x044ff0000004182c */
        /* <DEDUP_REMOVED lines=160> */
[----:B------:R-:W-:Y:S07]  /*ec10*/  LDSM.16.M88.4 R196, [R223+0xc000] ;  /* 0x00c00000dfc4783b */ /* 0x000fee0000000200 */
[C---:B------:R-:W-:Y:S08]  /*ec20*/  HMMA.16816.F32.BF16 R20, R188.reuse, R200, R20 ;  /* 0x000000c8bc14723c */ /* 0x040ff00000041814 */
        /* <DEDUP_REMOVED lines=101> */
[----:B------:R-:W-:Y:S01]  /*f280*/  MUFU.TANH R197, R13 ;  /* 0x0000000d00c57308 */ /* 0x000fe20000002400 */
[----:B----4-:R-:W-:Y:S09]  /*f290*/  FMNMX.FTZ R2, R192, R2, !PT ;  /* 0x00000002c0027209 */ /* 0x010ff20007810000 */
[----:B------:R-:W3:Y:S01]  /*f2a0*/  MUFU.TANH R196, R12 ;  /* 0x0000000c00c47308 */ /* 0x000ee20000002400 */
[C---:B--2---:R-:W-:Y:S01]  /*f2b0*/  HMMA.16816.F32.BF16 R20, R200.reuse, R4, R20 ;  /* 0x00000004c814723c */ /* 0x044fe20000041814 */
[----:B-1----:R-:W1:Y:S02]  /*f2c0*/  LDSM.16.M88.4 R8, [R219+0xa800] ;  /* 0x00a80000db08783b */ /* 0x002e640000000200 */
[----:B------:R-:W-:Y:S06]  /*f2d0*/  FMNMX.FTZ R2, R193, R2, !PT ;  /* 0x00000002c1027209 */ /* 0x000fec0007810000 */
[----:B------:R-:W2:Y:S01]  /*f2e0*/  MUFU.TANH R198, R14 ;  /* 0x0000000e00c67308 */ /* 0x000ea20000002400 */
[C---:B------:R-:W-:Y:S01]  /*f2f0*/  HMMA.16816.F32.BF16 R24, R200.reuse, R6, R24 ;  /* 0x00000006c818723c */ /* 0x040fe20000041818 */
[----:B------:R-:W4:Y:S08]  /*f300*/  LDSM.16.M88.4 R4, [R219+0xb000] ;  /* 0x00b00000db04783b */ /* 0x000f300000000200 */
[----:B------:R-:W1:Y:S03]  /*f310*/  MUFU.TANH R204, R16 ;  /* 0x0000001000cc7308 */ /* 0x000e660000002400 */
[----:B---3--:R-:W-:Y:S02]  /*f320*/  FMNMX.FTZ R0, R196, R0, !PT ;  /* 0x00000000c4007209 */ /* 0x008fe40007810000 */
[----:B------:R-:W-:Y:S02]  /*f330*/  FMUL.FTZ R22, R22, c[0x0][0x320] ;  /* 0x0000c80016167a20 */ /* 0x000fe40000410000 */
[----:B------:R-:W-:Y:S01]  /*f340*/  FMNMX.FTZ R0, R197, R0, !PT ;  /* 0x00000000c5007209 */ /* 0x000fe20007810000 */
[----:B------:R-:W-:Y:S02]  /*f350*/  FMUL.FTZ R23, R23, c[0x0][0x320] ;  /* 0x0000c80017177a20 */ /* 0x000fe40000410000 */
[----:B------:R-:W3:Y:S01]  /*f360*/  MUFU.TANH R199, R15 ;  /* 0x0000000f00c77308 */ /* 0x000ee20000002400 */
[----:B------:R-:W-:Y:S02]  /*f370*/  FMUL.FTZ R20, R20, c[0x0][0x320] ;  /* 0x0000c80014147a20 */ /* 0x000fe40000410000 */
[----:B------:R-:W-:Y:S01]  /*f380*/  FMUL.FTZ R21, R21, c[0x0][0x320] ;  /* 0x0000c80015157a20 */ /* 0x000fe20000410000 */
[----:B--2---:R-:W-:Y:S01]  /*f390*/  FMNMX.FTZ R2, R198, R2, !PT ;  /* 0x00000002c6027209 */ /* 0x004fe20007810000 */
[----:B------:R-:W-:Y:S02]  /*f3a0*/  FMUL.FTZ R26, R26, c[0x0][0x320] ;  /* 0x0000c8001a1a7a20 */ /* 0x000fe40000410000 */
[----:B------:R-:W-:Y:S02]  /*f3b0*/  FMUL.FTZ R27, R27, c[0x0][0x320] ;  /* 0x0000c8001b1b7a20 */ /* 0x000fe40000410000 */
[----:B------:R-:W-:Y:S01]  /*f3c0*/  FMUL.FTZ R24, R24, c[0x0][0x320] ;  /* 0x0000c80018187a20 */ /* 0x000fe20000410000 */
[----:B------:R-:W-:Y:S01]  /*f3d0*/  MUFU.TANH R214, R22 ;  /* 0x0000001600d67308 */ /* 0x000fe20000002400 */
[----:B------:R-:W-:Y:S01]  /*f3e0*/  FMUL.FTZ R25, R25, c[0x0][0x320] ;  /* 0x0000c80019197a20 */ /* 0x000fe20000410000 */
[----:B-1----:R-:W-:Y:S01]  /*f3f0*/  FMNMX.FTZ R0, R204, R0, !PT ;  /* 0x00000000cc007209 */ /* 0x002fe20007810000 */
[C---:B------:R-:W-:Y:S07]  /*f400*/  HMMA.16816.F32.BF16 R28, R200.reuse, R8, R28 ;  /* 0x00000008c81c723c */ /* 0x040fee000004181c */
[----:B------:R-:W-:Y:S01]  /*f410*/  MUFU.TANH R215, R23 ;  /* 0x0000001700d77308 */ /* 0x000fe20000002400 */
[C---:B------:R-:W-:Y:S01]  /*f420*/  HMMA.16816.F32.BF16 R32, R200.reuse, R10, R32 ;  /* 0x0000000ac820723c */ /* 0x040fe20000041820 */
[----:B------:R-:W1:Y:S01]  /*f430*/  LDSM.16.M88.4 R8, [R219+0xb800] ;  /* 0x00b80000db08783b */ /* 0x000e620000000200 */
[----:B------:R-:W-:Y:S04]  /*f440*/  DEPBAR.LE SB0, 0x0 ;  /* 0x000080000000791a */ /* 0x000fe80000000000 */
[----:B---3--:R-:W-:Y:S02]  /*f450*/  FMNMX.FTZ R2, R199, R2, !PT ;  /* 0x00000002c7027209 */ /* 0x008fe40007810000 */
[C---:B----4-:R-:W-:Y:S01]  /*f460*/  HMMA.16816.F32.BF16 R36, R200.reuse, R4, R36 ;  /* 0x00000004c824723c */ /* 0x050fe20000041824 */
[----:B------:R-:W2:Y:S01]  /*f470*/  LDL R5, [R1+0x30] ;  /* 0x0000300001057983 */ /* 0x000ea20000100800 */
[----:B------:R-:W3:Y:S03]  /*f480*/  MUFU.TANH R205, R17 ;  /* 0x0000001100cd7308 */ /* 0x000ee60000002400 */
[----:B------:R-:W-:Y:S03]  /*f490*/  BAR.SYNC.DEFER_BLOCKING 0x0 ;  /* 0x0000000000007b1d */ /* 0x000fe60000010000 */
[C---:B------:R-:W-:Y:S04]  /*f4a0*/  HMMA.16816.F32.BF16 R40, R200.reuse, R6, R40 ;  /* 0x00000006c828723c */ /* 0x040fe80000041828 */
[----:B------:R-:W-:Y:S02]  /*f4b0*/  FMUL.FTZ R28, R28, c[0x0][0x320] ;  /* 0x0000c8001c1c7a20 */ /* 0x000fe40000410000 */
[----:B------:R-:W-:Y:S02]  /*f4c0*/  FMUL.FTZ R29, R29, c[0x0][0x320] ;  /* 0x0000c8001d1d7a20 */ /* 0x000fe40000410000 */
[----:B------:R-:W-:Y:S04]  /*f4d0*/  FMUL.FTZ R30, R30, c[0x0][0x320] ;  /* 0x0000c8001e1e7a20 */ /* 0x000fe80000410000 */
[----:B------:R-:W-:Y:S02]  /*f4e0*/  FMUL.FTZ R31, R31, c[0x0][0x320] ;  /* 0x0000c8001f1f7a20 */ /* 0x000fe40000410000 */
[----:B------:R-:W-:Y:S02]  /*f4f0*/  FMUL.FTZ R32, R32, c[0x0][0x320] ;  /* 0x0000c80020207a20 */ /* 0x000fe40000410000 */
[----:B------:R-:W-:Y:S02]  /*f500*/  FMUL.FTZ R38, R38, c[0x0][0x320] ;  /* 0x0000c80026267a20 */ /* 0x000fe40000410000 */
[----:B------:R-:W-:Y:S01]  /*f510*/  FMUL.FTZ R39, R39, c[0x0][0x320] ;  /* 0x0000c80027277a20 */ /* 0x000fe20000410000 */
[----:B---3--:R-:W-:Y:S01]  /*f520*/  FMNMX.FTZ R0, R205, R0, !PT ;  /* 0x00000000cd007209 */ /* 0x008fe20007810000 */
[----:B------:R-:W-:Y:S01]  /*f530*/  FMUL.FTZ R34, R34, c[0x0][0x320] ;  /* 0x0000c80022227a20 */ /* 0x000fe20000410000 */
[----:B------:R-:W3:Y:S01]  /*f540*/  LDL R6, [R1+0x18] ;  /* 0x0000180001067983 */ /* 0x000ee20000100800 */
[----:B------:R-:W4:Y:S01]  /*f550*/  MUFU.TANH R138, R28 ;  /* 0x0000001c008a7308 */ /* 0x000f220000002400 */
[----:B------:R-:W-:Y:S01]  /*f560*/  FMUL.FTZ R36, R36, c[0x0][0x320] ;  /* 0x0000c80024247a20 */ /* 0x000fe20000410000 */
[C---:B-1----:R-:W-:Y:S03]  /*f570*/  HMMA.16816.F32.BF16 R44, R200.reuse, R8, R44 ;  /* 0x00000008c82c723c */ /* 0x042fe6000004182c */
[----:B------:R-:W-:Y:S02]  /*f580*/  FMUL.FTZ R37, R37, c[0x0][0x320] ;  /* 0x0000c80025257a20 */ /* 0x000fe40000410000 */
[----:B------:R-:W-:Y:S03]  /*f590*/  FMUL.FTZ R40, R40, c[0x0][0x320] ;  /* 0x0000c80028287a20 */ /* 0x000fe60000410000 */
[----:B------:R-:W-:Y:S01]  /*f5a0*/  MUFU.TANH R132, R29 ;  /* 0x0000001d00847308 */ /* 0x000fe20000002400 */
[----:B------:R-:W-:Y:S01]  /*f5b0*/  HMMA.16816.F32.BF16 R48, R200, R10, R48 ;  /* 0x0000000ac830723c */ /* 0x000fe20000041830 */
[----:B------:R-:W2:Y:S02]  /*f5c0*/  LDL.64 R10, [R1+0x20] ;  /* 0x00002000010a7983 */ /* 0x000ea40000100a00 */
[----:B------:R-:W-:Y:S02]  /*f5d0*/  FMUL.FTZ R33, R33, c[0x0][0x320] ;  /* 0x0000c80021217a20 */ /* 0x000fe40000410000 */
[----:B------:R-:W-:Y:S02]  /*f5e0*/  FMUL.FTZ R35, R35, c[0x0][0x320] ;  /* 0x0000c80023237a20 */ /* 0x000fe40000410000 */
[----:B------:R-:W-:Y:S02]  /*f5f0*/  FMUL.FTZ R42, R42, c[0x0][0x320] ;  /* 0x0000c8002a2a7a20 */ /* 0x000fe40000410000 */
[----:B------:R-:W1:Y:S03]  /*f600*/  MUFU.TANH R206, R18 ;  /* 0x0000001200ce7308 */ /* 0x000e660000002400 */
[----:B------:R-:W-:Y:S01]  /*f610*/  FMUL.FTZ R41, R41, c[0x0][0x320] ;  /* 0x0000c80029297a20 */ /* 0x000fe20000410000 */
[----:B----4-:R-:W-:Y:S01]  /*f620*/  MOV R202, R138 ;  /* 0x0000008a00ca7202 */ /* 0x010fe20000000f00 */
[----:B------:R-:W-:Y:S02]  /*f630*/  FMUL.FTZ R43, R43, c[0x0][0x320] ;  /* 0x0000c8002b2b7a20 */ /* 0x000fe40000410000 */
[----:B------:R-:W-:Y:S02]  /*f640*/  FMUL.FTZ R44, R44, c[0x0][0x320] ;  /* 0x0000c8002c2c7a20 */ /* 0x000fe40000410000 */
[----:B------:R-:W-:Y:S01]  /*f650*/  FMUL.FTZ R45, R45, c[0x0][0x320] ;  /* 0x0000c8002d2d7a20 */ /* 0x000fe20000410000 */
[----:B------:R-:W4:Y:S01]  /*f660*/  MUFU.TANH R208, R20 ;  /* 0x0000001400d07308 */ /* 0x000f220000002400 */
[----:B------:R-:W-:Y:S02]  /*f670*/  FMUL.FTZ R46, R46, c[0x0][0x320] ;  /* 0x0000c8002e2e7a20 */ /* 0x000fe40000410000 */
[----:B------:R-:W-:Y:S02]  /*f680*/  FMUL.FTZ R47, R47, c[0x0][0x320] ;  /* 0x0000c8002f2f7a20 */ /* 0x000fe40000410000 */
[----:B------:R-:W-:Y:S02]  /*f690*/  FMUL.FTZ R50, R50, c[0x0][0x320] ;  /* 0x0000c80032327a20 */ /* 0x000fe40000410000 */
[----:B------:R-:W-:Y:S02]  /*f6a0*/  FMUL.FTZ R49, R49, c[0x0][0x320] ;  /* 0x0000c80031317a20 */ /* 0x000fe40000410000 */
[----:B------:R-:W-:Y:S01]  /*f6b0*/  FMUL.FTZ R48, R48, c[0x0][0x320] ;  /* 0x0000c80030307a20 */ /* 0x000fe20000410000 */
[----:B------:R-:W4:Y:S01]  /*f6c0*/  MUFU.TANH R209, R21 ;  /* 0x0000001500d17308 */ /* 0x000f220000002400 */
[----:B-1----:R-:W-:Y:S09]  /*f6d0*/  FMNMX.FTZ R2, R206, R2, !PT ;  /* 0x00000002ce027209 */ /* 0x002ff20007810000 */
[----:B------:R-:W1:Y:S01]  /*f6e0*/  MUFU.TANH R207, R19 ;  /* 0x0000001300cf7308 */ /* 0x000e620000002400 */
[----:B----4-:R-:W-:Y:S09]  /*f6f0*/  FMNMX.FTZ R0, R208, R0, !PT ;  /* 0x00000000d0007209 */ /* 0x010ff20007810000 */
[----:B------:R-:W4:Y:S01]  /*f700*/  MUFU.TANH R213, R24 ;  /* 0x0000001800d57308 */ /* 0x000f220000002400 */
[----:B------:R-:W-:Y:S09]  /*f710*/  FMNMX.FTZ R0, R209, R0, !PT ;  /* 0x00000000d1007209 */ /* 0x000ff20007810000 */
[----:B------:R-:W4:Y:S01]  /*f720*/  MUFU.TANH R136, R33 ;  /* 0x0000002100887308 */ /* 0x000f220000002400 */
[----:B-1----:R-:W-:Y:S04]  /*f730*/  FMNMX.FTZ R2, R207, R2, !PT ;  /* 0x00000002cf027209 */ /* 0x002fe80007810000 */
[----:B------:R-:W-:Y:S05]  /*f740*/  FMNMX.FTZ R2, R214, R2, !PT ;  /* 0x00000002d6027209 */ /* 0x000fea0007810000 */
[----:B------:R-:W1:Y:S01]  /*f750*/  MUFU.TANH R12, R26 ;  /* 0x0000001a000c7308 */ /* 0x000e620000002400 */
[----:B------:R-:W-:Y:S02]  /*f760*/  FMNMX.FTZ R2, R215, R2, !PT ;  /* 0x00000002d7027209 */ /* 0x000fe40007810000 */
[----:B----4-:R-:W-:Y:S07]  /*f770*/  FMNMX.FTZ R0, R213, R0, !PT ;  /* 0x00000000d5007209 */ /* 0x010fee0007810000 */
[----:B------:R-:W4:Y:S01]  /*f780*/  MUFU.TANH R212, R25 ;  /* 0x0000001900d47308 */ /* 0x000f220000002400 */
[----:B------:R-:W-:Y:S02]  /*f790*/  MOV R201, R136 ;  /* 0x0000008800c97202 */ /* 0x000fe40000000f00 */
[----:B------:R-:W-:Y:S07]  /*f7a0*/  MOV R33, R132 ;  /* 0x0000008400217202 */ /* 0x000fee0000000f00 */
[----:B------:R-:W4:Y:S01]  /*f7b0*/  MUFU.TANH R210, R27 ;  /* 0x0000001b00d27308 */ /* 0x000f220000002400 */
[----:B-1----:R-:W-:Y:S04]  /*f7c0*/  MOV R203, R12 ;  /* 0x0000000c00cb7202 */ /* 0x002fe80000000f00 */
[----:B------:R-:W-:Y:S05]  /*f7d0*/  FMNMX.FTZ R2, R203, R2, !PT ;  /* 0x00000002cb027209 */ /* 0x000fea0007810000 */
[----:B------:R-:W1:Y:S01]  /*f7e0*/  MUFU.TANH R137, R32 ;  /* 0x0000002000897308 */ /* 0x000e620000002400 */
[----:B----4-:R-:W-:Y:S04]  /*f7f0*/  FMNMX.FTZ R0, R212, R0, !PT ;  /* 0x00000000d4007209 */ /* 0x010fe80007810000 */
[----:B------:R-:W-:Y:S05]  /*f800*/  FMNMX.FTZ R0, R202, R0, !PT ;  /* 0x00000000ca007209 */ /* 0x000fea0007810000 */
[----:B------:R1:W-:Y:S01]  /*f810*/  MUFU.TANH R17, R35 ;  /* 0x0000002300117308 */ /* 0x0003e20000002400 */
[----:B------:R-:W-:Y:S02]  /*f820*/  FMNMX.FTZ R0, R33, R0, !PT ;  /* 0x0000000021007209 */ /* 0x000fe40007810000 */
[----:B------:R-:W-:Y:S07]  /*f830*/  FMNMX.FTZ R2, R210, R2, !PT ;  /* 0x00000002d2027209 */ /* 0x000fee0007810000 */
[----:B------:R-:W4:Y:S10]  /*f840*/  MUFU.TANH R18, R30 ;  /* 0x0000001e00127308 */ /* 0x000f340000002400 */
[----:B------:R-:W4:Y:S01]  /*f850*/  MUFU.TANH R211, R31 ;  /* 0x0000001f00d37308 */ /* 0x000f220000002400 */
[----:B-1----:R-:W-:Y:S04]  /*f860*/  MOV R35, R137 ;  /* 0x0000008900237202 */ /* 0x002fe80000000f00 */
[----:B------:R-:W-:Y:S05]  /*f870*/  FMNMX.FTZ R0, R35, R0, !PT ;  /* 0x0000000023007209 */ /* 0x000fea0007810000 */
[----:B------:R-:W1:Y:S01]  /*f880*/  MUFU.TANH R139, R34 ;  /* 0x00000022008b7308 */ /* 0x000e620000002400 */
[----:B------:R-:W-:Y:S02]  /*f890*/  FMNMX.FTZ R0, R201, R0, !PT ;  /* 0x00000000c9007209 */ /* 0x000fe40007810000 */
[----:B----4-:R-:W-:Y:S07]  /*f8a0*/  FMNMX.FTZ R2, R18, R2, !PT ;  /* 0x0000000212027209 */ /* 0x010fee0007810000 */
[----:B------:R-:W4:Y:S01]  /*f8b0*/  MUFU.TANH R16, R36 ;  /* 0x0000002400107308 */ /* 0x000f220000002400 */
[----:B------:R-:W-:Y:S09]  /*f8c0*/  FMNMX.FTZ R2, R211, R2, !PT ;  /* 0x00000002d3027209 */ /* 0x000ff20007810000 */
[----:B------:R-:W-:Y:S01]  /*f8d0*/  MUFU.TANH R24, R37 ;  /* 0x0000002500187308 */ /* 0x000fe20000002400 */
[----:B-1----:R-:W-:Y:S02]  /*f8e0*/  MOV R200, R139 ;  /* 0x0000008b00c87202 */ /* 0x002fe40000000f00 */
[----:B------:R-:W-:Y:S02]  /*f8f0*/  MOV R139, 0x6 ;  /* 0x00000006008b7802 */ /* 0x000fe40000000f00 */
[----:B------:R-:W-:Y:S05]  /*f900*/  FMNMX.FTZ R2, R200, R2, !PT ;  /* 0x00000002c8027209 */ /* 0x000fea0007810000 */
[----:B------:R-:W1:Y:S01]  /*f910*/  MUFU.TANH R3, R42 ;  /* 0x0000002a00037308 */ /* 0x000e620000002400 */
[----:B----4-:R-:W-:Y:S09]  /*f920*/  FMNMX.FTZ R0, R16, R0, !PT ;  /* 0x0000000010007209 */ /* 0x010ff20007810000 */
[----:B------:R1:W-:Y:S10]  /*f930*/  MUFU.TANH R136, R50 ;  /* 0x0000003200887308 */ /* 0x0003f40000002400 */
[----:B------:R-:W4:Y:S10]  /*f940*/  MUFU.TANH R25, R40 ;  /* 0x0000002800197308 */ /* 0x000f340000002400 */
[----:B------:R-:W4:Y:S01]  /*f950*/  MUFU.TANH R27, R38 ;  /* 0x00000026001b7308 */ /* 0x000f220000002400 */
[----:B-1----:R-:W-:Y:S02]  /*f960*/  MOV R50, R3 ;  /* 0x0000000300327202 */ /* 0x002fe40000000f00 */
[----:B------:R-:W-:Y:S02]  /*f970*/  FMNMX.FTZ R3, R17, R2, !PT ;  /* 0x0000000211037209 */ /* 0x000fe40007810000 */
[----:B------:R-:W-:Y:S01]  /*f980*/  FMNMX.FTZ R2, R24, R0, !PT ;  /* 0x0000000018027209 */ /* 0x000fe20007810000 */
[----:B------:R-:W-:Y:S04]  /*f990*/  FMUL.FTZ R0, R51, c[0x0][0x320] ;  /* 0x0000c80033007a20 */ /* 0x000fe80000410000 */
[----:B------:R-:W1:Y:S01]  /*f9a0*/  MUFU.TANH R133, R44 ;  /* 0x0000002c00857308 */ /* 0x000e620000002400 */
[----:B------:R-:W-:Y:S02]  /*f9b0*/  MOV R51, R16 ;  /* 0x0000001000337202 */ /* 0x000fe40000000f00 */
[----:B----4-:R-:W-:Y:S07]  /*f9c0*/  FMNMX.FTZ R2, R25, R2, !PT ;  /* 0x0000000219027209 */ /* 0x010fee0007810000 */
[----:B------:R1:W-:Y:S01]  /*f9d0*/  MUFU.TANH R9, R49 ;  /* 0x0000003100097308 */ /* 0x0003e20000002400 */
[----:B------:R-:W-:Y:S09]  /*f9e0*/  FMNMX.FTZ R3, R27, R3, !PT ;  /* 0x000000031b037209 */ /* 0x000ff20007810000 */
[----:B------:R-:W4:Y:S10]  /*f9f0*/  MUFU.TANH R19, R41 ;  /* 0x0000002900137308 */ /* 0x000f340000002400 */
[----:B------:R4:W-:Y:S01]  /*fa00*/  MUFU.TANH R137, R0 ;  /* 0x0000000000897308 */ /* 0x0009e20000002400 */
[----:B-1----:R-:W-:Y:S09]  /*fa10*/  MOV R49, R133 ;  /* 0x0000008500317202 */ /* 0x002ff20000000f00 */
[----:B------:R-:W1:Y:S10]  /*fa20*/  MUFU.TANH R26, R39 ;  /* 0x00000027001a7308 */ /* 0x000e740000002400 */
[----:B------:R-:W3:Y:S01]  /*fa30*/  MUFU.TANH R40, R45 ;  /* 0x0000002d00287308 */ /* 0x000ee20000002400 */
[----:B----4-:R-:W-:Y:S04]  /*fa40*/  FMNMX.FTZ R0, R19, R2, !PT ;  /* 0x0000000213007209 */ /* 0x010fe80007810000 */
[----:B------:R-:W-:Y:S05]  /*fa50*/  FMNMX.FTZ R0, R49, R0, !PT ;  /* 0x0000000031007209 */ /* 0x000fea0007810000 */
[----:B------:R-:W4:Y:S01]  /*fa60*/  MUFU.TANH R41, R43 ;  /* 0x0000002b00297308 */ /* 0x000f220000002400 */
[----:B-1----:R-:W-:Y:S04]  /*fa70*/  FMNMX.FTZ R3, R26, R3, !PT ;  /* 0x000000031a037209 */ /* 0x002fe80007810000 */
[----:B------:R-:W-:Y:S05]  /*fa80*/  FMNMX.FTZ R2, R50, R3, !PT ;  /* 0x0000000332027209 */ /* 0x000fea0007810000 */
[----:B------:R-:W1:Y:S01]  /*fa90*/  MUFU.TANH R20, R48 ;  /* 0x0000003000147308 */ /* 0x000e620000002400 */
[----:B---3--:R-:W-:Y:S02]  /*faa0*/  FMNMX.FTZ R0, R40, R0, !PT ;  /* 0x0000000028007209 */ /* 0x008fe40007810000 */
[C---:B------:R-:W-:Y:S07]  /*fab0*/  ISETP.GT.AND P0, PT, R252.reuse, R6, PT ;  /* 0x00000006fc00720c */ /* 0x040fee0003f04270 */
[----:B------:R-:W3:Y:S01]  /*fac0*/  MUFU.TANH R32, R46 ;  /* 0x0000002e00207308 */ /* 0x000ee20000002400 */
[----:B------:R-:W-:Y:S02]  /*fad0*/  IADD3 R252, R252, -0x1, RZ ;  /* 0xfffffffffcfc7810 */ /* 0x000fe40007ffe0ff */
[----:B----4-:R-:W-:Y:S07]  /*fae0*/  FMNMX.FTZ R2, R41, R2, !PT ;  /* 0x0000000229027209 */ /* 0x010fee0007810000 */
[----:B------:R-:W4:Y:S01]  /*faf0*/  MUFU.TANH R34, R47 ;  /* 0x0000002f00227308 */ /* 0x000f220000002400 */
[----:B------:R-:W-:Y:S01]  /*fb00*/  @P0 IMAD.WIDE.U32 R6, R252, c[0x0][0x1e0], RZ ;  /* 0x00007800fc060a25 */ /* 0x000fe200078e00ff */
[----:B-1----:R-:W-:Y:S04]  /*fb10*/  FMNMX.FTZ R133, R20, R0, !PT ;  /* 0x0000000014857209 */ /* 0x002fe80007810000 */
[----:B------:R-:W-:Y:S05]  /*fb20*/  FMNMX.FTZ R133, R9, R133, !PT ;  /* 0x0000008509857209 */ /* 0x000fea0007810000 */
[----:B------:R-:W1:Y:S01]  /*fb30*/  SHFL.BFLY PT, R3, R133, 0x2, 0x1f ;  /* 0x0c401f0085037f89 */ /* 0x000e6200000e0000 */
[----:B---3--:R-:W-:Y:S04]  /*fb40*/  FMNMX.FTZ R2, R32, R2, !PT ;  /* 0x0000000220027209 */ /* 0x008fe80007810000 */
[----:B----4-:R-:W-:Y:S04]  /*fb50*/  FMNMX.FTZ R0, R34, R2, !PT ;  /* 0x0000000222007209 */ /* 0x010fe80007810000 */
[----:B------:R-:W-:Y:S04]  /*fb60*/  FMNMX.FTZ R0, R136, R0, !PT ;  /* 0x0000000088007209 */ /* 0x000fe80007810000 */
[----:B------:R-:W-:Y:S05]  /*fb70*/  FMNMX.FTZ R0, R137, R0, !PT ;  /* 0x0000000089007209 */ /* 0x000fea0007810000 */
[----:B------:R-:W3:Y:S01]  /*fb80*/  SHFL.BFLY PT, R2, R0, 0x2, 0x1f ;  /* 0x0c401f0000027f89 */ /* 0x000ee200000e0000 */
[----:B-1----:R-:W-:Y:S07]  /*fb90*/  FMNMX.FTZ R133, R133, R3, !PT ;  /* 0x0000000385857209 */ /* 0x002fee0007810000 */
[----:B------:R-:W1:Y:S01]  /*fba0*/  SHFL.BFLY PT, R4, R133, 0x1, 0x1f ;  /* 0x0c201f0085047f89 */ /* 0x000e6200000e0000 */
[----:B---3--:R-:W-:Y:S07]  /*fbb0*/  FMNMX.FTZ R0, R0, R2, !PT ;  /* 0x0000000200007209 */ /* 0x008fee0007810000 */
[----:B------:R-:W3:Y:S01]  /*fbc0*/  SHFL.BFLY PT, R3, R0, 0x1, 0x1f ;  /* 0x0c201f0000037f89 */ /* 0x000ee200000e0000 */
[----:B-1----:R-:W-:Y:S02]  /*fbd0*/  FMNMX.FTZ R133, R133, R4, !PT ;  /* 0x0000000485857209 */ /* 0x002fe40007810000 */
[----:B------:R-:W-:Y:S03]  /*fbe0*/  @P0 SHF.R.S32.HI R4, RZ, 0x1f, R252 ;  /* 0x0000001fff040819 */ /* 0x000fe600000114fc */
[C---:B------:R-:W-:Y:S02]  /*fbf0*/  FMUL.FTZ R138, R133.reuse, c[0x0][0x2d0] ;  /* 0x0000b400858a7a20 */ /* 0x040fe40000410000 */
[----:B------:R-:W-:Y:S02]  /*fc00*/  @P0 IMAD R4, R4, c[0x0][0x1e0], RZ ;  /* 0x0000780004040a24 */ /* 0x000fe400078e02ff */
[----:B------:R-:W-:Y:S01]  /*fc10*/  FFMA.FTZ R8, R190, c[0x0][0x2d0], -R138 ;  /* 0x0000b400be087a23 */ /* 0x000fe2000001088a */
[----:B------:R-:W-:Y:S01]  /*fc20*/  MOV R190, R9 ;  /* 0x0000000900be7202 */ /* 0x000fe20000000f00 */
[----:B------:R-:W-:Y:S02]  /*fc30*/  FADD.FTZ R2, -R133, R134 ;  /* 0x0000008685027221 */ /* 0x000fe40000010100 */
[----:B------:R1:W-:Y:S01]  /*fc40*/  MUFU.EX2 R15, R8 ;  /* 0x00000008000f7308 */ /* 0x0003e20000000800 */
[----:B---3--:R-:W-:Y:S01]  /*fc50*/  FMNMX.FTZ R132, R0, R3, !PT ;  /* 0x0000000300847209 */ /* 0x008fe20007810000 */
[----:B------:R-:W-:Y:S01]  /*fc60*/  @P0 IMAD R3, R252, c[0x0][0x1e4], R4 ;  /* 0x00007900fc030a24 */ /* 0x000fe200078e0204 */
[----:B--2---:R-:W-:Y:S01]  /*fc70*/  @P0 MOV R4, R10 ;  /* 0x0000000a00040202 */ /* 0x004fe20000000f00 */
[----:B------:R-:W-:Y:S02]  /*fc80*/  FMUL.FTZ R0, R2, c[0x0][0x2d0] ;  /* 0x0000b40002007a20 */ /* 0x000fe40000410000 */
[----:B------:R-:W-:Y:S01]  /*fc90*/  FMUL.FTZ R134, R132, c[0x0][0x2d0] ;  /* 0x0000b40084867a20 */ /* 0x000fe20000410000 */
[----:B------:R-:W-:Y:S01]  /*fca0*/  @P0 IADD3 R3, R7, R3, RZ ;  /* 0x0000000307030210 */ /* 0x000fe20007ffe0ff */
[----:B------:R-:W-:Y:S01]  /*fcb0*/  @P0 IMAD.WIDE.U32 R4, R6, 0x60, R4 ;  /* 0x0000006006040825 */ /* 0x000fe200078e0004 */
[----:B------:R-:W-:Y:S01]  /*fcc0*/  @P0 MOV R7, c[0x0][0x1e0] ;  /* 0x0000780000070a02 */ /* 0x000fe20000000f00 */
[----:B------:R2:W3:Y:S02]  /*fcd0*/  MUFU.EX2 R2, R0 ;  /* 0x0000000000027308 */ /* 0x0004e40000000800 */
[----:B------:R-:W-:Y:S01]  /*fce0*/  @P0 IMAD R3, R3, 0x60, RZ ;  /* 0x0000006003030824 */ /* 0x000fe200078e02ff */
[----:B------:R-:W-:Y:S01]  /*fcf0*/  @P0 SHF.L.U32 R6, R4, 0x1, RZ ;  /* 0x0000000104060819 */ /* 0x000fe200000006ff */
[----:B------:R-:W-:Y:S01]  /*fd00*/  FFMA.FTZ R136, R136, c[0x0][0x2d0], -R134 ;  /* 0x0000b40088887a23 */ /* 0x000fe20000010886 */
[----:B------:R-:W-:Y:S02]  /*fd10*/  @P0 SHF.L.U64.HI R14, R7, R139, c[0x0][0x1e4] ;  /* 0x00007900070e0619 */ /* 0x000fe4000001028b */
[----:B------:R-:W-:Y:S01]  /*fd20*/  @P0 IADD3 R3, R5, R3, RZ ;  /* 0x0000000305030210 */ /* 0x000fe20007ffe0ff */
[--C-:B------:R-:W-:Y:S01]  /*fd30*/  FFMA.FTZ R5, R189, c[0x0][0x2d0], -R138.reuse ;  /* 0x0000b400bd057a23 */ /* 0x100fe2000001088a */
[----:B------:R-:W-:Y:S01]  /*fd40*/  @P0 IADD3 R10, P2, R6, 0x80, RZ ;  /* 0x00000080060a0810 */ /* 0x000fe20007f5e0ff */
[--C-:B-1----:R-:W-:Y:S01]  /*fd50*/  FFMA.FTZ R8, R188, c[0x0][0x2d0], -R138.reuse ;  /* 0x0000b400bc087a23 */ /* 0x102fe2000001088a */
[----:B------:R-:W-:Y:S01]  /*fd60*/  @P0 SHF.L.U64.HI R3, R4, 0x1, R3 ;  /* 0x0000000104030819 */ /* 0x000fe20000010203 */
[----:B------:R-:W1:Y:S01]  /*fd70*/  MUFU.EX2 R21, R5 ;  /* 0x0000000500157308 */ /* 0x000e620000000800 */
[----:B------:R-:W-:Y:S02]  /*fd80*/  @P0 IADD3 R10, P1, R10, c[0x0][0x1c8], RZ ;  /* 0x000072000a0a0a10 */ /* 0x000fe40007f3e0ff */
[----:B------:R-:W-:Y:S02]  /*fd90*/  @P0 SHF.L.U32 R7, R7, 0x6, RZ ;  /* 0x0000000607070819 */ /* 0x000fe400000006ff */
[----:B------:R-:W-:Y:S02]  /*fda0*/  @P0 IADD3.X R11, RZ, c[0x0][0x1cc], R3, P1, P2 ;  /* 0x00007300ff0b0a10 */ /* 0x000fe40000fe4403 */
[C---:B------:R-:W-:Y:S02]  /*fdb0*/  @P0 IADD3 R4, P1, R6.reuse, c[0x0][0x1c8], RZ ;  /* 0x0000720006040a10 */ /* 0x040fe40007f3e0ff */
[----:B------:R-:W-:Y:S01]  /*fdc0*/  @P0 IADD3 R12, P2, R6, 0x100, RZ ;  /* 0x00000100060c0810 */ /* 0x000fe20007f5e0ff */
[----:B------:R-:W-:Y:S01]  /*fdd0*/  MUFU.EX2 R43, R8 ;  /* 0x00000008002b7308 */ /* 0x000fe20000000800 */
[----:B------:R-:W-:Y:S01]  /*fde0*/  MOV R189, R32 ;  /* 0x0000002000bd7202 */ /* 0x000fe20000000f00 */
[----:B--2---:R-:W-:Y:S01]  /*fdf0*/  FADD.FTZ R0, -R132, R135 ;  /* 0x0000008784007221 */ /* 0x004fe20000010100 */
[----:B------:R-:W-:Y:S01]  /*fe00*/  MOV R135, R18 ;  /* 0x0000001200877202 */ /* 0x000fe20000000f00 */
[----:B---3--:R-:W-:Y:S01]  /*fe10*/  FMUL.FTZ R16, R2, R152 ;  /* 0x0000009802107220 */ /* 0x008fe20000410000 */
[----:B------:R-:W-:Y:S01]  /*fe20*/  MOV R152, R17 ;  /* 0x0000001100987202 */ /* 0x000fe20000000f00 */
[----:B------:R-:W-:Y:S02]  /*fe30*/  FMUL.FTZ R0, R0, c[0x0][0x2d0] ;  /* 0x0000b40000007a20 */ /* 0x000fe40000410000 */
[C---:B------:R-:W-:Y:S02]  /*fe40*/  FMUL.FTZ R17, R2.reuse, R153 ;  /* 0x0000009902117220 */ /* 0x040fe40000410000 */
[C---:B------:R-:W-:Y:S01]  /*fe50*/  FMUL.FTZ R32, R2.reuse, R168 ;  /* 0x000000a802207220 */ /* 0x040fe20000410000 */
[----:B------:R-:W-:Y:S01]  /*fe60*/  MOV R168, R33 ;  /* 0x0000002100a87202 */ /* 0x000fe20000000f00 */
[----:B------:R-:W2:Y:S01]  /*fe70*/  MUFU.EX2 R0, R0 ;  /* 0x0000000000007308 */ /* 0x000ea20000000800 */
[C---:B------:R-:W-:Y:S01]  /*fe80*/  FMUL.FTZ R33, R2.reuse, R169 ;  /* 0x000000a902217220 */ /* 0x040fe20000410000 */
[----:B-1----:R-:W-:Y:S01]  /*fe90*/  MOV R188, R21 ;  /* 0x0000001500bc7202 */ /* 0x002fe20000000f00 */
[----:B------:R-:W-:Y:S01]  /*fea0*/  FFMA.FTZ R5, R191, c[0x0][0x2d0], -R138 ;  /* 0x0000b400bf057a23 */ /* 0x000fe2000001088a */
[----:B------:R-:W-:Y:S01]  /*feb0*/  MOV R191, R19 ;  /* 0x0000001300bf7202 */ /* 0x000fe20000000f00 */
[C---:B------:R-:W-:Y:S02]  /*fec0*/  FMUL.FTZ R52, R2.reuse, R52 ;  /* 0x0000003402347220 */ /* 0x040fe40000410000 */
[C---:B------:R-:W-:Y:S02]  /*fed0*/  FMUL.FTZ R53, R2.reuse, R53 ;  /* 0x0000003502357220 */ /* 0x040fe40000410000 */
[C---:B------:R-:W-:Y:S01]  /*fee0*/  FMUL.FTZ R56, R2.reuse, R56 ;  /* 0x0000003802387220 */ /* 0x040fe20000410000 */
[----:B------:R1:W3:Y:S01]  /*fef0*/  MUFU.EX2 R36, R5 ;  /* 0x0000000500247308 */ /* 0x0002e20000000800 */
[C---:B------:R-:W-:Y:S02]  /*ff00*/  FMUL.FTZ R57, R2.reuse, R57 ;  /* 0x0000003902397220 */ /* 0x040fe40000410000 */
[C---:B------:R-:W-:Y:S02]  /*ff10*/  FMUL.FTZ R60, R2.reuse, R60 ;  /* 0x0000003c023c7220 */ /* 0x040fe40000410000 */
[C---:B------:R-:W-:Y:S02]  /*ff20*/  FMUL.FTZ R61, R2.reuse, R61 ;  /* 0x0000003d023d7220 */ /* 0x040fe40000410000 */
        /* <DEDUP_REMOVED lines=9> */
[----:B-1----:R-:W-:Y:S01]  /*ffc0*/  @P0 IADD3.X R5, R3, c[0x0][0x1cc], RZ, P1, !PT ;  /* 0x0000730003050a10 */ /* 0x002fe20000ffe4ff */
[----:B------:R-:W-:Y:S01]  /*ffd0*/  FMUL.FTZ R59, R0, R59 ;  /* 0x0000003b003b7220 */ /* 0x000fe20000410000 */
[----:B------:R-:W-:Y:S01]  /*ffe0*/  @P0 IADD3 R12, P1, R12, c[0x0][0x1c8], RZ ;  /* 0x000072000c0c0a10 */ /* 0x000fe20007f3e0ff */
[C---:B------:R-:W-:Y:S02]  /*fff0*/  FMUL.FTZ R62, R0.reuse, R62 ;  /* 0x0000003e003e7220 */ /* 0x040fe40000410000 */
[----:B------:R1:W-:Y:S01]  /*10000*/  @P0 LDGSTS.E.BYPASS.LTC128B.128 [R251+0xc100], [R4.64], !P5 ;  /* 0x0c10000004fb0fae */ /* 0x0003e2000e901d46 */
[--C-:B------:R-:W-:Y:S01]  /*10010*/  @P0 IADD3.X R13, RZ, c[0x0][0x1cc], R3.reuse, P1, P2 ;  /* 0x00007300ff0d0a10 */ /* 0x100fe20000fe4403 */
[----:B------:R-:W-:Y:S01]  /*10020*/  FMUL.FTZ R63, R0, R63 ;  /* 0x0000003f003f7220 */ /* 0x000fe20000410000 */
[----:B------:R-:W-:Y:S01]  /*10030*/  @P0 IADD3 R6, P2, R6, 0x180, RZ ;  /* 0x0000018006060810 */ /* 0x000fe20007f5e0ff */
[C---:B------:R-:W-:Y:S02]  /*10040*/  FMUL.FTZ R66, R0.reuse, R66 ;  /* 0x0000004200427220 */ /* 0x040fe40000410000 */
[----:B------:R-:W-:Y:S01]  /*10050*/  FMUL.FTZ R67, R0, R67 ;  /* 0x0000004300437220 */ /* 0x000fe20000410000 */
[----:B------:R-:W-:Y:S01]  /*10060*/  @P0 IADD3 R8, P1, R6, c[0x0][0x1c8], RZ ;  /* 0x0000720006080a10 */ /* 0x000fe20007f3e0ff */
[----:B------:R2:W-:Y:S01]  /*10070*/  @P0 LDGSTS.E.BYPASS.LTC128B.128 [R251+0xf100], [R10.64], !P4 ;  /* 0x0f1000000afb0fae */ /* 0x0005e2000e101d46 */
[--C-:B------:R-:W-:Y:S01]  /*10080*/  FFMA.FTZ R6, R194, c[0x0][0x2d0], -R134.reuse ;  /* 0x0000b400c2067a23 */ /* 0x100fe20000010886 */
[----:B------:R-:W-:Y:S01]  /*10090*/  MOV R194, R20 ;  /* 0x0000001400c27202 */ /* 0x000fe20000000f00 */
[C---:B------:R-:W-:Y:S01]  /*100a0*/  FMUL.FTZ R70, R0.reuse, R70 ;  /* 0x0000004600467220 */ /* 0x040fe20000410000 */
[----:B------:R-:W-:Y:S01]  /*100b0*/  @P0 IADD3.X R9, RZ, c[0x0][0x1cc], R3, P1, P2 ;  /* 0x00007300ff090a10 */ /* 0x000fe20000fe4403 */
[----:B------:R4:W-:Y:S01]  /*100c0*/  MUFU.EX2 R139, R6 ;  /* 0x00000006008b7308 */ /* 0x0009e20000000800 */
[--C-:B------:R-:W-:Y:S01]  /*100d0*/  FFMA.FTZ R3, R195, c[0x0][0x2d0], -R134.reuse ;  /* 0x0000b400c3037a23 */ /* 0x100fe20000010886 */
[----:B------:R-:W-:Y:S01]  /*100e0*/  MOV R195, R15 ;  /* 0x0000000f00c37202 */ /* 0x000fe20000000f00 */
[----:B------:R3:W-:Y:S01]  /*100f0*/  @P0 LDGSTS.E.BYPASS.LTC128B.128 [R251+0x12100], [R12.64], !P3 ;  /* 0x121000000cfb0fae */ /* 0x0007e2000d901d46 */
[----:B------:R-:W-:Y:S02]  /*10100*/  FMUL.FTZ R71, R0, R71 ;  /* 0x0000004700477220 */ /* 0x000fe40000410000 */
[C---:B------:R-:W-:Y:S02]  /*10110*/  FMUL.FTZ R72, R2.reuse, R72 ;  /* 0x0000004802487220 */ /* 0x040fe40000410000 */
[----:B------:R-:W-:Y:S02]  /*10120*/  FMUL.FTZ R73, R2, R73 ;  /* 0x0000004902497220 */ /* 0x000fe40000410000 */
[----:B------:R3:W3:Y:S01]  /*10130*/  MUFU.EX2 R37, R3 ;  /* 0x0000000300257308 */ /* 0x0006e20000000800 */
[----:B------:R3:W-:Y:S01]  /*10140*/  @P0 LDGSTS.E.BYPASS.LTC128B.128 [R251+0x15100], [R8.64], !P6 ;  /* 0x1510000008fb0fae */ /* 0x0007e2000f101d46 */
[----:B------:R-:W-:Y:S01]  /*10150*/  FMUL.FTZ R74, R0, R74 ;  /* 0x0000004a004a7220 */ /* 0x000fe20000410000 */
[----:B-1----:R-:W-:Y:S01]  /*10160*/  @P0 IADD3 R4, P2, R4, R7, RZ ;  /* 0x0000000704040210 */ /* 0x002fe20007f5e0ff */
[----:B------:R-:W-:Y:S02]  /*10170*/  FMUL.FTZ R75, R0, R75 ;  /* 0x0000004b004b7220 */ /* 0x000fe40000410000 */
[C---:B------:R-:W-:Y:S01]  /*10180*/  FMUL.FTZ R76, R2.reuse, R76 ;  /* 0x0000004c024c7220 */ /* 0x040fe20000410000 */
[----:B------:R-:W-:Y:S01]  /*10190*/  @P0 IADD3.X R5, R5, R14, RZ, P2, !PT ;  /* 0x0000000e05050210 */ /* 0x000fe200017fe4ff */
[----:B------:R-:W-:Y:S02]  /*101a0*/  FMUL.FTZ R77, R2, R77 ;  /* 0x0000004d024d7220 */ /* 0x000fe40000410000 */
[C---:B------:R-:W-:Y:S02]  /*101b0*/  FMUL.FTZ R78, R0.reuse, R78 ;  /* 0x0000004e004e7220 */ /* 0x040fe40000410000 */
[----:B------:R1:W-:Y:S01]  /*101c0*/  @P0 LDGSTS.E.BYPASS.LTC128B.128 [R251+0xd100], [R4.64], !P5 ;  /* 0x0d10000004fb0fae */ /* 0x0003e2000e901d46 */
[----:B----4-:R-:W-:Y:S01]  /*101d0*/  @P0 IADD3 R6, P1, R7, R4, RZ ;  /* 0x0000000407060210 */ /* 0x010fe20007f3e0ff */
[C---:B--2---:R-:W-:Y:S02]  /*101e0*/  FMUL.FTZ R10, R0.reuse, R146 ;  /* 0x00000092000a7220 */ /* 0x044fe40000410000 */
[----:B------:R-:W-:Y:S01]  /*101f0*/  FMUL.FTZ R11, R0, R147 ;  /* 0x00000093000b7220 */ /* 0x000fe20000410000 */
[----:B------:R-:W-:Y:S01]  /*10200*/  @P0 IADD3.X R7, R14, R5, RZ, P1, !PT ;  /* 0x000000050e070210 */ /* 0x000fe20000ffe4ff */
[----:B------:R-:W-:Y:S02]  /*10210*/  FMUL.FTZ R79, R0, R79 ;  /* 0x0000004f004f7220 */ /* 0x000fe40000410000 */
[----:B------:R1:W-:Y:S01]  /*10220*/  @P0 LDGSTS.E.BYPASS.LTC128B.128 [R251+0x10100], [R4.64+0x80], !P4 ;  /* 0x1010008004fb0fae */ /* 0x0003e2000e101d46 */
[----:B------:R-:W-:Y:S02]  /*10230*/  FMUL.FTZ R80, R2, R80 ;  /* 0x0000005002507220 */ /* 0x000fe40000410000 */
[--C-:B---3--:R-:W-:Y:S01]  /*10240*/  FFMA.FTZ R3, R192, c[0x0][0x2d0], -R134.reuse ;  /* 0x0000b400c0037a23 */ /* 0x108fe20000010886 */
[----:B------:R-:W-:Y:S01]  /*10250*/  MOV R192, R26 ;  /* 0x0000001a00c07202 */ /* 0x000fe20000000f00 */
[----:B------:R-:W-:Y:S02]  /*10260*/  FMUL.FTZ R26, R0, R162 ;  /* 0x000000a2001a7220 */ /* 0x000fe40000410000 */
[----:B------:R2:W-:Y:S01]  /*10270*/  MUFU.EX2 R42, R3 ;  /* 0x00000003002a7308 */ /* 0x0005e20000000800 */
[----:B------:R1:W-:Y:S01]  /*10280*/  @P0 LDGSTS.E.BYPASS.LTC128B.128 [R251+0x13100], [R4.64+0x100], !P3 ;  /* 0x1310010004fb0fae */ /* 0x0003e2000d901d46 */
[C---:B------:R-:W-:Y:S02]  /*10290*/  FMUL.FTZ R8, R2.reuse, R144 ;  /* 0x0000009002087220 */ /* 0x040fe40000410000 */
[C---:B------:R-:W-:Y:S02]  /*102a0*/  FMUL.FTZ R9, R2.reuse, R145 ;  /* 0x0000009102097220 */ /* 0x040fe40000410000 */
[----:B------:R-:W-:Y:S02]  /*102b0*/  FMUL.FTZ R81, R2, R81 ;  /* 0x0000005102517220 */ /* 0x000fe40000410000 */
[C---:B------:R-:W-:Y:S01]  /*102c0*/  FMUL.FTZ R82, R0.reuse, R82 ;  /* 0x0000005200527220 */ /* 0x040fe20000410000 */
[----:B------:R1:W-:Y:S01]  /*102d0*/  @P0 LDGSTS.E.BYPASS.LTC128B.128 [R251+0x16100], [R4.64+0x180], !P6 ;  /* 0x1610018004fb0fae */ /* 0x0003e2000f101d46 */
[----:B------:R-:W-:Y:S02]  /*102e0*/  FMUL.FTZ R83, R0, R83 ;  /* 0x0000005300537220 */ /* 0x000fe40000410000 */
[C---:B------:R-:W-:Y:S02]  /*102f0*/  FMUL.FTZ R84, R2.reuse, R84 ;  /* 0x0000005402547220 */ /* 0x040fe40000410000 */
[----:B------:R-:W-:Y:S02]  /*10300*/  FMUL.FTZ R85, R2, R85 ;  /* 0x0000005502557220 */ /* 0x000fe40000410000 */
[C---:B------:R-:W-:Y:S01]  /*10310*/  FMUL.FTZ R86, R0.reuse, R86 ;  /* 0x0000005600567220 */ /* 0x040fe20000410000 */
[----:B------:R3:W-:Y:S01]  /*10320*/  @P0 LDGSTS.E.BYPASS.LTC128B.128 [R251+0xe100], [R6.64], !P5 ;  /* 0x0e10000006fb0fae */ /* 0x0007e2000e901d46 */
[----:B------:R-:W-:Y:S02]  /*10330*/  FMUL.FTZ R87, R0, R87 ;  /* 0x0000005700577220 */ /* 0x000fe40000410000 */
[C---:B------:R-:W-:Y:S02]  /*10340*/  FMUL.FTZ R88, R2.reuse, R88 ;  /* 0x0000005802587220 */ /* 0x040fe40000410000 */
[----:B------:R-:W-:Y:S02]  /*10350*/  FMUL.FTZ R89, R2, R89 ;  /* 0x0000005902597220 */ /* 0x000fe40000410000 */
[----:B--2---:R-:W-:Y:S01]  /*10360*/  FFMA.FTZ R3, R193, c[0x0][0x2d0], -R134 ;  /* 0x0000b400c1037a23 */ /* 0x004fe20000010886 */
[----:B------:R3:W-:Y:S01]  /*10370*/  @P0 LDGSTS.E.BYPASS.LTC128B.128 [R251+0x11100], [R6.64+0x80], !P4 ;  /* 0x1110008006fb0fae */ /* 0x0007e2000e101d46 */
[----:B------:R-:W-:Y:S01]  /*10380*/  MOV R193, R27 ;  /* 0x0000001b00c17202 */ /* 0x000fe20000000f00 */
[C---:B------:R-:W-:Y:S01]  /*10390*/  FMUL.FTZ R27, R0.reuse, R163 ;  /* 0x000000a3001b7220 */ /* 0x040fe20000410000 */
[----:B------:R2:W4:Y:S01]  /*103a0*/  MUFU.EX2 R48, R3 ;  /* 0x0000000300307308 */ /* 0x0005220000000800 */
[C---:B------:R-:W-:Y:S02]  /*103b0*/  FMUL.FTZ R90, R0.reuse, R90 ;  /* 0x0000005a005a7220 */ /* 0x040fe40000410000 */
[----:B------:R-:W-:Y:S02]  /*103c0*/  FMUL.FTZ R91, R0, R91 ;  /* 0x0000005b005b7220 */ /* 0x000fe40000410000 */
[----:B------:R3:W-:Y:S01]  /*103d0*/  @P0 LDGSTS.E.BYPASS.LTC128B.128 [R251+0x14100], [R6.64+0x100], !P3 ;  /* 0x1410010006fb0fae */ /* 0x0007e2000d901d46 */
[C---:B------:R-:W-:Y:S02]  /*103e0*/  FMUL.FTZ R92, R2.reuse, R92 ;  /* 0x0000005c025c7220 */ /* 0x040fe40000410000 */
[----:B-1----:R-:W-:Y:S01]  /*103f0*/  FMUL.FTZ R4, R2, R140 ;  /* 0x0000008c02047220 */ /* 0x002fe20000410000 */
[----:B------:R-:W-:Y:S01]  /*10400*/  F2FP.BF16.PACK_AB R140, R36, R188 ;  /* 0x000000bc248c723e */ /* 0x000fe200000010ff */
[C---:B------:R-:W-:Y:S01]  /*10410*/  FMUL.FTZ R5, R2.reuse, R141 ;  /* 0x0000008d02057220 */ /* 0x040fe20000410000 */
[----:B------:R-:W-:Y:S01]  /*10420*/  F2FP.BF16.PACK_AB R141, R37, R139 ;  /* 0x0000008b258d723e */ /* 0x000fe200000010ff */
[----:B------:R-:W-:Y:S01]  /*10430*/  FMUL.FTZ R93, R2, R93 ;  /* 0x0000005d025d7220 */ /* 0x000fe20000410000 */
[----:B------:R3:W-:Y:S01]  /*10440*/  @P0 LDGSTS.E.BYPASS.LTC128B.128 [R251+0x17100], [R6.64+0x180], !P6 ;  /* 0x1710018006fb0fae */ /* 0x0007e2000f101d46 */
[C---:B------:R-:W-:Y:S02]  /*10450*/  FMUL.FTZ R94, R0.reuse, R94 ;  /* 0x0000005e005e7220 */ /* 0x040fe40000410000 */
[----:B------:R-:W-:Y:S02]  /*10460*/  FMUL.FTZ R95, R0, R95 ;  /* 0x0000005f005f7220 */ /* 0x000fe40000410000 */
[C---:B------:R-:W-:Y:S02]  /*10470*/  FMUL.FTZ R96, R2.reuse, R96 ;  /* 0x0000006002607220 */ /* 0x040fe40000410000 */
[----:B------:R-:W-:Y:S01]  /*10480*/  FMUL.FTZ R97, R2, R97 ;  /* 0x0000006102617220 */ /* 0x000fe20000410000 */
[----:B------:R-:W1:Y:S01]  /*10490*/  LDSM.16.MT88.4 R12, [R217] ;  /* 0x00000000d90c783b */ /* 0x000e620000004200 */
[----:B------:R-:W-:Y:S01]  /*104a0*/  FMUL.FTZ R98, R0, R98 ;  /* 0x0000006200627220 */ /* 0x000fe20000410000 */
[----:B--2---:R-:W-:Y:S01]  /*104b0*/  MOV R3, R24 ;  /* 0x0000001800037202 */ /* 0x004fe20000000f00 */
[----:B------:R-:W-:Y:S01]  /*104c0*/  FMUL.FTZ R24, R2, R160 ;  /* 0x000000a002187220 */ /* 0x000fe20000410000 */
[----:B------:R-:W-:Y:S01]  /*104d0*/  MOV R160, R195 ;  /* 0x000000c300a07202 */ /* 0x000fe20000000f00 */
[----:B------:R-:W-:Y:S03]  /*104e0*/  FMUL.FTZ R99, R0, R99 ;  /* 0x0000006300637220 */ /* 0x000fe60000410000 */
[----:B------:R-:W2:Y:S01]  /*104f0*/  LDSM.16.MT88.4 R20, [R218] ;  /* 0x00000000da14783b */ /* 0x000ea20000004200 */
[C---:B------:R-:W-:Y:S02]  /*10500*/  FMUL.FTZ R100, R2.reuse, R100 ;  /* 0x0000006402647220 */ /* 0x040fe40000410000 */
[----:B------:R-:W-:Y:S02]  /*10510*/  FMUL.FTZ R101, R2, R101 ;  /* 0x0000006502657220 */ /* 0x000fe40000410000 */
[C---:B------:R-:W-:Y:S02]  /*10520*/  FMUL.FTZ R102, R0.reuse, R102 ;  /* 0x0000006600667220 */ /* 0x040fe40000410000 */
[----:B------:R-:W-:Y:S01]  /*10530*/  FMUL.FTZ R103, R0, R103 ;  /* 0x0000006700677220 */ /* 0x000fe20000410000 */
[----:B------:R-:W2:Y:S01]  /*10540*/  LDSM.16.MT88.4 R28, [R221] ;  /* 0x00000000dd1c783b */ /* 0x000ea20000004200 */
[----:B------:R-:W-:Y:S02]  /*10550*/  FMUL.FTZ R104, R2, R104 ;  /* 0x0000006802687220 */ /* 0x000fe40000410000 */
[C---:B---3--:R-:W-:Y:S01]  /*10560*/  FMUL.FTZ R6, R0.reuse, R142 ;  /* 0x0000008e00067220 */ /* 0x048fe20000410000 */
[----:B------:R-:W-:Y:S01]  /*10570*/  F2FP.BF16.PACK_AB R142, R43, R195 ;  /* 0x000000c32b8e723e */ /* 0x000fe200000010ff */
[----:B------:R-:W-:Y:S01]  /*10580*/  FMUL.FTZ R7, R0, R143 ;  /* 0x0000008f00077220 */ /* 0x000fe20000410000 */
[----:B----4-:R-:W-:Y:S01]  /*10590*/  F2FP.BF16.PACK_AB R143, R48, R42 ;  /* 0x0000002a308f723e */ /* 0x010fe200000010ff */
[----:B------:R-:W-:Y:S01]  /*105a0*/  FMUL.FTZ R105, R2, R105 ;  /* 0x0000006902697220 */ /* 0x000fe20000410000 */
[----:B------:R-:W-:Y:S01]  /*105b0*/  LDSM.16.MT88.4 R44, [R217+0x3000] ;  /* 0x00300000d92c783b */ /* 0x000fe20000004200 */
[----:B------:R-:W-:Y:S01]  /*105c0*/  MOV R195, R194 ;  /* 0x000000c200c37202 */ /* 0x000fe20000000f00 */
[C---:B------:R-:W-:Y:S01]  /*105d0*/  FMUL.FTZ R106, R0.reuse, R106 ;  /* 0x0000006a006a7220 */ /* 0x040fe20000410000 */
[----:B------:R-:W-:Y:S01]  /*105e0*/  MOV R194, R190 ;  /* 0x000000be00c27202 */ /* 0x000fe20000000f00 */
[----:B------:R-:W-:Y:S01]  /*105f0*/  FMUL.FTZ R107, R0, R107 ;  /* 0x0000006b006b7220 */ /* 0x000fe20000410000 */
[----:B------:R-:W-:Y:S01]  /*10600*/  MOV R190, R40 ;  /* 0x0000002800be7202 */ /* 0x000fe20000000f00 */
[C---:B------:R-:W-:Y:S01]  /*10610*/  FMUL.FTZ R40, R2.reuse, R176 ;  /* 0x000000b002287220 */ /* 0x040fe20000410000 */
[----:B------:R-:W-:Y:S01]  /*10620*/  MOV R176, R160 ;  /* 0x000000a000b07202 */ /* 0x000fe20000000f00 */
[----:B------:R-:W-:Y:S01]  /*10630*/  LDSM.16.MT88.4 R144, [R218+0x3000] ;  /* 0x00300000da90783b */ /* 0x000fe20000004200 */
[C---:B------:R-:W-:Y:S02]  /*10640*/  FMUL.FTZ R108, R2.reuse, R108 ;  /* 0x0000006c026c7220 */ /* 0x040fe40000410000 */
[----:B------:R-:W-:Y:S02]  /*10650*/  FMUL.FTZ R109, R2, R109 ;  /* 0x0000006d026d7220 */ /* 0x000fe40000410000 */
[C---:B------:R-:W-:Y:S02]  /*10660*/  FMUL.FTZ R110, R0.reuse, R110 ;  /* 0x0000006e006e7220 */ /* 0x040fe40000410000 */
[----:B------:R-:W-:Y:S01]  /*10670*/  FMUL.FTZ R111, R0, R111 ;  /* 0x0000006f006f7220 */ /* 0x000fe20000410000 */
[C---:B-1----:R-:W-:Y:S01]  /*10680*/  HMMA.16816.F32.BF16 R4, R140.reuse, R12, R4 ;  /* 0x0000000c8c04723c */ /* 0x042fe20000041804 */
[----:B------:R-:W0:Y:S04]  /*10690*/  LDGDEPBAR ;  /* 0x00000000000079af */ /* 0x000e280000000000 */
[C---:B------:R-:W-:Y:S02]  /*106a0*/  FMUL.FTZ R112, R2.reuse, R112 ;  /* 0x0000007002707220 */ /* 0x040fe40000410000 */
[C---:B------:R-:W-:Y:S01]  /*106b0*/  FMUL.FTZ R12, R2.reuse, R148 ;  /* 0x00000094020c7220 */ /* 0x040fe20000410000 */
[C---:B------:R-:W-:Y:S04]  /*106c0*/  HMMA.16816.F32.BF16 R8, R140.reuse, R14, R8 ;  /* 0x0000000e8c08723c */ /* 0x040fe80000041808 */
[C---:B------:R-:W-:Y:S01]  /*106d0*/  FMUL.FTZ R13, R2.reuse, R149 ;  /* 0x00000095020d7220 */ /* 0x040fe20000410000 */
[----:B------:R-:W-:Y:S01]  /*106e0*/  MOV R148, R37 ;  /* 0x0000002500947202 */ /* 0x000fe20000000f00 */
[----:B------:R-:W-:Y:S01]  /*106f0*/  FMUL.FTZ R113, R2, R113 ;  /* 0x0000007102717220 */ /* 0x000fe20000410000 */
[----:B------:R-:W-:Y:S01]  /*10700*/  MOV R149, R36 ;  /* 0x0000002400957202 */ /* 0x000fe20000000f00 */
[C---:B------:R-:W-:Y:S01]  /*10710*/  FMUL.FTZ R14, R0.reuse, R150 ;  /* 0x00000096000e7220 */ /* 0x040fe20000410000 */
[----:B------:R-:W1:Y:S03]  /*10720*/  LDSM.16.MT88.4 R36, [R220] ;  /* 0x00000000dc24783b */ /* 0x000e660000004200 */
[----:B------:R-:W-:Y:S01]  /*10730*/  FMUL.FTZ R15, R0, R151 ;  /* 0x00000097000f7220 */ /* 0x000fe20000410000 */
[----:B------:R-:W-:Y:S01]  /*10740*/  MOV R151, R25 ;  /* 0x0000001900977202 */ /* 0x000fe20000000f00 */
[----:B------:R-:W-:Y:S01]  /*10750*/  FMUL.FTZ R25, R2, R161 ;  /* 0x000000a102197220 */ /* 0x000fe20000410000 */
[----:B------:R-:W-:Y:S01]  /*10760*/  MOV R150, R34 ;  /* 0x0000002200967202 */ /* 0x000fe20000000f00 */
[C---:B------:R-:W-:Y:S01]  /*10770*/  FMUL.FTZ R114, R0.reuse, R114 ;  /* 0x0000007200727220 */ /* 0x040fe20000410000 */
[----:B------:R-:W-:Y:S01]  /*10780*/  MOV R162, R149 ;  /* 0x0000009500a27202 */ /* 0x000fe20000000f00 */
[----:B------:R-:W-:Y:S01]  /*10790*/  FMUL.FTZ R115, R0, R115 ;  /* 0x0000007300737220 */ /* 0x000fe20000410000 */
[C---:B--2---:R-:W-:Y:S03]  /*107a0*/  HMMA.16816.F32.BF16 R12, R140.reuse, R20, R12 ;  /* 0x000000148c0c723c */ /* 0x044fe6000004180c */
[----:B------:R-:W-:Y:S01]  /*107b0*/  MOV R163, R150 ;  /* 0x0000009600a37202 */ /* 0x000fe20000000f00 */
[C---:B------:R-:W-:Y:S01]  /*107c0*/  FMUL.FTZ R116, R2.reuse, R116 ;  /* 0x0000007402747220 */ /* 0x040fe20000410000 */
[----:B------:R-:W-:Y:S01]  /*107d0*/  MOV R161, R148 ;  /* 0x0000009400a17202 */ /* 0x000fe20000000f00 */
[C---:B------:R-:W-:Y:S02]  /*107e0*/  FMUL.FTZ R117, R2.reuse, R117 ;  /* 0x0000007502757220 */ /* 0x040fe40000410000 */
[C---:B------:R-:W-:Y:S04]  /*107f0*/  HMMA.16816.F32.BF16 R16, R140.reuse, R22, R16 ;  /* 0x000000168c10723c */ /* 0x040fe80000041810 */
[C---:B------:R-:W-:Y:S01]  /*10800*/  FMUL.FTZ R20, R2.reuse, R156 ;  /* 0x0000009c02147220 */ /* 0x040fe20000410000 */
[----:B------:R-:W-:Y:S01]  /*10810*/  MOV R156, R41 ;  /* 0x00000029009c7202 */ /* 0x000fe20000000f00 */
[----:B------:R-:W-:Y:S01]  /*10820*/  FMUL.FTZ R21, R2, R157 ;  /* 0x0000009d02157220 */ /* 0x000fe20000410000 */
        /* <DEDUP_REMOVED lines=13> */
[----:B------:R-:W-:Y:S01]  /*10900*/  LDSM.16.MT88.4 R160, [R220+0x800] ;  /* 0x00080000dca0783b */ /* 0x000fe20000004200 */
[----:B------:R-:W-:Y:S02]  /*10910*/  FMUL.FTZ R118, R0, R118 ;  /* 0x0000007600767220 */ /* 0x000fe40000410000 */
[C---:B------:R-:W-:Y:S04]  /*10920*/  HMMA.16816.F32.BF16 R24, R140.reuse, R30, R24 ;  /* 0x0000001e8c18723c */ /* 0x040fe80000041818 */
[C---:B------:R-:W-:Y:S01]  /*10930*/  FMUL.FTZ R28, R2.reuse, R164 ;  /* 0x000000a4021c7220 */ /* 0x040fe20000410000 */
[----:B------:R-:W-:Y:S01]  /*10940*/  MOV R164, R151 ;  /* 0x0000009700a47202 */ /* 0x000fe20000000f00 */
[----:B------:R-:W-:Y:S01]  /*10950*/  FMUL.FTZ R29, R2, R165 ;  /* 0x000000a5021d7220 */ /* 0x000fe20000410000 */
[----:B------:R-:W2:Y:S01]  /*10960*/  LDSM.16.MT88.4 R148, [R221+0x3000] ;  /* 0x00300000dd94783b */ /* 0x000ea20000004200 */
[C---:B------:R-:W-:Y:S01]  /*10970*/  FMUL.FTZ R30, R0.reuse, R166 ;  /* 0x000000a6001e7220 */ /* 0x040fe20000410000 */
[----:B------:R-:W-:Y:S03]  /*10980*/  MOV R184, R164 ;  /* 0x000000a400b87202 */ /* 0x000fe60000000f00 */
[C---:B------:R-:W-:Y:S01]  /*10990*/  FMUL.FTZ R31, R0.reuse, R167 ;  /* 0x000000a7001f7220 */ /* 0x040fe20000410000 */
[----:B------:R-:W-:Y:S01]  /*109a0*/  MOV R164, R159 ;  /* 0x0000009f00a47202 */ /* 0x000fe20000000f00 */
[----:B------:R-:W-:Y:S01]  /*109b0*/  FMUL.FTZ R119, R0, R119 ;  /* 0x0000007700777220 */ /* 0x000fe20000410000 */
[----:B------:R-:W-:Y:S01]  /*109c0*/  MOV R165, R158 ;  /* 0x0000009e00a57202 */ /* 0x000fe20000000f00 */
[C---:B------:R-:W-:Y:S01]  /*109d0*/  FMUL.FTZ R120, R2.reuse, R120 ;  /* 0x0000007802787220 */ /* 0x040fe20000410000 */
[----:B------:R-:W-:Y:S01]  /*109e0*/  MOV R166, R157 ;  /* 0x0000009d00a67202 */ /* 0x000fe20000000f00 */
[----:B------:R-:W-:Y:S01]  /*109f0*/  FMUL.FTZ R121, R2, R121 ;  /* 0x0000007902797220 */ /* 0x000fe20000410000 */
[C---:B-1----:R-:W-:Y:S03]  /*10a00*/  HMMA.16816.F32.BF16 R28, R140.reuse, R36, R28 ;  /* 0x000000248c1c723c */ /* 0x042fe6000004181c */
[C---:B------:R-:W-:Y:S01]  /*10a10*/  FMUL.FTZ R34, R0.reuse, R170 ;  /* 0x000000aa00227220 */ /* 0x040fe20000410000 */
[----:B------:R-:W-:Y:S01]  /*10a20*/  MOV R170, R135 ;  /* 0x0000008700aa7202 */ /* 0x000fe20000000f00 */
[C---:B------:R-:W-:Y:S01]  /*10a30*/  FMUL.FTZ R122, R0.reuse, R122 ;  /* 0x0000007a007a7220 */ /* 0x040fe20000410000 */
[----:B------:R-:W-:Y:S01]  /*10a40*/  MOV R135, R35 ;  /* 0x0000002300877202 */ /* 0x000fe20000000f00 */
[----:B------:R-:W-:Y:S02]  /*10a50*/  FMUL.FTZ R35, R0, R171 ;  /* 0x000000ab00237220 */ /* 0x000fe40000410000 */
[C---:B------:R-:W-:Y:S03]  /*10a60*/  FMUL.FTZ R36, R2.reuse, R172 ;  /* 0x000000ac02247220 */ /* 0x040fe60000410000 */
[--C-:B------:R-:W-:Y:S02]  /*10a70*/  FFMA.FTZ R135, R135, c[0x0][0x2d0], -R138.reuse ;  /* 0x0000b40087877a23 */ /* 0x100fe4000001088a */
[C---:B------:R-:W-:Y:S03]  /*10a80*/  HMMA.16816.F32.BF16 R32, R140.reuse, R38, R32 ;  /* 0x000000268c20723c */ /* 0x040fe60000041820 */
[----:B------:R-:W-:Y:S01]  /*10a90*/  FMUL.FTZ R37, R2, R173 ;  /* 0x000000ad02257220 */ /* 0x000fe20000410000 */
[----:B------:R-:W-:Y:S01]  /*10aa0*/  MOV R173, R152 ;  /* 0x0000009800ad7202 */ /* 0x000fe20000000f00 */
[C---:B------:R-:W-:Y:S01]  /*10ab0*/  FMUL.FTZ R123, R0.reuse, R123 ;  /* 0x0000007b007b7220 */ /* 0x040fe20000410000 */
[----:B------:R-:W1:Y:S01]  /*10ac0*/  LDSM.16.MT88.4 R152, [R220+0x3000] ;  /* 0x00300000dc98783b */ /* 0x000e620000004200 */
[C---:B------:R-:W-:Y:S01]  /*10ad0*/  FMUL.FTZ R38, R0.reuse, R174 ;  /* 0x000000ae00267220 */ /* 0x040fe20000410000 */
[----:B------:R-:W-:Y:S01]  /*10ae0*/  MOV R174, R211 ;  /* 0x000000d300ae7202 */ /* 0x000fe20000000f00 */
[----:B------:R-:W-:Y:S03]  /*10af0*/  FMUL.FTZ R39, R0, R175 ;  /* 0x000000af00277220 */ /* 0x000fe60000410000 */
[C---:B------:R-:W-:Y:S02]  /*10b00*/  FMUL.FTZ R124, R2.reuse, R124 ;  /* 0x0000007c027c7220 */ /* 0x040fe40000410000 */
[----:B------:R-:W-:Y:S02]  /*10b10*/  FMUL.FTZ R125, R2, R125 ;  /* 0x0000007d027d7220 */ /* 0x000fe40000410000 */
[C---:B------:R-:W-:Y:S03]  /*10b20*/  HMMA.16816.F32.BF16 R36, R140.reuse, R44, R36 ;  /* 0x0000002c8c24723c */ /* 0x040fe60000041824 */
[C---:B------:R-:W-:Y:S02]  /*10b30*/  FMUL.FTZ R126, R0.reuse, R126 ;  /* 0x0000007e007e7220 */ /* 0x040fe40000410000 */
[----:B------:R-:W-:Y:S02]  /*10b40*/  FMUL.FTZ R127, R0, R127 ;  /* 0x0000007f007f7220 */ /* 0x000fe40000410000 */
[C---:B------:R-:W-:Y:S01]  /*10b50*/  FMUL.FTZ R44, R2.reuse, R180 ;  /* 0x000000b4022c7220 */ /* 0x040fe20000410000 */
[C---:B------:R-:W-:Y:S04]  /*10b60*/  HMMA.16816.F32.BF16 R40, R140.reuse, R46, R40 ;  /* 0x0000002e8c28723c */ /* 0x040fe80000041828 */
[----:B------:R-:W-:Y:S01]  /*10b70*/  MOV R180, R190 ;  /* 0x000000be00b47202 */ /* 0x000fe20000000f00 */
[C---:B------:R-:W-:Y:S01]  /*10b80*/  FMUL.FTZ R45, R2.reuse, R181 ;  /* 0x000000b5022d7220 */ /* 0x040fe20000410000 */
[----:B------:R-:W-:Y:S01]  /*10b90*/  MOV R190, R49 ;  /* 0x0000003100be7202 */ /* 0x000fe20000000f00 */
[----:B------:R-:W-:Y:S01]  /*10ba0*/  FMUL.FTZ R49, R2, R185 ;  /* 0x000000b902317220 */ /* 0x000fe20000410000 */
[----:B------:R-:W-:Y:S01]  /*10bb0*/  MOV R185, R3 ;  /* 0x0000000300b97202 */ /* 0x000fe20000000f00 */
[--C-:B------:R-:W-:Y:S03]  /*10bc0*/  FFMA.FTZ R3, R196, c[0x0][0x2d0], -R138.reuse ;  /* 0x0000b400c4037a23 */ /* 0x100fe6000001088a */
[C---:B------:R-:W-:Y:S01]  /*10bd0*/  FMUL.FTZ R47, R0.reuse, R183 ;  /* 0x000000b7002f7220 */ /* 0x040fe20000410000 */
[----:B------:R-:W-:Y:S01]  /*10be0*/  MOV R196, R212 ;  /* 0x000000d400c47202 */ /* 0x000fe20000000f00 */
[----:B------:R3:W-:Y:S01]  /*10bf0*/  MUFU.EX2 R183, R3 ;  /* 0x0000000300b77308 */ /* 0x0007e20000000800 */
[----:B------:R-:W-:Y:S01]  /*10c00*/  FMUL.FTZ R46, R0, R182 ;  /* 0x000000b6002e7220 */ /* 0x000fe20000410000 */
[----:B------:R-:W-:Y:S01]  /*10c10*/  MOV R181, R156 ;  /* 0x0000009c00b57202 */ /* 0x000fe20000000f00 */
[C---:B------:R-:W-:Y:S01]  /*10c20*/  FMUL.FTZ R128, R2.reuse, R128 ;  /* 0x0000008002807220 */ /* 0x040fe20000410000 */
[----:B------:R-:W-:Y:S01]  /*10c30*/  LDSM.16.MT88.4 R156, [R221+0x800] ;  /* 0x00080000dd9c783b */ /* 0x000fe20000004200 */
[----:B------:R-:W-:Y:S01]  /*10c40*/  MOV R182, R191 ;  /* 0x000000bf00b67202 */ /* 0x000fe20000000f00 */
[----:B------:R-:W-:Y:S01]  /*10c50*/  FMUL.FTZ R129, R2, R129 ;  /* 0x0000008102817220 */ /* 0x000fe20000410000 */
[----:B------:R-:W-:Y:S01]  /*10c60*/  MOV R191, R50 ;  /* 0x0000003200bf7202 */ /* 0x000fe20000000f00 */
[C---:B------:R-:W-:Y:S03]  /*10c70*/  HMMA.16816.F32.BF16 R44, R140.reuse, R144, R44 ;  /* 0x000000908c2c723c */ /* 0x040fe6000004182c */
[C---:B------:R-:W-:Y:S01]  /*10c80*/  FMUL.FTZ R50, R0.reuse, R186 ;  /* 0x000000ba00327220 */ /* 0x040fe20000410000 */
[----:B------:R-:W-:Y:S01]  /*10c90*/  MOV R186, R51 ;  /* 0x0000003300ba7202 */ /* 0x000fe20000000f00 */
[C---:B------:R-:W-:Y:S01]  /*10ca0*/  FMUL.FTZ R51, R0.reuse, R187 ;  /* 0x000000bb00337220 */ /* 0x040fe20000410000 */
[----:B------:R-:W-:Y:S01]  /*10cb0*/  MOV R187, R210 ;  /* 0x000000d200bb7202 */ /* 0x000fe20000000f00 */
[C---:B------:R-:W-:Y:S02]  /*10cc0*/  FMUL.FTZ R130, R0.reuse, R130 ;  /* 0x0000008200827220 */ /* 0x040fe40000410000 */
[----:B------:R-:W-:Y:S03]  /*10cd0*/  FMUL.FTZ R131, R0, R131 ;  /* 0x0000008300837220 */ /* 0x000fe60000410000 */
[C---:B------:R-:W-:Y:S01]  /*10ce0*/  HMMA.16816.F32.BF16 R48, R140.reuse, R146, R48 ;  /* 0x000000928c30723c */ /* 0x040fe20000041830 */
[----:B------:R-:W4:Y:S02]  /*10cf0*/  LDSM.16.MT88.4 R144, [R217+0x6000] ;  /* 0x00600000d990783b */ /* 0x000f240000004200 */
[----:B---3--:R-:W-:Y:S01]  /*10d00*/  FFMA.FTZ R3, R197, c[0x0][0x2d0], -R138 ;  /* 0x0000b400c5037a23 */ /* 0x008fe2000001088a */
[----:B------:R-:W-:Y:S04]  /*10d10*/  MOV R197, R213 ;  /* 0x000000d500c57202 */ /* 0x000fe80000000f00 */
[C---:B--2---:R-:W-:Y:S01]  /*10d20*/  HMMA.16816.F32.BF16 R52, R140.reuse, R148, R52 ;  /* 0x000000948c34723c */ /* 0x044fe20000041834 */
[----:B------:R2:W-:Y:S07]  /*10d30*/  MUFU.EX2 R172, R3 ;  /* 0x0000000300ac7308 */ /* 0x0005ee0000000800 */
[C---:B------:R-:W-:Y:S01]  /*10d40*/  HMMA.16816.F32.BF16 R56, R140.reuse, R150, R56 ;  /* 0x000000968c38723c */ /* 0x040fe20000041838 */
[----:B------:R-:W3:Y:S07]  /*10d50*/  LDSM.16.MT88.4 R148, [R218+0x6000] ;  /* 0x00600000da94783b */ /* 0x000eee0000004200 */
[C---:B-1----:R-:W-:Y:S08]  /*10d60*/  HMMA.16816.F32.BF16 R60, R140.reuse, R152, R60 ;  /* 0x000000988c3c723c */ /* 0x042ff0000004183c */
[C---:B------:R-:W-:Y:S01]  /*10d70*/  HMMA.16816.F32.BF16 R64, R140.reuse, R154, R64 ;  /* 0x0000009a8c40723c */ /* 0x040fe20000041840 */
[----:B------:R-:W1:Y:S03]  /*10d80*/  LDSM.16.MT88.4 R152, [R221+0x6000] ;  /* 0x00600000dd98783b */ /* 0x000e660000004200 */
[--C-:B--2---:R-:W-:Y:S04]  /*10d90*/  FFMA.FTZ R3, R198, c[0x0][0x2d0], -R134.reuse ;  /* 0x0000b400c6037a23 */ /* 0x104fe80000010886 */
[----:B------:R2:W-:Y:S01]  /*10da0*/  MUFU.EX2 R213, R3 ;  /* 0x0000000300d57308 */ /* 0x0005e20000000800 */
[C---:B----4-:R-:W-:Y:S08]  /*10db0*/  HMMA.16816.F32.BF16 R68, R140.reuse, R144, R68 ;  /* 0x000000908c44723c */ /* 0x050ff00000041844 */
[C---:B------:R-:W-:Y:S01]  /*10dc0*/  HMMA.16816.F32.BF16 R72, R140.reuse, R146, R72 ;  /* 0x000000928c48723c */ /* 0x040fe20000041848 */
[----:B------:R-:W4:Y:S07]  /*10dd0*/  LDSM.16.MT88.4 R144, [R220+0x6000] ;  /* 0x00600000dc90783b */ /* 0x000f2e0000004200 */
[C---:B---3--:R-:W-:Y:S04]  /*10de0*/  HMMA.16816.F32.BF16 R76, R140.reuse, R148, R76 ;  /* 0x000000948c4c723c */ /* 0x048fe8000004184c */
[----:B--2---:R-:W-:Y:S04]  /*10df0*/  FFMA.FTZ R3, R199, c[0x0][0x2d0], -R134 ;  /* 0x0000b400c7037a23 */ /* 0x004fe80000010886 */
[C---:B------:R-:W-:Y:S01]  /*10e00*/  HMMA.16816.F32.BF16 R80, R140.reuse, R150, R80 ;  /* 0x000000968c50723c */ /* 0x040fe20000041850 */
[----:B------:R-:W2:Y:S01]  /*10e10*/  LDSM.16.MT88.4 R148, [R217+0x9000] ;  /* 0x00900000d994783b */ /* 0x000ea20000004200 */
[----:B------:R3:W-:Y:S06]  /*10e20*/  MUFU.EX2 R212, R3 ;  /* 0x0000000300d47308 */ /* 0x0007ec0000000800 */
[C---:B-1----:R-:W-:Y:S08]  /*10e30*/  HMMA.16816.F32.BF16 R84, R140.reuse, R152, R84 ;  /* 0x000000988c54723c */ /* 0x042ff00000041854 */
[C---:B------:R-:W-:Y:S01]  /*10e40*/  HMMA.16816.F32.BF16 R88, R140.reuse, R154, R88 ;  /* 0x0000009a8c58723c */ /* 0x040fe20000041858 */
[----:B------:R-:W1:Y:S07]  /*10e50*/  LDSM.16.MT88.4 R152, [R218+0x9000] ;  /* 0x00900000da98783b */ /* 0x000e6e0000004200 */
[C---:B----4-:R-:W-:Y:S04]  /*10e60*/  HMMA.16816.F32.BF16 R92, R140.reuse, R144, R92 ;  /* 0x000000908c5c723c */ /* 0x050fe8000004185c */
[--C-:B---3--:R-:W-:Y:S04]  /*10e70*/  FFMA.FTZ R3, R204, c[0x0][0x2d0], -R138.reuse ;  /* 0x0000b400cc037a23 */ /* 0x108fe8000001088a */
[----:B------:R3:W-:Y:S01]  /*10e80*/  MUFU.EX2 R175, R3 ;  /* 0x0000000300af7308 */ /* 0x0007e20000000800 */
[C---:B------:R-:W-:Y:S01]  /*10e90*/  HMMA.16816.F32.BF16 R96, R140.reuse, R146, R96 ;  /* 0x000000928c60723c */ /* 0x040fe20000041860 */
[----:B------:R-:W4:Y:S07]  /*10ea0*/  LDSM.16.MT88.4 R144, [R221+0x9000] ;  /* 0x00900000dd90783b */ /* 0x000f2e0000004200 */
[C---:B--2---:R-:W-:Y:S08]  /*10eb0*/  HMMA.16816.F32.BF16 R100, R140.reuse, R148, R100 ;  /* 0x000000948c64723c */ /* 0x044ff00000041864 */
[C---:B------:R-:W-:Y:S01]  /*10ec0*/  HMMA.16816.F32.BF16 R104, R140.reuse, R150, R104 ;  /* 0x000000968c68723c */ /* 0x040fe20000041868 */
[----:B------:R-:W2:Y:S03]  /*10ed0*/  LDSM.16.MT88.4 R148, [R220+0x9000] ;  /* 0x00900000dc94783b */ /* 0x000ea60000004200 */
[----:B---3--:R-:W-:Y:S04]  /*10ee0*/  FFMA.FTZ R3, R205, c[0x0][0x2d0], -R138 ;  /* 0x0000b400cd037a23 */ /* 0x008fe8000001088a */
[C---:B-1----:R-:W-:Y:S01]  /*10ef0*/  HMMA.16816.F32.BF16 R108, R140.reuse, R152, R108 ;  /* 0x000000988c6c723c */ /* 0x042fe2000004186c */
[----:B------:R1:W3:Y:S07]  /*10f00*/  MUFU.EX2 R171, R3 ;  /* 0x0000000300ab7308 */ /* 0x0002ee0000000800 */
[C---:B------:R-:W-:Y:S01]  /*10f10*/  HMMA.16816.F32.BF16 R112, R140.reuse, R154, R112 ;  /* 0x0000009a8c70723c */ /* 0x040fe20000041870 */
[----:B------:R-:W-:Y:S07]  /*10f20*/  LDSM.16.MT88.4 R152, [R218+0x800] ;  /* 0x00080000da98783b */ /* 0x000fee0000004200 */
[C---:B----4-:R-:W-:Y:S08]  /*10f30*/  HMMA.16816.F32.BF16 R116, R140.reuse, R144, R116 ;  /* 0x000000908c74723c */ /* 0x050ff00000041874 */
[C---:B------:R-:W-:Y:S01]  /*10f40*/  HMMA.16816.F32.BF16 R120, R140.reuse, R146, R120 ;  /* 0x000000928c78723c */ /* 0x040fe20000041878 */
[----:B------:R-:W4:Y:S03]  /*10f50*/  LDSM.16.MT88.4 R144, [R217+0x800] ;  /* 0x00080000d990783b */ /* 0x000f260000004200 */
[--C-:B-1----:R-:W-:Y:S04]  /*10f60*/  FFMA.FTZ R3, R206, c[0x0][0x2d0], -R134.reuse ;  /* 0x0000b400ce037a23 */ /* 0x102fe80000010886 */
[C---:B--2---:R-:W-:Y:S01]  /*10f70*/  HMMA.16816.F32.BF16 R124, R140.reuse, R148, R124 ;  /* 0x000000948c7c723c */ /* 0x044fe2000004187c */
[----:B------:R1:W-:Y:S07]  /*10f80*/  MUFU.EX2 R211, R3 ;  /* 0x0000000300d37308 */ /* 0x0003ee0000000800 */
[----:B------:R-:W-:Y:S01]  /*10f90*/  HMMA.16816.F32.BF16 R128, R140, R150, R128 ;  /* 0x000000968c80723c */ /* 0x000fe20000041880 */
[----:B------:R-:W2:Y:S06]  /*10fa0*/  LDSM.16.MT88.4 R148, [R217+0x3800] ;  /* 0x00380000d994783b */ /* 0x000eac0000004200 */
[----:B---3--:R-:W-:Y:S02]  /*10fb0*/  F2FP.BF16.PACK_AB R142, R171, R175 ;  /* 0x000000afab8e723e */ /* 0x008fe400000010ff */
[----:B------:R-:W-:Y:S03]  /*10fc0*/  F2FP.BF16.PACK_AB R140, R172, R183 ;  /* 0x000000b7ac8c723e */ /* 0x000fe600000010ff */
[----:B------:R-:W-:Y:S01]  /*10fd0*/  F2FP.BF16.PACK_AB R141, R212, R213 ;  /* 0x000000d5d48d723e */ /* 0x000fe200000010ff */
[----:B-1----:R-:W-:Y:S04]  /*10fe0*/  FFMA.FTZ R3, R207, c[0x0][0x2d0], -R134 ;  /* 0x0000b400cf037a23 */ /* 0x002fe80000010886 */
[----:B------:R1:W3:Y:S02]  /*10ff0*/  MUFU.EX2 R210, R3 ;  /* 0x0000000300d27308 */ /* 0x0002e40000000800 */
[--C-:B-1----:R-:W-:Y:S01]  /*11000*/  FFMA.FTZ R3, R208, c[0x0][0x2d0], -R138.reuse ;  /* 0x0000b400d0037a23 */ /* 0x102fe2000001088a */
[----:B---3--:R-:W-:Y:S07]  /*11010*/  F2FP.BF16.PACK_AB R143, R210, R211 ;  /* 0x000000d3d28f723e */ /* 0x008fee00000010ff */
[----:B------:R1:W-:Y:S01]  /*11020*/  MUFU.EX2 R167, R3 ;  /* 0x0000000300a77308 */ /* 0x0003e20000000800 */
[C---:B----4-:R-:W-:Y:S08]  /*11030*/  HMMA.16816.F32.BF16 R4, R140.reuse, R144, R4 ;  /* 0x000000908c04723c */ /* 0x050ff00000041804 */
[C---:B------:R-:W-:Y:S01]  /*11040*/  HMMA.16816.F32.BF16 R8, R140.reuse, R146, R8 ;  /* 0x000000928c08723c */ /* 0x040fe20000041808 */
[----:B------:R-:W3:Y:S07]  /*11050*/  LDSM.16.MT88.4 R144, [R218+0x3800] ;  /* 0x00380000da90783b */ /* 0x000eee0000004200 */
[C---:B------:R-:W-:Y:S04]  /*11060*/  HMMA.16816.F32.BF16 R12, R140.reuse, R152, R12 ;  /* 0x000000988c0c723c */ /* 0x040fe8000004180c */
[----:B-1----:R-:W-:Y:S04]  /*11070*/  FFMA.FTZ R3, R209, c[0x0][0x2d0], -R138 ;  /* 0x0000b400d1037a23 */ /* 0x002fe8000001088a */
[C---:B------:R-:W-:Y:S01]  /*11080*/  HMMA.16816.F32.BF16 R16, R140.reuse, R154, R16 ;  /* 0x0000009a8c10723c */ /* 0x040fe20000041810 */
[----:B------:R1:W4:Y:S01]  /*11090*/  MUFU.EX2 R169, R3 ;  /* 0x0000000300a97308 */ /* 0x0003220000000800 */
[----:B------:R-:W3:Y:S06]  /*110a0*/  LDSM.16.MT88.4 R152, [R221+0x3800] ;  /* 0x00380000dd98783b */ /* 0x000eec0000004200 */
[C---:B------:R-:W-:Y:S08]  /*110b0*/  HMMA.16816.F32.BF16 R20, R140.reuse, R156, R20 ;  /* 0x0000009c8c14723c */ /* 0x040ff00000041814 */
[C---:B------:R-:W-:Y:S01]  /*110c0*/  HMMA.16816.F32.BF16 R24, R140.reuse, R158, R24 ;  /* 0x0000009e8c18723c */ /* 0x040fe20000041818 */
[----:B------:R-:W4:Y:S07]  /*110d0*/  LDSM.16.MT88.4 R156, [R220+0x3800] ;  /* 0x00380000dc9c783b */ /* 0x000f2e0000004200 */
[C---:B------:R-:W-:Y:S04]  /*110e0*/  HMMA.16816.F32.BF16 R28, R140.reuse, R160, R28 ;  /* 0x000000a08c1c723c */ /* 0x040fe8000004181c */
[--C-:B-1----:R-:W-:Y:S04]  /*110f0*/  FFMA.FTZ R3, R214, c[0x0][0x2d0], -R134.reuse ;  /* 0x0000b400d6037a23 */ /* 0x102fe80000010886 */
[C---:B------:R-:W-:Y:S01]  /*11100*/  HMMA.16816.F32.BF16 R32, R140.reuse, R162, R32 ;  /* 0x000000a28c20723c */ /* 0x040fe20000041820 */
[----:B------:R1:W-:Y:S01]  /*11110*/  MUFU.EX2 R207, R3 ;  /* 0x0000000300cf7308 */ /* 0x0003e20000000800 */
[----:B------:R-:W4:Y:S06]  /*11120*/  LDSM.16.MT88.4 R160, [R217+0x6800] ;  /* 0x00680000d9a0783b */ /* 0x000f2c0000004200 */
[C---:B--2---:R-:W-:Y:S08]  /*11130*/  HMMA.16816.F32.BF16 R36, R140.reuse, R148, R36 ;  /* 0x000000948c24723c */ /* 0x044ff00000041824 */
[C---:B------:R-:W-:Y:S01]  /*11140*/  HMMA.16816.F32.BF16 R40, R140.reuse, R150, R40 ;  /* 0x000000968c28723c */ /* 0x040fe20000041828 */
[----:B------:R-:W2:Y:S07]  /*11150*/  LDSM.16.MT88.4 R148, [R218+0x6800] ;  /* 0x00680000da94783b */ /* 0x000eae0000004200 */
[C---:B---3--:R-:W-:Y:S04]  /*11160*/  HMMA.16816.F32.BF16 R44, R140.reuse, R144, R44 ;  /* 0x000000908c2c723c */ /* 0x048fe8000004182c */
[----:B-1----:R-:W-:Y:S02]  /*11170*/  FFMA.FTZ R3, R215, c[0x0][0x2d0], -R134 ;  /* 0x0000b400d7037a23 */ /* 0x002fe40000010886 */
[----:B------:R-:W-:Y:S02]  /*11180*/  MUFU.EX2 R215, R135 ;  /* 0x0000008700d77308 */ /* 0x000fe40000000800 */
[C---:B------:R-:W-:Y:S01]  /*11190*/  HMMA.16816.F32.BF16 R48, R140.reuse, R146, R48 ;  /* 0x000000928c30723c */ /* 0x040fe20000041830 */
[----:B------:R-:W1:Y:S07]  /*111a0*/  LDSM.16.MT88.4 R144, [R221+0x6800] ;  /* 0x00680000dd90783b */ /* 0x000e6e0000004200 */
[C---:B------:R-:W-:Y:S01]  /*111b0*/  HMMA.16816.F32.BF16 R52, R140.reuse, R152, R52 ;  /* 0x000000988c34723c */ /* 0x040fe20000041834 */
[----:B------:R3:W-:Y:S07]  /*111c0*/  MUFU.EX2 R206, R3 ;  /* 0x0000000300ce7308 */ /* 0x0007ee0000000800 */
[C---:B------:R-:W-:Y:S01]  /*111d0*/  HMMA.16816.F32.BF16 R56, R140.reuse, R154, R56 ;  /* 0x0000009a8c38723c */ /* 0x040fe20000041838 */
[----:B------:R-:W1:Y:S02]  /*111e0*/  LDSM.16.MT88.4 R152, [R220+0x6800] ;  /* 0x00680000dc98783b */ /* 0x000e640000004200 */
[----:B------:R-:W-:Y:S05]  /*111f0*/  MUFU.EX2 R135, R136 ;  /* 0x0000008800877308 */ /* 0x000fea0000000800 */
[C---:B----4-:R-:W-:Y:S08]  /*11200*/  HMMA.16816.F32.BF16 R60, R140.reuse, R156, R60 ;  /* 0x0000009c8c3c723c */ /* 0x050ff0000004183c */
[C---:B------:R-:W-:Y:S01]  /*11210*/  HMMA.16816.F32.BF16 R64, R140.reuse, R158, R64 ;  /* 0x0000009e8c40723c */ /* 0x040fe20000041840 */
[----:B------:R-:W4:Y:S03]  /*11220*/  LDSM.16.MT88.4 R156, [R217+0x9800] ;  /* 0x00980000d99c783b */ /* 0x000f260000004200 */
[--C-:B---3--:R-:W-:Y:S01]  /*11230*/  FFMA.FTZ R3, R197, c[0x0][0x2d0], -R138.reuse ;  /* 0x0000b400c5037a23 */ /* 0x108fe2000001088a */
[----:B------:R-:W-:Y:S02]  /*11240*/  MOV R197, R196 ;  /* 0x000000c400c57202 */ /* 0x000fe40000000f00 */
[----:B------:R-:W-:Y:S01]  /*11250*/  MOV R196, R187 ;  /* 0x000000bb00c47202 */ /* 0x000fe20000000f00 */
[C---:B------:R-:W-:Y:S04]  /*11260*/  HMMA.16816.F32.BF16 R68, R140.reuse, R160, R68 ;  /* 0x000000a08c44723c */ /* 0x040fe80000041844 */
[----:B------:R-:W-:Y:S02]  /*11270*/  MOV R187, R173 ;  /* 0x000000ad00bb7202 */ /* 0x000fe40000000f00 */
[----:B------:R-:W-:Y:S02]  /*11280*/  MOV R173, R170 ;  /* 0x000000aa00ad7202 */ /* 0x000fe40000000f00 */
[C---:B------:R-:W-:Y:S01]  /*11290*/  HMMA.16816.F32.BF16 R72, R140.reuse, R162, R72 ;  /* 0x000000a28c48723c */ /* 0x040fe20000041848 */
[----:B------:R3:W-:Y:S01]  /*112a0*/  MUFU.EX2 R170, R3 ;  /* 0x0000000300aa7308 */ /* 0x0007e20000000800 */
[----:B------:R-:W-:Y:S06]  /*112b0*/  LDSM.16.MT88.4 R160, [R220+0x1000] ;  /* 0x00100000dca0783b */ /* 0x000fec0000004200 */
[C---:B--2---:R-:W-:Y:S08]  /*112c0*/  HMMA.16816.F32.BF16 R76, R140.reuse, R148, R76 ;  /* 0x000000948c4c723c */ /* 0x044ff0000004184c */
[C---:B------:R-:W-:Y:S01]  /*112d0*/  HMMA.16816.F32.BF16 R80, R140.reuse, R150, R80 ;  /* 0x000000968c50723c */ /* 0x040fe20000041850 */
[----:B------:R-:W2:Y:S07]  /*112e0*/  LDSM.16.MT88.4 R148, [R218+0x9800] ;  /* 0x00980000da94783b */ /* 0x000eae0000004200 */
[C---:B-1----:R-:W-:Y:S04]  /*112f0*/  HMMA.16816.F32.BF16 R84, R140.reuse, R144, R84 ;  /* 0x000000908c54723c */ /* 0x042fe80000041854 */
[----:B---3--:R-:W-:Y:S01]  /*11300*/  FFMA.FTZ R3, R197, c[0x0][0x2d0], -R138 ;  /* 0x0000b400c5037a23 */ /* 0x008fe2000001088a */
[----:B------:R-:W-:Y:S02]  /*11310*/  MOV R197, R196 ;  /* 0x000000c400c57202 */ /* 0x000fe40000000f00 */
[----:B------:R-:W-:Y:S01]  /*11320*/  MOV R196, R173 ;  /* 0x000000ad00c47202 */ /* 0x000fe20000000f00 */
[C---:B------:R-:W-:Y:S01]  /*11330*/  HMMA.16816.F32.BF16 R88, R140.reuse, R146, R88 ;  /* 0x000000928c58723c */ /* 0x040fe20000041858 */
[----:B------:R-:W1:Y:S03]  /*11340*/  LDSM.16.MT88.4 R144, [R221+0x9800] ;  /* 0x00980000dd90783b */ /* 0x000e660000004200 */
[----:B------:R-:W-:Y:S02]  /*11350*/  MOV R173, R168 ;  /* 0x000000a800ad7202 */ /* 0x000fe40000000f00 */
[----:B------:R3:W1:Y:S02]  /*11360*/  MUFU.EX2 R168, R3 ;  /* 0x0000000300a87308 */ /* 0x0006640000000800 */
[C---:B------:R-:W-:Y:S08]  /*11370*/  HMMA.16816.F32.BF16 R92, R140.reuse, R152, R92 ;  /* 0x000000988c5c723c */ /* 0x040ff0000004185c */
[C---:B------:R-:W-:Y:S01]  /*11380*/  HMMA.16816.F32.BF16 R96, R140.reuse, R154, R96 ;  /* 0x0000009a8c60723c */ /* 0x040fe20000041860 */
[----:B------:R-:W1:Y:S07]  /*11390*/  LDSM.16.MT88.4 R152, [R220+0x9800] ;  /* 0x00980000dc98783b */ /* 0x000e6e0000004200 */
[C---:B----4-:R-:W-:Y:S04]  /*113a0*/  HMMA.16816.F32.BF16 R100, R140.reuse, R156, R100 ;  /* 0x0000009c8c64723c */ /* 0x050fe80000041864 */
        /* <DEDUP_REMOVED lines=8> */
[----:B----4-:R-:W-:Y:S01]  /*11430*/  FFMA.FTZ R3, R197, c[0x0][0x2d0], -R134 ;  /* 0x0000b400c5037a23 */ /* 0x010fe20000010886 */
[----:B------:R-:W-:Y:S02]  /*11440*/  MOV R197, R196 ;  /* 0x000000c400c57202 */ /* 0x000fe40000000f00 */
[----:B------:R-:W-:Y:S01]  /*11450*/  MOV R196, R202 ;  /* 0x000000ca00c47202 */ /* 0x000fe20000000f00 */
[C---:B------:R-:W-:Y:S01]  /*11460*/  HMMA.16816.F32.BF16 R120, R140.reuse, R146, R120 ;  /* 0x000000928c78723c */ /* 0x040fe20000041878 */
[----:B------:R1:W4:Y:S01]  /*11470*/  MUFU.EX2 R202, R3 ;  /* 0x0000000300ca7308 */ /* 0x0003220000000800 */
[----:B------:R-:W2:Y:S06]  /*11480*/  LDSM.16.MT88.4 R144, [R221+0x1000] ;  /* 0x00100000dd90783b */ /* 0x000eac0000004200 */
[C---:B------:R-:W-:Y:S08]  /*11490*/  HMMA.16816.F32.BF16 R124, R140.reuse, R152, R124 ;  /* 0x000000988c7c723c */ /* 0x040ff0000004187c */
[----:B------:R-:W-:Y:S01]  /*114a0*/  HMMA.16816.F32.BF16 R128, R140, R154, R128 ;  /* 0x0000009a8c80723c */ /* 0x000fe20000041880 */
[----:B------:R-:W2:Y:S06]  /*114b0*/  LDSM.16.MT88.4 R152, [R217+0x4000] ;  /* 0x00400000d998783b */ /* 0x000eac0000004200 */
[----:B------:R-:W-:Y:S01]  /*114c0*/  F2FP.BF16.PACK_AB R140, R169, R167 ;  /* 0x000000a7a98c723e */ /* 0x000fe200000010ff */
[--C-:B-1----:R-:W-:Y:S01]  /*114d0*/  FFMA.FTZ R3, R196, c[0x0][0x2d0], -R138.reuse ;  /* 0x0000b400c4037a23 */ /* 0x102fe2000001088a */
[----:B------:R-:W-:Y:S03]  /*114e0*/  MOV R196, R174 ;  /* 0x000000ae00c47202 */ /* 0x000fe60000000f00 */
[----:B------:R1:W-:Y:S01]  /*114f0*/  MUFU.EX2 R174, R3 ;  /* 0x0000000300ae7308 */ /* 0x0003e20000000800 */
[----:B------:R-:W-:Y:S02]  /*11500*/  F2FP.BF16.PACK_AB R142, R168, R170 ;  /* 0x000000aaa88e723e */ /* 0x000fe400000010ff */
[----:B------:R-:W-:Y:S02]  /*11510*/  F2FP.BF16.PACK_AB R141, R206, R207 ;  /* 0x000000cfce8d723e */ /* 0x000fe400000010ff */
[----:B----4-:R-:W-:Y:S07]  /*11520*/  F2FP.BF16.PACK_AB R143, R202, R203 ;  /* 0x000000cbca8f723e */ /* 0x010fee00000010ff */
[C---:B---3--:R-:W-:Y:S08]  /*11530*/  HMMA.16816.F32.BF16 R4, R140.reuse, R156, R4 ;  /* 0x0000009c8c04723c */ /* 0x048ff00000041804 */
[C---:B------:R-:W-:Y:S01]  /*11540*/  HMMA.16816.F32.BF16 R8, R140.reuse, R158, R8 ;  /* 0x0000009e8c08723c */ /* 0x040fe20000041808 */
[----:B------:R-:W3:Y:S03]  /*11550*/  LDSM.16.MT88.4 R156, [R218+0x4000] ;  /* 0x00400000da9c783b */ /* 0x000ee60000004200 */
[----:B-1----:R-:W-:Y:S04]  /*11560*/  FFMA.FTZ R3, R173, c[0x0][0x2d0], -R138 ;  /* 0x0000b400ad037a23 */ /* 0x002fe8000001088a */
[C---:B--2---:R-:W-:Y:S01]  /*11570*/  HMMA.16816.F32.BF16 R12, R140.reuse, R148, R12 ;  /* 0x000000948c0c723c */ /* 0x044fe2000004180c */
[----:B------:R1:W2:Y:S07]  /*11580*/  MUFU.EX2 R173, R3 ;  /* 0x0000000300ad7308 */ /* 0x0002ae0000000800 */
[C---:B------:R-:W-:Y:S01]  /*11590*/  HMMA.16816.F32.BF16 R16, R140.reuse, R150, R16 ;  /* 0x000000968c10723c */ /* 0x040fe20000041810 */
[----:B------:R-:W4:Y:S07]  /*115a0*/  LDSM.16.MT88.4 R148, [R221+0x4000] ;  /* 0x00400000dd94783b */ /* 0x000f2e0000004200 */
[C---:B------:R-:W-:Y:S08]  /*115b0*/  HMMA.16816.F32.BF16 R20, R140.reuse, R144, R20 ;  /* 0x000000908c14723c */ /* 0x040ff00000041814 */
[C---:B------:R-:W-:Y:S01]  /*115c0*/  HMMA.16816.F32.BF16 R24, R140.reuse, R146, R24 ;  /* 0x000000928c18723c */ /* 0x040fe20000041818 */
[----:B------:R-:W2:Y:S03]  /*115d0*/  LDSM.16.MT88.4 R144, [R220+0x4000] ;  /* 0x00400000dc90783b */ /* 0x000ea60000004200 */
[--C-:B-1----:R-:W-:Y:S01]  /*115e0*/  FFMA.FTZ R3, R197, c[0x0][0x2d0], -R134.reuse ;  /* 0x0000b400c5037a23 */ /* 0x102fe20000010886 */
[----:B------:R-:W-:Y:S03]  /*115f0*/  MOV R197, R201 ;  /* 0x000000c900c57202 */ /* 0x000fe60000000f00 */
[C---:B------:R-:W-:Y:S01]  /*11600*/  HMMA.16816.F32.BF16 R28, R140.reuse, R160, R28 ;  /* 0x000000a08c1c723c */ /* 0x040fe2000004181c */
[----:B------:R1:W-:Y:S07]  /*11610*/  MUFU.EX2 R201, R3 ;  /* 0x0000000300c97308 */ /* 0x0003ee0000000800 */
[C---:B------:R-:W-:Y:S01]  /*11620*/  HMMA.16816.F32.BF16 R32, R140.reuse, R162, R32 ;  /* 0x000000a28c20723c */ /* 0x040fe20000041820 */
[----:B------:R-:W2:Y:S07]  /*11630*/  LDSM.16.MT88.4 R160, [R217+0x7000] ;  /* 0x00700000d9a0783b */ /* 0x000eae0000004200 */
[C---:B------:R-:W-:Y:S08]  /*11640*/  HMMA.16816.F32.BF16 R36, R140.reuse, R152, R36 ;  /* 0x000000988c24723c */ /* 0x040ff00000041824 */
[C---:B------:R-:W-:Y:S01]  /*11650*/  HMMA.16816.F32.BF16 R40, R140.reuse, R154, R40 ;  /* 0x0000009a8c28723c */ /* 0x040fe20000041828 */
[----:B------:R-:W2:Y:S03]  /*11660*/  LDSM.16.MT88.4 R152, [R218+0x7000] ;  /* 0x00700000da98783b */ /* 0x000ea60000004200 */
[----:B-1----:R-:W-:Y:S01]  /*11670*/  FFMA.FTZ R3, R196, c[0x0][0x2d0], -R134 ;  /* 0x0000b400c4037a23 */ /* 0x002fe20000010886 */
[----:B------:R-:W-:Y:S03]  /*11680*/  MOV R196, R200 ;  /* 0x000000c800c47202 */ /* 0x000fe60000000f00 */
[C---:B---3--:R-:W-:Y:S01]  /*11690*/  HMMA.16816.F32.BF16 R44, R140.reuse, R156, R44 ;  /* 0x0000009c8c2c723c */ /* 0x048fe2000004182c */
[----:B------:R1:W3:Y:S07]  /*116a0*/  MUFU.EX2 R200, R3 ;  /* 0x0000000300c87308 */ /* 0x0002ee0000000800 */
[C---:B------:R-:W-:Y:S01]  /*116b0*/  HMMA.16816.F32.BF16 R48, R140.reuse, R158, R48 ;  /* 0x0000009e8c30723c */ /* 0x040fe20000041830 */
[----:B------:R-:W3:Y:S07]  /*116c0*/  LDSM.16.MT88.4 R156, [R221+0x7000] ;  /* 0x00700000dd9c783b */ /* 0x000eee0000004200 */
[C---:B----4-:R-:W-:Y:S08]  /*116d0*/  HMMA.16816.F32.BF16 R52, R140.reuse, R148, R52 ;  /* 0x000000948c34723c */ /* 0x050ff00000041834 */
[C---:B------:R-:W-:Y:S01]  /*116e0*/  HMMA.16816.F32.BF16 R56, R140.reuse, R150, R56 ;  /* 0x000000968c38723c */ /* 0x040fe20000041838 */
[----:B------:R-:W4:Y:S03]  /*116f0*/  LDSM.16.MT88.4 R148, [R220+0x7000] ;  /* 0x00700000dc94783b */ /* 0x000f260000004200 */
[----:B-1----:R-:W-:Y:S04]  /*11700*/  FFMA.FTZ R3, R197, c[0x0][0x2d0], -R138 ;  /* 0x0000b400c5037a23 */ /* 0x002fe8000001088a */
[C---:B--2---:R-:W-:Y:S01]  /*11710*/  HMMA.16816.F32.BF16 R60, R140.reuse, R144, R60 ;  /* 0x000000908c3c723c */ /* 0x044fe2000004183c */
[----:B------:R1:W2:Y:S07]  /*11720*/  MUFU.EX2 R214, R3 ;  /* 0x0000000300d67308 */ /* 0x0002ae0000000800 */
[C---:B------:R-:W-:Y:S01]  /*11730*/  HMMA.16816.F32.BF16 R64, R140.reuse, R146, R64 ;  /* 0x000000928c40723c */ /* 0x040fe20000041840 */
[----:B------:R-:W2:Y:S07]  /*11740*/  LDSM.16.MT88.4 R144, [R217+0xa000] ;  /* 0x00a00000d990783b */ /* 0x000eae0000004200 */
[C---:B------:R-:W-:Y:S08]  /*11750*/  HMMA.16816.F32.BF16 R68, R140.reuse, R160, R68 ;  /* 0x000000a08c44723c */ /* 0x040ff00000041844 */
[C---:B------:R-:W-:Y:S01]  /*11760*/  HMMA.16816.F32.BF16 R72, R140.reuse, R162, R72 ;  /* 0x000000a28c48723c */ /* 0x040fe20000041848 */
[----:B------:R-:W-:Y:S03]  /*11770*/  LDSM.16.MT88.4 R160, [R221+0x1800] ;  /* 0x00180000dda0783b */ /* 0x000fe60000004200 */
[--C-:B-1----:R-:W-:Y:S04]  /*11780*/  FFMA.FTZ R3, R196, c[0x0][0x2d0], -R134.reuse ;  /* 0x0000b400c4037a23 */ /* 0x102fe80000010886 */
[C---:B------:R-:W-:Y:S01]  /*11790*/  HMMA.16816.F32.BF16 R76, R140.reuse, R152, R76 ;  /* 0x000000988c4c723c */ /* 0x040fe2000004184c */
[----:B------:R1:W-:Y:S07]  /*117a0*/  MUFU.EX2 R199, R3 ;  /* 0x0000000300c77308 */ /* 0x0003ee0000000800 */
[C---:B------:R-:W-:Y:S01]  /*117b0*/  HMMA.16816.F32.BF16 R80, R140.reuse, R154, R80 ;  /* 0x0000009a8c50723c */ /* 0x040fe20000041850 */
[----:B------:R-:W2:Y:S07]  /*117c0*/  LDSM.16.MT88.4 R152, [R218+0xa000] ;  /* 0x00a00000da98783b */ /* 0x000eae0000004200 */
[C---:B---3--:R-:W-:Y:S08]  /*117d0*/  HMMA.16816.F32.BF16 R84, R140.reuse, R156, R84 ;  /* 0x0000009c8c54723c */ /* 0x048ff00000041854 */
[C---:B------:R-:W-:Y:S01]  /*117e0*/  HMMA.16816.F32.BF16 R88, R140.reuse, R158, R88 ;  /* 0x0000009e8c58723c */ /* 0x040fe20000041858 */
[----:B------:R-:W3:Y:S03]  /*117f0*/  LDSM.16.MT88.4 R156, [R221+0xa000] ;  /* 0x00a00000dd9c783b */ /* 0x000ee60000004200 */
[----:B-1----:R-:W-:Y:S04]  /*11800*/  FFMA.FTZ R3, R187, c[0x0][0x2d0], -R134 ;  /* 0x0000b400bb037a23 */ /* 0x002fe80000010886 */
[C---:B----4-:R-:W-:Y:S01]  /*11810*/  HMMA.16816.F32.BF16 R92, R140.reuse, R148, R92 ;  /* 0x000000948c5c723c */ /* 0x050fe2000004185c */
[----:B------:R1:W4:Y:S07]  /*11820*/  MUFU.EX2 R198, R3 ;  /* 0x0000000300c67308 */ /* 0x00032e0000000800 */
[C---:B------:R-:W-:Y:S01]  /*11830*/  HMMA.16816.F32.BF16 R96, R140.reuse, R150, R96 ;  /* 0x000000968c60723c */ /* 0x040fe20000041860 */
[----:B------:R-:W4:Y:S07]  /*11840*/  LDSM.16.MT88.4 R148, [R220+0xa000] ;  /* 0x00a00000dc94783b */ /* 0x000f2e0000004200 */
[C---:B--2---:R-:W-:Y:S08]  /*11850*/  HMMA.16816.F32.BF16 R100, R140.reuse, R144, R100 ;  /* 0x000000908c64723c */ /* 0x044ff00000041864 */
[C---:B------:R-:W-:Y:S01]  /*11860*/  HMMA.16816.F32.BF16 R104, R140.reuse, R146, R104 ;  /* 0x000000928c68723c */ /* 0x040fe20000041868 */
[----:B------:R-:W2:Y:S03]  /*11870*/  LDSM.16.MT88.4 R144, [R217+0x1800] ;  /* 0x00180000d990783b */ /* 0x000ea60000004200 */
        /* <DEDUP_REMOVED lines=8> */
[----:B-1----:R-:W-:Y:S01]  /*11900*/  FFMA.FTZ R3, R185, c[0x0][0x2d0], -R138 ;  /* 0x0000b400b9037a23 */ /* 0x002fe2000001088a */
[----:B------:R-:W-:Y:S03]  /*11910*/  MOV R185, R188 ;  /* 0x000000bc00b97202 */ /* 0x000fe60000000f00 */
[C---:B----4-:R-:W-:Y:S01]  /*11920*/  HMMA.16816.F32.BF16 R124, R140.reuse, R148, R124 ;  /* 0x000000948c7c723c */ /* 0x050fe2000004187c */
[----:B------:R1:W-:Y:S07]  /*11930*/  MUFU.EX2 R208, R3 ;  /* 0x0000000300d07308 */ /* 0x0003ee0000000800 */
[----:B------:R-:W-:Y:S01]  /*11940*/  HMMA.16816.F32.BF16 R128, R140, R150, R128 ;  /* 0x000000968c80723c */ /* 0x000fe20000041880 */
[----:B------:R-:W4:Y:S06]  /*11950*/  LDSM.16.MT88.4 R148, [R217+0x4800] ;  /* 0x00480000d994783b */ /* 0x000f2c0000004200 */
[----:B------:R-:W-:Y:S02]  /*11960*/  F2FP.BF16.PACK_AB R140, R173, R174 ;  /* 0x000000aead8c723e */ /* 0x000fe400000010ff */
[----:B------:R-:W-:Y:S03]  /*11970*/  F2FP.BF16.PACK_AB R141, R200, R201 ;  /* 0x000000c9c88d723e */ /* 0x000fe600000010ff */
[----:B------:R-:W-:Y:S02]  /*11980*/  F2FP.BF16.PACK_AB R142, R214, R215 ;  /* 0x000000d7d68e723e */ /* 0x000fe400000010ff */
[----:B------:R-:W-:Y:S01]  /*11990*/  F2FP.BF16.PACK_AB R143, R198, R199 ;  /* 0x000000c7c68f723e */ /* 0x000fe200000010ff */
[--C-:B-1----:R-:W-:Y:S06]  /*119a0*/  FFMA.FTZ R3, R193, c[0x0][0x2d0], -R134.reuse ;  /* 0x0000b400c1037a23 */ /* 0x102fec0000010886 */
[C---:B--2---:R-:W-:Y:S01]  /*119b0*/  HMMA.16816.F32.BF16 R4, R140.reuse, R144, R4 ;  /* 0x000000908c04723c */ /* 0x044fe20000041804 */
[----:B------:R1:W-:Y:S07]  /*119c0*/  MUFU.EX2 R193, R3 ;  /* 0x0000000300c17308 */ /* 0x0003ee0000000800 */
[C---:B------:R-:W-:Y:S01]  /*119d0*/  HMMA.16816.F32.BF16 R8, R140.reuse, R146, R8 ;  /* 0x000000928c08723c */ /* 0x040fe20000041808 */
[----:B------:R-:W2:Y:S07]  /*119e0*/  LDSM.16.MT88.4 R144, [R218+0x4800] ;  /* 0x00480000da90783b */ /* 0x000eae0000004200 */
[C---:B------:R-:W-:Y:S08]  /*119f0*/  HMMA.16816.F32.BF16 R12, R140.reuse, R152, R12 ;  /* 0x000000988c0c723c */ /* 0x040ff0000004180c */
[C---:B------:R-:W-:Y:S01]  /*11a00*/  HMMA.16816.F32.BF16 R16, R140.reuse, R154, R16 ;  /* 0x0000009a8c10723c */ /* 0x040fe20000041810 */
[----:B------:R-:W2:Y:S03]  /*11a10*/  LDSM.16.MT88.4 R152, [R221+0x4800] ;  /* 0x00480000dd98783b */ /* 0x000ea60000004200 */
[----:B-1----:R-:W-:Y:S04]  /*11a20*/  FFMA.FTZ R3, R192, c[0x0][0x2d0], -R134 ;  /* 0x0000b400c0037a23 */ /* 0x002fe80000010886 */
[C---:B------:R-:W-:Y:S01]  /*11a30*/  HMMA.16816.F32.BF16 R20, R140.reuse, R160, R20 ;  /* 0x000000a08c14723c */ /* 0x040fe20000041814 */
[----:B------:R1:W-:Y:S07]  /*11a40*/  MUFU.EX2 R192, R3 ;  /* 0x0000000300c07308 */ /* 0x0003ee0000000800 */
[C---:B------:R-:W-:Y:S01]  /*11a50*/  HMMA.16816.F32.BF16 R24, R140.reuse, R162, R24 ;  /* 0x000000a28c18723c */ /* 0x040fe20000041818 */
[----:B------:R-:W-:Y:S07]  /*11a60*/  LDSM.16.MT88.4 R160, [R217+0x7800] ;  /* 0x00780000d9a0783b */ /* 0x000fee0000004200 */
[C---:B---3--:R-:W-:Y:S08]  /*11a70*/  HMMA.16816.F32.BF16 R28, R140.reuse, R156, R28 ;  /* 0x0000009c8c1c723c */ /* 0x048ff0000004181c */
[C---:B------:R-:W-:Y:S01]  /*11a80*/  HMMA.16816.F32.BF16 R32, R140.reuse, R158, R32 ;  /* 0x0000009e8c20723c */ /* 0x040fe20000041820 */
[----:B------:R-:W3:Y:S03]  /*11a90*/  LDSM.16.MT88.4 R156, [R220+0x4800] ;  /* 0x00480000dc9c783b */ /* 0x000ee60000004200 */
[--C-:B-1----:R-:W-:Y:S04]  /*11aa0*/  FFMA.FTZ R3, R184, c[0x0][0x2d0], -R138.reuse ;  /* 0x0000b400b8037a23 */ /* 0x102fe8000001088a */
[C---:B----4-:R-:W-:Y:S01]  /*11ab0*/  HMMA.16816.F32.BF16 R36, R140.reuse, R148, R36 ;  /* 0x000000948c24723c */ /* 0x050fe20000041824 */
[----:B------:R1:W-:Y:S01]  /*11ac0*/  MUFU.EX2 R205, R3 ;  /* 0x0000000300cd7308 */ /* 0x0003e20000000800 */
[----:B------:R-:W4:Y:S06]  /*11ad0*/  LDL.LU R184, [R1+0x10] ;  /* 0x0000100001b87983 */ /* 0x000f2c0000300800 */
[C---:B------:R-:W-:Y:S01]  /*11ae0*/  HMMA.16816.F32.BF16 R40, R140.reuse, R150, R40 ;  /* 0x000000968c28723c */ /* 0x040fe20000041828 */
[----:B------:R-:W3:Y:S07]  /*11af0*/  LDSM.16.MT88.4 R148, [R218+0x7800] ;  /* 0x00780000da94783b */ /* 0x000eee0000004200 */
[C---:B--2---:R-:W-:Y:S08]  /*11b00*/  HMMA.16816.F32.BF16 R44, R140.reuse, R144, R44 ;  /* 0x000000908c2c723c */ /* 0x044ff0000004182c */
[C---:B------:R-:W-:Y:S01]  /*11b10*/  HMMA.16816.F32.BF16 R48, R140.reuse, R146, R48 ;  /* 0x000000928c30723c */ /* 0x040fe20000041830 */
[----:B------:R-:W2:Y:S03]  /*11b20*/  LDSM.16.MT88.4 R144, [R221+0x7800] ;  /* 0x00780000dd90783b */ /* 0x000ea60000004200 */
[----:B-1----:R-:W-:Y:S01]  /*11b30*/  FFMA.FTZ R3, R182, c[0x0][0x2d0], -R138 ;  /* 0x0000b400b6037a23 */ /* 0x002fe2000001088a */
[----:B------:R-:W-:Y:S03]  /*11b40*/  MOV R182, R178 ;  /* 0x000000b200b67202 */ /* 0x000fe60000000f00 */
[C---:B------:R-:W-:Y:S01]  /*11b50*/  HMMA.16816.F32.BF16 R52, R140.reuse, R152, R52 ;  /* 0x000000988c34723c */ /* 0x040fe20000041834 */
[----:B------:R1:W-:Y:S07]  /*11b60*/  MUFU.EX2 R204, R3 ;  /* 0x0000000300cc7308 */ /* 0x0003ee0000000800 */
[C---:B------:R-:W-:Y:S01]  /*11b70*/  HMMA.16816.F32.BF16 R56, R140.reuse, R154, R56 ;  /* 0x0000009a8c38723c */ /* 0x040fe20000041838 */
[----:B------:R-:W2:Y:S07]  /*11b80*/  LDSM.16.MT88.4 R152, [R220+0x7800] ;  /* 0x00780000dc98783b */ /* 0x000eae0000004200 */
[C---:B---3--:R-:W-:Y:S08]  /*11b90*/  HMMA.16816.F32.BF16 R60, R140.reuse, R156, R60 ;  /* 0x0000009c8c3c723c */ /* 0x048ff0000004183c */
[C---:B------:R-:W-:Y:S01]  /*11ba0*/  HMMA.16816.F32.BF16 R64, R140.reuse, R158, R64 ;  /* 0x0000009e8c40723c */ /* 0x040fe20000041840 */
[----:B------:R-:W3:Y:S03]  /*11bb0*/  LDSM.16.MT88.4 R156, [R217+0xa800] ;  /* 0x00a80000d99c783b */ /* 0x000ee60000004200 */
[--C-:B-1----:R-:W-:Y:S04]  /*11bc0*/  FFMA.FTZ R3, R191, c[0x0][0x2d0], -R134.reuse ;  /* 0x0000b400bf037a23 */ /* 0x102fe80000010886 */
[C---:B------:R-:W-:Y:S01]  /*11bd0*/  HMMA.16816.F32.BF16 R68, R140.reuse, R160, R68 ;  /* 0x000000a08c44723c */ /* 0x040fe20000041844 */
[----:B------:R1:W-:Y:S07]  /*11be0*/  MUFU.EX2 R191, R3 ;  /* 0x0000000300bf7308 */ /* 0x0003ee0000000800 */
[C---:B------:R-:W-:Y:S01]  /*11bf0*/  HMMA.16816.F32.BF16 R72, R140.reuse, R162, R72 ;  /* 0x000000a28c48723c */ /* 0x040fe20000041848 */
[----:B------:R-:W-:Y:S07]  /*11c00*/  LDSM.16.MT88.4 R160, [R217+0x5000] ;  /* 0x00500000d9a0783b */ /* 0x000fee0000004200 */
[C---:B------:R-:W-:Y:S08]  /*11c10*/  HMMA.16816.F32.BF16 R76, R140.reuse, R148, R76 ;  /* 0x000000948c4c723c */ /* 0x040ff0000004184c */
[C---:B------:R-:W-:Y:S01]  /*11c20*/  HMMA.16816.F32.BF16 R80, R140.reuse, R150, R80 ;  /* 0x000000968c50723c */ /* 0x040fe20000041850 */
[----:B------:R-:W3:Y:S03]  /*11c30*/  LDSM.16.MT88.4 R148, [R218+0xa800] ;  /* 0x00a80000da94783b */ /* 0x000ee60000004200 */
[----:B-1----:R-:W-:Y:S01]  /*11c40*/  FFMA.FTZ R3, R181, c[0x0][0x2d0], -R134 ;  /* 0x0000b400b5037a23 */ /* 0x002fe20000010886 */
[----:B------:R-:W-:Y:S03]  /*11c50*/  MOV R181, R190 ;  /* 0x000000be00b57202 */ /* 0x000fe60000000f00 */
[C---:B--2---:R-:W-:Y:S01]  /*11c60*/  HMMA.16816.F32.BF16 R84, R140.reuse, R144, R84 ;  /* 0x000000908c54723c */ /* 0x044fe20000041854 */
[----:B------:R1:W-:Y:S07]  /*11c70*/  MUFU.EX2 R190, R3 ;  /* 0x0000000300be7308 */ /* 0x0003ee0000000800 */
[C---:B------:R-:W-:Y:S01]  /*11c80*/  HMMA.16816.F32.BF16 R88, R140.reuse, R146, R88 ;  /* 0x000000928c58723c */ /* 0x040fe20000041858 */
[----:B------:R-:W2:Y:S07]  /*11c90*/  LDSM.16.MT88.4 R144, [R221+0xa800] ;  /* 0x00a80000dd90783b */ /* 0x000eae0000004200 */
[C---:B------:R-:W-:Y:S08]  /*11ca0*/  HMMA.16816.F32.BF16 R92, R140.reuse, R152, R92 ;  /* 0x000000988c5c723c */ /* 0x040ff0000004185c */
[C---:B------:R-:W-:Y:S01]  /*11cb0*/  HMMA.16816.F32.BF16 R96, R140.reuse, R154, R96 ;  /* 0x0000009a8c60723c */ /* 0x040fe20000041860 */
[----:B------:R-:W2:Y:S03]  /*11cc0*/  LDSM.16.MT88.4 R152, [R220+0xa800] ;  /* 0x00a80000dc98783b */ /* 0x000ea60000004200 */
[--C-:B-1----:R-:W-:Y:S01]  /*11cd0*/  FFMA.FTZ R3, R181, c[0x0][0x2d0], -R138.reuse ;  /* 0x0000b400b5037a23 */ /* 0x102fe2000001088a */
[----:B------:R-:W-:Y:S03]  /*11ce0*/  MOV R181, R177 ;  /* 0x000000b100b57202 */ /* 0x000fe60000000f00 */
[C---:B---3--:R-:W-:Y:S01]  /*11cf0*/  HMMA.16816.F32.BF16 R100, R140.reuse, R156, R100 ;  /* 0x0000009c8c64723c */ /* 0x048fe20000041864 */
[----:B------:R1:W-:Y:S07]  /*11d00*/  MUFU.EX2 R197, R3 ;  /* 0x0000000300c57308 */ /* 0x0003ee0000000800 */
[C---:B------:R-:W-:Y:S01]  /*11d10*/  HMMA.16816.F32.BF16 R104, R140.reuse, R158, R104 ;  /* 0x0000009e8c68723c */ /* 0x040fe20000041868 */
[----:B------:R-:W3:Y:S07]  /*11d20*/  LDSM.16.MT88.4 R156, [R217+0x2000] ;  /* 0x00200000d99c783b */ /* 0x000eee0000004200 */
[C---:B------:R-:W-:Y:S08]  /*11d30*/  HMMA.16816.F32.BF16 R108, R140.reuse, R148, R108 ;  /* 0x000000948c6c723c */ /* 0x040ff0000004186c */
[C---:B------:R-:W-:Y:S01]  /*11d40*/  HMMA.16816.F32.BF16 R112, R140.reuse, R150, R112 ;  /* 0x000000968c70723c */ /* 0x040fe20000041870 */
[----:B------:R-:W3:Y:S03]  /*11d50*/  LDSM.16.MT88.4 R148, [R218+0x2000] ;  /* 0x00200000da94783b */ /* 0x000ee60000004200 */
[----:B-1----:R-:W-:Y:S01]  /*11d60*/  FFMA.FTZ R3, R180, c[0x0][0x2d0], -R138 ;  /* 0x0000b400b4037a23 */ /* 0x002fe2000001088a */
[----:B------:R-:W-:Y:S03]  /*11d70*/  MOV R180, R176 ;  /* 0x000000b000b47202 */ /* 0x000fe60000000f00 */
[C---:B--2---:R-:W-:Y:S01]  /*11d80*/  HMMA.16816.F32.BF16 R116, R140.reuse, R144, R116 ;  /* 0x000000908c74723c */ /* 0x044fe20000041874 */
[----:B------:R1:W2:Y:S07]  /*11d90*/  MUFU.EX2 R196, R3 ;  /* 0x0000000300c47308 */ /* 0x0002ae0000000800 */
[C---:B------:R-:W-:Y:S01]  /*11da0*/  HMMA.16816.F32.BF16 R120, R140.reuse, R146, R120 ;  /* 0x000000928c78723c */ /* 0x040fe20000041878 */
[----:B------:R-:W3:Y:S07]  /*11db0*/  LDSM.16.MT88.4 R144, [R221+0x2000] ;  /* 0x00200000dd90783b */ /* 0x000eee0000004200 */
[C---:B------:R-:W-:Y:S08]  /*11dc0*/  HMMA.16816.F32.BF16 R124, R140.reuse, R152, R124 ;  /* 0x000000988c7c723c */ /* 0x040ff0000004187c */
[----:B------:R-:W-:Y:S01]  /*11dd0*/  HMMA.16816.F32.BF16 R128, R140, R154, R128 ;  /* 0x0000009a8c80723c */ /* 0x000fe20000041880 */
[----:B------:R-:W3:Y:S03]  /*11de0*/  LDSM.16.MT88.4 R152, [R220+0x2000] ;  /* 0x00200000dc98783b */ /* 0x000ee60000004200 */
[--C-:B-1----:R-:W-:Y:S01]  /*11df0*/  FFMA.FTZ R3, R189, c[0x0][0x2d0], -R134.reuse ;  /* 0x0000b400bd037a23 */ /* 0x102fe20000010886 */
[----:B--2---:R-:W-:Y:S02]  /*11e00*/  F2FP.BF16.PACK_AB R136, R196, R197 ;  /* 0x000000c5c488723e */ /* 0x004fe400000010ff */
[----:B------:R-:W-:Y:S01]  /*11e10*/  F2FP.BF16.PACK_AB R140, R208, R209 ;  /* 0x000000d1d08c723e */ /* 0x000fe200000010ff */
[----:B------:R1:W-:Y:S01]  /*11e20*/  MUFU.EX2 R189, R3 ;  /* 0x0000000300bd7308 */ /* 0x0003e20000000800 */
[----:B------:R-:W-:Y:S03]  /*11e30*/  F2FP.BF16.PACK_AB R141, R192, R193 ;  /* 0x000000c1c08d723e */ /* 0x000fe600000010ff */
[----:B------:R-:W-:Y:S02]  /*11e40*/  F2FP.BF16.PACK_AB R142, R204, R205 ;  /* 0x000000cdcc8e723e */ /* 0x000fe400000010ff */
[----:B------:R-:W-:Y:S07]  /*11e50*/  F2FP.BF16.PACK_AB R143, R190, R191 ;  /* 0x000000bfbe8f723e */ /* 0x000fee00000010ff */
[C---:B---3--:R-:W-:Y:S08]  /*11e60*/  HMMA.16816.F32.BF16 R4, R140.reuse, R156, R4 ;  /* 0x0000009c8c04723c */ /* 0x048ff00000041804 */
[C---:B------:R-:W-:Y:S01]  /*11e70*/  HMMA.16816.F32.BF16 R8, R140.reuse, R158, R8 ;  /* 0x0000009e8c08723c */ /* 0x040fe20000041808 */
[----:B------:R-:W2:Y:S03]  /*11e80*/  LDSM.16.MT88.4 R156, [R218+0x5000] ;  /* 0x00500000da9c783b */ /* 0x000ea60000004200 */
[--C-:B-1----:R-:W-:Y:S02]  /*11e90*/  FFMA.FTZ R3, R179, c[0x0][0x2d0], -R134.reuse ;  /* 0x0000b400b3037a23 */ /* 0x102fe40000010886 */
[----:B------:R-:W-:Y:S02]  /*11ea0*/  FFMA.FTZ R134, R137, c[0x0][0x2d0], -R134 ;  /* 0x0000b40089867a23 */ /* 0x000fe40000010886 */
[C---:B------:R-:W-:Y:S01]  /*11eb0*/  HMMA.16816.F32.BF16 R12, R140.reuse, R148, R12 ;  /* 0x000000948c0c723c */ /* 0x040fe2000004180c */
[----:B------:R1:W3:Y:S01]  /*11ec0*/  MUFU.EX2 R188, R3 ;  /* 0x0000000300bc7308 */ /* 0x0002e20000000800 */
[----:B------:R-:W-:Y:S06]  /*11ed0*/  LDSM.16.MT88.4 R176, [R217+0x5800] ;  /* 0x00580000d9b0783b */ /* 0x000fec0000004200 */
[C---:B------:R-:W-:Y:S02]  /*11ee0*/  HMMA.16816.F32.BF16 R16, R140.reuse, R150, R16 ;  /* 0x000000968c10723c */ /* 0x040fe40000041810 */
[----:B------:R-:W2:Y:S01]  /*11ef0*/  LDSM.16.MT88.4 R148, [R221+0x5000] ;  /* 0x00500000dd94783b */ /* 0x000ea20000004200 */
[----:B------:R-:W-:Y:S05]  /*11f00*/  MUFU.EX2 R134, R134 ;  /* 0x0000008600867308 */ /* 0x000fea0000000800 */
[C---:B------:R-:W-:Y:S08]  /*11f10*/  HMMA.16816.F32.BF16 R20, R140.reuse, R144, R20 ;  /* 0x000000908c14723c */ /* 0x040ff00000041814 */
[C---:B------:R-:W-:Y:S01]  /*11f20*/  HMMA.16816.F32.BF16 R24, R140.reuse, R146, R24 ;  /* 0x000000928c18723c */ /* 0x040fe20000041818 */
[----:B------:R-:W4:Y:S03]  /*11f30*/  LDSM.16.MT88.4 R144, [R220+0x5000] ;  /* 0x00500000dc90783b */ /* 0x000f260000004200 */
[--C-:B-1----:R-:W-:Y:S01]  /*11f40*/  FFMA.FTZ R3, R195, c[0x0][0x2d0], -R138.reuse ;  /* 0x0000b400c3037a23 */ /* 0x102fe2000001088a */
[----:B---3--:R-:W-:Y:S03]  /*11f50*/  F2FP.BF16.PACK_AB R137, R188, R189 ;  /* 0x000000bdbc89723e */ /* 0x008fe600000010ff */
[C---:B------:R-:W-:Y:S01]  /*11f60*/  HMMA.16816.F32.BF16 R28, R140.reuse, R152, R28 ;  /* 0x000000988c1c723c */ /* 0x040fe2000004181c */
[----:B------:R1:W-:Y:S07]  /*11f70*/  MUFU.EX2 R195, R3 ;  /* 0x0000000300c37308 */ /* 0x0003ee0000000800 */
[C---:B------:R-:W-:Y:S01]  /*11f80*/  HMMA.16816.F32.BF16 R32, R140.reuse, R154, R32 ;  /* 0x0000009a8c20723c */ /* 0x040fe20000041820 */
[----:B------:R-:W3:Y:S07]  /*11f90*/  LDSM.16.MT88.4 R152, [R217+0x8000] ;  /* 0x00800000d998783b */ /* 0x000eee0000004200 */
[C---:B------:R-:W-:Y:S08]  /*11fa0*/  HMMA.16816.F32.BF16 R36, R140.reuse, R160, R36 ;  /* 0x000000a08c24723c */ /* 0x040ff00000041824 */
[C---:B------:R-:W-:Y:S01]  /*11fb0*/  HMMA.16816.F32.BF16 R40, R140.reuse, R162, R40 ;  /* 0x000000a28c28723c */ /* 0x040fe20000041828 */
[----:B------:R-:W3:Y:S03]  /*11fc0*/  LDSM.16.MT88.4 R160, [R218+0x8000] ;  /* 0x00800000daa0783b */ /* 0x000ee60000004200 */
[----:B-1----:R-:W-:Y:S04]  /*11fd0*/  FFMA.FTZ R3, R194, c[0x0][0x2d0], -R138 ;  /* 0x0000b400c2037a23 */ /* 0x002fe8000001088a */
[C---:B--2---:R-:W-:Y:S01]  /*11fe0*/  HMMA.16816.F32.BF16 R44, R140.reuse, R156, R44 ;  /* 0x0000009c8c2c723c */ /* 0x044fe2000004182c */
[----:B------:R-:W2:Y:S01]  /*11ff0*/  LDL.LU R138, [R1+0x14] ;  /* 0x00001400018a7983 */ /* 0x000ea20000300800 */
[----:B------:R1:W1:Y:S06]  /*12000*/  MUFU.EX2 R194, R3 ;  /* 0x0000000300c27308 */ /* 0x00026c0000000800 */
[C---:B------:R-:W-:Y:S01]  /*12010*/  HMMA.16816.F32.BF16 R48, R140.reuse, R158, R48 ;  /* 0x0000009e8c30723c */ /* 0x040fe20000041830 */
[----:B------:R-:W3:Y:S07]  /*12020*/  LDSM.16.MT88.4 R156, [R221+0x8000] ;  /* 0x00800000dd9c783b */ /* 0x000eee0000004200 */
[C---:B------:R-:W-:Y:S04]  /*12030*/  HMMA.16816.F32.BF16 R52, R140.reuse, R148, R52 ;  /* 0x000000948c34723c */ /* 0x040fe80000041834 */
[----:B----4-:R-:W-:Y:S02]  /*12040*/  FFMA.FTZ R2, R2, R184, R185 ;  /* 0x000000b802027223 */ /* 0x010fe400000100b9 */
[----:B------:R-:W-:Y:S02]  /*12050*/  LDSM.16.MT88.4 R184, [R218+0x5800] ;  /* 0x00580000dab8783b */ /* 0x000fe40000004200 */
[C---:B------:R-:W-:Y:S04]  /*12060*/  HMMA.16816.F32.BF16 R56, R140.reuse, R150, R56 ;  /* 0x000000968c38723c */ /* 0x040fe80000041838 */
[----:B-1----:R-:W-:Y:S02]  /*12070*/  MOV R3, R171 ;  /* 0x000000ab00037202 */ /* 0x002fe40000000f00 */
[----:B------:R-:W1:Y:S02]  /*12080*/  LDSM.16.MT88.4 R148, [R220+0x8000] ;  /* 0x00800000dc94783b */ /* 0x000e640000004200 */
[C---:B------:R-:W-:Y:S08]  /*12090*/  HMMA.16816.F32.BF16 R60, R140.reuse, R144, R60 ;  /* 0x000000908c3c723c */ /* 0x040ff0000004183c */
[C---:B------:R-:W-:Y:S01]  /*120a0*/  HMMA.16816.F32.BF16 R64, R140.reuse, R146, R64 ;  /* 0x000000928c40723c */ /* 0x040fe20000041840 */
[----:B------:R-:W4:Y:S07]  /*120b0*/  LDSM.16.MT88.4 R144, [R217+0xb000] ;  /* 0x00b00000d990783b */ /* 0x000f2e0000004200 */
[C---:B---3--:R-:W-:Y:S08]  /*120c0*/  HMMA.16816.F32.BF16 R68, R140.reuse, R152, R68 ;  /* 0x000000988c44723c */ /* 0x048ff00000041844 */
[C---:B------:R-:W-:Y:S01]  /*120d0*/  HMMA.16816.F32.BF16 R72, R140.reuse, R154, R72 ;  /* 0x0000009a8c48723c */ /* 0x040fe20000041848 */
[----:B------:R-:W3:Y:S07]  /*120e0*/  LDSM.16.MT88.4 R152, [R218+0xb000] ;  /* 0x00b00000da98783b */ /* 0x000eee0000004200 */
[C---:B------:R-:W-:Y:S08]  /*120f0*/  HMMA.16816.F32.BF16 R76, R140.reuse, R160, R76 ;  /* 0x000000a08c4c723c */ /* 0x040ff0000004184c */
[C---:B------:R-:W-:Y:S01]  /*12100*/  HMMA.16816.F32.BF16 R80, R140.reuse, R162, R80 ;  /* 0x000000a28c50723c */ /* 0x040fe20000041850 */
[----:B------:R-:W-:Y:S07]  /*12110*/  LDSM.16.MT88.4 R160, [R221+0x2800] ;  /* 0x00280000dda0783b */ /* 0x000fee0000004200 */
[C---:B------:R-:W-:Y:S08]  /*12120*/  HMMA.16816.F32.BF16 R84, R140.reuse, R156, R84 ;  /* 0x0000009c8c54723c */ /* 0x040ff00000041854 */
        /* <DEDUP_REMOVED lines=8> */
[C---:B---3--:R-:W-:Y:S08]  /*121b0*/  HMMA.16816.F32.BF16 R108, R140.reuse, R152, R108 ;  /* 0x000000988c6c723c */ /* 0x048ff0000004186c */
[C---:B------:R-:W-:Y:S01]  /*121c0*/  HMMA.16816.F32.BF16 R112, R140.reuse, R154, R112 ;  /* 0x0000009a8c70723c */ /* 0x040fe20000041870 */
[----:B------:R-:W3:Y:S07]  /*121d0*/  LDSM.16.MT88.4 R152, [R218+0x2800] ;  /* 0x00280000da98783b */ /* 0x000eee0000004200 */
[C---:B------:R-:W-:Y:S07]  /*121e0*/  HMMA.16816.F32.BF16 R116, R140.reuse, R156, R116 ;  /* 0x0000009c8c74723c */ /* 0x040fee0000041874 */
[----:B------:R-:W-:Y:S01]  /*121f0*/  MOV R156, R170 ;  /* 0x000000aa009c7202 */ /* 0x000fe20000000f00 */
[C---:B------:R-:W-:Y:S04]  /*12200*/  HMMA.16816.F32.BF16 R120, R140.reuse, R158, R120 ;  /* 0x0000009e8c78723c */ /* 0x040fe80000041878 */
[----:B------:R-:W-:Y:S03]  /*12210*/  MOV R157, R169 ;  /* 0x000000a9009d7202 */ /* 0x000fe60000000f00 */
[----:B------:R-:W-:Y:S01]  /*12220*/  MOV R159, R168 ;  /* 0x000000a8009f7202 */ /* 0x000fe20000000f00 */
[C---:B-1----:R-:W-:Y:S01]  /*12230*/  HMMA.16816.F32.BF16 R124, R140.reuse, R148, R124 ;  /* 0x000000948c7c723c */ /* 0x042fe2000004187c */
[----:B------:R-:W1:Y:S07]  /*12240*/  LDSM.16.MT88.4 R168, [R220+0x2800] ;  /* 0x00280000dca8783b */ /* 0x000e6e0000004200 */
[----:B------:R-:W-:Y:S04]  /*12250*/  HMMA.16816.F32.BF16 R128, R140, R150, R128 ;  /* 0x000000968c80723c */ /* 0x000fe80000041880 */
[----:B--2---:R-:W-:Y:S01]  /*12260*/  FFMA.FTZ R0, R0, R138, R139 ;  /* 0x0000008a00007223 */ /* 0x004fe2000001008b */
[----:B------:R-:W-:Y:S02]  /*12270*/  F2FP.BF16.PACK_AB R138, R194, R195 ;  /* 0x000000c3c28a723e */ /* 0x000fe400000010ff */
[----:B------:R-:W-:Y:S07]  /*12280*/  F2FP.BF16.PACK_AB R139, R134, R135 ;  /* 0x00000087868b723e */ /* 0x000fee00000010ff */
[C---:B----4-:R-:W-:Y:S01]  /*12290*/  HMMA.16816.F32.BF16 R140, R136.reuse, R144, R4 ;  /* 0x00000090888c723c */ /* 0x050fe20000041804 */
[----:B------:R-:W2:Y:S07]  /*122a0*/  LDSM.16.MT88.4 R4, [R221+0x5800] ;  /* 0x00580000dd04783b */ /* 0x000eae0000004200 */
[C---:B------:R-:W-:Y:S07]  /*122b0*/  HMMA.16816.F32.BF16 R144, R136.reuse, R146, R8 ;  /* 0x000000928890723c */ /* 0x040fee0000041808 */
[----:B------:R-:W-:Y:S01]  /*122c0*/  MOV R8, R159 ;  /* 0x0000009f00087202 */ /* 0x000fe20000000f00 */
[C---:B---3--:R-:W-:Y:S01]  /*122d0*/  HMMA.16816.F32.BF16 R148, R136.reuse, R152, R12 ;  /* 0x000000988894723c */ /* 0x048fe2000004180c */
[----:B------:R-:W-:Y:S03]  /*122e0*/  LDSM.16.MT88.4 R12, [R217+0x8800] ;  /* 0x00880000d90c783b */ /* 0x000fe60000004200 */
[----:B------:R-:W-:Y:S02]  /*122f0*/  MOV R9, R156 ;  /* 0x0000009c00097202 */ /* 0x000fe40000000f00 */
[----:B------:R-:W-:Y:S02]  /*12300*/  MOV R10, R157 ;  /* 0x0000009d000a7202 */ /* 0x000fe40000000f00 */
[C---:B------:R-:W-:Y:S01]  /*12310*/  HMMA.16816.F32.BF16 R152, R136.reuse, R154, R16 ;  /* 0x0000009a8898723c */ /* 0x040fe20000041810 */
[----:B------:R-:W-:Y:S03]  /*12320*/  LDSM.16.MT88.4 R16, [R218+0x8800] ;  /* 0x00880000da10783b */ /* 0x000fe60000004200 */
[----:B------:R-:W-:Y:S04]  /*12330*/  MOV R11, R167 ;  /* 0x000000a7000b7202 */ /* 0x000fe80000000f00 */
[C---:B------:R-:W-:Y:S07]  /*12340*/  HMMA.16816.F32.BF16 R156, R136.reuse, R160, R20 ;  /* 0x000000a0889c723c */ /* 0x040fee0000041814 */
[----:B------:R-:W-:Y:S01]  /*12350*/  MOV R21, R166 ;  /* 0x000000a600157202 */ /* 0x000fe20000000f00 */
[C---:B------:R-:W-:Y:S01]  /*12360*/  HMMA.16816.F32.BF16 R160, R136.reuse, R162, R24 ;  /* 0x000000a288a0723c */ /* 0x040fe20000041818 */
[----:B------:R-:W-:Y:S03]  /*12370*/  LDSM.16.MT88.4 R24, [R220+0x8800] ;  /* 0x00880000dc18783b */ /* 0x000fe60000004200 */
[----:B------:R-:W-:Y:S02]  /*12380*/  MOV R22, R165 ;  /* 0x000000a500167202 */ /* 0x000fe40000000f00 */
[----:B------:R-:W-:Y:S02]  /*12390*/  MOV R23, R164 ;  /* 0x000000a400177202 */ /* 0x000fe40000000f00 */
        /* <DEDUP_REMOVED lines=10> */
[----:B------:R-:W-:Y:S02]  /*12440*/  MOV R28, R10 ;  /* 0x0000000a001c7202 */ /* 0x000fe40000000f00 */
[----:B------:R-:W-:Y:S02]  /*12450*/  MOV R35, R11 ;  /* 0x0000000b00237202 */ /* 0x000fe40000000f00 */
[----:B------:R-:W1:Y:S01]  /*12460*/  LDSM.16.MT88.4 R8, [R220+0x5800] ;  /* 0x00580000dc08783b */ /* 0x000e620000004200 */
[C---:B------:R-:W-:Y:S04]  /*12470*/  HMMA.16816.F32.BF16 R176, R136.reuse, R178, R40 ;  /* 0x000000b288b0723c */ /* 0x040fe80000041828 */
[----:B------:R-:W-:Y:S02]  /*12480*/  MOV R39, R183 ;  /* 0x000000b700277202 */ /* 0x000fe40000000f00 */
[----:B------:R-:W-:Y:S02]  /*12490*/  MOV R36, R21 ;  /* 0x0000001500247202 */ /* 0x000fe40000000f00 */
[----:B------:R-:W-:Y:S04]  /*124a0*/  MOV R41, R182 ;  /* 0x000000b600297202 */ /* 0x000fe80000000f00 */
[----:B------:R-:W-:Y:S01]  /*124b0*/  MOV R42, R181 ;  /* 0x000000b5002a7202 */ /* 0x000fe20000000f00 */
[----:B------:R-:W-:Y:S01]  /*124c0*/  FADD.FTZ R2, R41, R2 ;  /* 0x0000000229027221 */ /* 0x000fe20000010000 */
[----:B------:R-:W-:Y:S02]  /*124d0*/  MOV R43, R180 ;  /* 0x000000b4002b7202 */ /* 0x000fe40000000f00 */
[C---:B------:R-:W-:Y:S03]  /*124e0*/  HMMA.16816.F32.BF16 R180, R136.reuse, R184, R44 ;  /* 0x000000b888b4723c */ /* 0x040fe6000004182c */
[----:B------:R-:W-:Y:S01]  /*124f0*/  MOV R37, R22 ;  /* 0x0000001600257202 */ /* 0x000fe20000000f00 */
[----:B------:R-:W-:Y:S01]  /*12500*/  FADD.FTZ R2, R43, R2 ;  /* 0x000000022b027221 */ /* 0x000fe20000010000 */
[----:B------:R-:W-:Y:S01]  /*12510*/  MOV R38, R23 ;  /* 0x0000001700267202 */ /* 0x000fe20000000f00 */
[----:B------:R-:W-:Y:S01]  /*12520*/  FADD.FTZ R0, R42, R0 ;  /* 0x000000002a007221 */ /* 0x000fe20000010000 */
[----:B------:R-:W3:Y:S01]  /*12530*/  LDSM.16.MT88.4 R20, [R221+0x8800] ;  /* 0x00880000dd14783b */ /* 0x000ee20000004200 */
[C---:B------:R-:W-:Y:S04]  /*12540*/  HMMA.16816.F32.BF16 R184, R136.reuse, R186, R48 ;  /* 0x000000ba88b8723c */ /* 0x040fe80000041830 */
[----:B------:R-:W-:Y:S02]  /*12550*/  FADD.FTZ R2, R37, R2 ;  /* 0x0000000225027221 */ /* 0x000fe40000010000 */
[----:B------:R-:W-:Y:S02]  /*12560*/  FADD.FTZ R0, R36, R0 ;  /* 0x0000000024007221 */ /* 0x000fe40000010000 */
[C---:B--2---:R-:W-:Y:S04]  /*12570*/  HMMA.16816.F32.BF16 R52, R136.reuse, R4, R52 ;  /* 0x000000048834723c */ /* 0x044fe80000041834 */
[----:B------:R-:W-:Y:S02]  /*12580*/  FADD.FTZ R2, R39, R2 ;  /* 0x0000000227027221 */ /* 0x000fe40000010000 */
[----:B------:R-:W-:Y:S02]  /*12590*/  FADD.FTZ R0, R38, R0 ;  /* 0x0000000026007221 */ /* 0x000fe40000010000 */
[C---:B------:R-:W-:Y:S01]  /*125a0*/  HMMA.16816.F32.BF16 R56, R136.reuse, R6, R56 ;  /* 0x000000068838723c */ /* 0x040fe20000041838 */
[----:B------:R-:W2:Y:S03]  /*125b0*/  LDSM.16.MT88.4 R4, [R217+0xb800] ;  /* 0x00b80000d904783b */ /* 0x000ea60000004200 */
        /* <DEDUP_REMOVED lines=54> */
[C---:B--2---:R-:W-:Y:S03]  /*12920*/  HMMA.16816.F32.BF16 R124, R136.reuse, R4, R124 ;  /* 0x00000004887c723c */ /* 0x044fe6000004187c */
[----:B------:R-:W-:Y:S02]  /*12930*/  FADD.FTZ R3, R188, R3 ;  /* 0x00000003bc037221 */ /* 0x000fe40000010000 */
[----:B------:R-:W-:Y:S02]  /*12940*/  FADD.FTZ R2, R194, R2 ;  /* 0x00000002c2027221 */ /* 0x000fe40000010000 */
[----:B------:R-:W-:Y:S01]  /*12950*/  FADD.FTZ R0, R135, R3 ;  /* 0x0000000387007221 */ /* 0x000fe20000010000 */
[----:B------:R-:W-:Y:S02]  /*12960*/  HMMA.16816.F32.BF16 R128, R136, R6, R128 ;  /* 0x000000068880723c */ /* 0x000fe40000041880 */
[----:B------:R1:W-:Y:S02]  /*12970*/  STL [R1+0x10], R2 ;  /* 0x0000100201007387 */ /* 0x0003e40000100800 */
[----:B------:R-:W-:Y:S01]  /*12980*/  FADD.FTZ R0, R134, R0 ;  /* 0x0000000086007221 */ /* 0x000fe20000010000 */
[----:B------:R-:W-:Y:S02]  /*12990*/  MOV R135, R132 ;  /* 0x0000008400877202 */ /* 0x000fe40000000f00 */
[----:B------:R-:W-:Y:S02]  /*129a0*/  MOV R134, R133 ;  /* 0x0000008500867202 */ /* 0x000fe40000000f00 */
[----:B------:R1:W-:Y:S01]  /*129b0*/  STL [R1+0x14], R0 ;  /* 0x0000140001007387 */ /* 0x0003e20000100800 */
[----:B------:R-:W-:-:S05]  /*129c0*/  @P0 BRA `(.L_x_2169) ;  /* 0xffffb11000000947 */ /* 0x000fca000383ffff */
.L_x_2168:
[----:B------:R-:W-:Y:S02]  /*129d0*/  MOV R7, 0x1f ;  /* 0x0000001f00077802 */ /* 0x000fe40000000f00 */
[----:B------:R-:W-:Y:S01]  /*129e0*/  MOV R6, 0xffffffff ;  /* 0xffffffff00067802 */ /* 0x000fe20000000f00 */
[----:B------:R-:W-:Y:S06]  /*129f0*/  BRA.DIV ~URZ, `(.L_x_2170) ;  /* 0x00002e127f007947 */ /* 0x000fec000b800000 */
[----:B-1----:R-:W2:Y:S04]  /*12a00*/  LDL R2, [R1+0x10] ;  /* 0x0000100001027983 */ /* 0x002ea80000100800 */
[----:B--2---:R1:W2:Y:S02]  /*12a10*/  SHFL.BFLY PT, R0, R2, 0x2, 0x1f ;  /* 0x0c401f0002007f89 */ /* 0x0042a400000e0000 */
.L_x_2190:
        /* <DEDUP_REMOVED lines=9> */
.L_x_2191:
        /* <DEDUP_REMOVED lines=149> */
.L_x_2151:
[----:B--2---:R-:W2:Y:S04]  /*13400*/  LDL.LU R2, [R1+0xc] ;  /* 0x00000c0001027983 */ /* 0x004ea80000300800 */
[----:B------:R-:W3:Y:S04]  /*13410*/  S2R R6, SR_TID.X ;  /* 0x0000000000067919 */ /* 0x000ee80000002100 */
[----:B------:R4:W5:Y:S01]  /*13420*/  LDL R7, [R1+0x54] ;  /* 0x0000540001077983 */ /* 0x0009620000100800 */
[----:B------:R-:W-:Y:S01]  /*13430*/  BSSY B0, `(.L_x_2172) ;  /* 0x0000014000007945 */ /* 0x000fe20003800000 */
[----:B---3--:R-:W-:-:S02]  /*13440*/  LOP3.LUT P0, RZ, R6, 0xff, RZ, 0xc0, !PT ;  /* 0x000000ff06ff7812 */ /* 0x008fc4000780c0ff */
[----:B--2---:R-:W-:-:S11]  /*13450*/  LOP3.LUT R2, R2, 0xfffffffd, RZ, 0xc0, !PT ;  /* 0xfffffffd02027812 */ /* 0x004fd600078ec0ff */
[----:B------:R-:W-:-:S05]  /*13460*/  @P0 LOP3.LUT R2, R2, 0x2, RZ, 0xfc, !PT ;  /* 0x0000000202020812 */ /* 0x000fca00078efcff */
[----:B------:R4:W-:Y:S01]  /*13470*/  STL [R1+0xc], R2 ;  /* 0x00000c0201007387 */ /* 0x0009e20000100800 */
[----:B------:R-:W-:Y:S05]  /*13480*/  @P0 BRA `(.L_x_2173) ;  /* 0x000000e000000947 */ /* 0x000fea0003800000 */
[----:B------:R-:W2:Y:S01]  /*13490*/  S2R R4, SR_LANEID ;  /* 0x0000000000047919 */ /* 0x000ea20000000000 */
[----:B------:R-:W-:Y:S01]  /*134a0*/  VOTEU.ANY UR4, UPT, PT ;  /* 0x0000000000047886 */ /* 0x000fe200038e0100 */
[----:B------:R-:W-:Y:S01]  /*134b0*/  IMAD.MOV.U32 R5, RZ, RZ, c[0x0][0x584] ;  /* 0x00016100ff057624 */ /* 0x000fe200078e00ff */
[----:B------:R-:W2:Y:S08]  /*134c0*/  FLO.U32 R3, UR4 ;  /* 0x0000000400037d00 */ /* 0x000eb000080e0000 */
[----:B----4-:R-:W3:Y:S01]  /*134d0*/  POPC R2, UR4 ;  /* 0x0000000400027d09 */ /* 0x010ee20008000000 */
        /* <DEDUP_REMOVED lines=9> */
.L_x_2173:
[----:B------:R-:W-:Y:S05]  /*13570*/  BSYNC B0 ;  /* 0x0000000000007941 */ /* 0x000fea0003800000 */
.L_x_2172:
[----:B------:R-:W-:Y:S01]  /*13580*/  PRMT R0, R0, 0x9910, RZ ;  /* 0x0000991000007816 */ /* 0x000fe200000000ff */
[----:B------:R-:W-:Y:S01]  /*13590*/  BSSY B1, `(.L_x_2174) ;  /* 0x00001db000017945 */ /* 0x000fe20003800000 */
[----:B-----5:R-:W-:Y:S02]  /*135a0*/  IMAD.MOV.U32 R69, RZ, RZ, R7 ;  /* 0x000000ffff457224 */ /* 0x020fe400078e0007 */
[----:B------:R-:W-:-:S13]  /*135b0*/  ISETP.NE.AND P0, PT, R0, RZ, PT ;  /* 0x000000ff0000720c */ /* 0x000fda0003f05270 */
[----:B------:R-:W-:Y:S05]  /*135c0*/  @!P0 BRA `(.L_x_2175) ;  /* 0x00001ab000008947 */ /* 0x000fea0003800000 */
[----:B------:R-:W-:Y:S01]  /*135d0*/  WARPSYNC 0xffffffff ;  /* 0xffffffff00007948 */ /* 0x000fe20003800000 */
[----:B------:R-:W-:Y:S06]  /*135e0*/  BAR.SYNC.DEFER_BLOCKING 0x1, 0x100 ;  /* 0x0044000000007b1d */ /* 0x000fec0000010000 */
[----:B------:R-:W-:Y:S05]  /*135f0*/  BRA.CONV ~URZ, `(.L_x_2176) ;  /* 0x000000737f007947 */ /* 0x000fea000b800000 */
[----:B-1----:R-:W-:Y:S01]  /*13600*/  SHF.R.S32.HI R12, RZ, 0x1f, R6 ;  /* 0x0000001fff0c7819 */ /* 0x002fe20000011406 */
[----:B------:R-:W-:Y:S01]  /*13610*/  IMAD.MOV.U32 R9, RZ, RZ, RZ ;  /* 0x000000ffff097224 */ /* 0x000fe200078e00ff */
[----:B----4-:R-:W-:Y:S01]  /*13620*/  MOV R2, 0x13670 ;  /* 0x0001367000027802 */ /* 0x010fe20000000f00 */
[----:B------:R-:W-:Y:S01]  /*13630*/  IMAD.MOV.U32 R3, RZ, RZ, 0x1f ;  /* 0x0000001fff037424 */ /* 0x000fe200078e00ff */
[----:B------:R-:W-:-:S04]  /*13640*/  LEA.HI R12, R12, R6, RZ, 0x7 ;  /* 0x000000060c0c7211 */ /* 0x000fc800078f38ff */
[----:B------:R-:W-:Y:S02]  /*13650*/  SHF.R.S32.HI R12, RZ, 0x7, R12 ;  /* 0x00000007ff0c7819 */ /* 0x000fe4000001140c */
[----:B--2---:R-:W-:Y:S05]  /*13660*/  CALL.REL.NOINC `($__internal_43_$__cuda_sm70_shflsync_idx_p) ;  /* 0x000023d000007944 */ /* 0x004fea0003c00000 */
.L_x_2176:
[----:B------:R-:W3:Y:S04]  /*13670*/  LDL R8, [R1+0x74] ;  /* 0x0000740001087983 */ /* 0x000ee80000100800 */
[----:B--2---:R-:W2:Y:S04]  /*13680*/  LDL.LU R5, [R1+0x3c] ;  /* 0x00003c0001057983 */ /* 0x004ea80000300800 */
[----:B-1--4-:R-:W4:Y:S04]  /*13690*/  LDL.LU R11, [R1+0x48] ;  /* 0x00004800010b7983 */ /* 0x012f280000300800 */
[----:B------:R-:W3:Y:S04]  /*136a0*/  LDL.LU R17, [R1+0x4c] ;  /* 0x00004c0001117983 */ /* 0x000ee80000300800 */
        /* <DEDUP_REMOVED lines=14> */
[----:B--2---:R-:W-:Y:S01]  /*13790*/  SHF.R.S32.HI R0, RZ, 0x1f, R5 ;  /* 0x0000001fff007819 */ /* 0x004fe20000011405 */
[----:B------:R-:W-:-:S04]  /*137a0*/  IMAD.WIDE.U32 R6, R5, c[0x0][0x4d0], RZ ;  /* 0x0001340005067a25 */ /* 0x000fc800078e00ff */
[C---:B------:R-:W-:Y:S02]  /*137b0*/  IMAD R2, R0.reuse, c[0x0][0x4d0], RZ ;  /* 0x0001340000027a24 */ /* 0x040fe400078e02ff */
[----:B------:R-:W-:Y:S02]  /*137c0*/  IMAD R4, R0, c[0x0][0x438], RZ ;  /* 0x00010e0000047a24 */ /* 0x000fe400078e02ff */
[----:B------:R-:W-:Y:S01]  /*137d0*/  IMAD R3, R5, c[0x0][0x4d4], R2 ;  /* 0x0001350005037a24 */ /* 0x000fe200078e0202 */
[----:B----4-:R-:W-:Y:S01]  /*137e0*/  SHF.R.S32.HI R2, RZ, 0x1f, R11 ;  /* 0x0000001fff027819 */ /* 0x010fe2000001140b */
        /* <DEDUP_REMOVED lines=50> */
[----:B------:R-:W-:Y:S02]  /*13b10*/  IMAD.IADD R17, R20, 0x1, -R17 ;  /* 0x0000000114117824 */ /* 0x000fe400078e0a11 */
[----:B------:R-:W-:Y:S01]  /*13b20*/  IMAD.IADD R3, R3, 0x1, R0 ;  /* 0x0000000103037824 */ /* 0x000fe200078e0200 */
[----:B------:R-:W-:Y:S01]  /*13b30*/  SHFL.IDX PT, R4, R10, 0x1, 0x1c1f ;  /* 0x003c1f000a047f89 */ /* 0x000fe200000e0000 */
[----:B------:R-:W-:-:S03]  /*13b40*/  IMAD.IADD R0, R18, 0x1, R19 ;  /* 0x0000000112007824 */ /* 0x000fc600078e0213 */
[----:B------:R2:W3:Y:S01]  /*13b50*/  SHFL.IDX PT, R5, R6, 0x1, 0x1c1f ;  /* 0x003c1f0006057f89 */ /* 0x0004e200000e0000 */
[----:B------:R-:W-:Y:S01]  /*13b60*/  LOP3.LUT P0, RZ, R17, 0x3, RZ, 0xc0, !PT ;  /* 0x0000000311ff7812 */ /* 0x000fe2000780c0ff */
[----:B------:R-:W-:-:S03]  /*13b70*/  IMAD.WIDE.U32 R2, R7, c[0x0][0x428], R2 ;  /* 0x00010a0007027a25 */ /* 0x000fc600078e0002 */
[----:B------:R-:W-:Y:S02]  /*13b80*/  ISETP.GE.OR P3, PT, R0, UR4, P0 ;  /* 0x0000000400007c0c */ /* 0x000fe40008766670 */
[----:B------:R-:W-:Y:S02]  /*13b90*/  LEA R43, P1, R2, c[0x0][0x400], 0x2 ;  /* 0x00010000022b7a11 */ /* 0x000fe400078210ff */
[----:B--2---:R-:W-:-:S05]  /*13ba0*/  SHF.R.S32.HI R6, RZ, 0x1f, R7 ;  /* 0x0000001fff067819 */ /* 0x004fca0000011407 */
[----:B------:R-:W-:Y:S01]  /*13bb0*/  IMAD R10, R6, c[0x0][0x428], RZ ;  /* 0x00010a00060a7a24 */ /* 0x000fe200078e02ff */
[----:B------:R-:W-:-:S03]  /*13bc0*/  IADD3 R6, R0, 0x8, RZ ;  /* 0x0000000800067810 */ /* 0x000fc60007ffe0ff */
[----:B------:R-:W-:Y:S01]  /*13bd0*/  IMAD R10, R7, c[0x0][0x42c], R10 ;  /* 0x00010b00070a7a24 */ /* 0x000fe200078e020a */
[----:B------:R-:W-:Y:S02]  /*13be0*/  ISETP.GE.OR P2, PT, R6, UR4, P0 ;  /* 0x0000000406007c0c */ /* 0x000fe40008746670 */
[----:B------:R-:W-:Y:S01]  /*13bf0*/  ISETP.GE.AND P0, PT, R0, UR4, PT ;  /* 0x0000000400007c0c */ /* 0x000fe2000bf06270 */
[----:B------:R-:W-:Y:S01]  /*13c00*/  IMAD.IADD R3, R3, 0x1, R10 ;  /* 0x0000000103037824 */ /* 0x000fe200078e020a */
[----:B-1----:R1:W-:Y:S01]  /*13c10*/  @!P3 ST.E [R8.64], R16 ;  /* 0x000000100800b985 */ /* 0x0023e2000c101906 */
[----:B------:R-:W-:-:S03]  /*13c20*/  ISETP.GE.AND P6, PT, R6, UR4, PT ;  /* 0x0000000406007c0c */ /* 0x000fc6000bfc6270 */
[----:B------:R-:W-:Y:S02]  /*13c30*/  LEA.HI.X R29, R2, c[0x0][0x404], R3, 0x2, P1 ;  /* 0x00010100021d7a11 */ /* 0x000fe400008f1403 */
[C---:B------:R-:W-:Y:S01]  /*13c40*/  IADD3 R28, R200.reuse, 0x8, RZ ;  /* 0x00000008c81c7810 */ /* 0x040fe20007ffe0ff */
[----:B------:R-:W2:Y:S01]  /*13c50*/  SHFL.IDX PT, R2, R43, RZ, 0x1c1f ;  /* 0x001c1fff2b027589 */ /* 0x000ea200000e0000 */
[C---:B------:R-:W-:Y:S02]  /*13c60*/  IADD3 R27, R200.reuse, 0x10, RZ ;  /* 0x00000010c81b7810 */ /* 0x040fe40007ffe0ff */
[C---:B------:R-:W-:Y:S01]  /*13c70*/  IADD3 R26, R200.reuse, 0x18, RZ ;  /* 0x00000018c81a7810 */ /* 0x040fe20007ffe0ff */
[----:B---3--:R3:W-:Y:S01]  /*13c80*/  @!P2 ST.E [R4.64], R15 ;  /* 0x0000000f0400a985 */ /* 0x0087e2000c101906 */
[C---:B------:R-:W-:Y:S02]  /*13c90*/  IADD3 R25, R200.reuse, 0x20, RZ ;  /* 0x00000020c8197810 */ /* 0x040fe40007ffe0ff */
[C---:B------:R-:W-:Y:S01]  /*13ca0*/  IADD3 R24, R200.reuse, 0x28, RZ ;  /* 0x00000028c8187810 */ /* 0x040fe20007ffe0ff */
[----:B------:R4:W2:Y:S01]  /*13cb0*/  SHFL.IDX PT, R3, R29, RZ, 0x1c1f ;  /* 0x001c1fff1d037589 */ /* 0x0008a200000e0000 */
[----:B------:R-:W-:-:S02]  /*13cc0*/  IADD3 R23, R200, 0x30, RZ ;  /* 0x00000030c8177810 */ /* 0x000fc40007ffe0ff */
[C---:B------:R-:W-:Y:S02]  /*13cd0*/  IADD3 R22, R200.reuse, 0x38, RZ ;  /* 0x00000038c8167810 */ /* 0x040fe40007ffe0ff */
[C---:B------:R-:W-:Y:S02]  /*13ce0*/  IADD3 R21, R200.reuse, 0x40, RZ ;  /* 0x00000040c8157810 */ /* 0x040fe40007ffe0ff */
[C---:B------:R-:W-:Y:S02]  /*13cf0*/  IADD3 R20, R200.reuse, 0x48, RZ ;  /* 0x00000048c8147810 */ /* 0x040fe40007ffe0ff */
[C---:B------:R-:W-:Y:S02]  /*13d00*/  IADD3 R19, R200.reuse, 0x58, RZ ;  /* 0x00000058c8137810 */ /* 0x040fe40007ffe0ff */
[C---:B------:R-:W-:Y:S02]  /*13d10*/  IADD3 R18, R200.reuse, 0x60, RZ ;  /* 0x00000060c8127810 */ /* 0x040fe40007ffe0ff */
[----:B------:R-:W-:-:S02]  /*13d20*/  IADD3 R17, R200, 0x68, RZ ;  /* 0x00000068c8117810 */ /* 0x000fc40007ffe0ff */
[C---:B-1----:R-:W-:Y:S02]  /*13d30*/  IADD3 R16, R200.reuse, 0x70, RZ ;  /* 0x00000070c8107810 */ /* 0x042fe40007ffe0ff */
[C---:B------:R-:W-:Y:S02]  /*13d40*/  IADD3 R14, R200.reuse, 0x80, RZ ;  /* 0x00000080c80e7810 */ /* 0x040fe40007ffe0ff */
[C---:B------:R-:W-:Y:S02]  /*13d50*/  IADD3 R13, R200.reuse, 0x88, RZ ;  /* 0x00000088c80d7810 */ /* 0x040fe40007ffe0ff */
[C---:B------:R-:W-:Y:S02]  /*13d60*/  IADD3 R0, R200.reuse, 0x90, RZ ;  /* 0x00000090c8007810 */ /* 0x040fe40007ffe0ff */
[C---:B---3--:R-:W-:Y:S02]  /*13d70*/  IADD3 R4, R200.reuse, 0x50, RZ ;  /* 0x00000050c8047810 */ /* 0x048fe40007ffe0ff */
        /* <DEDUP_REMOVED lines=11> */
[----:B------:R-:W-:Y:S02]  /*13e30*/  IADD3 R38, R200, 0xe8, RZ ;  /* 0x000000e8c8267810 */ /* 0x000fe40007ffe0ff */
        /* <DEDUP_REMOVED lines=28> */
[----:B------:R-:W-:Y:S01]  /*14000*/  SHF.R.S32.HI R68, RZ, 0x1f, R38 ;  /* 0x0000001fff447819 */ /* 0x000fe20000011426 */
[----:B------:R-:W-:Y:S05]  /*14010*/  @P0 BRA `(.L_x_2178) ;  /* 0x000007f000000947 */ /* 0x000fea0003800000 */
[----:B--2-4-:R-:W-:Y:S02]  /*14020*/  ISETP.GE.AND P0, PT, R200, c[0x0][0x3c8], PT ;  /* 0x0000f200c8007a0c */ /* 0x014fe40003f06270 */
[----:B------:R-:W-:Y:S02]  /*14030*/  ISETP.GE.AND P1, PT, R28, c[0x0][0x3c8], PT ;  /* 0x0000f2001c007a0c */ /* 0x000fe40003f26270 */
[----:B------:R-:W-:-:S02]  /*14040*/  ISETP.GE.AND P2, PT, R27, c[0x0][0x3c8], PT ;  /* 0x0000f2001b007a0c */ /* 0x000fc40003f46270 */
[----:B------:R-:W-:Y:S02]  /*14050*/  ISETP.GE.AND P3, PT, R23, c[0x0][0x3c8], PT ;  /* 0x0000f20017007a0c */ /* 0x000fe40003f66270 */
[----:B------:R-:W-:Y:S02]  /*14060*/  ISETP.GE.AND P4, PT, R4, c[0x0][0x3c8], PT ;  /* 0x0000f20004007a0c */ /* 0x000fe40003f86270 */
[----:B------:R-:W-:-:S03]  /*14070*/  ISETP.GE.AND P5, PT, R19, c[0x0][0x3c8], PT ;  /* 0x0000f20013007a0c */ /* 0x000fc60003fa6270 */
[----:B------:R-:W-:-:S05]  /*14080*/  @!P0 IMAD.WIDE R30, R200, 0x4, R2 ;  /* 0x00000004c81e8825 */ /* 0x000fca00078e0202 */
[----:B------:R1:W-:Y:S02]  /*14090*/  @!P0 ST.E.64 [R30.64], R140 ;  /* 0x0000008c1e008985 */ /* 0x0003e4000c101b06 */
[----:B-1----:R-:W-:-:S04]  /*140a0*/  @!P1 LEA R30, P0, R28, R2, 0x2 ;  /* 0x000000021c1e9211 */ /* 0x002fc800078010ff */
[----:B------:R-:W-:-:S05]  /*140b0*/  @!P1 LEA.HI.X R31, R28, R3, R40, 0x2, P0 ;  /* 0x000000031c1f9211 */ /* 0x000fca00000f1428 */
[----:B------:R1:W-:Y:S01]  /*140c0*/  @!P1 ST.E.64 [R30.64], R144 ;  /* 0x000000901e009985 */ /* 0x0003e2000c101b06 */
[----:B------:R-:W-:Y:S02]  /*140d0*/  ISETP.GE.AND P1, PT, R26, c[0x0][0x3c8], PT ;  /* 0x0000f2001a007a0c */ /* 0x000fe40003f26270 */
        /* <DEDUP_REMOVED lines=91> */
[----:B-1----:R-:W-:-:S04]  /*14690*/  @!P3 LEA R30, P0, R6, R2, 0x2 ;  /* 0x00000002061eb211 */ /* 0x002fc800078010ff */
[----:B------:R-:W-:Y:S02]  /*146a0*/  @!P3 LEA.HI.X R31, R6, R3, R65, 0x2, P0 ;  /* 0x00000003061fb211 */ /* 0x000fe400000f1441 */
[----:B--2---:R-:W-:-:S03]  /*146b0*/  @!P2 LEA R32, P1, R5, R2, 0x2 ;  /* 0x000000020520a211 */ /* 0x004fc600078210ff */
[----:B------:R1:W-:Y:S01]  /*146c0*/  @!P3 ST.E.64 [R30.64], R104 ;  /* 0x000000681e00b985 */ /* 0x0003e2000c101b06 */
[----:B------:R-:W-:Y:S02]  /*146d0*/  ISETP.GE.AND P3, PT, R38, c[0x0][0x3c8], PT ;  /* 0x0000f20026007a0c */ /* 0x000fe40003f66270 */
[----:B------:R-:W-:Y:S02]  /*146e0*/  @!P2 LEA.HI.X R33, R5, R3, R64, 0x2, P1 ;  /* 0x000000030521a211 */ /* 0x000fe400008f1440 */
[----:B-----5:R-:W-:-:S03]  /*146f0*/  ISETP.GE.AND P1, PT, R132, c[0x0][0x3c8], PT ;  /* 0x0000f20084007a0c */ /* 0x020fc60003f26270 */
        /* <DEDUP_REMOVED lines=17> */
.L_x_2178:
[----:B--2-4-:R-:W-:Y:S05]  /*14810*/  BSYNC B0 ;  /* 0x0000000000007941 */ /* 0x014fea0003800000 */
.L_x_2177:
[----:B------:R1:W2:Y:S04]  /*14820*/  SHFL.IDX PT, R3, R29, 0x1, 0x1c1f ;  /* 0x003c1f001d037f89 */ /* 0x0002a800000e0000 */
[----:B------:R1:W3:Y:S01]  /*14830*/  SHFL.IDX PT, R2, R43, 0x1, 0x1c1f ;  /* 0x003c1f002b027f89 */ /* 0x0002e200000e0000 */
[----:B------:R-:W-:Y:S05]  /*14840*/  @P6 BRA `(.L_x_2179) ;  /* 0x00000af000006947 */ /* 0x000fea0003800000 */
[----:B------:R-:W-:Y:S02]  /*14850*/  ISETP.GE.AND P0, PT, R28, c[0x0][0x3c8], PT ;  /* 0x0000f2001c007a0c */ /* 0x000fe40003f06270 */
[----:B------:R-:W-:Y:S02]  /*14860*/  ISETP.GE.AND P4, PT, R27, c[0x0][0x3c8], PT ;  /* 0x0000f2001b007a0c */ /* 0x000fe40003f86270 */
[----:B------:R-:W-:Y:S02]  /*14870*/  ISETP.GE.AND P1, PT, R200, c[0x0][0x3c8], PT ;  /* 0x0000f200c8007a0c */ /* 0x000fe40003f26270 */
[----:B------:R-:W-:-:S02]  /*14880*/  ISETP.GE.AND P5, PT, R25, c[0x0][0x3c8], PT ;  /* 0x0000f20019007a0c */ /* 0x000fc40003fa6270 */
[----:B------:R-:W-:-:S05]  /*14890*/  ISETP.GE.AND P6, PT, R26, c[0x0][0x3c8], PT ;  /* 0x0000f2001a007a0c */ /* 0x000fca0003fc6270 */
[CC--:B---3--:R-:W-:Y:S02]  /*148a0*/  @!P0 LEA R30, P3, R28.reuse, R2.reuse, 0x2 ;  /* 0x000000021c1e8211 */ /* 0x0c8fe400078610ff */
[C---:B------:R-:W-:Y:S02]  /*148b0*/  @!P4 LEA R36, P2, R27.reuse, R2, 0x2 ;  /* 0x000000021b24c211 */ /* 0x040fe400078410ff */
[-C--:B--2---:R-:W-:Y:S01]  /*148c0*/  @!P0 LEA.HI.X R31, R28, R3.reuse, R40, 0x2, P3 ;  /* 0x000000031c1f8211 */ /* 0x084fe200018f1428 */
[----:B------:R-:W-:Y:S01]  /*148d0*/  @!P1 IMAD.WIDE R32, R200, 0x4, R2 ;  /* 0x00000004c8209825 */ /* 0x000fe200078e0202 */
[----:B------:R-:W-:Y:S02]  /*148e0*/  ISETP.GE.AND P3, PT, R24, c[0x0][0x3c8], PT ;  /* 0x0000f20018007a0c */ /* 0x000fe40003f66270 */
[----:B------:R-:W-:Y:S02]  /*148f0*/  @!P4 LEA.HI.X R37, R27, R3, R39, 0x2, P2 ;  /* 0x000000031b25c211 */ /* 0x000fe400010f1427 */
[----:B------:R-:W-:Y:S01]  /*14900*/  ISETP.GE.AND P2, PT, R23, c[0x0][0x3c8], PT ;  /* 0x0000f20017007a0c */ /* 0x000fe20003f46270 */
[----:B------:R2:W-:Y:S04]  /*14910*/  @!P1 ST.E.64 [R32.64], R192 ;  /* 0x000000c020009985 */ /* 0x0005e8000c101b06 */
[----:B------:R3:W-:Y:S04]  /*14920*/  @!P0 ST.E.64 [R30.64], R146 ;  /* 0x000000921e008985 */ /* 0x0007e8000c101b06 */
[----:B------:R-:W-:Y:S01]  /*14930*/  @!P4 ST.E.64 [R36.64], R196 ;  /* 0x000000c42400c985 */ /* 0x000fe2000c101b06 */
[----:B------:R-:W-:-:S02]  /*14940*/  ISETP.GE.AND P4, PT, R18, c[0x0][0x3c8], PT ;  /* 0x0000f20012007a0c */ /* 0x000fc40003f86270 */
[CC--:B--2---:R-:W-:Y:S02]  /*14950*/  @!P6 LEA R32, P1, R26.reuse, R2.reuse, 0x2 ;  /* 0x000000021a20e211 */ /* 0x0c4fe400078210ff */
[CC--:B---3--:R-:W-:Y:S02]  /*14960*/  @!P5 LEA R30, P0, R25.reuse, R2.reuse, 0x2 ;  /* 0x00000002191ed211 */ /* 0x0c8fe400078010ff */
[-C--:B------:R-:W-:Y:S02]  /*14970*/  @!P6 LEA.HI.X R33, R26, R3.reuse, R41, 0x2, P1 ;  /* 0x000000031a21e211 */ /* 0x080fe400008f1429 */
[----:B------:R-:W-:Y:S02]  /*14980*/  @!P5 LEA.HI.X R31, R25, R3, R42, 0x2, P0 ;  /* 0x00000003191fd211 */ /* 0x000fe400000f142a */
[----:B------:R-:W-:Y:S01]  /*14990*/  @!P3 LEA R28, P0, R24, R2, 0x2 ;  /* 0x00000002181cb211 */ /* 0x000fe200078010ff */
[----:B------:R-:W-:Y:S01]  /*149a0*/  @!P6 ST.E.64 [R32.64], R154 ;  /* 0x0000009a2000e985 */ /* 0x000fe2000c101b06 */
[----:B------:R-:W-:-:S02]  /*149b0*/  ISETP.GE.AND P1, PT, R22, c[0x0][0x3c8], PT ;  /* 0x0000f20016007a0c */ /* 0x000fc40003f26270 */
[-C--:B-1----:R-:W-:Y:S01]  /*149c0*/  @!P3 LEA.HI.X R29, R24, R3.reuse, R44, 0x2, P0 ;  /* 0x00000003181db211 */ /* 0x082fe200000f142c */
[----:B------:R-:W-:Y:S01]  /*149d0*/  @!P5 ST.E.64 [R30.64], R158 ;  /* 0x0000009e1e00d985 */ /* 0x000fe2000c101b06 */
[CC--:B------:R-:W-:Y:S02]  /*149e0*/  @!P2 LEA R26, P0, R23.reuse, R2.reuse, 0x2 ;  /* 0x00000002171aa211 */ /* 0x0c0fe400078010ff */
[----:B------:R-:W-:Y:S01]  /*149f0*/  ISETP.GE.AND P5, PT, R20, c[0x0][0x3c8], PT ;  /* 0x0000f20014007a0c */ /* 0x000fe20003fa6270 */
[----:B------:R1:W-:Y:S01]  /*14a00*/  @!P3 ST.E.64 [R28.64], R162 ;  /* 0x000000a21c00b985 */ /* 0x0003e2000c101b06 */
[----:B------:R-:W-:Y:S02]  /*14a10*/  @!P2 LEA.HI.X R27, R23, R3, R45, 0x2, P0 ;  /* 0x00000003171ba211 */ /* 0x000fe400000f142d */
[----:B------:R-:W-:Y:S02]  /*14a20*/  ISETP.GE.AND P0, PT, R21, c[0x0][0x3c8], PT ;  /* 0x0000f20015007a0c */ /* 0x000fe40003f06270 */
[----:B------:R-:W-:Y:S01]  /*14a30*/  ISETP.GE.AND P6, PT, R19, c[0x0][0x3c8], PT ;  /* 0x0000f20013007a0c */ /* 0x000fe20003fc6270 */
[----:B------:R2:W-:Y:S01]  /*14a40*/  @!P2 ST.E.64 [R26.64], R166 ;  /* 0x000000a61a00a985 */ /* 0x0005e2000c101b06 */
[----:B------:R-:W-:-:S04]  /*14a50*/  @!P1 LEA R24, P3, R22, R2, 0x2 ;  /* 0x0000000216189211 */ /* 0x000fc800078610ff */
[----:B------:R-:W-:-:S05]  /*14a60*/  @!P1 LEA.HI.X R25, R22, R3, R46, 0x2, P3 ;  /* 0x0000000316199211 */ /* 0x000fca00018f142e */
[C---:B------:R-:W-:Y:S01]  /*14a70*/  @!P0 LEA R22, P3, R21.reuse, R2, 0x2 ;  /* 0x0000000215168211 */ /* 0x040fe200078610ff */
[----:B------:R3:W-:Y:S03]  /*14a80*/  @!P1 ST.E.64 [R24.64], R170 ;  /* 0x000000aa18009985 */ /* 0x0007e6000c101b06 */
[----:B------:R-:W-:Y:S02]  /*14a90*/  @!P0 LEA.HI.X R23, R21, R3, R47, 0x2, P3 ;  /* 0x0000000315178211 */ /* 0x000fe400018f142f */
[----:B------:R-:W-:-:S03]  /*14aa0*/  ISETP.GE.AND P3, PT, R4, c[0x0][0x3c8], PT ;  /* 0x0000f20004007a0c */ /* 0x000fc60003f66270 */
[----:B------:R4:W-:Y:S10]  /*14ab0*/  @!P0 ST.E.64 [R22.64], R174 ;  /* 0x000000ae16008985 */ /* 0x0009f4000c101b06 */
[----:B-1----:R-:W-:-:S02]  /*14ac0*/  @!P3 LEA R28, P1, R4, R2, 0x2 ;  /* 0x00000002041cb211 */ /* 0x002fc400078210ff */
[-C--:B--2---:R-:W-:Y:S02]  /*14ad0*/  @!P5 LEA R26, P2, R20, R2.reuse, 0x2 ;  /* 0x00000002141ad211 */ /* 0x084fe400078410ff */
[-C--:B------:R-:W-:Y:S02]  /*14ae0*/  @!P3 LEA.HI.X R29, R4, R3.reuse, R48, 0x2, P1 ;  /* 0x00000003041db211 */ /* 0x080fe400008f1430 */
[----:B------:R-:W-:Y:S02]  /*14af0*/  ISETP.GE.AND P3, PT, R17, c[0x0][0x3c8], PT ;  /* 0x0000f20011007a0c */ /* 0x000fe40003f66270 */
[----:B------:R-:W-:Y:S02]  /*14b00*/  @!P5 LEA.HI.X R27, R20, R3, R49, 0x2, P2 ;  /* 0x00000003141bd211 */ /* 0x000fe400010f1431 */
[----:B------:R-:W-:Y:S02]  /*14b10*/  ISETP.GE.AND P1, PT, R4, c[0x0][0x3c8], PT ;  /* 0x0000f20004007a0c */ /* 0x000fe40003f26270 */
[----:B---3--:R-:W-:Y:S01]  /*14b20*/  @!P6 LEA R24, P0, R19, R2, 0x2 ;  /* 0x000000021318e211 */ /* 0x008fe200078010ff */
[----:B------:R-:W-:Y:S01]  /*14b30*/  @!P5 ST.E.64 [R26.64], R178 ;  /* 0x000000b21a00d985 */ /* 0x000fe2000c101b06 */
[----:B------:R-:W-:-:S02]  /*14b40*/  ISETP.GE.AND P2, PT, R16, c[0x0][0x3c8], PT ;  /* 0x0000f20010007a0c */ /* 0x000fc40003f46270 */
[----:B------:R-:W-:Y:S02]  /*14b50*/  @!P6 LEA.HI.X R25, R19, R3, R50, 0x2, P0 ;  /* 0x000000031319e211 */ /* 0x000fe400000f1432 */
[----:B------:R-:W-:Y:S02]  /*14b60*/  ISETP.GE.AND P5, PT, R11, c[0x0][0x3c8], PT ;  /* 0x0000f2000b007a0c */ /* 0x000fe40003fa6270 */
[----:B----4-:R-:W-:-:S03]  /*14b70*/  @!P4 LEA R22, P0, R18, R2, 0x2 ;  /* 0x000000021216c211 */ /* 0x010fc600078010ff */
[----:B------:R-:W-:Y:S01]  /*14b80*/  @!P1 ST.E.64 [R28.64], R182 ;  /* 0x000000b61c009985 */ /* 0x000fe2000c101b06 */
[-C--:B------:R-:W-:Y:S02]  /*14b90*/  @!P4 LEA.HI.X R23, R18, R3.reuse, R51, 0x2, P0 ;  /* 0x000000031217c211 */ /* 0x080fe400000f1433 */
[-C--:B------:R-:W-:Y:S01]  /*14ba0*/  @!P3 LEA R18, P0, R17, R2.reuse, 0x2 ;  /* 0x000000021112b211 */ /* 0x080fe200078010ff */
[----:B------:R-:W-:Y:S01]  /*14bb0*/  @!P6 ST.E.64 [R24.64], R186 ;  /* 0x000000ba1800e985 */ /* 0x000fe2000c101b06 */
[----:B------:R-:W-:Y:S02]  /*14bc0*/  ISETP.GE.AND P1, PT, R15, c[0x0][0x3c8], PT ;  /* 0x0000f2000f007a0c */ /* 0x000fe40003f26270 */
[-C--:B------:R-:W-:Y:S01]  /*14bd0*/  @!P3 LEA.HI.X R19, R17, R3.reuse, R52, 0x2, P0 ;  /* 0x000000031113b211 */ /* 0x080fe200000f1434 */
[----:B------:R-:W-:Y:S01]  /*14be0*/  @!P4 ST.E.64 [R22.64], R150 ;  /* 0x000000961600c985 */ /* 0x000fe2000c101b06 */
[C---:B------:R-:W-:Y:S02]  /*14bf0*/  @!P2 LEA R20, P0, R16.reuse, R2, 0x2 ;  /* 0x000000021014a211 */ /* 0x040fe400078010ff */
[----:B------:R-:W-:Y:S01]  /*14c00*/  ISETP.GE.AND P4, PT, R13, c[0x0][0x3c8], PT ;  /* 0x0000f2000d007a0c */ /* 0x000fe20003f86270 */
[----:B------:R1:W-:Y:S01]  /*14c10*/  @!P3 ST.E.64 [R18.64], R116 ;  /* 0x000000741200b985 */ /* 0x0003e2000c101b06 */
[----:B------:R-:W-:-:S02]  /*14c20*/  @!P2 LEA.HI.X R21, R16, R3, R53, 0x2, P0 ;  /* 0x000000031015a211 */ /* 0x000fc400000f1435 */
[----:B------:R-:W-:Y:S02]  /*14c30*/  ISETP.GE.AND P0, PT, R14, c[0x0][0x3c8], PT ;  /* 0x0000f2000e007a0c */ /* 0x000fe40003f06270 */
[----:B------:R-:W-:Y:S01]  /*14c40*/  ISETP.GE.AND P6, PT, R12, c[0x0][0x3c8], PT ;  /* 0x0000f2000c007a0c */ /* 0x000fe20003fc6270 */
[----:B------:R2:W-:Y:S01]  /*14c50*/  @!P2 ST.E.64 [R20.64], R120 ;  /* 0x000000781400a985 */ /* 0x0005e2000c101b06 */
[----:B-1----:R-:W-:-:S04]  /*14c60*/  @!P1 LEA R18, P3, R15, R2, 0x2 ;  /* 0x000000020f129211 */ /* 0x002fc800078610ff */
[----:B------:R-:W-:-:S05]  /*14c70*/  @!P1 LEA.HI.X R19, R15, R3, R54, 0x2, P3 ;  /* 0x000000030f139211 */ /* 0x000fca00018f1436 */
[CC--:B------:R-:W-:Y:S02]  /*14c80*/  @!P0 LEA R16, P3, R14.reuse, R2.reuse, 0x2 ;  /* 0x000000020e108211 */ /* 0x0c0fe400078610ff */
[C---:B--2---:R-:W-:Y:S01]  /*14c90*/  @!P4 LEA R20, P2, R13.reuse, R2, 0x2 ;  /* 0x000000020d14c211 */ /* 0x044fe200078410ff */
[----:B------:R1:W-:Y:S01]  /*14ca0*/  @!P1 ST.E.64 [R18.64], R142 ;  /* 0x0000008e12009985 */ /* 0x0003e2000c101b06 */
[-C--:B------:R-:W-:Y:S02]  /*14cb0*/  @!P0 LEA.HI.X R17, R14, R3.reuse, R55, 0x2, P3 ;  /* 0x000000030e118211 */ /* 0x080fe400018f1437 */
[----:B------:R-:W-:Y:S02]  /*14cc0*/  ISETP.GE.AND P3, PT, R0, c[0x0][0x3c8], PT ;  /* 0x0000f20000007a0c */ /* 0x000fe40003f66270 */
[----:B------:R-:W-:Y:S01]  /*14cd0*/  @!P4 LEA.HI.X R21, R13, R3, R57, 0x2, P2 ;  /* 0x000000030d15c211 */ /* 0x000fe200010f1439 */
[----:B------:R2:W-:Y:S01]  /*14ce0*/  @!P0 ST.E.64 [R16.64], R70 ;  /* 0x0000004610008985 */ /* 0x0005e2000c101b06 */
[----:B------:R-:W-:-:S03]  /*14cf0*/  ISETP.GE.AND P2, PT, R10, c[0x0][0x3c8], PT ;  /* 0x0000f2000a007a0c */ /* 0x000fc60003f46270 */
[----:B------:R-:W-:Y:S01]  /*14d00*/  @!P4 ST.E.64 [R20.64], R74 ;  /* 0x0000004a1400c985 */ /* 0x000fe2000c101b06 */
[----:B------:R-:W-:-:S05]  /*14d10*/  ISETP.GE.AND P4, PT, R7, c[0x0][0x3c8], PT ;  /* 0x0000f20007007a0c */ /* 0x000fca0003f86270 */
[----:B------:R-:W-:-:S04]  /*14d20*/  @!P3 LEA R22, P1, R0, R2, 0x2 ;  /* 0x000000020016b211 */ /* 0x000fc800078210ff */
[C---:B------:R-:W-:Y:S02]  /*14d30*/  @!P3 LEA.HI.X R23, R0.reuse, R3, R56, 0x2, P1 ;  /* 0x000000030017b211 */ /* 0x040fe400008f1438 */
[----:B------:R-:W-:Y:S02]  /*14d40*/  ISETP.GE.AND P1, PT, R0, c[0x0][0x3c8], PT ;  /* 0x0000f20000007a0c */ /* 0x000fe40003f26270 */
[----:B------:R-:W-:Y:S02]  /*14d50*/  ISETP.GE.AND P3, PT, R9, c[0x0][0x3c8], PT ;  /* 0x0000f20009007a0c */ /* 0x000fe40003f66270 */
[----:B-1----:R-:W-:-:S04]  /*14d60*/  @!P6 LEA R18, P0, R12, R2, 0x2 ;  /* 0x000000020c12e211 */ /* 0x002fc800078010ff */
[----:B------:R-:W-:Y:S02]  /*14d70*/  @!P6 LEA.HI.X R19, R12, R3, R58, 0x2, P0 ;  /* 0x000000030c13e211 */ /* 0x000fe400000f143a */
[----:B--2---:R-:W-:-:S03]  /*14d80*/  @!P5 LEA R16, P0, R11, R2, 0x2 ;  /* 0x000000020b10d211 */ /* 0x004fc600078010ff */
[----:B------:R-:W-:Y:S01]  /*14d90*/  @!P1 ST.E.64 [R22.64], R78 ;  /* 0x0000004e16009985 */ /* 0x000fe2000c101b06 */
[----:B------:R-:W-:Y:S02]  /*14da0*/  ISETP.GE.AND P1, PT, R8, c[0x0][0x3c8], PT ;  /* 0x0000f20008007a0c */ /* 0x000fe40003f26270 */
[-C--:B------:R-:W-:Y:S01]  /*14db0*/  @!P5 LEA.HI.X R17, R11, R3.reuse, R59, 0x2, P0 ;  /* 0x000000030b11d211 */ /* 0x080fe200000f143b */
[----:B------:R-:W-:Y:S01]  /*14dc0*/  @!P6 ST.E.64 [R18.64], R82 ;  /* 0x000000521200e985 */ /* 0x000fe2000c101b06 */
[CC--:B------:R-:W-:Y:S02]  /*14dd0*/  @!P2 LEA R14, P0, R10.reuse, R2.reuse, 0x2 ;  /* 0x000000020a0ea211 */ /* 0x0c0fe400078010ff */
[----:B------:R-:W-:Y:S01]  /*14de0*/  ISETP.GE.AND P6, PT, R5, c[0x0][0x3c8], PT ;  /* 0x0000f20005007a0c */ /* 0x000fe20003fc6270 */
[----:B------:R-:W-:Y:S01]  /*14df0*/  @!P5 ST.E.64 [R16.64], R86 ;  /* 0x000000561000d985 */ /* 0x000fe2000c101b06 */
[----:B------:R-:W-:Y:S02]  /*14e00*/  @!P2 LEA.HI.X R15, R10, R3, R60, 0x2, P0 ;  /* 0x000000030a0fa211 */ /* 0x000fe400000f143c */
[----:B------:R-:W-:-:S02]  /*14e10*/  @!P3 LEA R12, P0, R9, R2, 0x2 ;  /* 0x00000002090cb211 */ /* 0x000fc400078010ff */
[----:B------:R-:W-:Y:S01]  /*14e20*/  ISETP.GE.AND P5, PT, R34, c[0x0][0x3c8], PT ;  /* 0x0000f20022007a0c */ /* 0x000fe20003fa6270 */
[----:B------:R-:W-:Y:S01]  /*14e30*/  @!P2 ST.E.64 [R14.64], R90 ;  /* 0x0000005a0e00a985 */ /* 0x000fe2000c101b06 */
[-C--:B------:R-:W-:Y:S02]  /*14e40*/  @!P3 LEA.HI.X R13, R9, R3.reuse, R61, 0x2, P0 ;  /* 0x00000003090db211 */ /* 0x080fe400000f143d */
[----:B------:R-:W-:Y:S02]  /*14e50*/  ISETP.GE.AND P0, PT, R6, c[0x0][0x3c8], PT ;  /* 0x0000f20006007a0c */ /* 0x000fe40003f06270 */
[C---:B------:R-:W-:Y:S01]  /*14e60*/  @!P1 LEA R10, P2, R8.reuse, R2, 0x2 ;  /* 0x00000002080a9211 */ /* 0x040fe200078410ff */
[----:B------:R1:W-:Y:S03]  /*14e70*/  @!P3 ST.E.64 [R12.64], R94 ;  /* 0x0000005e0c00b985 */ /* 0x0003e6000c101b06 */
[----:B------:R-:W-:-:S05]  /*14e80*/  @!P1 LEA.HI.X R11, R8, R3, R62, 0x2, P2 ;  /* 0x00000003080b9211 */ /* 0x000fca00010f143e */
[----:B------:R2:W-:Y:S01]  /*14e90*/  @!P1 ST.E.64 [R10.64], R98 ;  /* 0x000000620a009985 */ /* 0x0005e2000c101b06 */
[CC--:B------:R-:W-:Y:S02]  /*14ea0*/  @!P6 LEA R4, P1, R5.reuse, R2.reuse, 0x2 ;  /* 0x000000020504e211 */ /* 0x0c0fe400078210ff */
[CC--:B------:R-:W-:Y:S02]  /*14eb0*/  @!P0 LEA R8, P2, R6.reuse, R2.reuse, 0x2 ;  /* 0x0000000206088211 */ /* 0x0c0fe400078410ff */
[-C--:B------:R-:W-:Y:S02]  /*14ec0*/  @!P6 LEA.HI.X R5, R5, R3.reuse, R64, 0x2, P1 ;  /* 0x000000030505e211 */ /* 0x080fe400008f1440 */
[----:B------:R-:W-:Y:S02]  /*14ed0*/  @!P0 LEA.HI.X R9, R6, R3, R65, 0x2, P2 ;  /* 0x0000000306098211 */ /* 0x000fe400010f1441 */
[----:B------:R-:W-:Y:S02]  /*14ee0*/  ISETP.GE.AND P1, PT, R38, c[0x0][0x3c8], PT ;  /* 0x0000f20026007a0c */ /* 0x000fe40003f26270 */
[----:B-1----:R-:W-:-:S04]  /*14ef0*/  @!P4 LEA R12, P3, R7, R2, 0x2 ;  /* 0x00000002070cc211 */ /* 0x002fc800078610ff */
[-C--:B------:R-:W-:Y:S02]  /*14f00*/  @!P4 LEA.HI.X R13, R7, R3.reuse, R63, 0x2, P3 ;  /* 0x00000003070dc211 */ /* 0x080fe400018f143f */
[----:B------:R-:W-:Y:S02]  /*14f10*/  ISETP.GE.AND P3, PT, R35, c[0x0][0x3c8], PT ;  /* 0x0000f20023007a0c */ /* 0x000fe40003f66270 */
[-C--:B--2---:R-:W-:Y:S01]  /*14f20*/  @!P5 LEA R10, P2, R34, R2.reuse, 0x2 ;  /* 0x00000002220ad211 */ /* 0x084fe200078410ff */
[----:B------:R-:W-:Y:S02]  /*14f30*/  @!P4 ST.E.64 [R12.64], R102 ;  /* 0x000000660c00c985 */ /* 0x000fe4000c101b06 */
[----:B------:R-:W-:Y:S02]  /*14f40*/  @!P1 LEA R6, P4, R38, R2, 0x2 ;  /* 0x0000000226069211 */ /* 0x000fe400078810ff */
[----:B------:R-:W-:Y:S01]  /*14f50*/  @!P5 LEA.HI.X R11, R34, R3, R66, 0x2, P2 ;  /* 0x00000003220bd211 */ /* 0x000fe200010f1442 */
[----:B------:R1:W-:Y:S01]  /*14f60*/  @!P0 ST.E.64 [R8.64], R106 ;  /* 0x0000006a08008985 */ /* 0x0003e2000c101b06 */
[----:B-----5:R-:W-:-:S02]  /*14f70*/  ISETP.GE.AND P0, PT, R198, c[0x0][0x3c8], PT ;  /* 0x0000f200c6007a0c */ /* 0x020fc40003f06270 */
[----:B------:R-:W-:Y:S01]  /*14f80*/  @!P1 LEA.HI.X R7, R38, R3, R68, 0x2, P4 ;  /* 0x0000000326079211 */ /* 0x000fe200020f1444 */
[----:B------:R2:W-:Y:S04]  /*14f90*/  @!P6 ST.E.64 [R4.64], R110 ;  /* 0x0000006e0400e985 */ /* 0x0005e8000c101b06 */
[----:B------:R3:W-:Y:S01]  /*14fa0*/  @!P5 ST.E.64 [R10.64], R114 ;  /* 0x000000720a00d985 */ /* 0x0007e2000c101b06 */
[----:B-1----:R-:W-:-:S04]  /*14fb0*/  @!P3 LEA R8, P2, R35, R2, 0x2 ;  /* 0x000000022308b211 */ /* 0x002fc800078410ff */
[----:B------:R-:W-:Y:S02]  /*14fc0*/  @!P3 LEA.HI.X R9, R35, R3, R67, 0x2, P2 ;  /* 0x000000032309b211 */ /* 0x000fe400010f1443 */
[----:B--2---:R-:W-:-:S03]  /*14fd0*/  @!P0 LEA R4, P2, R198, R2, 0x2 ;  /* 0x00000002c6048211 */ /* 0x004fc600078410ff */
[----:B------:R3:W-:Y:S01]  /*14fe0*/  @!P3 ST.E.64 [R8.64], R118 ;  /* 0x000000760800b985 */ /* 0x0007e2000c101b06 */
[----:B------:R-:W-:-:S03]  /*14ff0*/  @!P0 LEA.HI.X R5, R198, R3, R199, 0x2, P2 ;  /* 0x00000003c6058211 */ /* 0x000fc600010f14c7 */
[----:B------:R3:W-:Y:S04]  /*15000*/  @!P1 ST.E.64 [R6.64], R122 ;  /* 0x0000007a06009985 */ /* 0x0007e8000c101b06 */
[----:B------:R3:W-:Y:S01]  /*15010*/  @!P0 ST.E.64 [R4.64], R126 ;  /* 0x0000007e04008985 */ /* 0x0007e2000c101b06 */
[----:B------:R-:W-:-:S13]  /*15020*/  ISETP.GE.AND P0, PT, R132, c[0x0][0x3c8], PT ;  /* 0x0000f20084007a0c */ /* 0x000fda0003f06270 */
[----:B------:R-:W-:Y:S05]  /*15030*/  @P0 BRA `(.L_x_2179) ;  /* 0x0000030000000947 */ /* 0x000fea0003800000 */
[----:B------:R-:W-:-:S04]  /*15040*/  LEA R2, P0, R132, R2, 0x2 ;  /* 0x0000000284027211 */ /* 0x000fc800078010ff */
[----:B------:R-:W-:-:S05]  /*15050*/  LEA.HI.X R3, R132, R3, R133, 0x2, P0 ;  /* 0x0000000384037211 */ /* 0x000fca00000f1485 */
[----:B------:R1:W-:Y:S01]  /*15060*/  ST.E.64 [R2.64], R130 ;  /* 0x0000008202007985 */ /* 0x0003e2000c101b06 */
[----:B------:R-:W-:Y:S05]  /*15070*/  BRA `(.L_x_2179) ;  /* 0x000002c000007947 */ /* 0x000fea0003800000 */
.L_x_2175:
[----:B------:R-:W3:Y:S02]  /*15080*/  S2R R4, SR_TID.X ;  /* 0x0000000000047919 */ /* 0x000ee40000002100 */
[----:B---3--:R-:W-:-:S13]  /*15090*/  ISETP.GT.AND P0, PT, R4, 0x7f, PT ;  /* 0x0000007f0400780c */ /* 0x008fda0003f04270 */
[----:B------:R-:W-:Y:S05]  /*150a0*/  @P0 BRA `(.L_x_2179) ;  /* 0x0000029000000947 */ /* 0x000fea0003800000 */
[----:B------:R-:W3:Y:S01]  /*150b0*/  LDL.LU R3, [R1+0x50] ;  /* 0x0000500001037983 */ /* 0x000ee20000300800 */
[----:B----4-:R-:W-:-:S05]  /*150c0*/  MOV R2, c[0x0][0x4e8] ;  /* 0x00013a0000027a02 */ /* 0x010fca0000000f00 */
[----:B------:R-:W-:Y:S01]  /*150d0*/  IMAD R0, R2, c[0x0][0x388], RZ ;  /* 0x0000e20002007a24 */ /* 0x000fe200078e02ff */
[----:B---3--:R-:W-:-:S04]  /*150e0*/  IADD3 R4, R3, R4, RZ ;  /* 0x0000000403047210 */ /* 0x008fc80007ffe0ff */
[----:B------:R-:W-:-:S13]  /*150f0*/  ISETP.GE.AND P0, PT, R4, R0, PT ;  /* 0x000000000400720c */ /* 0x000fda0003f06270 */
[----:B------:R-:W-:Y:S05]  /*15100*/  @P0 BRA `(.L_x_2179) ;  /* 0x0000023000000947 */ /* 0x000fea0003800000 */
[----:B------:R-:W3:Y:S04]  /*15110*/  LDL.LU R3, [R1+0x3c] ;  /* 0x00003c0001037983 */ /* 0x000ee80000300800 */
[----:B------:R-:W4:Y:S04]  /*15120*/  LDL.LU R9, [R1+0x48] ;  /* 0x0000480001097983 */ /* 0x000f280000300800 */
[----:B------:R-:W5:Y:S01]  /*15130*/  LDL.LU R8, [R1+0x4c] ;  /* 0x00004c0001087983 */ /* 0x000f620000300800 */
[----:B------:R-:W-:-:S13]  /*15140*/  ISETP.NE.AND P0, PT, R2, 0x1, PT ;  /* 0x000000010200780c */ /* 0x000fda0003f05270 */
[----:B--2---:R-:W-:Y:S01]  /*15150*/  @P0 IMAD.HI.U32 R7, R4, c[0x0][0x4ec], RZ ;  /* 0x00013b0004070a27 */ /* 0x004fe200078e00ff */
[----:B---3--:R-:W-:Y:S02]  /*15160*/  SHF.R.S32.HI R0, RZ, 0x1f, R3 ;  /* 0x0000001fff007819 */ /* 0x008fe40000011403 */
[----:B----4-:R-:W-:-:S03]  /*15170*/  SHF.R.S32.HI R6, RZ, 0x1f, R9 ;  /* 0x0000001fff067819 */ /* 0x010fc60000011409 */
[----:B------:R-:W-:-:S04]  /*15180*/  IMAD R0, R0, c[0x0][0x4d0], RZ ;  /* 0x0001340000007a24 */ /* 0x000fc800078e02ff */
[C---:B------:R-:W-:Y:S01]  /*15190*/  IMAD R5, R3.reuse, c[0x0][0x4d4], R0 ;  /* 0x0001350003057a24 */ /* 0x040fe200078e0200 */
[----:B------:R-:W-:Y:S01]  /*151a0*/  MOV R0, R4 ;  /* 0x0000000400007202 */ /* 0x000fe20000000f00 */
[----:B------:R-:W-:Y:S01]  /*151b0*/  IMAD.WIDE.U32 R2, R3, c[0x0][0x4d0], RZ ;  /* 0x0001340003027a25 */ /* 0x000fe200078e00ff */
[----:B------:R-:W-:-:S03]  /*151c0*/  @P0 SHF.R.U32.HI R0, RZ, c[0x0][0x4f0], R7 ;  /* 0x00013c00ff000a19 */ /* 0x000fc60000011607 */
[----:B------:R-:W-:Y:S01]  /*151d0*/  IMAD R6, R6, c[0x0][0x4d8], RZ ;  /* 0x0001360006067a24 */ /* 0x000fe200078e02ff */
[----:B------:R-:W-:Y:S02]  /*151e0*/  IADD3 R3, R3, R5, RZ ;  /* 0x0000000503037210 */ /* 0x000fe40007ffe0ff */
[----:B-----5:R-:W-:Y:S01]  /*151f0*/  SHF.R.S32.HI R5, RZ, 0x1f, R8 ;  /* 0x0000001fff057819 */ /* 0x020fe20000011408 */
        /* <DEDUP_REMOVED lines=20> */
.L_x_2179:
[----:B------:R-:W-:Y:S05]  /*15340*/  BSYNC B1 ;  /* 0x0000000000017941 */ /* 0x000fea0003800000 */
.L_x_2174:
        /* <DEDUP_REMOVED lines=9> */
[----:B--2---:R2:W1:Y:S02]  /*153e0*/  SHFL.IDX PT, R0, R69, RZ, 0x1f ;  /* 0x00001fff45007589 */ /* 0x00446400000e0000 */
.L_x_2192:
[----:B-1-34-:R-:W1:Y:S01]  /*153f0*/  S2R R2, SR_TID.X ;  /* 0x0000000000027919 */ /* 0x01ae620000002100 */
[----:B------:R-:W-:Y:S03]  /*15400*/  WARPSYNC 0xffffffff ;  /* 0xffffffff00007948 */ /* 0x000fe60003800000 */
[----:B------:R-:W-:Y:S06]  /*15410*/  BAR.SYNC.DEFER_BLOCKING 0x4, 0x100 ;  /* 0x0104000000007b1d */ /* 0x000fec0000010000 */
[----:B------:R3:W-:Y:S01]  /*15420*/  STL [R1+0x54], R0 ;  /* 0x0000540001007387 */ /* 0x0007e20000100800 */
[----:B-1----:R-:W-:-:S13]  /*15430*/  LOP3.LUT P0, RZ, R2, 0xff, RZ, 0xc0, !PT ;  /* 0x000000ff02ff7812 */ /* 0x002fda000780c0ff */
[----:B------:R3:W-:Y:S04]  /*15440*/  @!P0 STS [0x28100], R69 ;  /* 0x02810045ff008388 */ /* 0x0007e80000000800 */
[----:B------:R-:W-:Y:S06]  /*15450*/  BAR.ARV 0x5, 0x100 ;  /* 0x0144000000007b1d */ /* 0x000fec0000002000 */
.L_x_2180:
[----:B--23--:R-:W2:Y:S02]  /*15460*/  LDL R0, [R1+0x54] ;  /* 0x0000540001007983 */ /* 0x00cea40000100800 */
[----:B--2---:R-:W-:-:S13]  /*15470*/  ISETP.GE.AND P0, PT, R0, c[0x0][0x538], PT ;  /* 0x00014e0000007a0c */ /* 0x004fda0003f06270 */
[----:B-1--45:R-:W-:Y:S01]  /*15480*/  @P0 CALL.REL.NOINC `(.L_x_2182) ;  /* 0x0000001000000944 */ /* 0x032fe20003c00000 */
[----:B------:R-:W-:Y:S05]  /*15490*/  BRA `(.L_x_2183) ;  /* 0xfffeb47000007947 */ /* 0x000fea000383ffff */
.L_x_2182:
[----:B------:R-:W-:Y:S05]  /*154a0*/  EXIT ;  /* 0x000000000000794d */ /* 0x000fea0003800000 */
.L_x_2152:
[----:B------:R-:W-:Y:S01]  /*154b0*/  IMAD.MOV.U32 R12, RZ, RZ, R10 ;  /* 0x000000ffff0c7224 */ /* 0x000fe200078e000a */
[----:B------:R-:W-:Y:S01]  /*154c0*/  MOV R9, RZ ;  /* 0x000000ff00097202 */ /* 0x000fe20000000f00 */
[----:B-1----:R-:W-:Y:S01]  /*154d0*/  IMAD.MOV.U32 R3, RZ, RZ, 0x181f ;  /* 0x0000181fff037424 */ /* 0x002fe200078e00ff */
[----:B------:R-:W-:Y:S02]  /*154e0*/  MOV R2, 0x15500 ;  /* 0x0001550000027802 */ /* 0x000fe40000000f00 */
[----:B------:R-:W-:Y:S05]  /*154f0*/  CALL.REL.NOINC `($__internal_43_$__cuda_sm70_shflsync_idx_p) ;  /* 0x0000054000007944 */ /* 0x000fea0003c00000 */
[----:B------:R-:W-:Y:S01]  /*15500*/  MOV R6, R9 ;  /* 0x0000000900067202 */ /* 0x000fe20000000f00 */
[----:B------:R-:W-:Y:S05]  /*15510*/  BRA `(.L_x_2184) ;  /* 0xfffec5c000007947 */ /* 0x000fea000383ffff */
.L_x_2153:
[----:B------:R-:W-:Y:S01]  /*15520*/  IMAD.MOV.U32 R12, RZ, RZ, R11 ;  /* 0x000000ffff0c7224 */ /* 0x000fe200078e000b */
[----:B------:R-:W-:Y:S01]  /*15530*/  MOV R9, RZ ;  /* 0x000000ff00097202 */ /* 0x000fe20000000f00 */
[----:B-1----:R-:W-:Y:S01]  /*15540*/  IMAD.MOV.U32 R3, RZ, RZ, 0x181f ;  /* 0x0000181fff037424 */ /* 0x002fe200078e00ff */
[----:B------:R-:W-:Y:S02]  /*15550*/  MOV R2, 0x15570 ;  /* 0x0001557000027802 */ /* 0x000fe40000000f00 */
[----:B--23--:R-:W-:Y:S05]  /*15560*/  CALL.REL.NOINC `($__internal_43_$__cuda_sm70_shflsync_idx_p) ;  /* 0x000004d000007944 */ /* 0x00cfea0003c00000 */
[----:B------:R-:W-:Y:S01]  /*15570*/  MOV R2, R9 ;  /* 0x0000000900027202 */ /* 0x000fe20000000f00 */
[----:B------:R-:W-:Y:S05]  /*15580*/  BRA `(.L_x_2185) ;  /* 0xfffec57000007947 */ /* 0x000fea000383ffff */
.L_x_2156:
[----:B--2---:R-:W-:Y:S01]  /*15590*/  IMAD.MOV.U32 R12, RZ, RZ, R10 ;  /* 0x000000ffff0c7224 */ /* 0x004fe200078e000a */
[----:B------:R-:W-:Y:S01]  /*155a0*/  MOV R9, 0x1 ;  /* 0x0000000100097802 */ /* 0x000fe20000000f00 */
[----:B------:R-:W-:Y:S01]  /*155b0*/  IMAD.MOV.U32 R3, RZ, RZ, 0x181f ;  /* 0x0000181fff037424 */ /* 0x000fe200078e00ff */
[----:B----4-:R-:W-:-:S02]  /*155c0*/  MOV R2, 0x155e0 ;  /* 0x000155e000027802 */ /* 0x010fc40000000f00 */
[----:B-1-3--:R-:W-:Y:S05]  /*155d0*/  CALL.REL.NOINC `($__internal_43_$__cuda_sm70_shflsync_idx_p) ;  /* 0x0000046000007944 */ /* 0x00afea0003c00000 */
[----:B------:R-:W-:Y:S01]  /*155e0*/  IMAD.MOV.U32 R6, RZ, RZ, R9 ;  /* 0x000000ffff067224 */ /* 0x000fe200078e0009 */
[----:B------:R-:W-:Y:S01]  /*155f0*/  MOV R9, 0x1 ;  /* 0x0000000100097802 */ /* 0x000fe20000000f00 */
[----:B------:R-:W-:Y:S01]  /*15600*/  IMAD.MOV.U32 R12, RZ, RZ, R11 ;  /* 0x000000ffff0c7224 */ /* 0x000fe200078e000b */
[----:B------:R-:W-:-:S02]  /*15610*/  MOV R3, 0x181f ;  /* 0x0000181f00037802 */ /* 0x000fc40000000f00 */
[----:B------:R-:W-:Y:S02]  /*15620*/  MOV R2, 0x15640 ;  /* 0x0001564000027802 */ /* 0x000fe40000000f00 */
[----:B------:R-:W-:Y:S05]  /*15630*/  CALL.REL.NOINC `($__internal_43_$__cuda_sm70_shflsync_idx_p) ;  /* 0x0000040000007944 */ /* 0x000fea0003c00000 */
[----:B------:R-:W-:Y:S01]  /*15640*/  MOV R2, R9 ;  /* 0x0000000900027202 */ /* 0x000fe20000000f00 */
[----:B------:R-:W-:Y:S05]  /*15650*/  BRA `(.L_x_2186) ;  /* 0xfffec67000007947 */ /* 0x000fea000383ffff */
.L_x_2159:
[----:B-1----:R-:W-:Y:S01]  /*15660*/  IMAD.MOV.U32 R12, RZ, RZ, R10 ;  /* 0x000000ffff0c7224 */ /* 0x002fe200078e000a */
[----:B------:R-:W-:Y:S01]  /*15670*/  MOV R9, 0x2 ;  /* 0x0000000200097802 */ /* 0x000fe20000000f00 */
[----:B------:R-:W-:Y:S01]  /*15680*/  IMAD.MOV.U32 R3, RZ, RZ, 0x181f ;  /* 0x0000181fff037424 */ /* 0x000fe200078e00ff */
[----:B--2---:R-:W-:Y:S02]  /*15690*/  MOV R2, 0x156b0 ;  /* 0x000156b000027802 */ /* 0x004fe40000000f00 */
[----:B---3--:R-:W-:Y:S05]  /*156a0*/  CALL.REL.NOINC `($__internal_43_$__cuda_sm70_shflsync_idx_p) ;  /* 0x0000039000007944 */ /* 0x008fea0003c00000 */
[----:B------:R-:W-:Y:S01]  /*156b0*/  MOV R6, R9 ;  /* 0x0000000900067202 */ /* 0x000fe20000000f00 */
[----:B------:R-:W-:Y:S05]  /*156c0*/  BRA `(.L_x_2187) ;  /* 0xfffec7b000007947 */ /* 0x000fea000383ffff */
.L_x_2160:
[----:B------:R-:W-:Y:S01]  /*156d0*/  IMAD.MOV.U32 R12, RZ, RZ, R11 ;  /* 0x000000ffff0c7224 */ /* 0x000fe200078e000b */
[----:B------:R-:W-:Y:S01]  /*156e0*/  MOV R9, 0x2 ;  /* 0x0000000200097802 */ /* 0x000fe20000000f00 */
[----:B------:R-:W-:Y:S01]  /*156f0*/  IMAD.MOV.U32 R3, RZ, RZ, 0x181f ;  /* 0x0000181fff037424 */ /* 0x000fe200078e00ff */
[----:B--2---:R-:W-:Y:S02]  /*15700*/  MOV R2, 0x15720 ;  /* 0x0001572000027802 */ /* 0x004fe40000000f00 */
[----:B-1-34-:R-:W-:Y:S05]  /*15710*/  CALL.REL.NOINC `($__internal_43_$__cuda_sm70_shflsync_idx_p) ;  /* 0x0000032000007944 */ /* 0x01afea0003c00000 */
[----:B------:R-:W-:Y:S01]  /*15720*/  MOV R2, R9 ;  /* 0x0000000900027202 */ /* 0x000fe20000000f00 */
[----:B------:R-:W-:Y:S05]  /*15730*/  BRA `(.L_x_2188) ;  /* 0xfffec76000007947 */ /* 0x000fea000383ffff */
.L_x_2163:
[----:B-1----:R-:W-:Y:S01]  /*15740*/  IMAD.MOV.U32 R12, RZ, RZ, R10 ;  /* 0x000000ffff0c7224 */ /* 0x002fe200078e000a */
[----:B------:R-:W-:Y:S01]  /*15750*/  MOV R9, 0x3 ;  /* 0x0000000300097802 */ /* 0x000fe20000000f00 */
[----:B------:R-:W-:Y:S01]  /*15760*/  IMAD.MOV.U32 R3, RZ, RZ, 0x181f ;  /* 0x0000181fff037424 */ /* 0x000fe200078e00ff */
[----:B------:R-:W-:-:S02]  /*15770*/  MOV R2, 0x15790 ;  /* 0x0001579000027802 */ /* 0x000fc40000000f00 */
[----:B--234-:R-:W-:Y:S05]  /*15780*/  CALL.REL.NOINC `($__internal_43_$__cuda_sm70_shflsync_idx_p) ;  /* 0x000002b000007944 */ /* 0x01cfea0003c00000 */
        /* <DEDUP_REMOVED lines=8> */
.L_x_2170:
[----:B-1----:R1:W5:Y:S01]  /*15810*/  LDL R2, [R1+0x10] ;  /* 0x0000100001027983 */ /* 0x0023620000100800 */
[----:B------:R-:W-:Y:S02]  /*15820*/  MOV R5, 0x2 ;  /* 0x0000000200057802 */ /* 0x000fe40000000f00 */
[----:B------:R-:W-:Y:S02]  /*15830*/  MOV R3, 0x15850 ;  /* 0x0001585000037802 */ /* 0x000fe40000000f00 */
[----:B-1---5:R-:W-:Y:S05]  /*15840*/  CALL.REL.NOINC `($__internal_42_$__cuda_sm70_shflsync_bfly_p) ;  /* 0x000001a000007944 */ /* 0x022fea0003c00000 */
[----:B------:R-:W-:Y:S01]  /*15850*/  MOV R0, R5 ;  /* 0x0000000500007202 */ /* 0x000fe20000000f00 */
[----:B------:R-:W-:Y:S05]  /*15860*/  BRA `(.L_x_2190) ;  /* 0xffffd1b000007947 */ /* 0x000fea000383ffff */
.L_x_2171:
[----:B------:R-:W-:Y:S01]  /*15870*/  IMAD.MOV.U32 R2, RZ, RZ, R0 ;  /* 0x000000ffff027224 */ /* 0x000fe200078e0000 */
[----:B------:R-:W-:Y:S02]  /*15880*/  MOV R5, 0x1 ;  /* 0x0000000100057802 */ /* 0x000fe40000000f00 */
[----:B------:R-:W-:Y:S02]  /*15890*/  MOV R3, 0x158b0 ;  /* 0x000158b000037802 */ /* 0x000fe40000000f00 */
[----:B-----5:R-:W-:Y:S05]  /*158a0*/  CALL.REL.NOINC `($__internal_42_$__cuda_sm70_shflsync_bfly_p) ;  /* 0x0000014000007944 */ /* 0x020fea0003c00000 */
[----:B------:R1:W5:Y:S01]  /*158b0*/  LDL R2, [R1+0x14] ;  /* 0x0000140001027983 */ /* 0x0003620000100800 */
[----:B------:R-:W-:Y:S01]  /*158c0*/  FADD.FTZ R0, R0, R5 ;  /* 0x0000000500007221 */ /* 0x000fe20000010000 */
[----:B------:R-:W-:-:S02]  /*158d0*/  MOV R5, 0x2 ;  /* 0x0000000200057802 */ /* 0x000fc40000000f00 */
[----:B------:R-:W-:Y:S02]  /*158e0*/  MOV R3, 0x15900 ;  /* 0x0001590000037802 */ /* 0x000fe40000000f00 */
[----:B-1---5:R-:W-:Y:S05]  /*158f0*/  CALL.REL.NOINC `($__internal_42_$__cuda_sm70_shflsync_bfly_p) ;  /* 0x000000f000007944 */ /* 0x022fea0003c00000 */
[----:B------:R-:W2:Y:S01]  /*15900*/  LDL.LU R2, [R1+0x14] ;  /* 0x0000140001027983 */ /* 0x000ea20000300800 */
[----:B------:R-:W-:Y:S01]  /*15910*/  MOV R3, 0x15960 ;  /* 0x0001596000037802 */ /* 0x000fe20000000f00 */
[----:B--2---:R-:W-:Y:S01]  /*15920*/  FADD.FTZ R4, R2, R5 ;  /* 0x0000000502047221 */ /* 0x004fe20000010000 */
[----:B------:R-:W-:-:S04]  /*15930*/  MOV R5, 0x1 ;  /* 0x0000000100057802 */ /* 0x000fc80000000f00 */
[----:B------:R-:W-:Y:S02]  /*15940*/  MOV R2, R4 ;  /* 0x0000000400027202 */ /* 0x000fe40000000f00 */
[----:B------:R-:W-:Y:S05]  /*15950*/  CALL.REL.NOINC `($__internal_42_$__cuda_sm70_shflsync_bfly_p) ;  /* 0x0000009000007944 */ /* 0x000fea0003c00000 */
[----:B------:R-:W-:Y:S01]  /*15960*/  MOV R3, R5 ;  /* 0x0000000500037202 */ /* 0x000fe20000000f00 */
[----:B------:R-:W-:Y:S05]  /*15970*/  BRA `(.L_x_2191) ;  /* 0xffffd13000007947 */ /* 0x000fea000383ffff */
.L_x_2181:
[----:B-1----:R-:W-:Y:S01]  /*15980*/  IMAD.MOV.U32 R12, RZ, RZ, R69 ;  /* 0x000000ffff0c7224 */ /* 0x002fe200078e0045 */
[----:B---3--:R-:W-:Y:S01]  /*15990*/  MOV R9, RZ ;  /* 0x000000ff00097202 */ /* 0x008fe20000000f00 */
[----:B------:R-:W-:Y:S01]  /*159a0*/  IMAD.MOV.U32 R3, RZ, RZ, 0x1f ;  /* 0x0000001fff037424 */ /* 0x000fe200078e00ff */
[----:B----4-:R-:W-:Y:S02]  /*159b0*/  MOV R2, 0x159d0 ;  /* 0x000159d000027802 */ /* 0x010fe40000000f00 */
[----:B--2--5:R-:W-:Y:S05]  /*159c0*/  CALL.REL.NOINC `($__internal_43_$__cuda_sm70_shflsync_idx_p) ;  /* 0x0000007000007944 */ /* 0x024fea0003c00000 */
[----:B------:R-:W-:Y:S01]  /*159d0*/  MOV R0, R9 ;  /* 0x0000000900007202 */ /* 0x000fe20000000f00 */
[----:B------:R-:W-:Y:S05]  /*159e0*/  BRA `(.L_x_2192) ;  /* 0xfffffa0000007947 */ /* 0x000fea000383ffff */
        .weak           $__internal_42_$__cuda_sm70_shflsync_bfly_p
        .type           $__internal_42_$__cuda_sm70_shflsync_bfly_p,@function
        .size           $__internal_42_$__cuda_sm70_shflsync_bfly_p,($__internal_43_$__cuda_sm70_shflsync_idx_p - $__internal_42_$__cuda_sm70_shflsync_bfly_p)
$__internal_42_$__cuda_sm70_shflsync_bfly_p:
[----:B------:R-:W-:Y:S04]  /*159f0*/  WARPSYNC R6 ;  /* 0x0000000600007348 */ /* 0x000fe80003800000 */
[----:B------:R1:W2:Y:S02]  /*15a00*/  SHFL.BFLY PT, R5, R2, R5, R7 ;  /* 0x0c00000502057389 */ /* 0x0002a400000e0007 */
[----:B-1----:R-:W-:-:S02]  /*15a10*/  MOV R2, R3 ;  /* 0x0000000300027202 */ /* 0x002fc40000000f00 */
[----:B------:R-:W-:-:S04]  /*15a20*/  MOV R3, 0x0 ;  /* 0x0000000000037802 */ /* 0x000fc80000000f00 */
[----:B--2---:R-:W-:Y:S05]  /*15a30*/  RET.REL.NODEC R2 `(_ZN7cutlass13device_kernelIN5flash19enable_sm80_to_sm89INS1_16FlashAttnFwdSm80INS1_25CollectiveMainloopFwdSm80ILi8ELi1ELb0EN4cute5tupleIJNS5_1CILi128EEENS7_ILi96EEENS7_ILi256EEEEEELi256ENS_10bfloat16_tEfNS_4arch4Sm80ELb1ELb0ELb1ELb0ELb0ELb0ELb1ELb1EEENS1_21CollectiveEpilogueFwdINS6_IJS8_SA_S9_EEENS6_IJNS7_ILi1EEESI_SI_EEESC_SE_Li256ELb0ELb1ELb1ELb0EEENS1_30DynamicPersistentTileSchedulerILi256ELi256ELb1ELb1ELb0EEEEEEEEEvNT_6ParamsE) ;  /* 0xfffea5c002007950 */ /* 0x004fea0003c3ffff */
        .weak           $__internal_43_$__cuda_sm70_shflsync_idx_p
        .type           $__internal_43_$__cuda_sm70_shflsync_idx_p,@function
        .size           $__internal_43_$__cuda_sm70_shflsync_idx_p,(.L_x_2642 - $__internal_43_$__cuda_sm70_shflsync_idx_p)
$__internal_43_$__cuda_sm70_shflsync_idx_p:
[----:B------:R-:W-:-:S04]  /*15a40*/  MOV R13, 0xffffffff ;  /* 0xffffffff000d7802 */ /* 0x000fc80000000f00 */
[----:B------:R-:W-:Y:S04]  /*15a50*/  WARPSYNC R13 ;  /* 0x0000000d00007348 */ /* 0x000fe80003800000 */
[----:B------:R1:W2:Y:S02]  /*15a60*/  SHFL.IDX PT, R9, R12, R9, R3 ;  /* 0x000000090c097389 */ /* 0x0002a400000e0003 */
[----:B-1----:R-:W-:-:S04]  /*15a70*/  MOV R3, 0x0 ;  /* 0x0000000000037802 */ /* 0x002fc80000000f00 */
[----:B--2---:R-:W-:Y:S05]  /*15a80*/  RET.REL.NODEC R2 `(_ZN7cutlass13device_kernelIN5flash19enable_sm80_to_sm89INS1_16FlashAttnFwdSm80INS1_25CollectiveMainloopFwdSm80ILi8ELi1ELb0EN4cute5tupleIJNS5_1CILi128EEENS7_ILi96EEENS7_ILi256EEEEEELi256ENS_10bfloat16_tEfNS_4arch4Sm80ELb1ELb0ELb1ELb0ELb0ELb0ELb1ELb1EEENS1_21CollectiveEpilogueFwdINS6_IJS8_SA_S9_EEENS6_IJNS7_ILi1EEESI_SI_EEESC_SE_Li256ELb0ELb1ELb1ELb0EEENS1_30DynamicPersistentTileSchedulerILi256ELi256ELb1ELb1ELb0EEEEEEEEEvNT_6ParamsE) ;  /* 0xfffea57002007950 */ /* 0x004fea0003c3ffff */
.L_x_2193:
        /* <DEDUP_REMOVED lines=15> */
.L_x_2642:


//--------------------- .text._ZN7cutlass13device_kernelIN5flash19enable_sm80_to_sm89INS1_16FlashAttnFwdSm80INS1_25CollectiveMainloopFwdSm80ILi8ELi1ELb0EN4cute5tupleIJNS5_1CILi128EEENS7_ILi64EEENS7_ILi256EEEEEELi256ENS_10bfloat16_tEfNS_4arch4Sm80ELb1ELb0ELb1ELb1ELb0ELb0ELb1ELb1EEENS1_21CollectiveEpilogueFwdINS6_IJS8_SA_S9_EEENS6_IJNS7_ILi1EEESI_SI_EEESC_SE_Li256ELb1ELb1ELb1ELb0EEENS1_36VarlenDynamicPersistentTileSchedulerILi128ELi64ELi256ELi256ELb1ELb1ELb0ELb1ELb1ELb1EEEEEEEEEvNT_6ParamsE --------------------------
	.section	.text._ZN7cutlass13device_kernelIN5flash19enable_sm80_to_sm89INS1_16FlashAttnFwdSm80INS1_25CollectiveMainloopFwdSm80ILi8ELi1ELb0EN4cute5tupleIJNS5_1CILi128EEENS7_ILi64EEENS7_ILi256EEEEEELi256ENS_10bfloat16_tEfNS_4arch4Sm80ELb1ELb0ELb1ELb1ELb0ELb0ELb1ELb1EEENS1_21CollectiveEpilogueFwdINS6_IJS8_SA_S9_EEENS6_IJNS7_ILi1EEESI_SI_EEESC_SE_Li256ELb1ELb1ELb1ELb0EEENS1_36VarlenDynamicPersistentTileSchedulerILi128ELi64ELi256ELi256ELb1ELb1ELb0ELb1ELb1ELb1EEEEEEEEEvNT_6ParamsE,"ax",@progbits
	.sectioninfo	@"SHI_REGISTERS=255"
	.align	128
.text._ZN7cutlass13device_kernelIN5flash19enable_sm80_to_sm89INS1_16FlashAttnFwdSm80INS1_25CollectiveMainloopFwdSm80ILi8ELi1ELb0EN4cute5tupleIJNS5_1CILi128EEENS7_ILi64EEENS7_ILi256EEEEEELi256ENS_10bfloat16_tEfNS_4arch4Sm80ELb1ELb0ELb1ELb1ELb0ELb0ELb1ELb1EEENS1_21CollectiveEpilogueFwdINS6_IJS8_SA_S9_EEENS6_IJNS7_ILi1EEESI_SI_EEESC_SE_Li256ELb1ELb1ELb1ELb0EEENS1_36VarlenDynamicPersistentTileSchedulerILi128ELi64ELi256ELi256ELb1ELb1ELb0ELb1ELb1ELb1EEEEEEEEEvNT_6ParamsE:
        .type           _ZN7cutlass13device_kernelIN5flash19enable_sm80_to_sm89INS1_16FlashAttnFwdSm80INS1_25CollectiveMainloopFwdSm80ILi8ELi1ELb0EN4cute5tupleIJNS5_1CILi128EEENS7_ILi64EEENS7_ILi256EEEEEELi256ENS_10bfloat16_tEfNS_4arch4Sm80ELb1ELb0ELb1ELb1ELb0ELb0ELb1ELb1EEENS1_21CollectiveEpilogueFwdINS6_IJS8_SA_S9_EEENS6_IJNS7_ILi1EEESI_SI_EEESC_SE_Li256ELb1ELb1ELb1ELb0EEENS1_36VarlenDynamicPersistentTileSchedulerILi128ELi64ELi256ELi256ELb1ELb1ELb0ELb1ELb1ELb1EEEEEEEEEvNT_6ParamsE,@function
        .size           _ZN7cutlass13device_kernelIN5flash19enable_sm80_to_sm89INS1_16FlashAttnFwdSm80INS1_25CollectiveMainloopFwdSm80ILi8ELi1ELb0EN4cute5tupleIJNS5_1CILi128EEENS7_ILi64EEENS7_ILi256EEEEEELi256ENS_10bfloat16_tEfNS_4arch4Sm80ELb1ELb0ELb1ELb1ELb0ELb0ELb1ELb1EEENS1_21CollectiveEpilogueFwdINS6_IJS8_SA_S9_EEENS6_IJNS7_ILi1EEESI_SI_EEESC_SE_Li256ELb1ELb1ELb1ELb0EEENS1_36VarlenDynamicPersistentTileSchedulerILi128ELi64ELi256ELi256ELb1ELb1ELb0ELb1ELb1ELb1EEEEEEEEEvNT_6ParamsE,(.L_x_2645 - _ZN7cutlass13device_kernelIN5flash19enable_sm80_to_sm89INS1_16FlashAttnFwdSm80INS1_25CollectiveMainloopFwdSm80ILi8ELi1ELb0EN4cute5tupleIJNS5_1CILi128EEENS7_ILi64EEENS7_ILi256EEEEEELi256ENS_10bfloat16_tEfNS_4arch4Sm80ELb1ELb0ELb1ELb1ELb0ELb0ELb1ELb1EEENS1_21CollectiveEpilogueFwdINS6_IJS8_SA_S9_EEENS6_IJNS7_ILi1EEESI_SI_EEESC_SE_Li256ELb1ELb1ELb1ELb0EEENS1_36VarlenDynamicPersistentTileSchedulerILi128ELi64ELi256ELi256ELb1ELb1ELb0ELb1ELb1ELb1EEEEEEEEEvNT_6ParamsE)
        .other          _ZN7cutlass13device_kernelIN5flash19enable_sm80_to_sm89INS1_16FlashAttnFwdSm80INS1_25CollectiveMainloopFwdSm80ILi8ELi1ELb0EN4cute5tupleIJNS5_1CILi128EEENS7_ILi64EEENS7_ILi256EEEEEELi256ENS_10bfloat16_tEfNS_4arch4Sm80ELb1ELb0ELb1ELb1ELb0ELb0ELb1ELb1EEENS1_21CollectiveEpilogueFwdINS6_IJS8_SA_S9_EEENS6_IJNS7_ILi1EEESI_SI_EEESC_SE_Li256ELb1ELb1ELb1ELb0EEENS1_36VarlenDynamicPersistentTileSchedulerILi128ELi64ELi256ELi256ELb1ELb1ELb0ELb1ELb1ELb1EEEEEEEEEvNT_6ParamsE,@"STO_CUDA_ENTRY STV_DEFAULT"
_ZN7cutlass13device_kernelIN5flash19enable_sm80_to_sm89INS1_16FlashAttnFwdSm80INS1_25CollectiveMainloopFwdSm80ILi8ELi1ELb0EN4cute5tupleIJNS5_1CILi128EEENS7_ILi64EEENS7_ILi256EEEEEELi256ENS_10bfloat16_tEfNS_4arch4Sm80ELb1ELb0ELb1ELb1ELb0ELb0ELb1ELb1EEENS1_21CollectiveEpilogueFwdINS6_IJS8_SA_S9_EEENS6_IJNS7_ILi1EEESI_SI_EEESC_SE_Li256ELb1ELb1ELb1ELb0EEENS1_36VarlenDynamicPersistentTileSchedulerILi128ELi64ELi256ELi256ELb1ELb1ELb0ELb1ELb1ELb1EEEEEEEEEvNT_6ParamsE:
        /* <DEDUP_REMOVED lines=54> */
.L_x_2199:
        /* <DEDUP_REMOVED lines=16> */
.L_x_2296:
        /* <DEDUP_REMOVED lines=16> */
.L_x_2297:
[----:B--2---:R-:W-:-:S05]  /*0560*/  IMAD R0, R0, c[0x0][0x538], RZ ;  /* 0x00014e0000007a24 */ /* 0x004fca00078e02ff */
[----:B------:R-:W-:-:S04]  /*0570*/  IADD3 R7, R0, R7, RZ ;  /* 0x0000000700077210 */ /* 0x000fc80007ffe0ff */
[----:B------:R-:W-:-:S13]  /*0580*/  ISETP.GT.AND P0, PT, R7, UR4, PT ;  /* 0x0000000407007c0c */ /* 0x000fda000bf04270 */
[----:B-1----:R-:W-:Y:S05]  /*0590*/  @!P0 BRA `(.L_x_2199) ;  /* 0xfffffdc000008947 */ /* 0x002fea000383ffff */
.L_x_2195:
[----:B------:R-:W-:-:S05]  /*05a0*/  IADD3 R11, -R0, R7, RZ ;  /* 0x00000007000b7210 */ /* 0x000fca0007ffe1ff */
[----:B------:R-:W-:-:S05]  /*05b0*/  IMAD R0, R4, c[0x0][0x538], R11 ;  /* 0x00014e0004007a24 */ /* 0x000fca00078e020b */
[----:B------:R-:W-:Y:S01]  /*05c0*/  ISETP.GT.AND P0, PT, R0, UR4, PT ;  /* 0x0000000400007c0c */ /* 0x000fe2000bf04270 */
[----:B------:R-:W-:-:S12]  /*05d0*/  BRA.DIV ~URZ, `(.L_x_2200) ;  /* 0x000140927f007947 */ /* 0x000fd8000b800000 */
[----:B------:R-:W-:-:S04]  /*05e0*/  VOTE.ANY R10, PT, !P0 ;  /* 0x00000000000a7806 */ /* 0x000fc800040e0100 */
.L_x_2298:
[----:B------:R-:W1:Y:S02]  /*05f0*/  POPC R7, R10 ;  /* 0x0000000a00077309 */ /* 0x000e640000000000 */
[----:B-1----:R-:W-:-:S05]  /*0600*/  IADD3 R0, R7, R6, RZ ;  /* 0x0000000607007210 */ /* 0x002fca0007ffe0ff */
[----:B------:R1:W-:Y:S01]  /*0610*/  STL [R1+0x2c], R0 ;  /* 0x00002c0001007387 */ /* 0x0003e20000100800 */
[----:B------:R-:W-:Y:S05]  /*0620*/  BRA.DIV ~URZ, `(.L_x_2201) ;  /* 0x000140927f007947 */ /* 0x000fea000b800000 */
[----:B------:R2:W3:Y:S01]  /*0630*/  SHFL.IDX PT, R12, R9, R7, 0x1f ;  /* 0x00001f07090c7589 */ /* 0x0004e200000e0000 */
[----:B------:R-:W-:-:S03]  /*0640*/  MOV R6, RZ ;  /* 0x000000ff00067202 */ /* 0x000fc60000000f00 */
[----:B------:R2:W4:Y:S04]  /*0650*/  SHFL.IDX PT, R9, R8, R7, 0x1f ;  /* 0x00001f0708097589 */ /* 0x00052800000e0000 */
.L_x_2299:
[----:B------:R-:W-:Y:S01]  /*0660*/  ISETP.NE.AND P0, PT, R10, RZ, PT ;  /* 0x000000ff0a00720c */ /* 0x000fe20003f05270 */
[----:B------:R-:W-:-:S12]  /*0670*/  BSSY B0, `(.L_x_2202) ;  /* 0x0000005000007945 */ /* 0x000fd80003800000 */
[----:B------:R-:W-:Y:S05]  /*0680*/  @!P0 BRA `(.L_x_2203) ;  /* 0x0000003000008947 */ /* 0x000fea0003800000 */
[----:B------:R-:W-:Y:S01]  /*0690*/  IADD3 R3, R7, -0x1, RZ ;  /* 0xffffffff07037810 */ /* 0x000fe20007ffe0ff */
[----:B------:R-:W-:Y:S05]  /*06a0*/  BRA.DIV ~URZ, `(.L_x_2204) ;  /* 0x000140f27f007947 */ /* 0x000fea000b800000 */
[----:B------:R1:W2:Y:S02]  /*06b0*/  SHFL.IDX PT, R6, R4, R3, 0x1f ;  /* 0x00001f0304067589 */ /* 0x0002a400000e0000 */
.L_x_2203:
[----:B------:R-:W-:Y:S05]  /*06c0*/  BSYNC B0 ;  /* 0x0000000000007941 */ /* 0x000fea0003800000 */
.L_x_2202:
        /* <DEDUP_REMOVED lines=69> */
.L_x_2206:
        /* <DEDUP_REMOVED lines=70> */
.L_x_2207:
[----:B------:R-:W-:Y:S05]  /*0f80*/  BSYNC B0 ;  /* 0x0000000000007941 */ /* 0x000fea0003800000 */
.L_x_2205:
[----:B------:R-:W-:-:S04]  /*0f90*/  LOP3.LUT R0, RZ, R0, RZ, 0x33, !PT ;  /* 0x00000000ff007212 */ /* 0x000fc800078e33ff */
[----:B------:R-:W-:-:S05]  /*0fa0*/  IADD3 R0, R0, R12, RZ ;  /* 0x0000000c00007210 */ /* 0x000fca0007ffe0ff */
[----:B------:R2:W-:Y:S01]  /*0fb0*/  STL [R1+0x24], R0 ;  /* 0x0000240001007387 */ /* 0x0005e20000100800 */
[----:B------:R-:W-:Y:S05]  /*0fc0*/  BRA `(.L_x_2208) ;  /* 0x0000006000007947 */ /* 0x000fea0003800000 */
.L_x_2196:
[----:B------:R-:W-:Y:S01]  /*0fd0*/  MOV R0, UR4 ;  /* 0x0000000400007c02 */ /* 0x000fe20008000f00 */
[----:B------:R-:W-:Y:S04]  /*0fe0*/  STL [R1+0x24], RZ ;  /* 0x000024ff01007387 */ /* 0x000fe80000100800 */
[----:B------:R-:W-:Y:S04]  /*0ff0*/  STL [R1+0x28], RZ ;  /* 0x000028ff01007387 */ /* 0x000fe80000100800 */
[----:B------:R1:W-:Y:S02]  /*1000*/  STL [R1+0x20], R0 ;  /* 0x0000200001007387 */ /* 0x0003e40000100800 */
[----:B-1----:R-:W-:-:S05]  /*1010*/  MOV R0, c[0x0][0x53c] ;  /* 0x00014f0000007a02 */ /* 0x002fca0000000f00 */
[----:B------:R1:W-:Y:S02]  /*1020*/  STL [R1+0x2c], R0 ;  /* 0x00002c0001007387 */ /* 0x0003e40000100800 */
.L_x_2208:
        /* <DEDUP_REMOVED lines=8> */
.L_x_2194:
[----:B-12---:R-:W2:Y:S02]  /*10b0*/  LDL R0, [R1+0x2c] ;  /* 0x00002c0001007983 */ /* 0x006ea40000100800 */
[----:B--2---:R-:W-:-:S13]  /*10c0*/  ISETP.GE.AND P0, PT, R0, c[0x0][0x53c], PT ;  /* 0x00014f0000007a0c */ /* 0x004fda0003f06270 */
[----:B------:R-:W-:Y:S05]  /*10d0*/  @P0 EXIT ;  /* 0x000000000000094d */ /* 0x000fea0003800000 */
[----:B------:R-:W1:Y:S02]  /*10e0*/  S2R R16, SR_TID.X ;  /* 0x0000000000107919 */ /* 0x000e640000002100 */
[----:B-1----:R-:W-:-:S04]  /*10f0*/  SHF.R.S32.HI R8, RZ, 0x1f, R16 ;  /* 0x0000001fff087819 */ /* 0x002fc80000011410 */
[CC--:B------:R-:W-:Y:S02]  /*1100*/  LEA.HI R2, R8.reuse, R16.reuse, RZ, 0x4 ;  /* 0x0000001008027211 */ /* 0x0c0fe400078f20ff */
[----:B---3--:R-:W-:Y:S02]  /*1110*/  LEA.HI R7, R8, R16, RZ, 0x3 ;  /* 0x0000001008077211 */ /* 0x008fe400078f18ff */
        /* <DEDUP_REMOVED lines=29> */
[----:B------:R-:W-:Y:S01]  /*12f0*/  LOP3.LUT R15, R3, R0, RZ, 0x3c, !PT ;  /* 0x00000000030f7212 */ /* 0x000fe200078e3cff */
[----:B------:R-:W-:Y:S01]  /*1300*/  IMAD.IADD R11, R2, 0x1, -R4 ;  /* 0x00000001020b7824 */ /* 0x000fe200078e0a04 */
[----:B------:R-:W-:Y:S02]  /*1310*/  LEA.HI R7, R8, R16, RZ, 0x6 ;  /* 0x0000001008077211 */ /* 0x000fe400078f30ff */
        /* <DEDUP_REMOVED lines=15> */
[----:B------:R-:W-:-:S02]  /*1410*/  LOP3.LUT R5, R2, 0x8, R5, 0xf8, !PT ;  /* 0x0000000802057812 */ /* 0x000fc400078ef805 */
[----:B------:R-:W-:Y:S01]  /*1420*/  SHF.R.U32.HI R2, RZ, 0x3, R2 ;  /* 0x00000003ff027819 */ /* 0x000fe20000011602 */
[----:B------:R-:W-:Y:S01]  /*1430*/  IMAD.IADD R3, R8, 0x1, -R0 ;  /* 0x0000000108037824 */ /* 0x000fe200078e0a00 */
[----:B------:R-:W-:Y:S02]  /*1440*/  LEA.HI R12, R12, R17, RZ, 0x2 ;  /* 0x000000110c0c7211 */ /* 0x000fe400078f10ff */
[----:B------:R-:W-:Y:S01]  /*1450*/  LOP3.LUT R6, R5, R2, RZ, 0x3c, !PT ;  /* 0x0000000205067212 */ /* 0x000fe200078e3cff */
[C---:B------:R-:W-:Y:S01]  /*1460*/  IMAD.SHL.U32 R2, R9.reuse, 0x40, RZ ;  /* 0x0000004009027824 */ /* 0x040fe200078e00ff */
[----:B------:R-:W-:Y:S02]  /*1470*/  SHF.R.S32.HI R0, RZ, 0x2, R12 ;  /* 0x00000002ff007819 */ /* 0x000fe4000001140c */
[----:B------:R-:W-:Y:S02]  /*1480*/  LOP3.LUT R4, R9, 0x1, RZ, 0xc0, !PT ;  /* 0x0000000109047812 */ /* 0x000fe400078ec0ff */
[----:B------:R-:W-:Y:S01]  /*1490*/  LOP3.LUT R2, R2, 0x1c0, RZ, 0xc0, !PT ;  /* 0x000001c002027812 */ /* 0x000fe200078ec0ff */
[----:B------:R-:W-:Y:S01]  /*14a0*/  IMAD R16, R3, 0x10, R0 ;  /* 0x0000001003107824 */ /* 0x000fe200078e0200 */
[----:B------:R-:W-:Y:S01]  /*14b0*/  ISETP.NE.U32.AND P0, PT, R4, 0x1, PT ;  /* 0x000000010400780c */ /* 0x000fe20003f05070 */
[----:B------:R-:W-:Y:S01]  /*14c0*/  IMAD.SHL.U32 R4, R8, 0x400, RZ ;  /* 0x0000040008047824 */ /* 0x000fe200078e00ff */
[----:B------:R-:W-:Y:S01]  /*14d0*/  LEA.HI R0, R7, R7, RZ, 0x1 ;  /* 0x0000000707007211 */ /* 0x000fe200078f08ff */
[----:B------:R-:W-:Y:S01]  /*14e0*/  IMAD.SHL.U32 R3, R13, 0x40, RZ ;  /* 0x000000400d037824 */ /* 0x000fe200078e00ff */
[----:B------:R-:W-:Y:S01]  /*14f0*/  LEA.HI R2, R2, R2, RZ, 0x1d ;  /* 0x0000000202027211 */ /* 0x000fe200078fe8ff */
[----:B------:R-:W-:Y:S01]  /*1500*/  IMAD R5, R7, 0x2, R4 ;  /* 0x0000000207057824 */ /* 0x000fe200078e0204 */
[----:B------:R-:W-:Y:S01]  /*1510*/  LOP3.LUT R0, R0, 0x1ffffffe, RZ, 0xc0, !PT ;  /* 0x1ffffffe00007812 */ /* 0x000fe200078ec0ff */
[----:B------:R-:W-:Y:S01]  /*1520*/  STL [R1+0xe4], R16 ;  /* 0x0000e41001007387 */ /* 0x000fe20000100800 */
[----:B------:R-:W-:Y:S01]  /*1530*/  LOP3.LUT R3, R3, 0xfffffe00, RZ, 0xc0, !PT ;  /* 0xfffffe0003037812 */ /* 0x000fe200078ec0ff */
[----:B------:R-:W-:Y:S01]  /*1540*/  IMAD.IADD R8, R5, 0x1, R2 ;  /* 0x0000000105087824 */ /* 0x000fe200078e0202 */
[----:B------:R-:W-:Y:S01]  /*1550*/  R2P PR, R9, 0x6 ;  /* 0x0000000609007804 */ /* 0x000fe20000000000 */
[----:B------:R-:W-:Y:S01]  /*1560*/  IMAD.IADD R9, R7, 0x1, -R0 ;  /* 0x0000000107097824 */ /* 0x000fe200078e0a00 */
[-C--:B------:R-:W-:Y:S01]  /*1570*/  IADD3 R4, R6, R3.reuse, R4 ;  /* 0x0000000306047210 */ /* 0x080fe20007ffe004 */
[----:B------:R-:W-:Y:S01]  /*1580*/  IMAD R0, R14, 0x200, R15 ;  /* 0x000002000e007824 */ /* 0x000fe200078e020f */
[----:B------:R-:W-:Y:S01]  /*1590*/  LOP3.LUT R5, R6, R3, RZ, 0xfc, !PT ;  /* 0x0000000306057212 */ /* 0x000fe200078efcff */
[----:B------:R-:W-:Y:S01]  /*15a0*/  IMAD R3, R10, 0x20, R20 ;  /* 0x000000200a037824 */ /* 0x000fe200078e0214 */
[----:B------:R-:W-:Y:S01]  /*15b0*/  IADD3 R14, R18, 0x40, RZ ;  /* 0x00000040120e7810 */ /* 0x000fe20007ffe0ff */
[----:B------:R-:W-:Y:S01]  /*15c0*/  IMAD R9, R9, 0x8, R16 ;  /* 0x0000000809097824 */ /* 0x000fe200078e0210 */
[----:B------:R-:W-:Y:S01]  /*15d0*/  SHF.R.S32.HI R19, RZ, 0x1f, R18 ;  /* 0x0000001fff137819 */ /* 0x000fe20000011412 */
[----:B------:R-:W-:Y:S01]  /*15e0*/  IMAD.MOV.U32 R13, RZ, RZ, 0x20 ;  /* 0x00000020ff0d7424 */ /* 0x000fe200078e00ff */
[----:B------:R1:W-:Y:S01]  /*15f0*/  STL [R1+0xb8], R3 ;  /* 0x0000b80301007387 */ /* 0x0003e20000100800 */
[----:B------:R-:W-:-:S02]  /*1600*/  LOP3.LUT P3, RZ, R10, 0x4, RZ, 0xc0, !PT ;  /* 0x000000040aff7812 */ /* 0x000fc4000786c0ff */
[----:B------:R-:W-:Y:S01]  /*1610*/  LOP3.LUT P4, RZ, R10, 0x2, RZ, 0xc0, !PT ;  /* 0x000000020aff7812 */ /* 0x000fe2000788c0ff */
[----:B------:R-:W-:Y:S01]  /*1620*/  STL.64 [R1+0x30], R18 ;  /* 0x0000301201007387 */ /* 0x000fe20000100a00 */
[C---:B------:R-:W-:Y:S02]  /*1630*/  IADD3 R7, R18.reuse, 0x80, RZ ;  /* 0x0000008012077810 */ /* 0x040fe40007ffe0ff */
[----:B------:R-:W-:Y:S01]  /*1640*/  SHF.R.S32.HI R10, RZ, 0x1f, R14 ;  /* 0x0000001fff0a7819 */ /* 0x000fe2000001140e */
[----:B------:R-:W-:Y:S01]  /*1650*/  STL [R1+0x3c], R14 ;  /* 0x00003c0e01007387 */ /* 0x000fe20000100800 */
[----:B------:R-:W-:Y:S02]  /*1660*/  IADD3 R6, R18, 0xc0, RZ ;  /* 0x000000c012067810 */ /* 0x000fe40007ffe0ff */
[C---:B------:R-:W-:Y:S01]  /*1670*/  LOP3.LUT P6, RZ, R11.reuse, 0x2, RZ, 0xc0, !PT ;  /* 0x000000020bff7812 */ /* 0x040fe200078cc0ff */
[----:B------:R2:W-:Y:S01]  /*1680*/  STL [R1+0x38], R7 ;  /* 0x0000380701007387 */ /* 0x0005e20000100800 */
[----:B------:R-:W-:Y:S01]  /*1690*/  LOP3.LUT P5, RZ, R11, 0x4, RZ, 0xc0, !PT ;  /* 0x000000040bff7812 */ /* 0x000fe200078ac0ff */
[----:B------:R-:W-:Y:S01]  /*16a0*/  IMAD.MOV.U32 R11, RZ, RZ, 0x40 ;  /* 0x00000040ff0b7424 */ /* 0x000fe200078e00ff */
[----:B------:R-:W-:Y:S01]  /*16b0*/  LEA R192, R0, 0x8100, 0x1 ;  /* 0x0000810000c07811 */ /* 0x000fe200078e08ff */
[----:B------:R3:W-:Y:S01]  /*16c0*/  STL [R1+0x60], R10 ;  /* 0x0000600a01007387 */ /* 0x0007e20000100800 */
[----:B------:R-:W-:-:S02]  /*16d0*/  LEA R199, R4, 0x10100, 0x1 ;  /* 0x0001010004c77811 */ /* 0x000fc400078e08ff */
[C---:B------:R-:W-:Y:S01]  /*16e0*/  SEL R2, R11.reuse, 0xffffffc0, !P3 ;  /* 0xffffffc00b027807 */ /* 0x040fe20005800000 */
[----:B------:R4:W-:Y:S01]  /*16f0*/  STL [R1+0x40], R6 ;  /* 0x0000400601007387 */ /* 0x0009e20000100800 */
[----:B------:R-:W-:Y:S02]  /*1700*/  SEL R0, R11, 0xffffffc0, !P5 ;  /* 0xffffffc00b007807 */ /* 0x000fe40006800000 */
[C---:B------:R-:W-:Y:S01]  /*1710*/  IADD3 R203, R192.reuse, 0x20, RZ ;  /* 0x00000020c0cb7810 */ /* 0x040fe20007ffe0ff */
[----:B------:R-:W-:Y:S01]  /*1720*/  IMAD.IADD R198, R192, 0x1, R2 ;  /* 0x00000001c0c67824 */ /* 0x000fe200078e0202 */
[----:B-1----:R-:W-:Y:S01]  /*1730*/  LOP3.LUT R3, R12, 0x7ffffffc, RZ, 0xc0, !PT ;  /* 0x7ffffffc0c037812 */ /* 0x002fe200078ec0ff */
[----:B------:R-:W-:Y:S01]  /*1740*/  IMAD.IADD R202, R199, 0x1, R0 ;  /* 0x00000001c7ca7824 */ /* 0x000fe200078e0200 */
[----:B------:R-:W-:Y:S02]  /*1750*/  @P4 IADD3 R203, R192, -0x20, RZ ;  /* 0xffffffe0c0cb4810 */ /* 0x000fe40007ffe0ff */
[----:B------:R-:W-:Y:S01]  /*1760*/  LEA R193, R5, 0x100, 0x1 ;  /* 0x0000010005c17811 */ /* 0x000fe200078e08ff */
[----:B------:R-:W-:Y:S01]  /*1770*/  IMAD.IADD R3, R17, 0x1, -R3 ;  /* 0x0000000111037824 */ /* 0x000fe200078e0a03 */
[C---:B------:R-:W-:Y:S01]  /*1780*/  IADD3 R218, R203.reuse, 0x800, RZ ;  /* 0x00000800cbda7810 */ /* 0x040fe20007ffe0ff */
[----:B------:R-:W-:Y:S01]  /*1790*/  IMAD.IADD R195, R2, 0x1, R203 ;  /* 0x0000000102c37824 */ /* 0x000fe200078e02cb */
[C---:B------:R-:W-:Y:S01]  /*17a0*/  IADD3 R217, R203.reuse, 0x1000, RZ ;  /* 0x00001000cbd97810 */ /* 0x040fe20007ffe0ff */
[----:B------:R-:W-:Y:S01]  /*17b0*/  IMAD.IADD R197, R0, 0x1, R193 ;  /* 0x0000000100c57824 */ /* 0x000fe200078e02c1 */
[----:B------:R-:W-:-:S02]  /*17c0*/  IADD3 R216, R203, 0x1800, RZ ;  /* 0x00001800cbd87810 */ /* 0x000fc40007ffe0ff */
[----:B--2---:R-:W-:Y:S02]  /*17d0*/  SHF.R.S32.HI R7, RZ, 0x1f, R7 ;  /* 0x0000001fff077819 */ /* 0x004fe40000011407 */
[----:B------:R-:W-:Y:S01]  /*17e0*/  IADD3 R215, R203, 0x2000, RZ ;  /* 0x00002000cbd77810 */ /* 0x000fe20007ffe0ff */
[----:B---3--:R-:W-:Y:S02]  /*17f0*/  IMAD.SHL.U32 R10, R3, 0x2, RZ ;  /* 0x00000002030a7824 */ /* 0x008fe400078e00ff */
[----:B------:R1:W-:Y:S01]  /*1800*/  STL [R1+0x5c], R7 ;  /* 0x00005c0701007387 */ /* 0x0003e20000100800 */
[----:B------:R-:W-:Y:S02]  /*1810*/  SEL R3, R13, 0xffffffe0, !P6 ;  /* 0xffffffe00d037807 */ /* 0x000fe40007000000 */
[----:B----4-:R-:W-:Y:S02]  /*1820*/  SHF.R.S32.HI R6, RZ, 0x1f, R6 ;  /* 0x0000001fff067819 */ /* 0x010fe40000011406 */
[C---:B------:R-:W-:Y:S01]  /*1830*/  IADD3 R12, R10.reuse, 0x8, RZ ;  /* 0x000000080a0c7810 */ /* 0x040fe20007ffe0ff */
[----:B------:R-:W-:Y:S01]  /*1840*/  IMAD.IADD R200, R199, 0x1, R3 ;  /* 0x00000001c7c87824 */ /* 0x000fe200078e0203 */
[C---:B------:R-:W-:Y:S01]  /*1850*/  IADD3 R18, R10.reuse, 0xb8, RZ ;  /* 0x000000b80a127810 */ /* 0x040fe20007ffe0ff */
[----:B------:R2:W-:Y:S01]  /*1860*/  STL [R1+0x58], R6 ;  /* 0x0000580601007387 */ /* 0x0005e20000100800 */
[C---:B------:R-:W-:Y:S01]  /*1870*/  IADD3 R17, R10.reuse, 0xc0, RZ ;  /* 0x000000c00a117810 */ /* 0x040fe20007ffe0ff */
[----:B------:R-:W-:Y:S01]  /*1880*/  IMAD.IADD R194, R3, 0x1, R193 ;  /* 0x0000000103c27824 */ /* 0x000fe200078e02c1 */
[C---:B------:R-:W-:Y:S01]  /*1890*/  IADD3 R16, R10.reuse, 0xc8, RZ ;  /* 0x000000c80a107810 */ /* 0x040fe20007ffe0ff */
[----:B------:R3:W-:Y:S01]  /*18a0*/  STL [R1+0x50], R9 ;  /* 0x0000500901007387 */ /* 0x0007e20000100800 */
[----:B------:R-:W-:Y:S01]  /*18b0*/  IADD3 R15, R10, 0xd0, RZ ;  /* 0x000000d00a0f7810 */ /* 0x000fe20007ffe0ff */
[----:B------:R-:W-:Y:S01]  /*18c0*/  IMAD.IADD R201, R200, 0x1, R0 ;  /* 0x00000001c8c97824 */ /* 0x000fe200078e0200 */
[----:B------:R-:W-:Y:S01]  /*18d0*/  IADD3 R14, R10, 0xd8, RZ ;  /* 0x000000d80a0e7810 */ /* 0x000fe20007ffe0ff */
[----:B------:R-:W-:Y:S01]  /*18e0*/  STL [R1+0x10], R10 ;  /* 0x0000100a01007387 */ /* 0x000fe20000100800 */
[C---:B------:R-:W-:Y:S01]  /*18f0*/  IADD3 R214, R203.reuse, 0x2800, RZ ;  /* 0x00002800cbd67810 */ /* 0x040fe20007ffe0ff */
[----:B------:R-:W-:Y:S01]  /*1900*/  IMAD.IADD R196, R0, 0x1, R194 ;  /* 0x0000000100c47824 */ /* 0x000fe200078e02c2 */
[C---:B------:R-:W-:Y:S01]  /*1910*/  IADD3 R213, R203.reuse, 0x3000, RZ ;  /* 0x00003000cbd57810 */ /* 0x040fe20007ffe0ff */
[----:B------:R4:W-:Y:S01]  /*1920*/  STL [R1+0x8c], R12 ;  /* 0x00008c0c01007387 */ /* 0x0009e20000100800 */
[----:B------:R-:W-:-:S02]  /*1930*/  IADD3 R212, R203, 0x3800, RZ ;  /* 0x00003800cbd47810 */ /* 0x000fc40007ffe0ff */
[----:B------:R-:W-:Y:S02]  /*1940*/  IADD3 R211, R203, 0x4000, RZ ;  /* 0x00004000cbd37810 */ /* 0x000fe40007ffe0ff */
[----:B-1----:R-:W-:Y:S02]  /*1950*/  SEL R7, R13, 0xffffffe0, !P1 ;  /* 0xffffffe00d077807 */ /* 0x002fe40004800000 */
[----:B------:R-:W-:Y:S02]  /*1960*/  IADD3 R13, R10, 0xe0, RZ ;  /* 0x000000e00a0d7810 */ /* 0x000fe40007ffe0ff */
[C---:B------:R-:W-:Y:S02]  /*1970*/  IADD3 R210, R203.reuse, 0x4800, RZ ;  /* 0x00004800cbd27810 */ /* 0x040fe40007ffe0ff */
[----:B------:R-:W-:Y:S02]  /*1980*/  IADD3 R209, R203, 0x5000, RZ ;  /* 0x00005000cbd17810 */ /* 0x000fe40007ffe0ff */
[----:B--2---:R-:W-:-:S02]  /*1990*/  SEL R6, R11, 0xffffffc0, !P2 ;  /* 0xffffffc00b067807 */ /* 0x004fc40005000000 */
[C---:B------:R-:W-:Y:S02]  /*19a0*/  IADD3 R11, R10.reuse, 0x10, RZ ;  /* 0x000000100a0b7810 */ /* 0x040fe40007ffe0ff */
[C---:B---3--:R-:W-:Y:S02]  /*19b0*/  IADD3 R9, R10.reuse, 0xb0, RZ ;  /* 0x000000b00a097810 */ /* 0x048fe40007ffe0ff */
[C---:B------:R-:W-:Y:S01]  /*19c0*/  IADD3 R208, R203.reuse, 0x5800, RZ ;  /* 0x00005800cbd07810 */ /* 0x040fe20007ffe0ff */
[----:B------:R1:W-:Y:S01]  /*19d0*/  STL [R1+0x88], R11 ;  /* 0x0000880b01007387 */ /* 0x0003e20000100800 */
[C---:B------:R-:W-:Y:S02]  /*19e0*/  IADD3 R207, R203.reuse, 0x6000, RZ ;  /* 0x00006000cbcf7810 */ /* 0x040fe40007ffe0ff */
[----:B------:R-:W-:Y:S01]  /*19f0*/  IADD3 R206, R203, 0x6800, RZ ;  /* 0x00006800cbce7810 */ /* 0x000fe20007ffe0ff */
[----:B------:R2:W-:Y:S01]  /*1a00*/  STL [R1+0x84], R9 ;  /* 0x0000840901007387 */ /* 0x0005e20000100800 */
[----:B----4-:R-:W-:-:S02]  /*1a10*/  IADD3 R12, R10, 0xe8, RZ ;  /* 0x000000e80a0c7810 */ /* 0x010fc40007ffe0ff */
[C---:B------:R-:W-:Y:S01]  /*1a20*/  IADD3 R205, R203.reuse, 0x7000, RZ ;  /* 0x00007000cbcd7810 */ /* 0x040fe20007ffe0ff */
[----:B------:R3:W-:Y:S01]  /*1a30*/  STL [R1+0xb4], R18 ;  /* 0x0000b41201007387 */ /* 0x0007e20000100800 */
[----:B------:R-:W-:-:S03]  /*1a40*/  IADD3 R204, R203, 0x7800, RZ ;  /* 0x00007800cbcc7810 */ /* 0x000fc60007ffe0ff */
[----:B------:R-:W-:Y:S04]  /*1a50*/  STL [R1+0xb0], R17 ;  /* 0x0000b01101007387 */ /* 0x000fe80000100800 */
[----:B------:R4:W-:Y:S04]  /*1a60*/  STL [R1+0xac], R16 ;  /* 0x0000ac1001007387 */ /* 0x0009e80000100800 */
[----:B------:R5:W-:Y:S04]  /*1a70*/  STL [R1+0xa8], R15 ;  /* 0x0000a80f01007387 */ /* 0x000be80000100800 */
[----:B------:R-:W-:Y:S01]  /*1a80*/  STL [R1+0xa4], R14 ;  /* 0x0000a40e01007387 */ /* 0x000fe20000100800 */
[----:B-1----:R-:W-:-:S03]  /*1a90*/  IADD3 R11, R10, 0xf0, RZ ;  /* 0x000000f00a0b7810 */ /* 0x002fc60007ffe0ff */
[----:B------:R1:W-:Y:S01]  /*1aa0*/  STL [R1+0xa0], R13 ;  /* 0x0000a00d01007387 */ /* 0x0003e20000100800 */
[----:B--2---:R-:W-:Y:S02]  /*1ab0*/  IADD3 R9, R10, 0xf8, RZ ;  /* 0x000000f80a097810 */ /* 0x004fe40007ffe0ff */
[----:B------:R-:W-:Y:S01]  /*1ac0*/  LEA R10, R8, 0x80, 0x1 ;  /* 0x00000080080a7811 */ /* 0x000fe200078e08ff */
[----:B------:R2:W-:Y:S01]  /*1ad0*/  STL [R1+0x9c], R12 ;  /* 0x00009c0c01007387 */ /* 0x0005e20000100800 */
[----:B---3--:R-:W-:Y:S02]  /*1ae0*/  SHF.R.S32.HI R18, RZ, 0x1f, R18 ;  /* 0x0000001fff127819 */ /* 0x008fe40000011412 */
[----:B------:R-:W-:Y:S01]  /*1af0*/  SHF.R.S32.HI R8, RZ, 0x1f, R17 ;  /* 0x0000001fff087819 */ /* 0x000fe20000011411 */
[----:B------:R-:W-:Y:S04]  /*1b00*/  STL [R1+0x98], R11 ;  /* 0x0000980b01007387 */ /* 0x000fe80000100800 */
[----:B------:R3:W-:Y:S01]  /*1b10*/  STL [R1+0x94], R9 ;  /* 0x0000940901007387 */ /* 0x0007e20000100800 */
[----:B----4-:R-:W-:-:S03]  /*1b20*/  SHF.R.S32.HI R16, RZ, 0x1f, R16 ;  /* 0x0000001fff107819 */ /* 0x010fc60000011410 */
[----:B------:R-:W-:Y:S01]  /*1b30*/  STL [R1+0x64], R10 ;  /* 0x0000640a01007387 */ /* 0x000fe20000100800 */
[----:B-----5:R-:W-:-:S03]  /*1b40*/  SHF.R.S32.HI R15, RZ, 0x1f, R15 ;  /* 0x0000001fff0f7819 */ /* 0x020fc6000001140f */
[----:B------:R-:W-:Y:S04]  /*1b50*/  STL [R1+0xdc], R18 ;  /* 0x0000dc1201007387 */ /* 0x000fe80000100800 */
[----:B------:R4:W-:Y:S01]  /*1b60*/  STL [R1+0xd8], R8 ;  /* 0x0000d80801007387 */ /* 0x0009e20000100800 */
[----:B-1----:R-:W-:-:S03]  /*1b70*/  SHF.R.S32.HI R13, RZ, 0x1f, R13 ;  /* 0x0000001fff0d7819 */ /* 0x002fc6000001140d */
[----:B------:R-:W-:Y:S01]  /*1b80*/  STL [R1+0xd4], R16 ;  /* 0x0000d41001007387 */ /* 0x000fe20000100800 */
[----:B--2---:R-:W-:-:S03]  /*1b90*/  SHF.R.S32.HI R12, RZ, 0x1f, R12 ;  /* 0x0000001fff0c7819 */ /* 0x004fc6000001140c */
[----:B------:R-:W-:Y:S01]  /*1ba0*/  STL [R1+0xd0], R15 ;  /* 0x0000d00f01007387 */ /* 0x000fe20000100800 */
[----:B---3--:R-:W-:Y:S02]  /*1bb0*/  SHF.R.S32.HI R9, RZ, 0x1f, R9 ;  /* 0x0000001fff097819 */ /* 0x008fe40000011409 */
[----:B----4-:R-:W-:-:S05]  /*1bc0*/  SHF.R.S32.HI R8, RZ, 0x1f, R14 ;  /* 0x0000001fff087819 */ /* 0x010fca000001140e */
        /* <DEDUP_REMOVED lines=21> */
.L_x_2295:
        /* <DEDUP_REMOVED lines=20> */
[----:B------:R-:W-:-:S05]  /*1e60*/  @P0 LEA.HI.X R3, R115, c[0x0][0x374], R114, 0x2, P1 ;  /* 0x0000dd0073030a11 */ /* 0x000fca00008f1472 */
[----:B------:R2:W5:Y:S01]  /*1e70*/  @P0 LDG.E R10, [R2.64] ;  /* 0x00000006020a0981 */ /* 0x000562000c1e1900 */
[C---:B------:R-:W-:Y:S02]  /*1e80*/  @P4 LEA R8, P0, R115.reuse, c[0x0][0x360], 0x2 ;  /* 0x0000d80073084a11 */ /* 0x040fe400078010ff */
[C-C-:B------:R-:W-:Y:S02]  /*1e90*/  LEA.HI.X R5, R115.reuse, c[0x0][0x34c], R114.reuse, 0x2, P3 ;  /* 0x0000d30073057a11 */ /* 0x140fe400018f1472 */
[----:B------:R-:W-:-:S03]  /*1ea0*/  @P4 LEA.HI.X R9, R115, c[0x0][0x364], R114, 0x2, P0 ;  /* 0x0000d90073094a11 */ /* 0x000fc600000f1472 */
[----:B------:R1:W5:Y:S04]  /*1eb0*/  @P2 LDG.E R6, [R4.64] ;  /* 0x0000000604062981 */ /* 0x000368000c1e1900 */
[----:B------:R-:W4:Y:S01]  /*1ec0*/  @P4 LDG.E R0, [R8.64] ;  /* 0x0000000608004981 */ /* 0x000f22000c1e1900 */
[----:B--2---:R-:W-:-:S04]  /*1ed0*/  LEA R2, P1, R115, c[0x0][0x350], 0x2 ;  /* 0x0000d40073027a11 */ /* 0x004fc800078210ff */
[----:B------:R-:W-:-:S05]  /*1ee0*/  LEA.HI.X R3, R115, c[0x0][0x354], R114, 0x2, P1 ;  /* 0x0000d50073037a11 */ /* 0x000fca00008f1472 */
[----:B------:R1:W5:Y:S01]  /*1ef0*/  @P6 LDG.E R11, [R2.64] ;  /* 0x00000006020b6981 */ /* 0x000362000c1e1900 */
[----:B---3--:R-:W-:-:S05]  /*1f00*/  LOP3.LUT R107, R12, 0xffff, RZ, 0xc0, !PT ;  /* 0x0000ffff0c6b7812 */ /* 0x008fca00078ec0ff */
[----:B------:R1:W-:Y:S01]  /*1f10*/  STL [R1+0x4c], R107 ;  /* 0x00004c6b01007387 */ /* 0x0003e20000100800 */
[----:B------:R-:W-:Y:S03]  /*1f20*/  YIELD ;  /* 0x0000000000007946 */ /* 0x000fe60003800000 */
[----:B----4-:R1:W-:Y:S01]  /*1f30*/  @P4 STL [R1+0x1c], R0 ;  /* 0x00001c0001004387 */ /* 0x0103e20000100800 */
        /* <DEDUP_REMOVED lines=8> */
.L_x_2209:
[----:B------:R-:W-:-:S04]  /*1fc0*/  ISETP.NE.U32.AND P0, PT, RZ, c[0x0][0x368], PT ;  /* 0x0000da00ff007a0c */ /* 0x000fc80003f05070 */
[----:B------:R-:W-:-:S13]  /*1fd0*/  ISETP.NE.AND.EX P0, PT, RZ, c[0x0][0x36c], PT, P0 ;  /* 0x0000db00ff007a0c */ /* 0x000fda0003f05300 */
[----:B------:R-:W-:Y:S05]  /*1fe0*/  @!P0 BRA `(.L_x_2210) ;  /* 0x0000004000008947 */ /* 0x000fea0003800000 */
[----:B-1----:R-:W-:-:S04]  /*1ff0*/  LEA R2, P0, R115, c[0x0][0x368], 0x2 ;  /* 0x0000da0073027a11 */ /* 0x002fc800078010ff */
[----:B------:R-:W-:-:S05]  /*2000*/  LEA.HI.X R3, R115, c[0x0][0x36c], R114, 0x2, P0 ;  /* 0x0000db0073037a11 */ /* 0x000fca00000f1472 */
[----:B------:R1:W5:Y:S01]  /*2010*/  LDG.E R0, [R2.64] ;  /* 0x0000000602007981 */ /* 0x000362000c1e1900 */
[----:B------:R-:W-:Y:S05]  /*2020*/  BRA `(.L_x_2211) ;  /* 0x0000005000007947 */ /* 0x000fea0003800000 */
.L_x_2210:
[----:B-1----:R-:W-:Y:S01]  /*2030*/  MOV R0, c[0x0][0x1d0] ;  /* 0x0000740000007a02 */ /* 0x002fe20000000f00 */
[----:B------:R-:W-:Y:S05]  /*2040*/  @!P6 BRA `(.L_x_2211) ;  /* 0x000000300000e947 */ /* 0x000fea0003800000 */
[----:B------:R-:W2:Y:S04]  /*2050*/  LDG.E R4, [R2.64] ;  /* 0x0000000602047981 */ /* 0x000ea8000c1e1900 */
[----:B------:R-:W2:Y:S02]  /*2060*/  LDG.E R0, [R2.64+0x4] ;  /* 0x0000040602007981 */ /* 0x000ea4000c1e1900 */
[----:B--2---:R-:W-:Y:S02]  /*2070*/  IADD3 R0, -R4, R0, RZ ;  /* 0x0000000004007210 */ /* 0x004fe40007ffe1ff */
.L_x_2211:
[----:B-1----:R-:W2:Y:S04]  /*2080*/  LDL R2, [R1+0x1c] ;  /* 0x00001c0001027983 */ /* 0x002ea80000100800 */
[----:B------:R-:W3:Y:S01]  /*2090*/  LDL.LU R4, [R1+0x24] ;  /* 0x0000240001047983 */ /* 0x000ee20000300800 */
[----:B-----5:R-:W-:Y:S01]  /*20a0*/  IMAD.IADD R5, R0, 0x1, -R10 ;  /* 0x0000000100057824 */ /* 0x020fe200078e0a0a */
[----:B------:R-:W-:Y:S01]  /*20b0*/  BSSY B0, `(.L_x_2212) ;  /* 0x000003f000007945 */ /* 0x000fe20003800000 */
[----:B--2---:R-:W-:-:S02]  /*20c0*/  IMAD.MOV.U32 R3, RZ, RZ, R2 ;  /* 0x000000ffff037224 */ /* 0x004fc400078e0002 */
[----:B------:R-:W-:Y:S02]  /*20d0*/  IMAD.MOV.U32 R2, RZ, RZ, c[0x0][0x2c4] ;  /* 0x0000b100ff027624 */ /* 0x000fe400078e00ff */
[----:B---3--:R-:W-:Y:S01]  /*20e0*/  IMAD.SHL.U32 R103, R4, 0x80, RZ ;  /* 0x0000008004677824 */ /* 0x008fe200078e00ff */
[----:B------:R-:W-:Y:S02]  /*20f0*/  IADD3 R3, R5, 0x40, -R3 ;  /* 0x0000004005037810 */ /* 0x000fe40007ffe803 */
[----:B------:R-:W-:Y:S02]  /*2100*/  ISETP.NE.AND P1, PT, R2, 0x1, PT ;  /* 0x000000010200780c */ /* 0x000fe40003f25270 */
[----:B------:R-:W-:Y:S01]  /*2110*/  IADD3 R2, R103, 0x7f, RZ ;  /* 0x0000007f67027810 */ /* 0x000fe20007ffe0ff */
[----:B------:R-:W-:Y:S04]  /*2120*/  STL [R1+0x24], R103 ;  /* 0x0000246701007387 */ /* 0x000fe80000100800 */
[----:B------:R-:W-:Y:S01]  /*2130*/  IMAD.MOV.U32 R0, RZ, RZ, R2 ;  /* 0x000000ffff007224 */ /* 0x000fe200078e0002 */
[----:B------:R1:W-:Y:S05]  /*2140*/  STL [R1+0x18], R5 ;  /* 0x0000180501007387 */ /* 0x0003ea0000100800 */
[----:B------:R-:W-:Y:S01]  /*2150*/  @P1 IMAD.HI.U32 R4, R2, c[0x0][0x2c8], RZ ;  /* 0x0000b20002041a27 */ /* 0x000fe200078e00ff */
[----:B------:R-:W-:-:S04]  /*2160*/  IADD3 R2, R5, 0x3f, RZ ;  /* 0x0000003f05027810 */ /* 0x000fc80007ffe0ff */
[----:B------:R-:W-:-:S05]  /*2170*/  @P1 SHF.R.U32.HI R0, RZ, c[0x0][0x2cc], R4 ;  /* 0x0000b300ff001a19 */ /* 0x000fca0000011604 */
[----:B------:R-:W-:Y:S01]  /*2180*/  IMAD.IADD R0, R3, 0x1, R0 ;  /* 0x0000000103007824 */ /* 0x000fe200078e0200 */
[----:B------:R-:W-:-:S04]  /*2190*/  SHF.R.S32.HI R3, RZ, 0x1f, R2 ;  /* 0x0000001fff037819 */ /* 0x000fc80000011402 */
[----:B------:R-:W-:Y:S02]  /*21a0*/  SHF.R.S32.HI R4, RZ, 0x1f, R0 ;  /* 0x0000001fff047819 */ /* 0x000fe40000011400 */
[----:B------:R-:W-:Y:S02]  /*21b0*/  LEA.HI R2, R3, R2, RZ, 0x6 ;  /* 0x0000000203027211 */ /* 0x000fe400078f30ff */
[----:B------:R-:W-:Y:S02]  /*21c0*/  LEA.HI R0, R4, R0, RZ, 0x6 ;  /* 0x0000000004007211 */ /* 0x000fe400078f30ff */
[----:B------:R-:W-:Y:S02]  /*21d0*/  SHF.R.S32.HI R2, RZ, 0x6, R2 ;  /* 0x00000006ff027819 */ /* 0x000fe40000011402 */
[----:B------:R-:W-:Y:S02]  /*21e0*/  SHF.R.S32.HI R0, RZ, 0x6, R0 ;  /* 0x00000006ff007819 */ /* 0x000fe40000011400 */
[----:B------:R-:W-:-:S02]  /*21f0*/  LOP3.LUT R3, R12, 0xff000000, RZ, 0xc0, !PT ;  /* 0xff0000000c037812 */ /* 0x000fc400078ec0ff */
[----:B------:R-:W-:Y:S01]  /*2200*/  IMNMX R7, R2, R0, PT ;  /* 0x0000000002077217 */ /* 0x000fe20003800200 */
[----:B------:R-:W-:Y:S01]  /*2210*/  IMAD.MOV.U32 R2, RZ, RZ, RZ ;  /* 0x000000ffff027224 */ /* 0x000fe200078e00ff */
[----:B------:R-:W-:Y:S01]  /*2220*/  LOP3.LUT R4, R12, 0xff0000, RZ, 0xc0, !PT ;  /* 0x00ff00000c047812 */ /* 0x000fe200078ec0ff */
[----:B------:R-:W-:Y:S01]  /*2230*/  IMAD.IADD R12, R11, 0x1, R10 ;  /* 0x000000010b0c7824 */ /* 0x000fe200078e020a */
[----:B------:R-:W-:Y:S02]  /*2240*/  SHF.R.U32.HI R0, RZ, 0x8, R3 ;  /* 0x00000008ff007819 */ /* 0x000fe40000011603 */
[----:B------:R-:W-:Y:S02]  /*2250*/  ISETP.GE.AND P0, PT, R7, 0x1, PT ;  /* 0x000000010700780c */ /* 0x000fe40003f06270 */
[----:B------:R-:W-:-:S04]  /*2260*/  LEA.HI R0, R4, R0, RZ, 0x10 ;  /* 0x0000000004007211 */ /* 0x000fc800078f80ff */
[----:B------:R-:W-:Y:S02]  /*2270*/  LOP3.LUT R14, R0, 0xff, RZ, 0xc0, !PT ;  /* 0x000000ff000e7812 */ /* 0x000fe400078ec0ff */
[----:B-1----:R-:W-:-:S03]  /*2280*/  SHF.R.U32.HI R5, RZ, 0x10, R0 ;  /* 0x00000010ff057819 */ /* 0x002fc60000011600 */
[----:B------:R1:W-:Y:S04]  /*2290*/  STL [R1+0x90], R14 ;  /* 0x0000900e01007387 */ /* 0x0003e80000100800 */
[----:B------:R1:W-:Y:S01]  /*22a0*/  STL [R1+0x28], R5 ;  /* 0x0000280501007387 */ /* 0x0003e20000100800 */
        /* <DEDUP_REMOVED lines=31> */
.L_x_2213:
[----:B------:R-:W-:Y:S05]  /*24a0*/  BSYNC B0 ;  /* 0x0000000000007941 */ /* 0x000fea0003800000 */
.L_x_2212:
        /* <DEDUP_REMOVED lines=73> */
[----:B------:R-:W3:Y:S01]  /*2940*/  LDL R106, [R1+0x3c] ;  /* 0x00003c00016a7983 */ /* 0x000ee20000100800 */
[----:B------:R-:W-:-:S03]  /*2950*/  ISETP.NE.U32.AND P0, PT, RZ, c[0x0][0x340], PT ;  /* 0x0000d000ff007a0c */ /* 0x000fc60003f05070 */
[----:B------:R-:W4:Y:S01]  /*2960*/  LDL.64 R110, [R1+0x30] ;  /* 0x00003000016e7983 */ /* 0x000f220000100a00 */
[----:B------:R-:W-:-:S03]  /*2970*/  ISETP.NE.AND.EX P0, PT, RZ, c[0x0][0x344], PT, P0 ;  /* 0x0000d100ff007a0c */ /* 0x000fc60003f05300 */
[----:B------:R-:W5:Y:S04]  /*2980*/  LDL R20, [R1+0x38] ;  /* 0x0000380001147983 */ /* 0x000f680000100800 */
[----:B------:R-:W4:Y:S04]  /*2990*/  LDL R19, [R1+0x40] ;  /* 0x0000400001137983 */ /* 0x000f280000100800 */
[----:B------:R-:W5:Y:S02]  /*29a0*/  LDL.LU R18, [R1+0x44] ;  /* 0x0000440001127983 */ /* 0x000f640000300800 */
[----:B------:R-:W-:-:S05]  /*29b0*/  @P0 IMAD.WIDE R2, R115, R13, c[0x0][0x340] ;  /* 0x0000d00073020625 */ /* 0x000fca00078e020d */
[----:B------:R1:W5:Y:S04]  /*29c0*/  @P0 LDG.E R11, [R2.64] ;  /* 0x00000006020b0981 */ /* 0x000368000c1e1900 */
[----:B------:R-:W1:Y:S01]  /*29d0*/  S2R R7, SR_TID.X ;  /* 0x0000000000077919 */ /* 0x000e620000002100 */
[----:B------:R-:W-:-:S05]  /*29e0*/  SHF.R.S32.HI R0, RZ, 0x1f, R6 ;  /* 0x0000001fff007819 */ /* 0x000fca0000011406 */
[----:B------:R-:W-:-:S04]  /*29f0*/  IMAD R0, R0, c[0x0][0x178], RZ ;  /* 0x00005e0000007a24 */ /* 0x000fc800078e02ff */
[----:B------:R-:W-:Y:S01]  /*2a00*/  IMAD R0, R6, c[0x0][0x17c], R0 ;  /* 0x00005f0006007a24 */ /* 0x000fe200078e0200 */
[----:B-1----:R-:W-:Y:S01]  /*2a10*/  SEL R5, R114, RZ, !P2 ;  /* 0x000000ff72057207 */ /* 0x002fe20005000000 */
[----:B------:R-:W-:Y:S01]  /*2a20*/  IMAD.WIDE.U32 R2, R6, c[0x0][0x178], RZ ;  /* 0x00005e0006027a25 */ /* 0x000fe200078e00ff */
[----:B------:R-:W-:-:S03]  /*2a30*/  SHF.R.S32.HI R102, RZ, 0x1f, R7 ;  /* 0x0000001fff667819 */ /* 0x000fc60000011407 */
[----:B------:R-:W-:Y:S01]  /*2a40*/  IMAD.IADD R3, R3, 0x1, R0 ;  /* 0x0000000103037824 */ /* 0x000fe200078e0200 */
[----:B------:R-:W-:-:S03]  /*2a50*/  LEA.HI R102, R102, R7, RZ, 0x3 ;  /* 0x0000000766667211 */ /* 0x000fc600078f18ff */
[----:B------:R-:W-:-:S04]  /*2a60*/  IMAD.WIDE.U32 R2, R107, c[0x0][0x1b8], R2 ;  /* 0x00006e006b027a25 */ /* 0x000fc800078e0002 */
[----:B------:R-:W-:Y:S01]  /*2a70*/  IMAD R5, R5, c[0x0][0x1c0], RZ ;  /* 0x0000700005057a24 */ /* 0x000fe200078e02ff */
[----:B------:R-:W-:Y:S01]  /*2a80*/  SHF.R.S32.HI R102, RZ, 0x3, R102 ;  /* 0x00000003ff667819 */ /* 0x000fe20000011466 */
[----:B------:R-:W-:Y:S01]  /*2a90*/  IMAD R3, R107, c[0x0][0x1bc], R3 ;  /* 0x00006f006b037a24 */ /* 0x000fe200078e0203 */
[----:B------:R-:W-:Y:S01]  /*2aa0*/  IADD3 R92, R244, -0x1, RZ ;  /* 0xfffffffff45c7810 */ /* 0x000fe20007ffe0ff */
[----:B--2---:R-:W-:Y:S01]  /*2ab0*/  IMAD.IADD R10, R4, 0x1, R103 ;  /* 0x00000001040a7824 */ /* 0x004fe200078e0267 */
[----:B------:R-:W-:-:S05]  /*2ac0*/  SEL R4, R115, RZ, !P2 ;  /* 0x000000ff73047207 */ /* 0x000fca0005000000 */
[C---:B------:R-:W-:Y:S02]  /*2ad0*/  IMAD R14, R4.reuse, c[0x0][0x1c4], R5 ;  /* 0x00007100040e7a24 */ /* 0x040fe400078e0205 */
[----:B------:R-:W-:Y:S01]  /*2ae0*/  IMAD.WIDE.U32 R4, R4, c[0x0][0x1c0], R2 ;  /* 0x0000700004047a25 */ /* 0x000fe200078e0002 */
[----:B------:R-:W-:Y:S02]  /*2af0*/  SHF.R.S32.HI R3, RZ, 0x1f, R12 ;  /* 0x0000001fff037819 */ /* 0x000fe4000001140c */
[----:B------:R-:W-:Y:S01]  /*2b00*/  IADD3 R2, P2, R102, R12, RZ ;  /* 0x0000000c66027210 */ /* 0x000fe20007f5e0ff */
[----:B------:R-:W-:Y:S01]  /*2b10*/  @P1 IMAD.HI.U32 R6, R10, c[0x0][0x2c8], RZ ;  /* 0x0000b2000a061a27 */ /* 0x000fe200078e00ff */
[----:B---3--:R-:W-:Y:S02]  /*2b20*/  ISETP.GE.AND P4, PT, R106, c[0x0][0x1d4], PT ;  /* 0x000075006a007a0c */ /* 0x008fe40003f86270 */
[----:B------:R-:W-:Y:S01]  /*2b30*/  LEA.HI.X.SX32 R3, R102, R3, 0x1, P2 ;  /* 0x0000000366037211 */ /* 0x000fe200010f0eff */
[----:B------:R-:W-:Y:S01]  /*2b40*/  IMAD.MOV.U32 R0, RZ, RZ, R10 ;  /* 0x000000ffff007224 */ /* 0x000fe200078e000a */
[----:B------:R-:W-:-:S02]  /*2b50*/  @P1 SHF.R.U32.HI R0, RZ, c[0x0][0x2cc], R6 ;  /* 0x0000b300ff001a19 */ /* 0x000fc40000011606 */
[----:B----4-:R-:W-:Y:S02]  /*2b60*/  ISETP.GE.AND P5, PT, R110, c[0x0][0x1d4], PT ;  /* 0x000075006e007a0c */ /* 0x010fe40003fa6270 */
[----:B------:R-:W-:Y:S01]  /*2b70*/  SEL R12, RZ, 0xffffffff, P4 ;  /* 0xffffffffff0c7807 */ /* 0x000fe20002000000 */
[C---:B------:R-:W-:Y:S02]  /*2b80*/  IMAD R16, R3.reuse, c[0x0][0x1e0], RZ ;  /* 0x0000780003107a24 */ /* 0x040fe400078e02ff */
[----:B------:R-:W-:Y:S01]  /*2b90*/  IMAD R15, R3, c[0x0][0x208], RZ ;  /* 0x00008200030f7a24 */ /* 0x000fe200078e02ff */
[----:B------:R-:W-:Y:S01]  /*2ba0*/  SEL R13, RZ, 0x1, P5 ;  /* 0x00000001ff0d7807 */ /* 0x000fe20002800000 */
[----:B------:R-:W-:Y:S01]  /*2bb0*/  IMAD.IADD R3, R5, 0x1, R14 ;  /* 0x0000000105037824 */ /* 0x000fe200078e020e */
[----:B------:R-:W-:Y:S02]  /*2bc0*/  SHF.L.U32 R12, R12, 0x1, RZ ;  /* 0x000000010c0c7819 */ /* 0x000fe400000006ff */
[----:B------:R-:W-:Y:S01]  /*2bd0*/  SHF.R.S32.HI R5, RZ, 0x1f, R0 ;  /* 0x0000001fff057819 */ /* 0x000fe20000011400 */
[----:B------:R-:W-:Y:S01]  /*2be0*/  IMAD.WIDE.U32 R6, R2, c[0x0][0x1e0], R110 ;  /* 0x0000780002067a25 */ /* 0x000fe200078e006e */
[----:B-----5:R-:W-:-:S03]  /*2bf0*/  ISETP.GE.AND P3, PT, R20, c[0x0][0x1d4], PT ;  /* 0x0000750014007a0c */ /* 0x020fc60003f66270 */
[----:B------:R-:W-:Y:S01]  /*2c00*/  IMAD.WIDE.U32 R8, R2, c[0x0][0x208], R110 ;  /* 0x0000820002087a25 */ /* 0x000fe200078e006e */
[----:B------:R-:W-:-:S03]  /*2c10*/  ISETP.GE.AND P2, PT, R19, c[0x0][0x1d4], PT ;  /* 0x0000750013007a0c */ /* 0x000fc60003f46270 */
[C---:B------:R-:W-:Y:S02]  /*2c20*/  IMAD R16, R2.reuse, c[0x0][0x1e4], R16 ;  /* 0x0000790002107a24 */ /* 0x040fe400078e0210 */
[----:B------:R-:W-:Y:S01]  /*2c30*/  IMAD R17, R2, c[0x0][0x20c], R15 ;  /* 0x0000830002117a24 */ /* 0x000fe200078e020f */
[----:B------:R-:W-:Y:S01]  /*2c40*/  LOP3.LUT R15, R12, 0x2, R13, 0xe2, !PT ;  /* 0x000000020c0f7812 */ /* 0x000fe200078ee20d */
[----:B------:R-:W-:Y:S01]  /*2c50*/  IMAD.MOV.U32 R2, RZ, RZ, R4 ;  /* 0x000000ffff027224 */ /* 0x000fe200078e0004 */
[C---:B------:R-:W-:Y:S01]  /*2c60*/  IADD3 R12, -R0.reuse, RZ, RZ ;  /* 0x000000ff000c7210 */ /* 0x040fe20007ffe1ff */
[----:B------:R-:W-:Y:S01]  /*2c70*/  IMAD R4, R5, c[0x0][0x1b0], RZ ;  /* 0x00006c0005047a24 */ /* 0x000fe200078e02ff */
[----:B------:R-:W-:Y:S01]  /*2c80*/  SEL R13, RZ, 0x4, P3 ;  /* 0x00000004ff0d7807 */ /* 0x000fe20001800000 */
[----:B------:R-:W-:-:S04]  /*2c90*/  IMAD.WIDE.U32 R2, R0, c[0x0][0x1b0], R2 ;  /* 0x00006c0000027a25 */ /* 0x000fc800078e0002 */
[----:B------:R-:W-:Y:S01]  /*2ca0*/  IMAD R14, R0, c[0x0][0x1b4], R4 ;  /* 0x00006d00000e7a24 */ /* 0x000fe200078e0204 */
[----:B------:R-:W-:Y:S01]  /*2cb0*/  SEL R4, RZ, 0x8, P2 ;  /* 0x00000008ff047807 */ /* 0x000fe20001000000 */
[----:B------:R-:W-:Y:S02]  /*2cc0*/  IMAD R0, R12, c[0x0][0x2c4], R10 ;  /* 0x0000b1000c007a24 */ /* 0x000fe400078e020a */
[----:B------:R-:W-:Y:S01]  /*2cd0*/  IMAD.IADD R5, R7, 0x1, R16 ;  /* 0x0000000107057824 */ /* 0x000fe200078e0210 */
[----:B------:R-:W-:Y:S01]  /*2ce0*/  LOP3.LUT R28, R4, R15, R13, 0xfe, !PT ;  /* 0x0000000f041c7212 */ /* 0x000fe200078efe0d */
[----:B------:R-:W-:Y:S01]  /*2cf0*/  IMAD.MOV.U32 R4, RZ, RZ, R6 ;  /* 0x000000ffff047224 */ /* 0x000fe200078e0006 */
[----:B------:R-:W-:Y:S01]  /*2d00*/  SHF.R.S32.HI R12, RZ, 0x1f, R0 ;  /* 0x0000001fff0c7819 */ /* 0x000fe20000011400 */
[----:B------:R-:W-:Y:S02]  /*2d10*/  IMAD.IADD R7, R9, 0x1, R17 ;  /* 0x0000000109077824 */ /* 0x000fe400078e0211 */
[----:B------:R-:W-:Y:S01]  /*2d20*/  IMAD.MOV.U32 R6, RZ, RZ, R8 ;  /* 0x000000ffff067224 */ /* 0x000fe200078e0008 */
[----:B------:R-:W-:Y:S01]  /*2d30*/  IADD3 R3, R3, R14, RZ ;  /* 0x0000000e03037210 */ /* 0x000fe20007ffe0ff */
[----:B------:R-:W-:Y:S01]  /*2d40*/  IMAD.WIDE.U32 R8, R107, c[0x0][0x1e8], R4 ;  /* 0x00007a006b087a25 */ /* 0x000fe200078e0004 */
[----:B------:R-:W-:-:S03]  /*2d50*/  @P0 SHF.R.S32.HI R10, RZ, 0x1f, R11 ;  /* 0x0000001fff0a0819 */ /* 0x000fc6000001140b */
[----:B------:R-:W-:Y:S01]  /*2d60*/  IMAD R4, R12, c[0x0][0x1a8], RZ ;  /* 0x00006a000c047a24 */ /* 0x000fe200078e02ff */
[----:B------:R-:W-:Y:S01]  /*2d70*/  @!P0 MOV R11, R115 ;  /* 0x00000073000b8202 */ /* 0x000fe20000000f00 */
[----:B------:R-:W-:Y:S02]  /*2d80*/  @!P0 IMAD.MOV.U32 R10, RZ, RZ, R114 ;  /* 0x000000ffff0a8224 */ /* 0x000fe400078e0072 */
[C---:B------:R-:W-:Y:S02]  /*2d90*/  IMAD R12, R0.reuse, c[0x0][0x1ac], R4 ;  /* 0x00006b00000c7a24 */ /* 0x040fe400078e0204 */
[----:B------:R-:W-:Y:S01]  /*2da0*/  IMAD.WIDE.U32 R2, R0, c[0x0][0x1a8], R2 ;  /* 0x00006a0000027a25 */ /* 0x000fe200078e0002 */
[----:B------:R-:W-:-:S03]  /*2db0*/  SEL R0, R11, RZ, !P6 ;  /* 0x000000ff0b007207 */ /* 0x000fc60007000000 */
[----:B------:R-:W-:Y:S01]  /*2dc0*/  IMAD.WIDE.U32 R4, R107, c[0x0][0x210], R6 ;  /* 0x000084006b047a25 */ /* 0x000fe200078e0006 */
[----:B------:R-:W-:Y:S02]  /*2dd0*/  SEL R6, R10, RZ, !P6 ;  /* 0x000000ff0a067207 */ /* 0x000fe40007000000 */
[----:B------:R-:W-:Y:S01]  /*2de0*/  ISETP.GE.AND P6, PT, R110, c[0x0][0x198], PT ;  /* 0x000066006e007a0c */ /* 0x000fe20003fc6270 */
[----:B------:R-:W-:Y:S01]  /*2df0*/  IMAD.IADD R3, R3, 0x1, R12 ;  /* 0x0000000103037824 */ /* 0x000fe200078e020c */
[----:B------:R-:W-:Y:S02]  /*2e00*/  LEA R15, P0, R2, c[0x0][0x160], 0x1 ;  /* 0x00005800020f7a11 */ /* 0x000fe400078008ff */
[----:B------:R-:W-:Y:S02]  /*2e10*/  LOP3.LUT R18, R18, 0xfffffff7, RZ, 0xc0, !PT ;  /* 0xfffffff712127812 */ /* 0x000fe400078ec0ff */
[----:B------:R-:W-:Y:S02]  /*2e20*/  LEA.HI.X R14, R2, c[0x0][0x164], R3, 0x1, P0 ;  /* 0x00005900020e7a11 */ /* 0x000fe400000f0c03 */
[----:B------:R-:W-:-:S05]  /*2e30*/  ISETP.GE.AND P0, PT, R106, c[0x0][0x198], PT ;  /* 0x000066006a007a0c */ /* 0x000fca0003f06270 */
[----:B------:R-:W-:-:S04]  /*2e40*/  @P6 LOP3.LUT R18, R18, 0x8, RZ, 0xfc, !PT ;  /* 0x0000000812126812 */ /* 0x000fc800078efcff */
[----:B------:R-:W-:Y:S02]  /*2e50*/  LOP3.LUT R18, R18, 0xfffffffb, RZ, 0xc0, !PT ;  /* 0xfffffffb12127812 */ /* 0x000fe400078ec0ff */
[----:B------:R-:W-:Y:S02]  /*2e60*/  ISETP.GE.AND P6, PT, R20, c[0x0][0x198], PT ;  /* 0x0000660014007a0c */ /* 0x000fe40003fc6270 */
[----:B------:R-:W-:Y:S02]  /*2e70*/  @P0 LOP3.LUT R18, R18, 0x4, RZ, 0xfc, !PT ;  /* 0x0000000412120812 */ /* 0x000fe400078efcff */
[----:B------:R-:W-:Y:S01]  /*2e80*/  ISETP.GE.AND P0, PT, R19, c[0x0][0x198], PT ;  /* 0x0000660013007a0c */ /* 0x000fe20003f06270 */
[----:B------:R-:W-:Y:S01]  /*2e90*/  IMAD R7, R6, c[0x0][0x1f0], RZ ;  /* 0x00007c0006077a24 */ /* 0x000fe200078e02ff */
[----:B------:R-:W-:Y:S01]  /*2ea0*/  LOP3.LUT R18, R18, 0xfffffffe, RZ, 0xc0, !PT ;  /* 0xfffffffe12127812 */ /* 0x000fe200078ec0ff */
[C---:B------:R-:W-:Y:S02]  /*2eb0*/  IMAD R5, R107.reuse, c[0x0][0x214], R5 ;  /* 0x000085006b057a24 */ /* 0x040fe400078e0205 */
[----:B------:R-:W-:Y:S01]  /*2ec0*/  IMAD R6, R6, c[0x0][0x218], RZ ;  /* 0x0000860006067a24 */ /* 0x000fe200078e02ff */
[----:B------:R-:W-:Y:S01]  /*2ed0*/  LOP3.LUT R18, R18, 0xfffffffd, RZ, 0xc0, !PT ;  /* 0xfffffffd12127812 */ /* 0x000fe200078ec0ff */
[----:B------:R-:W-:-:S02]  /*2ee0*/  IMAD R9, R107, c[0x0][0x1ec], R9 ;  /* 0x00007b006b097a24 */ /* 0x000fc400078e0209 */
[C---:B------:R-:W-:Y:S02]  /*2ef0*/  IMAD R2, R0.reuse, c[0x0][0x21c], R6 ;  /* 0x0000870000027a24 */ /* 0x040fe400078e0206 */
[----:B------:R-:W-:Y:S01]  /*2f00*/  IMAD.WIDE.U32 R250, R0, c[0x0][0x218], R4 ;  /* 0x0000860000fa7a25 */ /* 0x000fe200078e0004 */
[----:B------:R-:W-:-:S03]  /*2f10*/  @P6 LOP3.LUT R18, R18, 0x2, RZ, 0xfc, !PT ;  /* 0x0000000212126812 */ /* 0x000fc600078efcff */
[C---:B------:R-:W-:Y:S02]  /*2f20*/  IMAD R3, R0.reuse, c[0x0][0x1f4], R7 ;  /* 0x00007d0000037a24 */ /* 0x040fe400078e0207 */
[----:B------:R-:W-:Y:S01]  /*2f30*/  IMAD.WIDE.U32 R248, R0, c[0x0][0x1f0], R8 ;  /* 0x00007c0000f87a25 */ /* 0x000fe200078e0008 */
[----:B------:R-:W-:Y:S02]  /*2f40*/  IADD3 R0, R251, R2, RZ ;  /* 0x00000002fb007210 */ /* 0x000fe40007ffe0ff */
[----:B------:R-:W-:-:S03]  /*2f50*/  @P0 LOP3.LUT R18, R18, 0x1, RZ, 0xfc, !PT ;  /* 0x0000000112120812 */ /* 0x000fc600078efcff */
[----:B------:R1:W-:Y:S04]  /*2f60*/  STL [R1], R0 ;  /* 0x0000000001007387 */ /* 0x0003e80000100800 */
[----:B------:R1:W-:Y:S01]  /*2f70*/  STL [R1+0x44], R18 ;  /* 0x0000441201007387 */ /* 0x0003e20000100800 */
[----:B------:R-:W-:Y:S01]  /*2f80*/  IADD3 R12, R102, R103, RZ ;  /* 0x00000067660c7210 */ /* 0x000fe20007ffe0ff */
[----:B------:R-:W-:Y:S01]  /*2f90*/  IMAD.IADD R252, R249, 0x1, R3 ;  /* 0x00000001f9fc7824 */ /* 0x000fe200078e0203 */
[----:B------:R-:W-:Y:S05]  /*2fa0*/  BRA.DIV ~URZ, `(.L_x_2215) ;  /* 0x000118527f007947 */ /* 0x000fea000b800000 */
[----:B------:R2:W3:Y:S02]  /*2fb0*/  SHFL.IDX PT, R4, R14, RZ, 0x181f ;  /* 0x00181fff0e047589 */ /* 0x0004e400000e0000 */
.L_x_2300:
[----:B------:R-:W-:Y:S05]  /*2fc0*/  BRA.DIV ~URZ, `(.L_x_2216) ;  /* 0x000118a27f007947 */ /* 0x000fea000b800000 */
[----:B-1----:R1:W4:Y:S02]  /*2fd0*/  SHFL.IDX PT, R0, R15, RZ, 0x181f ;  /* 0x00181fff0f007589 */ /* 0x00232400000e0000 */
.L_x_2301:
[----:B------:R-:W5:Y:S01]  /*2fe0*/  LDL R2, [R1+0x1c] ;  /* 0x00001c0001027983 */ /* 0x000f620000100800 */
[----:B------:R-:W-:Y:S01]  /*2ff0*/  BSSY B0, `(.L_x_2217) ;  /* 0x0000023000007945 */ /* 0x000fe20003800000 */
[----:B-----5:R-:W-:-:S05]  /*3000*/  IMAD R13, R2, c[0x0][0x2c4], RZ ;  /* 0x0000b100020d7a24 */ /* 0x020fca00078e02ff */
        /* <DEDUP_REMOVED lines=11> */
[----:B------:R-:W-:Y:S02]  /*30c0*/  P2R R5, PR, RZ, 0x2 ;  /* 0x00000002ff057803 */ /* 0x000fe40000000000 */
[----:B-----5:R-:W-:-:S04]  /*30d0*/  LEA R10, P0, R8, R0, 0x1 ;  /* 0x00000000080a7211 */ /* 0x020fc800078008ff */
[----:B------:R-:W-:Y:S02]  /*30e0*/  LEA.HI.X R11, R8, R4, R9, 0x1, P0 ;  /* 0x00000004080b7211 */ /* 0x000fe400000f0c09 */
[----:B--2---:R-:W-:-:S04]  /*30f0*/  LEA R8, P0, R6, R0, 0x1 ;  /* 0x0000000006087211 */ /* 0x004fc800078008ff */
[----:B----4-:R-:W-:Y:S02]  /*3100*/  LEA.HI.X R9, R6, R4, R7, 0x1, P0 ;  /* 0x0000000406097211 */ /* 0x010fe400000f0c07 */
[----:B---3--:R-:W-:-:S04]  /*3110*/  LEA R6, P0, R2, R0, 0x1 ;  /* 0x0000000002067211 */ /* 0x008fc800078008ff */
[----:B------:R-:W-:Y:S02]  /*3120*/  LEA.HI.X R7, R2, R4, R3, 0x1, P0 ;  /* 0x0000000402077211 */ /* 0x000fe400000f0c03 */
[C---:B------:R-:W-:Y:S02]  /*3130*/  LEA R2, P0, R18.reuse, R0, 0x1 ;  /* 0x0000000012027211 */ /* 0x040fe400078008ff */
[C---:B------:R-:W-:Y:S02]  /*3140*/  LOP3.LUT P2, RZ, R17.reuse, 0x8, RZ, 0xc0, !PT ;  /* 0x0000000811ff7812 */ /* 0x040fe4000784c0ff */
[C---:B------:R-:W-:Y:S02]  /*3150*/  LOP3.LUT P1, RZ, R17.reuse, 0x4, RZ, 0xc0, !PT ;  /* 0x0000000411ff7812 */ /* 0x040fe4000782c0ff */
[----:B------:R-:W-:Y:S02]  /*3160*/  LEA.HI.X R3, R18, R4, R19, 0x1, P0 ;  /* 0x0000000412037211 */ /* 0x000fe400000f0c13 */
[----:B------:R-:W-:-:S02]  /*3170*/  LOP3.LUT P0, RZ, R17, 0x2, RZ, 0xc0, !PT ;  /* 0x0000000211ff7812 */ /* 0x000fc4000780c0ff */
[----:B------:R-:W-:-:S05]  /*3180*/  LOP3.LUT P6, RZ, R17, 0x1, RZ, 0xc0, !PT ;  /* 0x0000000111ff7812 */ /* 0x000fca00078cc0ff */
[----:B------:R-:W-:Y:S01]  /*3190*/  @!PT LDS RZ, [RZ] ;  /* 0x00000000fffff984 */ /* 0x000fe20000000800 */
[----:B------:R-:W-:Y:S01]  /*31a0*/  @!PT LDS RZ, [RZ] ;  /* 0x00000000fffff984 */ /* 0x000fe20000000800 */
[----:B------:R-:W-:Y:S01]  /*31b0*/  @!PT LDS RZ, [RZ] ;  /* 0x00000000fffff984 */ /* 0x000fe20000000800 */
[----:B------:R2:W-:Y:S04]  /*31c0*/  LDGSTS.E.BYPASS.LTC128B.128 [R219+0x10100], [R10.64], !P2 ;  /* 0x101000000adb7fae */ /* 0x0005e8000d101d46 */
[----:B------:R2:W-:Y:S04]  /*31d0*/  LDGSTS.E.BYPASS.LTC128B.128 [R219+0x14100], [R8.64], !P1 ;  /* 0x1410000008db7fae */ /* 0x0005e8000c901d46 */
[----:B------:R2:W-:Y:S04]  /*31e0*/  LDGSTS.E.BYPASS.LTC128B.128 [R219+0x18100], [R6.64], !P0 ;  /* 0x1810000006db7fae */ /* 0x0005e8000c101d46 */
[----:B------:R2:W-:Y:S01]  /*31f0*/  LDGSTS.E.BYPASS.LTC128B.128 [R219+0x1c100], [R2.64], !P6 ;  /* 0x1c10000002db7fae */ /* 0x0005e2000f101d46 */
[----:B------:R-:W-:-:S02]  /*3200*/  ISETP.NE.AND P2, PT, R16, RZ, PT ;  /* 0x000000ff1000720c */ /* 0x000fc40003f45270 */
[----:B------:R-:W-:-:S08]  /*3210*/  ISETP.NE.AND P1, PT, R5, RZ, PT ;  /* 0x000000ff0500720c */ /* 0x000fd00003f25270 */
.L_x_2218:
[----:B------:R-:W-:Y:S05]  /*3220*/  BSYNC B0 ;  /* 0x0000000000007941 */ /* 0x000fea0003800000 */
.L_x_2217:
[----:B------:R-:W-:Y:S05]  /*3230*/  BRA.DIV ~URZ, `(.L_x_2219) ;  /* 0x000116927f007947 */ /* 0x000fea000b800000 */
[----:B---3--:R3:W1:Y:S04]  /*3240*/  SHFL.IDX PT, R4, R14, 0x1, 0x181f ;  /* 0x00381f000e047f89 */ /* 0x00866800000e0000 */
[----:B----4-:R3:W4:Y:S02]  /*3250*/  SHFL.IDX PT, R0, R15, 0x1, 0x181f ;  /* 0x00381f000f007f89 */ /* 0x01072400000e0000 */
.L_x_2302:
[----:B--2---:R-:W-:Y:S01]  /*3260*/  IADD3 R2, R12, 0x20, RZ ;  /* 0x000000200c027810 */ /* 0x004fe20007ffe0ff */
[----:B------:R-:W-:Y:S03]  /*3270*/  BSSY B0, `(.L_x_2220) ;  /* 0x0000022000007945 */ /* 0x000fe60003800000 */
[----:B------:R-:W-:-:S13]  /*3280*/  ISETP.GE.AND P0, PT, R2, R13, PT ;  /* 0x0000000d0200720c */ /* 0x000fda0003f06270 */
[----:B------:R-:W-:Y:S05]  /*3290*/  @P0 BRA `(.L_x_2221) ;  /* 0x000001f000000947 */ /* 0x000fea0003800000 */
[----:B------:R-:W2:Y:S04]  /*32a0*/  LDL.64 R8, [R1+0x30] ;  /* 0x0000300001087983 */ /* 0x000ea80000100a00 */
[----:B------:R-:W5:Y:S04]  /*32b0*/  LDL R6, [R1+0x3c] ;  /* 0x00003c0001067983 */ /* 0x000f680000100800 */
[----:B---3--:R-:W3:Y:S04]  /*32c0*/  LDL R7, [R1+0x60] ;  /* 0x0000600001077983 */ /* 0x008ee80000100800 */
[----:B----4-:R-:W4:Y:S04]  /*32d0*/  LDL R3, [R1+0x38] ;  /* 0x0000380001037983 */ /* 0x010f280000100800 */
[----:B------:R-:W4:Y:S04]  /*32e0*/  LDL R20, [R1+0x5c] ;  /* 0x00005c0001147983 */ /* 0x000f280000100800 */
[----:B------:R-:W4:Y:S04]  /*32f0*/  LDL R18, [R1+0x40] ;  /* 0x0000400001127983 */ /* 0x000f280000100800 */
[----:B------:R-:W4:Y:S04]  /*3300*/  LDL R17, [R1+0x44] ;  /* 0x0000440001117983 */ /* 0x000f280000100800 */
[----:B------:R-:W4:Y:S01]  /*3310*/  LDL R19, [R1+0x58] ;  /* 0x0000580001137983 */ /* 0x000f220000100800 */
[----:B------:R-:W-:-:S02]  /*3320*/  P2R R16, PR, RZ, 0x4 ;  /* 0x00000004ff107803 */ /* 0x000fc40000000000 */
[----:B------:R-:W-:Y:S02]  /*3330*/  P2R R5, PR, RZ, 0x2 ;  /* 0x00000002ff057803 */ /* 0x000fe40000000000 */
[----:B--2---:R-:W-:-:S04]  /*3340*/  LEA R10, P0, R8, R0, 0x1 ;  /* 0x00000000080a7211 */ /* 0x004fc800078008ff */
[----:B-1----:R-:W-:Y:S02]  /*3350*/  LEA.HI.X R11, R8, R4, R9, 0x1, P0 ;  /* 0x00000004080b7211 */ /* 0x002fe400000f0c09 */
[----:B-----5:R-:W-:-:S04]  /*3360*/  LEA R8, P0, R6, R0, 0x1 ;  /* 0x0000000006087211 */ /* 0x020fc800078008ff */
[----:B---3--:R-:W-:Y:S02]  /*3370*/  LEA.HI.X R9, R6, R4, R7, 0x1, P0 ;  /* 0x0000000406097211 */ /* 0x008fe400000f0c07 */
[----:B----4-:R-:W-:-:S04]  /*3380*/  LEA R6, P0, R3, R0, 0x1 ;  /* 0x0000000003067211 */ /* 0x010fc800078008ff */
        /* <DEDUP_REMOVED lines=16> */
.L_x_2221:
[----:B------:R-:W-:Y:S05]  /*3490*/  BSYNC B0 ;  /* 0x0000000000007941 */ /* 0x000fea0003800000 */
.L_x_2220:
[----:B------:R-:W-:Y:S05]  /*34a0*/  BRA.DIV ~URZ, `(.L_x_2222) ;  /* 0x000114e27f007947 */ /* 0x000fea000b800000 */
[----:B-1----:R1:W2:Y:S02]  /*34b0*/  SHFL.IDX PT, R4, R14, 0x2, 0x181f ;  /* 0x00581f000e047f89 */ /* 0x0022a400000e0000 */
.L_x_2303:
[----:B------:R-:W-:Y:S05]  /*34c0*/  BRA.DIV ~URZ, `(.L_x_2223) ;  /* 0x000115327f007947 */ /* 0x000fea000b800000 */
[----:B----4-:R4:W1:Y:S02]  /*34d0*/  SHFL.IDX PT, R0, R15, 0x2, 0x181f ;  /* 0x00581f000f007f89 */ /* 0x01086400000e0000 */
.L_x_2304:
        /* <DEDUP_REMOVED lines=13> */
[----:B------:R-:W-:Y:S02]  /*35b0*/  P2R R5, PR, RZ, 0x2 ;  /* 0x00000002ff057803 */ /* 0x000fe40000000000 */
[----:B-1---5:R-:W-:-:S04]  /*35c0*/  LEA R10, P0, R8, R0, 0x1 ;  /* 0x00000000080a7211 */ /* 0x022fc800078008ff */
[----:B------:R-:W-:Y:S02]  /*35d0*/  LEA.HI.X R11, R8, R4, R9, 0x1, P0 ;  /* 0x00000004080b7211 */ /* 0x000fe400000f0c09 */
[----:B---3--:R-:W-:-:S04]  /*35e0*/  LEA R8, P0, R6, R0, 0x1 ;  /* 0x0000000006087211 */ /* 0x008fc800078008ff */
[----:B----4-:R-:W-:Y:S02]  /*35f0*/  LEA.HI.X R9, R6, R4, R7, 0x1, P0 ;  /* 0x0000000406097211 */ /* 0x010fe400000f0c07 */
[----:B--2---:R-:W-:-:S04]  /*3600*/  LEA R6, P0, R3, R0, 0x1 ;  /* 0x0000000003067211 */ /* 0x004fc800078008ff */
        /* <DEDUP_REMOVED lines=16> */
.L_x_2225:
[----:B------:R-:W-:Y:S05]  /*3710*/  BSYNC B0 ;  /* 0x0000000000007941 */ /* 0x000fea0003800000 */
.L_x_2224:
[----:B------:R-:W-:Y:S05]  /*3720*/  BRA.DIV ~URZ, `(.L_x_2226) ;  /* 0x000113327f007947 */ /* 0x000fea000b800000 */
[----:B--2---:R2:W3:Y:S04]  /*3730*/  SHFL.IDX PT, R4, R14, 0x3, 0x181f ;  /* 0x00781f000e047f89 */ /* 0x0044e800000e0000 */
[----:B-1----:R2:W1:Y:S02]  /*3740*/  SHFL.IDX PT, R0, R15, 0x3, 0x181f ;  /* 0x00781f000f007f89 */ /* 0x00246400000e0000 */
.L_x_2305:
[----:B------:R-:W5:Y:S04]  /*3750*/  LDL.64 R8, [R1+0x30] ;  /* 0x0000300001087983 */ /* 0x000f680000100a00 */
[----:B--2---:R-:W2:Y:S04]  /*3760*/  LDL R6, [R1+0x3c] ;  /* 0x00003c0001067983 */ /* 0x004ea80000100800 */
[----:B----4-:R-:W4:Y:S04]  /*3770*/  LDL R7, [R1+0x60] ;  /* 0x0000600001077983 */ /* 0x010f280000100800 */
[----:B---3--:R-:W3:Y:S04]  /*3780*/  LDL R11, [R1+0x38] ;  /* 0x00003800010b7983 */ /* 0x008ee80000100800 */
[----:B------:R-:W3:Y:S04]  /*3790*/  LDL R16, [R1+0x5c] ;  /* 0x00005c0001107983 */ /* 0x000ee80000100800 */
[----:B------:R-:W3:Y:S04]  /*37a0*/  LDL R10, [R1+0x44] ;  /* 0x00004400010a7983 */ /* 0x000ee80000100800 */
[----:B------:R-:W3:Y:S04]  /*37b0*/  LDL R14, [R1+0x40] ;  /* 0x00004000010e7983 */ /* 0x000ee80000100800 */
[----:B------:R-:W3:Y:S04]  /*37c0*/  LDL R15, [R1+0x58] ;  /* 0x00005800010f7983 */ /* 0x000ee80000100800 */
[----:B------:R-:W3:Y:S01]  /*37d0*/  LDL R135, [R1+0x18] ;  /* 0x0000180001877983 */ /* 0x000ee20000100800 */
[----:B------:R-:W-:-:S02]  /*37e0*/  IADD3 R2, R12, 0x60, RZ ;  /* 0x000000600c027810 */ /* 0x000fc40007ffe0ff */
[----:B------:R-:W-:Y:S01]  /*37f0*/  P2R R5, PR, RZ, 0x4 ;  /* 0x00000004ff057803 */ /* 0x000fe20000000000 */
[----:B------:R-:W3:Y:S01]  /*3800*/  LDL R134, [R1+0x4] ;  /* 0x0000040001867983 */ /* 0x000ee20000100800 */
[----:B------:R-:W-:Y:S02]  /*3810*/  ISETP.GE.AND P6, PT, R2, R13, PT ;  /* 0x0000000d0200720c */ /* 0x000fe40003fc6270 */
[----:B------:R-:W-:-:S11]  /*3820*/  P2R R29, PR, RZ, 0x2 ;  /* 0x00000002ff1d7803 */ /* 0x000fd60000000000 */
[----:B-1---5:R-:W-:-:S04]  /*3830*/  @!P6 LEA R2, P0, R8, R0, 0x1 ;  /* 0x000000000802e211 */ /* 0x022fc800078008ff */
[----:B------:R-:W-:Y:S02]  /*3840*/  @!P6 LEA.HI.X R3, R8, R4, R9, 0x1, P0 ;  /* 0x000000040803e211 */ /* 0x000fe400000f0c09 */
[----:B--2---:R-:W-:-:S04]  /*3850*/  @!P6 LEA R8, P0, R6, R0, 0x1 ;  /* 0x000000000608e211 */ /* 0x004fc800078008ff */
[----:B----4-:R-:W-:Y:S02]  /*3860*/  @!P6 LEA.HI.X R9, R6, R4, R7, 0x1, P0 ;  /* 0x000000040609e211 */ /* 0x010fe400000f0c07 */
[----:B---3--:R-:W-:-:S04]  /*3870*/  @!P6 LEA R6, P0, R11, R0, 0x1 ;  /* 0x000000000b06e211 */ /* 0x008fc800078008ff */
[----:B------:R-:W-:Y:S02]  /*3880*/  @!P6 LEA.HI.X R7, R11, R4, R16, 0x1, P0 ;  /* 0x000000040b07e211 */ /* 0x000fe400000f0c10 */
[----:B------:R-:W1:Y:S01]  /*3890*/  S2R R11, SR_TID.X ;  /* 0x00000000000b7919 */ /* 0x000e620000002100 */
[C---:B------:R-:W-:Y:S02]  /*38a0*/  LOP3.LUT P0, RZ, R10.reuse, 0x8, RZ, 0xc0, !PT ;  /* 0x000000080aff7812 */ /* 0x040fe4000780c0ff */
[C---:B------:R-:W-:Y:S02]  /*38b0*/  LOP3.LUT P2, RZ, R10.reuse, 0x4, RZ, 0xc0, !PT ;  /* 0x000000040aff7812 */ /* 0x040fe4000784c0ff */
[----:B------:R-:W-:-:S09]  /*38c0*/  LOP3.LUT P1, RZ, R10, 0x1, RZ, 0xc0, !PT ;  /* 0x000000010aff7812 */ /* 0x000fd2000782c0ff */
[----:B------:R-:W-:Y:S01]  /*38d0*/  @!PT LDS RZ, [RZ] ;  /* 0x00000000fffff984 */ /* 0x000fe20000000800 */
[----:B------:R-:W-:Y:S01]  /*38e0*/  @!PT LDS RZ, [RZ] ;  /* 0x00000000fffff984 */ /* 0x000fe20000000800 */
[----:B------:R-:W-:Y:S01]  /*38f0*/  @!PT LDS RZ, [RZ] ;  /* 0x00000000fffff984 */ /* 0x000fe20000000800 */
[----:B------:R2:W-:Y:S04]  /*3900*/  @!P6 LDGSTS.E.BYPASS.LTC128B.128 [R219+0x13100], [R2.64], !P0 ;  /* 0x1310000002dbefae */ /* 0x0005e8000c101d46 */
[----:B------:R3:W-:Y:S01]  /*3910*/  @!P6 LDGSTS.E.BYPASS.LTC128B.128 [R219+0x17100], [R8.64], !P2 ;  /* 0x1710000008dbefae */ /* 0x0007e2000d101d46 */
[----:B--2---:R-:W-:-:S04]  /*3920*/  @!P6 LEA R2, P0, R14, R0, 0x1 ;  /* 0x000000000e02e211 */ /* 0x004fc800078008ff */
[----:B------:R-:W-:Y:S02]  /*3930*/  @!P6 LEA.HI.X R3, R14, R4, R15, 0x1, P0 ;  /* 0x000000040e03e211 */ /* 0x000fe400000f0c0f */
[----:B------:R-:W-:Y:S02]  /*3940*/  LOP3.LUT P0, RZ, R10, 0x2, RZ, 0xc0, !PT ;  /* 0x000000020aff7812 */ /* 0x000fe4000780c0ff */
[----:B-1----:R-:W-:-:S04]  /*3950*/  SHF.R.S32.HI R10, RZ, 0x1f, R11 ;  /* 0x0000001fff0a7819 */ /* 0x002fc8000001140b */
[----:B------:R-:W-:Y:S02]  /*3960*/  LEA.HI R10, R10, R11, RZ, 0x3 ;  /* 0x0000000b0a0a7211 */ /* 0x000fe400078f18ff */
[----:B------:R-:W2:Y:S02]  /*3970*/  LDL R11, [R1] ;  /* 0x00000000010b7983 */ /* 0x000ea40000100800 */
[----:B------:R-:W-:Y:S02]  /*3980*/  SHF.R.S32.HI R10, RZ, 0x3, R10 ;  /* 0x00000003ff0a7819 */ /* 0x000fe4000001140a */
[----:B------:R-:W-:Y:S01]  /*3990*/  ISETP.NE.AND P2, PT, R5, RZ, PT ;  /* 0x000000ff0500720c */ /* 0x000fe20003f45270 */
[----:B------:R1:W-:Y:S02]  /*39a0*/  @!P6 LDGSTS.E.BYPASS.LTC128B.128 [R219+0x1b100], [R6.64], !P0 ;  /* 0x1b10000006dbefae */ /* 0x0003e4000c101d46 */
[----:B------:R-:W-:Y:S02]  /*39b0*/  IMAD.IADD R0, R135, 0x1, -R10 ;  /* 0x0000000187007824 */ /* 0x000fe400078e0a0a */
[----:B------:R4:W-:Y:S02]  /*39c0*/  @!P6 LDGSTS.E.BYPASS.LTC128B.128 [R219+0x1f100], [R2.64], !P1 ;  /* 0x1f10000002dbefae */ /* 0x0009e4000c901d46 */
[----:B------:R-:W-:-:S02]  /*39d0*/  IMAD R5, R92, -0x40, R0 ;  /* 0xffffffc05c057824 */ /* 0x000fc400078e0200 */
[----:B------:R-:W0:Y:S01]  /*39e0*/  LDGDEPBAR ;  /* 0x00000000000079af */ /* 0x000e220000000000 */
[----:B------:R-:W-:Y:S02]  /*39f0*/  WARPSYNC 0xffffffff ;  /* 0xffffffff00007948 */ /* 0x000fe40003800000 */
[----:B------:R-:W-:Y:S01]  /*3a00*/  ISETP.GE.AND P0, PT, R5, 0x1, PT ;  /* 0x000000010500780c */ /* 0x000fe20003f06270 */
[----:B------:R-:W-:Y:S01]  /*3a10*/  BAR.SYNC.DEFER_BLOCKING 0x0 ;  /* 0x0000000000007b1d */ /* 0x000fe20000010000 */
[----:B-1----:R-:W-:-:S05]  /*3a20*/  SHF.R.S32.HI R6, RZ, 0x1f, R92 ;  /* 0x0000001fff067819 */ /* 0x002fca000001145c */
[----:B------:R-:W-:Y:S02]  /*3a30*/  IMAD R0, R6, c[0x0][0x1e0], RZ ;  /* 0x0000780006007a24 */ /* 0x000fe400078e02ff */
[----:B----4-:R-:W-:-:S04]  /*3a40*/  IMAD.WIDE.U32 R2, R92, c[0x0][0x1e0], RZ ;  /* 0x000078005c027a25 */ /* 0x010fc800078e00ff */
[----:B------:R-:W-:Y:S01]  /*3a50*/  IMAD R4, R92, c[0x0][0x1e4], R0 ;  /* 0x000079005c047a24 */ /* 0x000fe200078e0200 */
[----:B------:R-:W-:-:S03]  /*3a60*/  LEA R0, P6, R2, R248, 0x6 ;  /* 0x000000f802007211 */ /* 0x000fc600078c30ff */
[----:B------:R-:W-:-:S05]  /*3a70*/  IMAD.IADD R3, R3, 0x1, R4 ;  /* 0x0000000103037824 */ /* 0x000fca00078e0204 */
[----:B------:R-:W-:Y:S02]  /*3a80*/  LEA.HI.X R4, R2, R252, R3, 0x6, P6 ;  /* 0x000000fc02047211 */ /* 0x000fe400030f3403 */
[----:B------:R-:W-:-:S04]  /*3a90*/  @P0 LEA R2, P6, R0, c[0x0][0x1c8], 0x1 ;  /* 0x0000720000020a11 */ /* 0x000fc800078c08ff */
[C---:B------:R-:W-:Y:S02]  /*3aa0*/  @P0 LEA.HI.X R3, R0.reuse, c[0x0][0x1cc], R4, 0x1, P6 ;  /* 0x0000730000030a11 */ /* 0x040fe400030f0c04 */
[----:B------:R-:W-:Y:S01]  /*3ab0*/  ISETP.GE.AND P6, PT, R5, 0x21, PT ;  /* 0x000000210500780c */ /* 0x000fe20003fc6270 */
[----:B------:R-:W-:Y:S02]  /*3ac0*/  IMAD.MOV.U32 R7, RZ, RZ, 0x20 ;  /* 0x00000020ff077424 */ /* 0x000fe400078e00ff */
[----:B------:R-:W-:Y:S01]  /*3ad0*/  @!PT LDS RZ, [RZ] ;  /* 0x00000000fffff984 */ /* 0x000fe20000000800 */
[----:B------:R-:W-:Y:S01]  /*3ae0*/  @!PT LDS RZ, [RZ] ;  /* 0x00000000fffff984 */ /* 0x000fe20000000800 */
[----:B------:R-:W-:Y:S01]  /*3af0*/  @!PT LDS RZ, [RZ] ;  /* 0x00000000fffff984 */ /* 0x000fe20000000800 */
[----:B------:R1:W-:Y:S02]  /*3b00*/  @P0 LDGSTS.E.BYPASS.LTC128B.128 [R219+0x8100], [R2.64], !P5 ;  /* 0x0810000002db0fae */ /* 0x0003e4000e901d46 */
[C---:B---3--:R-:W-:Y:S02]  /*3b10*/  IMAD.WIDE.U32 R8, R7.reuse, c[0x0][0x1e0], RZ ;  /* 0x0000780007087a25 */ /* 0x048fe400078e00ff */
[----:B------:R1:W-:Y:S04]  /*3b20*/  @P0 LDGSTS.E.BYPASS.LTC128B.128 [R219+0xa100], [R2.64+0x80], !P4 ;  /* 0x0a10008002db0fae */ /* 0x0003e8000e101d46 */
[----:B------:R1:W-:Y:S04]  /*3b30*/  @P0 LDGSTS.E.BYPASS.LTC128B.128 [R219+0xc100], [R2.64+0x100], !P3 ;  /* 0x0c10010002db0fae */ /* 0x0003e8000d901d46 */
[----:B------:R1:W-:Y:S01]  /*3b40*/  @P0 LDGSTS.E.BYPASS.LTC128B.128 [R219+0xe100], [R2.64+0x180], !P2 ;  /* 0x0e10018002db0fae */ /* 0x0003e2000d101d46 */
[----:B------:R-:W-:Y:S01]  /*3b50*/  @P6 IADD3 R0, P0, R0, R8, RZ ;  /* 0x0000000800006210 */ /* 0x000fe20007f1e0ff */
[----:B-1----:R-:W-:-:S05]  /*3b60*/  IMAD R3, R7, c[0x0][0x1e4], RZ ;  /* 0x0000790007037a24 */ /* 0x002fca00078e02ff */
[----:B------:R-:W-:Y:S02]  /*3b70*/  @P6 IADD3.X R3, R4, R9, R3, P0, !PT ;  /* 0x0000000904036210 */ /* 0x000fe400007fe403 */
[----:B------:R-:W-:-:S04]  /*3b80*/  @P6 LEA R2, P0, R0, c[0x0][0x1c8], 0x1 ;  /* 0x0000720000026a11 */ /* 0x000fc800078008ff */
[----:B------:R-:W-:-:S05]  /*3b90*/  @P6 LEA.HI.X R3, R0, c[0x0][0x1cc], R3, 0x1, P0 ;  /* 0x0000730000036a11 */ /* 0x000fca00000f0c03 */
[----:B------:R1:W-:Y:S04]  /*3ba0*/  @P6 LDGSTS.E.BYPASS.LTC128B.128 [R219+0x9100], [R2.64], !P5 ;  /* 0x0910000002db6fae */ /* 0x0003e8000e901d46 */
[----:B------:R1:W-:Y:S04]  /*3bb0*/  @P6 LDGSTS.E.BYPASS.LTC128B.128 [R219+0xb100], [R2.64+0x80], !P4 ;  /* 0x0b10008002db6fae */ /* 0x0003e8000e101d46 */
[----:B------:R1:W-:Y:S04]  /*3bc0*/  @P6 LDGSTS.E.BYPASS.LTC128B.128 [R219+0xd100], [R2.64+0x100], !P3 ;  /* 0x0d10010002db6fae */ /* 0x0003e8000d901d46 */
[----:B------:R1:W-:Y:S04]  /*3bd0*/  @P6 LDGSTS.E.BYPASS.LTC128B.128 [R219+0xf100], [R2.64+0x180], !P2 ;  /* 0x0f10018002db6fae */ /* 0x0003e8000d101d46 */
[----:B------:R-:W0:Y:S01]  /*3be0*/  LDGDEPBAR ;  /* 0x00000000000079af */ /* 0x000e220000000000 */
[----:B------:R-:W-:-:S02]  /*3bf0*/  IMAD R6, R6, c[0x0][0x208], RZ ;  /* 0x0000820006067a24 */ /* 0x000fc400078e02ff */
[----:B------:R-:W-:-:S04]  /*3c00*/  IMAD.WIDE.U32 R4, R92, c[0x0][0x208], RZ ;  /* 0x000082005c047a25 */ /* 0x000fc800078e00ff */
[----:B------:R-:W-:Y:S01]  /*3c10*/  IMAD R6, R92, c[0x0][0x20c], R6 ;  /* 0x000083005c067a24 */ /* 0x000fe200078e0206 */
[----:B------:R-:W-:Y:S01]  /*3c20*/  LEA R0, P0, R4, R250, 0x6 ;  /* 0x000000fa04007211 */ /* 0x000fe200078030ff */
[----:B------:R-:W-:Y:S01]  /*3c30*/  IMAD R93, R92, -0x40, R135 ;  /* 0xffffffc05c5d7824 */ /* 0x000fe200078e0287 */
[----:B------:R-:W-:Y:S01]  /*3c40*/  P2R R14, PR, RZ, 0x20 ;  /* 0x00000020ff0e7803 */ /* 0x000fe20000000000 */
[----:B-1----:R-:W-:Y:S01]  /*3c50*/  IMAD.IADD R3, R5, 0x1, R6 ;  /* 0x0000000105037824 */ /* 0x002fe200078e0206 */
[----:B------:R-:W-:-:S04]  /*3c60*/  DEPBAR.LE SB0, 0x1 ;  /* 0x000080400000791a */ /* 0x000fc80000000000 */
[----:B------:R-:W-:-:S04]  /*3c70*/  DEPBAR.LE SB0, 0x0 ;  /* 0x000080000000791a */ /* 0x000fc80000000000 */
[----:B------:R-:W-:Y:S01]  /*3c80*/  BAR.SYNC.DEFER_BLOCKING 0x0 ;  /* 0x0000000000007b1d */ /* 0x000fe20000010000 */
[----:B------:R-:W-:-:S04]  /*3c90*/  LOP3.LUT R5, R28, 0x1, RZ, 0xc0, !PT ;  /* 0x000000011c057812 */ /* 0x000fc800078ec0ff */
[----:B------:R-:W-:Y:S01]  /*3ca0*/  ISETP.NE.U32.AND P5, PT, R5, 0x1, PT ;  /* 0x000000010500780c */ /* 0x000fe20003fa5070 */
[----:B------:R-:W-:Y:S01]  /*3cb0*/  IMAD.MOV.U32 R5, RZ, RZ, c[0x0][0x20c] ;  /* 0x00008300ff057624 */ /* 0x000fe200078e00ff */
[C---:B------:R-:W-:Y:S02]  /*3cc0*/  LOP3.LUT P1, RZ, R28.reuse, 0x2, RZ, 0xc0, !PT ;  /* 0x000000021cff7812 */ /* 0x040fe4000782c0ff */
[----:B------:R-:W-:Y:S01]  /*3cd0*/  LOP3.LUT P6, RZ, R28, 0x4, RZ, 0xc0, !PT ;  /* 0x000000041cff7812 */ /* 0x000fe200078cc0ff */
[----:B------:R-:W-:Y:S04]  /*3ce0*/  LDSM.16.M88.4 R20, [R192] ;  /* 0x00000000c014783b */ /* 0x000fe80000000200 */
[----:B------:R-:W-:Y:S04]  /*3cf0*/  LDSM.16.M88.4 R16, [R192+0x800] ;  /* 0x00080000c010783b */ /* 0x000fe80000000200 */
[----:B------:R-:W-:Y:S04]  /*3d00*/  LDSM.16.M88.4 R24, [R192+0x1000] ;  /* 0x00100000c018783b */ /* 0x000fe80000000200 */
[----:B------:R-:W-:Y:S04]  /*3d10*/  LDSM.16.M88.4 R36, [R192+0x1800] ;  /* 0x00180000c024783b */ /* 0x000fe80000000200 */
[----:B------:R-:W-:Y:S04]  /*3d20*/  LDSM.16.M88.4 R48, [R203] ;  /* 0x00000000cb30783b */ /* 0x000fe80000000200 */
[----:B------:R-:W-:Y:S04]  /*3d30*/  LDSM.16.M88.4 R60, [R218] ;  /* 0x00000000da3c783b */ /* 0x000fe80000000200 */
[----:B------:R-:W-:Y:S04]  /*3d40*/  LDSM.16.M88.4 R64, [R217] ;  /* 0x00000000d940783b */ /* 0x000fe80000000200 */
[----:B------:R-:W-:Y:S01]  /*3d50*/  LDSM.16.M88.4 R76, [R216] ;  /* 0x00000000d84c783b */ /* 0x000fe20000000200 */
[----:B------:R-:W-:-:S02]  /*3d60*/  P2R R15, PR, RZ, 0x10 ;  /* 0x00000010ff0f7803 */ /* 0x000fc40000000000 */
[----:B--2---:R-:W-:Y:S01]  /*3d70*/  LEA.HI.X R3, R4, R11, R3, 0x6, P0 ;  /* 0x0000000b04037211 */ /* 0x004fe200000f3403 */
[----:B------:R-:W-:Y:S01]  /*3d80*/  IMAD.MOV.U32 R4, RZ, RZ, c[0x0][0x208] ;  /* 0x00008200ff047624 */ /* 0x000fe200078e00ff */
[----:B------:R-:W-:-:S04]  /*3d90*/  LEA R2, P0, R0, c[0x0][0x1f8], 0x1 ;  /* 0x00007e0000027a11 */ /* 0x000fc800078008ff */
[----:B------:R-:W-:Y:S01]  /*3da0*/  LEA.HI.X R3, R0, c[0x0][0x1fc], R3, 0x1, P0 ;  /* 0x00007f0000037a11 */ /* 0x000fe200000f0c03 */
[----:B------:R-:W-:Y:S01]  /*3db0*/  IMAD.IADD R0, R93, 0x1, -R10 ;  /* 0x000000015d007824 */ /* 0x000fe200078e0a0a */
[C---:B------:R-:W-:Y:S01]  /*3dc0*/  LEA R12, P0, R4.reuse, R2, 0x6 ;  /* 0x00000002040c7211 */ /* 0x040fe200078030ff */
[----:B------:R-:W-:Y:S03]  /*3dd0*/  LDSM.16.M88.4 R8, [R200] ;  /* 0x00000000c808783b */ /* 0x000fe60000000200 */
[----:B------:R-:W-:Y:S02]  /*3de0*/  LEA.HI.X R13, R4, R3, R5, 0x6, P0 ;  /* 0x00000003040d7211 */ /* 0x000fe400000f3405 */
[----:B------:R-:W-:Y:S01]  /*3df0*/  ISETP.LT.OR P0, PT, R0, 0x1, P5 ;  /* 0x000000010000780c */ /* 0x000fe20002f01670 */
[----:B------:R-:W1:-:S12]  /*3e00*/  LDSM.16.M88.4 R4, [R199] ;  /* 0x00000000c704783b */ /* 0x000e580000000200 */
[----:B------:R-:W-:Y:S01]  /*3e10*/  @!PT LDS RZ, [RZ] ;  /* 0x00000000fffff984 */ /* 0x000fe20000000800 */
[----:B------:R-:W-:Y:S01]  /*3e20*/  @!PT LDS RZ, [RZ] ;  /* 0x00000000fffff984 */ /* 0x000fe20000000800 */
[----:B------:R-:W-:Y:S01]  /*3e30*/  @!PT LDS RZ, [RZ] ;  /* 0x00000000fffff984 */ /* 0x000fe20000000800 */
[----:B------:R2:W-:Y:S01]  /*3e40*/  LDGSTS.E.BYPASS.LTC128B.128 [R219+0x100], [R2.64], !P0 ;  /* 0x0010000002db7fae */ /* 0x0005e2000c101d46 */
[----:B------:R-:W-:-:S13]  /*3e50*/  ISETP.LT.OR P0, PT, R0, 0x1, !P1 ;  /* 0x000000010000780c */ /* 0x000fda0004f01670 */
        /* <DEDUP_REMOVED lines=8> */
[----:B------:R-:W-:-:S09]  /*3ee0*/  ISETP.LT.OR P0, PT, R0, 0x21, !P0 ;  /* 0x000000210000780c */ /* 0x000fd20004701670 */
[----:B------:R2:W-:Y:S04]  /*3ef0*/  LDGSTS.E.BYPASS.LTC128B.128 [R219+0x6100], [R2.64+0x180], !P4 ;  /* 0x0610018002db7fae */ /* 0x0005e8000e101d46 */
[----:B------:R3:W-:Y:S04]  /*3f00*/  LDGSTS.E.BYPASS.LTC128B.128 [R219+0x1100], [R12.64], !P5 ;  /* 0x011000000cdb7fae */ /* 0x0007e8000e901d46 */
[----:B------:R3:W-:Y:S01]  /*3f10*/  LDGSTS.E.BYPASS.LTC128B.128 [R219+0x3100], [R12.64+0x80], !P1 ;  /* 0x031000800cdb7fae */ /* 0x0007e2000c901d46 */
[----:B------:R-:W-:Y:S02]  /*3f20*/  ISETP.NE.AND P1, PT, R29, RZ, PT ;  /* 0x000000ff1d00720c */ /* 0x000fe40003f25270 */
[----:B-1----:R-:W-:Y:S01]  /*3f30*/  HMMA.16816.F32.BF16 R28, R4, R20, RZ ;  /* 0x00000014041c723c */ /* 0x002fe200000418ff */
[----:B------:R3:W-:Y:S01]  /*3f40*/  LDGSTS.E.BYPASS.LTC128B.128 [R219+0x5100], [R12.64+0x100], !P6 ;  /* 0x051001000cdb7fae */ /* 0x0007e2000f101d46 */
[----:B------:R-:W-:-:S02]  /*3f50*/  ISETP.NE.AND P4, PT, R15, RZ, PT ;  /* 0x000000ff0f00720c */ /* 0x000fc40003f85270 */
[----:B------:R-:W-:Y:S01]  /*3f60*/  ISETP.NE.AND P5, PT, R14, RZ, PT ;  /* 0x000000ff0e00720c */ /* 0x000fe20003fa5270 */
[----:B------:R3:W-:Y:S03]  /*3f70*/  LDGSTS.E.BYPASS.LTC128B.128 [R219+0x7100], [R12.64+0x180], !P0 ;  /* 0x071001800cdb7fae */ /* 0x0007e6000c101d46 */
[C---:B------:R-:W-:Y:S01]  /*3f80*/  HMMA.16816.F32.BF16 R20, R4.reuse, R22, RZ ;  /* 0x000000160414723c */ /* 0x040fe200000418ff */
[----:B------:R-:W-:Y:S04]  /*3f90*/  LDSM.16.M88.4 R68, [R198] ;  /* 0x00000000c644783b */ /* 0x000fe80000000200 */
[----:B------:R-:W-:Y:S03]  /*3fa0*/  LDSM.16.M88.4 R72, [R198+0x800] ;  /* 0x00080000c648783b */ /* 0x000fe60000000200 */
[C---:B------:R-:W-:Y:S01]  /*3fb0*/  HMMA.16816.F32.BF16 R32, R4.reuse, R16, RZ ;  /* 0x000000100420723c */ /* 0x040fe200000418ff */
[----:B------:R-:W-:Y:S04]  /*3fc0*/  LDSM.16.M88.4 R84, [R198+0x1000] ;  /* 0x00100000c654783b */ /* 0x000fe80000000200 */
[----:B------:R-:W-:Y:S03]  /*3fd0*/  LDSM.16.M88.4 R80, [R195+0x800] ;  /* 0x00080000c350783b */ /* 0x000fe60000000200 */
[C---:B------:R-:W-:Y:S01]  /*3fe0*/  HMMA.16816.F32.BF16 R40, R4.reuse, R18, RZ ;  /* 0x000000120428723c */ /* 0x040fe200000418ff */
[----:B------:R-:W-:Y:S04]  /*3ff0*/  LDSM.16.M88.4 R88, [R195+0x1000] ;  /* 0x00100000c358783b */ /* 0x000fe80000000200 */
[----:B------:R-:W0:Y:S04]  /*4000*/  LDGDEPBAR ;  /* 0x00000000000079af */ /* 0x000e280000000000 */
[----:B---3--:R-:W1:Y:S01]  /*4010*/  LDSM.16.M88.4 R12, [R202] ;  /* 0x00000000ca0c783b */ /* 0x008e620000000200 */
[C---:B------:R-:W-:Y:S08]  /*4020*/  HMMA.16816.F32.BF16 R44, R4.reuse, R24, RZ ;  /* 0x00000018042c723c */ /* 0x040ff000000418ff */
[C---:B------:R-:W-:Y:S08]  /*4030*/  HMMA.16816.F32.BF16 R52, R4.reuse, R26, RZ ;  /* 0x0000001a0434723c */ /* 0x040ff000000418ff */
[C---:B------:R-:W-:Y:S08]  /*4040*/  HMMA.16816.F32.BF16 R56, R4.reuse, R36, RZ ;  /* 0x000000240438723c */ /* 0x040ff000000418ff */
[----:B------:R-:W-:Y:S01]  /*4050*/  HMMA.16816.F32.BF16 R16, R4, R38, RZ ;  /* 0x000000260410723c */ /* 0x000fe200000418ff */
[----:B------:R-:W-:Y:S07]  /*4060*/  LDSM.16.M88.4 R4, [R201] ;  /* 0x00000000c904783b */ /* 0x000fee0000000200 */
[C---:B------:R-:W-:Y:S08]  /*4070*/  HMMA.16816.F32.BF16 R24, R8.reuse, R48, R28 ;  /* 0x000000300818723c */ /* 0x040ff0000004181c */
[C---:B------:R-:W-:Y:S01]  /*4080*/  HMMA.16816.F32.BF16 R28, R8.reuse, R50, R20 ;  /* 0x00000032081c723c */ /* 0x040fe20000041814 */
[----:B------:R-:W3:Y:S04]  /*4090*/  LDSM.16.M88.4 R20, [R198+0x1800] ;  /* 0x00180000c614783b */ /* 0x000ee80000000200 */
[----:B------:R-:W-:Y:S03]  /*40a0*/  LDSM.16.M88.4 R48, [R195+0x1800] ;  /* 0x00180000c330783b */ /* 0x000fe60000000200 */
[C---:B------:R-:W-:Y:S08]  /*40b0*/  HMMA.16816.F32.BF16 R32, R8.reuse, R60, R32 ;  /* 0x0000003c0820723c */ /* 0x040ff00000041820 */
[C---:B------:R-:W-:Y:S01]  /*40c0*/  HMMA.16816.F32.BF16 R36, R8.reuse, R62, R40 ;  /* 0x0000003e0824723c */ /* 0x040fe20000041828 */
[----:B------:R-:W4:Y:S07]  /*40d0*/  LDSM.16.M88.4 R60, [R195] ;  /* 0x00000000c33c783b */ /* 0x000f2e0000000200 */
[C---:B------:R-:W-:Y:S08]  /*40e0*/  HMMA.16816.F32.BF16 R40, R8.reuse, R64, R44 ;  /* 0x000000400828723c */ /* 0x040ff0000004182c */
[C---:B------:R-:W-:Y:S01]  /*40f0*/  HMMA.16816.F32.BF16 R44, R8.reuse, R66, R52 ;  /* 0x00000042082c723c */ /* 0x040fe20000041834 */
[----:B------:R-:W-:Y:S07]  /*4100*/  LDSM.16.M88.4 R64, [R192+0x2800] ;  /* 0x00280000c040783b */ /* 0x000fee0000000200 */
[C---:B------:R-:W-:Y:S01]  /*4110*/  HMMA.16816.F32.BF16 R52, R8.reuse, R76, R56 ;  /* 0x0000004c0834723c */ /* 0x040fe20000041838 */
[----:B------:R-:W-:Y:S07]  /*4120*/  LDSM.16.M88.4 R56, [R192+0x2000] ;  /* 0x00200000c038783b */ /* 0x000fee0000000200 */
[----:B------:R-:W-:Y:S01]  /*4130*/  HMMA.16816.F32.BF16 R16, R8, R78, R16 ;  /* 0x0000004e0810723c */ /* 0x000fe20000041810 */
[----:B------:R-:W5:Y:S04]  /*4140*/  LDSM.16.M88.4 R8, [R199+0x4000] ;  /* 0x00400000c708783b */ /* 0x000f680000000200 */
        /* <DEDUP_REMOVED lines=10> */
[C---:B---3--:R-:W-:Y:S08]  /*41f0*/  HMMA.16816.F32.BF16 R52, R12.reuse, R20, R52 ;  /* 0x000000140c34723c */ /* 0x048ff00000041834 */
[----:B------:R-:W-:Y:S01]  /*4200*/  HMMA.16816.F32.BF16 R12, R12, R22, R16 ;  /* 0x000000160c0c723c */ /* 0x000fe20000041810 */
[----:B------:R-:W3:Y:S04]  /*4210*/  LDSM.16.M88.4 R20, [R192+0x3800] ;  /* 0x00380000c014783b */ /* 0x000ee80000000200 */
[----:B------:R-:W-:Y:S03]  /*4220*/  LDSM.16.M88.4 R16, [R200+0x4000] ;  /* 0x00400000c810783b */ /* 0x000fe60000000200 */
[C---:B----4-:R-:W-:Y:S08]  /*4230*/  HMMA.16816.F32.BF16 R24, R4.reuse, R60, R24 ;  /* 0x0000003c0418723c */ /* 0x050ff00000041818 */
[C---:B------:R-:W-:Y:S01]  /*4240*/  HMMA.16816.F32.BF16 R28, R4.reuse, R62, R28 ;  /* 0x0000003e041c723c */ /* 0x040fe2000004181c */
[----:B------:R-:W4:Y:S07]  /*4250*/  LDSM.16.M88.4 R60, [R215] ;  /* 0x00000000d73c783b */ /* 0x000f2e0000000200 */
[C---:B------:R-:W-:Y:S08]  /*4260*/  HMMA.16816.F32.BF16 R32, R4.reuse, R80, R32 ;  /* 0x000000500420723c */ /* 0x040ff00000041820 */
[C---:B------:R-:W-:Y:S01]  /*4270*/  HMMA.16816.F32.BF16 R36, R4.reuse, R82, R36 ;  /* 0x000000520424723c */ /* 0x040fe20000041824 */
[----:B------:R-:W-:Y:S07]  /*4280*/  LDSM.16.M88.4 R80, [R198+0x3000] ;  /* 0x00300000c650783b */ /* 0x000fee0000000200 */
[C---:B------:R-:W-:Y:S08]  /*4290*/  HMMA.16816.F32.BF16 R40, R4.reuse, R88, R40 ;  /* 0x000000580428723c */ /* 0x040ff00000041828 */
[C---:B------:R-:W-:Y:S01]  /*42a0*/  HMMA.16816.F32.BF16 R44, R4.reuse, R90, R44 ;  /* 0x0000005a042c723c */ /* 0x040fe2000004182c */
[----:B------:R-:W1:Y:S07]  /*42b0*/  LDSM.16.M88.4 R88, [R213] ;  /* 0x00000000d558783b */ /* 0x000e6e0000000200 */
[C---:B------:R-:W-:Y:S08]  /*42c0*/  HMMA.16816.F32.BF16 R52, R4.reuse, R48, R52 ;  /* 0x000000300434723c */ /* 0x040ff00000041834 */
[----:B------:R-:W-:Y:S01]  /*42d0*/  HMMA.16816.F32.BF16 R12, R4, R50, R12 ;  /* 0x00000032040c723c */ /* 0x000fe2000004180c */
[----:B------:R-:W-:Y:S04]  /*42e0*/  LDSM.16.M88.4 R4, [R202+0x4000] ;  /* 0x00400000ca04783b */ /* 0x000fe80000000200 */
[----:B------:R-:W-:Y:S03]  /*42f0*/  LDSM.16.M88.4 R48, [R198+0x3800] ;  /* 0x00380000c630783b */ /* 0x000fe60000000200 */
[C---:B-----5:R-:W-:Y:S08]  /*4300*/  HMMA.16816.F32.BF16 R24, R8.reuse, R56, R24 ;  /* 0x000000380818723c */ /* 0x060ff00000041818 */
[C---:B------:R-:W-:Y:S01]  /*4310*/  HMMA.16816.F32.BF16 R28, R8.reuse, R58, R28 ;  /* 0x0000003a081c723c */ /* 0x040fe2000004181c */
[----:B------:R-:W5:Y:S07]  /*4320*/  LDSM.16.M88.4 R56, [R212] ;  /* 0x00000000d438783b */ /* 0x000f6e0000000200 */
[C---:B------:R-:W-:Y:S08]  /*4330*/  HMMA.16816.F32.BF16 R32, R8.reuse, R64, R32 ;  /* 0x000000400820723c */ /* 0x040ff00000041820 */
[C---:B------:R-:W-:Y:S01]  /*4340*/  HMMA.16816.F32.BF16 R36, R8.reuse, R66, R36 ;  /* 0x000000420824723c */ /* 0x040fe20000041824 */
[----:B------:R-:W-:Y:S07]  /*4350*/  LDSM.16.M88.4 R64, [R195+0x2000] ;  /* 0x00200000c340783b */ /* 0x000fee0000000200 */
[C---:B-1----:R-:W-:Y:S08]  /*4360*/  HMMA.16816.F32.BF16 R40, R8.reuse, R84, R40 ;  /* 0x000000540828723c */ /* 0x042ff00000041828 */
[C---:B------:R-:W-:Y:S01]  /*4370*/  HMMA.16816.F32.BF16 R44, R8.reuse, R86, R44 ;  /* 0x00000056082c723c */ /* 0x040fe2000004182c */
[----:B------:R-:W-:Y:S07]  /*4380*/  LDSM.16.M88.4 R84, [R192+0x5000] ;  /* 0x00500000c054783b */ /* 0x000fee0000000200 */
[C---:B---3--:R-:W-:Y:S08]  /*4390*/  HMMA.16816.F32.BF16 R52, R8.reuse, R20, R52 ;  /* 0x000000140834723c */ /* 0x048ff00000041834 */
[----:B------:R-:W-:Y:S01]  /*43a0*/  HMMA.16816.F32.BF16 R20, R8, R22, R12 ;  /* 0x000000160814723c */ /* 0x000fe2000004180c */
[----:B------:R-:W1:Y:S07]  /*43b0*/  LDSM.16.M88.4 R12, [R201+0x4000] ;  /* 0x00400000c90c783b */ /* 0x000e6e0000000200 */
[C---:B----4-:R-:W-:Y:S08]  /*43c0*/  HMMA.16816.F32.BF16 R8, R16.reuse, R60, R24 ;  /* 0x0000003c1008723c */ /* 0x050ff00000041818 */
        /* <DEDUP_REMOVED lines=8> */
[C---:B-----5:R-:W-:Y:S08]  /*4450*/  HMMA.16816.F32.BF16 R52, R16.reuse, R56, R52 ;  /* 0x000000381034723c */ /* 0x060ff00000041834 */
[----:B------:R-:W-:Y:S01]  /*4460*/  HMMA.16816.F32.BF16 R24, R16, R58, R20 ;  /* 0x0000003a1018723c */ /* 0x000fe20000041814 */
[----:B------:R-:W-:Y:S04]  /*4470*/  LDSM.16.M88.4 R16, [R199+0x8000] ;  /* 0x00800000c710783b */ /* 0x000fe80000000200 */
[----:B------:R-:W-:Y:S03]  /*4480*/  LDSM.16.M88.4 R56, [R192+0x5800] ;  /* 0x00580000c038783b */ /* 0x000fe60000000200 */
[C---:B------:R-:W-:Y:S08]  /*4490*/  HMMA.16816.F32.BF16 R20, R4.reuse, R68, R8 ;  /* 0x000000440414723c */ /* 0x040ff00000041808 */
[C---:B------:R-:W-:Y:S01]  /*44a0*/  HMMA.16816.F32.BF16 R8, R4.reuse, R70, R28 ;  /* 0x000000460408723c */ /* 0x040fe2000004181c */
[----:B------:R-:W5:Y:S07]  /*44b0*/  LDSM.16.M88.4 R68, [R192+0x4000] ;  /* 0x00400000c044783b */ /* 0x000f6e0000000200 */
[C---:B------:R-:W-:Y:S08]  /*44c0*/  HMMA.16816.F32.BF16 R32, R4.reuse, R72, R32 ;  /* 0x000000480420723c */ /* 0x040ff00000041820 */
[C---:B------:R-:W-:Y:S01]  /*44d0*/  HMMA.16816.F32.BF16 R36, R4.reuse, R74, R36 ;  /* 0x0000004a0424723c */ /* 0x040fe20000041824 */
[----:B------:R-:W2:Y:S07]  /*44e0*/  LDSM.16.M88.4 R72, [R192+0x4800] ;  /* 0x00480000c048783b */ /* 0x000eae0000000200 */
        /* <DEDUP_REMOVED lines=9> */
[C---:B---3--:R-:W-:Y:S08]  /*4580*/  HMMA.16816.F32.BF16 R4, R12.reuse, R76, R32 ;  /* 0x0000004c0c04723c */ /* 0x048ff00000041820 */
[C---:B------:R-:W-:Y:S01]  /*4590*/  HMMA.16816.F32.BF16 R36, R12.reuse, R78, R36 ;  /* 0x0000004e0c24723c */ /* 0x040fe20000041824 */
[----:B------:R-:W3:Y:S07]  /*45a0*/  LDSM.16.M88.4 R76, [R210] ;  /* 0x00000000d24c783b */ /* 0x000eee0000000200 */
[C---:B----4-:R-:W-:Y:S08]  /*45b0*/  HMMA.16816.F32.BF16 R40, R12.reuse, R88, R40 ;  /* 0x000000580c28723c */ /* 0x050ff00000041828 */
[C---:B------:R-:W-:Y:S01]  /*45c0*/  HMMA.16816.F32.BF16 R44, R12.reuse, R90, R44 ;  /* 0x0000005a0c2c723c */ /* 0x040fe2000004182c */
[----:B------:R-:W4:Y:S07]  /*45d0*/  LDSM.16.M88.4 R88, [R209] ;  /* 0x00000000d158783b */ /* 0x000f2e0000000200 */
[C---:B------:R-:W-:Y:S08]  /*45e0*/  HMMA.16816.F32.BF16 R52, R12.reuse, R60, R52 ;  /* 0x0000003c0c34723c */ /* 0x040ff00000041834 */
[----:B------:R-:W-:Y:S01]  /*45f0*/  HMMA.16816.F32.BF16 R32, R12, R62, R28 ;  /* 0x0000003e0c20723c */ /* 0x000fe2000004181c */
[----:B------:R-:W1:Y:S07]  /*4600*/  LDSM.16.M88.4 R60, [R208] ;  /* 0x00000000d03c783b */ /* 0x000e6e0000000200 */
[C---:B-----5:R-:W-:Y:S08]  /*4610*/  HMMA.16816.F32.BF16 R28, R16.reuse, R68, R24 ;  /* 0x00000044101c723c */ /* 0x060ff00000041818 */
[C---:B------:R-:W-:Y:S01]  /*4620*/  HMMA.16816.F32.BF16 R24, R16.reuse, R70, R20 ;  /* 0x000000461018723c */ /* 0x040fe20000041814 */
[----:B------:R-:W-:Y:S07]  /*4630*/  LDSM.16.M88.4 R68, [R195+0x4000] ;  /* 0x00400000c344783b */ /* 0x000fee0000000200 */
[C---:B--2---:R-:W-:Y:S01]  /*4640*/  HMMA.16816.F32.BF16 R20, R16.reuse, R72, R4 ;  /* 0x000000481014723c */ /* 0x044fe20000041804 */
[----:B------:R-:W-:Y:S07]  /*4650*/  LDSM.16.M88.4 R4, [R202+0x8000] ;  /* 0x00800000ca04783b */ /* 0x000fee0000000200 */
[C---:B------:R-:W-:Y:S01]  /*4660*/  HMMA.16816.F32.BF16 R12, R16.reuse, R74, R36 ;  /* 0x0000004a100c723c */ /* 0x040fe20000041824 */
[----:B------:R-:W2:Y:S07]  /*4670*/  LDSM.16.M88.4 R72, [R198+0x4000] ;  /* 0x00400000c648783b */ /* 0x000eae0000000200 */
        /* <DEDUP_REMOVED lines=8> */
[C---:B---3--:R-:W-:Y:S01]  /*4700*/  HMMA.16816.F32.BF16 R24, R8.reuse, R76, R20 ;  /* 0x0000004c0818723c */ /* 0x048fe20000041814 */
[----:B------:R-:W3:Y:S07]  /*4710*/  LDSM.16.M88.4 R20, [R201+0x8000] ;  /* 0x00800000c914783b */ /* 0x000eee0000000200 */
[C---:B------:R-:W-:Y:S01]  /*4720*/  HMMA.16816.F32.BF16 R16, R8.reuse, R78, R12 ;  /* 0x0000004e0810723c */ /* 0x040fe2000004180c */
[----:B------:R-:W1:Y:S07]  /*4730*/  LDSM.16.M88.4 R76, [R195+0x4800] ;  /* 0x00480000c34c783b */ /* 0x000e6e0000000200 */
[C---:B----4-:R-:W-:Y:S01]  /*4740*/  HMMA.16816.F32.BF16 R12, R8.reuse, R88, R40 ;  /* 0x00000058080c723c */ /* 0x050fe20000041828 */
[----:B------:R-:W-:Y:S07]  /*4750*/  LDSM.16.M88.4 R40, [R195+0x5000] ;  /* 0x00500000c328783b */ /* 0x000fee0000000200 */
[C---:B------:R-:W-:Y:S08]  /*4760*/  HMMA.16816.F32.BF16 R56, R8.reuse, R90, R48 ;  /* 0x0000005a0838723c */ /* 0x040ff00000041830 */
[C---:B------:R-:W-:Y:S08]  /*4770*/  HMMA.16816.F32.BF16 R48, R8.reuse, R60, R44 ;  /* 0x0000003c0830723c */ /* 0x040ff0000004182c */
[----:B------:R-:W-:Y:S01]  /*4780*/  HMMA.16816.F32.BF16 R44, R8, R62, R36 ;  /* 0x0000003e082c723c */ /* 0x000fe20000041824 */
[----:B------:R-:W-:Y:S07]  /*4790*/  LDSM.16.M88.4 R60, [R192+0x6000] ;  /* 0x00600000c03c783b */ /* 0x000fee0000000200 */
[C---:B--2---:R-:W-:Y:S08]  /*47a0*/  HMMA.16816.F32.BF16 R36, R4.reuse, R72, R32 ;  /* 0x000000480424723c */ /* 0x044ff00000041820 */
[C---:B------:R-:W-:Y:S01]  /*47b0*/  HMMA.16816.F32.BF16 R52, R4.reuse, R82, R16 ;  /* 0x000000520434723c */ /* 0x040fe20000041810 */
[----:B------:R-:W2:Y:S07]  /*47c0*/  LDSM.16.M88.4 R16, [R199+0xc000] ;  /* 0x00c00000c710783b */ /* 0x000eae0000000200 */
        /* <DEDUP_REMOVED lines=12> */
[C---:B---3--:R-:W-:Y:S01]  /*4890*/  HMMA.16816.F32.BF16 R4, R20.reuse, R68, R36 ;  /* 0x000000441404723c */ /* 0x048fe20000041824 */
[----:B------:R-:W1:Y:S07]  /*48a0*/  LDSM.16.M88.4 R36, [R207] ;  /* 0x00000000cf24783b */ /* 0x000e6e0000000200 */
[C---:B------:R-:W-:Y:S08]  /*48b0*/  HMMA.16816.F32.BF16 R28, R20.reuse, R70, R28 ;  /* 0x00000046141c723c */ /* 0x040ff0000004181c */
[----:B------:R-:W-:Y:S01]  /*48c0*/  HMMA.16816.F32.BF16 R68, R20, R78, R52 ;  /* 0x0000004e1444723c */ /* 0x000fe20000041834 */
[----:B------:R-:W3:Y:S07]  /*48d0*/  LDSM.16.M88.4 R52, [R192+0x6800] ;  /* 0x00680000c034783b */ /* 0x000eee0000000200 */
[----:B--2---:R-:W-:Y:S08]  /*48e0*/  HMMA.16816.F32.BF16 R4, R16, R60, R4 ;  /* 0x0000003c1004723c */ /* 0x004ff00000041804 */
[C---:B------:R-:W-:Y:S08]  /*48f0*/  HMMA.16816.F32.BF16 R32, R20.reuse, R76, R32 ;  /* 0x0000004c1420723c */ /* 0x040ff00000041820 */
[C---:B------:R-:W-:Y:S01]  /*4900*/  HMMA.16816.F32.BF16 R76, R20.reuse, R42, R8 ;  /* 0x0000002a144c723c */ /* 0x040fe20000041808 */
[----:B------:R-:W-:Y:S07]  /*4910*/  LDSM.16.M88.4 R8, [R202+0xc000] ;  /* 0x00c00000ca08783b */ /* 0x000fee0000000200 */
[----:B----4-:R-:W-:Y:S01]  /*4920*/  HMMA.16816.F32.BF16 R88, R20, R84, R48 ;  /* 0x000000541458723c */ /* 0x010fe20000041830 */
[----:B------:R-:W2:Y:S07]  /*4930*/  LDSM.16.M88.4 R48, [R198+0x6000] ;  /* 0x00600000c630783b */ /* 0x000eae0000000200 */
[----:B------:R-:W-:Y:S01]  /*4940*/  HMMA.16816.F32.BF16 R28, R16, R62, R28 ;  /* 0x0000003e101c723c */ /* 0x000fe2000004181c */
[----:B------:R-:W-:Y:S07]  /*4950*/  LDSM.16.M88.4 R60, [R198+0x6800] ;  /* 0x00680000c63c783b */ /* 0x000fee0000000200 */
[----:B------:R-:W-:Y:S08]  /*4960*/  HMMA.16816.F32.BF16 R80, R20, R40, R24 ;  /* 0x000000281450723c */ /* 0x000ff00000041818 */
[C---:B-1----:R-:W-:Y:S01]  /*4970*/  HMMA.16816.F32.BF16 R24, R12.reuse, R36, R4 ;  /* 0x000000240c18723c */ /* 0x042fe20000041804 */
[----:B------:R-:W1:Y:S07]  /*4980*/  LDSM.16.M88.4 R4, [R201+0xc000] ;  /* 0x00c00000c904783b */ /* 0x000e6e0000000200 */
[----:B------:R-:W-:Y:S08]  /*4990*/  HMMA.16816.F32.BF16 R28, R12, R38, R28 ;  /* 0x000000260c1c723c */ /* 0x000ff0000004181c */
[----:B---3--:R-:W-:Y:S08]  /*49a0*/  HMMA.16816.F32.BF16 R32, R16, R52, R32 ;  /* 0x000000341020723c */ /* 0x008ff00000041820 */
[----:B--2---:R-:W-:Y:S08]  /*49b0*/  HMMA.16816.F32.BF16 R24, R8, R48, R24 ;  /* 0x000000300818723c */ /* 0x004ff00000041818 */
        /* <DEDUP_REMOVED lines=128> */
.L_x_2228:
[----:B--234-:R-:W-:Y:S05]  /*51c0*/  BSYNC B0 ;  /* 0x0000000000007941 */ /* 0x01cfea0003800000 */
.L_x_2227:
[----:B-1----:R-:W2:Y:S04]  /*51d0*/  LDL R0, [R1+0x50] ;  /* 0x0000500001007983 */ /* 0x002ea80000100800 */
[----:B------:R-:W2:Y:S04]  /*51e0*/  LDL R246, [R1+0x24] ;  /* 0x0000240001f67983 */ /* 0x000ea80000100800 */
[----:B------:R-:W3:Y:S04]  /*51f0*/  LDL R3, [R1+0x10] ;  /* 0x0000100001037983 */ /* 0x000ee80000100800 */
[----:B------:R-:W4:Y:S04]  /*5200*/  LDL R245, [R1+0x1c] ;  /* 0x00001c0001f57983 */ /* 0x000f280000100800 */
[----:B------:R-:W-:Y:S04]  /*5210*/  LDSM.16.MT88.4 R36, [R197] ;  /* 0x00000000c524783b */ /* 0x000fe80000004200 */
[----:B------:R-:W-:Y:S04]  /*5220*/  LDSM.16.MT88.4 R44, [R196] ;  /* 0x00000000c42c783b */ /* 0x000fe80000004200 */
[----:B------:R-:W-:Y:S04]  /*5230*/  LDSM.16.MT88.4 R48, [R197+0x800] ;  /* 0x00080000c530783b */ /* 0x000fe80000004200 */
[----:B------:R-:W-:Y:S04]  /*5240*/  LDSM.16.MT88.4 R32, [R196+0x800] ;  /* 0x00080000c420783b */ /* 0x000fe80000004200 */
[----:B------:R-:W-:Y:S04]  /*5250*/  LDSM.16.MT88.4 R64, [R194+0x4000] ;  /* 0x00400000c240783b */ /* 0x000fe80000004200 */
[----:B------:R-:W-:Y:S04]  /*5260*/  LDSM.16.MT88.4 R60, [R196+0x2800] ;  /* 0x00280000c43c783b */ /* 0x000fe80000004200 */
[----:B------:R-:W0:Y:S01]  /*5270*/  LDGDEPBAR ;  /* 0x00000000000079af */ /* 0x000e220000000000 */
[----:B--2---:R-:W-:-:S04]  /*5280*/  IMAD.IADD R0, R0, 0x1, R246 ;  /* 0x0000000100007824 */ /* 0x004fc800078e02f6 */
[----:B------:R-:W-:-:S05]  /*5290*/  @P1 IMAD.HI.U32 R2, R0, c[0x0][0x2c8], RZ ;  /* 0x0000b20000021a27 */ /* 0x000fca00078e00ff */
[----:B------:R-:W-:-:S05]  /*52a0*/  @P1 SHF.R.U32.HI R0, RZ, c[0x0][0x2cc], R2 ;  /* 0x0000b300ff001a19 */ /* 0x000fca0000011602 */
[----:B------:R-:W1:Y:S01]  /*52b0*/  SHFL.IDX PT, R4, R0, RZ, 0x1c1f ;  /* 0x001c1fff00047589 */ /* 0x000e6200000e0000 */
[----:B------:R-:W-:-:S04]  /*52c0*/  IMAD.MOV.U32 R2, RZ, RZ, -0x40 ;  /* 0xffffffc0ff027424 */ /* 0x000fc800078e00ff */
[----:B------:R-:W-:Y:S01]  /*52d0*/  IMAD R2, R92, R2, 0x1 ;  /* 0x000000015c027424 */ /* 0x000fe200078e0202 */
[----:B------:R3:W2:Y:S04]  /*52e0*/  SHFL.IDX PT, R5, R0, 0x1, 0x1c1f ;  /* 0x003c1f0000057f89 */ /* 0x0006a800000e0000 */
[----:B---3--:R-:W-:Y:S01]  /*52f0*/  IADD3 R0, -R3, R2, R135 ;  /* 0x0000000203007210 */ /* 0x008fe20007ffe187 */
[----:B------:R-:W-:-:S04]  /*5300*/  IMAD.IADD R3, R93, 0x1, -R3 ;  /* 0x000000015d037824 */ /* 0x000fc800078e0a03 */
[----:B----4-:R-:W-:-:S04]  /*5310*/  IMAD.IADD R0, R0, 0x1, -R245 ;  /* 0x0000000100007824 */ /* 0x010fc800078e0af5 */
[----:B-1----:R-:W-:-:S05]  /*5320*/  IMAD.IADD R2, R0, 0x1, R4 ;  /* 0x0000000100027824 */ /* 0x002fca00078e0204 */
[----:B------:R-:W-:Y:S01]  /*5330*/  IMNMX R2, R3, R2, PT ;  /* 0x0000000203027217 */ /* 0x000fe20003800200 */
[----:B--2---:R-:W-:-:S03]  /*5340*/  IMAD.IADD R0, R0, 0x1, R5 ;  /* 0x0000000100007824 */ /* 0x004fc600078e0205 */
[C---:B------:R-:W-:Y:S02]  /*5350*/  ISETP.GT.AND P6, PT, R2.reuse, RZ, PT ;  /* 0x000000ff0200720c */ /* 0x040fe40003fc4270 */
[----:B------:R-:W-:Y:S02]  /*5360*/  ISETP.GT.AND P0, PT, R2, 0x1, PT ;  /* 0x000000010200780c */ /* 0x000fe40003f04270 */
[----:B------:R-:W-:Y:S02]  /*5370*/  FSEL R5, R76, -INF , P6 ;  /* 0xff8000004c057808 */ /* 0x000fe40003000000 */
[----:B------:R-:W-:Y:S02]  /*5380*/  ISETP.GT.AND P6, PT, R2, 0x8, PT ;  /* 0x000000080200780c */ /* 0x000fe40003fc4270 */
[----:B------:R-:W-:Y:S02]  /*5390*/  FSEL R9, R72, -INF , P0 ;  /* 0xff80000048097808 */ /* 0x000fe40000000000 */
[----:B------:R-:W-:-:S02]  /*53a0*/  ISETP.GT.AND P0, PT, R2, 0x9, PT ;  /* 0x000000090200780c */ /* 0x000fc40003f04270 */
[----:B------:R-:W-:Y:S02]  /*53b0*/  FSEL R7, R69, -INF , P6 ;  /* 0xff80000045077808 */ /* 0x000fe40003000000 */
[----:B------:R-:W-:Y:S02]  /*53c0*/  ISETP.GT.AND P6, PT, R2, 0x10, PT ;  /* 0x000000100200780c */ /* 0x000fe40003fc4270 */
[----:B------:R-:W-:Y:S02]  /*53d0*/  FSEL R8, R68, -INF , P0 ;  /* 0xff80000044087808 */ /* 0x000fe40000000000 */
[----:B------:R-:W-:Y:S02]  /*53e0*/  ISETP.GT.AND P0, PT, R2, 0x11, PT ;  /* 0x000000110200780c */ /* 0x000fe40003f04270 */
[----:B------:R-:W-:Y:S02]  /*53f0*/  IMNMX R0, R3, R0, PT ;  /* 0x0000000003007217 */ /* 0x000fe40003800200 */
[----:B------:R-:W-:-:S02]  /*5400*/  FSEL R11, R54, -INF , P6 ;  /* 0xff800000360b7808 */ /* 0x000fc40003000000 */
[----:B------:R-:W-:Y:S02]  /*5410*/  FMNMX.FTZ R3, R5, R9, !PT ;  /* 0x0000000905037209 */ /* 0x000fe40007810000 */
[----:B------:R-:W-:Y:S02]  /*5420*/  ISETP.GT.AND P6, PT, R2, 0x18, PT ;  /* 0x000000180200780c */ /* 0x000fe40003fc4270 */
[----:B------:R-:W-:Y:S02]  /*5430*/  FSEL R12, R52, -INF , P0 ;  /* 0xff800000340c7808 */ /* 0x000fe40000000000 */
[----:B------:R-:W-:Y:S02]  /*5440*/  ISETP.GT.AND P0, PT, R2, 0x19, PT ;  /* 0x000000190200780c */ /* 0x000fe40003f04270 */
[----:B------:R-:W-:Y:S02]  /*5450*/  FMNMX.FTZ R3, R7, R3, !PT ;  /* 0x0000000307037209 */ /* 0x000fe40007810000 */
[----:B------:R-:W-:-:S02]  /*5460*/  FSEL R13, R41, -INF , P6 ;  /* 0xff800000290d7808 */ /* 0x000fc40003000000 */
[----:B------:R-:W-:Y:S02]  /*5470*/  ISETP.GT.AND P6, PT, R2, 0x20, PT ;  /* 0x000000200200780c */ /* 0x000fe40003fc4270 */
[----:B------:R-:W-:Y:S02]  /*5480*/  FSEL R14, R40, -INF , P0 ;  /* 0xff800000280e7808 */ /* 0x000fe40000000000 */
[----:B------:R-:W-:Y:S02]  /*5490*/  ISETP.GT.AND P0, PT, R2, 0x21, PT ;  /* 0x000000210200780c */ /* 0x000fe40003f04270 */
[----:B------:R-:W-:Y:S02]  /*54a0*/  FMNMX.FTZ R3, R8, R3, !PT ;  /* 0x0000000308037209 */ /* 0x000fe40007810000 */
[----:B------:R-:W-:Y:S02]  /*54b0*/  FSEL R91, R28, -INF , P6 ;  /* 0xff8000001c5b7808 */ /* 0x000fe40003000000 */
[----:B------:R-:W-:-:S02]  /*54c0*/  ISETP.GT.AND P6, PT, R2, 0x28, PT ;  /* 0x000000280200780c */ /* 0x000fc40003fc4270 */
[----:B------:R-:W-:Y:S02]  /*54d0*/  FSEL R90, R26, -INF , P0 ;  /* 0xff8000001a5a7808 */ /* 0x000fe40000000000 */
[C---:B------:R-:W-:Y:S02]  /*54e0*/  ISETP.GT.AND P0, PT, R2.reuse, 0x29, PT ;  /* 0x000000290200780c */ /* 0x040fe40003f04270 */
[----:B------:R-:W-:Y:S02]  /*54f0*/  FMNMX.FTZ R3, R11, R3, !PT ;  /* 0x000000030b037209 */ /* 0x000fe40007810000 */
[----:B------:R-:W-:Y:S02]  /*5500*/  FSEL R89, R19, -INF , P6 ;  /* 0xff80000013597808 */ /* 0x000fe40003000000 */
[----:B------:R-:W-:Y:S02]  /*5510*/  ISETP.GT.AND P6, PT, R2, 0x30, PT ;  /* 0x000000300200780c */ /* 0x000fe40003fc4270 */
[----:B------:R-:W-:-:S02]  /*5520*/  FSEL R88, R18, -INF , P0 ;  /* 0xff80000012587808 */ /* 0x000fc40000000000 */
[----:B------:R-:W-:Y:S02]  /*5530*/  FMNMX.FTZ R3, R12, R3, !PT ;  /* 0x000000030c037209 */ /* 0x000fe40007810000 */
[C---:B------:R-:W-:Y:S02]  /*5540*/  ISETP.GT.AND P0, PT, R2.reuse, 0x31, PT ;  /* 0x000000310200780c */ /* 0x040fe40003f04270 */
[----:B------:R-:W-:Y:S02]  /*5550*/  FSEL R87, R17, -INF , P6 ;  /* 0xff80000011577808 */ /* 0x000fe40003000000 */
[----:B------:R-:W-:Y:S02]  /*5560*/  FMNMX.FTZ R3, R13, R3, !PT ;  /* 0x000000030d037209 */ /* 0x000fe40007810000 */
[----:B------:R-:W-:Y:S02]  /*5570*/  ISETP.GT.AND P6, PT, R2, 0x38, PT ;  /* 0x000000380200780c */ /* 0x000fe40003fc4270 */
[----:B------:R-:W-:-:S02]  /*5580*/  FSEL R86, R16, -INF , P0 ;  /* 0xff80000010567808 */ /* 0x000fc40000000000 */
[----:B------:R-:W-:Y:S02]  /*5590*/  ISETP.GT.AND P0, PT, R2, 0x39, PT ;  /* 0x000000390200780c */ /* 0x000fe40003f04270 */
[----:B------:R-:W-:Y:S02]  /*55a0*/  FMNMX.FTZ R3, R14, R3, !PT ;  /* 0x000000030e037209 */ /* 0x000fe40007810000 */
[----:B------:R-:W-:Y:S02]  /*55b0*/  FSEL R85, R15, -INF , P6 ;  /* 0xff8000000f557808 */ /* 0x000fe40003000000 */
[----:B------:R-:W-:Y:S02]  /*55c0*/  ISETP.GT.AND P6, PT, R0, RZ, PT ;  /* 0x000000ff0000720c */ /* 0x000fe40003fc4270 */
        /* <DEDUP_REMOVED lines=36> */
[----:B------:R-:W-:Y:S01]  /*5810*/  FMNMX.FTZ R3, R21, R3, !PT ;  /* 0x0000000315037209 */ /* 0x000fe20007810000 */
[----:B------:R-:W1:Y:S01]  /*5820*/  SHFL.BFLY PT, R4, R2, 0x2, 0x1f ;  /* 0x0c401f0002047f89 */ /* 0x000e6200000e0000 */
[----:B------:R-:W-:Y:S02]  /*5830*/  ISETP.GT.AND P6, PT, R0, 0x28, PT ;  /* 0x000000280000780c */ /* 0x000fe40003fc4270 */
[----:B------:R-:W-:Y:S02]  /*5840*/  FSEL R98, R30, -INF , P0 ;  /* 0xff8000001e627808 */ /* 0x000fe40000000000 */
[----:B------:R-:W-:Y:S02]  /*5850*/  FMNMX.FTZ R3, R96, R3, !PT ;  /* 0x0000000360037209 */ /* 0x000fe40007810000 */
[----:B------:R-:W-:Y:S02]  /*5860*/  ISETP.GT.AND P0, PT, R0, 0x29, PT ;  /* 0x000000290000780c */ /* 0x000fe40003f04270 */
[----:B------:R-:W-:-:S02]  /*5870*/  FSEL R102, R29, -INF , P6 ;  /* 0xff8000001d667808 */ /* 0x000fc40003000000 */
[----:B------:R-:W-:Y:S01]  /*5880*/  FMNMX.FTZ R3, R98, R3, !PT ;  /* 0x0000000362037209 */ /* 0x000fe20007810000 */
[----:B------:R-:W-:Y:S01]  /*5890*/  LDSM.16.MT88.4 R28, [R194] ;  /* 0x00000000c21c783b */ /* 0x000fe20000004200 */
[----:B------:R-:W-:Y:S02]  /*58a0*/  ISETP.GT.AND P6, PT, R0, 0x30, PT ;  /* 0x000000300000780c */ /* 0x000fe40003fc4270 */
[----:B------:R-:W-:Y:S02]  /*58b0*/  FSEL R101, R27, -INF , P0 ;  /* 0xff8000001b657808 */ /* 0x000fe40000000000 */
[----:B------:R-:W-:Y:S02]  /*58c0*/  FMNMX.FTZ R3, R102, R3, !PT ;  /* 0x0000000366037209 */ /* 0x000fe40007810000 */
[----:B------:R-:W-:Y:S02]  /*58d0*/  ISETP.GT.AND P0, PT, R0, 0x31, PT ;  /* 0x000000310000780c */ /* 0x000fe40003f04270 */
[----:B------:R-:W-:-:S02]  /*58e0*/  FSEL R103, R25, -INF , P6 ;  /* 0xff80000019677808 */ /* 0x000fc40003000000 */
[----:B------:R-:W-:Y:S02]  /*58f0*/  FMNMX.FTZ R3, R101, R3, !PT ;  /* 0x0000000365037209 */ /* 0x000fe40007810000 */
[----:B------:R-:W-:Y:S02]  /*5900*/  ISETP.GT.AND P6, PT, R0, 0x38, PT ;  /* 0x000000380000780c */ /* 0x000fe40003fc4270 */
[----:B------:R-:W-:Y:S02]  /*5910*/  FSEL R100, R24, -INF , P0 ;  /* 0xff80000018647808 */ /* 0x000fe40000000000 */
[----:B------:R-:W-:Y:S01]  /*5920*/  FMNMX.FTZ R3, R103, R3, !PT ;  /* 0x0000000367037209 */ /* 0x000fe20007810000 */
[----:B------:R-:W-:Y:S01]  /*5930*/  LDSM.16.MT88.4 R24, [R193+0x800] ;  /* 0x00080000c118783b */ /* 0x000fe20000004200 */
[----:B------:R-:W-:Y:S02]  /*5940*/  ISETP.GT.AND P0, PT, R0, 0x39, PT ;  /* 0x000000390000780c */ /* 0x000fe40003f04270 */
[----:B------:R-:W-:-:S02]  /*5950*/  FSEL R99, R23, -INF , P6 ;  /* 0xff80000017637808 */ /* 0x000fc40003000000 */
[----:B------:R-:W-:Y:S02]  /*5960*/  FMNMX.FTZ R0, R100, R3, !PT ;  /* 0x0000000364007209 */ /* 0x000fe40007810000 */
        /* <DEDUP_REMOVED lines=14> */
[----:B--2---:R-:W-:-:S06]  /*5a50*/  FFMA.FTZ R3, R9, c[0x0][0x2d0], -R2 ;  /* 0x0000b40009037a23 */ /* 0x004fcc0000010802 */
[----:B------:R2:W3:Y:S01]  /*5a60*/  MUFU.EX2 R72, R3 ;  /* 0x0000000300487308 */ /* 0x0004e20000000800 */
[----:B-1----:R-:W-:Y:S01]  /*5a70*/  FMNMX.FTZ R132, R0, R4, !PT ;  /* 0x0000000400847209 */ /* 0x002fe20007810000 */
[--C-:B------:R-:W-:Y:S02]  /*5a80*/  FFMA.FTZ R0, R12, c[0x0][0x2d0], -R2.reuse ;  /* 0x0000b4000c007a23 */ /* 0x100fe40000010802 */
[----:B--2---:R-:W-:-:S04]  /*5a90*/  FFMA.FTZ R3, R7, c[0x0][0x2d0], -R2 ;  /* 0x0000b40007037a23 */ /* 0x004fc80000010802 */
[----:B------:R1:W-:Y:S01]  /*5aa0*/  MUFU.EX2 R75, R3 ;  /* 0x00000003004b7308 */ /* 0x0003e20000000800 */
[----:B------:R-:W-:Y:S01]  /*5ab0*/  FSETP.NEU.FTZ.AND P0, PT, R132, -INF , PT ;  /* 0xff8000008400780b */ /* 0x000fe20003f1d000 */
[----:B-1----:R-:W-:-:S06]  /*5ac0*/  FFMA.FTZ R3, R8, c[0x0][0x2d0], -R2 ;  /* 0x0000b40008037a23 */ /* 0x002fcc0000010802 */
[----:B------:R1:W2:Y:S08]  /*5ad0*/  MUFU.EX2 R76, R3 ;  /* 0x00000003004c7308 */ /* 0x0002b00000000800 */
[----:B------:R4:W-:Y:S01]  /*5ae0*/  MUFU.EX2 R78, R0 ;  /* 0x00000000004e7308 */ /* 0x0009e20000000800 */
[----:B-1----:R-:W-:-:S07]  /*5af0*/  FFMA.FTZ R3, R11, c[0x0][0x2d0], -R2 ;  /* 0x0000b4000b037a23 */ /* 0x002fce0000010802 */
[----:B------:R1:W-:Y:S01]  /*5b00*/  MUFU.EX2 R77, R3 ;  /* 0x00000003004d7308 */ /* 0x0003e20000000800 */
[----:B----4-:R-:W-:-:S05]  /*5b10*/  FMUL.FTZ R0, R132, c[0x0][0x2d0] ;  /* 0x0000b40084007a20 */ /* 0x010fca0000410000 */
[----:B------:R-:W-:Y:S01]  /*5b20*/  FSEL R0, R0, RZ, P0 ;  /* 0x000000ff00007208 */ /* 0x000fe20000000000 */
[----:B-1----:R-:W-:-:S04]  /*5b30*/  FFMA.FTZ R3, R13, c[0x0][0x2d0], -R2 ;  /* 0x0000b4000d037a23 */ /* 0x002fc80000010802 */
[----:B------:R1:W-:Y:S02]  /*5b40*/  MUFU.EX2 R82, R3 ;  /* 0x0000000300527308 */ /* 0x0003e40000000800 */
[----:B-1----:R-:W-:Y:S02]  /*5b50*/  FFMA.FTZ R3, R14, c[0x0][0x2d0], -R2 ;  /* 0x0000b4000e037a23 */ /* 0x002fe40000010802 */
[----:B------:R-:W1:Y:S04]  /*5b60*/  LDSM.16.MT88.4 R12, [R193] ;  /* 0x00000000c10c783b */ /* 0x000e680000004200 */
[----:B------:R4:W-:Y:S02]  /*5b70*/  MUFU.EX2 R83, R3 ;  /* 0x0000000300537308 */ /* 0x0009e40000000800 */
[----:B----4-:R-:W-:-:S06]  /*5b80*/  FFMA.FTZ R3, R6, c[0x0][0x2d0], -R0 ;  /* 0x0000b40006037a23 */ /* 0x010fcc0000010800 */
[----:B------:R4:W-:Y:S02]  /*5b90*/  MUFU.EX2 R69, R3 ;  /* 0x0000000300457308 */ /* 0x0009e40000000800 */
[----:B----4-:R-:W-:-:S06]  /*5ba0*/  FFMA.FTZ R3, R20, c[0x0][0x2d0], -R0 ;  /* 0x0000b40014037a23 */ /* 0x010fcc0000010800 */
[----:B------:R4:W5:Y:S02]  /*5bb0*/  MUFU.EX2 R68, R3 ;  /* 0x0000000300447308 */ /* 0x0009640000000800 */
[----:B----4-:R-:W-:-:S06]  /*5bc0*/  FFMA.FTZ R3, R19, c[0x0][0x2d0], -R0 ;  /* 0x0000b40013037a23 */ /* 0x010fcc0000010800 */
[----:B------:R4:W-:Y:S02]  /*5bd0*/  MUFU.EX2 R70, R3 ;  /* 0x0000000300467308 */ /* 0x0009e40000000800 */
[----:B----4-:R-:W-:-:S06]  /*5be0*/  FFMA.FTZ R3, R18, c[0x0][0x2d0], -R0 ;  /* 0x0000b40012037a23 */ /* 0x010fcc0000010800 */
[----:B------:R4:W1:Y:S01]  /*5bf0*/  MUFU.EX2 R71, R3 ;  /* 0x0000000300477308 */ /* 0x0008620000000800 */
[--C-:B------:R-:W-:Y:S01]  /*5c00*/  FFMA.FTZ R4, R10, c[0x0][0x2d0], -R0.reuse ;  /* 0x0000b4000a047a23 */ /* 0x100fe20000010800 */
[----:B---3--:R-:W-:Y:S02]  /*5c10*/  F2FP.BF16.PACK_AB R8, R72, R74 ;  /* 0x0000004a4808723e */ /* 0x008fe400000010ff */
[----:B--2---:R-:W-:Y:S02]  /*5c20*/  F2FP.BF16.PACK_AB R10, R76, R75 ;  /* 0x0000004b4c0a723e */ /* 0x004fe400000010ff */
[----:B-----5:R-:W-:Y:S01]  /*5c30*/  F2FP.BF16.PACK_AB R9, R68, R69 ;  /* 0x000000454409723e */ /* 0x020fe200000010ff */
[----:B----4-:R-:W-:Y:S01]  /*5c40*/  FFMA.FTZ R3, R17, c[0x0][0x2d0], -R0 ;  /* 0x0000b40011037a23 */ /* 0x010fe20000010800 */
[----:B-1----:R-:W-:-:S03]  /*5c50*/  F2FP.BF16.PACK_AB R11, R71, R70 ;  /* 0x00000046470b723e */ /* 0x002fc600000010ff */
[----:B------:R1:W-:Y:S02]  /*5c60*/  MUFU.EX2 R73, R3 ;  /* 0x0000000300497308 */ /* 0x0003e40000000800 */
[----:B-1----:R-:W-:-:S06]  /*5c70*/  FFMA.FTZ R3, R16, c[0x0][0x2d0], -R0 ;  /* 0x0000b40010037a23 */ /* 0x002fcc0000010800 */
[----:B------:R1:W2:Y:S01]  /*5c80*/  MUFU.EX2 R79, R3 ;  /* 0x00000003004f7308 */ /* 0x0002a20000000800 */
[----:B------:R-:W-:Y:S07]  /*5c90*/  HMMA.16816.F32.BF16 R16, R8, R12, RZ ;  /* 0x0000000c0810723c */ /* 0x000fee00000418ff */
[----:B------:R3:W-:Y:S01]  /*5ca0*/  MUFU.EX2 R80, R4 ;  /* 0x0000000400507308 */ /* 0x0007e20000000800 */
[----:B-1----:R-:W-:-:S07]  /*5cb0*/  FFMA.FTZ R3, R21, c[0x0][0x2d0], -R0 ;  /* 0x0000b40015037a23 */ /* 0x002fce0000010800 */
[----:B------:R-:W1:Y:S01]  /*5cc0*/  MUFU.EX2 R81, R3 ;  /* 0x0000000300517308 */ /* 0x000e620000000800 */
[C---:B------:R-:W-:Y:S01]  /*5cd0*/  HMMA.16816.F32.BF16 R12, R8.reuse, R14, RZ ;  /* 0x0000000e080c723c */ /* 0x040fe200000418ff */
[----:B--2---:R-:W-:Y:S02]  /*5ce0*/  F2FP.BF16.PACK_AB R5, R79, R73 ;  /* 0x000000494f05723e */ /* 0x004fe400000010ff */
[----:B---3--:R-:W-:Y:S02]  /*5cf0*/  F2FP.BF16.PACK_AB R4, R78, R77 ;  /* 0x0000004d4e04723e */ /* 0x008fe400000010ff */
[----:B------:R-:W-:Y:S02]  /*5d00*/  F2FP.BF16.PACK_AB R6, R83, R82 ;  /* 0x000000525306723e */ /* 0x000fe400000010ff */
[----:B-1----:R-:W-:Y:S01]  /*5d10*/  F2FP.BF16.PACK_AB R7, R81, R80 ;  /* 0x000000505107723e */ /* 0x002fe200000010ff */
[----:B------:R-:W-:Y:S08]  /*5d20*/  HMMA.16816.F32.BF16 R20, R8, R28, RZ ;  /* 0x0000001c0814723c */ /* 0x000ff000000418ff */
[----:B------:R-:W-:Y:S08]  /*5d30*/  HMMA.16816.F32.BF16 R140, R4, R24, R16 ;  /* 0x00000018048c723c */ /* 0x000ff00000041810 */
[----:B------:R-:W-:Y:S01]  /*5d40*/  HMMA.16816.F32.BF16 R16, R8, R30, RZ ;  /* 0x0000001e0810723c */ /* 0x000fe200000418ff */
[----:B------:R-:W1:Y:S07]  /*5d50*/  LDSM.16.MT88.4 R28, [R193+0x2000] ;  /* 0x00200000c11c783b */ /* 0x000e6e0000004200 */
[----:B------:R-:W-:Y:S08]  /*5d60*/  HMMA.16816.F32.BF16 R240, R4, R26, R12 ;  /* 0x0000001a04f0723c */ /* 0x000ff0000004180c */
[----:B------:R-:W-:Y:S08]  /*5d70*/  HMMA.16816.F32.BF16 R12, R8, R36, RZ ;  /* 0x00000024080c723c */ /* 0x000ff000000418ff */
[C---:B------:R-:W-:Y:S08]  /*5d80*/  HMMA.16816.F32.BF16 R148, R4.reuse, R40, R20 ;  /* 0x000000280494723c */ /* 0x040ff00000041814 */
[----:B------:R-:W-:Y:S01]  /*5d90*/  HMMA.16816.F32.BF16 R156, R4, R42, R16 ;  /* 0x0000002a049c723c */ /* 0x000fe20000041810 */
[----:B------:R-:W-:Y:S07]  /*5da0*/  LDSM.16.MT88.4 R40, [R194+0x2000] ;  /* 0x00200000c228783b */ /* 0x000fee0000004200 */
[C---:B------:R-:W-:Y:S08]  /*5db0*/  HMMA.16816.F32.BF16 R20, R8.reuse, R44, RZ ;  /* 0x0000002c0814723c */ /* 0x040ff000000418ff */
[C---:B------:R-:W-:Y:S01]  /*5dc0*/  HMMA.16816.F32.BF16 R16, R8.reuse, R46, RZ ;  /* 0x0000002e0810723c */ /* 0x040fe200000418ff */
[----:B------:R-:W2:Y:S07]  /*5dd0*/  LDSM.16.MT88.4 R44, [R197+0x2000] ;  /* 0x00200000c52c783b */ /* 0x000eae0000004200 */
[----:B------:R-:W-:Y:S01]  /*5de0*/  HMMA.16816.F32.BF16 R24, R8, R38, RZ ;  /* 0x000000260818723c */ /* 0x000fe200000418ff */
[----:B------:R-:W3:Y:S07]  /*5df0*/  LDSM.16.MT88.4 R36, [R196+0x2000] ;  /* 0x00200000c424783b */ /* 0x000eee0000004200 */
[----:B------:R-:W-:Y:S08]  /*5e00*/  HMMA.16816.F32.BF16 R236, R4, R48, R12 ;  /* 0x0000003004ec723c */ /* 0x000ff0000004180c */
[----:B-1----:R-:W-:Y:S08]  /*5e10*/  HMMA.16816.F32.BF16 R12, R8, R28, RZ ;  /* 0x0000001c080c723c */ /* 0x002ff000000418ff */
[C---:B------:R-:W-:Y:S08]  /*5e20*/  HMMA.16816.F32.BF16 R164, R4.reuse, R32, R20 ;  /* 0x0000002004a4723c */ /* 0x040ff00000041814 */
[C---:B------:R-:W-:Y:S01]  /*5e30*/  HMMA.16816.F32.BF16 R228, R4.reuse, R34, R16 ;  /* 0x0000002204e4723c */ /* 0x040fe20000041810 */
[----:B------:R-:W1:Y:S07]  /*5e40*/  LDSM.16.MT88.4 R32, [R197+0x2800] ;  /* 0x00280000c520783b */ /* 0x000e6e0000004200 */
[----:B------:R-:W-:Y:S01]  /*5e50*/  HMMA.16816.F32.BF16 R232, R4, R50, R24 ;  /* 0x0000003204e8723c */ /* 0x000fe20000041818 */
[----:B------:R-:W4:Y:S07]  /*5e60*/  LDSM.16.MT88.4 R48, [R194+0x2800] ;  /* 0x00280000c230783b */ /* 0x000f2e0000004200 */
[----:B------:R-:W-:Y:S08]  /*5e70*/  HMMA.16816.F32.BF16 R28, R8, R30, RZ ;  /* 0x0000001e081c723c */ /* 0x000ff000000418ff */
[----:B------:R-:W-:Y:S08]  /*5e80*/  HMMA.16816.F32.BF16 R224, R4, R52, R12 ;  /* 0x0000003404e0723c */ /* 0x000ff0000004180c */
[C---:B--2---:R-:W-:Y:S08]  /*5e90*/  HMMA.16816.F32.BF16 R16, R8.reuse, R44, RZ ;  /* 0x0000002c0810723c */ /* 0x044ff000000418ff */
[C---:B------:R-:W-:Y:S01]  /*5ea0*/  HMMA.16816.F32.BF16 R12, R8.reuse, R46, RZ ;  /* 0x0000002e080c723c */ /* 0x040fe200000418ff */
[----:B------:R-:W-:Y:S07]  /*5eb0*/  LDSM.16.MT88.4 R44, [R197+0x4000] ;  /* 0x00400000c52c783b */ /* 0x000fee0000004200 */
[C---:B------:R-:W-:Y:S08]  /*5ec0*/  HMMA.16816.F32.BF16 R20, R8.reuse, R42, RZ ;  /* 0x0000002a0814723c */ /* 0x040ff000000418ff */
[----:B------:R-:W-:Y:S01]  /*5ed0*/  HMMA.16816.F32.BF16 R24, R8, R40, RZ ;  /* 0x000000280818723c */ /* 0x000fe200000418ff */
[----:B------:R-:W2:Y:S07]  /*5ee0*/  LDSM.16.MT88.4 R40, [R193+0x4800] ;  /* 0x00480000c128783b */ /* 0x000eae0000004200 */
[----:B------:R-:W-:Y:S01]  /*5ef0*/  HMMA.16816.F32.BF16 R188, R4, R54, R28 ;  /* 0x0000003604bc723c */ /* 0x000fe2000004181c */
[----:B------:R-:W5:Y:S07]  /*5f00*/  LDSM.16.MT88.4 R52, [R194+0x4800] ;  /* 0x00480000c234783b */ /* 0x000f6e0000004200 */
[----:B---3--:R-:W-:Y:S08]  /*5f10*/  HMMA.16816.F32.BF16 R28, R8, R36, RZ ;  /* 0x00000024081c723c */ /* 0x008ff000000418ff */
[C---:B-1----:R-:W-:Y:S08]  /*5f20*/  HMMA.16816.F32.BF16 R184, R4.reuse, R32, R16 ;  /* 0x0000002004b8723c */ /* 0x042ff00000041810 */
[C---:B------:R-:W-:Y:S01]  /*5f30*/  HMMA.16816.F32.BF16 R176, R4.reuse, R34, R12 ;  /* 0x0000002204b0723c */ /* 0x040fe2000004180c */
[----:B------:R-:W1:Y:S07]  /*5f40*/  LDSM.16.MT88.4 R32, [R197+0x4800] ;  /* 0x00480000c520783b */ /* 0x000e6e0000004200 */
[----:B----4-:R-:W-:Y:S08]  /*5f50*/  HMMA.16816.F32.BF16 R180, R4, R50, R20 ;  /* 0x0000003204b4723c */ /* 0x010ff00000041814 */
[C---:B------:R-:W-:Y:S08]  /*5f60*/  HMMA.16816.F32.BF16 R16, R8.reuse, R58, RZ ;  /* 0x0000003a0810723c */ /* 0x040ff000000418ff */
[C---:B------:R-:W-:Y:S08]  /*5f70*/  HMMA.16816.F32.BF16 R12, R8.reuse, R64, RZ ;  /* 0x00000040080c723c */ /* 0x040ff000000418ff */
[----:B------:R-:W-:Y:S08]  /*5f80*/  HMMA.16816.F32.BF16 R20, R8, R56, RZ ;  /* 0x000000380814723c */ /* 0x000ff000000418ff */
[----:B------:R-:W-:Y:S08]  /*5f90*/  HMMA.16816.F32.BF16 R220, R4, R48, R24 ;  /* 0x0000003004dc723c */ /* 0x000ff00000041818 */
[----:B------:R-:W-:Y:S01]  /*5fa0*/  HMMA.16816.F32.BF16 R24, R8, R38, RZ ;  /* 0x000000260818723c */ /* 0x000fe200000418ff */
[----:B------:R-:W-:Y:S07]  /*5fb0*/  LDSM.16.MT88.4 R36, [R193+0x6000] ;  /* 0x00600000c124783b */ /* 0x000fee0000004200 */
[C---:B------:R-:W-:Y:S01]  /*5fc0*/  HMMA.16816.F32.BF16 R172, R4.reuse, R60, R28 ;  /* 0x0000003c04ac723c */ /* 0x040fe2000004181c */
[----:B------:R-:W3:Y:S07]  /*5fd0*/  LDSM.16.MT88.4 R28, [R196+0x4000] ;  /* 0x00400000c41c783b */ /* 0x000eee0000004200 */
[C---:B--2---:R-:W-:Y:S08]  /*5fe0*/  HMMA.16816.F32.BF16 R104, R4.reuse, R42, R16 ;  /* 0x0000002a0468723c */ /* 0x044ff00000041810 */
[C---:B-----5:R-:W-:Y:S08]  /*5ff0*/  HMMA.16816.F32.BF16 R160, R4.reuse, R52, R12 ;  /* 0x0000003404a0723c */ /* 0x060ff0000004180c */
[----:B------:R-:W-:Y:S08]  /*6000*/  HMMA.16816.F32.BF16 R168, R4, R40, R20 ;  /* 0x0000002804a8723c */ /* 0x000ff00000041814 */
[C---:B------:R-:W-:Y:S08]  /*6010*/  HMMA.16816.F32.BF16 R16, R8.reuse, R44, RZ ;  /* 0x0000002c0810723c */ /* 0x040ff000000418ff */
[C---:B------:R-:W-:Y:S08]  /*6020*/  HMMA.16816.F32.BF16 R12, R8.reuse, R46, RZ ;  /* 0x0000002e080c723c */ /* 0x040ff000000418ff */
[----:B------:R-:W-:Y:S08]  /*6030*/  HMMA.16816.F32.BF16 R20, R8, R66, RZ ;  /* 0x000000420814723c */ /* 0x000ff000000418ff */
[C---:B------:R-:W-:Y:S01]  /*6040*/  HMMA.16816.F32.BF16 R152, R4.reuse, R62, R24 ;  /* 0x0000003e0498723c */ /* 0x040fe20000041818 */
[----:B------:R-:W2:Y:S07]  /*6050*/  LDSM.16.MT88.4 R24, [R196+0x4800] ;  /* 0x00480000c418783b */ /* 0x000eae0000004200 */
[C---:B-1----:R-:W-:Y:S08]  /*6060*/  HMMA.16816.F32.BF16 R144, R4.reuse, R32, R16 ;  /* 0x000000200490723c */ /* 0x042ff00000041810 */
[C---:B------:R-:W-:Y:S01]  /*6070*/  HMMA.16816.F32.BF16 R136, R4.reuse, R34, R12 ;  /* 0x000000220488723c */ /* 0x040fe2000004180c */
[----:B------:R-:W1:Y:S07]  /*6080*/  LDSM.16.MT88.4 R32, [R193+0x6800] ;  /* 0x00680000c120783b */ /* 0x000e6e0000004200 */
[----:B------:R-:W-:Y:S08]  /*6090*/  HMMA.16816.F32.BF16 R108, R4, R54, R20 ;  /* 0x00000036046c723c */ /* 0x000ff00000041814 */
[C---:B---3--:R-:W-:Y:S08]  /*60a0*/  HMMA.16816.F32.BF16 R20, R8.reuse, R28, RZ ;  /* 0x0000001c0814723c */ /* 0x048ff000000418ff */
[C---:B------:R-:W-:Y:S08]  /*60b0*/  HMMA.16816.F32.BF16 R16, R8.reuse, R30, RZ ;  /* 0x0000001e0810723c */ /* 0x040ff000000418ff */
[----:B------:R-:W-:Y:S08]  /*60c0*/  HMMA.16816.F32.BF16 R12, R8, R36, RZ ;  /* 0x00000024080c723c */ /* 0x000ff000000418ff */
[C---:B--2---:R-:W-:Y:S01]  /*60d0*/  HMMA.16816.F32.BF16 R128, R4.reuse, R24, R20 ;  /* 0x000000180480723c */ /* 0x044fe20000041814 */
[----:B------:R-:W-:Y:S07]  /*60e0*/  LDSM.16.MT88.4 R20, [R194+0x6800] ;  /* 0x00680000c214783b */ /* 0x000fee0000004200 */
[C---:B------:R-:W-:Y:S01]  /*60f0*/  HMMA.16816.F32.BF16 R124, R4.reuse, R26, R16 ;  /* 0x0000001a047c723c */ /* 0x040fe20000041810 */
[----:B------:R-:W2:Y:S07]  /*6100*/  LDSM.16.MT88.4 R24, [R194+0x6000] ;  /* 0x00600000c218783b */ /* 0x000eae0000004200 */
[----:B-1----:R-:W-:Y:S08]  /*6110*/  HMMA.16816.F32.BF16 R120, R4, R32, R12 ;  /* 0x000000200478723c */ /* 0x002ff0000004180c */
[----:B------:R-:W-:Y:S11]  /*6120*/  HMMA.16816.F32.BF16 R12, R8, R38, RZ ;  /* 0x00000026080c723c */ /* 0x000ff600000418ff */
[----:B------:R-:W-:Y:S11]  /*6130*/  @!UPT UIADD3 URZ, URZ, URZ, URZ ;  /* 0x0000003f3f3ff290 */ /* 0x000ff6000fffe03f */
[----:B------:R-:W-:Y:S02]  /*6140*/  @!UPT UIADD3 URZ, URZ, URZ, URZ ;  /* 0x0000003f3f3ff290 */ /* 0x000fe4000fffe03f */
[----:B------:R-:W-:Y:S08]  /*6150*/  HMMA.16816.F32.BF16 R116, R4, R34, R12 ;  /* 0x000000220474723c */ /* 0x000ff0000004180c */
[----:B--2---:R-:W-:Y:S11]  /*6160*/  HMMA.16816.F32.BF16 R12, R8, R24, RZ ;  /* 0x00000018080c723c */ /* 0x004ff600000418ff */
[----:B------:R-:W-:Y:S11]  /*6170*/  @!UPT UIADD3 URZ, URZ, URZ, URZ ;  /* 0x0000003f3f3ff290 */ /* 0x000ff6000fffe03f */
[----:B------:R-:W-:Y:S02]  /*6180*/  @!UPT UIADD3 URZ, URZ, URZ, URZ ;  /* 0x0000003f3f3ff290 */ /* 0x000fe4000fffe03f */
[----:B------:R-:W-:Y:S08]  /*6190*/  HMMA.16816.F32.BF16 R112, R4, R20, R12 ;  /* 0x000000140470723c */ /* 0x000ff0000004180c */
[----:B------:R-:W-:Y:S01]  /*61a0*/  HMMA.16816.F32.BF16 R12, R8, R26, RZ ;  /* 0x0000001a080c723c */ /* 0x000fe200000418ff */
[----:B------:R-:W-:-:S04]  /*61b0*/  FADD.FTZ R16, R69, R68 ;  /* 0x0000004445107221 */ /* 0x000fc80000010000 */
[----:B------:R-:W-:Y:S11]  /*61c0*/  FADD.FTZ R16, R70, R16 ;  /* 0x0000001046107221 */ /* 0x000ff60000010000 */
[----:B------:R-:W-:Y:S08]  /*61d0*/  @!UPT UIADD3 URZ, URZ, URZ, URZ ;  /* 0x0000003f3f3ff290 */ /* 0x000ff0000fffe03f */
[----:B------:R-:W-:Y:S01]  /*61e0*/  HMMA.16816.F32.BF16 R92, R4, R22, R12 ;  /* 0x00000016045c723c */ /* 0x000fe2000004180c */
[----:B------:R-:W1:Y:S06]  /*61f0*/  LDSM.16.MT88.4 R20, [R197+0x6000] ;  /* 0x00600000c514783b */ /* 0x000e6c0000004200 */
[----:B------:R-:W-:Y:S02]  /*6200*/  FADD.FTZ R12, R71, R16 ;  /* 0x00000010470c7221 */ /* 0x000fe40000010000 */
[----:B------:R-:W2:Y:S02]  /*6210*/  LDSM.16.MT88.4 R16, [R197+0x6800] ;  /* 0x00680000c510783b */ /* 0x000ea40000004200 */
[----:B------:R-:W-:-:S02]  /*6220*/  FADD.FTZ R24, R73, R12 ;  /* 0x0000000c49187221 */ /* 0x000fc40000010000 */
[----:B-1----:R-:W-:Y:S11]  /*6230*/  HMMA.16816.F32.BF16 R12, R8, R20, RZ ;  /* 0x00000014080c723c */ /* 0x002ff600000418ff */
[----:B------:R-:W-:Y:S11]  /*6240*/  @!UPT UIADD3 URZ, URZ, URZ, URZ ;  /* 0x0000003f3f3ff290 */ /* 0x000ff6000fffe03f */
[----:B------:R-:W-:Y:S02]  /*6250*/  @!UPT UIADD3 URZ, URZ, URZ, URZ ;  /* 0x0000003f3f3ff290 */ /* 0x000fe4000fffe03f */
[----:B--2---:R-:W-:Y:S08]  /*6260*/  HMMA.16816.F32.BF16 R52, R4, R16, R12 ;  /* 0x000000100434723c */ /* 0x004ff0000004180c */
[----:B------:R-:W-:Y:S11]  /*6270*/  HMMA.16816.F32.BF16 R12, R8, R22, RZ ;  /* 0x00000016080c723c */ /* 0x000ff600000418ff */
[----:B------:R-:W-:Y:S11]  /*6280*/  @!UPT UIADD3 URZ, URZ, URZ, URZ ;  /* 0x0000003f3f3ff290 */ /* 0x000ff6000fffe03f */
[----:B------:R-:W-:Y:S02]  /*6290*/  @!UPT UIADD3 URZ, URZ, URZ, URZ ;  /* 0x0000003f3f3ff290 */ /* 0x000fe4000fffe03f */
[----:B------:R-:W-:Y:S01]  /*62a0*/  HMMA.16816.F32.BF16 R40, R4, R18, R12 ;  /* 0x000000120428723c */ /* 0x000fe2000004180c */
[----:B------:R-:W1:Y:S01]  /*62b0*/  LDSM.16.MT88.4 R12, [R196+0x6000] ;  /* 0x00600000c40c783b */ /* 0x000e620000004200 */
[----:B------:R-:W-:-:S06]  /*62c0*/  FADD.FTZ R3, R74, R72 ;  /* 0x000000484a037221 */ /* 0x000fcc0000010000 */
[C---:B-1----:R-:W-:Y:S08]  /*62d0*/  HMMA.16816.F32.BF16 R16, R8.reuse, R12, RZ ;  /* 0x0000000c0810723c */ /* 0x042ff000000418ff */
[----:B------:R-:W-:Y:S01]  /*62e0*/  HMMA.16816.F32.BF16 R8, R8, R14, RZ ;  /* 0x0000000e0808723c */ /* 0x000fe200000418ff */
[----:B------:R-:W1:Y:S01]  /*62f0*/  LDSM.16.MT88.4 R12, [R196+0x6800] ;  /* 0x00680000c40c783b */ /* 0x000e620000004200 */
[----:B------:R-:W-:-:S04]  /*6300*/  FADD.FTZ R3, R75, R3 ;  /* 0x000000034b037221 */ /* 0x000fc80000010000 */
[----:B------:R-:W-:-:S04]  /*6310*/  FADD.FTZ R3, R76, R3 ;  /* 0x000000034c037221 */ /* 0x000fc80000010000 */
[----:B------:R-:W-:-:S04]  /*6320*/  FADD.FTZ R3, R77, R3 ;  /* 0x000000034d037221 */ /* 0x000fc80000010000 */
[----:B------:R-:W-:Y:S02]  /*6330*/  FADD.FTZ R25, R78, R3 ;  /* 0x000000034e197221 */ /* 0x000fe40000010000 */
[----:B------:R-:W-:Y:S02]  /*6340*/  FFMA.FTZ R3, R96, c[0x0][0x2d0], -R0 ;  /* 0x0000b40060037a23 */ /* 0x000fe40000010800 */
[--C-:B------:R-:W-:Y:S02]  /*6350*/  FFMA.FTZ R26, R91, c[0x0][0x2d0], -R2.reuse ;  /* 0x0000b4005b1a7a23 */ /* 0x100fe40000010802 */
[--C-:B------:R-:W-:Y:S02]  /*6360*/  FFMA.FTZ R27, R90, c[0x0][0x2d0], -R2.reuse ;  /* 0x0000b4005a1b7a23 */ /* 0x100fe40000010802 */
[--C-:B------:R-:W-:Y:S02]  /*6370*/  FFMA.FTZ R28, R89, c[0x0][0x2d0], -R2.reuse ;  /* 0x0000b400591c7a23 */ /* 0x100fe40000010802 */
[----:B------:R-:W-:Y:S01]  /*6380*/  FFMA.FTZ R29, R88, c[0x0][0x2d0], -R2 ;  /* 0x0000b400581d7a23 */ /* 0x000fe20000010802 */
[C---:B-1----:R-:W-:Y:S08]  /*6390*/  HMMA.16816.F32.BF16 R36, R4.reuse, R12, R16 ;  /* 0x0000000c0424723c */ /* 0x042ff00000041810 */
[----:B------:R-:W-:Y:S01]  /*63a0*/  HMMA.16816.F32.BF16 R32, R4, R14, R8 ;  /* 0x0000000e0420723c */ /* 0x000fe20000041808 */
[----:B------:R-:W1:Y:S06]  /*63b0*/  LDSM.16.MT88.4 R8, [R193+0x1000] ;  /* 0x00100000c108783b */ /* 0x000e6c0000004200 */
[----:B------:R-:W-:-:S04]  /*63c0*/  FADD.FTZ R4, R79, R24 ;  /* 0x000000184f047221 */ /* 0x000fc80000010000 */
[----:B------:R-:W-:Y:S02]  /*63d0*/  FADD.FTZ R7, R80, R4 ;  /* 0x0000000450077221 */ /* 0x000fe40000010000 */
[----:B------:R-:W-:-:S04]  /*63e0*/  FFMA.FTZ R4, R98, c[0x0][0x2d0], -R0 ;  /* 0x0000b40062047a23 */ /* 0x000fc80000010800 */
[----:B------:R2:W-:Y:S01]  /*63f0*/  MUFU.EX2 R12, R4 ;  /* 0x00000004000c7308 */ /* 0x0005e20000000800 */
[--C-:B------:R-:W-:Y:S02]  /*6400*/  FFMA.FTZ R59, R87, c[0x0][0x2d0], -R2.reuse ;  /* 0x0000b400573b7a23 */ /* 0x100fe40000010802 */
[--C-:B------:R-:W-:Y:S02]  /*6410*/  FFMA.FTZ R58, R86, c[0x0][0x2d0], -R2.reuse ;  /* 0x0000b400563a7a23 */ /* 0x100fe40000010802 */
[--C-:B------:R-:W-:Y:S02]  /*6420*/  FFMA.FTZ R57, R85, c[0x0][0x2d0], -R2.reuse ;  /* 0x0000b40055397a23 */ /* 0x100fe40000010802 */
[----:B------:R-:W-:Y:S01]  /*6430*/  FFMA.FTZ R56, R84, c[0x0][0x2d0], -R2 ;  /* 0x0000b40054387a23 */ /* 0x000fe20000010802 */
[----:B------:R-:W-:Y:S01]  /*6440*/  MUFU.EX2 R3, R3 ;  /* 0x0000000300037308 */ /* 0x000fe20000000800 */
[----:B--2---:R-:W-:-:S07]  /*6450*/  FFMA.FTZ R4, R102, c[0x0][0x2d0], -R0 ;  /* 0x0000b40066047a23 */ /* 0x004fce0000010800 */
[----:B------:R2:W-:Y:S01]  /*6460*/  MUFU.EX2 R13, R4 ;  /* 0x00000004000d7308 */ /* 0x0005e20000000800 */
[----:B------:R-:W-:-:S07]  /*6470*/  FADD.FTZ R5, R82, R25 ;  /* 0x0000001952057221 */ /* 0x000fce0000010000 */
[----:B------:R-:W3:Y:S01]  /*6480*/  MUFU.EX2 R2, R26 ;  /* 0x0000001a00027308 */ /* 0x000ee20000000800 */
[----:B--2---:R-:W-:-:S07]  /*6490*/  FFMA.FTZ R4, R101, c[0x0][0x2d0], -R0 ;  /* 0x0000b40065047a23 */ /* 0x004fce0000010800 */
[----:B------:R-:W-:Y:S08]  /*64a0*/  MUFU.EX2 R15, R27 ;  /* 0x0000001b000f7308 */ /* 0x000ff00000000800 */
[----:B------:R-:W-:Y:S08]  /*64b0*/  MUFU.EX2 R16, R28 ;  /* 0x0000001c00107308 */ /* 0x000ff00000000800 */
[----:B------:R-:W2:Y:S08]  /*64c0*/  MUFU.EX2 R17, R29 ;  /* 0x0000001d00117308 */ /* 0x000eb00000000800 */
[----:B------:R4:W5:Y:S01]  /*64d0*/  MUFU.EX2 R14, R4 ;  /* 0x00000004000e7308 */ /* 0x0009620000000800 */
[----:B------:R-:W-:-:S02]  /*64e0*/  FADD.FTZ R6, R83, R5 ;  /* 0x0000000553067221 */ /* 0x000fc40000010000 */
[----:B------:R-:W-:Y:S02]  /*64f0*/  FADD.FTZ R5, R81, R7 ;  /* 0x0000000751057221 */ /* 0x000fe40000010000 */
[----:B---3--:R-:W-:Y:S02]  /*6500*/  FADD.FTZ R21, R2, R6 ;  /* 0x0000000602157221 */ /* 0x008fe40000010000 */
[----:B------:R-:W-:Y:S01]  /*6510*/  FADD.FTZ R20, R3, R5 ;  /* 0x0000000503147221 */ /* 0x000fe20000010000 */
[----:B------:R-:W-:Y:S02]  /*6520*/  F2FP.BF16.PACK_AB R5, R12, R3 ;  /* 0x000000030c05723e */ /* 0x000fe400000010ff */
[----:B--2---:R-:W-:Y:S02]  /*6530*/  F2FP.BF16.PACK_AB R6, R17, R16 ;  /* 0x000000101106723e */ /* 0x004fe400000010ff */
[----:B----4-:R-:W-:Y:S02]  /*6540*/  F2FP.BF16.PACK_AB R4, R15, R2 ;  /* 0x000000020f04723e */ /* 0x010fe400000010ff */
[----:B-----5:R-:W-:-:S07]  /*6550*/  F2FP.BF16.PACK_AB R7, R14, R13 ;  /* 0x0000000d0e07723e */ /* 0x020fce00000010ff */
        /* <DEDUP_REMOVED lines=24> */
[----:B------:R-:W-:-:S02]  /*66e0*/  FFMA.FTZ R18, R103, c[0x0][0x2d0], -R0 ;  /* 0x0000b40067127a23 */ /* 0x000fc40000010800 */
[--C-:B------:R-:W-:Y:S01]  /*66f0*/  FFMA.FTZ R19, R100, c[0x0][0x2d0], -R0.reuse ;  /* 0x0000b40064137a23 */ /* 0x100fe20000010800 */
[----:B------:R-:W-:Y:S01]  /*6700*/  LDSM.16.MT88.4 R152, [R194+0x1800] ;  /* 0x00180000c298783b */ /* 0x000fe20000004200 */
[--C-:B------:R-:W-:Y:S02]  /*6710*/  FFMA.FTZ R22, R99, c[0x0][0x2d0], -R0.reuse ;  /* 0x0000b40063167a23 */ /* 0x100fe40000010800 */
[----:B------:R-:W-:Y:S02]  /*6720*/  FFMA.FTZ R23, R97, c[0x0][0x2d0], -R0 ;  /* 0x0000b40061177a23 */ /* 0x000fe40000010800 */
[C---:B-1----:R-:W-:Y:S01]  /*6730*/  HMMA.16816.F32.BF16 R96, R4.reuse, R8, R168 ;  /* 0x000000080460723c */ /* 0x042fe200000418a8 */
[----:B------:R-:W-:Y:S07]  /*6740*/  LDSM.16.MT88.4 R168, [R196+0x1800] ;  /* 0x00180000c4a8783b */ /* 0x000fee0000004200 */
[C---:B------:R-:W-:Y:S01]  /*6750*/  HMMA.16816.F32.BF16 R100, R4.reuse, R10, R104 ;  /* 0x0000000a0464723c */ /* 0x040fe20000041868 */
[----:B------:R-:W1:Y:S07]  /*6760*/  LDSM.16.MT88.4 R8, [R194+0x5000] ;  /* 0x00500000c208783b */ /* 0x000e6e0000004200 */
[C---:B-1----:R-:W-:Y:S01]  /*6770*/  HMMA.16816.F32.BF16 R104, R4.reuse, R8, R160 ;  /* 0x000000080468723c */ /* 0x042fe200000418a0 */
[----:B------:R-:W-:Y:S01]  /*6780*/  MUFU.EX2 R0, R59 ;  /* 0x0000003b00007308 */ /* 0x000fe20000000800 */
[----:B------:R-:W-:Y:S06]  /*6790*/  LDSM.16.MT88.4 R160, [R197+0x1800] ;  /* 0x00180000c5a0783b */ /* 0x000fec0000004200 */
[C---:B------:R-:W-:Y:S01]  /*67a0*/  HMMA.16816.F32.BF16 R108, R4.reuse, R10, R108 ;  /* 0x0000000a046c723c */ /* 0x040fe2000004186c */
[----:B------:R-:W1:Y:S07]  /*67b0*/  LDSM.16.MT88.4 R8, [R197+0x5000] ;  /* 0x00500000c508783b */ /* 0x000e6e0000004200 */
[C---:B-1----:R-:W-:Y:S01]  /*67c0*/  HMMA.16816.F32.BF16 R228, R4.reuse, R8, R144 ;  /* 0x0000000804e4723c */ /* 0x042fe20000041890 */
[----:B------:R-:W-:Y:S01]  /*67d0*/  MUFU.EX2 R2, R18 ;  /* 0x0000001200027308 */ /* 0x000fe20000000800 */
[----:B------:R-:W-:Y:S01]  /*67e0*/  FADD.FTZ R3, R15, R21 ;  /* 0x000000150f037221 */ /* 0x000fe20000010000 */
[----:B------:R-:W-:Y:S05]  /*67f0*/  LDSM.16.MT88.4 R144, [R193+0x1800] ;  /* 0x00180000c190783b */ /* 0x000fea0000004200 */
        /* <DEDUP_REMOVED lines=9> */
[----:B------:R-:W-:Y:S01]  /*6890*/  FADD.FTZ R3, R16, R3 ;  /* 0x0000000310037221 */ /* 0x000fe20000010000 */
[----:B------:R-:W-:Y:S06]  /*68a0*/  LDSM.16.MT88.4 R112, [R194+0x7800] ;  /* 0x00780000c270783b */ /* 0x000fec0000004200 */
[C---:B------:R-:W-:Y:S01]  /*68b0*/  HMMA.16816.F32.BF16 R188, R4.reuse, R10, R92 ;  /* 0x0000000a04bc723c */ /* 0x040fe2000004185c */
[----:B------:R-:W1:Y:S07]  /*68c0*/  LDSM.16.MT88.4 R8, [R197+0x7000] ;  /* 0x00700000c508783b */ /* 0x000e6e0000004200 */
[C---:B-1----:R-:W-:Y:S08]  /*68d0*/  HMMA.16816.F32.BF16 R180, R4.reuse, R8, R52 ;  /* 0x0000000804b4723c */ /* 0x042ff00000041834 */
[C---:B------:R-:W-:Y:S01]  /*68e0*/  HMMA.16816.F32.BF16 R172, R4.reuse, R10, R40 ;  /* 0x0000000a04ac723c */ /* 0x040fe20000041828 */
[----:B------:R-:W1:Y:S04]  /*68f0*/  LDSM.16.MT88.4 R8, [R196+0x7000] ;  /* 0x00700000c408783b */ /* 0x000e680000004200 */
[----:B------:R-:W-:Y:S03]  /*6900*/  LDSM.16.MT88.4 R40, [R193+0x3800] ;  /* 0x00380000c128783b */ /* 0x000fe60000004200 */
[C---:B-1----:R-:W-:Y:S01]  /*6910*/  HMMA.16816.F32.BF16 R136, R4.reuse, R10, R32 ;  /* 0x0000000a0488723c */ /* 0x042fe20000041820 */
[----:B------:R-:W1:Y:S08]  /*6920*/  MUFU.EX2 R10, R58 ;  /* 0x0000003a000a7308 */ /* 0x000e700000000800 */
[----:B------:R-:W-:Y:S08]  /*6930*/  MUFU.EX2 R32, R57 ;  /* 0x0000003900207308 */ /* 0x000ff00000000800 */
[----:B------:R2:W-:Y:S01]  /*6940*/  MUFU.EX2 R33, R56 ;  /* 0x0000003800217308 */ /* 0x0005e20000000800 */
[----:B------:R-:W-:Y:S01]  /*6950*/  HMMA.16816.F32.BF16 R124, R4, R8, R36 ;  /* 0x00000008047c723c */ /* 0x000fe20000041824 */
[----:B--2---:R-:W2:Y:S06]  /*6960*/  LDSM.16.MT88.4 R56, [R197+0x3800] ;  /* 0x00380000c538783b */ /* 0x004eac0000004200 */
[----:B------:R-:W3:Y:S08]  /*6970*/  MUFU.EX2 R9, R19 ;  /* 0x0000001300097308 */ /* 0x000ef00000000800 */
[----:B------:R-:W-:Y:S08]  /*6980*/  MUFU.EX2 R11, R22 ;  /* 0x00000016000b7308 */ /* 0x000ff00000000800 */
[----:B------:R-:W4:Y:S01]  /*6990*/  MUFU.EX2 R8, R23 ;  /* 0x0000001700087308 */ /* 0x000f220000000800 */
[----:B-1----:R-:W-:-:S02]  /*69a0*/  F2FP.BF16.PACK_AB R128, R10, R0 ;  /* 0x000000000a80723e */ /* 0x002fc400000010ff */
[----:B---3--:R-:W-:Y:S02]  /*69b0*/  F2FP.BF16.PACK_AB R129, R9, R2 ;  /* 0x000000020981723e */ /* 0x008fe400000010ff */
[----:B------:R-:W-:Y:S02]  /*69c0*/  F2FP.BF16.PACK_AB R130, R33, R32 ;  /* 0x000000202182723e */ /* 0x000fe400000010ff */
[----:B----4-:R-:W-:-:S07]  /*69d0*/  F2FP.BF16.PACK_AB R131, R8, R11 ;  /* 0x0000000b0883723e */ /* 0x010fce00000010ff */
[C---:B------:R-:W-:Y:S08]  /*69e0*/  HMMA.16816.F32.BF16 R164, R128.reuse, R168, R164 ;  /* 0x000000a880a4723c */ /* 0x040ff000000418a4 */
[C---:B------:R-:W-:Y:S01]  /*69f0*/  HMMA.16816.F32.BF16 R168, R128.reuse, R170, R48 ;  /* 0x000000aa80a8723c */ /* 0x040fe20000041830 */
[----:B------:R-:W1:Y:S07]  /*6a00*/  LDSM.16.MT88.4 R48, [R194+0x3800] ;  /* 0x00380000c230783b */ /* 0x000e6e0000004200 */
[C---:B--2---:R-:W-:Y:S08]  /*6a10*/  HMMA.16816.F32.BF16 R52, R128.reuse, R56, R76 ;  /* 0x000000388034723c */ /* 0x044ff0000004184c */
[C---:B------:R-:W-:Y:S01]  /*6a20*/  HMMA.16816.F32.BF16 R56, R128.reuse, R58, R80 ;  /* 0x0000003a8038723c */ /* 0x040fe20000041850 */
[----:B------:R-:W2:Y:S07]  /*6a30*/  LDSM.16.MT88.4 R80, [R194+0x5800] ;  /* 0x00580000c250783b */ /* 0x000eae0000004200 */
[C---:B------:R-:W-:Y:S08]  /*6a40*/  HMMA.16816.F32.BF16 R36, R128.reuse, R40, R60 ;  /* 0x000000288024723c */ /* 0x040ff0000004183c */
[----:B------:R-:W-:Y:S01]  /*6a50*/  HMMA.16816.F32.BF16 R40, R128, R42, R64 ;  /* 0x0000002a8028723c */ /* 0x000fe20000041840 */
[----:B------:R-:W3:Y:S01]  /*6a60*/  LDSM.16.MT88.4 R64, [R196+0x3800] ;  /* 0x00380000c440783b */ /* 0x000ee20000004200 */
[----:B------:R-:W-:-:S06]  /*6a70*/  FADD.FTZ R4, R12, R20 ;  /* 0x000000140c047221 */ /* 0x000fcc0000010000 */
[----:B------:R-:W-:Y:S01]  /*6a80*/  HMMA.16816.F32.BF16 R156, R128, R160, R156 ;  /* 0x000000a0809c723c */ /* 0x000fe2000004189c */
[----:B------:R-:W-:-:S07]  /*6a90*/  FADD.FTZ R4, R13, R4 ;  /* 0x000000040d047221 */ /* 0x000fce0000010000 */
[C---:B------:R-:W-:Y:S08]  /*6aa0*/  HMMA.16816.F32.BF16 R160, R128.reuse, R162, R44 ;  /* 0x000000a280a0723c */ /* 0x040ff0000004182c */
[----:B-1----:R-:W-:Y:S01]  /*6ab0*/  HMMA.16816.F32.BF16 R44, R128, R48, R68 ;  /* 0x00000030802c723c */ /* 0x002fe20000041844 */
[----:B------:R-:W-:-:S07]  /*6ac0*/  FADD.FTZ R4, R14, R4 ;  /* 0x000000040e047221 */ /* 0x000fce0000010000 */
[C---:B------:R-:W-:Y:S01]  /*6ad0*/  HMMA.16816.F32.BF16 R48, R128.reuse, R50, R72 ;  /* 0x000000328030723c */ /* 0x040fe20000041848 */
[----:B------:R-:W1:Y:S07]  /*6ae0*/  LDSM.16.MT88.4 R72, [R193+0x5800] ;  /* 0x00580000c148783b */ /* 0x000e6e0000004200 */
[----:B--2---:R-:W-:Y:S01]  /*6af0*/  HMMA.16816.F32.BF16 R76, R128, R80, R104 ;  /* 0x00000050804c723c */ /* 0x004fe20000041868 */
[----:B------:R-:W2:Y:S01]  /*6b00*/  LDSM.16.MT88.4 R104, [R193+0x7800] ;  /* 0x00780000c168783b */ /* 0x000ea20000004200 */
[----:B------:R-:W-:-:S03]  /*6b10*/  FADD.FTZ R12, R2, R4 ;  /* 0x00000004020c7221 */ /* 0x000fc60000010000 */
[----:B------:R-:W4:Y:S01]  /*6b20*/  LDSM.16.MT88.4 R4, [R196+0x7800] ;  /* 0x00780000c404783b */ /* 0x000f220000004200 */
[----:B------:R-:W-:Y:S02]  /*6b30*/  FADD.FTZ R3, R17, R3 ;  /* 0x0000000311037221 */ /* 0x000fe40000010000 */
[----:B---3--:R-:W-:Y:S01]  /*6b40*/  HMMA.16816.F32.BF16 R60, R128, R64, R84 ;  /* 0x00000040803c723c */ /* 0x008fe20000041854 */
[----:B------:R-:W-:-:S07]  /*6b50*/  @P1 IMAD.HI.U32 R2, R246, c[0x0][0x2c8], RZ ;  /* 0x0000b200f6021a27 */ /* 0x000fce00078e00ff */
[----:B------:R-:W-:Y:S01]  /*6b60*/  HMMA.16816.F32.BF16 R64, R128, R66, R88 ;  /* 0x000000428040723c */ /* 0x000fe20000041858 */
[----:B------:R-:W3:Y:S01]  /*6b70*/  LDSM.16.MT88.4 R88, [R197+0x5800] ;  /* 0x00580000c558783b */ /* 0x000ee20000004200 */
[----:B------:R-:W-:Y:S02]  /*6b80*/  FADD.FTZ R3, R0, R3 ;  /* 0x0000000300037221 */ /* 0x000fe40000010000 */
[----:B------:R-:W-:Y:S01]  /*6b90*/  IMAD.MOV.U32 R0, RZ, RZ, R246 ;  /* 0x000000ffff007224 */ /* 0x000fe200078e00f6 */
[----:B------:R-:W-:-:S04]  /*6ba0*/  @P1 SHF.R.U32.HI R0, RZ, c[0x0][0x2cc], R2 ;  /* 0x0000b300ff001a19 */ /* 0x000fc80000011602 */
[----:B------:R-:W-:-:S04]  /*6bb0*/  IADD3 R0, R0, R135, -R245 ;  /* 0x0000008700007210 */ /* 0x000fc80007ffe8f5 */
[----:B------:R-:W-:Y:S01]  /*6bc0*/  SHF.R.S32.HI R2, RZ, 0x1f, R0 ;  /* 0x0000001fff027819 */ /* 0x000fe20000011400 */
[----:B-1----:R-:W-:Y:S01]  /*6bd0*/  HMMA.16816.F32.BF16 R68, R128, R72, R96 ;  /* 0x000000488044723c */ /* 0x002fe20000041860 */
[----:B------:R-:W1:Y:S02]  /*6be0*/  LDSM.16.MT88.4 R96, [R196+0x5800] ;  /* 0x00580000c460783b */ /* 0x000e640000004200 */
[----:B------:R-:W-:-:S05]  /*6bf0*/  LEA.HI R2, R2, R0, RZ, 0x6 ;  /* 0x0000000002027211 */ /* 0x000fca00078f30ff */
[----:B------:R-:W-:Y:S01]  /*6c00*/  HMMA.16816.F32.BF16 R72, R128, R74, R100 ;  /* 0x0000004a8048723c */ /* 0x000fe20000041864 */
[----:B------:R-:W-:-:S07]  /*6c10*/  SHF.R.S32.HI R2, RZ, 0x6, R2 ;  /* 0x00000006ff027819 */ /* 0x000fce0000011402 */
[----:B--2---:R-:W-:Y:S01]  /*6c20*/  HMMA.16816.F32.BF16 R100, R128, R104, R120 ;  /* 0x000000688064723c */ /* 0x004fe20000041878 */
[----:B------:R-:W2:Y:S01]  /*6c30*/  LDSM.16.MT88.4 R120, [R197+0x7800] ;  /* 0x00780000c578783b */ /* 0x000ea20000004200 */
[----:B------:R-:W-:-:S06]  /*6c40*/  FADD.FTZ R0, R10, R3 ;  /* 0x000000030a007221 */ /* 0x000fcc0000010000 */
[----:B----4-:R-:W-:Y:S01]  /*6c50*/  HMMA.16816.F32.BF16 R124, R128, R4, R124 ;  /* 0x00000004807c723c */ /* 0x010fe2000004187c */
[----:B------:R-:W-:-:S06]  /*6c60*/  FADD.FTZ R0, R32, R0 ;  /* 0x0000000020007221 */ /* 0x000fcc0000010000 */
[----:B------:R-:W-:Y:S01]  /*6c70*/  IMNMX R4, R134, R2, !PT ;  /* 0x0000000286047217 */ /* 0x000fe20007800200 */
[----:B------:R-:W-:-:S04]  /*6c80*/  FADD.FTZ R2, R9, R12 ;  /* 0x0000000c09027221 */ /* 0x000fc80000010000 */
[----:B------:R-:W-:Y:S02]  /*6c90*/  FADD.FTZ R2, R11, R2 ;  /* 0x000000020b027221 */ /* 0x000fe40000010000 */
[----:B------:R-:W-:Y:S02]  /*6ca0*/  FADD.FTZ R3, R33, R0 ;  /* 0x0000000021037221 */ /* 0x000fe40000010000 */
[----:B------:R-:W-:Y:S01]  /*6cb0*/  FADD.FTZ R0, R8, R2 ;  /* 0x0000000208007221 */ /* 0x000fe20000010000 */
[----:B------:R4:W-:Y:S01]  /*6cc0*/  STL [R1+0x14], R4 ;  /* 0x0000140401007387 */ /* 0x0009e20000100800 */
[C---:B---3--:R-:W-:Y:S03]  /*6cd0*/  HMMA.16816.F32.BF16 R84, R128.reuse, R88, R228 ;  /* 0x000000588054723c */ /* 0x048fe600000418e4 */
[----:B------:R4:W-:Y:S04]  /*6ce0*/  STL [R1+0xc], R0 ;  /* 0x00000c0001007387 */ /* 0x0009e80000100800 */
[----:B------:R4:W-:Y:S01]  /*6cf0*/  STL [R1+0x8], R3 ;  /* 0x0000080301007387 */ /* 0x0009e20000100800 */
[----:B------:R-:W-:Y:S07]  /*6d00*/  HMMA.16816.F32.BF16 R88, R128, R90, R220 ;  /* 0x0000005a8058723c */ /* 0x000fee00000418dc */
[----:B------:R-:W-:-:S04]  /*6d10*/  IADD3 R220, R244, -0x2, RZ ;  /* 0xfffffffef4dc7810 */ /* 0x000fc80007ffe0ff */
[----:B------:R-:W-:Y:S01]  /*6d20*/  ISETP.GE.AND P0, PT, R220, R4, PT ;  /* 0x00000004dc00720c */ /* 0x000fe20003f06270 */
[C---:B------:R-:W-:Y:S08]  /*6d30*/  HMMA.16816.F32.BF16 R80, R128.reuse, R82, R108 ;  /* 0x000000528050723c */ /* 0x040ff0000004186c */
[C---:B------:R-:W-:Y:S08]  /*6d40*/  HMMA.16816.F32.BF16 R104, R128.reuse, R106, R116 ;  /* 0x0000006a8068723c */ /* 0x040ff00000041874 */
[C---:B------:R-:W-:Y:S08]  /*6d50*/  HMMA.16816.F32.BF16 R140, R128.reuse, R144, R140 ;  /* 0x00000090808c723c */ /* 0x040ff0000004188c */
        /* <DEDUP_REMOVED lines=12> */
[----:B----4-:R-:W-:Y:S02]  /*6e20*/  MOV R134, R132 ;  /* 0x0000008400867202 */ /* 0x010fe40000000f00 */
[----:B------:R-:W-:-:S02]  /*6e30*/  MOV R3, R133 ;  /* 0x0000008500037202 */ /* 0x000fc40000000f00 */
[----:B------:R-:W-:-:S07]  /*6e40*/  MOV R224, R220 ;  /* 0x000000dc00e07202 */ /* 0x000fce0000000f00 */
.L_x_2230:
[----:B------:R-:W2:Y:S01]  /*6e50*/  LDL R226, [R1+0x4] ;  /* 0x0000040001e27983 */ /* 0x000ea20000100800 */
[----:B------:R-:W-:Y:S04]  /*6e60*/  DEPBAR.LE SB0, 0x0 ;  /* 0x000080000000791a */ /* 0x000fe80000000000 */
[----:B------:R-:W3:Y:S01]  /*6e70*/  LDL R14, [R1] ;  /* 0x00000000010e7983 */ /* 0x000ee20000100800 */
[----:B------:R-:W-:Y:S03]  /*6e80*/  WARPSYNC 0xffffffff ;  /* 0xffffffff00007948 */ /* 0x000fe60003800000 */
[----:B------:R-:W-:Y:S08]  /*6e90*/  BAR.SYNC.DEFER_BLOCKING 0x0 ;  /* 0x0000000000007b1d */ /* 0x000ff00000010000 */
[----:B------:R-:W-:Y:S08]  /*6ea0*/  LDSM.16.M88.4 R32, [R199] ;  /* 0x00000000c720783b */ /* 0x000ff00000000200 */
[----:B------:R-:W-:Y:S08]  /*6eb0*/  LDSM.16.M88.4 R16, [R192+0x800] ;  /* 0x00080000c010783b */ /* 0x000ff00000000200 */
[----:B------:R-:W-:Y:S08]  /*6ec0*/  LDSM.16.M88.4 R24, [R192+0x1000] ;  /* 0x00100000c018783b */ /* 0x000ff00000000200 */
[----:B------:R-:W-:Y:S08]  /*6ed0*/  LDSM.16.M88.4 R136, [R192+0x1800] ;  /* 0x00180000c088783b */ /* 0x000ff00000000200 */
[----:B------:R-:W-:Y:S08]  /*6ee0*/  LDSM.16.M88.4 R172, [R200] ;  /* 0x00000000c8ac783b */ /* 0x000ff00000000200 */
[----:B------:R-:W-:Y:S08]  /*6ef0*/  LDSM.16.M88.4 R176, [R203] ;  /* 0x00000000cbb0783b */ /* 0x000ff00000000200 */
[----:B------:R-:W-:Y:S08]  /*6f00*/  LDSM.16.M88.4 R180, [R218] ;  /* 0x00000000dab4783b */ /* 0x000ff00000000200 */
[----:B------:R-:W-:Y:S08]  /*6f10*/  LDSM.16.M88.4 R184, [R217] ;  /* 0x00000000d9b8783b */ /* 0x000ff00000000200 */
[----:B------:R-:W-:Y:S08]  /*6f20*/  LDSM.16.M88.4 R188, [R216] ;  /* 0x00000000d8bc783b */ /* 0x000ff00000000200 */
[----:B------:R-:W4:Y:S04]  /*6f30*/  LDL R228, [R1+0x10] ;  /* 0x0000100001e47983 */ /* 0x000f280000100800 */
[----:B------:R-:W4:Y:S01]  /*6f40*/  LDL R227, [R1+0x18] ;  /* 0x0000180001e37983 */ /* 0x000f220000100800 */
[----:B--2---:R-:W-:Y:S11]  /*6f50*/  ISETP.GT.AND P6, PT, R226, R224, PT ;  /* 0x000000e0e200720c */ /* 0x004ff60003fc4270 */
[----:B------:R-:W-:Y:S02]  /*6f60*/  @!UPT UIADD3 URZ, URZ, URZ, URZ ;  /* 0x0000003f3f3ff290 */ /* 0x000fe4000fffe03f */
[----:B------:R-:W-:Y:S01]  /*6f70*/  @!P6 SHF.R.S32.HI R0, RZ, 0x1f, R224 ;  /* 0x0000001fff00e819 */ /* 0x000fe200000114e0 */
[----:B------:R-:W-:Y:S01]  /*6f80*/  @!P6 IMAD.WIDE.U32 R4, R224, c[0x0][0x208], RZ ;  /* 0x00008200e004ea25 */ /* 0x000fe200078e00ff */
[----:B------:R-:W-:Y:S02]  /*6f90*/  @!P6 IADD3 R10, P0, R250, 0x40, RZ ;  /* 0x00000040fa0ae810 */ /* 0x000fe40007f1e0ff */
[----:B------:R-:W-:Y:S01]  /*6fa0*/  @!P6 MOV R6, c[0x0][0x20c] ;  /* 0x000083000006ea02 */ /* 0x000fe20000000f00 */
[----:B------:R-:W-:Y:S01]  /*6fb0*/  @!P6 IMAD R0, R0, c[0x0][0x208], RZ ;  /* 0x000082000000ea24 */ /* 0x000fe200078e02ff */
[----:B------:R-:W-:Y:S02]  /*6fc0*/  @!P6 SHF.L.U32 R2, R4, 0x6, RZ ;  /* 0x000000060402e819 */ /* 0x000fe400000006ff */
[----:B---3--:R-:W-:Y:S01]  /*6fd0*/  @!P6 IADD3.X R8, RZ, R14, RZ, P0, !PT ;  /* 0x0000000eff08e210 */ /* 0x008fe200007fe4ff */
[----:B------:R-:W-:Y:S05]  /*6fe0*/  @!P6 IMAD R0, R224, c[0x0][0x20c], R0 ;  /* 0x00008300e000ea24 */ /* 0x000fea00078e0200 */
[----:B------:R-:W-:Y:S02]  /*6ff0*/  @!P6 IADD3 R0, R5, R0, RZ ;  /* 0x000000000500e210 */ /* 0x000fe40007ffe0ff */
[----:B------:R-:W-:Y:S02]  /*7000*/  @!P6 MOV R5, c[0x0][0x208] ;  /* 0x000082000005ea02 */ /* 0x000fe40000000f00 */
[----:B------:R-:W-:Y:S02]  /*7010*/  @!P6 SHF.L.U64.HI R0, R4, 0x6, R0 ;  /* 0x000000060400e819 */ /* 0x000fe40000010200 */
[C---:B------:R-:W-:Y:S04]  /*7020*/  @!P6 LEA R4, P0, R5.reuse, R2, 0x5 ;  /* 0x000000020504e211 */ /* 0x040fe800078028ff */
[----:B------:R-:W-:Y:S02]  /*7030*/  @!P6 LEA.HI.X R5, R5, R0, R6, 0x5, P0 ;  /* 0x000000000505e211 */ /* 0x000fe400000f2c06 */
[----:B------:R-:W-:Y:S04]  /*7040*/  @!P6 IADD3 R6, P0, R2, R250, RZ ;  /* 0x000000fa0206e210 */ /* 0x000fe80007f1e0ff */
[----:B------:R-:W-:Y:S02]  /*7050*/  @!P6 IADD3.X R9, R0, R14, RZ, P0, !PT ;  /* 0x0000000e0009e210 */ /* 0x000fe400007fe4ff */
[----:B------:R-:W-:Y:S04]  /*7060*/  @!P6 IADD3 R7, P0, R2, R10, RZ ;  /* 0x0000000a0207e210 */ /* 0x000fe80007f1e0ff */
[----:B------:R-:W-:Y:S02]  /*7070*/  @!P6 IADD3.X R11, R0, R8, RZ, P0, !PT ;  /* 0x00000008000be210 */ /* 0x000fe400007fe4ff */
[C---:B------:R-:W-:Y:S04]  /*7080*/  @!P6 LEA R220, P0, R6.reuse, c[0x0][0x1f8], 0x1 ;  /* 0x00007e0006dcea11 */ /* 0x040fe800078008ff */
[----:B------:R-:W-:Y:S02]  /*7090*/  @!P6 LEA.HI.X R221, R6, c[0x0][0x1fc], R9, 0x1, P0 ;  /* 0x00007f0006ddea11 */ /* 0x000fe400000f0c09 */
[C---:B------:R-:W-:Y:S04]  /*70a0*/  @!P6 LEA R30, P0, R7.reuse, c[0x0][0x1f8], 0x1 ;  /* 0x00007e00071eea11 */ /* 0x040fe800078008ff */
[----:B------:R-:W-:Y:S02]  /*70b0*/  @!P6 LEA.HI.X R31, R7, c[0x0][0x1fc], R11, 0x1, P0 ;  /* 0x00007f00071fea11 */ /* 0x000fe400000f0c0b */
[----:B------:R-:W-:Y:S04]  /*70c0*/  @!P6 IADD3 R7, P0, R250, 0x80, RZ ;  /* 0x00000080fa07e810 */ /* 0x000fe80007f1e0ff */
[-C--:B------:R-:W-:Y:S02]  /*70d0*/  @!P6 IADD3.X R9, RZ, R14.reuse, RZ, P0, !PT ;  /* 0x0000000eff09e210 */ /* 0x080fe400007fe4ff */
[----:B------:R-:W-:Y:S04]  /*70e0*/  @!P6 IADD3 R6, P0, R2, R7, RZ ;  /* 0x000000070206e210 */ /* 0x000fe80007f1e0ff */
[----:B------:R-:W-:Y:S02]  /*70f0*/  @!P6 IADD3.X R11, R0, R9, RZ, P0, !PT ;  /* 0x00000009000be210 */ /* 0x000fe400007fe4ff */
[C---:B------:R-:W-:Y:S04]  /*7100*/  @!P6 LEA R22, P0, R6.reuse, c[0x0][0x1f8], 0x1 ;  /* 0x00007e000616ea11 */ /* 0x040fe800078008ff */
[----:B------:R-:W-:Y:S02]  /*7110*/  @!P6 LEA.HI.X R23, R6, c[0x0][0x1fc], R11, 0x1, P0 ;  /* 0x00007f000617ea11 */ /* 0x000fe400000f0c0b */
[----:B------:R-:W-:Y:S04]  /*7120*/  @!P6 IADD3 R6, P0, R250, 0xc0, RZ ;  /* 0x000000c0fa06e810 */ /* 0x000fe80007f1e0ff */
[----:B------:R-:W-:Y:S02]  /*7130*/  @!P6 IADD3.X R12, RZ, R14, RZ, P0, !PT ;  /* 0x0000000eff0ce210 */ /* 0x000fe400007fe4ff */
[----:B------:R-:W-:Y:S04]  /*7140*/  @!P6 IADD3 R2, P0, R2, R6, RZ ;  /* 0x000000060202e210 */ /* 0x000fe80007f1e0ff */
[----:B------:R-:W-:Y:S02]  /*7150*/  @!P6 IADD3.X R0, R0, R12, RZ, P0, !PT ;  /* 0x0000000c0000e210 */ /* 0x000fe400007fe4ff */
[C---:B------:R-:W-:Y:S04]  /*7160*/  @!P6 LEA R28, P0, R2.reuse, c[0x0][0x1f8], 0x1 ;  /* 0x00007e00021cea11 */ /* 0x040fe800078008ff */
[----:B------:R-:W-:Y:S02]  /*7170*/  @!P6 LEA.HI.X R29, R2, c[0x0][0x1fc], R0, 0x1, P0 ;  /* 0x00007f00021dea11 */ /* 0x000fe400000f0c00 */
[C---:B------:R-:W-:Y:S04]  /*7180*/  @!P6 IADD3 R13, P0, R4.reuse, R10, RZ ;  /* 0x0000000a040de210 */ /* 0x040fe80007f1e0ff */
[C---:B------:R-:W-:Y:S02]  /*7190*/  @!P6 IADD3.X R21, R5.reuse, R8, RZ, P0, !PT ;  /* 0x000000080515e210 */ /* 0x040fe400007fe4ff */
[C---:B------:R-:W-:Y:S04]  /*71a0*/  @!P6 IADD3 R7, P0, R4.reuse, R7, RZ ;  /* 0x000000070407e210 */ /* 0x040fe80007f1e0ff */
[C---:B------:R-:W-:Y:S02]  /*71b0*/  @!P6 IADD3.X R133, R5.reuse, R9, RZ, P0, !PT ;  /* 0x000000090585e210 */ /* 0x040fe400007fe4ff */
[----:B------:R-:W1:Y:S01]  /*71c0*/  LDSM.16.M88.4 R8, [R192] ;  /* 0x00000000c008783b */ /* 0x000e620000000200 */
[C---:B------:R-:W-:Y:S04]  /*71d0*/  @!P6 IADD3 R2, P0, R4.reuse, R6, RZ ;  /* 0x000000060402e210 */ /* 0x040fe80007f1e0ff */
[C---:B------:R-:W-:Y:S02]  /*71e0*/  @!P6 IADD3.X R6, R5.reuse, R12, RZ, P0, !PT ;  /* 0x0000000c0506e210 */ /* 0x040fe400007fe4ff */
[----:B------:R-:W-:Y:S01]  /*71f0*/  @!P6 IADD3 R0, P0, R4, R250, RZ ;  /* 0x000000fa0400e210 */ /* 0x000fe20007f1e0ff */
[----:B------:R-:W-:Y:S01]  /*7200*/  @!PT LDS RZ, [RZ] ;  /* 0x00000000fffff984 */ /* 0x000fe20000000800 */
[----:B------:R-:W-:Y:S01]  /*7210*/  @!PT LDS RZ, [RZ] ;  /* 0x00000000fffff984 */ /* 0x000fe20000000800 */
[----:B------:R-:W-:Y:S01]  /*7220*/  @!PT LDS RZ, [RZ] ;  /* 0x00000000fffff984 */ /* 0x000fe20000000800 */
[----:B------:R2:W-:Y:S03]  /*7230*/  @!P6 LDGSTS.E.BYPASS.LTC128B.128 [R219+0x100], [R220.64], !P5 ;  /* 0x00100000dcdbefae */ /* 0x0005e6000e901d46 */
[----:B------:R-:W-:Y:S02]  /*7240*/  @!P6 IADD3.X R5, R5, R14, RZ, P0, !PT ;  /* 0x0000000e0505e210 */ /* 0x000fe400007fe4ff */
[C---:B------:R-:W-:Y:S03]  /*7250*/  @!P6 LEA R14, P0, R0.reuse, c[0x0][0x1f8], 0x1 ;  /* 0x00007e00000eea11 */ /* 0x040fe600078008ff */
[----:B------:R3:W-:Y:S01]  /*7260*/  @!P6 LDGSTS.E.BYPASS.LTC128B.128 [R219+0x2100], [R30.64], !P4 ;  /* 0x021000001edbefae */ /* 0x0007e2000e101d46 */
[----:B------:R-:W-:Y:S02]  /*7270*/  @!P6 LEA.HI.X R15, R0, c[0x0][0x1fc], R5, 0x1, P0 ;  /* 0x00007f00000fea11 */ /* 0x000fe400000f0c05 */
[C---:B------:R-:W-:Y:S04]  /*7280*/  @!P6 LEA R20, P0, R13.reuse, c[0x0][0x1f8], 0x1 ;  /* 0x00007e000d14ea11 */ /* 0x040fe800078008ff */
[----:B------:R-:W-:Y:S01]  /*7290*/  @!P6 LEA.HI.X R21, R13, c[0x0][0x1fc], R21, 0x1, P0 ;  /* 0x00007f000d15ea11 */ /* 0x000fe200000f0c15 */
[----:B------:R5:W-:Y:S01]  /*72a0*/  @!P6 LDGSTS.E.BYPASS.LTC128B.128 [R219+0x4100], [R22.64], !P3 ;  /* 0x0410000016dbefae */ /* 0x000be2000d901d46 */
[C---:B------:R-:W-:Y:S04]  /*72b0*/  @!P6 LEA R132, P0, R7.reuse, c[0x0][0x1f8], 0x1 ;  /* 0x00007e000784ea11 */ /* 0x040fe800078008ff */
[----:B------:R-:W-:Y:S02]  /*72c0*/  @!P6 LEA.HI.X R133, R7, c[0x0][0x1fc], R133, 0x1, P0 ;  /* 0x00007f000785ea11 */ /* 0x000fe400000f0c85 */
[C---:B------:R-:W-:Y:S01]  /*72d0*/  @!P6 LEA R222, P0, R2.reuse, c[0x0][0x1f8], 0x1 ;  /* 0x00007e0002deea11 */ /* 0x040fe200078008ff */
[----:B------:R3:W-:Y:S03]  /*72e0*/  @!P6 LDGSTS.E.BYPASS.LTC128B.128 [R219+0x6100], [R28.64], !P2 ;  /* 0x061000001cdbefae */ /* 0x0007e6000d101d46 */
[----:B------:R-:W-:Y:S02]  /*72f0*/  @!P6 LEA.HI.X R223, R2, c[0x0][0x1fc], R6, 0x1, P0 ;  /* 0x00007f0002dfea11 */ /* 0x000fe400000f0c06 */
[C---:B--2---:R-:W-:Y:S01]  /*7300*/  IADD3 R220, R224.reuse, -0x1, RZ ;  /* 0xffffffffe0dc7810 */ /* 0x044fe20007ffe0ff */
[C---:B-1----:R-:W-:Y:S02]  /*7310*/  HMMA.16816.F32.BF16 R4, R32.reuse, R8, RZ ;  /* 0x000000082004723c */ /* 0x042fe400000418ff */
[----:B------:R1:W-:Y:S06]  /*7320*/  @!P6 LDGSTS.E.BYPASS.LTC128B.128 [R219+0x1100], [R14.64], !P5 ;  /* 0x011000000edbefae */ /* 0x0003ec000e901d46 */
[C---:B------:R-:W-:Y:S02]  /*7330*/  HMMA.16816.F32.BF16 R8, R32.reuse, R10, RZ ;  /* 0x0000000a2008723c */ /* 0x040fe400000418ff */
[----:B------:R5:W-:Y:S08]  /*7340*/  @!P6 LDGSTS.E.BYPASS.LTC128B.128 [R219+0x3100], [R20.64], !P4 ;  /* 0x0310000014dbefae */ /* 0x000bf0000e101d46 */
[----:B------:R2:W-:Y:S08]  /*7350*/  @!P6 LDGSTS.E.BYPASS.LTC128B.128 [R219+0x5100], [R132.64], !P3 ;  /* 0x0510000084dbefae */ /* 0x0005f0000d901d46 */
[----:B------:R3:W-:Y:S01]  /*7360*/  @!P6 LDGSTS.E.BYPASS.LTC128B.128 [R219+0x7100], [R222.64], !P2 ;  /* 0x07100000dedbefae */ /* 0x0007e2000d101d46 */
[----:B------:R-:W-:Y:S01]  /*7370*/  ISETP.GT.AND P6, PT, R224, R226, PT ;  /* 0x000000e2e000720c */ /* 0x000fe20003fc4270 */
[C---:B-1----:R-:W-:Y:S06]  /*7380*/  HMMA.16816.F32.BF16 R12, R32.reuse, R16, RZ ;  /* 0x00000010200c723c */ /* 0x042fec00000418ff */
[----:B------:R-:W4:Y:S02]  /*7390*/  LDL R226, [R1+0x1c] ;  /* 0x00001c0001e27983 */ /* 0x000f240000100800 */
[C---:B------:R-:W-:Y:S02]  /*73a0*/  HMMA.16816.F32.BF16 R16, R32.reuse, R18, RZ ;  /* 0x000000122010723c */ /* 0x040fe400000418ff */
[----:B------:R-:W0:Y:S06]  /*73b0*/  LDGDEPBAR ;  /* 0x00000000000079af */ /* 0x000e2c0000000000 */
[C---:B-----5:R-:W-:Y:S02]  /*73c0*/  HMMA.16816.F32.BF16 R20, R32.reuse, R24, RZ ;  /* 0x000000182014723c */ /* 0x060fe400000418ff */
[----:B--2---:R-:W2:Y:S06]  /*73d0*/  LDL R133, [R1+0x50] ;  /* 0x0000500001857983 */ /* 0x004eac0000100800 */
[C---:B------:R-:W-:Y:S08]  /*73e0*/  HMMA.16816.F32.BF16 R24, R32.reuse, R26, RZ ;  /* 0x0000001a2018723c */ /* 0x040ff000000418ff */
[C---:B---3--:R-:W-:Y:S08]  /*73f0*/  HMMA.16816.F32.BF16 R28, R32.reuse, R136, RZ ;  /* 0x00000088201c723c */ /* 0x048ff000000418ff */
[----:B------:R-:W-:Y:S01]  /*7400*/  HMMA.16816.F32.BF16 R32, R32, R138, RZ ;  /* 0x0000008a2020723c */ /* 0x000fe200000418ff */
[----:B------:R-:W-:Y:S07]  /*7410*/  LDSM.16.M88.4 R136, [R202] ;  /* 0x00000000ca88783b */ /* 0x000fee0000000200 */
[C---:B------:R-:W-:Y:S08]  /*7420*/  HMMA.16816.F32.BF16 R4, R172.reuse, R176, R4 ;  /* 0x000000b0ac04723c */ /* 0x040ff00000041804 */
[C---:B------:R-:W-:Y:S01]  /*7430*/  HMMA.16816.F32.BF16 R8, R172.reuse, R178, R8 ;  /* 0x000000b2ac08723c */ /* 0x040fe20000041808 */
[----:B------:R-:W1:Y:S07]  /*7440*/  LDSM.16.M88.4 R176, [R198] ;  /* 0x00000000c6b0783b */ /* 0x000e6e0000000200 */
[C---:B------:R-:W-:Y:S08]  /*7450*/  HMMA.16816.F32.BF16 R12, R172.reuse, R180, R12 ;  /* 0x000000b4ac0c723c */ /* 0x040ff0000004180c */
[C---:B------:R-:W-:Y:S01]  /*7460*/  HMMA.16816.F32.BF16 R16, R172.reuse, R182, R16 ;  /* 0x000000b6ac10723c */ /* 0x040fe20000041810 */
[----:B------:R-:W3:Y:S07]  /*7470*/  LDSM.16.M88.4 R180, [R198+0x800] ;  /* 0x00080000c6b4783b */ /* 0x000eee0000000200 */
[C---:B------:R-:W-:Y:S08]  /*7480*/  HMMA.16816.F32.BF16 R20, R172.reuse, R184, R20 ;  /* 0x000000b8ac14723c */ /* 0x040ff00000041814 */
[C---:B------:R-:W-:Y:S01]  /*7490*/  HMMA.16816.F32.BF16 R24, R172.reuse, R186, R24 ;  /* 0x000000baac18723c */ /* 0x040fe20000041818 */
[----:B------:R-:W-:Y:S07]  /*74a0*/  LDSM.16.M88.4 R184, [R198+0x1800] ;  /* 0x00180000c6b8783b */ /* 0x000fee0000000200 */
[C---:B------:R-:W-:Y:S08]  /*74b0*/  HMMA.16816.F32.BF16 R28, R172.reuse, R188, R28 ;  /* 0x000000bcac1c723c */ /* 0x040ff0000004181c */
[----:B------:R-:W-:Y:S01]  /*74c0*/  HMMA.16816.F32.BF16 R32, R172, R190, R32 ;  /* 0x000000beac20723c */ /* 0x000fe20000041820 */
[----:B------:R-:W5:Y:S07]  /*74d0*/  LDSM.16.M88.4 R172, [R198+0x1000] ;  /* 0x00100000c6ac783b */ /* 0x000f6e0000000200 */
[C---:B-1----:R-:W-:Y:S08]  /*74e0*/  HMMA.16816.F32.BF16 R4, R136.reuse, R176, R4 ;  /* 0x000000b08804723c */ /* 0x042ff00000041804 */
[C---:B------:R-:W-:Y:S01]  /*74f0*/  HMMA.16816.F32.BF16 R8, R136.reuse, R178, R8 ;  /* 0x000000b28808723c */ /* 0x040fe20000041808 */
[----:B------:R-:W-:Y:S07]  /*7500*/  LDSM.16.M88.4 R176, [R195] ;  /* 0x00000000c3b0783b */ /* 0x000fee0000000200 */
[C---:B---3--:R-:W-:Y:S08]  /*7510*/  HMMA.16816.F32.BF16 R12, R136.reuse, R180, R12 ;  /* 0x000000b4880c723c */ /* 0x048ff0000004180c */
[C---:B------:R-:W-:Y:S01]  /*7520*/  HMMA.16816.F32.BF16 R16, R136.reuse, R182, R16 ;  /* 0x000000b68810723c */ /* 0x040fe20000041810 */
[----:B------:R-:W-:Y:S07]  /*7530*/  LDSM.16.M88.4 R180, [R195+0x800] ;  /* 0x00080000c3b4783b */ /* 0x000fee0000000200 */
[C---:B-----5:R-:W-:Y:S08]  /*7540*/  HMMA.16816.F32.BF16 R20, R136.reuse, R172, R20 ;  /* 0x000000ac8814723c */ /* 0x060ff00000041814 */
[C---:B------:R-:W-:Y:S01]  /*7550*/  HMMA.16816.F32.BF16 R24, R136.reuse, R174, R24 ;  /* 0x000000ae8818723c */ /* 0x040fe20000041818 */
[----:B------:R-:W1:Y:S07]  /*7560*/  LDSM.16.M88.4 R172, [R201] ;  /* 0x00000000c9ac783b */ /* 0x000e6e0000000200 */
[C---:B------:R-:W-:Y:S08]  /*7570*/  HMMA.16816.F32.BF16 R28, R136.reuse, R184, R28 ;  /* 0x000000b8881c723c */ /* 0x040ff0000004181c */
[----:B------:R-:W-:Y:S01]  /*7580*/  HMMA.16816.F32.BF16 R32, R136, R186, R32 ;  /* 0x000000ba8820723c */ /* 0x000fe20000041820 */
[----:B------:R-:W3:Y:S08]  /*7590*/  LDSM.16.M88.4 R136, [R195+0x1000] ;  /* 0x00100000c388783b */ /* 0x000ef00000000200 */
[----:B------:R-:W5:Y:S01]  /*75a0*/  LDSM.16.M88.4 R184, [R195+0x1800] ;  /* 0x00180000c3b8783b */ /* 0x000f620000000200 */
        /* <DEDUP_REMOVED lines=8> */
[----:B------:R-:W1:Y:S07]  /*7630*/  LDSM.16.M88.4 R136, [R199+0x4000] ;  /* 0x00400000c788783b */ /* 0x000e6e0000000200 */
[C---:B-----5:R-:W-:Y:S08]  /*7640*/  HMMA.16816.F32.BF16 R28, R172.reuse, R184, R28 ;  /* 0x000000b8ac1c723c */ /* 0x060ff0000004181c */
[----:B------:R-:W-:Y:S01]  /*7650*/  HMMA.16816.F32.BF16 R32, R172, R186, R32 ;  /* 0x000000baac20723c */ /* 0x000fe20000041820 */
[----:B------:R-:W3:Y:S08]  /*7660*/  LDSM.16.M88.4 R172, [R192+0x3000] ;  /* 0x00300000c0ac783b */ /* 0x000ef00000000200 */
[----:B------:R-:W5:Y:S01]  /*7670*/  LDSM.16.M88.4 R184, [R192+0x3800] ;  /* 0x00380000c0b8783b */ /* 0x000f620000000200 */
[C---:B-1----:R-:W-:Y:S08]  /*7680*/  HMMA.16816.F32.BF16 R4, R136.reuse, R176, R4 ;  /* 0x000000b08804723c */ /* 0x042ff00000041804 */
[C---:B------:R-:W-:Y:S01]  /*7690*/  HMMA.16816.F32.BF16 R8, R136.reuse, R178, R8 ;  /* 0x000000b28808723c */ /* 0x040fe20000041808 */
[----:B------:R-:W-:Y:S07]  /*76a0*/  LDSM.16.M88.4 R176, [R215] ;  /* 0x00000000d7b0783b */ /* 0x000fee0000000200 */
[C---:B------:R-:W-:Y:S08]  /*76b0*/  HMMA.16816.F32.BF16 R12, R136.reuse, R180, R12 ;  /* 0x000000b4880c723c */ /* 0x040ff0000004180c */
[C---:B------:R-:W-:Y:S01]  /*76c0*/  HMMA.16816.F32.BF16 R16, R136.reuse, R182, R16 ;  /* 0x000000b68810723c */ /* 0x040fe20000041810 */
[----:B------:R-:W-:Y:S07]  /*76d0*/  LDSM.16.M88.4 R180, [R214] ;  /* 0x00000000d6b4783b */ /* 0x000fee0000000200 */
[C---:B---3--:R-:W-:Y:S08]  /*76e0*/  HMMA.16816.F32.BF16 R20, R136.reuse, R172, R20 ;  /* 0x000000ac8814723c */ /* 0x048ff00000041814 */
[C---:B------:R-:W-:Y:S01]  /*76f0*/  HMMA.16816.F32.BF16 R24, R136.reuse, R174, R24 ;  /* 0x000000ae8818723c */ /* 0x040fe20000041818 */
[----:B------:R-:W1:Y:S07]  /*7700*/  LDSM.16.M88.4 R172, [R200+0x4000] ;  /* 0x00400000c8ac783b */ /* 0x000e6e0000000200 */
[C---:B-----5:R-:W-:Y:S08]  /*7710*/  HMMA.16816.F32.BF16 R28, R136.reuse, R184, R28 ;  /* 0x000000b8881c723c */ /* 0x060ff0000004181c */
[----:B------:R-:W-:Y:S01]  /*7720*/  HMMA.16816.F32.BF16 R32, R136, R186, R32 ;  /* 0x000000ba8820723c */ /* 0x000fe20000041820 */
[----:B------:R-:W3:Y:S08]  /*7730*/  LDSM.16.M88.4 R136, [R213] ;  /* 0x00000000d588783b */ /* 0x000ef00000000200 */
[----:B------:R-:W5:Y:S01]  /*7740*/  LDSM.16.M88.4 R184, [R212] ;  /* 0x00000000d4b8783b */ /* 0x000f620000000200 */
        /* <DEDUP_REMOVED lines=103> */
[----:B------:R-:W-:Y:S01]  /*7dc0*/  LDSM.16.M88.4 R184, [R198+0x6000] ;  /* 0x00600000c6b8783b */ /* 0x000fe20000000200 */
[C---:B-1----:R-:W-:Y:S08]  /*7dd0*/  HMMA.16816.F32.BF16 R4, R172.reuse, R176, R4 ;  /* 0x000000b0ac04723c */ /* 0x042ff00000041804 */
[C---:B------:R-:W-:Y:S01]  /*7de0*/  HMMA.16816.F32.BF16 R8, R172.reuse, R178, R8 ;  /* 0x000000b2ac08723c */ /* 0x040fe20000041808 */
[----:B------:R-:W1:Y:S07]  /*7df0*/  LDSM.16.M88.4 R176, [R204] ;  /* 0x00000000ccb0783b */ /* 0x000e6e0000000200 */
[C---:B------:R-:W-:Y:S08]  /*7e00*/  HMMA.16816.F32.BF16 R12, R172.reuse, R180, R12 ;  /* 0x000000b4ac0c723c */ /* 0x040ff0000004180c */
[C---:B------:R-:W-:Y:S01]  /*7e10*/  HMMA.16816.F32.BF16 R16, R172.reuse, R182, R16 ;  /* 0x000000b6ac10723c */ /* 0x040fe20000041810 */
[----:B------:R-:W5:Y:S07]  /*7e20*/  LDSM.16.M88.4 R180, [R202+0xc000] ;  /* 0x00c00000cab4783b */ /* 0x000f6e0000000200 */
[C---:B---3--:R-:W-:Y:S08]  /*7e30*/  HMMA.16816.F32.BF16 R20, R172.reuse, R136, R20 ;  /* 0x00000088ac14723c */ /* 0x048ff00000041814 */
[C---:B------:R-:W-:Y:S01]  /*7e40*/  HMMA.16816.F32.BF16 R24, R172.reuse, R138, R24 ;  /* 0x0000008aac18723c */ /* 0x040fe20000041818 */
[----:B------:R-:W3:Y:S07]  /*7e50*/  LDSM.16.M88.4 R136, [R198+0x6800] ;  /* 0x00680000c688783b */ /* 0x000eee0000000200 */
[C---:B-1----:R-:W-:Y:S08]  /*7e60*/  HMMA.16816.F32.BF16 R28, R172.reuse, R176, R28 ;  /* 0x000000b0ac1c723c */ /* 0x042ff0000004181c */
[----:B------:R-:W-:Y:S01]  /*7e70*/  HMMA.16816.F32.BF16 R32, R172, R178, R32 ;  /* 0x000000b2ac20723c */ /* 0x000fe20000041820 */
[----:B------:R-:W1:Y:S07]  /*7e80*/  LDSM.16.M88.4 R172, [R198+0x7000] ;  /* 0x00700000c6ac783b */ /* 0x000e6e0000000200 */
[C---:B-----5:R-:W-:Y:S01]  /*7e90*/  HMMA.16816.F32.BF16 R4, R180.reuse, R184, R4 ;  /* 0x000000b8b404723c */ /* 0x060fe20000041804 */
[----:B------:R-:W5:Y:S07]  /*7ea0*/  LDSM.16.M88.4 R176, [R198+0x7800] ;  /* 0x00780000c6b0783b */ /* 0x000f6e0000000200 */
[C---:B------:R-:W-:Y:S01]  /*7eb0*/  HMMA.16816.F32.BF16 R8, R180.reuse, R186, R8 ;  /* 0x000000bab408723c */ /* 0x040fe20000041808 */
[----:B------:R-:W-:Y:S07]  /*7ec0*/  LDSM.16.M88.4 R184, [R195+0x6000] ;  /* 0x00600000c3b8783b */ /* 0x000fee0000000200 */
[C---:B---3--:R-:W-:Y:S08]  /*7ed0*/  HMMA.16816.F32.BF16 R12, R180.reuse, R136, R12 ;  /* 0x00000088b40c723c */ /* 0x048ff0000004180c */
[C---:B------:R-:W-:Y:S01]  /*7ee0*/  HMMA.16816.F32.BF16 R16, R180.reuse, R138, R16 ;  /* 0x0000008ab410723c */ /* 0x040fe20000041810 */
[----:B------:R-:W3:Y:S07]  /*7ef0*/  LDSM.16.M88.4 R136, [R201+0xc000] ;  /* 0x00c00000c988783b */ /* 0x000eee0000000200 */
[C---:B-1----:R-:W-:Y:S08]  /*7f00*/  HMMA.16816.F32.BF16 R20, R180.reuse, R172, R20 ;  /* 0x000000acb414723c */ /* 0x042ff00000041814 */
[C---:B------:R-:W-:Y:S01]  /*7f10*/  HMMA.16816.F32.BF16 R24, R180.reuse, R174, R24 ;  /* 0x000000aeb418723c */ /* 0x040fe20000041818 */
[----:B------:R-:W1:Y:S07]  /*7f20*/  LDSM.16.M88.4 R172, [R195+0x6800] ;  /* 0x00680000c3ac783b */ /* 0x000e6e0000000200 */
[C---:B-----5:R-:W-:Y:S08]  /*7f30*/  HMMA.16816.F32.BF16 R28, R180.reuse, R176, R28 ;  /* 0x000000b0b41c723c */ /* 0x060ff0000004181c */
[----:B------:R-:W-:Y:S01]  /*7f40*/  HMMA.16816.F32.BF16 R32, R180, R178, R32 ;  /* 0x000000b2b420723c */ /* 0x000fe20000041820 */
[----:B------:R-:W-:Y:S07]  /*7f50*/  LDSM.16.M88.4 R176, [R195+0x7800] ;  /* 0x00780000c3b0783b */ /* 0x000fee0000000200 */
[C---:B---3--:R-:W-:Y:S01]  /*7f60*/  HMMA.16816.F32.BF16 R4, R136.reuse, R184, R4 ;  /* 0x000000b88804723c */ /* 0x048fe20000041804 */
[----:B------:R-:W2:Y:S07]  /*7f70*/  LDL R184, [R1+0x24] ;  /* 0x0000240001b87983 */ /* 0x000eae0000100800 */
[C---:B------:R-:W-:Y:S08]  /*7f80*/  HMMA.16816.F32.BF16 R8, R136.reuse, R186, R8 ;  /* 0x000000ba8808723c */ /* 0x040ff00000041808 */
[C---:B-1----:R-:W-:Y:S08]  /*7f90*/  HMMA.16816.F32.BF16 R12, R136.reuse, R172, R12 ;  /* 0x000000ac880c723c */ /* 0x042ff0000004180c */
[----:B------:R-:W-:Y:S01]  /*7fa0*/  FMUL.FTZ R0, R4, c[0x0][0x320] ;  /* 0x0000c80004007a20 */ /* 0x000fe20000410000 */
[C---:B------:R-:W-:Y:S03]  /*7fb0*/  HMMA.16816.F32.BF16 R16, R136.reuse, R174, R16 ;  /* 0x000000ae8810723c */ /* 0x040fe60000041810 */
[----:B------:R1:W3:Y:S04]  /*7fc0*/  MUFU.TANH R132, R0 ;  /* 0x0000000000847308 */ /* 0x0002e80000002400 */
[----:B------:R-:W-:Y:S02]  /*7fd0*/  FMUL.FTZ R2, R9, c[0x0][0x320] ;  /* 0x0000c80009027a20 */ /* 0x000fe40000410000 */
[----:B------:R-:W-:Y:S04]  /*7fe0*/  FMUL.FTZ R11, R11, c[0x0][0x320] ;  /* 0x0000c8000b0b7a20 */ /* 0x000fe80000410000 */
[----:B------:R5:W-:Y:S02]  /*7ff0*/  MUFU.TANH R221, R2 ;  /* 0x0000000200dd7308 */ /* 0x000be40000002400 */
[----:B------:R-:W-:Y:S08]  /*8000*/  FMUL.FTZ R12, R12, c[0x0][0x320] ;  /* 0x0000c8000c0c7a20 */ /* 0x000ff00000410000 */
[----:B------:R-:W-:Y:S01]  /*8010*/  MUFU.TANH R190, R11 ;  /* 0x0000000b00be7308 */ /* 0x000fe20000002400 */
[----:B-1----:R-:W-:Y:S09]  /*8020*/  FMUL.FTZ R0, R5, c[0x0][0x320] ;  /* 0x0000c80005007a20 */ /* 0x002ff20000410000 */
[----:B------:R1:W1:Y:S01]  /*8030*/  MUFU.TANH R135, R0 ;  /* 0x0000000000877308 */ /* 0x0002620000002400 */
[----:B-----5:R-:W-:Y:S01]  /*8040*/  FMUL.FTZ R2, R10, c[0x0][0x320] ;  /* 0x0000c8000a027a20 */ /* 0x020fe20000410000 */
[----:B------:R-:W-:Y:S08]  /*8050*/  @P6 MOV R10, c[0x0][0x1e0] ;  /* 0x00007800000a6a02 */ /* 0x000ff00000000f00 */
[----:B------:R-:W-:Y:S10]  /*8060*/  MUFU.TANH R191, R2 ;  /* 0x0000000200bf7308 */ /* 0x000ff40000002400 */
[----:B------:R-:W-:Y:S01]  /*8070*/  MUFU.TANH R189, R12 ;  /* 0x0000000c00bd7308 */ /* 0x000fe20000002400 */
[----:B-1----:R-:W-:Y:S09]  /*8080*/  FMUL.FTZ R0, R6, c[0x0][0x320] ;  /* 0x0000c80006007a20 */ /* 0x002ff20000410000 */
[----:B------:R1:W5:Y:S02]  /*8090*/  MUFU.TANH R225, R0 ;  /* 0x0000000000e17308 */ /* 0x0003640000002400 */
[----:B-1----:R-:W-:Y:S02]  /*80a0*/  FMUL.FTZ R0, R7, c[0x0][0x320] ;  /* 0x0000c80007007a20 */ /* 0x002fe40000410000 */
[----:B------:R-:W1:Y:S01]  /*80b0*/  LDSM.16.M88.4 R4, [R195+0x7000] ;  /* 0x00700000c304783b */ /* 0x000e620000000200 */
[----:B------:R-:W-:Y:S05]  /*80c0*/  DEPBAR.LE SB0, 0x0 ;  /* 0x000080000000791a */ /* 0x000fea0000000000 */
[----:B------:R3:W1:Y:S02]  /*80d0*/  MUFU.TANH R223, R0 ;  /* 0x0000000000df7308 */ /* 0x0006640000002400 */
[----:B------:R-:W-:Y:S01]  /*80e0*/  BAR.SYNC.DEFER_BLOCKING 0x0 ;  /* 0x0000000000007b1d */ /* 0x000fe20000010000 */
[----:B---3--:R-:W-:Y:S02]  /*80f0*/  FMUL.FTZ R0, R8, c[0x0][0x320] ;  /* 0x0000c80008007a20 */ /* 0x008fe40000410000 */
[----:B------:R-:W-:Y:S05]  /*8100*/  @P6 IMAD.WIDE.U32 R8, R220, c[0x0][0x1e0], RZ ;  /* 0x00007800dc086a25 */ /* 0x000fea00078e00ff */
[----:B------:R3:W2:Y:S01]  /*8110*/  MUFU.TANH R222, R0 ;  /* 0x0000000000de7308 */ /* 0x0006a20000002400 */
[----:B------:R-:W-:Y:S01]  /*8120*/  @P6 SHF.L.U32 R2, R8, 0x6, RZ ;  /* 0x0000000608026819 */ /* 0x000fe200000006ff */
[C---:B-1----:R-:W-:Y:S07]  /*8130*/  HMMA.16816.F32.BF16 R20, R136.reuse, R4, R20 ;  /* 0x000000048814723c */ /* 0x042fee0000041814 */
[----:B------:R-:W-:Y:S01]  /*8140*/  FMUL.FTZ R4, R13, c[0x0][0x320] ;  /* 0x0000c8000d047a20 */ /* 0x000fe20000410000 */
[C---:B------:R-:W-:Y:S01]  /*8150*/  HMMA.16816.F32.BF16 R24, R136.reuse, R6, R24 ;  /* 0x000000068818723c */ /* 0x040fe20000041818 */
[----:B------:R-:W-:Y:S02]  /*8160*/  MOV R13, 0xffffffc0 ;  /* 0xffffffc0000d7802 */ /* 0x000fe40000000f00 */
[----:B------:R-:W1:Y:S04]  /*8170*/  MUFU.TANH R188, R4 ;  /* 0x0000000400bc7308 */ /* 0x000e680000002400 */
[----:B------:R-:W-:Y:S01]  /*8180*/  FMUL.FTZ R7, R14, c[0x0][0x320] ;  /* 0x0000c8000e077a20 */ /* 0x000fe20000410000 */
[C---:B------:R-:W-:Y:S04]  /*8190*/  HMMA.16816.F32.BF16 R28, R136.reuse, R176, R28 ;  /* 0x000000b0881c723c */ /* 0x040fe8000004181c */
[----:B---3--:R-:W-:Y:S01]  /*81a0*/  @P6 SHF.R.S32.HI R0, RZ, 0x1f, R220 ;  /* 0x0000001fff006819 */ /* 0x008fe200000114dc */
[----:B------:R3:W1:Y:S03]  /*81b0*/  MUFU.TANH R187, R7 ;  /* 0x0000000700bb7308 */ /* 0x0006660000002400 */
[----:B------:R-:W-:Y:S04]  /*81c0*/  HMMA.16816.F32.BF16 R32, R136, R178, R32 ;  /* 0x000000b28820723c */ /* 0x000fe80000041820 */
[----:B------:R-:W-:Y:S04]  /*81d0*/  @P6 IMAD R0, R0, c[0x0][0x1e0], RZ ;  /* 0x0000780000006a24 */ /* 0x000fe800078e02ff */
[----:B------:R-:W-:Y:S05]  /*81e0*/  @P6 IMAD R0, R220, c[0x0][0x1e4], R0 ;  /* 0x00007900dc006a24 */ /* 0x000fea00078e0200 */
[----:B------:R-:W-:Y:S02]  /*81f0*/  @P6 IADD3 R0, R9, R0, RZ ;  /* 0x0000000009006210 */ /* 0x000fe40007ffe0ff */
[----:B------:R-:W-:Y:S02]  /*8200*/  @P6 LEA R9, P0, R10, R2, 0x5 ;  /* 0x000000020a096211 */ /* 0x000fe400078028ff */
[----:B------:R-:W-:Y:S02]  /*8210*/  @P6 SHF.L.U64.HI R0, R8, 0x6, R0 ;  /* 0x0000000608006819 */ /* 0x000fe40000010200 */
[----:B------:R-:W-:Y:S01]  /*8220*/  @P6 MOV R8, c[0x0][0x1e4] ;  /* 0x0000790000086a02 */ /* 0x000fe20000000f00 */
[----:B---3--:R-:W-:Y:S03]  /*8230*/  FMUL.FTZ R7, R16, c[0x0][0x320] ;  /* 0x0000c80010077a20 */ /* 0x008fe60000410000 */
[----:B------:R-:W-:Y:S02]  /*8240*/  @P6 LEA.HI.X R8, R10, R0, R8, 0x5, P0 ;  /* 0x000000000a086211 */ /* 0x000fe400000f2c08 */
[----:B------:R-:W-:Y:S04]  /*8250*/  @P6 IADD3 R10, P0, R2, R248, RZ ;  /* 0x000000f8020a6210 */ /* 0x000fe80007f1e0ff */
[-C--:B------:R-:W-:Y:S02]  /*8260*/  @P6 IADD3.X R11, R0, R252.reuse, RZ, P0, !PT ;  /* 0x000000fc000b6210 */ /* 0x080fe400007fe4ff */
[C---:B------:R-:W-:Y:S04]  /*8270*/  @P6 LEA R182, P0, R10.reuse, c[0x0][0x1c8], 0x1 ;  /* 0x000072000ab66a11 */ /* 0x040fe800078008ff */
[----:B------:R-:W-:Y:S02]  /*8280*/  @P6 LEA.HI.X R183, R10, c[0x0][0x1cc], R11, 0x1, P0 ;  /* 0x000073000ab76a11 */ /* 0x000fe400000f0c0b */
[----:B------:R-:W-:Y:S03]  /*8290*/  @P6 IADD3 R10, P0, R248, 0x40, RZ ;  /* 0x00000040f80a6810 */ /* 0x000fe60007f1e0ff */
[----:B------:R-:W-:Y:S01]  /*82a0*/  @!PT LDS RZ, [RZ] ;  /* 0x00000000fffff984 */ /* 0x000fe20000000800 */
[----:B------:R-:W-:Y:S01]  /*82b0*/  @!PT LDS RZ, [RZ] ;  /* 0x00000000fffff984 */ /* 0x000fe20000000800 */
[----:B------:R-:W-:Y:S01]  /*82c0*/  @!PT LDS RZ, [RZ] ;  /* 0x00000000fffff984 */ /* 0x000fe20000000800 */
[----:B------:R3:W-:Y:S01]  /*82d0*/  @P6 LDGSTS.E.BYPASS.LTC128B.128 [R219+0x8100], [R182.64], !P5 ;  /* 0x08100000b6db6fae */ /* 0x0007e2000e901d46 */
[----:B------:R-:W-:Y:S02]  /*82e0*/  @P6 IADD3.X R11, RZ, R252, RZ, P0, !PT ;  /* 0x000000fcff0b6210 */ /* 0x000fe400007fe4ff */
[----:B------:R-:W-:Y:S04]  /*82f0*/  @P6 IADD3 R5, P0, R2, R10, RZ ;  /* 0x0000000a02056210 */ /* 0x000fe80007f1e0ff */
[----:B------:R-:W-:Y:S02]  /*8300*/  @P6 IADD3.X R6, R0, R11, RZ, P0, !PT ;  /* 0x0000000b00066210 */ /* 0x000fe400007fe4ff */
[C---:B------:R-:W-:Y:S04]  /*8310*/  @P6 LEA R180, P0, R5.reuse, c[0x0][0x1c8], 0x1 ;  /* 0x0000720005b46a11 */ /* 0x040fe800078008ff */
[----:B------:R-:W-:Y:S01]  /*8320*/  @P6 LEA.HI.X R181, R5, c[0x0][0x1cc], R6, 0x1, P0 ;  /* 0x0000730005b56a11 */ /* 0x000fe200000f0c06 */
[----:B------:R-:W-:Y:S01]  /*8330*/  FMUL.FTZ R6, R15, c[0x0][0x320] ;  /* 0x0000c8000f067a20 */ /* 0x000fe20000410000 */
[----:B------:R-:W-:Y:S03]  /*8340*/  @P6 IADD3 R172, P0, R248, 0x80, RZ ;  /* 0x00000080f8ac6810 */ /* 0x000fe60007f1e0ff */
[----:B------:R1:W1:Y:S01]  /*8350*/  MUFU.TANH R186, R6 ;  /* 0x0000000600ba7308 */ /* 0x0002620000002400 */
[----:B------:R1:W-:Y:S01]  /*8360*/  @P6 LDGSTS.E.BYPASS.LTC128B.128 [R219+0xa100], [R180.64], !P4 ;  /* 0x0a100000b4db6fae */ /* 0x0003e2000e101d46 */
[----:B--2---:R-:W-:Y:S08]  /*8370*/  IADD3 R4, R133, R184, RZ ;  /* 0x000000b885047210 */ /* 0x004ff00007ffe0ff */
[----:B------:R2:W2:Y:S01]  /*8380*/  MUFU.TANH R184, R7 ;  /* 0x0000000700b87308 */ /* 0x0004a20000002400 */
[----:B------:R-:W-:Y:S01]  /*8390*/  @P6 IADD3.X R133, RZ, R252, RZ, P0, !PT ;  /* 0x000000fcff856210 */ /* 0x000fe200007fe4ff */
[----:B------:R-:W-:Y:S05]  /*83a0*/  @P1 IMAD.HI.U32 R5, R4, c[0x0][0x2c8], RZ ;  /* 0x0000b20004051a27 */ /* 0x000fea00078e00ff */
[----:B------:R-:W-:Y:S02]  /*83b0*/  @P1 SHF.R.U32.HI R4, RZ, c[0x0][0x2cc], R5 ;  /* 0x0000b300ff041a19 */ /* 0x000fe40000011605 */
[----:B------:R-:W-:Y:S03]  /*83c0*/  @P6 IADD3 R5, P0, R2, R172, RZ ;  /* 0x000000ac02056210 */ /* 0x000fe60007f1e0ff */
[----:B------:R-:W3:Y:S01]  /*83d0*/  SHFL.IDX PT, R12, R4, RZ, 0x1c1f ;  /* 0x001c1fff040c7589 */ /* 0x000ee200000e0000 */
[----:B-1----:R-:W-:Y:S02]  /*83e0*/  @P6 IADD3.X R6, R0, R133, RZ, P0, !PT ;  /* 0x0000008500066210 */ /* 0x002fe400007fe4ff */
[C---:B------:R-:W-:Y:S04]  /*83f0*/  @P6 LEA R174, P0, R5.reuse, c[0x0][0x1c8], 0x1 ;  /* 0x0000720005ae6a11 */ /* 0x040fe800078008ff */
[----:B------:R-:W-:Y:S01]  /*8400*/  @P6 LEA.HI.X R175, R5, c[0x0][0x1cc], R6, 0x1, P0 ;  /* 0x0000730005af6a11 */ /* 0x000fe200000f0c06 */
[----:B------:R-:W-:Y:S01]  /*8410*/  IMAD R5, R224, R13, 0x1 ;  /* 0x00000001e0057424 */ /* 0x000fe200078e020d */
[----:B------:R4:W1:Y:S01]  /*8420*/  SHFL.IDX PT, R6, R4, 0x1, 0x1c1f ;  /* 0x003c1f0004067f89 */ /* 0x00086200000e0000 */
[----:B------:R-:W-:Y:S01]  /*8430*/  @P6 IADD3 R14, P0, R248, 0xc0, RZ ;  /* 0x000000c0f80e6810 */ /* 0x000fe20007f1e0ff */
[----:B--2---:R-:W-:Y:S04]  /*8440*/  FMUL.FTZ R7, R17, c[0x0][0x320] ;  /* 0x0000c80011077a20 */ /* 0x004fe80000410000 */
[----:B------:R2:W1:Y:S02]  /*8450*/  MUFU.TANH R185, R7 ;  /* 0x0000000700b97308 */ /* 0x0004640000002400 */
[----:B------:R1:W-:Y:S01]  /*8460*/  @P6 LDGSTS.E.BYPASS.LTC128B.128 [R219+0xc100], [R174.64], !P3 ;  /* 0x0c100000aedb6fae */ /* 0x0003e2000d901d46 */
[----:B----4-:R-:W-:Y:S04]  /*8470*/  IADD3 R4, R227, R5, -R228 ;  /* 0x00000005e3047210 */ /* 0x010fe80007ffe8e4 */
[----:B------:R-:W-:Y:S02]  /*8480*/  IADD3 R4, R4, -R226, RZ ;  /* 0x800000e204047210 */ /* 0x000fe40007ffe0ff */
[----:B--2---:R-:W-:Y:S02]  /*8490*/  @P6 IADD3.X R7, RZ, R252, RZ, P0, !PT ;  /* 0x000000fcff076210 */ /* 0x004fe400007fe4ff */
[----:B------:R-:W-:Y:S01]  /*84a0*/  @P6 IADD3 R5, P0, R2, R14, RZ ;  /* 0x0000000e02056210 */ /* 0x000fe20007f1e0ff */
[----:B------:R-:W-:Y:S01]  /*84b0*/  FMUL.FTZ R2, R18, c[0x0][0x320] ;  /* 0x0000c80012027a20 */ /* 0x000fe20000410000 */
[----:B-1----:R-:W2:Y:S02]  /*84c0*/  LDL.LU R175, [R1+0x8] ;  /* 0x0000080001af7983 */ /* 0x002ea40000300800 */
[----:B------:R-:W-:Y:S01]  /*84d0*/  @P6 IADD3.X R0, R0, R7, RZ, P0, !PT ;  /* 0x0000000700006210 */ /* 0x000fe200007fe4ff */
[----:B------:R3:W1:Y:S01]  /*84e0*/  MUFU.TANH R173, R2 ;  /* 0x0000000200ad7308 */ /* 0x0006620000002400 */
[C---:B------:R-:W-:Y:S04]  /*84f0*/  @P6 LEA R136, P0, R5.reuse, c[0x0][0x1c8], 0x1 ;  /* 0x0000720005886a11 */ /* 0x040fe800078008ff */
[----:B------:R-:W-:Y:S01]  /*8500*/  @P6 LEA.HI.X R137, R5, c[0x0][0x1cc], R0, 0x1, P0 ;  /* 0x0000730005896a11 */ /* 0x000fe200000f0c00 */
[----:B------:R-:W-:Y:S02]  /*8510*/  FMUL.FTZ R0, R19, c[0x0][0x320] ;  /* 0x0000c80013007a20 */ /* 0x000fe40000410000 */
[----:B------:R-:W-:Y:S02]  /*8520*/  FMUL.FTZ R5, R29, c[0x0][0x320] ;  /* 0x0000c8001d057a20 */ /* 0x000fe40000410000 */
[----:B------:R4:W1:Y:S01]  /*8530*/  MUFU.TANH R139, R0 ;  /* 0x00000000008b7308 */ /* 0x0008620000002400 */
[----:B------:R1:W-:Y:S01]  /*8540*/  @P6 LDGSTS.E.BYPASS.LTC128B.128 [R219+0xe100], [R136.64], !P2 ;  /* 0x0e10000088db6fae */ /* 0x0003e2000d101d46 */
[----:B---3--:R-:W-:Y:S04]  /*8550*/  IADD3 R2, R4, R12, RZ ;  /* 0x0000000c04027210 */ /* 0x008fe80007ffe0ff */
[----:B------:R-:W-:Y:S04]  /*8560*/  ISETP.GT.AND P0, PT, R2, RZ, PT ;  /* 0x000000ff0200720c */ /* 0x000fe80003f04270 */
[----:B------:R-:W-:Y:S02]  /*8570*/  FSEL R132, R132, -INF , P0 ;  /* 0xff80000084847808 */ /* 0x000fe40000000000 */
[----:B------:R-:W-:Y:S02]  /*8580*/  ISETP.GT.AND P0, PT, R2, 0x1, PT ;  /* 0x000000010200780c */ /* 0x000fe40003f04270 */
[----:B----4-:R-:W-:Y:S01]  /*8590*/  IADD3 R0, R4, R6, RZ ;  /* 0x0000000604007210 */ /* 0x010fe20007ffe0ff */
[----:B------:R-:W-:Y:S01]  /*85a0*/  FMUL.FTZ R4, R20, c[0x0][0x320] ;  /* 0x0000c80014047a20 */ /* 0x000fe20000410000 */
[----:B------:R-:W-:Y:S02]  /*85b0*/  FSEL R19, R135, -INF , P0 ;  /* 0xff80000087137808 */ /* 0x000fe40000000000 */
[C---:B------:R-:W-:Y:S01]  /*85c0*/  ISETP.GT.AND P0, PT, R0.reuse, RZ, PT ;  /* 0x000000ff0000720c */ /* 0x040fe20003f04270 */
[----:B------:R3:W4:Y:S03]  /*85d0*/  MUFU.TANH R135, R4 ;  /* 0x0000000400877308 */ /* 0x0007260000002400 */
[----:B-----5:R-:W-:Y:S02]  /*85e0*/  FSEL R138, R225, -INF , P0 ;  /* 0xff800000e18a7808 */ /* 0x020fe40000000000 */
[----:B------:R-:W-:Y:S04]  /*85f0*/  ISETP.GT.AND P0, PT, R0, 0x1, PT ;  /* 0x000000010000780c */ /* 0x000fe80003f04270 */
[----:B------:R-:W-:Y:S02]  /*8600*/  FSEL R20, R223, -INF , P0 ;  /* 0xff800000df147808 */ /* 0x000fe40000000000 */
[----:B------:R-:W-:Y:S04]  /*8610*/  ISETP.GT.AND P0, PT, R2, 0x8, PT ;  /* 0x000000080200780c */ /* 0x000fe80003f04270 */
[----:B------:R-:W-:Y:S02]  /*8620*/  FSEL R15, R222, -INF , P0 ;  /* 0xff800000de0f7808 */ /* 0x000fe40000000000 */
[----:B------:R-:W-:Y:S04]  /*8630*/  ISETP.GT.AND P0, PT, R2, 0x9, PT ;  /* 0x000000090200780c */ /* 0x000fe80003f04270 */
[----:B------:R-:W-:Y:S02]  /*8640*/  FSEL R18, R221, -INF , P0 ;  /* 0xff800000dd127808 */ /* 0x000fe40000000000 */
[C---:B------:R-:W-:Y:S01]  /*8650*/  ISETP.GT.AND P0, PT, R0.reuse, 0x8, PT ;  /* 0x000000080000780c */ /* 0x040fe20003f04270 */
[----:B---3--:R-:W-:Y:S03]  /*8660*/  FMUL.FTZ R4, R21, c[0x0][0x320] ;  /* 0x0000c80015047a20 */ /* 0x008fe60000410000 */
[----:B------:R-:W-:Y:S01]  /*8670*/  FSEL R17, R191, -INF , P0 ;  /* 0xff800000bf117808 */ /* 0x000fe20000000000 */
[----:B------:R3:W5:Y:S01]  /*8680*/  MUFU.TANH R13, R4 ;  /* 0x00000004000d7308 */ /* 0x0007620000002400 */
[----:B------:R-:W-:Y:S04]  /*8690*/  ISETP.GT.AND P0, PT, R0, 0x9, PT ;  /* 0x000000090000780c */ /* 0x000fe80003f04270 */
[----:B------:R-:W-:Y:S02]  /*86a0*/  FSEL R16, R190, -INF , P0 ;  /* 0xff800000be107808 */ /* 0x000fe40000000000 */
[C---:B------:R-:W-:Y:S04]  /*86b0*/  ISETP.GT.AND P0, PT, R2.reuse, 0x10, PT ;  /* 0x000000100200780c */ /* 0x040fe80003f04270 */
[----:B------:R-:W-:Y:S02]  /*86c0*/  FSEL R176, R189, -INF , P0 ;  /* 0xff800000bdb07808 */ /* 0x000fe40000000000 */
[----:B------:R-:W-:Y:S04]  /*86d0*/  ISETP.GT.AND P0, PT, R2, 0x11, PT ;  /* 0x000000110200780c */ /* 0x000fe80003f04270 */
[----:B------:R-:W-:Y:S02]  /*86e0*/  FSEL R177, R188, -INF , P0 ;  /* 0xff800000bcb17808 */ /* 0x000fe40000000000 */
[----:B------:R-:W-:Y:S04]  /*86f0*/  ISETP.GT.AND P0, PT, R0, 0x10, PT ;  /* 0x000000100000780c */ /* 0x000fe80003f04270 */
[----:B------:R-:W-:Y:S01]  /*8700*/  FSEL R178, R187, -INF , P0 ;  /* 0xff800000bbb27808 */ /* 0x000fe20000000000 */
[----:B---3--:R-:W-:Y:S01]  /*8710*/  FMUL.FTZ R4, R22, c[0x0][0x320] ;  /* 0x0000c80016047a20 */ /* 0x008fe20000410000 */
[----:B------:R-:W-:Y:S03]  /*8720*/  ISETP.GT.AND P0, PT, R0, 0x11, PT ;  /* 0x000000110000780c */ /* 0x000fe60003f04270 */
[----:B------:R3:W3:Y:S01]  /*8730*/  MUFU.TANH R12, R4 ;  /* 0x00000004000c7308 */ /* 0x0006e20000002400 */
[----:B------:R-:W-:Y:S02]  /*8740*/  FSEL R179, R186, -INF , P0 ;  /* 0xff800000bab37808 */ /* 0x000fe40000000000 */
[----:B------:R-:W-:Y:S04]  /*8750*/  ISETP.GT.AND P0, PT, R2, 0x18, PT ;  /* 0x000000180200780c */ /* 0x000fe80003f04270 */
[----:B------:R-:W-:Y:S02]  /*8760*/  FSEL R184, R184, -INF , P0 ;  /* 0xff800000b8b87808 */ /* 0x000fe40000000000 */
[----:B------:R-:W-:Y:S04]  /*8770*/  ISETP.GT.AND P0, PT, R2, 0x19, PT ;  /* 0x000000190200780c */ /* 0x000fe80003f04270 */
[----:B------:R-:W-:Y:S02]  /*8780*/  FSEL R185, R185, -INF , P0 ;  /* 0xff800000b9b97808 */ /* 0x000fe40000000000 */
[C---:B------:R-:W-:Y:S04]  /*8790*/  ISETP.GT.AND P0, PT, R0.reuse, 0x18, PT ;  /* 0x000000180000780c */ /* 0x040fe80003f04270 */
[----:B-1----:R-:W-:Y:S02]  /*87a0*/  FSEL R186, R173, -INF , P0 ;  /* 0xff800000adba7808 */ /* 0x002fe40000000000 */
[----:B------:R-:W-:Y:S01]  /*87b0*/  ISETP.GT.AND P0, PT, R0, 0x19, PT ;  /* 0x000000190000780c */ /* 0x000fe20003f04270 */
[----:B---3--:R-:W-:Y:S03]  /*87c0*/  FMUL.FTZ R4, R23, c[0x0][0x320] ;  /* 0x0000c80017047a20 */ /* 0x008fe60000410000 */
[----:B------:R-:W-:Y:S01]  /*87d0*/  FSEL R187, R139, -INF , P0 ;  /* 0xff8000008bbb7808 */ /* 0x000fe20000000000 */
[----:B------:R1:W-:Y:S01]  /*87e0*/  MUFU.TANH R23, R5 ;  /* 0x0000000500177308 */ /* 0x0003e20000002400 */
[C---:B------:R-:W-:Y:S04]  /*87f0*/  ISETP.GT.AND P0, PT, R2.reuse, 0x20, PT ;  /* 0x000000200200780c */ /* 0x040fe80003f04270 */
[----:B----4-:R-:W-:Y:S02]  /*8800*/  FSEL R190, R135, -INF , P0 ;  /* 0xff80000087be7808 */ /* 0x010fe40000000000 */
[----:B------:R-:W-:Y:S03]  /*8810*/  ISETP.GT.AND P0, PT, R2, 0x21, PT ;  /* 0x000000210200780c */ /* 0x000fe60003f04270 */
[----:B------:R3:W4:Y:S01]  /*8820*/  MUFU.TANH R6, R4 ;  /* 0x0000000400067308 */ /* 0x0007220000002400 */
[----:B-----5:R-:W-:Y:S02]  /*8830*/  FSEL R191, R13, -INF , P0 ;  /* 0xff8000000dbf7808 */ /* 0x020fe40000000000 */
[----:B------:R-:W-:Y:S04]  /*8840*/  ISETP.GT.AND P0, PT, R0, 0x20, PT ;  /* 0x000000200000780c */ /* 0x000fe80003f04270 */
[----:B------:R-:W-:Y:S02]  /*8850*/  FSEL R223, R12, -INF , P0 ;  /* 0xff8000000cdf7808 */ /* 0x000fe40000000000 */
[----:B------:R-:W-:Y:S01]  /*8860*/  ISETP.GT.AND P0, PT, R0, 0x21, PT ;  /* 0x000000210000780c */ /* 0x000fe20003f04270 */
[----:B-1----:R-:W-:Y:S04]  /*8870*/  FMUL.FTZ R5, R32, c[0x0][0x320] ;  /* 0x0000c80020057a20 */ /* 0x002fe80000410000 */
[----:B------:R1:W-:Y:S01]  /*8880*/  MUFU.TANH R13, R5 ;  /* 0x00000005000d7308 */ /* 0x0003e20000002400 */
[----:B---3--:R-:W-:Y:S01]  /*8890*/  FMUL.FTZ R4, R24, c[0x0][0x320] ;  /* 0x0000c80018047a20 */ /* 0x008fe20000410000 */
[----:B----4-:R-:W-:Y:S01]  /*88a0*/  FSEL R222, R6, -INF , P0 ;  /* 0xff80000006de7808 */ /* 0x010fe20000000000 */
[----:B------:R-:W-:Y:S01]  /*88b0*/  FMUL.FTZ R6, R30, c[0x0][0x320] ;  /* 0x0000c8001e067a20 */ /* 0x000fe20000410000 */
[----:B------:R-:W-:Y:S06]  /*88c0*/  ISETP.GT.AND P0, PT, R2, 0x28, PT ;  /* 0x000000280200780c */ /* 0x000fec0003f04270 */
[----:B------:R3:W4:Y:S01]  /*88d0*/  MUFU.TANH R22, R4 ;  /* 0x0000000400167308 */ /* 0x0007220000002400 */
[----:B-1----:R-:W-:Y:S09]  /*88e0*/  FMUL.FTZ R5, R33, c[0x0][0x320] ;  /* 0x0000c80021057a20 */ /* 0x002ff20000410000 */
[----:B------:R1:W-:Y:S01]  /*88f0*/  MUFU.TANH R12, R5 ;  /* 0x00000005000c7308 */ /* 0x0003e20000002400 */
[----:B---3--:R-:W-:Y:S01]  /*8900*/  FMUL.FTZ R4, R25, c[0x0][0x320] ;  /* 0x0000c80019047a20 */ /* 0x008fe20000410000 */
[----:B----4-:R-:W-:Y:S02]  /*8910*/  FSEL R225, R22, -INF , P0 ;  /* 0xff80000016e17808 */ /* 0x010fe40000000000 */
[----:B------:R-:W-:Y:S06]  /*8920*/  ISETP.GT.AND P0, PT, R2, 0x29, PT ;  /* 0x000000290200780c */ /* 0x000fec0003f04270 */
[----:B------:R3:W4:Y:S10]  /*8930*/  MUFU.TANH R24, R4 ;  /* 0x0000000400187308 */ /* 0x0007340000002400 */
[----:B------:R5:W-:Y:S01]  /*8940*/  MUFU.TANH R22, R6 ;  /* 0x0000000600167308 */ /* 0x000be20000002400 */
[----:B-1----:R-:W-:Y:S04]  /*8950*/  FMNMX.FTZ R5, R138, R134, !PT ;  /* 0x000000868a057209 */ /* 0x002fe80007810000 */
[----:B------:R-:W-:Y:S04]  /*8960*/  FMNMX.FTZ R5, R20, R5, !PT ;  /* 0x0000000514057209 */ /* 0x000fe80007810000 */
[----:B------:R-:W-:Y:S01]  /*8970*/  FMNMX.FTZ R5, R17, R5, !PT ;  /* 0x0000000511057209 */ /* 0x000fe20007810000 */
[----:B---3--:R-:W-:Y:S01]  /*8980*/  FMUL.FTZ R4, R26, c[0x0][0x320] ;  /* 0x0000c8001a047a20 */ /* 0x008fe20000410000 */
[----:B----4-:R-:W-:Y:S02]  /*8990*/  FSEL R226, R24, -INF , P0 ;  /* 0xff80000018e27808 */ /* 0x010fe40000000000 */
[----:B------:R-:W-:Y:S01]  /*89a0*/  ISETP.GT.AND P0, PT, R2, 0x30, PT ;  /* 0x000000300200780c */ /* 0x000fe20003f04270 */
[----:B------:R1:W-:Y:S01]  /*89b0*/  MUFU.TANH R26, R4 ;  /* 0x00000004001a7308 */ /* 0x0003e20000002400 */
[----:B------:R-:W-:Y:S04]  /*89c0*/  FMNMX.FTZ R5, R16, R5, !PT ;  /* 0x0000000510057209 */ /* 0x000fe80007810000 */
[----:B------:R-:W-:Y:S01]  /*89d0*/  FMNMX.FTZ R5, R178, R5, !PT ;  /* 0x00000005b2057209 */ /* 0x000fe20007810000 */
[----:B-----5:R-:W-:Y:S03]  /*89e0*/  FMUL.FTZ R6, R31, c[0x0][0x320] ;  /* 0x0000c8001f067a20 */ /* 0x020fe60000410000 */
[----:B------:R-:W-:Y:S04]  /*89f0*/  FMNMX.FTZ R5, R179, R5, !PT ;  /* 0x00000005b3057209 */ /* 0x000fe80007810000 */
[----:B------:R-:W-:Y:S04]  /*8a00*/  FMNMX.FTZ R5, R186, R5, !PT ;  /* 0x00000005ba057209 */ /* 0x000fe80007810000 */
[----:B------:R-:W-:Y:S01]  /*8a10*/  FMNMX.FTZ R5, R187, R5, !PT ;  /* 0x00000005bb057209 */ /* 0x000fe20007810000 */
[----:B-1----:R-:W-:Y:S04]  /*8a20*/  FMUL.FTZ R4, R27, c[0x0][0x320] ;  /* 0x0000c8001b047a20 */ /* 0x002fe80000410000 */
[----:B------:R1:W-:Y:S02]  /*8a30*/  MUFU.TANH R25, R4 ;  /* 0x0000000400197308 */ /* 0x0003e40000002400 */
[----:B-1----:R-:W-:Y:S08]  /*8a40*/  FMUL.FTZ R4, R28, c[0x0][0x320] ;  /* 0x0000c8001c047a20 */ /* 0x002ff00000410000 */
[----:B------:R-:W1:Y:S02]  /*8a50*/  MUFU.TANH R21, R4 ;  /* 0x0000000400157308 */ /* 0x000e640000002400 */
[----:B-1----:R-:W-:Y:S08]  /*8a60*/  FSEL R232, R21, -INF , P0 ;  /* 0xff80000015e87808 */ /* 0x002ff00000000000 */
[----:B------:R1:W3:Y:S01]  /*8a70*/  MUFU.TANH R21, R6 ;  /* 0x0000000600157308 */ /* 0x0002e20000002400 */
[----:B------:R-:W-:Y:S02]  /*8a80*/  FMNMX.FTZ R4, R132, R3, !PT ;  /* 0x0000000384047209 */ /* 0x000fe40007810000 */
[C---:B------:R-:W-:Y:S02]  /*8a90*/  ISETP.GT.AND P0, PT, R2.reuse, 0x31, PT ;  /* 0x000000310200780c */ /* 0x040fe40003f04270 */
[----:B------:R-:W-:Y:S02]  /*8aa0*/  FMNMX.FTZ R4, R19, R4, !PT ;  /* 0x0000000413047209 */ /* 0x000fe40007810000 */
[----:B------:R-:W-:Y:S02]  /*8ab0*/  FSEL R230, R23, -INF , P0 ;  /* 0xff80000017e67808 */ /* 0x000fe40000000000 */
[----:B------:R-:W-:Y:S02]  /*8ac0*/  ISETP.GT.AND P0, PT, R2, 0x38, PT ;  /* 0x000000380200780c */ /* 0x000fe40003f04270 */
[----:B------:R-:W-:Y:S02]  /*8ad0*/  FMNMX.FTZ R4, R15, R4, !PT ;  /* 0x000000040f047209 */ /* 0x000fe40007810000 */
[----:B------:R-:W-:Y:S02]  /*8ae0*/  FSEL R229, R13, -INF , P0 ;  /* 0xff8000000de57808 */ /* 0x000fe40000000000 */
[----:B------:R-:W-:Y:S02]  /*8af0*/  FMNMX.FTZ R4, R18, R4, !PT ;  /* 0x0000000412047209 */ /* 0x000fe40007810000 */
[----:B------:R-:W-:Y:S02]  /*8b00*/  ISETP.GT.AND P0, PT, R2, 0x39, PT ;  /* 0x000000390200780c */ /* 0x000fe40003f04270 */
[----:B------:R-:W-:Y:S02]  /*8b10*/  FMNMX.FTZ R4, R176, R4, !PT ;  /* 0x00000004b0047209 */ /* 0x000fe40007810000 */
[----:B------:R-:W-:Y:S02]  /*8b20*/  FSEL R228, R12, -INF , P0 ;  /* 0xff8000000ce47808 */ /* 0x000fe40000000000 */
[----:B------:R-:W-:Y:S01]  /*8b30*/  FMNMX.FTZ R4, R177, R4, !PT ;  /* 0x00000004b1047209 */ /* 0x000fe20007810000 */
[----:B-1----:R-:W-:Y:S01]  /*8b40*/  FMUL.FTZ R6, R34, c[0x0][0x320] ;  /* 0x0000c80022067a20 */ /* 0x002fe20000410000 */
[----:B------:R-:W-:Y:S02]  /*8b50*/  ISETP.GT.AND P0, PT, R0, 0x28, PT ;  /* 0x000000280000780c */ /* 0x000fe40003f04270 */
[----:B------:R-:W-:Y:S01]  /*8b60*/  FMNMX.FTZ R4, R184, R4, !PT ;  /* 0x00000004b8047209 */ /* 0x000fe20007810000 */
[----:B------:R1:W4:Y:S01]  /*8b70*/  MUFU.TANH R13, R6 ;  /* 0x00000006000d7308 */ /* 0x0003220000002400 */
        /* <DEDUP_REMOVED lines=11> */
[----:B------:R-:W-:Y:S01]  /*8c30*/  FMNMX.FTZ R2, R232, R4, !PT ;  /* 0x00000004e8027209 */ /* 0x000fe20007810000 */
[----:B-1----:R-:W-:Y:S01]  /*8c40*/  FMUL.FTZ R6, R35, c[0x0][0x320] ;  /* 0x0000c80023067a20 */ /* 0x002fe20000410000 */
[----:B---3--:R-:W-:Y:S02]  /*8c50*/  FSEL R242, R21, -INF , P0 ;  /* 0xff80000015f27808 */ /* 0x008fe40000000000 */
[----:B------:R-:W-:Y:S01]  /*8c60*/  FMNMX.FTZ R2, R230, R2, !PT ;  /* 0x00000002e6027209 */ /* 0x000fe20007810000 */
[----:B------:R1:W3:Y:S01]  /*8c70*/  MUFU.TANH R12, R6 ;  /* 0x00000006000c7308 */ /* 0x0002e20000002400 */
[----:B------:R-:W-:Y:S02]  /*8c80*/  ISETP.GT.AND P0, PT, R0, 0x38, PT ;  /* 0x000000380000780c */ /* 0x000fe40003f04270 */
[----:B------:R-:W-:Y:S02]  /*8c90*/  FMNMX.FTZ R2, R229, R2, !PT ;  /* 0x00000002e5027209 */ /* 0x000fe40007810000 */
[----:B----4-:R-:W-:Y:S02]  /*8ca0*/  FSEL R246, R13, -INF , P0 ;  /* 0xff8000000df67808 */ /* 0x010fe40000000000 */
[----:B------:R-:W-:Y:S02]  /*8cb0*/  FMNMX.FTZ R4, R228, R2, !PT ;  /* 0x00000002e4047209 */ /* 0x000fe40007810000 */
[----:B------:R-:W-:Y:S02]  /*8cc0*/  FMNMX.FTZ R2, R223, R5, !PT ;  /* 0x00000005df027209 */ /* 0x000fe40007810000 */
[----:B------:R-:W-:Y:S02]  /*8cd0*/  ISETP.GT.AND P0, PT, R0, 0x39, PT ;  /* 0x000000390000780c */ /* 0x000fe40003f04270 */
[----:B------:R-:W-:Y:S04]  /*8ce0*/  FMNMX.FTZ R2, R222, R2, !PT ;  /* 0x00000002de027209 */ /* 0x000fe80007810000 */
[----:B------:R-:W-:Y:S04]  /*8cf0*/  FMNMX.FTZ R2, R189, R2, !PT ;  /* 0x00000002bd027209 */ /* 0x000fe80007810000 */
[----:B------:R-:W-:Y:S01]  /*8d00*/  FMNMX.FTZ R2, R221, R2, !PT ;  /* 0x00000002dd027209 */ /* 0x000fe20007810000 */
[----:B-1----:R-:W1:Y:S03]  /*8d10*/  SHFL.BFLY PT, R6, R4, 0x2, 0x1f ;  /* 0x0c401f0004067f89 */ /* 0x002e6600000e0000 */
[----:B------:R-:W-:Y:S02]  /*8d20*/  FMNMX.FTZ R2, R239, R2, !PT ;  /* 0x00000002ef027209 */ /* 0x000fe40007810000 */
[----:B---3--:R-:W-:Y:S02]  /*8d30*/  FSEL R135, R12, -INF , P0 ;  /* 0xff8000000c877808 */ /* 0x008fe40000000000 */
[----:B------:R-:W-:Y:S02]  /*8d40*/  FMNMX.FTZ R0, R242, R2, !PT ;  /* 0x00000002f2007209 */ /* 0x000fe40007810000 */
[----:B------:R-:W-:Y:S02]  /*8d50*/  @P6 IADD3 R2, P0, R9, R248, RZ ;  /* 0x000000f809026210 */ /* 0x000fe40007f1e0ff */
[----:B------:R-:W-:Y:S04]  /*8d60*/  FMNMX.FTZ R0, R246, R0, !PT ;  /* 0x00000000f6007209 */ /* 0x000fe80007810000 */
[----:B------:R-:W-:Y:S02]  /*8d70*/  FMNMX.FTZ R0, R135, R0, !PT ;  /* 0x0000000087007209 */ /* 0x000fe40007810000 */
[----:B-1----:R-:W-:Y:S02]  /*8d80*/  FMNMX.FTZ R6, R4, R6, !PT ;  /* 0x0000000604067209 */ /* 0x002fe40007810000 */
[----:B------:R-:W-:Y:S02]  /*8d90*/  @P6 IADD3.X R4, R8, R252, RZ, P0, !PT ;  /* 0x000000fc08046210 */ /* 0x000fe400007fe4ff */
[C---:B------:R-:W-:Y:S01]  /*8da0*/  @P6 LEA R12, P0, R2.reuse, c[0x0][0x1c8], 0x1 ;  /* 0x00007200020c6a11 */ /* 0x040fe200078008ff */
[----:B------:R-:W1:Y:S03]  /*8db0*/  SHFL.BFLY PT, R22, R6, 0x1, 0x1f ;  /* 0x0c201f0006167f89 */ /* 0x000e6600000e0000 */
[----:B------:R-:W-:Y:S02]  /*8dc0*/  @P6 LEA.HI.X R13, R2, c[0x0][0x1cc], R4, 0x1, P0 ;  /* 0x00007300020d6a11 */ /* 0x000fe400000f0c04 */
[C---:B------:R-:W-:Y:S03]  /*8dd0*/  @P6 IADD3 R4, P0, R9.reuse, R10, RZ ;  /* 0x0000000a09046210 */ /* 0x040fe60007f1e0ff */
[----:B------:R-:W3:Y:S01]  /*8de0*/  SHFL.BFLY PT, R2, R0, 0x2, 0x1f ;  /* 0x0c401f0000027f89 */ /* 0x000ee200000e0000 */
[----:B------:R-:W-:Y:S02]  /*8df0*/  @P6 IADD3.X R5, R8, R11, RZ, P0, !PT ;  /* 0x0000000b08056210 */ /* 0x000fe400007fe4ff */
[C---:B------:R-:W-:Y:S04]  /*8e00*/  @P6 LEA R10, P0, R4.reuse, c[0x0][0x1c8], 0x1 ;  /* 0x00007200040a6a11 */ /* 0x040fe800078008ff */
[----:B------:R-:W-:Y:S01]  /*8e10*/  @P6 LEA.HI.X R11, R4, c[0x0][0x1cc], R5, 0x1, P0 ;  /* 0x00007300040b6a11 */ /* 0x000fe200000f0c05 */
[----:B------:R4:W-:Y:S01]  /*8e20*/  @P6 LDGSTS.E.BYPASS.LTC128B.128 [R219+0x9100], [R12.64], !P5 ;  /* 0x091000000cdb6fae */ /* 0x0009e2000e901d46 */
[C---:B------:R-:W-:Y:S04]  /*8e30*/  @P6 IADD3 R4, P0, R9.reuse, R172, RZ ;  /* 0x000000ac09046210 */ /* 0x040fe80007f1e0ff */
[----:B------:R-:W-:Y:S02]  /*8e40*/  @P6 IADD3.X R21, R8, R133, RZ, P0, !PT ;  /* 0x0000008508156210 */ /* 0x000fe400007fe4ff */
[----:B------:R-:W-:Y:S01]  /*8e50*/  @P6 IADD3 R5, P0, R9, R14, RZ ;  /* 0x0000000e09056210 */ /* 0x000fe20007f1e0ff */
[----:B------:R5:W-:Y:S01]  /*8e60*/  @P6 LDGSTS.E.BYPASS.LTC128B.128 [R219+0xb100], [R10.64], !P4 ;  /* 0x0b1000000adb6fae */ /* 0x000be2000e101d46 */
[----:B-1----:R-:W-:Y:S02]  /*8e70*/  FMNMX.FTZ R133, R6, R22, !PT ;  /* 0x0000001606857209 */ /* 0x002fe40007810000 */
[----:B------:R-:W-:Y:S02]  /*8e80*/  @P6 IADD3.X R7, R8, R7, RZ, P0, !PT ;  /* 0x0000000708076210 */ /* 0x000fe400007fe4ff */
[----:B------:R-:W-:Y:S01]  /*8e90*/  @P6 LEA R8, P0, R4, c[0x0][0x1c8], 0x1 ;  /* 0x0000720004086a11 */ /* 0x000fe200078008ff */
[----:B------:R-:W-:Y:S01]  /*8ea0*/  FMUL.FTZ R6, R133, c[0x0][0x2d0] ;  /* 0x0000b40085067a20 */ /* 0x000fe20000410000 */
[----:B---3--:R-:W-:Y:S02]  /*8eb0*/  FMNMX.FTZ R0, R0, R2, !PT ;  /* 0x0000000200007209 */ /* 0x008fe40007810000 */
[----:B------:R-:W-:Y:S02]  /*8ec0*/  @P6 LEA.HI.X R9, R4, c[0x0][0x1cc], R21, 0x1, P0 ;  /* 0x0000730004096a11 */ /* 0x000fe400000f0c15 */
[C---:B------:R-:W-:Y:S01]  /*8ed0*/  @P6 LEA R4, P0, R5.reuse, c[0x0][0x1c8], 0x1 ;  /* 0x0000720005046a11 */ /* 0x040fe200078008ff */
[----:B------:R-:W1:Y:S03]  /*8ee0*/  SHFL.BFLY PT, R2, R0, 0x1, 0x1f ;  /* 0x0c201f0000027f89 */ /* 0x000e6600000e0000 */
[----:B------:R-:W-:Y:S02]  /*8ef0*/  @P6 LEA.HI.X R5, R5, c[0x0][0x1cc], R7, 0x1, P0 ;  /* 0x0000730005056a11 */ /* 0x000fe400000f0c07 */
[C---:B------:R-:W-:Y:S03]  /*8f00*/  FSETP.NEU.FTZ.AND P0, PT, R133.reuse, -INF , PT ;  /* 0xff8000008500780b */ /* 0x040fe60003f1d000 */
[----:B------:R3:W-:Y:S01]  /*8f10*/  @P6 LDGSTS.E.BYPASS.LTC128B.128 [R219+0xd100], [R8.64], !P3 ;  /* 0x0d10000008db6fae */ /* 0x0007e2000d901d46 */
[----:B------:R-:W-:Y:S05]  /*8f20*/  FSEL R172, R6, RZ, P0 ;  /* 0x000000ff06ac7208 */ /* 0x000fea0000000000 */
[--C-:B------:R-:W-:Y:S02]  /*8f30*/  FFMA.FTZ R6, R132, c[0x0][0x2d0], -R172.reuse ;  /* 0x0000b40084067a23 */ /* 0x100fe400000108ac */
[----:B------:R2:W-:Y:S02]  /*8f40*/  @P6 LDGSTS.E.BYPASS.LTC128B.128 [R219+0xf100], [R4.64], !P2 ;  /* 0x0f10000004db6fae */ /* 0x0005e4000d101d46 */
[----:B------:R3:W-:Y:S01]  /*8f50*/  MUFU.EX2 R188, R6 ;  /* 0x0000000600bc7308 */ /* 0x0007e20000000800 */
[----:B-1----:R-:W-:Y:S01]  /*8f60*/  FMNMX.FTZ R132, R0, R2, !PT ;  /* 0x0000000200847209 */ /* 0x002fe20007810000 */
[--C-:B------:R-:W-:Y:S01]  /*8f70*/  FFMA.FTZ R2, R18, c[0x0][0x2d0], -R172.reuse ;  /* 0x0000b40012027a23 */ /* 0x100fe200000108ac */
[----:B------:R-:W-:Y:S03]  /*8f80*/  FSEL R0, R133, RZ, P0 ;  /* 0x000000ff85007208 */ /* 0x000fe60000000000 */
[----:B------:R-:W-:Y:S01]  /*8f90*/  LDSM.16.MT88.4 R28, [R197] ;  /* 0x00000000c51c783b */ /* 0x000fe20000004200 */
[----:B------:R-:W-:Y:S03]  /*8fa0*/  FSETP.NEU.FTZ.AND P0, PT, R132, -INF , PT ;  /* 0xff8000008400780b */ /* 0x000fe60003f1d000 */
[----:B------:R-:W-:Y:S01]  /*8fb0*/  MUFU.EX2 R243, R2 ;  /* 0x0000000200f37308 */ /* 0x000fe20000000800 */
[----:B------:R-:W-:Y:S04]  /*8fc0*/  FADD.FTZ R0, -R0, R3 ;  /* 0x0000000300007221 */ /* 0x000fe80000010100 */
[----:B------:R-:W-:Y:S01]  /*8fd0*/  FMUL.FTZ R0, R0, c[0x0][0x2d0] ;  /* 0x0000b40000007a20 */ /* 0x000fe20000410000 */
[----:B------:R-:W0:Y:S04]  /*8fe0*/  LDGDEPBAR ;  /* 0x00000000000079af */ /* 0x000e280000000000 */
[----:B------:R-:W2:Y:S01]  /*8ff0*/  MUFU.EX2 R3, R0 ;  /* 0x0000000000037308 */ /* 0x000ea20000000800 */
[--C-:B---3--:R-:W-:Y:S09]  /*9000*/  FFMA.FTZ R6, R19, c[0x0][0x2d0], -R172.reuse ;  /* 0x0000b40013067a23 */ /* 0x108ff200000108ac */
[----:B------:R1:W3:Y:S01]  /*9010*/  MUFU.EX2 R244, R6 ;  /* 0x0000000600f47308 */ /* 0x0002e20000000800 */
[C---:B--2---:R-:W-:Y:S02]  /*9020*/  FMUL.FTZ R4, R3.reuse, R140 ;  /* 0x0000008c03047220 */ /* 0x044fe40000410000 */
[C---:B------:R-:W-:Y:S02]  /*9030*/  FMUL.FTZ R5, R3.reuse, R141 ;  /* 0x0000008d03057220 */ /* 0x040fe40000410000 */
[C---:B------:R-:W-:Y:S02]  /*9040*/  FMUL.FTZ R8, R3.reuse, R144 ;  /* 0x0000009003087220 */ /* 0x040fe40000410000 */
[C---:B------:R-:W-:Y:S02]  /*9050*/  FMUL.FTZ R9, R3.reuse, R145 ;  /* 0x0000009103097220 */ /* 0x040fe40000410000 */
[----:B------:R-:W-:Y:S02]  /*9060*/  FMUL.FTZ R24, R3, R160 ;  /* 0x000000a003187220 */ /* 0x000fe40000410000 */
[----:B-1----:R-:W-:Y:S01]  /*9070*/  FFMA.FTZ R6, R15, c[0x0][0x2d0], -R172 ;  /* 0x0000b4000f067a23 */ /* 0x002fe200000108ac */
[----:B---3--:R-:W-:Y:S01]  /*9080*/  F2FP.BF16.PACK_AB R136, R244, R188 ;  /* 0x000000bcf488723e */ /* 0x008fe200000010ff */
[----:B----4-:R-:W1:Y:S01]  /*9090*/  LDSM.16.MT88.4 R12, [R193] ;  /* 0x00000000c10c783b */ /* 0x010e620000004200 */
[C---:B------:R-:W-:Y:S01]  /*90a0*/  FMUL.FTZ R25, R3.reuse, R161 ;  /* 0x000000a103197220 */ /* 0x040fe20000410000 */
[----:B------:R2:W3:Y:S01]  /*90b0*/  MUFU.EX2 R245, R6 ;  /* 0x0000000600f57308 */ /* 0x0004e20000000800 */
[C---:B------:R-:W-:Y:S02]  /*90c0*/  FMUL.FTZ R32, R3.reuse, R168 ;  /* 0x000000a803207220 */ /* 0x040fe40000410000 */
[C---:B------:R-:W-:Y:S02]  /*90d0*/  FMUL.FTZ R33, R3.reuse, R169 ;  /* 0x000000a903217220 */ /* 0x040fe40000410000 */
[C---:B------:R-:W-:Y:S01]  /*90e0*/  FMUL.FTZ R36, R3.reuse, R36 ;  /* 0x0000002403247220 */ /* 0x040fe20000410000 */
[----:B------:R-:W4:Y:S01]  /*90f0*/  LDL.LU R160, [R1+0xc] ;  /* 0x00000c0001a07983 */ /* 0x000f220000300800 */
        /* <DEDUP_REMOVED lines=9> */
[----:B--2---:R-:W-:Y:S02]  /*9190*/  FMUL.FTZ R6, R132, c[0x0][0x2d0] ;  /* 0x0000b40084067a20 */ /* 0x004fe40000410000 */
[C---:B------:R-:W-:Y:S02]  /*91a0*/  FMUL.FTZ R56, R3.reuse, R56 ;  /* 0x0000003803387220 */ /* 0x040fe40000410000 */
[C---:B------:R-:W-:Y:S01]  /*91b0*/  FMUL.FTZ R57, R3.reuse, R57 ;  /* 0x0000003903397220 */ /* 0x040fe20000410000 */
[----:B------:R-:W-:Y:S01]  /*91c0*/  FSEL R173, R6, RZ, P0 ;  /* 0x000000ff06ad7208 */ /* 0x000fe20000000000 */
[C---:B------:R-:W-:Y:S02]  /*91d0*/  FMUL.FTZ R60, R3.reuse, R60 ;  /* 0x0000003c033c7220 */ /* 0x040fe40000410000 */
[----:B------:R-:W-:Y:S02]  /*91e0*/  FMUL.FTZ R61, R3, R61 ;  /* 0x0000003d033d7220 */ /* 0x000fe40000410000 */
[--C-:B------:R-:W-:Y:S01]  /*91f0*/  FFMA.FTZ R2, R138, c[0x0][0x2d0], -R173.reuse ;  /* 0x0000b4008a027a23 */ /* 0x100fe200000108ad */
[----:B---3--:R-:W-:Y:S01]  /*9200*/  F2FP.BF16.PACK_AB R138, R243, R245 ;  /* 0x000000f5f38a723e */ /* 0x008fe200000010ff */
        /* <DEDUP_REMOVED lines=14> */
[--C-:B--2---:R-:W-:Y:S02]  /*92f0*/  FFMA.FTZ R2, R20, c[0x0][0x2d0], -R173.reuse ;  /* 0x0000b40014027a23 */ /* 0x104fe400000108ad */
[----:B------:R-:W2:Y:S01]  /*9300*/  LDSM.16.MT88.4 R20, [R194] ;  /* 0x00000000c214783b */ /* 0x000ea20000004200 */
[C---:B------:R-:W-:Y:S01]  /*9310*/  FMUL.FTZ R89, R3.reuse, R89 ;  /* 0x0000005903597220 */ /* 0x040fe20000410000 */
[----:B------:R-:W3:Y:S01]  /*9320*/  MUFU.EX2 R241, R2 ;  /* 0x0000000200f17308 */ /* 0x000ee20000000800 */
        /* <DEDUP_REMOVED lines=12> */
[----:B---3--:R-:W-:Y:S01]  /*93f0*/  F2FP.BF16.PACK_AB R137, R241, R238 ;  /* 0x000000eef189723e */ /* 0x008fe200000010ff */
        /* <DEDUP_REMOVED lines=11> */
[--C-:B---3--:R-:W-:Y:S02]  /*94b0*/  FFMA.FTZ R2, R16, c[0x0][0x2d0], -R173.reuse ;  /* 0x0000b40010027a23 */ /* 0x108fe400000108ad */
[----:B------:R-:W-:Y:S02]  /*94c0*/  FMUL.FTZ R16, R3, R152 ;  /* 0x0000009803107220 */ /* 0x000fe40000410000 */
[----:B------:R3:W1:Y:S02]  /*94d0*/  MUFU.EX2 R247, R2 ;  /* 0x0000000200f77308 */ /* 0x0006640000000800 */
[----:B---3--:R-:W-:Y:S02]  /*94e0*/  FSEL R2, R132, RZ, P0 ;  /* 0x000000ff84027208 */ /* 0x008fe40000000000 */
[----:B-1----:R-:W-:Y:S03]  /*94f0*/  F2FP.BF16.PACK_AB R139, R247, R240 ;  /* 0x000000f0f78b723e */ /* 0x002fe600000010ff */
[----:B------:R-:W-:Y:S02]  /*9500*/  FADD.FTZ R0, -R2, R134 ;  /* 0x0000008602007221 */ /* 0x000fe40000010100 */
[--C-:B------:R-:W-:Y:S02]  /*9510*/  FFMA.FTZ R2, R176, c[0x0][0x2d0], -R172.reuse ;  /* 0x0000b400b0027a23 */ /* 0x100fe400000108ac */
[----:B------:R-:W-:Y:S02]  /*9520*/  FMUL.FTZ R0, R0, c[0x0][0x2d0] ;  /* 0x0000b40000007a20 */ /* 0x000fe40000410000 */
[----:B------:R1:W-:Y:S01]  /*9530*/  MUFU.EX2 R237, R2 ;  /* 0x0000000200ed7308 */ /* 0x0003e20000000800 */
[--C-:B------:R-:W-:Y:S09]  /*9540*/  FFMA.FTZ R134, R230, c[0x0][0x2d0], -R172.reuse ;  /* 0x0000b400e6867a23 */ /* 0x100ff200000108ac */
[----:B------:R-:W3:Y:S01]  /*9550*/  MUFU.EX2 R0, R0 ;  /* 0x0000000000007308 */ /* 0x000ee20000000800 */
[--C-:B-1----:R-:W-:Y:S09]  /*9560*/  FFMA.FTZ R2, R177, c[0x0][0x2d0], -R172.reuse ;  /* 0x0000b400b1027a23 */ /* 0x102ff200000108ac */
[----:B------:R-:W-:Y:S01]  /*9570*/  MUFU.EX2 R177, R134 ;  /* 0x0000008600b17308 */ /* 0x000fe20000000800 */
[C---:B---3--:R-:W-:Y:S02]  /*9580*/  FMUL.FTZ R6, R0.reuse, R142 ;  /* 0x0000008e00067220 */ /* 0x048fe40000410000 */
[C---:B------:R-:W-:Y:S07]  /*9590*/  FMUL.FTZ R7, R0.reuse, R143 ;  /* 0x0000008f00077220 */ /* 0x040fee0000410000 */
[----:B------:R-:W1:Y:S01]  /*95a0*/  MUFU.EX2 R236, R2 ;  /* 0x0000000200ec7308 */ /* 0x000e620000000800 */
[----:B------:R-:W3:Y:S01]  /*95b0*/  LDSM.16.MT88.4 R140, [R196] ;  /* 0x00000000c48c783b */ /* 0x000ee20000004200 */
[C---:B-----5:R-:W-:Y:S02]  /*95c0*/  FMUL.FTZ R10, R0.reuse, R146 ;  /* 0x00000092000a7220 */ /* 0x060fe40000410000 */
[C---:B------:R-:W-:Y:S01]  /*95d0*/  FMUL.FTZ R11, R0.reuse, R147 ;  /* 0x00000093000b7220 */ /* 0x040fe20000410000 */
[C---:B------:R-:W-:Y:S04]  /*95e0*/  HMMA.16816.F32.BF16 R4, R136.reuse, R12, R4 ;  /* 0x0000000c8804723c */ /* 0x040fe80000041804 */
[----:B------:R-:W5:Y:S01]  /*95f0*/  LDSM.16.MT88.4 R144, [R193+0x2000] ;  /* 0x00200000c190783b */ /* 0x000f620000004200 */
[C---:B------:R-:W-:Y:S02]  /*9600*/  FMUL.FTZ R18, R0.reuse, R154 ;  /* 0x0000009a00127220 */ /* 0x040fe40000410000 */
[C---:B------:R-:W-:Y:S01]  /*9610*/  FMUL.FTZ R19, R0.reuse, R155 ;  /* 0x0000009b00137220 */ /* 0x040fe20000410000 */
[C---:B------:R-:W-:Y:S04]  /*9620*/  HMMA.16816.F32.BF16 R8, R136.reuse, R14, R8 ;  /* 0x0000000e8808723c */ /* 0x040fe80000041808 */
[----:B------:R-:W-:Y:S01]  /*9630*/  LDSM.16.MT88.4 R152, [R196+0x1000] ;  /* 0x00100000c498783b */ /* 0x000fe20000004200 */
[C---:B------:R-:W-:Y:S02]  /*9640*/  FMUL.FTZ R12, R3.reuse, R148 ;  /* 0x00000094030c7220 */ /* 0x040fe40000410000 */
[C---:B------:R-:W-:Y:S02]  /*9650*/  FMUL.FTZ R13, R3.reuse, R149 ;  /* 0x00000095030d7220 */ /* 0x040fe40000410000 */
[C---:B------:R-:W-:Y:S03]  /*9660*/  FMUL.FTZ R14, R0.reuse, R150 ;  /* 0x00000096000e7220 */ /* 0x040fe60000410000 */
[C---:B------:R-:W-:Y:S02]  /*9670*/  FMUL.FTZ R15, R0.reuse, R151 ;  /* 0x00000097000f7220 */ /* 0x040fe40000410000 */
[----:B------:R-:W1:Y:S01]  /*9680*/  LDSM.16.MT88.4 R148, [R194+0x2000] ;  /* 0x00200000c294783b */ /* 0x000e620000004200 */
[C---:B------:R-:W-:Y:S02]  /*9690*/  FMUL.FTZ R26, R0.reuse, R162 ;  /* 0x000000a2001a7220 */ /* 0x040fe40000410000 */
[C---:B------:R-:W-:Y:S02]  /*96a0*/  FMUL.FTZ R27, R0.reuse, R163 ;  /* 0x000000a3001b7220 */ /* 0x040fe40000410000 */
[C---:B--2---:R-:W-:Y:S03]  /*96b0*/  HMMA.16816.F32.BF16 R12, R136.reuse, R20, R12 ;  /* 0x00000014880c723c */ /* 0x044fe6000004180c */
[C---:B------:R-:W-:Y:S02]  /*96c0*/  FMUL.FTZ R34, R0.reuse, R170 ;  /* 0x000000aa00227220 */ /* 0x040fe40000410000 */
[C---:B------:R-:W-:Y:S02]  /*96d0*/  FMUL.FTZ R35, R0.reuse, R171 ;  /* 0x000000ab00237220 */ /* 0x040fe40000410000 */
[----:B------:R-:W-:Y:S01]  /*96e0*/  LDSM.16.MT88.4 R168, [R196+0x1800] ;  /* 0x00180000c4a8783b */ /* 0x000fe20000004200 */
[C---:B------:R-:W-:Y:S04]  /*96f0*/  HMMA.16816.F32.BF16 R16, R136.reuse, R22, R16 ;  /* 0x000000168810723c */ /* 0x040fe80000041810 */
[C---:B------:R-:W-:Y:S02]  /*9700*/  FMUL.FTZ R21, R3.reuse, R157 ;  /* 0x0000009d03157220 */ /* 0x040fe40000410000 */
[----:B------:R-:W-:Y:S02]  /*9710*/  FMUL.FTZ R20, R3, R156 ;  /* 0x0000009c03147220 */ /* 0x000fe40000410000 */
[C---:B------:R-:W-:Y:S04]  /*9720*/  FMUL.FTZ R22, R0.reuse, R158 ;  /* 0x0000009e00167220 */ /* 0x040fe80000410000 */
[C---:B------:R-:W-:Y:S02]  /*9730*/  FMUL.FTZ R23, R0.reuse, R159 ;  /* 0x0000009f00177220 */ /* 0x040fe40000410000 */
[--C-:B------:R-:W-:Y:S02]  /*9740*/  FFMA.FTZ R156, R229, c[0x0][0x2d0], -R172.reuse ;  /* 0x0000b400e59c7a23 */ /* 0x100fe400000108ac */
[C---:B------:R-:W-:Y:S02]  /*9750*/  FMUL.FTZ R38, R0.reuse, R38 ;  /* 0x0000002600267220 */ /* 0x040fe40000410000 */
[----:B------:R2:W-:Y:S01]  /*9760*/  MUFU.EX2 R176, R156 ;  /* 0x0000009c00b07308 */ /* 0x0005e20000000800 */
        /* <DEDUP_REMOVED lines=9> */
[C---:B------:R-:W-:Y:S01]  /*9800*/  FMUL.FTZ R46, R0.reuse, R46 ;  /* 0x0000002e002e7220 */ /* 0x040fe20000410000 */
[----:B--2---:R-:W-:Y:S01]  /*9810*/  LDSM.16.MT88.4 R156, [R194+0x1800] ;  /* 0x00180000c29c783b */ /* 0x004fe20000004200 */
[C---:B------:R-:W-:Y:S02]  /*9820*/  FMUL.FTZ R47, R0.reuse, R47 ;  /* 0x0000002f002f7220 */ /* 0x040fe40000410000 */
[C---:B------:R-:W-:Y:S01]  /*9830*/  FMUL.FTZ R50, R0.reuse, R50 ;  /* 0x0000003200327220 */ /* 0x040fe20000410000 */
[C---:B---3--:R-:W-:Y:S03]  /*9840*/  HMMA.16816.F32.BF16 R28, R136.reuse, R140, R28 ;  /* 0x0000008c881c723c */ /* 0x048fe6000004181c */
[----:B------:R-:W-:Y:S02]  /*9850*/  FMUL.FTZ R51, R0, R51 ;  /* 0x0000003300337220 */ /* 0x000fe40000410000 */
[--C-:B------:R-:W-:Y:S02]  /*9860*/  FFMA.FTZ R2, R178, c[0x0][0x2d0], -R173.reuse ;  /* 0x0000b400b2027a23 */ /* 0x100fe400000108ad */
[C---:B------:R-:W-:Y:S01]  /*9870*/  FMUL.FTZ R54, R0.reuse, R54 ;  /* 0x0000003600367220 */ /* 0x040fe20000410000 */
[C---:B------:R-:W-:Y:S01]  /*9880*/  HMMA.16816.F32.BF16 R32, R136.reuse, R142, R32 ;  /* 0x0000008e8820723c */ /* 0x040fe20000041820 */
[----:B------:R-:W2:Y:S01]  /*9890*/  LDSM.16.MT88.4 R140, [R197+0x2000] ;  /* 0x00200000c58c783b */ /* 0x000ea20000004200 */
[----:B------:R3:W-:Y:S02]  /*98a0*/  MUFU.EX2 R235, R2 ;  /* 0x0000000200eb7308 */ /* 0x0007e40000000800 */
[C---:B------:R-:W-:Y:S02]  /*98b0*/  FMUL.FTZ R55, R0.reuse, R55 ;  /* 0x0000003700377220 */ /* 0x040fe40000410000 */
[C---:B------:R-:W-:Y:S02]  /*98c0*/  FMUL.FTZ R58, R0.reuse, R58 ;  /* 0x0000003a003a7220 */ /* 0x040fe40000410000 */
[C---:B-----5:R-:W-:Y:S04]  /*98d0*/  HMMA.16816.F32.BF16 R36, R136.reuse, R144, R36 ;  /* 0x000000908824723c */ /* 0x060fe80000041824 */
[C---:B------:R-:W-:Y:S02]  /*98e0*/  FMUL.FTZ R59, R0.reuse, R59 ;  /* 0x0000003b003b7220 */ /* 0x040fe40000410000 */
[C---:B------:R-:W-:Y:S02]  /*98f0*/  FMUL.FTZ R62, R0.reuse, R62 ;  /* 0x0000003e003e7220 */ /* 0x040fe40000410000 */
[C---:B------:R-:W-:Y:S01]  /*9900*/  HMMA.16816.F32.BF16 R40, R136.reuse, R146, R40 ;  /* 0x000000928828723c */ /* 0x040fe20000041828 */
[----:B------:R-:W5:Y:S03]  /*9910*/  LDSM.16.MT88.4 R144, [R196+0x2000] ;  /* 0x00200000c490783b */ /* 0x000f660000004200 */
[C---:B------:R-:W-:Y:S02]  /*9920*/  FMUL.FTZ R63, R0.reuse, R63 ;  /* 0x0000003f003f7220 */ /* 0x040fe40000410000 */
[C---:B------:R-:W-:Y:S02]  /*9930*/  FMUL.FTZ R66, R0.reuse, R66 ;  /* 0x0000004200427220 */ /* 0x040fe40000410000 */
[C---:B-1----:R-:W-:Y:S04]  /*9940*/  HMMA.16816.F32.BF16 R44, R136.reuse, R148, R44 ;  /* 0x00000094882c723c */ /* 0x042fe8000004182c */
[C---:B------:R-:W-:Y:S02]  /*9950*/  FMUL.FTZ R67, R0.reuse, R67 ;  /* 0x0000004300437220 */ /* 0x040fe40000410000 */
[--C-:B---3--:R-:W-:Y:S02]  /*9960*/  FFMA.FTZ R2, R179, c[0x0][0x2d0], -R173.reuse ;  /* 0x0000b400b3027a23 */ /* 0x108fe400000108ad */
[C---:B------:R-:W-:Y:S01]  /*9970*/  HMMA.16816.F32.BF16 R48, R136.reuse, R150, R48 ;  /* 0x000000968830723c */ /* 0x040fe20000041830 */
[----:B------:R-:W1:Y:S01]  /*9980*/  LDSM.16.MT88.4 R148, [R193+0x4000] ;  /* 0x00400000c194783b */ /* 0x000e620000004200 */
[----:B------:R3:W1:Y:S02]  /*9990*/  MUFU.EX2 R234, R2 ;  /* 0x0000000200ea7308 */ /* 0x0006640000000800 */
[C---:B------:R-:W-:Y:S02]  /*99a0*/  FMUL.FTZ R70, R0.reuse, R70 ;  /* 0x0000004600467220 */ /* 0x040fe40000410000 */
[C---:B------:R-:W-:Y:S02]  /*99b0*/  FMUL.FTZ R71, R0.reuse, R71 ;  /* 0x0000004700477220 */ /* 0x040fe40000410000 */
[C---:B------:R-:W-:Y:S01]  /*99c0*/  FMUL.FTZ R74, R0.reuse, R74 ;  /* 0x0000004a004a7220 */ /* 0x040fe20000410000 */
[C---:B--2---:R-:W-:Y:S03]  /*99d0*/  HMMA.16816.F32.BF16 R52, R136.reuse, R140, R52 ;  /* 0x0000008c8834723c */ /* 0x044fe60000041834 */
[C---:B------:R-:W-:Y:S02]  /*99e0*/  FMUL.FTZ R75, R0.reuse, R75 ;  /* 0x0000004b004b7220 */ /* 0x040fe40000410000 */
[C---:B------:R-:W-:Y:S02]  /*99f0*/  FMUL.FTZ R78, R0.reuse, R78 ;  /* 0x0000004e004e7220 */ /* 0x040fe40000410000 */
[C---:B------:R-:W-:Y:S01]  /*9a00*/  FMUL.FTZ R79, R0.reuse, R79 ;  /* 0x0000004f004f7220 */ /* 0x040fe20000410000 */
[C---:B------:R-:W-:Y:S01]  /*9a10*/  HMMA.16816.F32.BF16 R56, R136.reuse, R142, R56 ;  /* 0x0000008e8838723c */ /* 0x040fe20000041838 */
[----:B------:R-:W2:Y:S03]  /*9a20*/  LDSM.16.MT88.4 R140, [R194+0x4000] ;  /* 0x00400000c28c783b */ /* 0x000ea60000004200 */
        /* <DEDUP_REMOVED lines=11> */
[----:B------:R-:W-:Y:S02]  /*9ae0*/  FMUL.FTZ R95, R0, R95 ;  /* 0x0000005f005f7220 */ /* 0x000fe40000410000 */
[C---:B------:R-:W-:Y:S01]  /*9af0*/  HMMA.16816.F32.BF16 R72, R136.reuse, R150, R72 ;  /* 0x000000968848723c */ /* 0x040fe20000041848 */
[----:B------:R-:W1:Y:S03]  /*9b00*/  LDSM.16.MT88.4 R148, [R196+0x4000] ;  /* 0x00400000c494783b */ /* 0x000e660000004200 */
[--C-:B---3--:R-:W-:Y:S02]  /*9b10*/  FFMA.FTZ R2, R184, c[0x0][0x2d0], -R172.reuse ;  /* 0x0000b400b8027a23 */ /* 0x108fe400000108ac */
[C---:B------:R-:W-:Y:S02]  /*9b20*/  FMUL.FTZ R98, R0.reuse, R98 ;  /* 0x0000006200627220 */ /* 0x040fe40000410000 */
[C---:B------:R-:W-:Y:S01]  /*9b30*/  FMUL.FTZ R99, R0.reuse, R99 ;  /* 0x0000006300637220 */ /* 0x040fe20000410000 */
[C---:B--2---:R-:W-:Y:S01]  /*9b40*/  HMMA.16816.F32.BF16 R76, R136.reuse, R140, R76 ;  /* 0x0000008c884c723c */ /* 0x044fe2000004184c */
[----:B------:R2:W-:Y:S02]  /*9b50*/  MUFU.EX2 R233, R2 ;  /* 0x0000000200e97308 */ /* 0x0005e40000000800 */
[C---:B------:R-:W-:Y:S02]  /*9b60*/  FMUL.FTZ R102, R0.reuse, R102 ;  /* 0x0000006600667220 */ /* 0x040fe40000410000 */
[C---:B------:R-:W-:Y:S02]  /*9b70*/  FMUL.FTZ R103, R0.reuse, R103 ;  /* 0x0000006700677220 */ /* 0x040fe40000410000 */
[C---:B------:R-:W-:Y:S01]  /*9b80*/  FMUL.FTZ R106, R0.reuse, R106 ;  /* 0x0000006a006a7220 */ /* 0x040fe20000410000 */
[C---:B------:R-:W-:Y:S01]  /*9b90*/  HMMA.16816.F32.BF16 R80, R136.reuse, R142, R80 ;  /* 0x0000008e8850723c */ /* 0x040fe20000041850 */
[----:B------:R-:W3:Y:S03]  /*9ba0*/  LDSM.16.MT88.4 R140, [R193+0x6000] ;  /* 0x00600000c18c783b */ /* 0x000ee60000004200 */
[C---:B------:R-:W-:Y:S02]  /*9bb0*/  FMUL.FTZ R107, R0.reuse, R107 ;  /* 0x0000006b006b7220 */ /* 0x040fe40000410000 */
[C---:B------:R-:W-:Y:S02]  /*9bc0*/  FMUL.FTZ R110, R0.reuse, R110 ;  /* 0x0000006e006e7220 */ /* 0x040fe40000410000 */
[C---:B-----5:R-:W-:Y:S04]  /*9bd0*/  HMMA.16816.F32.BF16 R84, R136.reuse, R144, R84 ;  /* 0x000000908854723c */ /* 0x060fe80000041854 */
[C---:B------:R-:W-:Y:S02]  /*9be0*/  FMUL.FTZ R111, R0.reuse, R111 ;  /* 0x0000006f006f7220 */ /* 0x040fe40000410000 */
[C---:B------:R-:W-:Y:S02]  /*9bf0*/  FMUL.FTZ R114, R0.reuse, R114 ;  /* 0x0000007200727220 */ /* 0x040fe40000410000 */
[C---:B------:R-:W-:Y:S01]  /*9c00*/  HMMA.16816.F32.BF16 R88, R136.reuse, R146, R88 ;  /* 0x000000928858723c */ /* 0x040fe20000041858 */
[----:B------:R-:W5:Y:S03]  /*9c10*/  LDSM.16.MT88.4 R144, [R194+0x6000] ;  /* 0x00600000c290783b */ /* 0x000f660000004200 */
[----:B--2---:R-:W-:Y:S02]  /*9c20*/  FFMA.FTZ R2, R185, c[0x0][0x2d0], -R172 ;  /* 0x0000b400b9027a23 */ /* 0x004fe400000108ac */
[C---:B------:R-:W-:Y:S02]  /*9c30*/  FMUL.FTZ R115, R0.reuse, R115 ;  /* 0x0000007300737220 */ /* 0x040fe40000410000 */
[C---:B-1----:R-:W-:Y:S01]  /*9c40*/  HMMA.16816.F32.BF16 R92, R136.reuse, R148, R92 ;  /* 0x00000094885c723c */ /* 0x042fe2000004185c */
[----:B------:R1:W2:Y:S03]  /*9c50*/  MUFU.EX2 R231, R2 ;  /* 0x0000000200e77308 */ /* 0x0002a60000000800 */
[C---:B------:R-:W-:Y:S02]  /*9c60*/  FMUL.FTZ R118, R0.reuse, R118 ;  /* 0x0000007600767220 */ /* 0x040fe40000410000 */
[C---:B------:R-:W-:Y:S02]  /*9c70*/  FMUL.FTZ R119, R0.reuse, R119 ;  /* 0x0000007700777220 */ /* 0x040fe40000410000 */
[C---:B------:R-:W-:Y:S01]  /*9c80*/  HMMA.16816.F32.BF16 R96, R136.reuse, R150, R96 ;  /* 0x000000968860723c */ /* 0x040fe20000041860 */
[----:B------:R-:W2:Y:S03]  /*9c90*/  LDSM.16.MT88.4 R148, [R197+0x6000] ;  /* 0x00600000c594783b */ /* 0x000ea60000004200 */
[C---:B------:R-:W-:Y:S02]  /*9ca0*/  FMUL.FTZ R122, R0.reuse, R122 ;  /* 0x0000007a007a7220 */ /* 0x040fe40000410000 */
[C---:B------:R-:W-:Y:S02]  /*9cb0*/  FMUL.FTZ R123, R0.reuse, R123 ;  /* 0x0000007b007b7220 */ /* 0x040fe40000410000 */
[C---:B------:R-:W-:Y:S01]  /*9cc0*/  FMUL.FTZ R126, R0.reuse, R126 ;  /* 0x0000007e007e7220 */ /* 0x040fe20000410000 */
[C---:B---3--:R-:W-:Y:S03]  /*9cd0*/  HMMA.16816.F32.BF16 R100, R136.reuse, R140, R100 ;  /* 0x0000008c8864723c */ /* 0x048fe60000041864 */
[C---:B------:R-:W-:Y:S02]  /*9ce0*/  FMUL.FTZ R127, R0.reuse, R127 ;  /* 0x0000007f007f7220 */ /* 0x040fe40000410000 */
[C---:B------:R-:W-:Y:S02]  /*9cf0*/  FMUL.FTZ R130, R0.reuse, R130 ;  /* 0x0000008200827220 */ /* 0x040fe40000410000 */
[----:B------:R-:W-:Y:S01]  /*9d00*/  FMUL.FTZ R131, R0, R131 ;  /* 0x0000008300837220 */ /* 0x000fe20000410000 */
[C---:B------:R-:W-:Y:S01]  /*9d10*/  HMMA.16816.F32.BF16 R104, R136.reuse, R142, R104 ;  /* 0x0000008e8868723c */ /* 0x040fe20000041868 */
[----:B------:R-:W3:Y:S03]  /*9d20*/  LDSM.16.MT88.4 R140, [R196+0x6000] ;  /* 0x00600000c48c783b */ /* 0x000ee60000004200 */
[--C-:B-1----:R-:W-:Y:S02]  /*9d30*/  FFMA.FTZ R2, R186, c[0x0][0x2d0], -R173.reuse ;  /* 0x0000b400ba027a23 */ /* 0x102fe400000108ad */
[----:B------:R-:W-:Y:S02]  /*9d40*/  FFMA.FTZ R164, R3, R175, R188 ;  /* 0x000000af03a47223 */ /* 0x000fe400000100bc */
[C---:B-----5:R-:W-:Y:S01]  /*9d50*/  HMMA.16816.F32.BF16 R108, R136.reuse, R144, R108 ;  /* 0x00000090886c723c */ /* 0x060fe2000004186c */
[----:B------:R1:W-:Y:S07]  /*9d60*/  MUFU.EX2 R227, R2 ;  /* 0x0000000200e37308 */ /* 0x0003ee0000000800 */
[C---:B------:R-:W-:Y:S01]  /*9d70*/  HMMA.16816.F32.BF16 R112, R136.reuse, R146, R112 ;  /* 0x000000928870723c */ /* 0x040fe20000041870 */
[----:B------:R-:W5:Y:S07]  /*9d80*/  LDSM.16.MT88.4 R144, [R193+0x800] ;  /* 0x00080000c190783b */ /* 0x000f6e0000004200 */
[C---:B--2---:R-:W-:Y:S08]  /*9d90*/  HMMA.16816.F32.BF16 R116, R136.reuse, R148, R116 ;  /* 0x000000948874723c */ /* 0x044ff00000041874 */
[C---:B------:R-:W-:Y:S01]  /*9da0*/  HMMA.16816.F32.BF16 R120, R136.reuse, R150, R120 ;  /* 0x000000968878723c */ /* 0x040fe20000041878 */
[----:B------:R-:W2:Y:S03]  /*9db0*/  LDSM.16.MT88.4 R148, [R194+0x800] ;  /* 0x00080000c294783b */ /* 0x000ea60000004200 */
[--C-:B-1----:R-:W-:Y:S04]  /*9dc0*/  FFMA.FTZ R2, R187, c[0x0][0x2d0], -R173.reuse ;  /* 0x0000b400bb027a23 */ /* 0x102fe800000108ad */
[----:B------:R-:W1:Y:S01]  /*9dd0*/  MUFU.EX2 R187, R2 ;  /* 0x0000000200bb7308 */ /* 0x000e620000000800 */
[C---:B---3--:R-:W-:Y:S08]  /*9de0*/  HMMA.16816.F32.BF16 R124, R136.reuse, R140, R124 ;  /* 0x0000008c887c723c */ /* 0x048ff0000004187c */
[----:B------:R-:W-:Y:S01]  /*9df0*/  HMMA.16816.F32.BF16 R128, R136, R142, R128 ;  /* 0x0000008e8880723c */ /* 0x000fe20000041880 */
[----:B------:R-:W3:Y:S06]  /*9e00*/  LDSM.16.MT88.4 R140, [R197+0x800] ;  /* 0x00080000c58c783b */ /* 0x000eec0000004200 */
[----:B------:R-:W-:Y:S02]  /*9e10*/  F2FP.BF16.PACK_AB R136, R236, R237 ;  /* 0x000000edec88723e */ /* 0x000fe400000010ff */
[----:B------:R-:W-:Y:S03]  /*9e20*/  F2FP.BF16.PACK_AB R137, R234, R235 ;  /* 0x000000ebea89723e */ /* 0x000fe600000010ff */
[----:B------:R-:W-:Y:S02]  /*9e30*/  F2FP.BF16.PACK_AB R138, R231, R233 ;  /* 0x000000e9e78a723e */ /* 0x000fe400000010ff */
[----:B-1----:R-:W-:Y:S01]  /*9e40*/  F2FP.BF16.PACK_AB R139, R187, R227 ;  /* 0x000000e3bb8b723e */ /* 0x002fe200000010ff */
[--C-:B------:R-:W-:Y:S04]  /*9e50*/  FFMA.FTZ R2, R190, c[0x0][0x2d0], -R172.reuse ;  /* 0x0000b400be027a23 */ /* 0x100fe800000108ac */
[----:B------:R1:W-:Y:S02]  /*9e60*/  MUFU.EX2 R186, R2 ;  /* 0x0000000200ba7308 */ /* 0x0003e40000000800 */
[C---:B-----5:R-:W-:Y:S08]  /*9e70*/  HMMA.16816.F32.BF16 R4, R136.reuse, R144, R4 ;  /* 0x000000908804723c */ /* 0x060ff00000041804 */
[C---:B------:R-:W-:Y:S01]  /*9e80*/  HMMA.16816.F32.BF16 R8, R136.reuse, R146, R8 ;  /* 0x000000928808723c */ /* 0x040fe20000041808 */
[----:B------:R-:W5:Y:S07]  /*9e90*/  LDSM.16.MT88.4 R144, [R196+0x800] ;  /* 0x00080000c490783b */ /* 0x000f6e0000004200 */
[C---:B--2---:R-:W-:Y:S04]  /*9ea0*/  HMMA.16816.F32.BF16 R12, R136.reuse, R148, R12 ;  /* 0x00000094880c723c */ /* 0x044fe8000004180c */
[--C-:B-1----:R-:W-:Y:S04]  /*9eb0*/  FFMA.FTZ R2, R191, c[0x0][0x2d0], -R172.reuse ;  /* 0x0000b400bf027a23 */ /* 0x102fe800000108ac */
[C---:B------:R-:W-:Y:S01]  /*9ec0*/  HMMA.16816.F32.BF16 R16, R136.reuse, R150, R16 ;  /* 0x000000968810723c */ /* 0x040fe20000041810 */
[----:B------:R-:W1:Y:S01]  /*9ed0*/  LDSM.16.MT88.4 R148, [R193+0x2800] ;  /* 0x00280000c194783b */ /* 0x000e620000004200 */
[----:B------:R2:W1:Y:S06]  /*9ee0*/  MUFU.EX2 R185, R2 ;  /* 0x0000000200b97308 */ /* 0x00046c0000000800 */
[C---:B---3--:R-:W-:Y:S08]  /*9ef0*/  HMMA.16816.F32.BF16 R20, R136.reuse, R140, R20 ;  /* 0x0000008c8814723c */ /* 0x048ff00000041814 */
[C---:B------:R-:W-:Y:S01]  /*9f00*/  HMMA.16816.F32.BF16 R24, R136.reuse, R142, R24 ;  /* 0x0000008e8818723c */ /* 0x040fe20000041818 */
[----:B------:R-:W3:Y:S07]  /*9f10*/  LDSM.16.MT88.4 R140, [R194+0x2800] ;  /* 0x00280000c28c783b */ /* 0x000eee0000004200 */
[C---:B-----5:R-:W-:Y:S04]  /*9f20*/  HMMA.16816.F32.BF16 R28, R136.reuse, R144, R28 ;  /* 0x00000090881c723c */ /* 0x060fe8000004181c */
[--C-:B--2---:R-:W-:Y:S04]  /*9f30*/  FFMA.FTZ R2, R223, c[0x0][0x2d0], -R173.reuse ;  /* 0x0000b400df027a23 */ /* 0x104fe800000108ad */
[----:B------:R2:W-:Y:S01]  /*9f40*/  MUFU.EX2 R183, R2 ;  /* 0x0000000200b77308 */ /* 0x0005e20000000800 */
[C---:B------:R-:W-:Y:S01]  /*9f50*/  HMMA.16816.F32.BF16 R32, R136.reuse, R146, R32 ;  /* 0x000000928820723c */ /* 0x040fe20000041820 */
[----:B------:R-:W5:Y:S07]  /*9f60*/  LDSM.16.MT88.4 R144, [R197+0x2800] ;  /* 0x00280000c590783b */ /* 0x000f6e0000004200 */
[C---:B-1----:R-:W-:Y:S08]  /*9f70*/  HMMA.16816.F32.BF16 R36, R136.reuse, R148, R36 ;  /* 0x000000948824723c */ /* 0x042ff00000041824 */
[C---:B------:R-:W-:Y:S01]  /*9f80*/  HMMA.16816.F32.BF16 R40, R136.reuse, R150, R40 ;  /* 0x000000968828723c */ /* 0x040fe20000041828 */
[----:B------:R-:W1:Y:S03]  /*9f90*/  LDSM.16.MT88.4 R148, [R196+0x2800] ;  /* 0x00280000c494783b */ /* 0x000e660000004200 */
[--C-:B--2---:R-:W-:Y:S04]  /*9fa0*/  FFMA.FTZ R2, R222, c[0x0][0x2d0], -R173.reuse ;  /* 0x0000b400de027a23 */ /* 0x104fe800000108ad */
[C---:B---3--:R-:W-:Y:S01]  /*9fb0*/  HMMA.16816.F32.BF16 R44, R136.reuse, R140, R44 ;  /* 0x0000008c882c723c */ /* 0x048fe2000004182c */
[----:B------:R2:W3:Y:S07]  /*9fc0*/  MUFU.EX2 R184, R2 ;  /* 0x0000000200b87308 */ /* 0x0004ee0000000800 */
[C---:B------:R-:W-:Y:S01]  /*9fd0*/  HMMA.16816.F32.BF16 R48, R136.reuse, R142, R48 ;  /* 0x0000008e8830723c */ /* 0x040fe20000041830 */
[----:B------:R-:W3:Y:S07]  /*9fe0*/  LDSM.16.MT88.4 R140, [R193+0x4800] ;  /* 0x00480000c18c783b */ /* 0x000eee0000004200 */
[C---:B-----5:R-:W-:Y:S08]  /*9ff0*/  HMMA.16816.F32.BF16 R52, R136.reuse, R144, R52 ;  /* 0x000000908834723c */ /* 0x060ff00000041834 */
[C---:B------:R-:W-:Y:S01]  /*a000*/  HMMA.16816.F32.BF16 R56, R136.reuse, R146, R56 ;  /* 0x000000928838723c */ /* 0x040fe20000041838 */
[----:B------:R-:W5:Y:S03]  /*a010*/  LDSM.16.MT88.4 R144, [R194+0x4800] ;  /* 0x00480000c290783b */ /* 0x000f660000004200 */
[--C-:B--2---:R-:W-:Y:S04]  /*a020*/  FFMA.FTZ R2, R225, c[0x0][0x2d0], -R172.reuse ;  /* 0x0000b400e1027a23 */ /* 0x104fe800000108ac */
[C---:B-1----:R-:W-:Y:S01]  /*a030*/  HMMA.16816.F32.BF16 R60, R136.reuse, R148, R60 ;  /* 0x00000094883c723c */ /* 0x042fe2000004183c */
[----:B------:R1:W-:Y:S07]  /*a040*/  MUFU.EX2 R182, R2 ;  /* 0x0000000200b67308 */ /* 0x0003ee0000000800 */
[C---:B------:R-:W-:Y:S01]  /*a050*/  HMMA.16816.F32.BF16 R64, R136.reuse, R150, R64 ;  /* 0x000000968840723c */ /* 0x040fe20000041840 */
[----:B------:R-:W2:Y:S07]  /*a060*/  LDSM.16.MT88.4 R148, [R197+0x4800] ;  /* 0x00480000c594783b */ /* 0x000eae0000004200 */
[C---:B---3--:R-:W-:Y:S08]  /*a070*/  HMMA.16816.F32.BF16 R68, R136.reuse, R140, R68 ;  /* 0x0000008c8844723c */ /* 0x048ff00000041844 */
[C---:B------:R-:W-:Y:S01]  /*a080*/  HMMA.16816.F32.BF16 R72, R136.reuse, R142, R72 ;  /* 0x0000008e8848723c */ /* 0x040fe20000041848 */
[----:B------:R-:W3:Y:S03]  /*a090*/  LDSM.16.MT88.4 R140, [R196+0x4800] ;  /* 0x00480000c48c783b */ /* 0x000ee60000004200 */
[--C-:B-1----:R-:W-:Y:S04]  /*a0a0*/  FFMA.FTZ R2, R226, c[0x0][0x2d0], -R172.reuse ;  /* 0x0000b400e2027a23 */ /* 0x102fe800000108ac */
[----:B------:R1:W1:Y:S01]  /*a0b0*/  MUFU.EX2 R181, R2 ;  /* 0x0000000200b57308 */ /* 0x0002620000000800 */
[C---:B-----5:R-:W-:Y:S08]  /*a0c0*/  HMMA.16816.F32.BF16 R76, R136.reuse, R144, R76 ;  /* 0x00000090884c723c */ /* 0x060ff0000004184c */
[C---:B------:R-:W-:Y:S01]  /*a0d0*/  HMMA.16816.F32.BF16 R80, R136.reuse, R146, R80 ;  /* 0x000000928850723c */ /* 0x040fe20000041850 */
[----:B------:R-:W5:Y:S07]  /*a0e0*/  LDSM.16.MT88.4 R144, [R193+0x6800] ;  /* 0x00680000c190783b */ /* 0x000f6e0000004200 */
[C---:B--2---:R-:W-:Y:S04]  /*a0f0*/  HMMA.16816.F32.BF16 R84, R136.reuse, R148, R84 ;  /* 0x000000948854723c */ /* 0x044fe80000041854 */
[--C-:B-1----:R-:W-:Y:S04]  /*a100*/  FFMA.FTZ R2, R189, c[0x0][0x2d0], -R173.reuse ;  /* 0x0000b400bd027a23 */ /* 0x102fe800000108ad */
[C---:B------:R-:W-:Y:S01]  /*a110*/  HMMA.16816.F32.BF16 R88, R136.reuse, R150, R88 ;  /* 0x000000968858723c */ /* 0x040fe20000041858 */
[----:B------:R-:W1:Y:S01]  /*a120*/  LDSM.16.MT88.4 R148, [R194+0x6800] ;  /* 0x00680000c294783b */ /* 0x000e620000004200 */
[----:B------:R2:W-:Y:S06]  /*a130*/  MUFU.EX2 R180, R2 ;  /* 0x0000000200b47308 */ /* 0x0005ec0000000800 */
[C---:B---3--:R-:W-:Y:S08]  /*a140*/  HMMA.16816.F32.BF16 R92, R136.reuse, R140, R92 ;  /* 0x0000008c885c723c */ /* 0x048ff0000004185c */
[C---:B------:R-:W-:Y:S01]  /*a150*/  HMMA.16816.F32.BF16 R96, R136.reuse, R142, R96 ;  /* 0x0000008e8860723c */ /* 0x040fe20000041860 */
[----:B------:R-:W3:Y:S07]  /*a160*/  LDSM.16.MT88.4 R140, [R197+0x6800] ;  /* 0x00680000c58c783b */ /* 0x000eee0000004200 */
[C---:B-----5:R-:W-:Y:S04]  /*a170*/  HMMA.16816.F32.BF16 R100, R136.reuse, R144, R100 ;  /* 0x000000908864723c */ /* 0x060fe80000041864 */
[--C-:B--2---:R-:W-:Y:S04]  /*a180*/  FFMA.FTZ R2, R221, c[0x0][0x2d0], -R173.reuse ;  /* 0x0000b400dd027a23 */ /* 0x104fe800000108ad */
[----:B------:R2:W5:Y:S01]  /*a190*/  MUFU.EX2 R179, R2 ;  /* 0x0000000200b37308 */ /* 0x0005620000000800 */
[C---:B------:R-:W-:Y:S01]  /*a1a0*/  HMMA.16816.F32.BF16 R104, R136.reuse, R146, R104 ;  /* 0x000000928868723c */ /* 0x040fe20000041868 */
[----:B------:R-:W4:Y:S07]  /*a1b0*/  LDSM.16.MT88.4 R144, [R196+0x6800] ;  /* 0x00680000c490783b */ /* 0x000f2e0000004200 */
[C---:B-1----:R-:W-:Y:S08]  /*a1c0*/  HMMA.16816.F32.BF16 R108, R136.reuse, R148, R108 ;  /* 0x00000094886c723c */ /* 0x042ff0000004186c */
[C---:B------:R-:W-:Y:S01]  /*a1d0*/  HMMA.16816.F32.BF16 R112, R136.reuse, R150, R112 ;  /* 0x000000968870723c */ /* 0x040fe20000041870 */
[----:B------:R-:W-:Y:S03]  /*a1e0*/  LDSM.16.MT88.4 R148, [R194+0x1000] ;  /* 0x00100000c294783b */ /* 0x000fe60000004200 */
[--C-:B--2---:R-:W-:Y:S04]  /*a1f0*/  FFMA.FTZ R2, R232, c[0x0][0x2d0], -R172.reuse ;  /* 0x0000b400e8027a23 */ /* 0x104fe800000108ac */
[C---:B---3--:R-:W-:Y:S01]  /*a200*/  HMMA.16816.F32.BF16 R116, R136.reuse, R140, R116 ;  /* 0x0000008c8874723c */ /* 0x048fe20000041874 */
[----:B------:R1:W2:Y:S03]  /*a210*/  MUFU.EX2 R178, R2 ;  /* 0x0000000200b27308 */ /* 0x0002a60000000800 */
[----:B------:R-:W-:Y:S04]  /*a220*/  FFMA.FTZ R172, R228, c[0x0][0x2d0], -R172 ;  /* 0x0000b400e4ac7a23 */ /* 0x000fe800000108ac */
[C---:B------:R-:W-:Y:S01]  /*a230*/  HMMA.16816.F32.BF16 R120, R136.reuse, R142, R120 ;  /* 0x0000008e8878723c */ /* 0x040fe20000041878 */
[----:B------:R-:W3:Y:S02]  /*a240*/  LDSM.16.MT88.4 R140, [R193+0x1000] ;  /* 0x00100000c18c783b */ /* 0x000ee40000004200 */
[----:B------:R-:W-:Y:S05]  /*a250*/  MUFU.EX2 R174, R172 ;  /* 0x000000ac00ae7308 */ /* 0x000fea0000000800 */
[C---:B----4-:R-:W-:Y:S08]  /*a260*/  HMMA.16816.F32.BF16 R124, R136.reuse, R144, R124 ;  /* 0x00000090887c723c */ /* 0x050ff0000004187c */
[----:B------:R-:W-:Y:S01]  /*a270*/  HMMA.16816.F32.BF16 R128, R136, R146, R128 ;  /* 0x000000928880723c */ /* 0x000fe20000041880 */
[----:B------:R-:W4:Y:S03]  /*a280*/  LDSM.16.MT88.4 R144, [R197+0x1000] ;  /* 0x00100000c590783b */ /* 0x000f260000004200 */
[--C-:B-1----:R-:W-:Y:S03]  /*a290*/  FFMA.FTZ R2, R239, c[0x0][0x2d0], -R173.reuse ;  /* 0x0000b400ef027a23 */ /* 0x102fe600000108ad */
[----:B------:R-:W-:Y:S01]  /*a2a0*/  F2FP.BF16.PACK_AB R136, R185, R186 ;  /* 0x000000bab988723e */ /* 0x000fe200000010ff */
[----:B------:R1:W-:Y:S01]  /*a2b0*/  MUFU.EX2 R3, R2 ;  /* 0x0000000200037308 */ /* 0x0003e20000000800 */
[----:B------:R-:W-:Y:S03]  /*a2c0*/  F2FP.BF16.PACK_AB R137, R184, R183 ;  /* 0x000000b7b889723e */ /* 0x000fe600000010ff */
[----:B------:R-:W-:Y:S02]  /*a2d0*/  F2FP.BF16.PACK_AB R138, R181, R182 ;  /* 0x000000b6b58a723e */ /* 0x000fe400000010ff */
[----:B-----5:R-:W-:Y:S07]  /*a2e0*/  F2FP.BF16.PACK_AB R139, R179, R180 ;  /* 0x000000b4b38b723e */ /* 0x020fee00000010ff */
[C---:B---3--:R-:W-:Y:S08]  /*a2f0*/  HMMA.16816.F32.BF16 R4, R136.reuse, R140, R4 ;  /* 0x0000008c8804723c */ /* 0x048ff00000041804 */
[C---:B------:R-:W-:Y:S01]  /*a300*/  HMMA.16816.F32.BF16 R8, R136.reuse, R142, R8 ;  /* 0x0000008e8808723c */ /* 0x040fe20000041808 */
[----:B------:R-:W3:Y:S03]  /*a310*/  LDSM.16.MT88.4 R140, [R193+0x3000] ;  /* 0x00300000c18c783b */ /* 0x000ee60000004200 */
[--C-:B-1----:R-:W-:Y:S04]  /*a320*/  FFMA.FTZ R2, R242, c[0x0][0x2d0], -R173.reuse ;  /* 0x0000b400f2027a23 */ /* 0x102fe800000108ad */
[C---:B------:R-:W-:Y:S01]  /*a330*/  HMMA.16816.F32.BF16 R12, R136.reuse, R148, R12 ;  /* 0x00000094880c723c */ /* 0x040fe2000004180c */
[----:B------:R1:W5:Y:S07]  /*a340*/  MUFU.EX2 R175, R2 ;  /* 0x0000000200af7308 */ /* 0x00036e0000000800 */
[C---:B------:R-:W-:Y:S01]  /*a350*/  HMMA.16816.F32.BF16 R16, R136.reuse, R150, R16 ;  /* 0x000000968810723c */ /* 0x040fe20000041810 */
[----:B------:R-:W2:Y:S07]  /*a360*/  LDSM.16.MT88.4 R148, [R194+0x3000] ;  /* 0x00300000c294783b */ /* 0x000eae0000004200 */
[C---:B----4-:R-:W-:Y:S08]  /*a370*/  HMMA.16816.F32.BF16 R20, R136.reuse, R144, R20 ;  /* 0x000000908814723c */ /* 0x050ff00000041814 */
[C---:B------:R-:W-:Y:S01]  /*a380*/  HMMA.16816.F32.BF16 R24, R136.reuse, R146, R24 ;  /* 0x000000928818723c */ /* 0x040fe20000041818 */
[----:B------:R-:W4:Y:S03]  /*a390*/  LDSM.16.MT88.4 R144, [R197+0x3000] ;  /* 0x00300000c590783b */ /* 0x000f260000004200 */
[--C-:B-1----:R-:W-:Y:S02]  /*a3a0*/  FFMA.FTZ R2, R246, c[0x0][0x2d0], -R173.reuse ;  /* 0x0000b400f6027a23 */ /* 0x102fe400000108ad */
[----:B------:R-:W-:Y:S02]  /*a3b0*/  FFMA.FTZ R173, R135, c[0x0][0x2d0], -R173 ;  /* 0x0000b40087ad7a23 */ /* 0x000fe400000108ad */
[C---:B------:R-:W-:Y:S01]  /*a3c0*/  HMMA.16816.F32.BF16 R28, R136.reuse, R152, R28 ;  /* 0x00000098881c723c */ /* 0x040fe2000004181c */
[----:B------:R1:W-:Y:S07]  /*a3d0*/  MUFU.EX2 R172, R2 ;  /* 0x0000000200ac7308 */ /* 0x0003ee0000000800 */
[C---:B------:R-:W-:Y:S01]  /*a3e0*/  HMMA.16816.F32.BF16 R32, R136.reuse, R154, R32 ;  /* 0x0000009a8820723c */ /* 0x040fe20000041820 */
[----:B------:R-:W5:Y:S02]  /*a3f0*/  LDSM.16.MT88.4 R152, [R196+0x3000] ;  /* 0x00300000c498783b */ /* 0x000f640000004200 */
[----:B------:R4:W4:Y:S05]  /*a400*/  MUFU.EX2 R134, R173 ;  /* 0x000000ad00867308 */ /* 0x00092a0000000800 */
[C---:B---3--:R-:W-:Y:S08]  /*a410*/  HMMA.16816.F32.BF16 R36, R136.reuse, R140, R36 ;  /* 0x0000008c8824723c */ /* 0x048ff00000041824 */
[C---:B------:R-:W-:Y:S01]  /*a420*/  HMMA.16816.F32.BF16 R40, R136.reuse, R142, R40 ;  /* 0x0000008e8828723c */ /* 0x040fe20000041828 */
[----:B------:R-:W3:Y:S03]  /*a430*/  LDSM.16.MT88.4 R140, [R193+0x5000] ;  /* 0x00500000c18c783b */ /* 0x000ee60000004200 */
[----:B-1----:R-:W-:Y:S02]  /*a440*/  FFMA.FTZ R2, R0, R160, R238 ;  /* 0x000000a000027223 */ /* 0x002fe400000100ee */
[----:B------:R-:W-:Y:S02]  /*a450*/  FADD.FTZ R0, R244, R164 ;  /* 0x000000a4f4007221 */ /* 0x000fe40000010000 */
[C---:B--2---:R-:W-:Y:S01]  /*a460*/  HMMA.16816.F32.BF16 R44, R136.reuse, R148, R44 ;  /* 0x00000094882c723c */ /* 0x044fe2000004182c */
[----:B------:R-:W-:Y:S03]  /*a470*/  LDSM.16.MT88.4 R160, [R197+0x1800] ;  /* 0x00180000c5a0783b */ /* 0x000fe60000004200 */
[----:B------:R-:W-:Y:S02]  /*a480*/  FADD.FTZ R2, R241, R2 ;  /* 0x00000002f1027221 */ /* 0x000fe40000010000 */
[----:B------:R-:W-:Y:S02]  /*a490*/  FADD.FTZ R0, R245, R0 ;  /* 0x00000000f5007221 */ /* 0x000fe40000010000 */
[C---:B------:R-:W-:Y:S01]  /*a4a0*/  HMMA.16816.F32.BF16 R48, R136.reuse, R150, R48 ;  /* 0x000000968830723c */ /* 0x040fe20000041830 */
[----:B----4-:R-:W2:Y:S03]  /*a4b0*/  LDL R173, [R1+0x14] ;  /* 0x0000140001ad7983 */ /* 0x010ea60000100800 */
[----:B------:R-:W-:Y:S01]  /*a4c0*/  FADD.FTZ R135, R240, R2 ;  /* 0x00000002f0877221 */ /* 0x000fe20000010000 */
[----:B------:R-:W1:Y:S01]  /*a4d0*/  LDSM.16.MT88.4 R148, [R194+0x5000] ;  /* 0x00500000c294783b */ /* 0x000e620000004200 */
        /* <DEDUP_REMOVED lines=8> */
[C---:B-----5:R-:W-:Y:S04]  /*a560*/  HMMA.16816.F32.BF16 R60, R136.reuse, R152, R60 ;  /* 0x00000098883c723c */ /* 0x060fe8000004183c */
        /* <DEDUP_REMOVED lines=10> */
[----:B------:R-:W3:Y:S03]  /*a610*/  LDSM.16.MT88.4 R140, [R193+0x7000] ;  /* 0x00700000c18c783b */ /* 0x000ee60000004200 */
        /* <DEDUP_REMOVED lines=9> */
[C---:B----4-:R-:W-:Y:S04]  /*a6b0*/  HMMA.16816.F32.BF16 R84, R136.reuse, R144, R84 ;  /* 0x000000908854723c */ /* 0x050fe80000041854 */
[----:B------:R-:W-:Y:S02]  /*a6c0*/  FADD.FTZ R2, R178, R2 ;  /* 0x00000002b2027221 */ /* 0x000fe40000010000 */
[----:B------:R-:W-:Y:S02]  /*a6d0*/  FADD.FTZ R0, R179, R0 ;  /* 0x00000000b3007221 */ /* 0x000fe40000010000 */
[C---:B------:R-:W-:Y:S01]  /*a6e0*/  HMMA.16816.F32.BF16 R88, R136.reuse, R146, R88 ;  /* 0x000000928858723c */ /* 0x040fe20000041858 */
[----:B------:R-:W4:Y:S07]  /*a6f0*/  LDSM.16.MT88.4 R144, [R197+0x7000] ;  /* 0x00700000c590783b */ /* 0x000f2e0000004200 */
[C---:B-----5:R-:W-:Y:S08]  /*a700*/  HMMA.16816.F32.BF16 R92, R136.reuse, R152, R92 ;  /* 0x00000098885c723c */ /* 0x060ff0000004185c */
[C---:B------:R-:W-:Y:S01]  /*a710*/  HMMA.16816.F32.BF16 R96, R136.reuse, R154, R96 ;  /* 0x0000009a8860723c */ /* 0x040fe20000041860 */
[----:B------:R-:W5:Y:S07]  /*a720*/  LDSM.16.MT88.4 R152, [R196+0x7000] ;  /* 0x00700000c498783b */ /* 0x000f6e0000004200 */
[C---:B---3--:R-:W-:Y:S08]  /*a730*/  HMMA.16816.F32.BF16 R100, R136.reuse, R140, R100 ;  /* 0x0000008c8864723c */ /* 0x048ff00000041864 */
[C---:B------:R-:W-:Y:S08]  /*a740*/  HMMA.16816.F32.BF16 R104, R136.reuse, R142, R104 ;  /* 0x0000008e8868723c */ /* 0x040ff00000041868 */
[C---:B-1----:R-:W-:Y:S08]  /*a750*/  HMMA.16816.F32.BF16 R108, R136.reuse, R148, R108 ;  /* 0x00000094886c723c */ /* 0x042ff0000004186c */
[C---:B------:R-:W-:Y:S01]  /*a760*/  HMMA.16816.F32.BF16 R112, R136.reuse, R150, R112 ;  /* 0x000000968870723c */ /* 0x040fe20000041870 */
[----:B------:R-:W1:Y:S07]  /*a770*/  LDSM.16.MT88.4 R148, [R193+0x1800] ;  /* 0x00180000c194783b */ /* 0x000e6e0000004200 */
[C---:B----4-:R-:W-:Y:S08]  /*a780*/  HMMA.16816.F32.BF16 R116, R136.reuse, R144, R116 ;  /* 0x000000908874723c */ /* 0x050ff00000041874 */
[C---:B------:R-:W-:Y:S08]  /*a790*/  HMMA.16816.F32.BF16 R120, R136.reuse, R146, R120 ;  /* 0x000000928878723c */ /* 0x040ff00000041878 */
[C---:B-----5:R-:W-:Y:S08]  /*a7a0*/  HMMA.16816.F32.BF16 R124, R136.reuse, R152, R124 ;  /* 0x00000098887c723c */ /* 0x060ff0000004187c */
        /* <DEDUP_REMOVED lines=9> */
[C---:B-1----:R-:W-:Y:S01]  /*a840*/  HMMA.16816.F32.BF16 R140, R136.reuse, R148, R4 ;  /* 0x00000094888c723c */ /* 0x042fe20000041804 */
[----:B------:R-:W1:Y:S02]  /*a850*/  LDSM.16.MT88.4 R4, [R193+0x3800] ;  /* 0x00380000c104783b */ /* 0x000e640000004200 */
[----:B------:R-:W-:Y:S02]  /*a860*/  FADD.FTZ R2, R174, R2 ;  /* 0x00000002ae027221 */ /* 0x000fe40000010000 */
[----:B------:R-:W-:Y:S01]  /*a870*/  FADD.FTZ R0, R172, R3 ;  /* 0x00000003ac007221 */ /* 0x000fe20000010000 */
[----:B------:R-:W-:Y:S02]  /*a880*/  MOV R3, R133 ;  /* 0x0000008500037202 */ /* 0x000fe40000000f00 */
[C---:B------:R-:W-:Y:S01]  /*a890*/  HMMA.16816.F32.BF16 R144, R136.reuse, R150, R8 ;  /* 0x000000968890723c */ /* 0x040fe20000041808 */
[----:B------:R-:W3:Y:S03]  /*a8a0*/  LDSM.16.MT88.4 R8, [R194+0x3800] ;  /* 0x00380000c208783b */ /* 0x000ee60000004200 */
[----:B------:R-:W-:Y:S01]  /*a8b0*/  FADD.FTZ R0, R134, R0 ;  /* 0x0000000086007221 */ /* 0x000fe20000010000 */
[----:B------:R-:W-:Y:S03]  /*a8c0*/  MOV R134, R132 ;  /* 0x0000008400867202 */ /* 0x000fe60000000f00 */
[C---:B------:R-:W-:Y:S01]  /*a8d0*/  HMMA.16816.F32.BF16 R148, R136.reuse, R156, R12 ;  /* 0x0000009c8894723c */ /* 0x040fe2000004180c */
[----:B------:R-:W4:Y:S07]  /*a8e0*/  LDSM.16.MT88.4 R12, [R197+0x3800] ;  /* 0x00380000c50c783b */ /* 0x000f2e0000004200 */
[C---:B------:R-:W-:Y:S01]  /*a8f0*/  HMMA.16816.F32.BF16 R152, R136.reuse, R158, R16 ;  /* 0x0000009e8898723c */ /* 0x040fe20000041810 */
[----:B------:R-:W5:Y:S07]  /*a900*/  LDSM.16.MT88.4 R16, [R196+0x3800] ;  /* 0x00380000c410783b */ /* 0x000f6e0000004200 */
[C---:B------:R-:W-:Y:S01]  /*a910*/  HMMA.16816.F32.BF16 R156, R136.reuse, R160, R20 ;  /* 0x000000a0889c723c */ /* 0x040fe20000041814 */
[----:B------:R-:W2:Y:S07]  /*a920*/  LDSM.16.MT88.4 R20, [R193+0x5800] ;  /* 0x00580000c114783b */ /* 0x000eae0000004200 */
[C---:B------:R-:W-:Y:S01]  /*a930*/  HMMA.16816.F32.BF16 R160, R136.reuse, R162, R24 ;  /* 0x000000a288a0723c */ /* 0x040fe20000041818 */
[----:B------:R-:W-:Y:S07]  /*a940*/  LDSM.16.MT88.4 R24, [R193+0x7800] ;  /* 0x00780000c118783b */ /* 0x000fee0000004200 */
[C---:B------:R-:W-:Y:S01]  /*a950*/  HMMA.16816.F32.BF16 R164, R136.reuse, R168, R28 ;  /* 0x000000a888a4723c */ /* 0x040fe2000004181c */
[----:B------:R-:W-:Y:S04]  /*a960*/  STL [R1+0x8], R2 ;  /* 0x0000080201007387 */ /* 0x000fe80000100800 */
[----:B------:R-:W-:Y:S03]  /*a970*/  STL [R1+0xc], R0 ;  /* 0x00000c0001007387 */ /* 0x000fe60000100800 */
        /* <DEDUP_REMOVED lines=12> */
[----:B------:R-:W5:Y:S02]  /*aa40*/  LDSM.16.MT88.4 R16, [R194+0x7800] ;  /* 0x00780000c210783b */ /* 0x000f640000004200 */
[----:B--2---:R-:W-:Y:S02]  /*aa50*/  ISETP.GT.AND P0, PT, R224, R173, PT ;  /* 0x000000ade000720c */ /* 0x004fe40003f04270 */
[----:B------:R-:W-:Y:S03]  /*aa60*/  MOV R224, R220 ;  /* 0x000000dc00e07202 */ /* 0x000fe60000000f00 */
[C---:B------:R-:W-:Y:S08]  /*aa70*/  HMMA.16816.F32.BF16 R68, R136.reuse, R20, R68 ;  /* 0x000000148844723c */ /* 0x040ff00000041844 */
[C---:B------:R-:W-:Y:S01]  /*aa80*/  HMMA.16816.F32.BF16 R72, R136.reuse, R22, R72 ;  /* 0x000000168848723c */ /* 0x040fe20000041848 */
[----:B------:R-:W2:Y:S07]  /*aa90*/  LDSM.16.MT88.4 R20, [R197+0x7800] ;  /* 0x00780000c514783b */ /* 0x000eae0000004200 */
[C---:B-1----:R-:W-:Y:S08]  /*aaa0*/  HMMA.16816.F32.BF16 R76, R136.reuse, R4, R76 ;  /* 0x00000004884c723c */ /* 0x042ff0000004184c */
[C---:B------:R-:W-:Y:S01]  /*aab0*/  HMMA.16816.F32.BF16 R80, R136.reuse, R6, R80 ;  /* 0x000000068850723c */ /* 0x040fe20000041850 */
[----:B------:R-:W1:Y:S07]  /*aac0*/  LDSM.16.MT88.4 R4, [R196+0x7800] ;  /* 0x00780000c404783b */ /* 0x000e6e0000004200 */
[C---:B---3--:R-:W-:Y:S08]  /*aad0*/  HMMA.16816.F32.BF16 R84, R136.reuse, R8, R84 ;  /* 0x000000088854723c */ /* 0x048ff00000041854 */
[C---:B------:R-:W-:Y:S08]  /*aae0*/  HMMA.16816.F32.BF16 R88, R136.reuse, R10, R88 ;  /* 0x0000000a8858723c */ /* 0x040ff00000041858 */
[C---:B----4-:R-:W-:Y:S08]  /*aaf0*/  HMMA.16816.F32.BF16 R92, R136.reuse, R12, R92 ;  /* 0x0000000c885c723c */ /* 0x050ff0000004185c */
[C---:B------:R-:W-:Y:S08]  /*ab00*/  HMMA.16816.F32.BF16 R96, R136.reuse, R14, R96 ;  /* 0x0000000e8860723c */ /* 0x040ff00000041860 */
[C---:B------:R-:W-:Y:S08]  /*ab10*/  HMMA.16816.F32.BF16 R100, R136.reuse, R24, R100 ;  /* 0x000000188864723c */ /* 0x040ff00000041864 */
[C---:B------:R-:W-:Y:S08]  /*ab20*/  HMMA.16816.F32.BF16 R104, R136.reuse, R26, R104 ;  /* 0x0000001a8868723c */ /* 0x040ff00000041868 */
[C---:B-----5:R-:W-:Y:S08]  /*ab30*/  HMMA.16816.F32.BF16 R108, R136.reuse, R16, R108 ;  /* 0x00000010886c723c */ /* 0x060ff0000004186c */
[C---:B------:R-:W-:Y:S08]  /*ab40*/  HMMA.16816.F32.BF16 R112, R136.reuse, R18, R112 ;  /* 0x000000128870723c */ /* 0x040ff00000041870 */
[C---:B--2---:R-:W-:Y:S08]  /*ab50*/  HMMA.16816.F32.BF16 R116, R136.reuse, R20, R116 ;  /* 0x000000148874723c */ /* 0x044ff00000041874 */
[C---:B------:R-:W-:Y:S08]  /*ab60*/  HMMA.16816.F32.BF16 R120, R136.reuse, R22, R120 ;  /* 0x000000168878723c */ /* 0x040ff00000041878 */
[C---:B-1----:R-:W-:Y:S08]  /*ab70*/  HMMA.16816.F32.BF16 R124, R136.reuse, R4, R124 ;  /* 0x00000004887c723c */ /* 0x042ff0000004187c */
[----:B------:R-:W-:Y:S01]  /*ab80*/  HMMA.16816.F32.BF16 R128, R136, R6, R128 ;  /* 0x000000068880723c */ /* 0x000fe20000041880 */
[----:B------:R-:W-:-:S07]  /*ab90*/  @P0 BRA `(.L_x_2230) ;  /* 0xffffc2b000000947 */ /* 0x000fce000383ffff */
.L_x_2229:
[----:B----4-:R-:W2:Y:S02]  /*aba0*/  LDL R0, [R1+0x4] ;  /* 0x0000040001007983 */ /* 0x010ea40000100800 */
[----:B--2---:R-:W-:-:S13]  /*abb0*/  ISETP.GE.AND P0, PT, R220, R0, PT ;  /* 0x00000000dc00720c */ /* 0x004fda0003f06270 */
[----:B------:R-:W-:Y:S05]  /*abc0*/  @!P0 BRA `(.L_x_2231) ;  /* 0x000037b000008947 */ /* 0x000fea0003800000 */
[----:B------:R-:W-:Y:S02]  /*abd0*/  MOV R135, R132 ;  /* 0x0000008400877202 */ /* 0x000fe40000000f00 */
[----:B------:R-:W-:Y:S02]  /*abe0*/  MOV R134, R133 ;  /* 0x0000008500867202 */ /* 0x000fe40000000f00 */
.L_x_2232:
[----:B------:R-:W2:Y:S01]  /*abf0*/  LDL R22, [R1] ;  /* 0x0000000001167983 */ /* 0x000ea20000100800 */
[----:B------:R-:W-:Y:S01]  /*ac00*/  SHF.R.S32.HI R0, RZ, 0x1f, R220 ;  /* 0x0000001fff007819 */ /* 0x000fe200000114dc */
[----:B------:R-:W-:Y:S04]  /*ac10*/  DEPBAR.LE SB0, 0x0 ;  /* 0x000080000000791a */ /* 0x000fe80000000000 */
[----:B------:R-:W-:Y:S01]  /*ac20*/  WARPSYNC 0xffffffff ;  /* 0xffffffff00007948 */ /* 0x000fe20003800000 */
[----:B------:R-:W-:Y:S01]  /*ac30*/  BAR.SYNC.DEFER_BLOCKING 0x0 ;  /* 0x0000000000007b1d */ /* 0x000fe20000010000 */
[----:B------:R-:W-:Y:S01]  /*ac40*/  IMAD R0, R0, c[0x0][0x208], RZ ;  /* 0x0000820000007a24 */ /* 0x000fe200078e02ff */
[----:B------:R-:W-:Y:S01]  /*ac50*/  IADD3 R20, P0, R250, 0x40, RZ ;  /* 0x00000040fa147810 */ /* 0x000fe20007f1e0ff */
[C---:B------:R-:W-:Y:S04]  /*ac60*/  IMAD.WIDE.U32 R4, R220.reuse, c[0x0][0x208], RZ ;  /* 0x00008200dc047a25 */ /* 0x040fe800078e00ff */
[----:B------:R-:W-:Y:S01]  /*ac70*/  IMAD R0, R220, c[0x0][0x20c], R0 ;  /* 0x00008300dc007a24 */ /* 0x000fe200078e0200 */
[C---:B------:R-:W-:Y:S04]  /*ac80*/  SHF.L.U32 R3, R4.reuse, 0x6, RZ ;  /* 0x0000000604037819 */ /* 0x040fe800000006ff */
[----:B------:R-:W-:Y:S02]  /*ac90*/  IADD3 R0, R5, R0, RZ ;  /* 0x0000000005007210 */ /* 0x000fe40007ffe0ff */
[C---:B------:R-:W-:Y:S02]  /*aca0*/  IADD3 R2, P6, R3.reuse, R250, RZ ;  /* 0x000000fa03027210 */ /* 0x040fe40007fde0ff */
[----:B------:R-:W-:Y:S02]  /*acb0*/  SHF.L.U64.HI R0, R4, 0x6, R0 ;  /* 0x0000000604007819 */ /* 0x000fe40000010200 */
[C---:B------:R-:W-:Y:S01]  /*acc0*/  IADD3 R4, P1, R3.reuse, R20, RZ ;  /* 0x0000001403047210 */ /* 0x040fe20007f3e0ff */
        /* <DEDUP_REMOVED lines=9> */
[----:B------:R-:W3:Y:S04]  /*ad60*/  LDL R132, [R1+0x4] ;  /* 0x0000040001847983 */ /* 0x000ee80000100800 */
[----:B------:R-:W4:Y:S01]  /*ad70*/  LDL.LU R242, [R1+0x8] ;  /* 0x0000080001f27983 */ /* 0x000f220000300800 */
[-C--:B--2---:R-:W-:Y:S02]  /*ad80*/  IADD3.X R15, RZ, R22.reuse, RZ, P0, !PT ;  /* 0x00000016ff0f7210 */ /* 0x084fe400007fe4ff */
[CC--:B------:R-:W-:Y:S02]  /*ad90*/  IADD3.X R5, R0.reuse, R22.reuse, RZ, P6, !PT ;  /* 0x0000001600057210 */ /* 0x0c0fe400037fe4ff */
[----:B------:R-:W-:Y:S02]  /*ada0*/  IADD3.X R8, R0, R15, RZ, P1, !PT ;  /* 0x0000000f00087210 */ /* 0x000fe40000ffe4ff */
[----:B------:R-:W-:Y:S02]  /*adb0*/  LEA R12, P6, R4, c[0x0][0x1f8], 0x1 ;  /* 0x00007e00040c7a11 */ /* 0x000fe400078c08ff */
[----:B------:R-:W-:Y:S02]  /*adc0*/  LEA R6, P0, R2, c[0x0][0x1f8], 0x1 ;  /* 0x00007e0002067a11 */ /* 0x000fe400078008ff */
[----:B------:R-:W-:Y:S02]  /*add0*/  LEA.HI.X R13, R4, c[0x0][0x1fc], R8, 0x1, P6 ;  /* 0x00007f00040d7a11 */ /* 0x000fe400030f0c08 */
[----:B------:R-:W1:Y:S01]  /*ade0*/  LDSM.16.M88.4 R8, [R192] ;  /* 0x00000000c008783b */ /* 0x000e620000000200 */
[----:B------:R-:W-:Y:S02]  /*adf0*/  LEA.HI.X R7, R2, c[0x0][0x1fc], R5, 0x1, P0 ;  /* 0x00007f0002077a11 */ /* 0x000fe400000f0c05 */
[----:B------:R-:W-:Y:S04]  /*ae00*/  IADD3 R14, P0, R250, 0x80, RZ ;  /* 0x00000080fa0e7810 */ /* 0x000fe80007f1e0ff */
[----:B------:R-:W-:Y:S01]  /*ae10*/  IADD3.X R21, RZ, R22, RZ, P0, !PT ;  /* 0x00000016ff157210 */ /* 0x000fe200007fe4ff */
[----:B------:R-:W-:Y:S01]  /*ae20*/  @!PT LDS RZ, [RZ] ;  /* 0x00000000fffff984 */ /* 0x000fe20000000800 */
[----:B------:R-:W-:Y:S01]  /*ae30*/  @!PT LDS RZ, [RZ] ;  /* 0x00000000fffff984 */ /* 0x000fe20000000800 */
[----:B------:R-:W-:Y:S01]  /*ae40*/  @!PT LDS RZ, [RZ] ;  /* 0x00000000fffff984 */ /* 0x000fe20000000800 */
[----:B------:R2:W-:Y:S01]  /*ae50*/  LDGSTS.E.BYPASS.LTC128B.128 [R219+0x100], [R6.64], !P5 ;  /* 0x0010000006db7fae */ /* 0x0005e2000e901d46 */
[C---:B------:R-:W-:Y:S04]  /*ae60*/  IADD3 R2, P1, R3.reuse, R14, RZ ;  /* 0x0000000e03027210 */ /* 0x040fe80007f3e0ff */
[----:B------:R-:W-:Y:S02]  /*ae70*/  LEA R4, P0, R2, c[0x0][0x1f8], 0x1 ;  /* 0x00007e0002047a11 */ /* 0x000fe400078008ff */
[----:B------:R-:W-:Y:S01]  /*ae80*/  IADD3.X R5, R0, R21, RZ, P1, !PT ;  /* 0x0000001500057210 */ /* 0x000fe20000ffe4ff */
[----:B------:R5:W-:Y:S03]  /*ae90*/  LDGSTS.E.BYPASS.LTC128B.128 [R219+0x2100], [R12.64], !P4 ;  /* 0x021000000cdb7fae */ /* 0x000be6000e101d46 */
[----:B------:R-:W-:Y:S05]  /*aea0*/  LEA.HI.X R5, R2, c[0x0][0x1fc], R5, 0x1, P0 ;  /* 0x00007f0002057a11 */ /* 0x000fea00000f0c05 */
[----:B------:R1:W-:Y:S01]  /*aeb0*/  LDGSTS.E.BYPASS.LTC128B.128 [R219+0x4100], [R4.64], !P3 ;  /* 0x0410000004db7fae */ /* 0x0003e2000d901d46 */
[----:B--2---:R-:W-:Y:S02]  /*aec0*/  IADD3 R7, P0, R250, 0xc0, RZ ;  /* 0x000000c0fa077810 */ /* 0x004fe40007f1e0ff */
[----:B------:R-:W-:Y:S02]  /*aed0*/  MOV R6, c[0x0][0x208] ;  /* 0x0000820000067a02 */ /* 0x000fe40000000f00 */
[----:B------:R-:W-:Y:S02]  /*aee0*/  IADD3.X R23, RZ, R22, RZ, P0, !PT ;  /* 0x00000016ff177210 */ /* 0x000fe400007fe4ff */
[C---:B------:R-:W-:Y:S02]  /*aef0*/  LEA R2, P1, R6.reuse, R3, 0x5 ;  /* 0x0000000306027211 */ /* 0x040fe400078228ff */
[----:B-1----:R-:W-:Y:S02]  /*af00*/  MOV R4, c[0x0][0x20c] ;  /* 0x0000830000047a02 */ /* 0x002fe40000000f00 */
[----:B------:R-:W-:Y:S02]  /*af10*/  IADD3 R5, P6, R3, R7, RZ ;  /* 0x0000000703057210 */ /* 0x000fe40007fde0ff */
[----:B------:R-:W-:Y:S02]  /*af20*/  LEA.HI.X R3, R6, R0, R4, 0x5, P1 ;  /* 0x0000000006037211 */ /* 0x000fe400008f2c04 */
[C---:B------:R-:W-:Y:S02]  /*af30*/  LEA R4, P0, R5.reuse, c[0x0][0x1f8], 0x1 ;  /* 0x00007e0005047a11 */ /* 0x040fe400078008ff */
[----:B------:R-:W-:Y:S02]  /*af40*/  IADD3.X R0, R0, R23, RZ, P6, !PT ;  /* 0x0000001700007210 */ /* 0x000fe400037fe4ff */
[----:B------:R-:W-:Y:S02]  /*af50*/  IADD3 R6, P1, R2, R250, RZ ;  /* 0x000000fa02067210 */ /* 0x000fe40007f3e0ff */
[----:B------:R-:W-:Y:S02]  /*af60*/  LEA.HI.X R5, R5, c[0x0][0x1fc], R0, 0x1, P0 ;  /* 0x00007f0005057a11 */ /* 0x000fe400000f0c00 */
[----:B-----5:R-:W-:Y:S02]  /*af70*/  LEA R12, P0, R6, c[0x0][0x1f8], 0x1 ;  /* 0x00007e00060c7a11 */ /* 0x020fe400078008ff */
[----:B------:R-:W-:Y:S01]  /*af80*/  IADD3 R0, P6, R2, R20, RZ ;  /* 0x0000001402007210 */ /* 0x000fe20007fde0ff */
[----:B------:R1:W-:Y:S02]  /*af90*/  LDGSTS.E.BYPASS.LTC128B.128 [R219+0x6100], [R4.64], !P2 ;  /* 0x0610000004db7fae */ /* 0x0003e4000d101d46 */
[C---:B-1----:R-:W-:Y:S02]  /*afa0*/  IADD3.X R4, R3.reuse, R22, RZ, P1, !PT ;  /* 0x0000001603047210 */ /* 0x042fe40000ffe4ff */
[C---:B------:R-:W-:Y:S02]  /*afb0*/  IADD3.X R5, R3.reuse, R15, RZ, P6, !PT ;  /* 0x0000000f03057210 */ /* 0x040fe400037fe4ff */
[----:B------:R-:W-:Y:S02]  /*afc0*/  LEA.HI.X R13, R6, c[0x0][0x1fc], R4, 0x1, P0 ;  /* 0x00007f00060d7a11 */ /* 0x000fe400000f0c04 */
[----:B------:R-:W-:Y:S02]  /*afd0*/  IADD3 R4, P1, R2, R14, RZ ;  /* 0x0000000e02047210 */ /* 0x000fe40007f3e0ff */
[----:B------:R-:W-:Y:S01]  /*afe0*/  LEA R14, P6, R0, c[0x0][0x1f8], 0x1 ;  /* 0x00007e00000e7a11 */ /* 0x000fe200078c08ff */
[----:B------:R1:W-:Y:S01]  /*aff0*/  LDGSTS.E.BYPASS.LTC128B.128 [R219+0x1100], [R12.64], !P5 ;  /* 0x011000000cdb7fae */ /* 0x0003e2000e901d46 */
[----:B------:R-:W-:Y:S02]  /*b000*/  IADD3 R22, P0, R2, R7, RZ ;  /* 0x0000000702167210 */ /* 0x000fe40007f1e0ff */
[----:B------:R-:W-:Y:S02]  /*b010*/  LEA.HI.X R15, R0, c[0x0][0x1fc], R5, 0x1, P6 ;  /* 0x00007f00000f7a11 */ /* 0x000fe400030f0c05 */
[C---:B------:R-:W-:Y:S02]  /*b020*/  IADD3.X R2, R3.reuse, R21, RZ, P1, !PT ;  /* 0x0000001503027210 */ /* 0x040fe40000ffe4ff */
[C---:B------:R-:W-:Y:S01]  /*b030*/  LEA R20, P1, R4.reuse, c[0x0][0x1f8], 0x1 ;  /* 0x00007e0004147a11 */ /* 0x040fe200078208ff */
[----:B------:R1:W-:Y:S01]  /*b040*/  LDGSTS.E.BYPASS.LTC128B.128 [R219+0x3100], [R14.64], !P4 ;  /* 0x031000000edb7fae */ /* 0x0003e2000e101d46 */
[----:B------:R-:W-:Y:S02]  /*b050*/  IADD3.X R3, R3, R23, RZ, P0, !PT ;  /* 0x0000001703037210 */ /* 0x000fe400007fe4ff */
[----:B------:R-:W-:Y:S02]  /*b060*/  LEA.HI.X R21, R4, c[0x0][0x1fc], R2, 0x1, P1 ;  /* 0x00007f0004157a11 */ /* 0x000fe400008f0c02 */
[C---:B------:R-:W-:Y:S03]  /*b070*/  HMMA.16816.F32.BF16 R4, R32.reuse, R8, RZ ;  /* 0x000000082004723c */ /* 0x040fe600000418ff */
[----:B------:R2:W-:Y:S01]  /*b080*/  LDGSTS.E.BYPASS.LTC128B.128 [R219+0x5100], [R20.64], !P3 ;  /* 0x0510000014db7fae */ /* 0x0005e2000d901d46 */
[----:B------:R-:W-:Y:S02]  /*b090*/  LEA R2, P0, R22, c[0x0][0x1f8], 0x1 ;  /* 0x00007e0016027a11 */ /* 0x000fe400078008ff */
[----:B---3--:R-:W-:Y:S02]  /*b0a0*/  ISETP.GT.AND P6, PT, R220, R132, PT ;  /* 0x00000084dc00720c */ /* 0x008fe40003fc4270 */
[C---:B------:R-:W-:Y:S01]  /*b0b0*/  HMMA.16816.F32.BF16 R8, R32.reuse, R10, RZ ;  /* 0x0000000a2008723c */ /* 0x040fe200000418ff */
[----:B------:R-:W-:Y:S03]  /*b0c0*/  LEA.HI.X R3, R22, c[0x0][0x1fc], R3, 0x1, P0 ;  /* 0x00007f0016037a11 */ /* 0x000fe600000f0c03 */
[----:B------:R-:W-:Y:S02]  /*b0d0*/  IADD3 R220, R220, -0x1, RZ ;  /* 0xffffffffdcdc7810 */ /* 0x000fe40007ffe0ff */
[----:B------:R3:W-:Y:S02]  /*b0e0*/  LDGSTS.E.BYPASS.LTC128B.128 [R219+0x7100], [R2.64], !P2 ;  /* 0x0710000002db7fae */ /* 0x0007e4000d101d46 */
[C---:B-1----:R-:W-:Y:S06]  /*b0f0*/  HMMA.16816.F32.BF16 R12, R32.reuse, R16, RZ ;  /* 0x00000010200c723c */ /* 0x042fec00000418ff */
[----:B------:R-:W0:Y:S02]  /*b100*/  LDGDEPBAR ;  /* 0x00000000000079af */ /* 0x000e240000000000 */
        /* <DEDUP_REMOVED lines=21> */
[C---:B--2---:R-:W-:Y:S08]  /*b260*/  HMMA.16816.F32.BF16 R12, R136.reuse, R180, R12 ;  /* 0x000000b4880c723c */ /* 0x044ff0000004180c */
[C---:B------:R-:W-:Y:S01]  /*b270*/  HMMA.16816.F32.BF16 R16, R136.reuse, R182, R16 ;  /* 0x000000b68810723c */ /* 0x040fe20000041810 */
[----:B------:R-:W-:Y:S07]  /*b280*/  LDSM.16.M88.4 R180, [R195+0x800] ;  /* 0x00080000c3b4783b */ /* 0x000fee0000000200 */
[C---:B-----5:R-:W-:Y:S08]  /*b290*/  HMMA.16816.F32.BF16 R20, R136.reuse, R172, R20 ;  /* 0x000000ac8814723c */ /* 0x060ff00000041814 */
[C---:B------:R-:W-:Y:S01]  /*b2a0*/  HMMA.16816.F32.BF16 R24, R136.reuse, R174, R24 ;  /* 0x000000ae8818723c */ /* 0x040fe20000041818 */
[----:B------:R-:W1:Y:S07]  /*b2b0*/  LDSM.16.M88.4 R172, [R201] ;  /* 0x00000000c9ac783b */ /* 0x000e6e0000000200 */
[C---:B------:R-:W-:Y:S08]  /*b2c0*/  HMMA.16816.F32.BF16 R28, R136.reuse, R184, R28 ;  /* 0x000000b8881c723c */ /* 0x040ff0000004181c */
[----:B------:R-:W-:Y:S01]  /*b2d0*/  HMMA.16816.F32.BF16 R32, R136, R186, R32 ;  /* 0x000000ba8820723c */ /* 0x000fe20000041820 */
[----:B------:R-:W2:Y:S08]  /*b2e0*/  LDSM.16.M88.4 R136, [R195+0x1000] ;  /* 0x00100000c388783b */ /* 0x000eb00000000200 */
[----:B------:R-:W5:Y:S01]  /*b2f0*/  LDSM.16.M88.4 R184, [R195+0x1800] ;  /* 0x00180000c3b8783b */ /* 0x000f620000000200 */
        /* <DEDUP_REMOVED lines=9> */
[C---:B-----5:R-:W-:Y:S08]  /*b390*/  HMMA.16816.F32.BF16 R28, R172.reuse, R184, R28 ;  /* 0x000000b8ac1c723c */ /* 0x060ff0000004181c */
[----:B------:R-:W-:Y:S01]  /*b3a0*/  HMMA.16816.F32.BF16 R32, R172, R186, R32 ;  /* 0x000000baac20723c */ /* 0x000fe20000041820 */
[----:B------:R-:W2:Y:S08]  /*b3b0*/  LDSM.16.M88.4 R172, [R192+0x3000] ;  /* 0x00300000c0ac783b */ /* 0x000eb00000000200 */
[----:B------:R-:W5:Y:S01]  /*b3c0*/  LDSM.16.M88.4 R184, [R192+0x3800] ;  /* 0x00380000c0b8783b */ /* 0x000f620000000200 */
        /* <DEDUP_REMOVED lines=9> */
[C---:B-----5:R-:W-:Y:S08]  /*b460*/  HMMA.16816.F32.BF16 R28, R136.reuse, R184, R28 ;  /* 0x000000b8881c723c */ /* 0x060ff0000004181c */
[----:B------:R-:W-:Y:S01]  /*b470*/  HMMA.16816.F32.BF16 R32, R136, R186, R32 ;  /* 0x000000ba8820723c */ /* 0x000fe20000041820 */
[----:B------:R-:W2:Y:S08]  /*b480*/  LDSM.16.M88.4 R136, [R213] ;  /* 0x00000000d588783b */ /* 0x000eb00000000200 */
[----:B------:R-:W5:Y:S01]  /*b490*/  LDSM.16.M88.4 R184, [R212] ;  /* 0x00000000d4b8783b */ /* 0x000f620000000200 */
        /* <DEDUP_REMOVED lines=122> */
[----:B------:R-:W5:Y:S07]  /*bc40*/  LDSM.16.M88.4 R180, [R201+0xc000] ;  /* 0x00c00000c9b4783b */ /* 0x000f6e0000000200 */
[C---:B--2---:R-:W-:Y:S08]  /*bc50*/  HMMA.16816.F32.BF16 R20, R136.reuse, R172, R20 ;  /* 0x000000ac8814723c */ /* 0x044ff00000041814 */
[C---:B------:R-:W-:Y:S08]  /*bc60*/  HMMA.16816.F32.BF16 R24, R136.reuse, R174, R24 ;  /* 0x000000ae8818723c */ /* 0x040ff00000041818 */
[C---:B-1----:R-:W-:Y:S08]  /*bc70*/  HMMA.16816.F32.BF16 R28, R136.reuse, R176, R28 ;  /* 0x000000b0881c723c */ /* 0x042ff0000004181c */
[----:B------:R-:W-:Y:S01]  /*bc80*/  HMMA.16816.F32.BF16 R32, R136, R178, R32 ;  /* 0x000000b28820723c */ /* 0x000fe20000041820 */
[----:B------:R-:W1:Y:S07]  /*bc90*/  LDSM.16.M88.4 R136, [R195+0x6800] ;  /* 0x00680000c388783b */ /* 0x000e6e0000000200 */
[C---:B-----5:R-:W-:Y:S08]  /*bca0*/  HMMA.16816.F32.BF16 R4, R180.reuse, R184, R4 ;  /* 0x000000b8b404723c */ /* 0x060ff00000041804 */
[C---:B------:R-:W-:Y:S11]  /*bcb0*/  HMMA.16816.F32.BF16 R8, R180.reuse, R186, R8 ;  /* 0x000000bab408723c */ /* 0x040ff60000041808 */
[----:B------:R-:W-:Y:S05]  /*bcc0*/  @!UPT UIADD3 URZ, URZ, URZ, URZ ;  /* 0x0000003f3f3ff290 */ /* 0x000fea000fffe03f */
[----:B------:R-:W-:Y:S04]  /*bcd0*/  FMUL.FTZ R0, R4, c[0x0][0x320] ;  /* 0x0000c80004007a20 */ /* 0x000fe80000410000 */
[----:B------:R2:W-:Y:S04]  /*bce0*/  MUFU.TANH R174, R0 ;  /* 0x0000000000ae7308 */ /* 0x0005e80000002400 */
[----:B---3--:R-:W-:Y:S01]  /*bcf0*/  FMUL.FTZ R3, R11, c[0x0][0x320] ;  /* 0x0000c8000b037a20 */ /* 0x008fe20000410000 */
[C---:B-1----:R-:W-:Y:S05]  /*bd00*/  HMMA.16816.F32.BF16 R12, R180.reuse, R136, R12 ;  /* 0x00000088b40c723c */ /* 0x042fea000004180c */
[----:B------:R-:W-:Y:S03]  /*bd10*/  MUFU.TANH R177, R3 ;  /* 0x0000000300b17308 */ /* 0x000fe60000002400 */
[C---:B------:R-:W-:Y:S04]  /*bd20*/  HMMA.16816.F32.BF16 R16, R180.reuse, R138, R16 ;  /* 0x0000008ab410723c */ /* 0x040fe80000041810 */
[----:B--2---:R-:W-:Y:S04]  /*bd30*/  FMUL.FTZ R0, R5, c[0x0][0x320] ;  /* 0x0000c80005007a20 */ /* 0x004fe80000410000 */
[----:B------:R1:W-:Y:S11]  /*bd40*/  MUFU.TANH R176, R0 ;  /* 0x0000000000b07308 */ /* 0x0003f60000002400 */
[----:B------:R-:W-:Y:S05]  /*bd50*/  @!UPT UIADD3 URZ, URZ, URZ, URZ ;  /* 0x0000003f3f3ff290 */ /* 0x000fea000fffe03f */
[----:B------:R-:W-:Y:S04]  /*bd60*/  FMUL.FTZ R2, R16, c[0x0][0x320] ;  /* 0x0000c80010027a20 */ /* 0x000fe80000410000 */
[----:B------:R-:W-:Y:S01]  /*bd70*/  MUFU.TANH R187, R2 ;  /* 0x0000000200bb7308 */ /* 0x000fe20000002400 */
[----:B-1----:R-:W-:Y:S09]  /*bd80*/  FMUL.FTZ R0, R6, c[0x0][0x320] ;  /* 0x0000c80006007a20 */ /* 0x002ff20000410000 */
[----:B------:R1:W2:Y:S02]  /*bd90*/  MUFU.TANH R178, R0 ;  /* 0x0000000000b27308 */ /* 0x0002a40000002400 */
[----:B-1----:R-:W-:Y:S02]  /*bda0*/  FMUL.FTZ R0, R7, c[0x0][0x320] ;  /* 0x0000c80007007a20 */ /* 0x002fe40000410000 */
[----:B------:R-:W1:Y:S06]  /*bdb0*/  LDSM.16.M88.4 R4, [R195+0x7000] ;  /* 0x00700000c304783b */ /* 0x000e6c0000000200 */
[----:B------:R3:W5:Y:S02]  /*bdc0*/  MUFU.TANH R179, R0 ;  /* 0x0000000000b37308 */ /* 0x0007640000002400 */
[----:B---3--:R-:W-:Y:S08]  /*bdd0*/  FMUL.FTZ R0, R8, c[0x0][0x320] ;  /* 0x0000c80008007a20 */ /* 0x008ff00000410000 */
[----:B------:R3:W-:Y:S01]  /*bde0*/  MUFU.TANH R173, R0 ;  /* 0x0000000000ad7308 */ /* 0x0007e20000002400 */
[C---:B-1----:R-:W-:Y:S07]  /*bdf0*/  HMMA.16816.F32.BF16 R20, R180.reuse, R4, R20 ;  /* 0x00000004b414723c */ /* 0x042fee0000041814 */
[----:B------:R-:W-:Y:S01]  /*be00*/  @P6 SHF.R.S32.HI R4, RZ, 0x1f, R220 ;  /* 0x0000001fff046819 */ /* 0x000fe200000114dc */
[C---:B------:R-:W-:Y:S04]  /*be10*/  HMMA.16816.F32.BF16 R24, R180.reuse, R6, R24 ;  /* 0x00000006b418723c */ /* 0x040fe80000041818 */
[----:B------:R-:W-:Y:S02]  /*be20*/  @P6 IMAD R4, R4, c[0x0][0x1e0], RZ ;  /* 0x0000780004046a24 */ /* 0x000fe400078e02ff */
[----:B---3--:R-:W-:Y:S02]  /*be30*/  FMUL.FTZ R0, R9, c[0x0][0x320] ;  /* 0x0000c80009007a20 */ /* 0x008fe40000410000 */
[C---:B------:R-:W-:Y:S02]  /*be40*/  @P6 IMAD.WIDE.U32 R6, R220.reuse, c[0x0][0x1e0], RZ ;  /* 0x00007800dc066a25 */ /* 0x040fe400078e00ff */
[----:B------:R1:W-:Y:S02]  /*be50*/  MUFU.TANH R172, R0 ;  /* 0x0000000000ac7308 */ /* 0x0003e40000002400 */
[----:B------:R-:W-:Y:S02]  /*be60*/  @P6 IMAD R4, R220, c[0x0][0x1e4], R4 ;  /* 0x00007900dc046a24 */ /* 0x000fe400078e0204 */
[----:B-1----:R-:W-:Y:S02]  /*be70*/  FMUL.FTZ R0, R10, c[0x0][0x320] ;  /* 0x0000c8000a007a20 */ /* 0x002fe40000410000 */
[----:B------:R-:W1:Y:S01]  /*be80*/  LDSM.16.M88.4 R8, [R195+0x7800] ;  /* 0x00780000c308783b */ /* 0x000e620000000200 */
[----:B------:R-:W-:Y:S04]  /*be90*/  DEPBAR.LE SB0, 0x0 ;  /* 0x000080000000791a */ /* 0x000fe80000000000 */
[----:B------:R3:W1:Y:S03]  /*bea0*/  MUFU.TANH R175, R0 ;  /* 0x0000000000af7308 */ /* 0x0006660000002400 */
[----:B------:R-:W-:Y:S01]  /*beb0*/  BAR.SYNC.DEFER_BLOCKING 0x0 ;  /* 0x0000000000007b1d */ /* 0x000fe20000010000 */
[----:B---3--:R-:W-:Y:S06]  /*bec0*/  FMUL.FTZ R0, R12, c[0x0][0x320] ;  /* 0x0000c8000c007a20 */ /* 0x008fec0000410000 */
[----:B------:R3:W-:Y:S01]  /*bed0*/  MUFU.TANH R139, R0 ;  /* 0x00000000008b7308 */ /* 0x0007e20000002400 */
[C---:B-1----:R-:W-:Y:S08]  /*bee0*/  HMMA.16816.F32.BF16 R28, R180.reuse, R8, R28 ;  /* 0x00000008b41c723c */ /* 0x042ff0000004181c */
[----:B------:R-:W-:Y:S04]  /*bef0*/  HMMA.16816.F32.BF16 R32, R180, R10, R32 ;  /* 0x0000000ab420723c */ /* 0x000fe80000041820 */
[----:B---3--:R-:W-:Y:S04]  /*bf00*/  FMUL.FTZ R0, R13, c[0x0][0x320] ;  /* 0x0000c8000d007a20 */ /* 0x008fe80000410000 */
[----:B------:R1:W-:Y:S08]  /*bf10*/  MUFU.TANH R184, R0 ;  /* 0x0000000000b87308 */ /* 0x0003f00000002400 */
[----:B------:R-:W-:Y:S04]  /*bf20*/  FMUL.FTZ R2, R31, c[0x0][0x320] ;  /* 0x0000c8001f027a20 */ /* 0x000fe80000410000 */
[----:B------:R2:W-:Y:S04]  /*bf30*/  MUFU.TANH R240, R2 ;  /* 0x0000000200f07308 */ /* 0x0005e80000002400 */
[----:B------:R-:W-:Y:S06]  /*bf40*/  FMUL.FTZ R3, R32, c[0x0][0x320] ;  /* 0x0000c80020037a20 */ /* 0x000fec0000410000 */
[----:B------:R3:W-:Y:S01]  /*bf50*/  MUFU.TANH R183, R3 ;  /* 0x0000000300b77308 */ /* 0x0007e20000002400 */
[----:B-1----:R-:W-:Y:S09]  /*bf60*/  FMUL.FTZ R0, R14, c[0x0][0x320] ;  /* 0x0000c8000e007a20 */ /* 0x002ff20000410000 */
[----:B------:R1:W1:Y:S01]  /*bf70*/  MUFU.TANH R185, R0 ;  /* 0x0000000000b97308 */ /* 0x0002620000002400 */
[----:B--2---:R-:W-:Y:S04]  /*bf80*/  FMNMX.FTZ R2, R178, R135, !PT ;  /* 0x00000087b2027209 */ /* 0x004fe80007810000 */
[----:B-----5:R-:W-:Y:S04]  /*bf90*/  FMNMX.FTZ R2, R179, R2, !PT ;  /* 0x00000002b3027209 */ /* 0x020fe80007810000 */
[----:B------:R-:W-:Y:S01]  /*bfa0*/  FMNMX.FTZ R2, R175, R2, !PT ;  /* 0x00000002af027209 */ /* 0x000fe20007810000 */
[----:B---3--:R-:W-:Y:S03]  /*bfb0*/  FMUL.FTZ R3, R33, c[0x0][0x320] ;  /* 0x0000c80021037a20 */ /* 0x008fe60000410000 */
[----:B------:R-:W-:Y:S01]  /*bfc0*/  FMNMX.FTZ R2, R177, R2, !PT ;  /* 0x00000002b1027209 */ /* 0x000fe20007810000 */
[----:B------:R2:W-:Y:S01]  /*bfd0*/  MUFU.TANH R182, R3 ;  /* 0x0000000300b67308 */ /* 0x0005e20000002400 */
[----:B-1----:R-:W-:Y:S02]  /*bfe0*/  FMUL.FTZ R0, R15, c[0x0][0x320] ;  /* 0x0000c8000f007a20 */ /* 0x002fe40000410000 */
[----:B------:R-:W-:Y:S07]  /*bff0*/  FMNMX.FTZ R2, R185, R2, !PT ;  /* 0x00000002b9027209 */ /* 0x000fee0007810000 */
[----:B------:R1:W3:Y:S01]  /*c000*/  MUFU.TANH R186, R0 ;  /* 0x0000000000ba7308 */ /* 0x0002e20000002400 */
[----:B--2---:R-:W-:Y:S09]  /*c010*/  FMUL.FTZ R3, R34, c[0x0][0x320] ;  /* 0x0000c80022037a20 */ /* 0x004ff20000410000 */
[----:B------:R-:W-:Y:S01]  /*c020*/  MUFU.TANH R137, R3 ;  /* 0x0000000300897308 */ /* 0x000fe20000002400 */
[----:B-1----:R-:W-:Y:S01]  /*c030*/  FMUL.FTZ R0, R17, c[0x0][0x320] ;  /* 0x0000c80011007a20 */ /* 0x002fe20000410000 */
[----:B---3--:R-:W-:Y:S08]  /*c040*/  FMNMX.FTZ R2, R186, R2, !PT ;  /* 0x00000002ba027209 */ /* 0x008ff00007810000 */
        /* <DEDUP_REMOVED lines=45> */
[----:B-----5:R-:W-:Y:S02]  /*c320*/  FMNMX.FTZ R2, R236, R3, !PT ;  /* 0x00000003ec027209 */ /* 0x020fe40007810000 */
        /* <DEDUP_REMOVED lines=11> */
[----:B--2---:R-:W-:Y:S02]  /*c3e0*/  FMNMX.FTZ R8, R3, R5, !PT ;  /* 0x0000000503087209 */ /* 0x004fe40007810000 */
[----:B------:R-:W-:Y:S02]  /*c3f0*/  @P6 IADD3 R3, R7, R4, RZ ;  /* 0x0000000407036210 */ /* 0x000fe40007ffe0ff */
[C---:B------:R-:W-:Y:S03]  /*c400*/  @P6 SHF.L.U32 R5, R6.reuse, 0x6, RZ ;  /* 0x0000000606056819 */ /* 0x040fe600000006ff */
[----:B------:R-:W2:Y:S01]  /*c410*/  SHFL.BFLY PT, R11, R8, 0x1, 0x1f ;  /* 0x0c201f00080b7f89 */ /* 0x000ea200000e0000 */
[----:B------:R-:W-:Y:S02]  /*c420*/  @P6 SHF.L.U64.HI R4, R6, 0x6, R3 ;  /* 0x0000000606046819 */ /* 0x000fe40000010203 */
[----:B-1----:R-:W-:Y:S02]  /*c430*/  FMNMX.FTZ R0, R0, R2, !PT ;  /* 0x0000000200007209 */ /* 0x002fe40007810000 */
[C---:B------:R-:W-:Y:S03]  /*c440*/  @P6 IADD3 R2, P0, R5.reuse, R248, RZ ;  /* 0x000000f805026210 */ /* 0x040fe60007f1e0ff */
[----:B------:R-:W1:Y:S01]  /*c450*/  SHFL.BFLY PT, R3, R0, 0x1, 0x1f ;  /* 0x0c201f0000037f89 */ /* 0x000e6200000e0000 */
[----:B------:R-:W-:Y:S02]  /*c460*/  @P6 LEA R16, P1, R2, c[0x0][0x1c8], 0x1 ;  /* 0x0000720002106a11 */ /* 0x000fe400078208ff */
[-C--:B------:R-:W-:Y:S02]  /*c470*/  @P6 IADD3.X R6, R4, R252.reuse, RZ, P0, !PT ;  /* 0x000000fc04066210 */ /* 0x080fe400007fe4ff */
[----:B------:R-:W-:Y:S02]  /*c480*/  @P6 IADD3 R9, P0, R248, 0x40, RZ ;  /* 0x00000040f8096810 */ /* 0x000fe40007f1e0ff */
[----:B------:R-:W-:Y:S02]  /*c490*/  @P6 LEA.HI.X R17, R2, c[0x0][0x1cc], R6, 0x1, P1 ;  /* 0x0000730002116a11 */ /* 0x000fe400008f0c06 */
[-C--:B------:R-:W-:Y:S02]  /*c4a0*/  @P6 IADD3.X R15, RZ, R252.reuse, RZ, P0, !PT ;  /* 0x000000fcff0f6210 */ /* 0x080fe400007fe4ff */
[----:B------:R-:W-:Y:S01]  /*c4b0*/  @P6 IADD3 R2, P0, R5, R9, RZ ;  /* 0x0000000905026210 */ /* 0x000fe20007f1e0ff */
[----:B------:R3:W-:Y:S01]  /*c4c0*/  @P6 LDGSTS.E.BYPASS.LTC128B.128 [R219+0x8100], [R16.64], !P5 ;  /* 0x0810000010db6fae */ /* 0x0007e2000e901d46 */
[----:B------:R-:W-:Y:S02]  /*c4d0*/  @P6 IADD3 R22, P1, R248, 0x80, RZ ;  /* 0x00000080f8166810 */ /* 0x000fe40007f3e0ff */
[----:B------:R-:W-:Y:S02]  /*c4e0*/  @P6 IADD3.X R7, R4, R15, RZ, P0, !PT ;  /* 0x0000000f04076210 */ /* 0x000fe400007fe4ff */
[----:B--2---:R-:W-:Y:S02]  /*c4f0*/  FMNMX.FTZ R133, R8, R11, !PT ;  /* 0x0000000b08857209 */ /* 0x004fe40007810000 */
[C---:B------:R-:W-:Y:S02]  /*c500*/  @P6 LEA R20, P0, R2.reuse, c[0x0][0x1c8], 0x1 ;  /* 0x0000720002146a11 */ /* 0x040fe400078008ff */
[----:B------:R-:W-:Y:S02]  /*c510*/  @P6 IADD3.X R23, RZ, R252, RZ, P1, !PT ;  /* 0x000000fcff176210 */ /* 0x000fe40000ffe4ff */
[----:B------:R-:W-:Y:S01]  /*c520*/  @P6 LEA.HI.X R21, R2, c[0x0][0x1cc], R7, 0x1, P0 ;  /* 0x0000730002156a11 */ /* 0x000fe200000f0c07 */
[----:B------:R-:W-:Y:S01]  /*c530*/  FADD.FTZ R2, -R133, R134 ;  /* 0x0000008685027221 */ /* 0x000fe20000010100 */
[----:B-1----:R-:W-:Y:S02]  /*c540*/  FMNMX.FTZ R132, R0, R3, !PT ;  /* 0x0000000300847209 */ /* 0x002fe40007810000 */
[C---:B------:R-:W-:Y:S01]  /*c550*/  @P6 IADD3 R6, P1, R5.reuse, R22, RZ ;  /* 0x0000001605066210 */ /* 0x040fe20007f3e0ff */
[----:B------:R-:W-:Y:S01]  /*c560*/  FMUL.FTZ R0, R2, c[0x0][0x2d0] ;  /* 0x0000b40002007a20 */ /* 0x000fe20000410000 */
[----:B------:R-:W-:Y:S01]  /*c570*/  @P6 IADD3 R14, P0, R248, 0xc0, RZ ;  /* 0x000000c0f80e6810 */ /* 0x000fe20007f1e0ff */
[----:B------:R1:W-:Y:S01]  /*c580*/  @P6 LDGSTS.E.BYPASS.LTC128B.128 [R219+0xa100], [R20.64], !P4 ;  /* 0x0a10000014db6fae */ /* 0x0003e2000e101d46 */
[----:B------:R-:W-:Y:S01]  /*c590*/  @P6 IADD3.X R10, R4, R23, RZ, P1, !PT ;  /* 0x00000017040a6210 */ /* 0x000fe20000ffe4ff */
[----:B------:R2:W3:Y:S01]  /*c5a0*/  MUFU.EX2 R2, R0 ;  /* 0x0000000000027308 */ /* 0x0004e20000000800 */
[C---:B------:R-:W-:Y:S02]  /*c5b0*/  @P6 LEA R18, P1, R6.reuse, c[0x0][0x1c8], 0x1 ;  /* 0x0000720006126a11 */ /* 0x040fe400078208ff */
[----:B------:R-:W-:Y:S02]  /*c5c0*/  @P6 IADD3.X R7, RZ, R252, RZ, P0, !PT ;  /* 0x000000fcff076210 */ /* 0x000fe400007fe4ff */
[----:B------:R-:W-:Y:S02]  /*c5d0*/  @P6 LEA.HI.X R19, R6, c[0x0][0x1cc], R10, 0x1, P1 ;  /* 0x0000730006136a11 */ /* 0x000fe400008f0c0a */
[----:B------:R-:W-:Y:S02]  /*c5e0*/  @P6 IADD3 R6, P1, R5, R14, RZ ;  /* 0x0000000e05066210 */ /* 0x000fe40007f3e0ff */
[----:B------:R-:W-:Y:S01]  /*c5f0*/  @P6 MOV R3, c[0x0][0x1e0] ;  /* 0x0000780000036a02 */ /* 0x000fe20000000f00 */
[----:B------:R5:W-:Y:S01]  /*c600*/  @P6 LDGSTS.E.BYPASS.LTC128B.128 [R219+0xc100], [R18.64], !P3 ;  /* 0x0c10000012db6fae */ /* 0x000be2000d901d46 */
[----:B------:R-:W-:Y:S02]  /*c610*/  @P6 IADD3.X R10, R4, R7, RZ, P1, !PT ;  /* 0x00000007040a6210 */ /* 0x000fe40000ffe4ff */
[C---:B------:R-:W-:Y:S02]  /*c620*/  @P6 LEA R12, P1, R6.reuse, c[0x0][0x1c8], 0x1 ;  /* 0x00007200060c6a11 */ /* 0x040fe400078208ff */
[C---:B------:R-:W-:Y:S02]  /*c630*/  @P6 LEA R5, P0, R3.reuse, R5, 0x5 ;  /* 0x0000000503056211 */ /* 0x040fe400078028ff */
[----:B------:R-:W-:Y:S02]  /*c640*/  @P6 MOV R8, c[0x0][0x1e4] ;  /* 0x0000790000086a02 */ /* 0x000fe40000000f00 */
[----:B------:R-:W-:Y:S02]  /*c650*/  @P6 LEA.HI.X R13, R6, c[0x0][0x1cc], R10, 0x1, P1 ;  /* 0x00007300060d6a11 */ /* 0x000fe400008f0c0a */
[----:B------:R-:W-:Y:S02]  /*c660*/  @P6 LEA.HI.X R3, R3, R4, R8, 0x5, P0 ;  /* 0x0000000403036211 */ /* 0x000fe400000f2c08 */
[----:B------:R-:W-:Y:S01]  /*c670*/  @P6 IADD3 R4, P1, R5, R248, RZ ;  /* 0x000000f805046210 */ /* 0x000fe20007f3e0ff */
[----:B--2---:R-:W-:Y:S01]  /*c680*/  FADD.FTZ R0, -R132, R135 ;  /* 0x0000008784007221 */ /* 0x004fe20000010100 */
[----:B------:R2:W-:Y:S01]  /*c690*/  @P6 LDGSTS.E.BYPASS.LTC128B.128 [R219+0xe100], [R12.64], !P2 ;  /* 0x0e1000000cdb6fae */ /* 0x0005e2000d101d46 */
[----:B------:R-:W-:Y:S01]  /*c6a0*/  FMUL.FTZ R135, R133, c[0x0][0x2d0] ;  /* 0x0000b40085877a20 */ /* 0x000fe20000410000 */
[----:B------:R-:W-:Y:S01]  /*c6b0*/  @P6 LEA R10, P0, R4, c[0x0][0x1c8], 0x1 ;  /* 0x00007200040a6a11 */ /* 0x000fe200078008ff */
[----:B------:R-:W-:Y:S01]  /*c6c0*/  FMUL.FTZ R0, R0, c[0x0][0x2d0] ;  /* 0x0000b40000007a20 */ /* 0x000fe20000410000 */
[----:B------:R-:W-:Y:S01]  /*c6d0*/  @P6 IADD3.X R6, R3, R252, RZ, P1, !PT ;  /* 0x000000fc03066210 */ /* 0x000fe20000ffe4ff */
[--C-:B------:R-:W-:Y:S02]  /*c6e0*/  FFMA.FTZ R8, R174, c[0x0][0x2d0], -R135.reuse ;  /* 0x0000b400ae087a23 */ /* 0x100fe40000010887 */
[----:B---3--:R-:W-:Y:S01]  /*c6f0*/  FMUL.FTZ R16, R2, R152 ;  /* 0x0000009802107220 */ /* 0x008fe20000410000 */
[----:B------:R-:W-:Y:S01]  /*c700*/  @P6 LEA.HI.X R11, R4, c[0x0][0x1cc], R6, 0x1, P0 ;  /* 0x00007300040b6a11 */ /* 0x000fe200000f0c06 */
[----:B------:R3:W-:Y:S01]  /*c710*/  MUFU.EX2 R138, R8 ;  /* 0x00000008008a7308 */ /* 0x0007e20000000800 */
[----:B------:R-:W-:Y:S01]  /*c720*/  @P6 IADD3 R4, P1, R5, R9, RZ ;  /* 0x0000000905046210 */ /* 0x000fe20007f3e0ff */
[--C-:B------:R-:W-:Y:S02]  /*c730*/  FFMA.FTZ R9, R176, c[0x0][0x2d0], -R135.reuse ;  /* 0x0000b400b0097a23 */ /* 0x100fe40000010887 */
[----:B------:R1:W-:Y:S01]  /*c740*/  @P6 LDGSTS.E.BYPASS.LTC128B.128 [R219+0x9100], [R10.64], !P5 ;  /* 0x091000000adb6fae */ /* 0x0003e2000e901d46 */
[----:B------:R-:W-:Y:S01]  /*c750*/  @P6 IADD3.X R6, R3, R15, RZ, P1, !PT ;  /* 0x0000000f03066210 */ /* 0x000fe20000ffe4ff */
[C---:B------:R-:W-:Y:S02]  /*c760*/  FMUL.FTZ R17, R2.reuse, R153 ;  /* 0x0000009902117220 */ /* 0x040fe40000410000 */
[C---:B------:R-:W-:Y:S02]  /*c770*/  FMUL.FTZ R25, R2.reuse, R161 ;  /* 0x000000a102197220 */ /* 0x040fe40000410000 */
[----:B------:R1:W-:Y:S01]  /*c780*/  MUFU.EX2 R229, R9 ;  /* 0x0000000900e57308 */ /* 0x0003e20000000800 */
[C---:B------:R-:W-:Y:S01]  /*c790*/  FMUL.FTZ R24, R2.reuse, R160 ;  /* 0x000000a002187220 */ /* 0x040fe20000410000 */
[----:B------:R-:W4:Y:S01]  /*c7a0*/  LDL.LU R161, [R1+0xc] ;  /* 0x00000c0001a17983 */ /* 0x000f220000300800 */
[--C-:B------:R-:W-:Y:S02]  /*c7b0*/  FFMA.FTZ R134, R139, c[0x0][0x2d0], -R135.reuse ;  /* 0x0000b4008b867a23 */ /* 0x100fe40000010887 */
[C---:B------:R-:W-:Y:S02]  /*c7c0*/  FMUL.FTZ R32, R2.reuse, R168 ;  /* 0x000000a802207220 */ /* 0x040fe40000410000 */
[----:B------:R-:W-:Y:S02]  /*c7d0*/  FMUL.FTZ R33, R2, R169 ;  /* 0x000000a902217220 */ /* 0x000fe40000410000 */
[--C-:B------:R-:W-:Y:S01]  /*c7e0*/  FFMA.FTZ R160, R182, c[0x0][0x2d0], -R135.reuse ;  /* 0x0000b400b6a07a23 */ /* 0x100fe20000010887 */
[----:B------:R-:W2:Y:S01]  /*c7f0*/  MUFU.EX2 R0, R0 ;  /* 0x0000000000007308 */ /* 0x000ea20000000800 */
[C---:B------:R-:W-:Y:S02]  /*c800*/  FMUL.FTZ R36, R2.reuse, R36 ;  /* 0x0000002402247220 */ /* 0x040fe40000410000 */
[----:B------:R-:W-:Y:S01]  /*c810*/  FMUL.FTZ R37, R2, R37 ;  /* 0x0000002502257220 */ /* 0x000fe20000410000 */
[----:B---3--:R-:W-:Y:S01]  /*c820*/  @P6 LEA R8, P0, R4, c[0x0][0x1c8], 0x1 ;  /* 0x0000720004086a11 */ /* 0x008fe200078008ff */
[C---:B------:R-:W-:Y:S02]  /*c830*/  FMUL.FTZ R40, R2.reuse, R40 ;  /* 0x0000002802287220 */ /* 0x040fe40000410000 */
[C---:B------:R-:W-:Y:S02]  /*c840*/  FMUL.FTZ R41, R2.reuse, R41 ;  /* 0x0000002902297220 */ /* 0x040fe40000410000 */
[C---:B------:R-:W-:Y:S01]  /*c850*/  FMUL.FTZ R44, R2.reuse, R44 ;  /* 0x0000002c022c7220 */ /* 0x040fe20000410000 */
[----:B------:R-:W-:Y:S01]  /*c860*/  MUFU.EX2 R227, R134 ;  /* 0x0000008600e37308 */ /* 0x000fe20000000800 */
[C---:B------:R-:W-:Y:S02]  /*c870*/  FMUL.FTZ R45, R2.reuse, R45 ;  /* 0x0000002d022d7220 */ /* 0x040fe40000410000 */
[----:B------:R-:W-:Y:S01]  /*c880*/  FMUL.FTZ R48, R2, R48 ;  /* 0x0000003002307220 */ /* 0x000fe20000410000 */
[----:B-1----:R-:W-:Y:S01]  /*c890*/  @P6 LEA.HI.X R9, R4, c[0x0][0x1cc], R6, 0x1, P0 ;  /* 0x0000730004096a11 */ /* 0x002fe200000f0c06 */
[--C-:B------:R-:W-:Y:S01]  /*c8a0*/  FFMA.FTZ R6, R173, c[0x0][0x2d0], -R135.reuse ;  /* 0x0000b400ad067a23 */ /* 0x100fe20000010887 */
[C---:B------:R-:W-:Y:S01]  /*c8b0*/  @P6 IADD3 R4, P1, R5.reuse, R22, RZ ;  /* 0x0000001605046210 */ /* 0x040fe20007f3e0ff */
[----:B------:R-:W-:Y:S01]  /*c8c0*/  FMUL.FTZ R49, R2, R49 ;  /* 0x0000003102317220 */ /* 0x000fe20000410000 */
[----:B------:R-:W-:Y:S01]  /*c8d0*/  @P6 IADD3 R5, P0, R5, R14, RZ ;  /* 0x0000000e05056210 */ /* 0x000fe20007f1e0ff */
[----:B------:R1:W-:Y:S01]  /*c8e0*/  @P6 LDGSTS.E.BYPASS.LTC128B.128 [R219+0xb100], [R8.64], !P4 ;  /* 0x0b10000008db6fae */ /* 0x0003e2000e101d46 */
[C---:B------:R-:W-:Y:S01]  /*c8f0*/  @P6 IADD3.X R14, R3.reuse, R23, RZ, P1, !PT ;  /* 0x00000017030e6210 */ /* 0x040fe20000ffe4ff */
[----:B------:R3:W-:Y:S01]  /*c900*/  MUFU.EX2 R230, R6 ;  /* 0x0000000600e67308 */ /* 0x0007e20000000800 */
[----:B------:R-:W-:Y:S01]  /*c910*/  @P6 IADD3.X R15, R3, R7, RZ, P0, !PT ;  /* 0x00000007030f6210 */ /* 0x000fe200007fe4ff */
[--C-:B------:R-:W-:Y:S02]  /*c920*/  FFMA.FTZ R3, R172, c[0x0][0x2d0], -R135.reuse ;  /* 0x0000b400ac037a23 */ /* 0x100fe40000010887 */
[C---:B--2---:R-:W-:Y:S02]  /*c930*/  FMUL.FTZ R10, R0.reuse, R146 ;  /* 0x00000092000a7220 */ /* 0x044fe40000410000 */
[C---:B------:R-:W-:Y:S02]  /*c940*/  FMUL.FTZ R11, R0.reuse, R147 ;  /* 0x00000093000b7220 */ /* 0x040fe40000410000 */
[C---:B-----5:R-:W-:Y:S02]  /*c950*/  FMUL.FTZ R18, R0.reuse, R154 ;  /* 0x0000009a00127220 */ /* 0x060fe40000410000 */
[----:B------:R2:W5:Y:S01]  /*c960*/  MUFU.EX2 R228, R3 ;  /* 0x0000000300e47308 */ /* 0x0005620000000800 */
        /* <DEDUP_REMOVED lines=8> */
[----:B---3--:R-:W-:Y:S01]  /*c9f0*/  @P6 LEA R6, P0, R4, c[0x0][0x1c8], 0x1 ;  /* 0x0000720004066a11 */ /* 0x008fe200078008ff */
[----:B-1----:R-:W-:Y:S02]  /*ca00*/  FMUL.FTZ R9, R2, R145 ;  /* 0x0000009102097220 */ /* 0x002fe40000410000 */
[----:B------:R-:W-:Y:S01]  /*ca10*/  FFMA.FTZ R134, R184, c[0x0][0x2d0], -R135 ;  /* 0x0000b400b8867a23 */ /* 0x000fe20000010887 */
[----:B------:R-:W-:Y:S01]  /*ca20*/  @P6 LEA.HI.X R7, R4, c[0x0][0x1cc], R14, 0x1, P0 ;  /* 0x0000730004076a11 */ /* 0x000fe200000f0c0e */
[C---:B------:R-:W-:Y:S01]  /*ca30*/  FMUL.FTZ R42, R0.reuse, R42 ;  /* 0x0000002a002a7220 */ /* 0x040fe20000410000 */
[C---:B------:R-:W-:Y:S01]  /*ca40*/  @P6 LEA R4, P0, R5.reuse, c[0x0][0x1c8], 0x1 ;  /* 0x0000720005046a11 */ /* 0x040fe200078008ff */
[----:B------:R1:W-:Y:S01]  /*ca50*/  MUFU.EX2 R226, R134 ;  /* 0x0000008600e27308 */ /* 0x0003e20000000800 */
[----:B------:R-:W-:Y:S01]  /*ca60*/  FMUL.FTZ R43, R0, R43 ;  /* 0x0000002b002b7220 */ /* 0x000fe20000410000 */
[----:B------:R3:W-:Y:S01]  /*ca70*/  @P6 LDGSTS.E.BYPASS.LTC128B.128 [R219+0xd100], [R6.64], !P3 ;  /* 0x0d10000006db6fae */ /* 0x0007e2000d901d46 */
[----:B--2---:R-:W-:Y:S01]  /*ca80*/  FMUL.FTZ R3, R132, c[0x0][0x2d0] ;  /* 0x0000b40084037a20 */ /* 0x004fe20000410000 */
[----:B------:R-:W-:Y:S01]  /*ca90*/  @P6 LEA.HI.X R5, R5, c[0x0][0x1cc], R15, 0x1, P0 ;  /* 0x0000730005056a11 */ /* 0x000fe200000f0c0f */
[----:B------:R-:W-:Y:S02]  /*caa0*/  FMUL.FTZ R46, R0, R46 ;  /* 0x0000002e002e7220 */ /* 0x000fe40000410000 */
[--C-:B------:R-:W-:Y:S02]  /*cab0*/  FFMA.FTZ R14, R178, c[0x0][0x2d0], -R3.reuse ;  /* 0x0000b400b20e7a23 */ /* 0x100fe40000010803 */
[--C-:B------:R-:W-:Y:S01]  /*cac0*/  FFMA.FTZ R8, R175, c[0x0][0x2d0], -R3.reuse ;  /* 0x0000b400af087a23 */ /* 0x100fe20000010803 */
[----:B------:R2:W-:Y:S01]  /*cad0*/  @P6 LDGSTS.E.BYPASS.LTC128B.128 [R219+0xf100], [R4.64], !P2 ;  /* 0x0f10000004db6fae */ /* 0x0005e2000d101d46 */
[----:B------:R2:W-:Y:S01]  /*cae0*/  MUFU.EX2 R174, R14 ;  /* 0x0000000e00ae7308 */ /* 0x0005e20000000800 */
[C---:B------:R-:W-:Y:S02]  /*caf0*/  FMUL.FTZ R47, R0.reuse, R47 ;  /* 0x0000002f002f7220 */ /* 0x040fe40000410000 */
[C---:B------:R-:W-:Y:S02]  /*cb00*/  FMUL.FTZ R50, R0.reuse, R50 ;  /* 0x0000003200327220 */ /* 0x040fe40000410000 */
[----:B------:R-:W-:Y:S02]  /*cb10*/  FMUL.FTZ R51, R0, R51 ;  /* 0x0000003300337220 */ /* 0x000fe40000410000 */
[----:B------:R-:W-:Y:S01]  /*cb20*/  LDSM.16.MT88.4 R20, [R194] ;  /* 0x00000000c214783b */ /* 0x000fe20000004200 */
[C---:B------:R-:W-:Y:S02]  /*cb30*/  FMUL.FTZ R52, R2.reuse, R52 ;  /* 0x0000003402347220 */ /* 0x040fe40000410000 */
[----:B------:R2:W-:Y:S01]  /*cb40*/  MUFU.EX2 R173, R8 ;  /* 0x0000000800ad7308 */ /* 0x0005e20000000800 */
[----:B------:R-:W-:Y:S02]  /*cb50*/  FMUL.FTZ R53, R2, R53 ;  /* 0x0000003502357220 */ /* 0x000fe40000410000 */
[--C-:B-1----:R-:W-:Y:S02]  /*cb60*/  FFMA.FTZ R134, R185, c[0x0][0x2d0], -R3.reuse ;  /* 0x0000b400b9867a23 */ /* 0x102fe40000010803 */
[----:B------:R-:W-:Y:S01]  /*cb70*/  LDSM.16.MT88.4 R28, [R197] ;  /* 0x00000000c51c783b */ /* 0x000fe20000004200 */
[C---:B------:R-:W-:Y:S02]  /*cb80*/  FMUL.FTZ R54, R0.reuse, R54 ;  /* 0x0000003600367220 */ /* 0x040fe40000410000 */
[----:B---3--:R-:W-:Y:S01]  /*cb90*/  FMUL.FTZ R6, R0, R142 ;  /* 0x0000008e00067220 */ /* 0x008fe20000410000 */
[----:B-----5:R-:W-:Y:S01]  /*cba0*/  F2FP.BF16.PACK_AB R142, R228, R230 ;  /* 0x000000e6e48e723e */ /* 0x020fe200000010ff */
[C---:B------:R-:W-:Y:S01]  /*cbb0*/  FMUL.FTZ R7, R0.reuse, R143 ;  /* 0x0000008f00077220 */ /* 0x040fe20000410000 */
[----:B------:R-:W-:Y:S01]  /*cbc0*/  MUFU.EX2 R189, R134 ;  /* 0x0000008600bd7308 */ /* 0x000fe20000000800 */
[----:B------:R-:W-:Y:S01]  /*cbd0*/  FMUL.FTZ R55, R0, R55 ;  /* 0x0000003700377220 */ /* 0x000fe20000410000 */
[----:B------:R-:W-:Y:S01]  /*cbe0*/  LDSM.16.MT88.4 R152, [R194+0x2000] ;  /* 0x00200000c298783b */ /* 0x000fe20000004200 */
[--C-:B--2---:R-:W-:Y:S02]  /*cbf0*/  FFMA.FTZ R14, R179, c[0x0][0x2d0], -R3.reuse ;  /* 0x0000b400b30e7a23 */ /* 0x104fe40000010803 */
[----:B------:R-:W-:Y:S02]  /*cc00*/  FFMA.FTZ R4, R177, c[0x0][0x2d0], -R3 ;  /* 0x0000b400b1047a23 */ /* 0x000fe40000010803 */
[C---:B------:R-:W-:Y:S02]  /*cc10*/  FMUL.FTZ R5, R2.reuse, R141 ;  /* 0x0000008d02057220 */ /* 0x040fe40000410000 */
[C---:B------:R-:W-:Y:S01]  /*cc20*/  FMUL.FTZ R56, R2.reuse, R56 ;  /* 0x0000003802387220 */ /* 0x040fe20000410000 */
[----:B------:R-:W1:Y:S01]  /*cc30*/  MUFU.EX2 R190, R14 ;  /* 0x0000000e00be7308 */ /* 0x000e620000000800 */
[----:B------:R-:W-:Y:S01]  /*cc40*/  LDSM.16.MT88.4 R168, [R196+0x1800] ;  /* 0x00180000c4a8783b */ /* 0x000fe20000004200 */
[C---:B------:R-:W-:Y:S02]  /*cc50*/  FMUL.FTZ R57, R2.reuse, R57 ;  /* 0x0000003902397220 */ /* 0x040fe40000410000 */
[----:B------:R-:W-:Y:S02]  /*cc60*/  FMUL.FTZ R8, R2, R144 ;  /* 0x0000009002087220 */ /* 0x000fe40000410000 */
[C---:B------:R-:W-:Y:S02]  /*cc70*/  FMUL.FTZ R58, R0.reuse, R58 ;  /* 0x0000003a003a7220 */ /* 0x040fe40000410000 */
[----:B------:R-:W-:Y:S01]  /*cc80*/  FMUL.FTZ R59, R0, R59 ;  /* 0x0000003b003b7220 */ /* 0x000fe20000410000 */
[----:B------:R-:W-:Y:S01]  /*cc90*/  LDSM.16.MT88.4 R144, [R196] ;  /* 0x00000000c490783b */ /* 0x000fe20000004200 */
[----:B------:R-:W2:Y:S01]  /*cca0*/  MUFU.EX2 R172, R4 ;  /* 0x0000000400ac7308 */ /* 0x000ea20000000800 */
[C---:B------:R-:W-:Y:S02]  /*ccb0*/  FMUL.FTZ R60, R2.reuse, R60 ;  /* 0x0000003c023c7220 */ /* 0x040fe40000410000 */
[----:B------:R-:W-:Y:S02]  /*ccc0*/  FMUL.FTZ R61, R2, R61 ;  /* 0x0000003d023d7220 */ /* 0x000fe40000410000 */
[C---:B------:R-:W-:Y:S02]  /*ccd0*/  FMUL.FTZ R62, R0.reuse, R62 ;  /* 0x0000003e003e7220 */ /* 0x040fe40000410000 */
[----:B------:R-:W0:Y:S01]  /*cce0*/  LDGDEPBAR ;  /* 0x00000000000079af */ /* 0x000e220000000000 */
[----:B------:R-:W-:Y:S02]  /*ccf0*/  FMUL.FTZ R63, R0, R63 ;  /* 0x0000003f003f7220 */ /* 0x000fe40000410000 */
[C---:B------:R-:W-:Y:S02]  /*cd00*/  FMUL.FTZ R64, R2.reuse, R64 ;  /* 0x0000004002407220 */ /* 0x040fe40000410000 */
[----:B------:R-:W-:Y:S01]  /*cd10*/  FMUL.FTZ R65, R2, R65 ;  /* 0x0000004102417220 */ /* 0x000fe20000410000 */
[----:B-1----:R-:W-:Y:S02]  /*cd20*/  F2FP.BF16.PACK_AB R141, R190, R174 ;  /* 0x000000aebe8d723e */ /* 0x002fe400000010ff */
[----:B------:R-:W1:Y:S01]  /*cd30*/  LDSM.16.MT88.4 R12, [R193] ;  /* 0x00000000c10c783b */ /* 0x000e620000004200 */
[C---:B------:R-:W-:Y:S02]  /*cd40*/  FMUL.FTZ R66, R0.reuse, R66 ;  /* 0x0000004200427220 */ /* 0x040fe40000410000 */
[----:B------:R-:W-:Y:S02]  /*cd50*/  FMUL.FTZ R67, R0, R67 ;  /* 0x0000004300437220 */ /* 0x000fe40000410000 */
[C---:B------:R-:W-:Y:S02]  /*cd60*/  FMUL.FTZ R68, R2.reuse, R68 ;  /* 0x0000004402447220 */ /* 0x040fe40000410000 */
[----:B------:R-:W-:Y:S01]  /*cd70*/  FMUL.FTZ R69, R2, R69 ;  /* 0x0000004502457220 */ /* 0x000fe20000410000 */
[----:B--2---:R-:W-:Y:S01]  /*cd80*/  F2FP.BF16.PACK_AB R143, R172, R173 ;  /* 0x000000adac8f723e */ /* 0x004fe200000010ff */
[----:B------:R-:W-:Y:S01]  /*cd90*/  FMUL.FTZ R4, R2, R140 ;  /* 0x0000008c02047220 */ /* 0x000fe20000410000 */
[----:B------:R-:W-:Y:S01]  /*cda0*/  F2FP.BF16.PACK_AB R140, R229, R138 ;  /* 0x0000008ae58c723e */ /* 0x000fe200000010ff */
        /* <DEDUP_REMOVED lines=14> */
[C---:B-1----:R-:W-:Y:S05]  /*ce90*/  HMMA.16816.F32.BF16 R4, R140.reuse, R12, R4 ;  /* 0x0000000c8c04723c */ /* 0x042fea0000041804 */
        /* <DEDUP_REMOVED lines=17> */
[C---:B------:R-:W-:Y:S04]  /*cfb0*/  FMUL.FTZ R22, R0.reuse, R158 ;  /* 0x0000009e00167220 */ /* 0x040fe80000410000 */
[C---:B------:R-:W-:Y:S02]  /*cfc0*/  FMUL.FTZ R23, R0.reuse, R159 ;  /* 0x0000009f00177220 */ /* 0x040fe40000410000 */
[--C-:B------:R-:W-:Y:S02]  /*cfd0*/  FFMA.FTZ R158, R237, c[0x0][0x2d0], -R135.reuse ;  /* 0x0000b400ed9e7a23 */ /* 0x100fe40000010887 */
[----:B------:R-:W-:Y:S02]  /*cfe0*/  FFMA.FTZ R159, R183, c[0x0][0x2d0], -R135 ;  /* 0x0000b400b79f7a23 */ /* 0x000fe40000010887 */
[--C-:B------:R-:W-:Y:S01]  /*cff0*/  FFMA.FTZ R156, R137, c[0x0][0x2d0], -R3.reuse ;  /* 0x0000b400899c7a23 */ /* 0x100fe20000010803 */
[C---:B------:R-:W-:Y:S01]  /*d000*/  HMMA.16816.F32.BF16 R20, R140.reuse, R28, R20 ;  /* 0x0000001c8c14723c */ /* 0x040fe20000041814 */
[----:B------:R-:W-:Y:S02]  /*d010*/  MUFU.EX2 R183, R157 ;  /* 0x0000009d00b77308 */ /* 0x000fe40000000800 */
[C---:B------:R-:W-:Y:S02]  /*d020*/  FMUL.FTZ R90, R0.reuse, R90 ;  /* 0x0000005a005a7220 */ /* 0x040fe40000410000 */
[----:B------:R-:W-:Y:S02]  /*d030*/  FMUL.FTZ R91, R0, R91 ;  /* 0x0000005b005b7220 */ /* 0x000fe40000410000 */
[C---:B------:R-:W-:Y:S01]  /*d040*/  FMUL.FTZ R28, R2.reuse, R164 ;  /* 0x000000a4021c7220 */ /* 0x040fe20000410000 */
[C---:B------:R-:W-:Y:S03]  /*d050*/  HMMA.16816.F32.BF16 R24, R140.reuse, R30, R24 ;  /* 0x0000001e8c18723c */ /* 0x040fe60000041818 */
[----:B------:R-:W-:Y:S01]  /*d060*/  MUFU.EX2 R185, R158 ;  /* 0x0000009e00b97308 */ /* 0x000fe20000000800 */
[C---:B------:R-:W-:Y:S02]  /*d070*/  FMUL.FTZ R29, R2.reuse, R165 ;  /* 0x000000a5021d7220 */ /* 0x040fe40000410000 */
[----:B------:R-:W-:Y:S02]  /*d080*/  FMUL.FTZ R92, R2, R92 ;  /* 0x0000005c025c7220 */ /* 0x000fe40000410000 */
[C---:B------:R-:W-:Y:S04]  /*d090*/  FMUL.FTZ R30, R0.reuse, R166 ;  /* 0x000000a6001e7220 */ /* 0x040fe80000410000 */
[----:B------:R-:W-:Y:S01]  /*d0a0*/  FMUL.FTZ R31, R0, R167 ;  /* 0x000000a7001f7220 */ /* 0x000fe20000410000 */
[----:B------:R-:W-:Y:S01]  /*d0b0*/  MUFU.EX2 R184, R159 ;  /* 0x0000009f00b87308 */ /* 0x000fe20000000800 */
[----:B------:R-:W-:Y:S02]  /*d0c0*/  FMUL.FTZ R93, R2, R93 ;  /* 0x0000005d025d7220 */ /* 0x000fe40000410000 */
[C---:B------:R-:W-:Y:S02]  /*d0d0*/  FMUL.FTZ R94, R0.reuse, R94 ;  /* 0x0000005e005e7220 */ /* 0x040fe40000410000 */
[----:B------:R-:W-:Y:S01]  /*d0e0*/  FMUL.FTZ R95, R0, R95 ;  /* 0x0000005f005f7220 */ /* 0x000fe20000410000 */
[C---:B------:R-:W-:Y:S03]  /*d0f0*/  HMMA.16816.F32.BF16 R28, R140.reuse, R144, R28 ;  /* 0x000000908c1c723c */ /* 0x040fe6000004181c */
[C---:B------:R-:W-:Y:S02]  /*d100*/  FMUL.FTZ R96, R2.reuse, R96 ;  /* 0x0000006002607220 */ /* 0x040fe40000410000 */
[----:B------:R-:W-:Y:S02]  /*d110*/  FMUL.FTZ R97, R2, R97 ;  /* 0x0000006102617220 */ /* 0x000fe40000410000 */
[C---:B------:R-:W-:Y:S01]  /*d120*/  FMUL.FTZ R98, R0.reuse, R98 ;  /* 0x0000006200627220 */ /* 0x040fe20000410000 */
[C---:B------:R-:W-:Y:S01]  /*d130*/  HMMA.16816.F32.BF16 R32, R140.reuse, R146, R32 ;  /* 0x000000928c20723c */ /* 0x040fe20000041820 */
[----:B------:R-:W2:Y:S03]  /*d140*/  LDSM.16.MT88.4 R144, [R197+0x2000] ;  /* 0x00200000c590783b */ /* 0x000ea60000004200 */
        /* <DEDUP_REMOVED lines=24> */
[----:B------:R-:W-:Y:S02]  /*d2d0*/  FMUL.FTZ R114, R0, R114 ;  /* 0x0000007200727220 */ /* 0x000fe40000410000 */
[C---:B-1----:R-:W-:Y:S04]  /*d2e0*/  HMMA.16816.F32.BF16 R60, R140.reuse, R148, R60 ;  /* 0x000000948c3c723c */ /* 0x042fe8000004183c */
[----:B------:R-:W-:Y:S02]  /*d2f0*/  FFMA.FTZ R134, R186, c[0x0][0x2d0], -R3 ;  /* 0x0000b400ba867a23 */ /* 0x000fe40000010803 */
[----:B------:R-:W-:Y:S02]  /*d300*/  FMUL.FTZ R115, R0, R115 ;  /* 0x0000007300737220 */ /* 0x000fe40000410000 */
[C---:B------:R-:W-:Y:S01]  /*d310*/  HMMA.16816.F32.BF16 R64, R140.reuse, R150, R64 ;  /* 0x000000968c40723c */ /* 0x040fe20000041840 */
[----:B------:R1:W5:Y:S01]  /*d320*/  MUFU.EX2 R188, R134 ;  /* 0x0000008600bc7308 */ /* 0x0003620000000800 */
        /* <DEDUP_REMOVED lines=11> */
[C---:B--2---:R-:W-:Y:S03]  /*d3e0*/  HMMA.16816.F32.BF16 R76, R140.reuse, R144, R76 ;  /* 0x000000908c4c723c */ /* 0x044fe6000004184c */
[--C-:B-1----:R-:W-:Y:S02]  /*d3f0*/  FFMA.FTZ R134, R187, c[0x0][0x2d0], -R135.reuse ;  /* 0x0000b400bb867a23 */ /* 0x102fe40000010887 */
[----:B------:R-:W-:Y:S02]  /*d400*/  FMUL.FTZ R123, R0, R123 ;  /* 0x0000007b007b7220 */ /* 0x000fe40000410000 */
[----:B------:R1:W-:Y:S01]  /*d410*/  MUFU.EX2 R225, R134 ;  /* 0x0000008600e17308 */ /* 0x0003e20000000800 */
[C---:B------:R-:W-:Y:S01]  /*d420*/  HMMA.16816.F32.BF16 R80, R140.reuse, R146, R80 ;  /* 0x000000928c50723c */ /* 0x040fe20000041850 */
[----:B------:R-:W2:Y:S03]  /*d430*/  LDSM.16.MT88.4 R144, [R193+0x6000] ;  /* 0x00600000c190783b */ /* 0x000ea60000004200 */
        /* <DEDUP_REMOVED lines=10> */
[----:B-1----:R-:W-:Y:S02]  /*d4e0*/  FFMA.FTZ R134, R191, c[0x0][0x2d0], -R135 ;  /* 0x0000b400bf867a23 */ /* 0x002fe40000010887 */
[C---:B---3--:R-:W-:Y:S02]  /*d4f0*/  HMMA.16816.F32.BF16 R92, R140.reuse, R152, R92 ;  /* 0x000000988c5c723c */ /* 0x048fe4000004185c */
[----:B------:R1:W-:Y:S02]  /*d500*/  MUFU.EX2 R224, R134 ;  /* 0x0000008600e07308 */ /* 0x0003e40000000800 */
[C---:B------:R-:W-:Y:S02]  /*d510*/  FMUL.FTZ R131, R0.reuse, R131 ;  /* 0x0000008300837220 */ /* 0x040fe40000410000 */
[----:B------:R-:W-:Y:S02]  /*d520*/  FFMA.FTZ R0, R0, R161, R174 ;  /* 0x000000a100007223 */ /* 0x000fe400000100ae */
[C---:B------:R-:W-:Y:S01]  /*d530*/  HMMA.16816.F32.BF16 R96, R140.reuse, R154, R96 ;  /* 0x0000009a8c60723c */ /* 0x040fe20000041860 */
[----:B------:R-:W3:Y:S03]  /*d540*/  LDSM.16.MT88.4 R152, [R197+0x6000] ;  /* 0x00600000c598783b */ /* 0x000ee60000004200 */
[----:B------:R-:W-:Y:S02]  /*d550*/  FADD.FTZ R0, R190, R0 ;  /* 0x00000000be007221 */ /* 0x000fe40000010000 */
[----:B------:R-:W-:Y:S02]  /*d560*/  FFMA.FTZ R2, R2, R242, R138 ;  /* 0x000000f202027223 */ /* 0x000fe4000001008a */
[C---:B--2---:R-:W-:Y:S01]  /*d570*/  HMMA.16816.F32.BF16 R100, R140.reuse, R144, R100 ;  /* 0x000000908c64723c */ /* 0x044fe20000041864 */
[----:B------:R-:W-:Y:S03]  /*d580*/  LDSM.16.MT88.4 R160, [R197+0x1800] ;  /* 0x00180000c5a0783b */ /* 0x000fe60000004200 */
[----:B------:R-:W-:Y:S02]  /*d590*/  FADD.FTZ R0, R173, R0 ;  /* 0x00000000ad007221 */ /* 0x000fe40000010000 */
[----:B------:R-:W-:Y:S02]  /*d5a0*/  FADD.FTZ R2, R229, R2 ;  /* 0x00000002e5027221 */ /* 0x000fe40000010000 */
[C---:B------:R-:W-:Y:S01]  /*d5b0*/  HMMA.16816.F32.BF16 R104, R140.reuse, R146, R104 ;  /* 0x000000928c68723c */ /* 0x040fe20000041868 */
[----:B------:R-:W2:Y:S03]  /*d5c0*/  LDSM.16.MT88.4 R144, [R196+0x6000] ;  /* 0x00600000c490783b */ /* 0x000ea60000004200 */
[--C-:B-1----:R-:W-:Y:S02]  /*d5d0*/  FFMA.FTZ R134, R221, c[0x0][0x2d0], -R3.reuse ;  /* 0x0000b400dd867a23 */ /* 0x102fe40000010803 */
[----:B------:R-:W-:Y:S02]  /*d5e0*/  FADD.FTZ R0, R172, R0 ;  /* 0x00000000ac007221 */ /* 0x000fe40000010000 */
[----:B------:R1:W1:Y:S01]  /*d5f0*/  MUFU.EX2 R187, R134 ;  /* 0x0000008600bb7308 */ /* 0x0002620000000800 */
[C---:B----4-:R-:W-:Y:S01]  /*d600*/  HMMA.16816.F32.BF16 R108, R140.reuse, R148, R108 ;  /* 0x000000948c6c723c */ /* 0x050fe2000004186c */
[----:B------:R-:W-:Y:S02]  /*d610*/  LDSM.16.MT88.4 R172, [R193+0x3800] ;  /* 0x00380000c1ac783b */ /* 0x000fe40000004200 */
[----:B------:R-:W-:Y:S02]  /*d620*/  FADD.FTZ R0, R189, R0 ;  /* 0x00000000bd007221 */ /* 0x000fe40000010000 */
[----:B------:R-:W-:Y:S02]  /*d630*/  FADD.FTZ R2, R230, R2 ;  /* 0x00000002e6027221 */ /* 0x000fe40000010000 */
[----:B-----5:R-:W-:Y:S01]  /*d640*/  FADD.FTZ R0, R188, R0 ;  /* 0x00000000bc007221 */ /* 0x020fe20000010000 */
[C---:B------:R-:W-:Y:S01]  /*d650*/  HMMA.16816.F32.BF16 R112, R140.reuse, R150, R112 ;  /* 0x000000968c70723c */ /* 0x040fe20000041870 */
[----:B------:R-:W4:Y:S03]  /*d660*/  LDSM.16.MT88.4 R148, [R193+0x800] ;  /* 0x00080000c194783b */ /* 0x000f260000004200 */
[----:B------:R-:W-:Y:S04]  /*d670*/  FADD.FTZ R2, R228, R2 ;  /* 0x00000002e4027221 */ /* 0x000fe80000010000 */
[C---:B---3--:R-:W-:Y:S04]  /*d680*/  HMMA.16816.F32.BF16 R116, R140.reuse, R152, R116 ;  /* 0x000000988c74723c */ /* 0x048fe80000041874 */
[----:B------:R-:W-:Y:S02]  /*d690*/  FADD.FTZ R2, R227, R2 ;  /* 0x00000002e3027221 */ /* 0x000fe40000010000 */
[----:B-1----:R-:W-:Y:S02]  /*d6a0*/  FFMA.FTZ R134, R222, c[0x0][0x2d0], -R3 ;  /* 0x0000b400de867a23 */ /* 0x002fe40000010803 */
[C---:B------:R-:W-:Y:S01]  /*d6b0*/  HMMA.16816.F32.BF16 R120, R140.reuse, R154, R120 ;  /* 0x0000009a8c78723c */ /* 0x040fe20000041878 */
[----:B------:R-:W1:Y:S01]  /*d6c0*/  LDSM.16.MT88.4 R152, [R194+0x800] ;  /* 0x00080000c298783b */ /* 0x000e620000004200 */
[----:B------:R3:W5:Y:S02]  /*d6d0*/  MUFU.EX2 R186, R134 ;  /* 0x0000008600ba7308 */ /* 0x0007640000000800 */
[----:B------:R-:W-:Y:S02]  /*d6e0*/  FADD.FTZ R0, R187, R0 ;  /* 0x00000000bb007221 */ /* 0x000fe40000010000 */
[----:B------:R-:W-:Y:S02]  /*d6f0*/  FADD.FTZ R2, R226, R2 ;  /* 0x00000002e2027221 */ /* 0x000fe40000010000 */
[C---:B--2---:R-:W-:Y:S04]  /*d700*/  HMMA.16816.F32.BF16 R124, R140.reuse, R144, R124 ;  /* 0x000000908c7c723c */ /* 0x044fe8000004187c */
[----:B------:R-:W-:Y:S04]  /*d710*/  FADD.FTZ R2, R225, R2 ;  /* 0x00000002e1027221 */ /* 0x000fe80000010000 */
[----:B------:R-:W-:Y:S01]  /*d720*/  HMMA.16816.F32.BF16 R128, R140, R146, R128 ;  /* 0x000000928c80723c */ /* 0x000fe20000041880 */
[----:B------:R-:W2:Y:S03]  /*d730*/  LDSM.16.MT88.4 R144, [R197+0x800] ;  /* 0x00080000c590783b */ /* 0x000ea60000004200 */
[----:B------:R-:W-:Y:S03]  /*d740*/  FADD.FTZ R2, R224, R2 ;  /* 0x00000002e0027221 */ /* 0x000fe60000010000 */
[----:B------:R-:W-:Y:S02]  /*d750*/  F2FP.BF16.PACK_AB R140, R226, R227 ;  /* 0x000000e3e28c723e */ /* 0x000fe400000010ff */
[----:B------:R-:W-:Y:S03]  /*d760*/  F2FP.BF16.PACK_AB R141, R188, R189 ;  /* 0x000000bdbc8d723e */ /* 0x000fe600000010ff */
[----:B------:R-:W-:Y:S01]  /*d770*/  F2FP.BF16.PACK_AB R142, R224, R225 ;  /* 0x000000e1e08e723e */ /* 0x000fe200000010ff */
[--C-:B---3--:R-:W-:Y:S01]  /*d780*/  FFMA.FTZ R134, R234, c[0x0][0x2d0], -R135.reuse ;  /* 0x0000b400ea867a23 */ /* 0x108fe20000010887 */
[C---:B-----5:R-:W-:Y:S01]  /*d790*/  F2FP.BF16.PACK_AB R143, R186.reuse, R187 ;  /* 0x000000bbba8f723e */ /* 0x060fe200000010ff */
[----:B------:R-:W-:Y:S02]  /*d7a0*/  FADD.FTZ R0, R186, R0 ;  /* 0x00000000ba007221 */ /* 0x000fe40000010000 */
[----:B------:R3:W5:Y:S04]  /*d7b0*/  MUFU.EX2 R222, R134 ;  /* 0x0000008600de7308 */ /* 0x0007680000000800 */
[C---:B----4-:R-:W-:Y:S08]  /*d7c0*/  HMMA.16816.F32.BF16 R4, R140.reuse, R148, R4 ;  /* 0x000000948c04723c */ /* 0x050ff00000041804 */
[C---:B------:R-:W-:Y:S01]  /*d7d0*/  HMMA.16816.F32.BF16 R8, R140.reuse, R150, R8 ;  /* 0x000000968c08723c */ /* 0x040fe20000041808 */
[----:B------:R-:W4:Y:S07]  /*d7e0*/  LDSM.16.MT88.4 R148, [R196+0x800] ;  /* 0x00080000c494783b */ /* 0x000f2e0000004200 */
[C---:B-1----:R-:W-:Y:S04]  /*d7f0*/  HMMA.16816.F32.BF16 R12, R140.reuse, R152, R12 ;  /* 0x000000988c0c723c */ /* 0x042fe8000004180c */
[----:B---3--:R-:W-:Y:S02]  /*d800*/  FFMA.FTZ R134, R223, c[0x0][0x2d0], -R135 ;  /* 0x0000b400df867a23 */ /* 0x008fe40000010887 */
[----:B-----5:R-:W-:Y:S02]  /*d810*/  FADD.FTZ R2, R222, R2 ;  /* 0x00000002de027221 */ /* 0x020fe40000010000 */
[C---:B------:R-:W-:Y:S01]  /*d820*/  HMMA.16816.F32.BF16 R16, R140.reuse, R154, R16 ;  /* 0x0000009a8c10723c */ /* 0x040fe20000041810 */
[----:B------:R-:W1:Y:S01]  /*d830*/  LDSM.16.MT88.4 R152, [R193+0x2800] ;  /* 0x00280000c198783b */ /* 0x000e620000004200 */
[----:B------:R3:W5:Y:S06]  /*d840*/  MUFU.EX2 R223, R134 ;  /* 0x0000008600df7308 */ /* 0x00076c0000000800 */
[C---:B--2---:R-:W-:Y:S08]  /*d850*/  HMMA.16816.F32.BF16 R20, R140.reuse, R144, R20 ;  /* 0x000000908c14723c */ /* 0x044ff00000041814 */
[C---:B------:R-:W-:Y:S01]  /*d860*/  HMMA.16816.F32.BF16 R24, R140.reuse, R146, R24 ;  /* 0x000000928c18723c */ /* 0x040fe20000041818 */
[----:B------:R-:W2:Y:S07]  /*d870*/  LDSM.16.MT88.4 R144, [R194+0x2800] ;  /* 0x00280000c290783b */ /* 0x000eae0000004200 */
[C---:B----4-:R-:W-:Y:S04]  /*d880*/  HMMA.16816.F32.BF16 R28, R140.reuse, R148, R28 ;  /* 0x000000948c1c723c */ /* 0x050fe8000004181c */
[--C-:B---3--:R-:W-:Y:S02]  /*d890*/  FFMA.FTZ R134, R233, c[0x0][0x2d0], -R3.reuse ;  /* 0x0000b400e9867a23 */ /* 0x108fe40000010803 */
[----:B-----5:R-:W-:Y:S02]  /*d8a0*/  FADD.FTZ R2, R223, R2 ;  /* 0x00000002df027221 */ /* 0x020fe40000010000 */
[----:B------:R3:W4:Y:S01]  /*d8b0*/  MUFU.EX2 R180, R134 ;  /* 0x0000008600b47308 */ /* 0x0007220000000800 */
[C---:B------:R-:W-:Y:S01]  /*d8c0*/  HMMA.16816.F32.BF16 R32, R140.reuse, R150, R32 ;  /* 0x000000968c20723c */ /* 0x040fe20000041820 */
[----:B------:R-:W5:Y:S07]  /*d8d0*/  LDSM.16.MT88.4 R148, [R197+0x2800] ;  /* 0x00280000c594783b */ /* 0x000f6e0000004200 */
[C---:B-1----:R-:W-:Y:S08]  /*d8e0*/  HMMA.16816.F32.BF16 R36, R140.reuse, R152, R36 ;  /* 0x000000988c24723c */ /* 0x042ff00000041824 */
[C---:B------:R-:W-:Y:S01]  /*d8f0*/  HMMA.16816.F32.BF16 R40, R140.reuse, R154, R40 ;  /* 0x0000009a8c28723c */ /* 0x040fe20000041828 */
[----:B------:R-:W1:Y:S03]  /*d900*/  LDSM.16.MT88.4 R152, [R196+0x2800] ;  /* 0x00280000c498783b */ /* 0x000e660000004200 */
[----:B---3--:R-:W-:Y:S04]  /*d910*/  FFMA.FTZ R134, R232, c[0x0][0x2d0], -R3 ;  /* 0x0000b400e8867a23 */ /* 0x008fe80000010803 */
[C---:B--2---:R-:W-:Y:S01]  /*d920*/  HMMA.16816.F32.BF16 R44, R140.reuse, R144, R44 ;  /* 0x000000908c2c723c */ /* 0x044fe2000004182c */
[----:B------:R-:W2:Y:S03]  /*d930*/  MUFU.EX2 R181, R134 ;  /* 0x0000008600b57308 */ /* 0x000ea60000000800 */
[----:B----4-:R-:W-:Y:S04]  /*d940*/  FADD.FTZ R0, R180, R0 ;  /* 0x00000000b4007221 */ /* 0x010fe80000010000 */
[C---:B------:R-:W-:Y:S01]  /*d950*/  HMMA.16816.F32.BF16 R48, R140.reuse, R146, R48 ;  /* 0x000000928c30723c */ /* 0x040fe20000041830 */
[----:B------:R-:W3:Y:S07]  /*d960*/  LDSM.16.MT88.4 R144, [R193+0x4800] ;  /* 0x00480000c190783b */ /* 0x000eee0000004200 */
[C---:B-----5:R-:W-:Y:S08]  /*d970*/  HMMA.16816.F32.BF16 R52, R140.reuse, R148, R52 ;  /* 0x000000948c34723c */ /* 0x060ff00000041834 */
[C---:B------:R-:W-:Y:S01]  /*d980*/  HMMA.16816.F32.BF16 R56, R140.reuse, R150, R56 ;  /* 0x000000968c38723c */ /* 0x040fe20000041838 */
[----:B------:R-:W4:Y:S03]  /*d990*/  LDSM.16.MT88.4 R148, [R194+0x4800] ;  /* 0x00480000c294783b */ /* 0x000f260000004200 */
[----:B--2---:R-:W-:Y:S01]  /*d9a0*/  F2FP.BF16.PACK_AB R137, R181, R180 ;  /* 0x000000b4b589723e */ /* 0x004fe200000010ff */
[--C-:B------:R-:W-:Y:S02]  /*d9b0*/  FFMA.FTZ R134, R231, c[0x0][0x2d0], -R135.reuse ;  /* 0x0000b400e7867a23 */ /* 0x100fe40000010887 */
[----:B------:R-:W-:Y:S01]  /*d9c0*/  FADD.FTZ R0, R181, R0 ;  /* 0x00000000b5007221 */ /* 0x000fe20000010000 */
[C---:B-1----:R-:W-:Y:S01]  /*d9d0*/  HMMA.16816.F32.BF16 R60, R140.reuse, R152, R60 ;  /* 0x000000988c3c723c */ /* 0x042fe2000004183c */
[----:B------:R1:W2:Y:S07]  /*d9e0*/  MUFU.EX2 R221, R134 ;  /* 0x0000008600dd7308 */ /* 0x0002ae0000000800 */
[C---:B------:R-:W-:Y:S01]  /*d9f0*/  HMMA.16816.F32.BF16 R64, R140.reuse, R154, R64 ;  /* 0x0000009a8c40723c */ /* 0x040fe20000041840 */
[----:B------:R-:W5:Y:S07]  /*da00*/  LDSM.16.MT88.4 R152, [R197+0x4800] ;  /* 0x00480000c598783b */ /* 0x000f6e0000004200 */
[C---:B---3--:R-:W-:Y:S08]  /*da10*/  HMMA.16816.F32.BF16 R68, R140.reuse, R144, R68 ;  /* 0x000000908c44723c */ /* 0x048ff00000041844 */
[C---:B------:R-:W-:Y:S01]  /*da20*/  HMMA.16816.F32.BF16 R72, R140.reuse, R146, R72 ;  /* 0x000000928c48723c */ /* 0x040fe20000041848 */
[----:B------:R-:W3:Y:S03]  /*da30*/  LDSM.16.MT88.4 R144, [R196+0x4800] ;  /* 0x00480000c490783b */ /* 0x000ee60000004200 */
[----:B-1----:R-:W-:Y:S02]  /*da40*/  FFMA.FTZ R134, R235, c[0x0][0x2d0], -R135 ;  /* 0x0000b400eb867a23 */ /* 0x002fe40000010887 */
[--C-:B------:R-:W-:Y:S02]  /*da50*/  FFMA.FTZ R135, R240, c[0x0][0x2d0], -R3.reuse ;  /* 0x0000b400f0877a23 */ /* 0x100fe40000010803 */
[----:B------:R-:W1:Y:S01]  /*da60*/  MUFU.EX2 R191, R134 ;  /* 0x0000008600bf7308 */ /* 0x000e620000000800 */
[C---:B----4-:R-:W-:Y:S03]  /*da70*/  HMMA.16816.F32.BF16 R76, R140.reuse, R148, R76 ;  /* 0x000000948c4c723c */ /* 0x050fe6000004184c */
[----:B--2---:R-:W-:Y:S05]  /*da80*/  FADD.FTZ R2, R221, R2 ;  /* 0x00000002dd027221 */ /* 0x004fea0000010000 */
[C---:B------:R-:W-:Y:S01]  /*da90*/  HMMA.16816.F32.BF16 R80, R140.reuse, R150, R80 ;  /* 0x000000968c50723c */ /* 0x040fe20000041850 */
[----:B------:R-:W2:Y:S01]  /*daa0*/  LDSM.16.MT88.4 R148, [R193+0x6800] ;  /* 0x00680000c194783b */ /* 0x000ea20000004200 */
[----:B------:R-:W-:Y:S06]  /*dab0*/  MUFU.EX2 R177, R135 ;  /* 0x0000008700b17308 */ /* 0x000fec0000000800 */
[C---:B-----5:R-:W-:Y:S04]  /*dac0*/  HMMA.16816.F32.BF16 R84, R140.reuse, R152, R84 ;  /* 0x000000988c54723c */ /* 0x060fe80000041854 */
[----:B------:R4:W-:Y:S01]  /*dad0*/  MUFU.EX2 R135, R156 ;  /* 0x0000009c00877308 */ /* 0x0009e20000000800 */
[C---:B-1----:R-:W-:Y:S03]  /*dae0*/  F2FP.BF16.PACK_AB R138, R191.reuse, R221 ;  /* 0x000000ddbf8a723e */ /* 0x042fe600000010ff */
[C---:B------:R-:W-:Y:S01]  /*daf0*/  HMMA.16816.F32.BF16 R88, R140.reuse, R154, R88 ;  /* 0x0000009a8c58723c */ /* 0x040fe20000041858 */
[----:B------:R-:W1:Y:S03]  /*db00*/  LDSM.16.MT88.4 R152, [R194+0x6800] ;  /* 0x00680000c298783b */ /* 0x000e660000004200 */
[----:B------:R-:W-:Y:S02]  /*db10*/  FADD.FTZ R2, R191, R2 ;  /* 0x00000002bf027221 */ /* 0x000fe40000010000 */
[--C-:B------:R-:W-:Y:S02]  /*db20*/  FFMA.FTZ R134, R236, c[0x0][0x2d0], -R3.reuse ;  /* 0x0000b400ec867a23 */ /* 0x100fe40000010803 */
[C---:B---3--:R-:W-:Y:S02]  /*db30*/  HMMA.16816.F32.BF16 R92, R140.reuse, R144, R92 ;  /* 0x000000908c5c723c */ /* 0x048fe4000004185c */
[----:B------:R3:W5:Y:S06]  /*db40*/  MUFU.EX2 R179, R134 ;  /* 0x0000008600b37308 */ /* 0x00076c0000000800 */
[C---:B------:R-:W-:Y:S01]  /*db50*/  HMMA.16816.F32.BF16 R96, R140.reuse, R146, R96 ;  /* 0x000000928c60723c */ /* 0x040fe20000041860 */
[----:B------:R-:W1:Y:S07]  /*db60*/  LDSM.16.MT88.4 R144, [R197+0x6800] ;  /* 0x00680000c590783b */ /* 0x000e6e0000004200 */
[C---:B--2---:R-:W-:Y:S01]  /*db70*/  HMMA.16816.F32.BF16 R100, R140.reuse, R148, R100 ;  /* 0x000000948c64723c */ /* 0x044fe20000041864 */
[----:B----4-:R-:W-:Y:S07]  /*db80*/  LDSM.16.MT88.4 R156, [R194+0x1800] ;  /* 0x00180000c29c783b */ /* 0x010fee0000004200 */
[C---:B------:R-:W-:Y:S01]  /*db90*/  HMMA.16816.F32.BF16 R104, R140.reuse, R150, R104 ;  /* 0x000000968c68723c */ /* 0x040fe20000041868 */
[----:B------:R-:W2:Y:S03]  /*dba0*/  LDSM.16.MT88.4 R148, [R196+0x6800] ;  /* 0x00680000c494783b */ /* 0x000ea60000004200 */
[--C-:B---3--:R-:W-:Y:S02]  /*dbb0*/  FFMA.FTZ R134, R239, c[0x0][0x2d0], -R3.reuse ;  /* 0x0000b400ef867a23 */ /* 0x108fe40000010803 */
[----:B-----5:R-:W-:Y:S02]  /*dbc0*/  FADD.FTZ R0, R179, R0 ;  /* 0x00000000b3007221 */ /* 0x020fe40000010000 */
[C---:B-1----:R-:W-:Y:S01]  /*dbd0*/  HMMA.16816.F32.BF16 R108, R140.reuse, R152, R108 ;  /* 0x000000988c6c723c */ /* 0x042fe2000004186c */
[----:B------:R-:W1:Y:S07]  /*dbe0*/  MUFU.EX2 R178, R134 ;  /* 0x0000008600b27308 */ /* 0x000e6e0000000800 */
[C---:B------:R-:W-:Y:S01]  /*dbf0*/  HMMA.16816.F32.BF16 R112, R140.reuse, R154, R112 ;  /* 0x0000009a8c70723c */ /* 0x040fe20000041870 */
[----:B------:R-:W-:Y:S07]  /*dc00*/  LDSM.16.MT88.4 R152, [R194+0x1000] ;  /* 0x00100000c298783b */ /* 0x000fee0000004200 */
[C---:B------:R-:W-:Y:S08]  /*dc10*/  HMMA.16816.F32.BF16 R116, R140.reuse, R144, R116 ;  /* 0x000000908c74723c */ /* 0x040ff00000041874 */
[C---:B------:R-:W-:Y:S01]  /*dc20*/  HMMA.16816.F32.BF16 R120, R140.reuse, R146, R120 ;  /* 0x000000928c78723c */ /* 0x040fe20000041878 */
[----:B------:R-:W3:Y:S03]  /*dc30*/  LDSM.16.MT88.4 R144, [R193+0x1000] ;  /* 0x00100000c190783b */ /* 0x000ee60000004200 */
[----:B-1----:R-:W-:Y:S01]  /*dc40*/  F2FP.BF16.PACK_AB R139, R178, R179 ;  /* 0x000000b3b28b723e */ /* 0x002fe200000010ff */
[--C-:B------:R-:W-:Y:S02]  /*dc50*/  FFMA.FTZ R134, R241, c[0x0][0x2d0], -R3.reuse ;  /* 0x0000b400f1867a23 */ /* 0x100fe40000010803 */
[----:B------:R-:W-:Y:S01]  /*dc60*/  FFMA.FTZ R3, R136, c[0x0][0x2d0], -R3 ;  /* 0x0000b40088037a23 */ /* 0x000fe20000010803 */
[----:B------:R-:W-:Y:S01]  /*dc70*/  F2FP.BF16.PACK_AB R136, R223, R222 ;  /* 0x000000dedf88723e */ /* 0x000fe200000010ff */
[C---:B--2---:R-:W-:Y:S01]  /*dc80*/  HMMA.16816.F32.BF16 R124, R140.reuse, R148, R124 ;  /* 0x000000948c7c723c */ /* 0x044fe2000004187c */
[----:B------:R-:W1:Y:S07]  /*dc90*/  MUFU.EX2 R176, R134 ;  /* 0x0000008600b07308 */ /* 0x000e6e0000000800 */
[----:B------:R-:W-:Y:S01]  /*dca0*/  HMMA.16816.F32.BF16 R128, R140, R150, R128 ;  /* 0x000000968c80723c */ /* 0x000fe20000041880 */
[----:B------:R-:W2:Y:S02]  /*dcb0*/  LDSM.16.MT88.4 R140, [R197+0x1000] ;  /* 0x00100000c58c783b */ /* 0x000ea40000004200 */
[----:B------:R4:W5:Y:S06]  /*dcc0*/  MUFU.EX2 R134, R3 ;  /* 0x0000000300867308 */ /* 0x00096c0000000800 */
[----:B------:R-:W2:Y:S01]  /*dcd0*/  LDSM.16.MT88.4 R148, [R196+0x1000] ;  /* 0x00100000c494783b */ /* 0x000ea20000004200 */
[C---:B---3--:R-:W-:Y:S05]  /*dce0*/  HMMA.16816.F32.BF16 R4, R136.reuse, R144, R4 ;  /* 0x000000908804723c */ /* 0x048fea0000041804 */
[----:B----4-:R-:W-:Y:S02]  /*dcf0*/  FADD.FTZ R3, R178, R0 ;  /* 0x00000000b2037221 */ /* 0x010fe40000010000 */
[----:B------:R-:W-:Y:S01]  /*dd00*/  FADD.FTZ R0, R183, R2 ;  /* 0x00000002b7007221 */ /* 0x000fe20000010000 */
[C---:B------:R-:W-:Y:S01]  /*dd10*/  HMMA.16816.F32.BF16 R8, R136.reuse, R146, R8 ;  /* 0x000000928808723c */ /* 0x040fe20000041808 */
[----:B------:R-:W3:Y:S03]  /*dd20*/  LDSM.16.MT88.4 R144, [R193+0x3000] ;  /* 0x00300000c190783b */ /* 0x000ee60000004200 */
[----:B------:R-:W-:Y:S02]  /*dd30*/  FADD.FTZ R0, R185, R0 ;  /* 0x00000000b9007221 */ /* 0x000fe40000010000 */
[----:B-1----:R-:W-:Y:S02]  /*dd40*/  FADD.FTZ R3, R176, R3 ;  /* 0x00000003b0037221 */ /* 0x002fe40000010000 */
[C---:B------:R-:W-:Y:S04]  /*dd50*/  HMMA.16816.F32.BF16 R12, R136.reuse, R152, R12 ;  /* 0x00000098880c723c */ /* 0x040fe8000004180c */
[----:B------:R-:W-:Y:S02]  /*dd60*/  FADD.FTZ R2, R184, R0 ;  /* 0x00000000b8027221 */ /* 0x000fe40000010000 */
[----:B------:R-:W-:Y:S02]  /*dd70*/  FADD.FTZ R3, R177, R3 ;  /* 0x00000003b1037221 */ /* 0x000fe40000010000 */
[C---:B------:R-:W-:Y:S01]  /*dd80*/  HMMA.16816.F32.BF16 R16, R136.reuse, R154, R16 ;  /* 0x0000009a8810723c */ /* 0x040fe20000041810 */
[----:B------:R-:W1:Y:S03]  /*dd90*/  LDSM.16.MT88.4 R152, [R194+0x3000] ;  /* 0x00300000c298783b */ /* 0x000e660000004200 */
[----:B------:R-:W-:Y:S02]  /*dda0*/  FADD.FTZ R2, R182, R2 ;  /* 0x00000002b6027221 */ /* 0x000fe40000010000 */
[----:B------:R-:W-:Y:S02]  /*ddb0*/  FADD.FTZ R0, R135, R3 ;  /* 0x0000000387007221 */ /* 0x000fe40000010000 */
[C---:B--2---:R-:W-:Y:S01]  /*ddc0*/  HMMA.16816.F32.BF16 R20, R136.reuse, R140, R20 ;  /* 0x0000008c8814723c */ /* 0x044fe20000041814 */
[----:B------:R-:W-:Y:S03]  /*ddd0*/  STL [R1+0x8], R2 ;  /* 0x0000080201007387 */ /* 0x000fe60000100800 */
[----:B-----5:R-:W-:Y:S04]  /*dde0*/  FADD.FTZ R0, R134, R0 ;  /* 0x0000000086007221 */ /* 0x020fe80000010000 */
[C---:B------:R-:W-:Y:S01]  /*ddf0*/  HMMA.16816.F32.BF16 R24, R136.reuse, R142, R24 ;  /* 0x0000008e8818723c */ /* 0x040fe20000041818 */
[----:B------:R-:W2:Y:S07]  /*de00*/  LDSM.16.MT88.4 R140, [R197+0x3000] ;  /* 0x00300000c58c783b */ /* 0x000eae0000004200 */
[C---:B------:R-:W-:Y:S01]  /*de10*/  HMMA.16816.F32.BF16 R28, R136.reuse, R148, R28 ;  /* 0x00000094881c723c */ /* 0x040fe2000004181c */
[----:B------:R-:W-:Y:S07]  /*de20*/  STL [R1+0xc], R0 ;  /* 0x00000c0001007387 */ /* 0x000fee0000100800 */
[C---:B------:R-:W-:Y:S01]  /*de30*/  HMMA.16816.F32.BF16 R32, R136.reuse, R150, R32 ;  /* 0x000000968820723c */ /* 0x040fe20000041820 */
[----:B------:R-:W-:Y:S07]  /*de40*/  LDSM.16.MT88.4 R148, [R193+0x5000] ;  /* 0x00500000c194783b */ /* 0x000fee0000004200 */
        /* <DEDUP_REMOVED lines=17> */
[----:B------:R-:W-:Y:S07]  /*df60*/  LDSM.16.MT88.4 R152, [R197+0x7000] ;  /* 0x00700000c598783b */ /* 0x000fee0000004200 */
[C---:B--2---:R-:W-:Y:S08]  /*df70*/  HMMA.16816.F32.BF16 R84, R136.reuse, R140, R84 ;  /* 0x0000008c8854723c */ /* 0x044ff00000041854 */
[C---:B------:R-:W-:Y:S01]  /*df80*/  HMMA.16816.F32.BF16 R88, R136.reuse, R142, R88 ;  /* 0x0000008e8858723c */ /* 0x040fe20000041858 */
[----:B------:R-:W1:Y:S07]  /*df90*/  LDSM.16.MT88.4 R140, [R194+0x7000] ;  /* 0x00700000c28c783b */ /* 0x000e6e0000004200 */
[C---:B---3--:R-:W-:Y:S08]  /*dfa0*/  HMMA.16816.F32.BF16 R92, R136.reuse, R144, R92 ;  /* 0x00000090885c723c */ /* 0x048ff0000004185c */
[C---:B------:R-:W-:Y:S01]  /*dfb0*/  HMMA.16816.F32.BF16 R96, R136.reuse, R146, R96 ;  /* 0x000000928860723c */ /* 0x040fe20000041860 */
[----:B------:R-:W2:Y:S07]  /*dfc0*/  LDSM.16.MT88.4 R144, [R196+0x7000] ;  /* 0x00700000c490783b */ /* 0x000eae0000004200 */
[C---:B----4-:R-:W-:Y:S08]  /*dfd0*/  HMMA.16816.F32.BF16 R100, R136.reuse, R148, R100 ;  /* 0x000000948864723c */ /* 0x050ff00000041864 */
[C---:B------:R-:W-:Y:S01]  /*dfe0*/  HMMA.16816.F32.BF16 R104, R136.reuse, R150, R104 ;  /* 0x000000968868723c */ /* 0x040fe20000041868 */
[----:B------:R-:W3:Y:S07]  /*dff0*/  LDSM.16.MT88.4 R148, [R193+0x1800] ;  /* 0x00180000c194783b */ /* 0x000eee0000004200 */
[C---:B-1----:R-:W-:Y:S08]  /*e000*/  HMMA.16816.F32.BF16 R108, R136.reuse, R140, R108 ;  /* 0x0000008c886c723c */ /* 0x042ff0000004186c */
[C---:B------:R-:W-:Y:S08]  /*e010*/  HMMA.16816.F32.BF16 R112, R136.reuse, R142, R112 ;  /* 0x0000008e8870723c */ /* 0x040ff00000041870 */
[C---:B------:R-:W-:Y:S08]  /*e020*/  HMMA.16816.F32.BF16 R116, R136.reuse, R152, R116 ;  /* 0x000000988874723c */ /* 0x040ff00000041874 */
[C---:B------:R-:W-:Y:S08]  /*e030*/  HMMA.16816.F32.BF16 R120, R136.reuse, R154, R120 ;  /* 0x0000009a8878723c */ /* 0x040ff00000041878 */
[C---:B--2---:R-:W-:Y:S08]  /*e040*/  HMMA.16816.F32.BF16 R124, R136.reuse, R144, R124 ;  /* 0x00000090887c723c */ /* 0x044ff0000004187c */
[----:B------:R-:W-:Y:S07]  /*e050*/  HMMA.16816.F32.BF16 R128, R136, R146, R128 ;  /* 0x000000928880723c */ /* 0x000fee0000041880 */
[----:B------:R-:W-:Y:S02]  /*e060*/  F2FP.BF16.PACK_AB R136, R185, R183 ;  /* 0x000000b7b988723e */ /* 0x000fe400000010ff */
[----:B------:R-:W-:Y:S03]  /*e070*/  F2FP.BF16.PACK_AB R137, R177, R176 ;  /* 0x000000b0b189723e */ /* 0x000fe600000010ff */
[----:B------:R-:W-:Y:S02]  /*e080*/  F2FP.BF16.PACK_AB R138, R182, R184 ;  /* 0x000000b8b68a723e */ /* 0x000fe400000010ff */
[----:B------:R-:W-:Y:S02]  /*e090*/  F2FP.BF16.PACK_AB R139, R134, R135 ;  /* 0x00000087868b723e */ /* 0x000fe400000010ff */
[----:B------:R-:W-:Y:S02]  /*e0a0*/  MOV R135, R132 ;  /* 0x0000008400877202 */ /* 0x000fe40000000f00 */
[----:B------:R-:W-:Y:S03]  /*e0b0*/  MOV R134, R133 ;  /* 0x0000008500867202 */ /* 0x000fe60000000f00 */
[C---:B---3--:R-:W-:Y:S01]  /*e0c0*/  HMMA.16816.F32.BF16 R140, R136.reuse, R148, R4 ;  /* 0x00000094888c723c */ /* 0x048fe20000041804 */
        /* <DEDUP_REMOVED lines=31> */
[C---:B------:R-:W-:Y:S08]  /*e2c0*/  HMMA.16816.F32.BF16 R88, R136.reuse, R6, R88 ;  /* 0x000000068858723c */ /* 0x040ff00000041858 */
[C---:B--2---:R-:W-:Y:S08]  /*e2d0*/  HMMA.16816.F32.BF16 R92, R136.reuse, R8, R92 ;  /* 0x00000008885c723c */ /* 0x044ff0000004185c */
[C---:B------:R-:W-:Y:S08]  /*e2e0*/  HMMA.16816.F32.BF16 R96, R136.reuse, R10, R96 ;  /* 0x0000000a8860723c */ /* 0x040ff00000041860 */
[C---:B---3--:R-:W-:Y:S08]  /*e2f0*/  HMMA.16816.F32.BF16 R100, R136.reuse, R12, R100 ;  /* 0x0000000c8864723c */ /* 0x048ff00000041864 */
[C---:B------:R-:W-:Y:S08]  /*e300*/  HMMA.16816.F32.BF16 R104, R136.reuse, R14, R104 ;  /* 0x0000000e8868723c */ /* 0x040ff00000041868 */
[C---:B----4-:R-:W-:Y:S08]  /*e310*/  HMMA.16816.F32.BF16 R108, R136.reuse, R16, R108 ;  /* 0x00000010886c723c */ /* 0x050ff0000004186c */
[C---:B------:R-:W-:Y:S08]  /*e320*/  HMMA.16816.F32.BF16 R112, R136.reuse, R18, R112 ;  /* 0x000000128870723c */ /* 0x040ff00000041870 */
[C---:B------:R-:W-:Y:S08]  /*e330*/  HMMA.16816.F32.BF16 R116, R136.reuse, R24, R116 ;  /* 0x000000188874723c */ /* 0x040ff00000041874 */
[C---:B------:R-:W-:Y:S08]  /*e340*/  HMMA.16816.F32.BF16 R120, R136.reuse, R26, R120 ;  /* 0x0000001a8878723c */ /* 0x040ff00000041878 */
[C---:B-----5:R-:W-:Y:S08]  /*e350*/  HMMA.16816.F32.BF16 R124, R136.reuse, R20, R124 ;  /* 0x00000014887c723c */ /* 0x060ff0000004187c */
[----:B------:R-:W-:Y:S01]  /*e360*/  HMMA.16816.F32.BF16 R128, R136, R22, R128 ;  /* 0x000000168880723c */ /* 0x000fe20000041880 */
[----:B------:R-:W-:-:S07]  /*e370*/  @P6 BRA `(.L_x_2232) ;  /* 0xffffc87000006947 */ /* 0x000fce000383ffff */
.L_x_2231:
[----:B------:R-:W-:Y:S07]  /*e380*/  @!UPT UIADD3 URZ, URZ, URZ, URZ ;  /* 0x0000003f3f3ff290 */ /* 0x000fee000fffe03f */
[----:B------:R-:W-:Y:S02]  /*e390*/  MOV R7, 0x1f ;  /* 0x0000001f00077802 */ /* 0x000fe40000000f00 */
[----:B------:R-:W-:Y:S01]  /*e3a0*/  MOV R6, 0xffffffff ;  /* 0xffffffff00067802 */ /* 0x000fe20000000f00 */
[----:B------:R-:W-:Y:S06]  /*e3b0*/  BRA.DIV ~URZ, `(.L_x_2233) ;  /* 0x000067627f007947 */ /* 0x000fec000b800000 */
[----:B------:R-:W2:Y:S04]  /*e3c0*/  LDL R2, [R1+0x8] ;  /* 0x0000080001027983 */ /* 0x000ea80000100800 */
[----:B--2---:R1:W2:Y:S02]  /*e3d0*/  SHFL.BFLY PT, R0, R2, 0x2, 0x1f ;  /* 0x0c401f0002007f89 */ /* 0x0042a400000e0000 */
.L_x_2306:
        /* <DEDUP_REMOVED lines=9> */
.L_x_2307:
        /* <DEDUP_REMOVED lines=78> */
[C---:B-1----:R-:W-:Y:S02]  /*e950*/  FMUL.FTZ R152, R0.reuse, R38 ;  /* 0x0000002600987220 */ /* 0x042fe40000410000 */
[C---:B------:R-:W-:Y:S02]  /*e960*/  FMUL.FTZ R153, R0.reuse, R39 ;  /* 0x0000002700997220 */ /* 0x040fe40000410000 */
[C---:B------:R-:W-:Y:S02]  /*e970*/  FMUL.FTZ R38, R0.reuse, R42 ;  /* 0x0000002a00267220 */ /* 0x040fe40000410000 */
[C---:B------:R-:W-:Y:S02]  /*e980*/  FMUL.FTZ R39, R0.reuse, R43 ;  /* 0x0000002b00277220 */ /* 0x040fe40000410000 */
[C---:B------:R-:W-:Y:S02]  /*e990*/  FMUL.FTZ R42, R0.reuse, R46 ;  /* 0x0000002e002a7220 */ /* 0x040fe40000410000 */
[----:B------:R-:W-:-:S02]  /*e9a0*/  FMUL.FTZ R43, R0, R47 ;  /* 0x0000002f002b7220 */ /* 0x000fc40000410000 */
[----:B------:R-:W-:Y:S01]  /*e9b0*/  @P1 FFMA.FTZ R21, R4, R133, R5 ;  /* 0x0000008504151223 */ /* 0x000fe20000010005 */
[----:B--2---:R-:W-:Y:S01]  /*e9c0*/  @P0 MOV R3, 0x3f317218 ;  /* 0x3f31721800030802 */ /* 0x004fe20000000f00 */
[C---:B------:R-:W-:Y:S01]  /*e9d0*/  FMUL.FTZ R46, R0.reuse, R54 ;  /* 0x00000036002e7220 */ /* 0x040fe20000410000 */
[----:B------:R-:W-:Y:S01]  /*e9e0*/  MOV R4, 0x1 ;  /* 0x0000000100047802 */ /* 0x000fe20000000f00 */
        /* <DEDUP_REMOVED lines=61> */
.L_x_2214:
        /* <DEDUP_REMOVED lines=19> */
.L_x_2236:
[----:B--2---:R-:W-:Y:S05]  /*eef0*/  BSYNC B0 ;  /* 0x0000000000007941 */ /* 0x004fea0003800000 */
.L_x_2235:
        /* <DEDUP_REMOVED lines=166> */
.L_x_2239:
[----:B---3--:R-:W2:Y:S04]  /*f960*/  LDL R3, [R1+0x50] ;  /* 0x0000500001037983 */ /* 0x008ea80000100800 */
        /* <DEDUP_REMOVED lines=8> */
[----:B------:R1:W3:Y:S08]  /*f9f0*/  LDC.64 R14, c[0x0][R10+0x168] ;  /* 0x00005a000a0e7b82 */ /* 0x0002f00000000a00 */
[----:B------:R1:W2:Y:S08]  /*fa00*/  LDC.64 R18, c[0x0][R10+0x178] ;  /* 0x00005e000a127b82 */ /* 0x0002b00000000a00 */
[----:B------:R1:W2:Y:S01]  /*fa10*/  LDC.64 R16, c[0x0][R10+0x160] ;  /* 0x000058000a107b82 */ /* 0x0002a20000000a00 */
[----:B------:R-:W-:Y:S01]  /*fa20*/  ISETP.NE.U32.AND P0, PT, RZ, c[0x0][0x500], PT ;  /* 0x00014000ff007a0c */ /* 0x000fe20003f05070 */
[----:B------:R-:W-:-:S03]  /*fa30*/  IMAD.MOV.U32 R0, RZ, RZ, c[0x0][0x4e8] ;  /* 0x00013a00ff007624 */ /* 0x000fc600078e00ff */
[----:B------:R-:W-:Y:S02]  /*fa40*/  ISETP.NE.AND.EX P0, PT, RZ, c[0x0][0x504], PT, P0 ;  /* 0x00014100ff007a0c */ /* 0x000fe40003f05300 */
[----:B------:R-:W-:Y:S02]  /*fa50*/  ISETP.NE.AND P2, PT, R0, 0x1, PT ;  /* 0x000000010000780c */ /* 0x000fe40003f45270 */
        /* <DEDUP_REMOVED lines=8> */
[----:B------:R-:W-:Y:S01]  /*fae0*/  IMAD.MOV.U32 R4, RZ, RZ, R3 ;  /* 0x000000ffff047224 */ /* 0x000fe200078e0003 */
[----:B------:R-:W-:Y:S01]  /*faf0*/  @P2 SHF.R.U32.HI R4, RZ, c[0x0][0x4f0], R5 ;  /* 0x00013c00ff042a19 */ /* 0x000fe20000011605 */
[----:B---3--:R-:W-:Y:S01]  /*fb00*/  IMAD.WIDE.U32 R8, R14, R106, RZ ;  /* 0x0000006a0e087225 */ /* 0x008fe200078e00ff */
[----:B----4-:R-:W-:-:S03]  /*fb10*/  SEL R5, R13, RZ, P3 ;  /* 0x000000ff0d057207 */ /* 0x010fc60001800000 */
[----:B------:R-:W-:Y:S01]  /*fb20*/  IMAD R11, R15, R106, RZ ;  /* 0x0000006a0f0b7224 */ /* 0x000fe200078e02ff */
[----:B-----5:R-:W-:Y:S01]  /*fb30*/  IADD3 R14, P1, P0, R6, R8, R2 ;  /* 0x00000008060e7210 */ /* 0x020fe2000783e002 */
[----:B------:R-:W-:Y:S01]  /*fb40*/  IMAD.IADD R13, R7, 0x1, R10 ;  /* 0x00000001070d7824 */ /* 0x000fe200078e020a */
[----:B------:R-:W-:Y:S01]  /*fb50*/  SHF.R.S32.HI R6, RZ, 0x1f, R2 ;  /* 0x0000001fff067819 */ /* 0x000fe20000011402 */
[----:B------:R-:W-:Y:S02]  /*fb60*/  IMAD.IADD R7, R9, 0x1, R11 ;  /* 0x0000000109077824 */ /* 0x000fe400078e020b */
        /* <DEDUP_REMOVED lines=23> */
[----:B------:R-:W-:Y:S01]  /*fce0*/  SHFL.IDX PT, R10, R8, RZ, 0x1c1f ;  /* 0x001c1fff080a7589 */ /* 0x000fe200000e0000 */
[----:B------:R-:W-:-:S03]  /*fcf0*/  IMAD.IADD R5, R107, 0x1, R103 ;  /* 0x000000016b057824 */ /* 0x000fc600078e0267 */
[----:B------:R-:W1:Y:S01]  /*fd00*/  SHFL.IDX PT, R11, R4, RZ, 0x1c1f ;  /* 0x001c1fff040b7589 */ /* 0x000e6200000e0000 */
[----:B------:R-:W-:-:S03]  /*fd10*/  IMAD.IADD R15, R110, 0x1, -R15 ;  /* 0x000000016e0f7824 */ /* 0x000fc600078e0a0f */
[----:B------:R-:W-:Y:S04]  /*fd20*/  SHFL.IDX PT, R8, R8, 0x1, 0x1c1f ;  /* 0x003c1f0008087f89 */ /* 0x000fe800000e0000 */
[----:B------:R2:W3:Y:S01]  /*fd30*/  SHFL.IDX PT, R9, R4, 0x1, 0x1c1f ;  /* 0x003c1f0004097f89 */ /* 0x0004e200000e0000 */
[----:B------:R-:W-:Y:S02]  /*fd40*/  LOP3.LUT P0, RZ, R15, 0x3, RZ, 0xc0, !PT ;  /* 0x000000030fff7812 */ /* 0x000fe4000780c0ff */
[----:B------:R-:W-:Y:S01]  /*fd50*/  IADD3 R7, R5, 0x8, RZ ;  /* 0x0000000805077810 */ /* 0x000fe20007ffe0ff */
[----:B--2---:R-:W-:-:S05]  /*fd60*/  IMAD R4, R12, c[0x0][0x4e8], RZ ;  /* 0x00013a000c047a24 */ /* 0x004fca00078e02ff */
[-C--:B------:R-:W-:Y:S02]  /*fd70*/  ISETP.GE.OR P1, PT, R5, R4.reuse, P0 ;  /* 0x000000040500720c */ /* 0x080fe40000726670 */
[----:B------:R-:W-:-:S11]  /*fd80*/  ISETP.GE.OR P0, PT, R7, R4, P0 ;  /* 0x000000040700720c */ /* 0x000fd60000706670 */
[----:B-1----:R1:W-:Y:S01]  /*fd90*/  @!P1 ST.E [R10.64], R21 ;  /* 0x000000150a009985 */ /* 0x0023e2000c101906 */
[----:B------:R-:W-:-:S03]  /*fda0*/  ISETP.GE.AND P1, PT, R5, R4, PT ;  /* 0x000000040500720c */ /* 0x000fc60003f26270 */
[----:B---3--:R1:W-:Y:S01]  /*fdb0*/  @!P0 ST.E [R8.64], R20 ;  /* 0x0000001408008985 */ /* 0x0083e2000c101906 */
        /* <DEDUP_REMOVED lines=56> */
.L_x_2308:
[----:B------:R-:W-:Y:S05]  /*10140*/  BRA.DIV ~URZ, `(.L_x_2242) ;  /* 0x00004bb27f007947 */ /* 0x000fea000b800000 */
[----:B------:R3:W4:Y:S02]  /*10150*/  SHFL.IDX PT, R0, R15, RZ, 0x181f ;  /* 0x00181fff0f007589 */ /* 0x00072400000e0000 */
.L_x_2309:
        /* <DEDUP_REMOVED lines=26> */
.L_x_2244:
[----:B------:R-:W-:Y:S05]  /*10300*/  BSYNC B0 ;  /* 0x0000000000007941 */ /* 0x000fea0003800000 */
.L_x_2243:
[----:B------:R-:W-:Y:S05]  /*10310*/  BRA.DIV ~URZ, `(.L_x_2245) ;  /* 0x00004a427f007947 */ /* 0x000fea000b800000 */
[----:B--2---:R2:W1:Y:S04]  /*10320*/  SHFL.IDX PT, R6, R14, 0x1, 0x181f ;  /* 0x00381f000e067f89 */ /* 0x00446800000e0000 */
[----:B----4-:R2:W4:Y:S02]  /*10330*/  SHFL.IDX PT, R0, R15, 0x1, 0x181f ;  /* 0x00381f000f007f89 */ /* 0x01052400000e0000 */
.L_x_2310:
        /* <DEDUP_REMOVED lines=27> */
.L_x_2247:
[----:B------:R-:W-:Y:S05]  /*104f0*/  BSYNC B0 ;  /* 0x0000000000007941 */ /* 0x000fea0003800000 */
.L_x_2246:
[----:B------:R-:W-:Y:S05]  /*10500*/  BRA.DIV ~URZ, `(.L_x_2248) ;  /* 0x000049127f007947 */ /* 0x000fea000b800000 */
[----:B-1----:R1:W2:Y:S02]  /*10510*/  SHFL.IDX PT, R6, R14, 0x2, 0x181f ;  /* 0x00581f000e067f89 */ /* 0x0022a400000e0000 */
.L_x_2311:
[----:B------:R-:W-:Y:S05]  /*10520*/  BRA.DIV ~URZ, `(.L_x_2249) ;  /* 0x000049627f007947 */ /* 0x000fea000b800000 */
[----:B----4-:R4:W1:Y:S02]  /*10530*/  SHFL.IDX PT, R0, R15, 0x2, 0x181f ;  /* 0x00581f000f007f89 */ /* 0x01086400000e0000 */
.L_x_2312:
        /* <DEDUP_REMOVED lines=27> */
.L_x_2251:
[----:B------:R-:W-:Y:S05]  /*106f0*/  BSYNC B0 ;  /* 0x0000000000007941 */ /* 0x000fea0003800000 */
.L_x_2250:
[----:B------:R-:W-:Y:S05]  /*10700*/  BRA.DIV ~URZ, `(.L_x_2252) ;  /* 0x000047e27f007947 */ /* 0x000fea000b800000 */
[----:B--2---:R2:W3:Y:S04]  /*10710*/  SHFL.IDX PT, R6, R14, 0x3, 0x181f ;  /* 0x00781f000e067f89 */ /* 0x0044e800000e0000 */
[----:B-1----:R2:W1:Y:S02]  /*10720*/  SHFL.IDX PT, R0, R15, 0x3, 0x181f ;  /* 0x00781f000f007f89 */ /* 0x00246400000e0000 */
.L_x_2313:
        /* <DEDUP_REMOVED lines=28> */
.L_x_2240:
        /* <DEDUP_REMOVED lines=34> */
.L_x_2314:
[----:B------:R-:W-:Y:S05]  /*10b10*/  BRA.DIV ~URZ, `(.L_x_2255) ;  /* 0x000045027f007947 */ /* 0x000fea000b800000 */
[----:B------:R3:W4:Y:S02]  /*10b20*/  SHFL.IDX PT, R0, R19, RZ, 0x1c1f ;  /* 0x001c1fff13007589 */ /* 0x00072400000e0000 */
.L_x_2315:
[----:B------:R-:W-:Y:S01]  /*10b30*/  BSSY B0, `(.L_x_2256) ;  /* 0x00000c2000007945 */ /* 0x000fe20003800000 */
[----:B------:R-:W-:Y:S05]  /*10b40*/  @P1 BRA `(.L_x_2257) ;  /* 0x00000c0000001947 */ /* 0x000fea0003800000 */
[----:B------:R-:W5:Y:S04]  /*10b50*/  LDL R20, [R1+0x10] ;  /* 0x0000100001147983 */ /* 0x000f680000100800 */
[----:B---3--:R-:W3:Y:S04]  /*10b60*/  LDL R9, [R1+0x8c] ;  /* 0x00008c0001097983 */ /* 0x008ee80000100800 */
[----:B----4-:R-:W4:Y:S04]  /*10b70*/  LDL R12, [R1+0x88] ;  /* 0x00008800010c7983 */ /* 0x010f280000100800 */
[----:B--2---:R-:W2:Y:S04]  /*10b80*/  LDL R103, [R1+0x84] ;  /* 0x0000840001677983 */ /* 0x004ea80000100800 */
[----:B------:R-:W2:Y:S01]  /*10b90*/  LDL R21, [R1+0xc0] ;  /* 0x0000c00001157983 */ /* 0x000ea20000100800 */
[----:B-----5:R-:W-:-:S02]  /*10ba0*/  ISETP.GE.AND P2, PT, R20, c[0x0][0x3c8], PT ;  /* 0x0000f20014007a0c */ /* 0x020fc40003f46270 */
[----:B------:R-:W-:Y:S02]  /*10bb0*/  IADD3 R2, R20, 0x18, RZ ;  /* 0x0000001814027810 */ /* 0x000fe40007ffe0ff */
[----:B---3--:R-:W-:Y:S02]  /*10bc0*/  ISETP.GE.AND P3, PT, R9, c[0x0][0x3c8], PT ;  /* 0x0000f20009007a0c */ /* 0x008fe40003f66270 */
[----:B------:R-:W-:-:S07]  /*10bd0*/  ISETP.GE.AND P1, PT, R2, c[0x0][0x3c8], PT ;  /* 0x0000f20002007a0c */ /* 0x000fce0003f26270 */
[----:B------:R-:W-:Y:S02]  /*10be0*/  @!P2 IMAD.MOV.U32 R6, RZ, RZ, R0 ;  /* 0x000000ffff06a224 */ /* 0x000fe400078e0000 */
[----:B------:R-:W-:-:S04]  /*10bf0*/  @!P2 IMAD.MOV.U32 R7, RZ, RZ, R4 ;  /* 0x000000ffff07a224 */ /* 0x000fc800078e0004 */
[----:B------:R-:W-:Y:S01]  /*10c00*/  @!P2 IMAD.WIDE R6, R20, 0x4, R6 ;  /* 0x000000041406a825 */ /* 0x000fe200078e0206 */
[----:B----4-:R-:W-:Y:S02]  /*10c10*/  ISETP.GE.AND P5, PT, R12, c[0x0][0x3c8], PT ;  /* 0x0000f2000c007a0c */ /* 0x010fe40003fa6270 */
[----:B------:R-:W-:Y:S02]  /*10c20*/  SHF.R.S32.HI R3, RZ, 0x1f, R9 ;  /* 0x0000001fff037819 */ /* 0x000fe40000011409 */
[----:B------:R3:W-:Y:S01]  /*10c30*/  @!P2 ST.E.64 [R6.64], R22 ;  /* 0x000000160600a985 */ /* 0x0007e2000c101b06 */
[----:B------:R-:W-:Y:S02]  /*10c40*/  IADD3 R5, R20, 0x20, RZ ;  /* 0x0000002014057810 */ /* 0x000fe40007ffe0ff */
[----:B------:R-:W-:Y:S02]  /*10c50*/  SHF.R.S32.HI R8, RZ, 0x1f, R2 ;  /* 0x0000001fff087819 */ /* 0x000fe40000011402 */
[----:B------:R-:W-:-:S02]  /*10c60*/  ISETP.GE.AND P6, PT, R5, c[0x0][0x3c8], PT ;  /* 0x0000f20005007a0c */ /* 0x000fc40003fc6270 */
[C---:B---3--:R-:W-:Y:S01]  /*10c70*/  @!P3 LEA R6, P2, R9.reuse, R0, 0x2 ;  /* 0x000000000906b211 */ /* 0x048fe200078410ff */
[----:B------:R-:W3:Y:S03]  /*10c80*/  LDL R22, [R1+0x9c] ;  /* 0x00009c0001167983 */ /* 0x000ee60000100800 */
[----:B------:R-:W-:Y:S01]  /*10c90*/  @!P3 LEA.HI.X R7, R9, R4, R3, 0x2, P2 ;  /* 0x000000040907b211 */ /* 0x000fe200010f1403 */
[----:B------:R-:W4:Y:S01]  /*10ca0*/  LDL R23, [R1+0xc4] ;  /* 0x0000c40001177983 */ /* 0x000f220000100800 */
[----:B------:R-:W-:Y:S02]  /*10cb0*/  IADD3 R3, R20, 0x28, RZ ;  /* 0x0000002814037810 */ /* 0x000fe40007ffe0ff */
[----:B------:R-:W-:Y:S01]  /*10cc0*/  @!P1 LEA R10, P2, R2, R0, 0x2 ;  /* 0x00000000020a9211 */ /* 0x000fe200078410ff */
[----:B------:R5:W-:Y:S01]  /*10cd0*/  @!P3 ST.E.64 [R6.64], R24 ;  /* 0x000000180600b985 */ /* 0x000be2000c101b06 */
[----:B------:R-:W-:-:S02]  /*10ce0*/  ISETP.GE.AND P4, PT, R3, c[0x0][0x3c8], PT ;  /* 0x0000f20003007a0c */ /* 0x000fc40003f86270 */
[----:B------:R-:W-:Y:S02]  /*10cf0*/  @!P1 LEA.HI.X R11, R2, R4, R8, 0x2, P2 ;  /* 0x00000004020b9211 */ /* 0x000fe400010f1408 */
[----:B------:R-:W-:Y:S02]  /*10d00*/  @!P5 LEA R8, P2, R12, R0, 0x2 ;  /* 0x000000000c08d211 */ /* 0x000fe400078410ff */
[----:B------:R-:W-:-:S04]  /*10d10*/  IADD3 R2, R20, 0x30, RZ ;  /* 0x0000003014027810 */ /* 0x000fc80007ffe0ff */
[----:B------:R-:W-:Y:S02]  /*10d20*/  ISETP.GE.AND P3, PT, R2, c[0x0][0x3c8], PT ;  /* 0x0000f20002007a0c */ /* 0x000fe40003f66270 */
[----:B-----5:R-:W-:Y:S01]  /*10d30*/  SHF.R.S32.HI R6, RZ, 0x1f, R12 ;  /* 0x0000001fff067819 */ /* 0x020fe2000001140c */
[----:B------:R-:W5:Y:S03]  /*10d40*/  LDL R24, [R1+0xa0] ;  /* 0x0000a00001187983 */ /* 0x000f660000100800 */
[----:B------:R-:W-:Y:S01]  /*10d50*/  @!P5 LEA.HI.X R9, R12, R4, R6, 0x2, P2 ;  /* 0x000000040c09d211 */ /* 0x000fe200010f1406 */
[----:B------:R-:W3:Y:S01]  /*10d60*/  LDL R25, [R1+0xc8] ;  /* 0x0000c80001197983 */ /* 0x000ee20000100800 */
        /* <DEDUP_REMOVED lines=12> */
[----:B-1----:R-:W-:Y:S01]  /*10e30*/  SHF.R.S32.HI R8, RZ, 0x1f, R3 ;  /* 0x0000001fff087819 */ /* 0x002fe20000011403 */
[----:B------:R-:W3:Y:S01]  /*10e40*/  LDL R28, [R1+0xa8] ;  /* 0x0000a800011c7983 */ /* 0x000ee20000100800 */
[----:B--2---:R-:W-:-:S03]  /*10e50*/  @!P4 LEA R10, P1, R3, R0, 0x2 ;  /* 0x00000000030ac211 */ /* 0x004fc600078210ff */
[----:B------:R-:W2:Y:S01]  /*10e60*/  LDL R26, [R1+0xa4] ;  /* 0x0000a400011a7983 */ /* 0x000ea20000100800 */
[----:B------:R-:W-:-:S03]  /*10e70*/  @!P4 LEA.HI.X R11, R3, R4, R8, 0x2, P1 ;  /* 0x00000004030bc211 */ /* 0x000fc600008f1408 */
[----:B------:R-:W2:Y:S01]  /*10e80*/  LDL R29, [R1+0xd0] ;  /* 0x0000d000011d7983 */ /* 0x000ea20000100800 */
[C---:B------:R-:W-:Y:S02]  /*10e90*/  ISETP.GE.AND P1, PT, R5.reuse, c[0x0][0x3c8], PT ;  /* 0x0000f20005007a0c */ /* 0x040fe40003f26270 */
[----:B------:R-:W-:Y:S01]  /*10ea0*/  SHF.R.S32.HI R3, RZ, 0x1f, R6 ;  /* 0x0000001fff037819 */ /* 0x000fe20000011406 */
[----:B------:R-:W2:Y:S01]  /*10eb0*/  LDL R27, [R1+0xcc] ;  /* 0x0000cc00011b7983 */ /* 0x000ea20000100800 */
[----:B------:R-:W-:Y:S02]  /*10ec0*/  IADD3 R2, R20, 0x48, RZ ;  /* 0x0000004814027810 */ /* 0x000fe40007ffe0ff */
[----:B------:R-:W-:Y:S02]  /*10ed0*/  @!P5 LEA.HI.X R13, R6, R4, R3, 0x2, P2 ;  /* 0x00000004060dd211 */ /* 0x000fe400010f1403 */
[----:B------:R-:W-:Y:S01]  /*10ee0*/  SHF.R.S32.HI R3, RZ, 0x1f, R5 ;  /* 0x0000001fff037819 */ /* 0x000fe20000011405 */
[----:B------:R1:W-:Y:S04]  /*10ef0*/  @!P6 ST.E.64 [R16.64], R30 ;  /* 0x0000001e1000e985 */ /* 0x0003e8000c101b06 */
[----:B------:R-:W-:-:S02]  /*10f00*/  @!P1 LEA R8, P2, R5, R0, 0x2 ;  /* 0x0000000005089211 */ /* 0x000fc400078410ff */
[----:B------:R-:W-:Y:S02]  /*10f10*/  ISETP.GE.AND P6, PT, R2, c[0x0][0x3c8], PT ;  /* 0x0000f20002007a0c */ /* 0x000fe40003fc6270 */
[----:B------:R-:W-:Y:S02]  /*10f20*/  @!P1 LEA.HI.X R9, R5, R4, R3, 0x2, P2 ;  /* 0x0000000405099211 */ /* 0x000fe400010f1403 */
[C---:B------:R-:W-:Y:S01]  /*10f30*/  IADD3 R5, R20.reuse, 0x50, RZ ;  /* 0x0000005014057810 */ /* 0x040fe20007ffe0ff */
[----:B------:R1:W-:Y:S01]  /*10f40*/  @!P4 ST.E.64 [R10.64], R34 ;  /* 0x000000220a00c985 */ /* 0x0003e2000c101b06 */
[----:B------:R-:W-:Y:S02]  /*10f50*/  IADD3 R3, R20, 0x58, RZ ;  /* 0x0000005814037810 */ /* 0x000fe40007ffe0ff */
[----:B------:R-:W-:Y:S01]  /*10f60*/  ISETP.GE.AND P4, PT, R5, c[0x0][0x3c8], PT ;  /* 0x0000f20005007a0c */ /* 0x000fe20003f86270 */
[----:B------:R1:W-:Y:S01]  /*10f70*/  @!P3 ST.E.64 [R14.64], R32 ;  /* 0x000000200e00b985 */ /* 0x0003e2000c101b06 */
[----:B------:R-:W-:-:S02]  /*10f80*/  ISETP.GE.AND P3, PT, R3, c[0x0][0x3c8], PT ;  /* 0x0000f20003007a0c */ /* 0x000fc40003f66270 */
[----:B------:R-:W-:Y:S02]  /*10f90*/  SHF.R.S32.HI R6, RZ, 0x1f, R2 ;  /* 0x0000001fff067819 */ /* 0x000fe40000011402 */
[----:B------:R-:W-:Y:S01]  /*10fa0*/  IADD3 R7, R20, 0x60, RZ ;  /* 0x0000006014077810 */ /* 0x000fe20007ffe0ff */
[----:B------:R-:W-:Y:S03]  /*10fb0*/  @!P5 ST.E.64 [R12.64], R134 ;  /* 0x000000860c00d985 */ /* 0x000fe6000c101b06 */
[----:B------:R-:W-:Y:S01]  /*10fc0*/  ISETP.GE.AND P5, PT, R7, c[0x0][0x3c8], PT ;  /* 0x0000f20007007a0c */ /* 0x000fe20003fa6270 */
[----:B------:R1:W-:Y:S02]  /*10fd0*/  @!P1 ST.E.64 [R8.64], R36 ;  /* 0x0000002408009985 */ /* 0x0003e4000c101b06 */
[C---:B-1----:R-:W-:Y:S02]  /*10fe0*/  @!P6 LEA R16, P2, R2.reuse, R0, 0x2 ;  /* 0x000000000210e211 */ /* 0x042fe400078410ff */
[----:B------:R-:W2:Y:S02]  /*10ff0*/  LDL R30, [R1+0xac] ;  /* 0x0000ac00011e7983 */ /* 0x000ea40000100800 */
[----:B------:R-:W-:-:S02]  /*11000*/  @!P6 LEA.HI.X R17, R2, R4, R6, 0x2, P2 ;  /* 0x000000040211e211 */ /* 0x000fc400010f1406 */
[----:B------:R-:W2:Y:S01]  /*11010*/  LDL R31, [R1+0xd4] ;  /* 0x0000d400011f7983 */ /* 0x000ea20000100800 */
[----:B------:R-:W-:Y:S02]  /*11020*/  IADD3 R2, R20, 0x68, RZ ;  /* 0x0000006814027810 */ /* 0x000fe40007ffe0ff */
[-C--:B------:R-:W-:Y:S01]  /*11030*/  @!P4 LEA R10, P1, R5, R0.reuse, 0x2 ;  /* 0x00000000050ac211 */ /* 0x080fe200078210ff */
[----:B------:R-:W2:Y:S01]  /*11040*/  LDL R34, [R1+0xb4] ;  /* 0x0000b40001227983 */ /* 0x000ea20000100800 */
[----:B------:R-:W-:Y:S02]  /*11050*/  SHF.R.S32.HI R6, RZ, 0x1f, R3 ;  /* 0x0000001fff067819 */ /* 0x000fe40000011403 */
[----:B------:R-:W-:Y:S01]  /*11060*/  @!P3 LEA R14, P2, R3, R0, 0x2 ;  /* 0x00000000030eb211 */ /* 0x000fe200078410ff */
[----:B------:R-:W4:Y:S04]  /*11070*/  LDL R32, [R1+0xb0] ;  /* 0x0000b00001207983 */ /* 0x000f280000100800 */
[----:B------:R-:W5:Y:S04]  /*11080*/  LDL R35, [R1+0xdc] ;  /* 0x0000dc0001237983 */ /* 0x000f680000100800 */
[----:B------:R-:W5:Y:S01]  /*11090*/  LDL R33, [R1+0xd8] ;  /* 0x0000d80001217983 */ /* 0x000f620000100800 */
[----:B------:R-:W-:-:S04]  /*110a0*/  SHF.R.S32.HI R8, RZ, 0x1f, R5 ;  /* 0x0000001fff087819 */ /* 0x000fc80000011405 */
[-C--:B------:R-:W-:Y:S02]  /*110b0*/  @!P4 LEA.HI.X R11, R5, R4.reuse, R8, 0x2, P1 ;  /* 0x00000004050bc211 */ /* 0x080fe400008f1408 */
[----:B------:R-:W-:Y:S02]  /*110c0*/  ISETP.GE.AND P1, PT, R2, c[0x0][0x3c8], PT ;  /* 0x0000f20002007a0c */ /* 0x000fe40003f26270 */
[----:B------:R-:W-:Y:S02]  /*110d0*/  @!P3 LEA.HI.X R15, R3, R4, R6, 0x2, P2 ;  /* 0x00000004030fb211 */ /* 0x000fe400010f1406 */
[----:B------:R-:W-:Y:S01]  /*110e0*/  IADD3 R6, R20, 0x70, RZ ;  /* 0x0000007014067810 */ /* 0x000fe20007ffe0ff */
[----:B------:R1:W-:Y:S01]  /*110f0*/  @!P6 ST.E.64 [R16.64], R40 ;  /* 0x000000281000e985 */ /* 0x0003e2000c101b06 */
[----:B------:R-:W-:Y:S02]  /*11100*/  SHF.R.S32.HI R3, RZ, 0x1f, R7 ;  /* 0x0000001fff037819 */ /* 0x000fe40000011407 */
[----:B------:R-:W-:-:S02]  /*11110*/  @!P5 LEA R12, P2, R7, R0, 0x2 ;  /* 0x00000000070cd211 */ /* 0x000fc400078410ff */
[----:B------:R-:W-:Y:S02]  /*11120*/  ISETP.GE.AND P6, PT, R6, c[0x0][0x3c8], PT ;  /* 0x0000f20006007a0c */ /* 0x000fe40003fc6270 */
[----:B------:R-:W-:Y:S01]  /*11130*/  IADD3 R5, R20, 0x78, RZ ;  /* 0x0000007814057810 */ /* 0x000fe20007ffe0ff */
[----:B------:R1:W-:Y:S01]  /*11140*/  @!P4 ST.E.64 [R10.64], R136 ;  /* 0x000000880a00c985 */ /* 0x0003e2000c101b06 */
[----:B------:R-:W-:Y:S02]  /*11150*/  @!P5 LEA.HI.X R13, R7, R4, R3, 0x2, P2 ;  /* 0x00000004070dd211 */ /* 0x000fe400010f1403 */
[----:B------:R-:W-:Y:S02]  /*11160*/  SHF.R.S32.HI R3, RZ, 0x1f, R2 ;  /* 0x0000001fff037819 */ /* 0x000fe40000011402 */
[----:B------:R-:W-:Y:S02]  /*11170*/  @!P1 LEA R8, P2, R2, R0, 0x2 ;  /* 0x0000000002089211 */ /* 0x000fe400078410ff */
[----:B------:R-:W-:-:S02]  /*11180*/  ISETP.GE.AND P4, PT, R5, c[0x0][0x3c8], PT ;  /* 0x0000f20005007a0c */ /* 0x000fc40003f86270 */
[----:B------:R-:W-:Y:S02]  /*11190*/  @!P1 LEA.HI.X R9, R2, R4, R3, 0x2, P2 ;  /* 0x0000000402099211 */ /* 0x000fe400010f1403 */
[C---:B------:R-:W-:Y:S01]  /*111a0*/  IADD3 R3, R20.reuse, 0x80, RZ ;  /* 0x0000008014037810 */ /* 0x040fe20007ffe0ff */
[----:B------:R1:W-:Y:S01]  /*111b0*/  @!P3 ST.E.64 [R14.64], R44 ;  /* 0x0000002c0e00b985 */ /* 0x0003e2000c101b06 */
[----:B------:R-:W-:Y:S02]  /*111c0*/  SHF.R.S32.HI R7, RZ, 0x1f, R6 ;  /* 0x0000001fff077819 */ /* 0x000fe40000011406 */
[----:B------:R-:W-:Y:S02]  /*111d0*/  ISETP.GE.AND P2, PT, R3, c[0x0][0x3c8], PT ;  /* 0x0000f20003007a0c */ /* 0x000fe40003f46270 */
[----:B------:R-:W-:Y:S01]  /*111e0*/  IADD3 R2, R20, 0x88, RZ ;  /* 0x0000008814027810 */ /* 0x000fe20007ffe0ff */
[----:B------:R-:W-:Y:S01]  /*111f0*/  @!P5 ST.E.64 [R12.64], R52 ;  /* 0x000000340c00d985 */ /* 0x000fe2000c101b06 */
[----:B-1----:R-:W-:-:S03]  /*11200*/  @!P6 LEA R16, P3, R6, R0, 0x2 ;  /* 0x000000000610e211 */ /* 0x002fc600078610ff */
[----:B------:R1:W-:Y:S01]  /*11210*/  @!P1 ST.E.64 [R8.64], R48 ;  /* 0x0000003008009985 */ /* 0x0003e2000c101b06 */
[----:B------:R-:W-:Y:S02]  /*11220*/  ISETP.GE.AND P5, PT, R2, c[0x0][0x3c8], PT ;  /* 0x0000f20002007a0c */ /* 0x000fe40003fa6270 */
[----:B------:R-:W-:Y:S02]  /*11230*/  @!P6 LEA.HI.X R17, R6, R4, R7, 0x2, P3 ;  /* 0x000000040611e211 */ /* 0x000fe400018f1407 */
[----:B------:R-:W-:Y:S02]  /*11240*/  IADD3 R6, R20, 0x90, RZ ;  /* 0x0000009014067810 */ /* 0x000fe40007ffe0ff */
[-C--:B------:R-:W-:Y:S02]  /*11250*/  @!P4 LEA R10, P3, R5, R0.reuse, 0x2 ;  /* 0x00000000050ac211 */ /* 0x080fe400078610ff */
[----:B------:R-:W-:Y:S02]  /*11260*/  SHF.R.S32.HI R7, RZ, 0x1f, R3 ;  /* 0x0000001fff077819 */ /* 0x000fe40000011403 */
[----:B------:R-:W-:-:S02]  /*11270*/  @!P2 LEA R14, P1, R3, R0, 0x2 ;  /* 0x00000000030ea211 */ /* 0x000fc400078210ff */
[----:B-1----:R-:W-:-:S04]  /*11280*/  SHF.R.S32.HI R8, RZ, 0x1f, R5 ;  /* 0x0000001fff087819 */ /* 0x002fc80000011405 */
[-C--:B------:R-:W-:Y:S02]  /*11290*/  @!P4 LEA.HI.X R11, R5, R4.reuse, R8, 0x2, P3 ;  /* 0x00000004050bc211 */ /* 0x080fe400018f1408 */
[----:B------:R-:W-:Y:S02]  /*112a0*/  ISETP.GE.AND P3, PT, R6, c[0x0][0x3c8], PT ;  /* 0x0000f20006007a0c */ /* 0x000fe40003f66270 */
[----:B------:R-:W-:Y:S02]  /*112b0*/  @!P2 LEA.HI.X R15, R3, R4, R7, 0x2, P1 ;  /* 0x00000004030fa211 */ /* 0x000fe400008f1407 */
[----:B------:R-:W-:Y:S02]  /*112c0*/  SHF.R.S32.HI R3, RZ, 0x1f, R2 ;  /* 0x0000001fff037819 */ /* 0x000fe40000011402 */
[----:B------:R-:W-:-:S04]  /*112d0*/  @!P5 LEA R12, P1, R2, R0, 0x2 ;  /* 0x00000000020cd211 */ /* 0x000fc800078210ff */
[----:B------:R-:W-:Y:S02]  /*112e0*/  @!P5 LEA.HI.X R13, R2, R4, R3, 0x2, P1 ;  /* 0x00000004020dd211 */ /* 0x000fe400008f1403 */
[----:B------:R-:W-:Y:S02]  /*112f0*/  SHF.R.S32.HI R2, RZ, 0x1f, R6 ;  /* 0x0000001fff027819 */ /* 0x000fe40000011406 */
[----:B------:R-:W-:Y:S01]  /*11300*/  @!P3 LEA R8, P1, R6, R0, 0x2 ;  /* 0x000000000608b211 */ /* 0x000fe200078210ff */
[----:B------:R1:W-:Y:S01]  /*11310*/  @!P6 ST.E.64 [R16.64], R56 ;  /* 0x000000381000e985 */ /* 0x0003e2000c101b06 */
[----:B------:R-:W-:Y:S02]  /*11320*/  IADD3 R5, R20, 0x98, RZ ;  /* 0x0000009814057810 */ /* 0x000fe40007ffe0ff */
[----:B------:R-:W-:Y:S02]  /*11330*/  @!P3 LEA.HI.X R9, R6, R4, R2, 0x2, P1 ;  /* 0x000000040609b211 */ /* 0x000fe400008f1402 */
[----:B------:R-:W-:-:S02]  /*11340*/  IADD3 R3, R20, 0xa0, RZ ;  /* 0x000000a014037810 */ /* 0x000fc40007ffe0ff */
[----:B------:R-:W-:Y:S02]  /*11350*/  IADD3 R2, R20, 0xa8, RZ ;  /* 0x000000a814027810 */ /* 0x000fe40007ffe0ff */
[----:B------:R-:W5:Y:S04]  /*11360*/  LDL R20, [R1+0x98] ;  /* 0x0000980001147983 */ /* 0x000f680000100800 */
[----:B-1----:R-:W5:Y:S04]  /*11370*/  LDL R16, [R1+0x94] ;  /* 0x0000940001107983 */ /* 0x002f680000100800 */
[----:B------:R-:W5:Y:S01]  /*11380*/  LDL R17, [R1+0xbc] ;  /* 0x0000bc0001117983 */ /* 0x000f620000100800 */
[----:B------:R-:W-:-:S03]  /*11390*/  ISETP.GE.AND P6, PT, R5, c[0x0][0x3c8], PT ;  /* 0x0000f20005007a0c */ /* 0x000fc60003fc6270 */
[----:B------:R1:W-:Y:S01]  /*113a0*/  @!P4 ST.E.64 [R10.64], R138 ;  /* 0x0000008a0a00c985 */ /* 0x0003e2000c101b06 */
[----:B------:R-:W-:Y:S02]  /*113b0*/  ISETP.GE.AND P4, PT, R3, c[0x0][0x3c8], PT ;  /* 0x0000f20003007a0c */ /* 0x000fe40003f86270 */
[----:B------:R-:W-:Y:S01]  /*113c0*/  SHF.R.S32.HI R6, RZ, 0x1f, R5 ;  /* 0x0000001fff067819 */ /* 0x000fe20000011405 */
[----:B------:R-:W-:Y:S01]  /*113d0*/  @!P2 ST.E.64 [R14.64], R68 ;  /* 0x000000440e00a985 */ /* 0x000fe2000c101b06 */
[----:B------:R-:W-:Y:S02]  /*113e0*/  ISETP.GE.AND P2, PT, R2, c[0x0][0x3c8], PT ;  /* 0x0000f20002007a0c */ /* 0x000fe40003f46270 */
[----:B------:R-:W-:Y:S01]  /*113f0*/  SHF.R.S32.HI R7, RZ, 0x1f, R3 ;  /* 0x0000001fff077819 */ /* 0x000fe20000011403 */
[----:B------:R-:W-:Y:S01]  /*11400*/  @!P5 ST.E.64 [R12.64], R72 ;  /* 0x000000480c00d985 */ /* 0x000fe2000c101b06 */
[----:B------:R-:W-:-:S03]  /*11410*/  ISETP.GE.AND P5, PT, R103, c[0x0][0x3c8], PT ;  /* 0x0000f20067007a0c */ /* 0x000fc60003fa6270 */
[----:B------:R1:W-:Y:S02]  /*11420*/  @!P3 ST.E.64 [R8.64], R60 ;  /* 0x0000003c0800b985 */ /* 0x0003e4000c101b06 */
[----:B-1----:R-:W-:-:S04]  /*11430*/  @!P6 LEA R10, P1, R5, R0, 0x2 ;  /* 0x00000000050ae211 */ /* 0x002fc800078210ff */
[----:B------:R-:W-:Y:S02]  /*11440*/  @!P6 LEA.HI.X R11, R5, R4, R6, 0x2, P1 ;  /* 0x00000004050be211 */ /* 0x000fe400008f1406 */
[----:B------:R-:W-:-:S04]  /*11450*/  @!P4 LEA R6, P1, R3, R0, 0x2 ;  /* 0x000000000306c211 */ /* 0x000fc800078210ff */
[----:B------:R-:W-:Y:S02]  /*11460*/  @!P4 LEA.HI.X R7, R3, R4, R7, 0x2, P1 ;  /* 0x000000040307c211 */ /* 0x000fe400008f1407 */
[----:B------:R-:W-:Y:S02]  /*11470*/  SHF.R.S32.HI R5, RZ, 0x1f, R2 ;  /* 0x0000001fff057819 */ /* 0x000fe40000011402 */
[C---:B------:R-:W-:Y:S01]  /*11480*/  @!P2 LEA R8, P3, R2.reuse, R0, 0x2 ;  /* 0x000000000208a211 */ /* 0x040fe200078610ff */
[----:B------:R-:W-:Y:S03]  /*11490*/  @!P6 ST.E.64 [R10.64], R140 ;  /* 0x0000008c0a00e985 */ /* 0x000fe6000c101b06 */
[----:B------:R-:W-:Y:S01]  /*114a0*/  @!P2 LEA.HI.X R9, R2, R4, R5, 0x2, P3 ;  /* 0x000000040209a211 */ /* 0x000fe200018f1405 */
[----:B------:R1:W-:Y:S01]  /*114b0*/  @!P4 ST.E.64 [R6.64], R76 ;  /* 0x0000004c0600c985 */ /* 0x0003e2000c101b06 */
[----:B------:R-:W-:-:S03]  /*114c0*/  SHF.R.S32.HI R3, RZ, 0x1f, R103 ;  /* 0x0000001fff037819 */ /* 0x000fc60000011467 */
[----:B------:R2:W-:Y:S01]  /*114d0*/  @!P2 ST.E.64 [R8.64], R80 ;  /* 0x000000500800a985 */ /* 0x0005e2000c101b06 */
[----:B-1----:R-:W-:-:S04]  /*114e0*/  @!P5 LEA R6, P3, R103, R0, 0x2 ;  /* 0x000000006706d211 */ /* 0x002fc800078610ff */
[----:B------:R-:W-:-:S05]  /*114f0*/  @!P5 LEA.HI.X R7, R103, R4, R3, 0x2, P3 ;  /* 0x000000046707d211 */ /* 0x000fca00018f1403 */
[----:B------:R1:W-:Y:S01]  /*11500*/  @!P5 ST.E.64 [R6.64], R84 ;  /* 0x000000540600d985 */ /* 0x0003e2000c101b06 */
[----:B---3--:R-:W-:Y:S02]  /*11510*/  ISETP.GE.AND P3, PT, R28, c[0x0][0x3c8], PT ;  /* 0x0000f2001c007a0c */ /* 0x008fe40003f66270 */
[----:B--2---:R-:W-:Y:S02]  /*11520*/  ISETP.GE.AND P1, PT, R34, c[0x0][0x3c8], PT ;  /* 0x0000f20022007a0c */ /* 0x004fe40003f26270 */
[----:B----4-:R-:W-:Y:S02]  /*11530*/  ISETP.GE.AND P6, PT, R32, c[0x0][0x3c8], PT ;  /* 0x0000f20020007a0c */ /* 0x010fe40003fc6270 */
[----:B------:R-:W-:-:S09]  /*11540*/  ISETP.GE.AND P4, PT, R30, c[0x0][0x3c8], PT ;  /* 0x0000f2001e007a0c */ /* 0x000fd20003f86270 */
[----:B------:R-:W-:-:S04]  /*11550*/  @!P1 LEA R2, P2, R34, R0, 0x2 ;  /* 0x0000000022029211 */ /* 0x000fc800078410ff */
[----:B-----5:R-:W-:Y:S02]  /*11560*/  @!P1 LEA.HI.X R3, R34, R4, R35, 0x2, P2 ;  /* 0x0000000422039211 */ /* 0x020fe400010f1423 */
[----:B------:R-:W-:-:S03]  /*11570*/  @!P6 LEA R8, P2, R32, R0, 0x2 ;  /* 0x000000002008e211 */ /* 0x000fc600078410ff */
[----:B------:R2:W-:Y:S01]  /*11580*/  @!P1 ST.E.64 [R2.64], R88 ;  /* 0x0000005802009985 */ /* 0x0005e2000c101b06 */
[----:B------:R-:W-:Y:S02]  /*11590*/  ISETP.GE.AND P1, PT, R26, c[0x0][0x3c8], PT ;  /* 0x0000f2001a007a0c */ /* 0x000fe40003f26270 */
[----:B------:R-:W-:Y:S02]  /*115a0*/  @!P6 LEA.HI.X R9, R32, R4, R33, 0x2, P2 ;  /* 0x000000042009e211 */ /* 0x000fe400010f1421 */
[----:B-1----:R-:W-:-:S03]  /*115b0*/  @!P3 LEA R6, P2, R28, R0, 0x2 ;  /* 0x000000001c06b211 */ /* 0x002fc600078410ff */
[----:B------:R-:W-:Y:S01]  /*115c0*/  @!P6 ST.E.64 [R8.64], R144 ;  /* 0x000000900800e985 */ /* 0x000fe2000c101b06 */
[----:B------:R-:W-:Y:S02]  /*115d0*/  ISETP.GE.AND P6, PT, R24, c[0x0][0x3c8], PT ;  /* 0x0000f20018007a0c */ /* 0x000fe40003fc6270 */
[----:B------:R-:W-:Y:S02]  /*115e0*/  @!P3 LEA.HI.X R7, R28, R4, R29, 0x2, P2 ;  /* 0x000000041c07b211 */ /* 0x000fe400010f141d */
[----:B--2---:R-:W-:-:S04]  /*115f0*/  @!P4 LEA R2, P5, R30, R0, 0x2 ;  /* 0x000000001e02c211 */ /* 0x004fc800078a10ff */
[----:B------:R-:W-:Y:S02]  /*11600*/  @!P4 LEA.HI.X R3, R30, R4, R31, 0x2, P5 ;  /* 0x000000041e03c211 */ /* 0x000fe400028f141f */
[----:B------:R-:W-:-:S03]  /*11610*/  ISETP.GE.AND P5, PT, R22, c[0x0][0x3c8], PT ;  /* 0x0000f20016007a0c */ /* 0x000fc60003fa6270 */
[----:B------:R1:W-:Y:S04]  /*11620*/  @!P4 ST.E.64 [R2.64], R92 ;  /* 0x0000005c0200c985 */ /* 0x0003e8000c101b06 */
[----:B------:R2:W-:Y:S01]  /*11630*/  @!P3 ST.E.64 [R6.64], R96 ;  /* 0x000000600600b985 */ /* 0x0005e2000c101b06 */
[----:B-1----:R-:W-:-:S04]  /*11640*/  @!P1 LEA R2, P2, R26, R0, 0x2 ;  /* 0x000000001a029211 */ /* 0x002fc800078410ff */
[----:B------:R-:W-:Y:S02]  /*11650*/  @!P1 LEA.HI.X R3, R26, R4, R27, 0x2, P2 ;  /* 0x000000041a039211 */ /* 0x000fe400010f141b */
[----:B------:R-:W-:-:S03]  /*11660*/  @!P6 LEA R10, P2, R24, R0, 0x2 ;  /* 0x00000000180ae211 */ /* 0x000fc600078410ff */
[----:B------:R1:W-:Y:S01]  /*11670*/  @!P1 ST.E.64 [R2.64], R100 ;  /* 0x0000006402009985 */ /* 0x0003e2000c101b06 */
[----:B------:R-:W-:Y:S02]  /*11680*/  @!P5 LEA R8, P1, R22, R0, 0x2 ;  /* 0x000000001608d211 */ /* 0x000fe400078210ff */
[-C--:B------:R-:W-:Y:S02]  /*11690*/  @!P6 LEA.HI.X R11, R24, R4.reuse, R25, 0x2, P2 ;  /* 0x00000004180be211 */ /* 0x080fe400010f1419 */
[----:B------:R-:W-:Y:S02]  /*116a0*/  ISETP.GE.AND P4, PT, R20, c[0x0][0x3c8], PT ;  /* 0x0000f20014007a0c */ /* 0x000fe40003f86270 */
[----:B------:R-:W-:Y:S02]  /*116b0*/  @!P5 LEA.HI.X R9, R22, R4, R23, 0x2, P1 ;  /* 0x000000041609d211 */ /* 0x000fe400008f1417 */
[----:B------:R-:W-:-:S09]  /*116c0*/  ISETP.GE.AND P3, PT, R16, c[0x0][0x3c8], PT ;  /* 0x0000f20010007a0c */ /* 0x000fd20003f66270 */
[C---:B--2---:R-:W-:Y:S01]  /*116d0*/  @!P4 LEA R6, P2, R20.reuse, R0, 0x2 ;  /* 0x000000001406c211 */ /* 0x044fe200078410ff */
[----:B------:R2:W-:Y:S03]  /*116e0*/  @!P6 ST.E.64 [R10.64], R116 ;  /* 0x000000740a00e985 */ /* 0x0005e6000c101b06 */
[----:B------:R-:W-:Y:S02]  /*116f0*/  @!P4 LEA.HI.X R7, R20, R4, R21, 0x2, P2 ;  /* 0x000000041407c211 */ /* 0x000fe400010f1415 */
[C---:B-1----:R-:W-:Y:S01]  /*11700*/  @!P3 LEA R2, P1, R16.reuse, R0, 0x2 ;  /* 0x000000001002b211 */ /* 0x042fe200078210ff */
[----:B------:R2:W-:Y:S03]  /*11710*/  @!P5 ST.E.64 [R8.64], R108 ;  /* 0x0000006c0800d985 */ /* 0x0005e6000c101b06 */
[----:B------:R-:W-:Y:S01]  /*11720*/  @!P3 LEA.HI.X R3, R16, R4, R17, 0x2, P1 ;  /* 0x000000041003b211 */ /* 0x000fe200008f1411 */
[----:B------:R2:W-:Y:S04]  /*11730*/  @!P4 ST.E.64 [R6.64], R104 ;  /* 0x000000680600c985 */ /* 0x0005e8000c101b06 */
[----:B------:R2:W-:Y:S04]  /*11740*/  @!P3 ST.E.64 [R2.64], R64 ;  /* 0x000000400200b985 */ /* 0x0005e8000c101b06 */
.L_x_2257:
[----:B------:R-:W-:Y:S05]  /*11750*/  BSYNC B0 ;  /* 0x0000000000007941 */ /* 0x000fea0003800000 */
.L_x_2256:
[----:B------:R-:W-:Y:S05]  /*11760*/  BRA.DIV ~URZ, `(.L_x_2258) ;  /* 0x000039127f007947 */ /* 0x000fea000b800000 */
[----:B--2---:R2:W1:Y:S04]  /*11770*/  SHFL.IDX PT, R4, R18, 0x1, 0x1c1f ;  /* 0x003c1f0012047f89 */ /* 0x00446800000e0000 */
[----:B----4-:R2:W4:Y:S02]  /*11780*/  SHFL.IDX PT, R0, R19, 0x1, 0x1c1f ;  /* 0x003c1f0013007f89 */ /* 0x01052400000e0000 */
.L_x_2316:
[----:B------:R-:W-:Y:S05]  /*11790*/  @P0 BRA `(.L_x_2253) ;  /* 0x00001b9000000947 */ /* 0x000fea0003800000 */
[----:B------:R-:W5:Y:S04]  /*117a0*/  LDL R20, [R1+0x10] ;  /* 0x0000100001147983 */ /* 0x000f680000100800 */
[----:B--2---:R-:W2:Y:S04]  /*117b0*/  LDL R12, [R1+0x8c] ;  /* 0x00008c00010c7983 */ /* 0x004ea80000100800 */
[----:B---3--:R-:W3:Y:S04]  /*117c0*/  LDL R16, [R1+0x88] ;  /* 0x0000880001107983 */ /* 0x008ee80000100800 */
[----:B----4-:R-:W4:Y:S04]  /*117d0*/  LDL R37, [R1+0x84] ;  /* 0x0000840001257983 */ /* 0x010f280000100800 */
[----:B------:R-:W3:Y:S04]  /*117e0*/  LDL R35, [R1+0xb4] ;  /* 0x0000b40001237983 */ /* 0x000ee80000100800 */
        /* <DEDUP_REMOVED lines=16> */
[----:B------:R-:W-:Y:S02]  /*118f0*/  IADD3 R5, R20, 0x18, RZ ;  /* 0x0000001814057810 */ /* 0x000fe40007ffe0ff */
[----:B--2---:R-:W-:Y:S02]  /*11900*/  ISETP.GE.AND P4, PT, R12, c[0x0][0x3c8], PT ;  /* 0x0000f2000c007a0c */ /* 0x004fe40003f86270 */
[----:B------:R-:W-:Y:S02]  /*11910*/  ISETP.GE.AND P3, PT, R5, c[0x0][0x3c8], PT ;  /* 0x0000f20005007a0c */ /* 0x000fe40003f66270 */
[----:B------:R-:W-:-:S05]  /*11920*/  IADD3 R2, R20, 0x20, RZ ;  /* 0x0000002014027810 */ /* 0x000fca0007ffe0ff */
[----:B------:R-:W-:Y:S02]  /*11930*/  @!P1 IMAD.MOV.U32 R6, RZ, RZ, R0 ;  /* 0x000000ffff069224 */ /* 0x000fe400078e0000 */
[----:B-1----:R-:W-:Y:S01]  /*11940*/  @!P1 IMAD.MOV.U32 R7, RZ, RZ, R4 ;  /* 0x000000ffff079224 */ /* 0x002fe200078e0004 */
[----:B------:R-:W-:Y:S02]  /*11950*/  ISETP.GE.AND P2, PT, R2, c[0x0][0x3c8], PT ;  /* 0x0000f20002007a0c */ /* 0x000fe40003f46270 */
[----:B---3--:R-:W-:Y:S01]  /*11960*/  ISETP.GE.AND P0, PT, R16, c[0x0][0x3c8], PT ;  /* 0x0000f20010007a0c */ /* 0x008fe20003f06270 */
[C---:B------:R-:W-:Y:S01]  /*11970*/  @!P1 IMAD.WIDE R6, R20.reuse, 0x4, R6 ;  /* 0x0000000414069825 */ /* 0x040fe200078e0206 */
[----:B------:R-:W-:-:S04]  /*11980*/  IADD3 R3, R20, 0x28, RZ ;  /* 0x0000002814037810 */ /* 0x000fc80007ffe0ff */
[----:B------:R1:W-:Y:S01]  /*11990*/  @!P1 ST.E.64 [R6.64], R112 ;  /* 0x0000007006009985 */ /* 0x0003e2000c101b06 */
[----:B------:R-:W-:Y:S02]  /*119a0*/  ISETP.GE.AND P1, PT, R3, c[0x0][0x3c8], PT ;  /* 0x0000f20003007a0c */ /* 0x000fe40003f26270 */
[-C--:B------:R-:W-:Y:S02]  /*119b0*/  @!P3 LEA R14, P5, R5, R0.reuse, 0x2 ;  /* 0x00000000050eb211 */ /* 0x080fe400078a10ff */
[----:B------:R-:W-:Y:S02]  /*119c0*/  @!P4 LEA R8, P6, R12, R0, 0x2 ;  /* 0x000000000c08c211 */ /* 0x000fe400078c10ff */
[----:B------:R-:W-:Y:S02]  /*119d0*/  SHF.R.S32.HI R10, RZ, 0x1f, R16 ;  /* 0x0000001fff0a7819 */ /* 0x000fe40000011410 */
[----:B------:R-:W-:Y:S02]  /*119e0*/  SHF.R.S32.HI R11, RZ, 0x1f, R2 ;  /* 0x0000001fff0b7819 */ /* 0x000fe40000011402 */
[----:B-1----:R-:W-:-:S02]  /*119f0*/  SHF.R.S32.HI R6, RZ, 0x1f, R5 ;  /* 0x0000001fff067819 */ /* 0x002fc40000011405 */
[----:B------:R-:W-:Y:S02]  /*11a00*/  SHF.R.S32.HI R7, RZ, 0x1f, R12 ;  /* 0x0000001fff077819 */ /* 0x000fe4000001140c */
[-C--:B------:R-:W-:Y:S02]  /*11a10*/  @!P3 LEA.HI.X R15, R5, R4.reuse, R6, 0x2, P5 ;  /* 0x00000004050fb211 */ /* 0x080fe400028f1406 */
[----:B------:R-:W-:Y:S02]  /*11a20*/  @!P4 LEA.HI.X R9, R12, R4, R7, 0x2, P6 ;  /* 0x000000040c09c211 */ /* 0x000fe400030f1407 */
[-C--:B------:R-:W-:Y:S02]  /*11a30*/  @!P2 LEA R12, P5, R2, R0.reuse, 0x2 ;  /* 0x00000000020ca211 */ /* 0x080fe400078a10ff */
[----:B------:R-:W-:Y:S02]  /*11a40*/  @!P0 LEA R6, P6, R16, R0, 0x2 ;  /* 0x0000000010068211 */ /* 0x000fe400078c10ff */
[----:B------:R-:W-:-:S02]  /*11a50*/  @!P2 LEA.HI.X R13, R2, R4, R11, 0x2, P5 ;  /* 0x00000004020da211 */ /* 0x000fc400028f140b */
[----:B------:R-:W-:Y:S02]  /*11a60*/  @!P0 LEA.HI.X R7, R16, R4, R10, 0x2, P6 ;  /* 0x0000000410078211 */ /* 0x000fe400030f140a */
[----:B------:R-:W-:Y:S02]  /*11a70*/  IADD3 R5, R20, 0x30, RZ ;  /* 0x0000003014057810 */ /* 0x000fe40007ffe0ff */
[----:B------:R-:W-:Y:S02]  /*11a80*/  SHF.R.S32.HI R2, RZ, 0x1f, R3 ;  /* 0x0000001fff027819 */ /* 0x000fe40000011403 */
[----:B------:R-:W-:Y:S02]  /*11a90*/  @!P1 LEA R18, P6, R3, R0, 0x2 ;  /* 0x0000000003129211 */ /* 0x000fe400078c10ff */
[----:B------:R-:W-:Y:S02]  /*11aa0*/  ISETP.GE.AND P5, PT, R5, c[0x0][0x3c8], PT ;  /* 0x0000f20005007a0c */ /* 0x000fe40003fa6270 */
[----:B------:R-:W-:-:S02]  /*11ab0*/  @!P1 LEA.HI.X R19, R3, R4, R2, 0x2, P6 ;  /* 0x0000000403139211 */ /* 0x000fc400030f1402 */
[C---:B------:R-:W-:Y:S01]  /*11ac0*/  IADD3 R3, R20.reuse, 0x38, RZ ;  /* 0x0000003814037810 */ /* 0x040fe20007ffe0ff */
[----:B------:R-:W-:Y:S04]  /*11ad0*/  @!P4 ST.E.64 [R8.64], R124 ;  /* 0x0000007c0800c985 */ /* 0x000fe8000c101b06 */
[----:B------:R1:W-:Y:S01]  /*11ae0*/  @!P0 ST.E.64 [R6.64], R120 ;  /* 0x0000007806008985 */ /* 0x0003e2000c101b06 */
[----:B------:R-:W-:Y:S02]  /*11af0*/  ISETP.GE.AND P0, PT, R3, c[0x0][0x3c8], PT ;  /* 0x0000f20003007a0c */ /* 0x000fe40003f06270 */
[----:B------:R-:W-:Y:S02]  /*11b00*/  IADD3 R2, R20, 0x40, RZ ;  /* 0x0000004014027810 */ /* 0x000fe40007ffe0ff */
[----:B------:R-:W-:-:S02]  /*11b10*/  @!P5 LEA R10, P6, R5, R0, 0x2 ;  /* 0x00000000050ad211 */ /* 0x000fc400078c10ff */
[----:B------:R-:W-:Y:S01]  /*11b20*/  ISETP.GE.AND P4, PT, R2, c[0x0][0x3c8], PT ;  /* 0x0000f20002007a0c */ /* 0x000fe20003f86270 */
[----:B------:R-:W-:Y:S04]  /*11b30*/  @!P3 ST.E.64 [R14.64], R142 ;  /* 0x0000008e0e00b985 */ /* 0x000fe8000c101b06 */
[----:B------:R2:W-:Y:S01]  /*11b40*/  @!P2 ST.E.64 [R12.64], R128 ;  /* 0x000000800c00a985 */ /* 0x0005e2000c101b06 */
[----:B-1----:R-:W-:Y:S02]  /*11b50*/  SHF.R.S32.HI R7, RZ, 0x1f, R5 ;  /* 0x0000001fff077819 */ /* 0x002fe40000011405 */
[----:B------:R-:W-:Y:S02]  /*11b60*/  IADD3 R6, R20, 0x48, RZ ;  /* 0x0000004814067810 */ /* 0x000fe40007ffe0ff */
[----:B------:R-:W-:-:S02]  /*11b70*/  @!P5 LEA.HI.X R11, R5, R4, R7, 0x2, P6 ;  /* 0x00000004050bd211 */ /* 0x000fc400030f1407 */
[----:B------:R-:W-:Y:S02]  /*11b80*/  ISETP.GE.AND P3, PT, R6, c[0x0][0x3c8], PT ;  /* 0x0000f20006007a0c */ /* 0x000fe40003f66270 */
[----:B------:R-:W-:Y:S02]  /*11b90*/  SHF.R.S32.HI R7, RZ, 0x1f, R3 ;  /* 0x0000001fff077819 */ /* 0x000fe40000011403 */
[C---:B------:R-:W-:Y:S02]  /*11ba0*/  @!P0 LEA R8, P2, R3.reuse, R0, 0x2 ;  /* 0x0000000003088211 */ /* 0x040fe400078410ff */
[----:B------:R-:W-:Y:S02]  /*11bb0*/  IADD3 R5, R20, 0x50, RZ ;  /* 0x0000005014057810 */ /* 0x000fe40007ffe0ff */
[----:B------:R-:W-:Y:S02]  /*11bc0*/  @!P0 LEA.HI.X R9, R3, R4, R7, 0x2, P2 ;  /* 0x0000000403098211 */ /* 0x000fe400010f1407 */
[----:B------:R-:W-:-:S02]  /*11bd0*/  ISETP.GE.AND P2, PT, R5, c[0x0][0x3c8], PT ;  /* 0x0000f20005007a0c */ /* 0x000fc40003f46270 */
[----:B--2---:R-:W-:Y:S02]  /*11be0*/  SHF.R.S32.HI R12, RZ, 0x1f, R2 ;  /* 0x0000001fff0c7819 */ /* 0x004fe40000011402 */
[C---:B------:R-:W-:Y:S02]  /*11bf0*/  @!P4 LEA R16, P6, R2.reuse, R0, 0x2 ;  /* 0x000000000210c211 */ /* 0x040fe400078c10ff */
[----:B------:R-:W-:Y:S02]  /*11c00*/  SHF.R.S32.HI R3, RZ, 0x1f, R6 ;  /* 0x0000001fff037819 */ /* 0x000fe40000011406 */
[----:B------:R-:W-:Y:S02]  /*11c10*/  @!P4 LEA.HI.X R17, R2, R4, R12, 0x2, P6 ;  /* 0x000000040211c211 */ /* 0x000fe400030f140c */
[----:B------:R-:W-:Y:S01]  /*11c20*/  @!P3 LEA R14, P6, R6, R0, 0x2 ;  /* 0x00000000060eb211 */ /* 0x000fe200078c10ff */
[----:B------:R1:W-:Y:S01]  /*11c30*/  @!P1 ST.E.64 [R18.64], R146 ;  /* 0x0000009212009985 */ /* 0x0003e2000c101b06 */
[----:B------:R-:W-:-:S02]  /*11c40*/  IADD3 R2, R20, 0x58, RZ ;  /* 0x0000005814027810 */ /* 0x000fc40007ffe0ff */
[----:B------:R-:W-:Y:S02]  /*11c50*/  @!P3 LEA.HI.X R15, R6, R4, R3, 0x2, P6 ;  /* 0x00000004060fb211 */ /* 0x000fe400030f1403 */
[----:B------:R-:W-:Y:S02]  /*11c60*/  SHF.R.S32.HI R3, RZ, 0x1f, R5 ;  /* 0x0000001fff037819 */ /* 0x000fe40000011405 */
[----:B------:R-:W-:Y:S01]  /*11c70*/  ISETP.GE.AND P1, PT, R2, c[0x0][0x3c8], PT ;  /* 0x0000f20002007a0c */ /* 0x000fe20003f26270 */
[----:B------:R2:W-:Y:S04]  /*11c80*/  @!P5 ST.E.64 [R10.64], R150 ;  /* 0x000000960a00d985 */ /* 0x0005e8000c101b06 */
[----:B------:R3:W-:Y:S01]  /*11c90*/  @!P0 ST.E.64 [R8.64], R148 ;  /* 0x0000009408008985 */ /* 0x0007e2000c101b06 */
[----:B-1----:R-:W-:-:S04]  /*11ca0*/  @!P2 LEA R18, P6, R5, R0, 0x2 ;  /* 0x000000000512a211 */ /* 0x002fc800078c10ff */
[----:B------:R-:W-:Y:S02]  /*11cb0*/  @!P2 LEA.HI.X R19, R5, R4, R3, 0x2, P6 ;  /* 0x000000040513a211 */ /* 0x000fe400030f1403 */
[----:B------:R-:W-:-:S04]  /*11cc0*/  IADD3 R5, R20, 0x60, RZ ;  /* 0x0000006014057810 */ /* 0x000fc80007ffe0ff */
[----:B------:R-:W-:Y:S02]  /*11cd0*/  ISETP.GE.AND P0, PT, R5, c[0x0][0x3c8], PT ;  /* 0x0000f20005007a0c */ /* 0x000fe40003f06270 */
[----:B------:R-:W-:Y:S02]  /*11ce0*/  IADD3 R3, R20, 0x68, RZ ;  /* 0x0000006814037810 */ /* 0x000fe40007ffe0ff */
[----:B------:R-:W-:Y:S02]  /*11cf0*/  SHF.R.S32.HI R7, RZ, 0x1f, R2 ;  /* 0x0000001fff077819 */ /* 0x000fe40000011402 */
[----:B------:R-:W-:Y:S02]  /*11d00*/  @!P1 LEA R12, P6, R2, R0, 0x2 ;  /* 0x00000000020c9211 */ /* 0x000fe400078c10ff */
[----:B------:R-:W-:Y:S02]  /*11d10*/  ISETP.GE.AND P5, PT, R3, c[0x0][0x3c8], PT ;  /* 0x0000f20003007a0c */ /* 0x000fe40003fa6270 */
[----:B------:R-:W-:Y:S01]  /*11d20*/  IADD3 R6, R20, 0x70, RZ ;  /* 0x0000007014067810 */ /* 0x000fe20007ffe0ff */
[----:B------:R-:W-:Y:S01]  /*11d30*/  @!P4 ST.E.64 [R16.64], R152 ;  /* 0x000000981000c985 */ /* 0x000fe2000c101b06 */
[----:B------:R-:W-:-:S02]  /*11d40*/  @!P1 LEA.HI.X R13, R2, R4, R7, 0x2, P6 ;  /* 0x00000004020d9211 */ /* 0x000fc400030f1407 */
[----:B------:R-:W-:Y:S01]  /*11d50*/  ISETP.GE.AND P4, PT, R6, c[0x0][0x3c8], PT ;  /* 0x0000f20006007a0c */ /* 0x000fe20003f86270 */
[----:B------:R1:W-:Y:S01]  /*11d60*/  @!P3 ST.E.64 [R14.64], R38 ;  /* 0x000000260e00b985 */ /* 0x0003e2000c101b06 */
[----:B------:R-:W-:Y:S02]  /*11d70*/  SHF.R.S32.HI R7, RZ, 0x1f, R5 ;  /* 0x0000001fff077819 */ /* 0x000fe40000011405 */
[C---:B--2---:R-:W-:Y:S02]  /*11d80*/  @!P0 LEA R10, P3, R5.reuse, R0, 0x2 ;  /* 0x00000000050a8211 */ /* 0x044fe400078610ff */
[----:B------:R-:W-:Y:S02]  /*11d90*/  IADD3 R2, R20, 0x78, RZ ;  /* 0x0000007814027810 */ /* 0x000fe40007ffe0ff */
[----:B------:R-:W-:Y:S02]  /*11da0*/  @!P0 LEA.HI.X R11, R5, R4, R7, 0x2, P3 ;  /* 0x00000004050b8211 */ /* 0x000fe400018f1407 */
[----:B------:R-:W-:-:S02]  /*11db0*/  ISETP.GE.AND P3, PT, R2, c[0x0][0x3c8], PT ;  /* 0x0000f20002007a0c */ /* 0x000fc40003f66270 */
[----:B---3--:R-:W-:Y:S01]  /*11dc0*/  SHF.R.S32.HI R8, RZ, 0x1f, R3 ;  /* 0x0000001fff087819 */ /* 0x008fe20000011403 */
[----:B------:R2:W-:Y:S01]  /*11dd0*/  @!P2 ST.E.64 [R18.64], R42 ;  /* 0x0000002a1200a985 */ /* 0x0005e2000c101b06 */
[----:B------:R-:W-:Y:S02]  /*11de0*/  IADD3 R5, R20, 0x80, RZ ;  /* 0x0000008014057810 */ /* 0x000fe40007ffe0ff */
[----:B-1----:R-:W-:-:S04]  /*11df0*/  @!P5 LEA R14, P6, R3, R0, 0x2 ;  /* 0x00000000030ed211 */ /* 0x002fc800078c10ff */
[----:B------:R-:W-:Y:S02]  /*11e00*/  @!P5 LEA.HI.X R15, R3, R4, R8, 0x2, P6 ;  /* 0x00000004030fd211 */ /* 0x000fe400030f1408 */
[----:B------:R-:W-:Y:S02]  /*11e10*/  SHF.R.S32.HI R3, RZ, 0x1f, R6 ;  /* 0x0000001fff037819 */ /* 0x000fe40000011406 */
[----:B------:R-:W-:-:S04]  /*11e20*/  @!P4 LEA R8, P6, R6, R0, 0x2 ;  /* 0x000000000608c211 */ /* 0x000fc800078c10ff */
[----:B------:R-:W-:Y:S02]  /*11e30*/  @!P4 LEA.HI.X R9, R6, R4, R3, 0x2, P6 ;  /* 0x000000040609c211 */ /* 0x000fe400030f1403 */
[----:B------:R-:W-:Y:S02]  /*11e40*/  SHF.R.S32.HI R3, RZ, 0x1f, R2 ;  /* 0x0000001fff037819 */ /* 0x000fe40000011402 */
[C---:B--2---:R-:W-:Y:S02]  /*11e50*/  @!P3 LEA R18, P6, R2.reuse, R0, 0x2 ;  /* 0x000000000212b211 */ /* 0x044fe400078c10ff */
[----:B------:R-:W-:Y:S02]  /*11e60*/  ISETP.GE.AND P2, PT, R5, c[0x0][0x3c8], PT ;  /* 0x0000f20005007a0c */ /* 0x000fe40003f46270 */
[----:B------:R-:W-:Y:S02]  /*11e70*/  @!P3 LEA.HI.X R19, R2, R4, R3, 0x2, P6 ;  /* 0x000000040213b211 */ /* 0x000fe400030f1403 */
[----:B------:R-:W-:Y:S01]  /*11e80*/  IADD3 R2, R20, 0x90, RZ ;  /* 0x0000009014027810 */ /* 0x000fe20007ffe0ff */
[----:B------:R1:W-:Y:S04]  /*11e90*/  @!P1 ST.E.64 [R12.64], R50 ;  /* 0x000000320c009985 */ /* 0x0003e8000c101b06 */
[----:B------:R2:W-:Y:S01]  /*11ea0*/  @!P0 ST.E.64 [R10.64], R46 ;  /* 0x0000002e0a008985 */ /* 0x0005e2000c101b06 */
[----:B------:R-:W-:-:S02]  /*11eb0*/  ISETP.GE.AND P0, PT, R2, c[0x0][0x3c8], PT ;  /* 0x0000f20002007a0c */ /* 0x000fc40003f06270 */
[----:B------:R-:W-:Y:S02]  /*11ec0*/  SHF.R.S32.HI R7, RZ, 0x1f, R5 ;  /* 0x0000001fff077819 */ /* 0x000fe40000011405 */
[----:B------:R-:W-:-:S04]  /*11ed0*/  @!P2 LEA R16, P6, R5, R0, 0x2 ;  /* 0x000000000510a211 */ /* 0x000fc800078c10ff */
[----:B------:R-:W-:Y:S02]  /*11ee0*/  @!P2 LEA.HI.X R17, R5, R4, R7, 0x2, P6 ;  /* 0x000000040511a211 */ /* 0x000fe400030f1407 */
[----:B------:R-:W-:Y:S02]  /*11ef0*/  SHF.R.S32.HI R7, RZ, 0x1f, R2 ;  /* 0x0000001fff077819 */ /* 0x000fe40000011402 */
[C---:B------:R-:W-:Y:S02]  /*11f00*/  IADD3 R3, R20.reuse, 0x88, RZ ;  /* 0x0000008814037810 */ /* 0x040fe40007ffe0ff */
[C---:B------:R-:W-:Y:S02]  /*11f10*/  IADD3 R6, R20.reuse, 0x98, RZ ;  /* 0x0000009814067810 */ /* 0x040fe40007ffe0ff */
[----:B------:R-:W-:Y:S02]  /*11f20*/  IADD3 R5, R20, 0xa0, RZ ;  /* 0x000000a014057810 */ /* 0x000fe40007ffe0ff */
[----:B-1----:R-:W-:-:S04]  /*11f30*/  @!P0 LEA R12, P6, R2, R0, 0x2 ;  /* 0x00000000020c8211 */ /* 0x002fc800078c10ff */
[----:B------:R-:W-:Y:S02]  /*11f40*/  @!P0 LEA.HI.X R13, R2, R4, R7, 0x2, P6 ;  /* 0x00000004020d8211 */ /* 0x000fe400030f1407 */
[----:B------:R-:W-:Y:S02]  /*11f50*/  IADD3 R2, R20, 0xa8, RZ ;  /* 0x000000a814027810 */ /* 0x000fe40007ffe0ff */
[----:B------:R-:W3:Y:S01]  /*11f60*/  LDL R20, [R1+0x94] ;  /* 0x0000940001147983 */ /* 0x000ee20000100800 */
[----:B------:R-:W-:-:S03]  /*11f70*/  ISETP.GE.AND P1, PT, R3, c[0x0][0x3c8], PT ;  /* 0x0000f20003007a0c */ /* 0x000fc60003f26270 */
[----:B------:R1:W-:Y:S01]  /*11f80*/  @!P5 ST.E.64 [R14.64], R154 ;  /* 0x0000009a0e00d985 */ /* 0x0003e2000c101b06 */
[----:B------:R-:W-:-:S03]  /*11f90*/  ISETP.GE.AND P5, PT, R6, c[0x0][0x3c8], PT ;  /* 0x0000f20006007a0c */ /* 0x000fc60003fa6270 */
[----:B------:R5:W-:Y:S04]  /*11fa0*/  @!P4 ST.E.64 [R8.64], R54 ;  /* 0x000000360800c985 */ /* 0x000be8000c101b06 */
[----:B------:R-:W-:Y:S01]  /*11fb0*/  @!P3 ST.E.64 [R18.64], R164 ;  /* 0x000000a41200b985 */ /* 0x000fe2000c101b06 */
[----:B------:R-:W-:-:S05]  /*11fc0*/  ISETP.GE.AND P3, PT, R2, c[0x0][0x3c8], PT ;  /* 0x0000f20002007a0c */ /* 0x000fca0003f66270 */
[-C--:B--2---:R-:W-:Y:S02]  /*11fd0*/  @!P5 LEA R10, P6, R6, R0.reuse, 0x2 ;  /* 0x00000000060ad211 */ /* 0x084fe400078c10ff */
[----:B-1----:R-:W-:Y:S02]  /*11fe0*/  @!P1 LEA R14, P4, R3, R0, 0x2 ;  /* 0x00000000030e9211 */ /* 0x002fe400078810ff */
[----:B-----5:R-:W-:-:S04]  /*11ff0*/  SHF.R.S32.HI R8, RZ, 0x1f, R3 ;  /* 0x0000001fff087819 */ /* 0x020fc80000011403 */
[-C--:B------:R-:W-:Y:S02]  /*12000*/  @!P1 LEA.HI.X R15, R3, R4.reuse, R8, 0x2, P4 ;  /* 0x00000004030f9211 */ /* 0x080fe400020f1408 */
[----:B------:R-:W-:Y:S02]  /*12010*/  ISETP.GE.AND P4, PT, R5, c[0x0][0x3c8], PT ;  /* 0x0000f20005007a0c */ /* 0x000fe40003f86270 */
[----:B------:R-:W-:Y:S01]  /*12020*/  SHF.R.S32.HI R3, RZ, 0x1f, R6 ;  /* 0x0000001fff037819 */ /* 0x000fe20000011406 */
[----:B------:R-:W-:Y:S01]  /*12030*/  @!P2 ST.E.64 [R16.64], R166 ;  /* 0x000000a61000a985 */ /* 0x000fe2000c101b06 */
[----:B----4-:R-:W-:Y:S02]  /*12040*/  ISETP.GE.AND P2, PT, R37, c[0x0][0x3c8], PT ;  /* 0x0000f20025007a0c */ /* 0x010fe40003f46270 */
[----:B------:R-:W-:Y:S01]  /*12050*/  @!P5 LEA.HI.X R11, R6, R4, R3, 0x2, P6 ;  /* 0x00000004060bd211 */ /* 0x000fe200030f1403 */
[----:B------:R-:W-:Y:S01]  /*12060*/  @!P1 ST.E.64 [R14.64], R160 ;  /* 0x000000a00e009985 */ /* 0x000fe2000c101b06 */
[----:B------:R-:W-:-:S02]  /*12070*/  SHF.R.S32.HI R3, RZ, 0x1f, R5 ;  /* 0x0000001fff037819 */ /* 0x000fc40000011405 */
[----:B------:R-:W-:Y:S01]  /*12080*/  ISETP.GE.AND P1, PT, R35, c[0x0][0x3c8], PT ;  /* 0x0000f20023007a0c */ /* 0x000fe20003f26270 */
[----:B------:R-:W-:Y:S02]  /*12090*/  @!P0 ST.E.64 [R12.64], R156 ;  /* 0x0000009c0c008985 */ /* 0x000fe4000c101b06 */
[----:B------:R-:W-:Y:S02]  /*120a0*/  @!P4 LEA R8, P6, R5, R0, 0x2 ;  /* 0x000000000508c211 */ /* 0x000fe400078c10ff */
[----:B------:R-:W-:Y:S02]  /*120b0*/  ISETP.GE.AND P0, PT, R33, c[0x0][0x3c8], PT ;  /* 0x0000f20021007a0c */ /* 0x000fe40003f06270 */
[----:B------:R-:W-:Y:S02]  /*120c0*/  @!P4 LEA.HI.X R9, R5, R4, R3, 0x2, P6 ;  /* 0x000000040509c211 */ /* 0x000fe400030f1403 */
[----:B------:R-:W-:Y:S02]  /*120d0*/  SHF.R.S32.HI R3, RZ, 0x1f, R2 ;  /* 0x0000001fff037819 */ /* 0x000fe40000011402 */
[C---:B------:R-:W-:Y:S01]  /*120e0*/  @!P3 LEA R6, P6, R2.reuse, R0, 0x2 ;  /* 0x000000000206b211 */ /* 0x040fe200078c10ff */
[----:B------:R-:W-:Y:S03]  /*120f0*/  @!P5 ST.E.64 [R10.64], R158 ;  /* 0x0000009e0a00d985 */ /* 0x000fe6000c101b06 */
[----:B------:R-:W-:Y:S01]  /*12100*/  @!P3 LEA.HI.X R7, R2, R4, R3, 0x2, P6 ;  /* 0x000000040207b211 */ /* 0x000fe200030f1403 */
[----:B------:R1:W-:Y:S01]  /*12110*/  @!P4 ST.E.64 [R8.64], R74 ;  /* 0x0000004a0800c985 */ /* 0x0003e2000c101b06 */
[----:B------:R-:W-:-:S02]  /*12120*/  ISETP.GE.AND P4, PT, R31, c[0x0][0x3c8], PT ;  /* 0x0000f2001f007a0c */ /* 0x000fc40003f86270 */
[----:B------:R-:W-:Y:S01]  /*12130*/  SHF.R.S32.HI R3, RZ, 0x1f, R37 ;  /* 0x0000001fff037819 */ /* 0x000fe20000011425 */
[----:B------:R2:W-:Y:S01]  /*12140*/  @!P3 ST.E.64 [R6.64], R62 ;  /* 0x0000003e0600b985 */ /* 0x0005e2000c101b06 */
[-C--:B------:R-:W-:Y:S02]  /*12150*/  @!P0 LEA R2, P3, R33, R0.reuse, 0x2 ;  /* 0x0000000021028211 */ /* 0x080fe400078610ff */
[-C--:B-1----:R-:W-:Y:S02]  /*12160*/  @!P2 LEA R8, P5, R37, R0.reuse, 0x2 ;  /* 0x000000002508a211 */ /* 0x082fe400078a10ff */
[----:B--2---:R-:W-:Y:S02]  /*12170*/  @!P1 LEA R6, P6, R35, R0, 0x2 ;  /* 0x0000000023069211 */ /* 0x004fe400078c10ff */
[-C--:B------:R-:W-:Y:S02]  /*12180*/  @!P2 LEA.HI.X R9, R37, R4.reuse, R3, 0x2, P5 ;  /* 0x000000042509a211 */ /* 0x080fe400028f1403 */
[----:B------:R-:W-:-:S02]  /*12190*/  @!P1 LEA.HI.X R7, R35, R4, R36, 0x2, P6 ;  /* 0x0000000423079211 */ /* 0x000fc400030f1424 */
[----:B------:R-:W-:Y:S02]  /*121a0*/  ISETP.GE.AND P5, PT, R29, c[0x0][0x3c8], PT ;  /* 0x0000f2001d007a0c */ /* 0x000fe40003fa6270 */
        /* <DEDUP_REMOVED lines=9> */
[----:B------:R-:W-:Y:S02]  /*12240*/  ISETP.GE.AND P0, PT, R21, c[0x0][0x3c8], PT ;  /* 0x0000f20015007a0c */ /* 0x000fe40003f06270 */
[-C--:B--2---:R-:W-:Y:S01]  /*12250*/  @!P5 LEA R2, P6, R29, R0.reuse, 0x2 ;  /* 0x000000001d02d211 */ /* 0x084fe200078c10ff */
[----:B------:R1:W-:Y:S01]  /*12260*/  @!P4 ST.E.64 [R6.64], R78 ;  /* 0x0000004e0600c985 */ /* 0x0003e2000c101b06 */
[----:B------:R-:W-:Y:S02]  /*12270*/  @!P3 LEA R10, P4, R27, R0, 0x2 ;  /* 0x000000001b0ab211 */ /* 0x000fe400078810ff */
[----:B------:R-:W-:Y:S02]  /*12280*/  @!P5 LEA.HI.X R3, R29, R4, R30, 0x2, P6 ;  /* 0x000000041d03d211 */ /* 0x000fe400030f141e */
[----:B------:R-:W-:-:S02]  /*12290*/  @!P2 LEA R8, P6, R25, R0, 0x2 ;  /* 0x000000001908a211 */ /* 0x000fc400078c10ff */
[-C--:B------:R-:W-:Y:S01]  /*122a0*/  @!P3 LEA.HI.X R11, R27, R4.reuse, R28, 0x2, P4 ;  /* 0x000000041b0bb211 */ /* 0x080fe200020f141c */
[----:B------:R2:W-:Y:S01]  /*122b0*/  @!P5 ST.E.64 [R2.64], R82 ;  /* 0x000000520200d985 */ /* 0x0005e2000c101b06 */
[----:B------:R-:W-:-:S03]  /*122c0*/  @!P2 LEA.HI.X R9, R25, R4, R26, 0x2, P6 ;  /* 0x000000041909a211 */ /* 0x000fc600030f141a */
[----:B------:R4:W-:Y:S04]  /*122d0*/  @!P3 ST.E.64 [R10.64], R98 ;  /* 0x000000620a00b985 */ /* 0x0009e8000c101b06 */
[----:B------:R4:W-:Y:S01]  /*122e0*/  @!P2 ST.E.64 [R8.64], R94 ;  /* 0x0000005e0800a985 */ /* 0x0009e2000c101b06 */
[----:B-1----:R-:W-:-:S04]  /*122f0*/  @!P1 LEA R6, P5, R23, R0, 0x2 ;  /* 0x0000000017069211 */ /* 0x002fc800078a10ff */
[----:B------:R-:W-:Y:S02]  /*12300*/  @!P1 LEA.HI.X R7, R23, R4, R24, 0x2, P5 ;  /* 0x0000000417079211 */ /* 0x000fe400028f1418 */
[----:B--2---:R-:W-:-:S04]  /*12310*/  @!P0 LEA R2, P4, R21, R0, 0x2 ;  /* 0x0000000015028211 */ /* 0x004fc800078810ff */
[----:B------:R-:W-:Y:S01]  /*12320*/  @!P0 LEA.HI.X R3, R21, R4, R22, 0x2, P4 ;  /* 0x0000000415038211 */ /* 0x000fe200020f1416 */
[----:B------:R4:W-:Y:S04]  /*12330*/  @!P1 ST.E.64 [R6.64], R86 ;  /* 0x0000005606009985 */ /* 0x0009e8000c101b06 */
[----:B------:R4:W-:Y:S01]  /*12340*/  @!P0 ST.E.64 [R2.64], R70 ;  /* 0x0000004602008985 */ /* 0x0009e2000c101b06 */
[----:B---3--:R-:W-:-:S13]  /*12350*/  ISETP.GE.AND P0, PT, R20, c[0x0][0x3c8], PT ;  /* 0x0000f20014007a0c */ /* 0x008fda0003f06270 */
[----:B------:R-:W-:Y:S05]  /*12360*/  @P0 BRA `(.L_x_2253) ;  /* 0x00000fc000000947 */ /* 0x000fea0003800000 */
[----:B----4-:R-:W2:Y:S01]  /*12370*/  LDL R5, [R1+0xbc] ;  /* 0x0000bc0001057983 */ /* 0x010ea20000100800 */
[----:B------:R-:W-:-:S04]  /*12380*/  LEA R2, P0, R20, R0, 0x2 ;  /* 0x0000000014027211 */ /* 0x000fc800078010ff */
[----:B--2---:R-:W-:-:S05]  /*12390*/  LEA.HI.X R3, R20, R4, R5, 0x2, P0 ;  /* 0x0000000414037211 */ /* 0x004fca00000f1405 */
[----:B------:R1:W-:Y:S01]  /*123a0*/  ST.E.64 [R2.64], R58 ;  /* 0x0000003a02007985 */ /* 0x0003e2000c101b06 */
[----:B------:R-:W-:Y:S05]  /*123b0*/  BRA `(.L_x_2253) ;  /* 0x00000f7000007947 */ /* 0x000fea0003800000 */
.L_x_2238:
        /* <DEDUP_REMOVED lines=22> */
.L_x_2259:
        /* <DEDUP_REMOVED lines=57> */
.L_x_2261:
[----:B------:R-:W-:Y:S05]  /*128b0*/  BSYNC B0 ;  /* 0x0000000000007941 */ /* 0x000fea0003800000 */
.L_x_2260:
        /* <DEDUP_REMOVED lines=45> */
.L_x_2317:
[----:B------:R-:W-:Y:S05]  /*12b90*/  BRA.DIV ~URZ, `(.L_x_2263) ;  /* 0x000026127f007947 */ /* 0x000fea000b800000 */
[----:B------:R3:W4:Y:S02]  /*12ba0*/  SHFL.IDX PT, R0, R15, RZ, 0x181f ;  /* 0x00181fff0f007589 */ /* 0x00072400000e0000 */
.L_x_2318:
        /* <DEDUP_REMOVED lines=27> */
.L_x_2265:
[----:B------:R-:W-:Y:S05]  /*12d60*/  BSYNC B0 ;  /* 0x0000000000007941 */ /* 0x000fea0003800000 */
.L_x_2264:
[----:B------:R-:W-:Y:S05]  /*12d70*/  BRA.DIV ~URZ, `(.L_x_2266) ;  /* 0x000024927f007947 */ /* 0x000fea000b800000 */
[----:B--2---:R2:W1:Y:S04]  /*12d80*/  SHFL.IDX PT, R4, R12, 0x1, 0x181f ;  /* 0x00381f000c047f89 */ /* 0x00446800000e0000 */
[----:B----4-:R2:W4:Y:S02]  /*12d90*/  SHFL.IDX PT, R0, R15, 0x1, 0x181f ;  /* 0x00381f000f007f89 */ /* 0x01052400000e0000 */
.L_x_2319:
        /* <DEDUP_REMOVED lines=27> */
.L_x_2268:
[----:B------:R-:W-:Y:S05]  /*12f50*/  BSYNC B0 ;  /* 0x0000000000007941 */ /* 0x000fea0003800000 */
.L_x_2267:
[----:B------:R-:W-:Y:S05]  /*12f60*/  BRA.DIV ~URZ, `(.L_x_2269) ;  /* 0x000023627f007947 */ /* 0x000fea000b800000 */
[----:B-1----:R1:W2:Y:S02]  /*12f70*/  SHFL.IDX PT, R4, R12, 0x2, 0x181f ;  /* 0x00581f000c047f89 */ /* 0x0022a400000e0000 */
.L_x_2320:
[----:B------:R-:W-:Y:S05]  /*12f80*/  BRA.DIV ~URZ, `(.L_x_2270) ;  /* 0x000023b27f007947 */ /* 0x000fea000b800000 */
[----:B----4-:R4:W1:Y:S02]  /*12f90*/  SHFL.IDX PT, R0, R15, 0x2, 0x181f ;  /* 0x00581f000f007f89 */ /* 0x01086400000e0000 */
.L_x_2321:
        /* <DEDUP_REMOVED lines=27> */
.L_x_2272:
[----:B------:R-:W-:Y:S05]  /*13150*/  BSYNC B0 ;  /* 0x0000000000007941 */ /* 0x000fea0003800000 */
.L_x_2271:
[----:B------:R-:W-:Y:S05]  /*13160*/  BRA.DIV ~URZ, `(.L_x_2273) ;  /* 0x000022327f007947 */ /* 0x000fea000b800000 */
[----:B--2---:R2:W3:Y:S04]  /*13170*/  SHFL.IDX PT, R4, R12, 0x3, 0x181f ;  /* 0x00781f000c047f89 */ /* 0x0044e800000e0000 */
[----:B-1----:R2:W1:Y:S02]  /*13180*/  SHFL.IDX PT, R0, R15, 0x3, 0x181f ;  /* 0x00781f000f007f89 */ /* 0x00246400000e0000 */
.L_x_2322:
        /* <DEDUP_REMOVED lines=26> */
.L_x_2253:
[----:B----4-:R-:W-:Y:S05]  /*13330*/  BSYNC B1 ;  /* 0x0000000000017941 */ /* 0x010fea0003800000 */
.L_x_2237:
[----:B-1----:R-:W4:Y:S02]  /*13340*/  LDL R0, [R1+0xe0] ;  /* 0x0000e00001007983 */ /* 0x002f240000100800 */
        /* <DEDUP_REMOVED lines=14> */
.L_x_2323:
[----:B------:R-:W-:Y:S05]  /*13430*/  BRA.DIV ~URZ, `(.L_x_2276) ;  /* 0x000020927f007947 */ /* 0x000fea000b800000 */
[----:B------:R3:W4:Y:S02]  /*13440*/  SHFL.IDX PT, R8, R102, 0x1, 0x1f ;  /* 0x00201f0066087f89 */ /* 0x00072400000e0000 */
.L_x_2324:
        /* <DEDUP_REMOVED lines=19> */
.L_x_2325:
        /* <DEDUP_REMOVED lines=16> */
.L_x_2326:
[----:B---3--:R-:W-:Y:S01]  /*13680*/  IMAD R0, R0, c[0x0][0x538], RZ ;  /* 0x00014e0000007a24 */ /* 0x008fe200078e02ff */
[----:B------:R-:W-:Y:S04]  /*13690*/  BSSY B1, `(.L_x_2279) ;  /* 0x00000ce000017945 */ /* 0x000fe80003800000 */
[----:B----4-:R-:W-:-:S04]  /*136a0*/  IADD3 R8, R0, R8, RZ ;  /* 0x0000000800087210 */ /* 0x010fc80007ffe0ff */
[----:B--2---:R-:W-:-:S13]  /*136b0*/  ISETP.GT.AND P6, PT, R8, R9, PT ;  /* 0x000000090800720c */ /* 0x004fda0003fc4270 */
[----:B------:R-:W-:Y:S05]  /*136c0*/  @P6 BRA `(.L_x_2280) ;  /* 0x0000025000006947 */ /* 0x000fea0003800000 */
.L_x_2284:
        /* <DEDUP_REMOVED lines=17> */
.L_x_2327:
        /* <DEDUP_REMOVED lines=16> */
.L_x_2328:
[----:B--2---:R-:W-:-:S05]  /*138e0*/  IMAD R0, R0, c[0x0][0x538], RZ ;  /* 0x00014e0000007a24 */ /* 0x004fca00078e02ff */
[----:B------:R-:W-:-:S04]  /*138f0*/  IADD3 R8, R0, R8, RZ ;  /* 0x0000000800087210 */ /* 0x000fc80007ffe0ff */
[----:B------:R-:W-:-:S13]  /*13900*/  ISETP.GT.AND P6, PT, R8, R9, PT ;  /* 0x000000090800720c */ /* 0x000fda0003fc4270 */
[----:B-1----:R-:W-:Y:S05]  /*13910*/  @!P6 BRA `(.L_x_2284) ;  /* 0xfffffdb00000e947 */ /* 0x002fea000383ffff */
.L_x_2280:
[----:B------:R-:W-:-:S05]  /*13920*/  IADD3 R11, -R0, R8, RZ ;  /* 0x00000008000b7210 */ /* 0x000fca0007ffe1ff */
[----:B------:R-:W-:-:S05]  /*13930*/  IMAD R0, R4, c[0x0][0x538], R11 ;  /* 0x00014e0004007a24 */ /* 0x000fca00078e020b */
[----:B------:R-:W-:Y:S01]  /*13940*/  ISETP.GT.AND P0, PT, R0, R9, PT ;  /* 0x000000090000720c */ /* 0x000fe20003f04270 */
[----:B------:R-:W-:-:S12]  /*13950*/  BRA.DIV ~URZ, `(.L_x_2285) ;  /* 0x00001fb27f007947 */ /* 0x000fd8000b800000 */
[----:B------:R-:W-:-:S03]  /*13960*/  VOTE.ANY R12, PT, !P0 ;  /* 0x00000000000c7806 */ /* 0x000fc600040e0100 */
.L_x_2329:
[----:B------:R-:W2:Y:S01]  /*13970*/  LDL.LU R0, [R1+0x2c] ;  /* 0x00002c0001007983 */ /* 0x000ea20000300800 */
[----:B------:R-:W2:Y:S02]  /*13980*/  POPC R8, R12 ;  /* 0x0000000c00087309 */ /* 0x000ea40000000000 */
[----:B--2---:R-:W-:-:S05]  /*13990*/  IADD3 R0, R8, R0, RZ ;  /* 0x0000000008007210 */ /* 0x004fca0007ffe0ff */
[----:B------:R2:W-:Y:S01]  /*139a0*/  STL [R1+0x2c], R0 ;  /* 0x00002c0001007387 */ /* 0x0005e20000100800 */
[----:B------:R-:W-:Y:S05]  /*139b0*/  BRA.DIV ~URZ, `(.L_x_2286) ;  /* 0x00001fa27f007947 */ /* 0x000fea000b800000 */
[----:B------:R3:W4:Y:S04]  /*139c0*/  SHFL.IDX PT, R10, R6, R8, 0x1f ;  /* 0x00001f08060a7589 */ /* 0x00072800000e0000 */
[----:B------:R3:W1:Y:S02]  /*139d0*/  SHFL.IDX PT, R7, R7, R8, 0x1f ;  /* 0x00001f0807077589 */ /* 0x00066400000e0000 */
.L_x_2330:
[----:B------:R-:W-:Y:S01]  /*139e0*/  ISETP.NE.AND P0, PT, R12, RZ, PT ;  /* 0x000000ff0c00720c */ /* 0x000fe20003f05270 */
[----:B------:R-:W-:-:S12]  /*139f0*/  BSSY B0, `(.L_x_2287) ;  /* 0x0000005000007945 */ /* 0x000fd80003800000 */
[----:B------:R-:W-:Y:S05]  /*13a00*/  @!P0 BRA `(.L_x_2288) ;  /* 0x0000003000008947 */ /* 0x000fea0003800000 */
[----:B------:R-:W-:Y:S01]  /*13a10*/  IADD3 R3, R8, -0x1, RZ ;  /* 0xffffffff08037810 */ /* 0x000fe20007ffe0ff */
[----:B------:R-:W-:Y:S05]  /*13a20*/  BRA.DIV ~URZ, `(.L_x_2289) ;  /* 0x000020027f007947 */ /* 0x000fea000b800000 */
[----:B------:R2:W3:Y:S02]  /*13a30*/  SHFL.IDX PT, R13, R4, R3, 0x1f ;  /* 0x00001f03040d7589 */ /* 0x0004e400000e0000 */
.L_x_2288:
[----:B------:R-:W-:Y:S05]  /*13a40*/  BSYNC B0 ;  /* 0x0000000000007941 */ /* 0x000fea0003800000 */
.L_x_2287:
        /* <DEDUP_REMOVED lines=68> */
.L_x_2291:
        /* <DEDUP_REMOVED lines=68> */
.L_x_2292:
[----:B------:R-:W-:Y:S05]  /*142d0*/  BSYNC B0 ;  /* 0x0000000000007941 */ /* 0x000fea0003800000 */
.L_x_2290:
[----:B------:R-:W-:-:S04]  /*142e0*/  LOP3.LUT R2, RZ, R2, RZ, 0x33, !PT ;  /* 0x00000002ff027212 */ /* 0x000fc800078e33ff */
[----:B-1----:R-:W-:-:S05]  /*142f0*/  IADD3 R0, R2, R10, RZ ;  /* 0x0000000a02007210 */ /* 0x002fca0007ffe0ff */
[----:B------:R1:W-:Y:S01]  /*14300*/  STL [R1+0x24], R0 ;  /* 0x0000240001007387 */ /* 0x0003e20000100800 */
[----:B------:R-:W-:Y:S05]  /*14310*/  BRA `(.L_x_2293) ;  /* 0x0000005000007947 */ /* 0x000fea0003800000 */
.L_x_2281:
[----:B------:R-:W-:Y:S01]  /*14320*/  MOV R0, c[0x0][0x53c] ;  /* 0x00014f0000007a02 */ /* 0x000fe20000000f00 */
[----:B------:R2:W-:Y:S04]  /*14330*/  STL [R1+0x20], R9 ;  /* 0x0000200901007387 */ /* 0x0005e80000100800 */
[----:B------:R2:W-:Y:S04]  /*14340*/  STL [R1+0x24], RZ ;  /* 0x000024ff01007387 */ /* 0x0005e80000100800 */
[----:B------:R2:W-:Y:S04]  /*14350*/  STL [R1+0x28], RZ ;  /* 0x000028ff01007387 */ /* 0x0005e80000100800 */
[----:B------:R2:W-:Y:S02]  /*14360*/  STL [R1+0x2c], R0 ;  /* 0x00002c0001007387 */ /* 0x0005e40000100800 */
.L_x_2293:
[----:B------:R-:W-:Y:S05]  /*14370*/  BSYNC B1 ;  /* 0x0000000000017941 */ /* 0x000fea0003800000 */
.L_x_2279:
        /* <DEDUP_REMOVED lines=9> */
.L_x_2274:
[----:B--2---:R-:W2:Y:S02]  /*14410*/  LDL R0, [R1+0x2c] ;  /* 0x00002c0001007983 */ /* 0x004ea40000100800 */
[----:B--2---:R-:W-:-:S13]  /*14420*/  ISETP.GE.AND P0, PT, R0, c[0x0][0x53c], PT ;  /* 0x00014f0000007a0c */ /* 0x004fda0003f06270 */
[----:B-1----:R-:W-:Y:S01]  /*14430*/  @P0 CALL.REL.NOINC `(.L_x_2294) ;  /* 0x0000001000000944 */ /* 0x002fe20003c00000 */
[----:B------:R-:W-:Y:S05]  /*14440*/  BRA `(.L_x_2295) ;  /* 0xfffed8d000007947 */ /* 0x000fea000383ffff */
.L_x_2294:
[----:B------:R-:W-:Y:S05]  /*14450*/  EXIT ;  /* 0x000000000000794d */ /* 0x000fea0003800000 */
.L_x_2197:
[----:B------:R-:W-:Y:S01]  /*14460*/  IMAD.MOV.U32 R0, RZ, RZ, R5 ;  /* 0x000000ffff007224 */ /* 0x000fe200078e0005 */
[----:B------:R-:W-:Y:S02]  /*14470*/  MOV R2, 0x1 ;  /* 0x0000000100027802 */ /* 0x000fe40000000f00 */
[----:B------:R-:W-:Y:S02]  /*14480*/  MOV R3, 0x144a0 ;  /* 0x000144a000037802 */ /* 0x000fe40000000f00 */
[----:B------:R-:W-:Y:S05]  /*14490*/  CALL.REL.NOINC `($__internal_46_$__cuda_sm70_shflsync_up_p) ;  /* 0x0000169000007944 */ /* 0x000fea0003c00000 */
[----:B------:R-:W-:Y:S01]  /*144a0*/  MOV R0, R4 ;  /* 0x0000000400007202 */ /* 0x000fe20000000f00 */
[----:B------:R-:W-:Y:S05]  /*144b0*/  BRA `(.L_x_2296) ;  /* 0xfffebfa000007947 */ /* 0x000fea000383ffff */
.L_x_2198:
[----:B------:R-:W-:Y:S01]  /*144c0*/  IMAD.MOV.U32 R0, RZ, RZ, R5 ;  /* 0x000000ffff007224 */ /* 0x000fe200078e0005 */
[----:B------:R-:W-:Y:S02]  /*144d0*/  MOV R2, 0x2 ;  /* 0x0000000200027802 */ /* 0x000fe40000000f00 */
[----:B------:R-:W-:Y:S02]  /*144e0*/  MOV R3, 0x14500 ;  /* 0x0001450000037802 */ /* 0x000fe40000000f00 */
[----:B------:R-:W-:Y:S05]  /*144f0*/  CALL.REL.NOINC `($__internal_46_$__cuda_sm70_shflsync_up_p) ;  /* 0x0000163000007944 */ /* 0x000fea0003c00000 */
[----:B------:R-:W-:Y:S01]  /*14500*/  SEL R0, R4, RZ, P4 ;  /* 0x000000ff04007207 */ /* 0x000fe20002000000 */
[----:B------:R-:W-:Y:S01]  /*14510*/  IMAD.MOV.U32 R2, RZ, RZ, 0x4 ;  /* 0x00000004ff027424 */ /* 0x000fe200078e00ff */
[----:B------:R-:W-:-:S03]  /*14520*/  MOV R3, 0x14550 ;  /* 0x0001455000037802 */ /* 0x000fc60000000f00 */
[----:B------:R-:W-:Y:S02]  /*14530*/  IMAD.IADD R0, R5, 0x1, R0 ;  /* 0x0000000105007824 */ /* 0x000fe400078e0200 */
        /* <DEDUP_REMOVED lines=14> */
[----:B------:R-:W-:Y:S01]  /*14620*/  IMAD.IADD R4, R0, 0x1, R4 ;  /* 0x0000000100047824 */ /* 0x000fe200078e0204 */
[----:B------:R-:W-:-:S03]  /*14630*/  MOV R0, 0x1f ;  /* 0x0000001f00007802 */ /* 0x000fc60000000f00 */
[----:B------:R-:W-:Y:S02]  /*14640*/  IMAD.MOV.U32 R5, RZ, RZ, R4 ;  /* 0x000000ffff057224 */ /* 0x000fe400078e0004 */
[----:B------:R-:W-:Y:S05]  /*14650*/  CALL.REL.NOINC `($__internal_45_$__cuda_sm70_shflsync_idx_p) ;  /* 0x0000148000007944 */ /* 0x000fea0003c00000 */
[----:B------:R-:W-:Y:S05]  /*14660*/  BRA `(.L_x_2297) ;  /* 0xfffebef000007947 */ /* 0x000fea000383ffff */
.L_x_2200:
[----:B------:R-:W-:Y:S02]  /*14670*/  SEL R0, RZ, 0x1, P0 ;  /* 0x00000001ff007807 */ /* 0x000fe40000000000 */
[----:B------:R-:W-:Y:S02]  /*14680*/  MOV R2, 0x146a0 ;  /* 0x000146a000027802 */ /* 0x000fe40000000f00 */
[----:B------:R-:W-:Y:S05]  /*14690*/  CALL.REL.NOINC `($__internal_47_$__cuda_sm70_votesync_ballot) ;  /* 0x0000150000007944 */ /* 0x000fea0003c00000 */
[----:B------:R-:W-:Y:S01]  /*146a0*/  MOV R10, R0 ;  /* 0x00000000000a7202 */ /* 0x000fe20000000f00 */
[----:B------:R-:W-:Y:S05]  /*146b0*/  BRA `(.L_x_2298) ;  /* 0xfffebf3000007947 */ /* 0x000fea000383ffff */
.L_x_2201:
[----:B------:R-:W-:Y:S01]  /*146c0*/  IMAD.MOV.U32 R5, RZ, RZ, R9 ;  /* 0x000000ffff057224 */ /* 0x000fe200078e0009 */
[----:B------:R-:W-:Y:S01]  /*146d0*/  MOV R3, R7 ;  /* 0x0000000700037202 */ /* 0x000fe20000000f00 */
[----:B-1----:R-:W-:Y:S01]  /*146e0*/  IMAD.MOV.U32 R0, RZ, RZ, 0x1f ;  /* 0x0000001fff007424 */ /* 0x002fe200078e00ff */
[----:B------:R-:W-:Y:S02]  /*146f0*/  MOV R2, 0x14710 ;  /* 0x0001471000027802 */ /* 0x000fe40000000f00 */
[----:B------:R-:W-:Y:S05]  /*14700*/  CALL.REL.NOINC `($__internal_45_$__cuda_sm70_shflsync_idx_p) ;  /* 0x000013d000007944 */ /* 0x000fea0003c00000 */
[----:B------:R-:W-:Y:S01]  /*14710*/  IMAD.MOV.U32 R12, RZ, RZ, R0 ;  /* 0x000000ffff0c7224 */ /* 0x000fe200078e0000 */
[----:B------:R-:W-:Y:S01]  /*14720*/  MOV R5, R8 ;  /* 0x0000000800057202 */ /* 0x000fe20000000f00 */
[----:B------:R-:W-:Y:S01]  /*14730*/  IMAD.MOV.U32 R6, RZ, RZ, RZ ;  /* 0x000000ffff067224 */ /* 0x000fe200078e00ff */
[----:B------:R-:W-:Y:S01]  /*14740*/  MOV R3, R7 ;  /* 0x0000000700037202 */ /* 0x000fe20000000f00 */
[----:B------:R-:W-:Y:S01]  /*14750*/  IMAD.MOV.U32 R0, RZ, RZ, 0x1f ;  /* 0x0000001fff007424 */ /* 0x000fe200078e00ff */
[----:B------:R-:W-:-:S02]  /*14760*/  MOV R2, 0x14780 ;  /* 0x0001478000027802 */ /* 0x000fc40000000f00 */
[----:B------:R-:W-:Y:S05]  /*14770*/  CALL.REL.NOINC `($__internal_45_$__cuda_sm70_shflsync_idx_p) ;  /* 0x0000136000007944 */ /* 0x000fea0003c00000 */
[----:B------:R-:W-:Y:S01]  /*14780*/  MOV R9, R0 ;  /* 0x0000000000097202 */ /* 0x000fe20000000f00 */
[----:B------:R-:W-:Y:S05]  /*14790*/  BRA `(.L_x_2299) ;  /* 0xfffebec000007947 */ /* 0x000fea000383ffff */
.L_x_2204:
[----:B------:R-:W-:Y:S01]  /*147a0*/  IMAD.MOV.U32 R5, RZ, RZ, R4 ;  /* 0x000000ffff057224 */ /* 0x000fe200078e0004 */
[----:B-1----:R-:W-:-:S02]  /*147b0*/  MOV R0, 0x1f ;  /* 0x0000001f00007802 */ /* 0x002fc40000000f00 */
[----:B------:R-:W-:Y:S02]  /*147c0*/  MOV R2, 0x147e0 ;  /* 0x000147e000027802 */ /* 0x000fe40000000f00 */
[----:B--234-:R-:W-:Y:S05]  /*147d0*/  CALL.REL.NOINC `($__internal_45_$__cuda_sm70_shflsync_idx_p) ;  /* 0x0000130000007944 */ /* 0x01cfea0003c00000 */
[----:B------:R-:W-:Y:S01]  /*147e0*/  MOV R6, R0 ;  /* 0x0000000000067202 */ /* 0x000fe20000000f00 */
[----:B------:R-:W-:Y:S05]  /*147f0*/  BRA `(.L_x_2203) ;  /* 0xfffebec000007947 */ /* 0x000fea000383ffff */
.L_x_2215:
[----:B------:R-:W-:Y:S01]  /*14800*/  IMAD.MOV.U32 R5, RZ, RZ, R14 ;  /* 0x000000ffff057224 */ /* 0x000fe200078e000e */
[----:B------:R-:W-:Y:S01]  /*14810*/  MOV R3, RZ ;  /* 0x000000ff00037202 */ /* 0x000fe20000000f00 */
[----:B-1----:R-:W-:Y:S01]  /*14820*/  IMAD.MOV.U32 R0, RZ, RZ, 0x181f ;  /* 0x0000181fff007424 */ /* 0x002fe200078e00ff */
[----:B------:R-:W-:Y:S02]  /*14830*/  MOV R2, 0x14850 ;  /* 0x0001485000027802 */ /* 0x000fe40000000f00 */
[----:B------:R-:W-:Y:S05]  /*14840*/  CALL.REL.NOINC `($__internal_45_$__cuda_sm70_shflsync_idx_p) ;  /* 0x0000129000007944 */ /* 0x000fea0003c00000 */
[----:B------:R-:W-:Y:S01]  /*14850*/  MOV R4, R0 ;  /* 0x0000000000047202 */ /* 0x000fe20000000f00 */
[----:B------:R-:W-:Y:S05]  /*14860*/  BRA `(.L_x_2300) ;  /* 0xfffee75000007947 */ /* 0x000fea000383ffff */
.L_x_2216:
[----:B------:R-:W-:Y:S01]  /*14870*/  IMAD.MOV.U32 R5, RZ, RZ, R15 ;  /* 0x000000ffff057224 */ /* 0x000fe200078e000f */
[----:B------:R-:W-:Y:S01]  /*14880*/  MOV R3, RZ ;  /* 0x000000ff00037202 */ /* 0x000fe20000000f00 */
[----:B-1----:R-:W-:Y:S01]  /*14890*/  IMAD.MOV.U32 R0, RZ, RZ, 0x181f ;  /* 0x0000181fff007424 */ /* 0x002fe200078e00ff */
[----:B------:R-:W-:Y:S02]  /*148a0*/  MOV R2, 0x148c0 ;  /* 0x000148c000027802 */ /* 0x000fe40000000f00 */
[----:B--23--:R-:W-:Y:S05]  /*148b0*/  CALL.REL.NOINC `($__internal_45_$__cuda_sm70_shflsync_idx_p) ;  /* 0x0000122000007944 */ /* 0x00cfea0003c00000 */
[----:B------:R-:W-:Y:S05]  /*148c0*/  BRA `(.L_x_2301) ;  /* 0xfffee71000007947 */ /* 0x000fea000383ffff */
.L_x_2219:
[----:B------:R-:W-:Y:S01]  /*148d0*/  IMAD.MOV.U32 R5, RZ, RZ, R14 ;  /* 0x000000ffff057224 */ /* 0x000fe200078e000e */
[----:B--2---:R-:W-:Y:S01]  /*148e0*/  MOV R3, 0x1 ;  /* 0x0000000100037802 */ /* 0x004fe20000000f00 */
[----:B----4-:R-:W-:Y:S01]  /*148f0*/  IMAD.MOV.U32 R0, RZ, RZ, 0x181f ;  /* 0x0000181fff007424 */ /* 0x010fe200078e00ff */
[----:B------:R-:W-:-:S02]  /*14900*/  MOV R2, 0x14920 ;  /* 0x0001492000027802 */ /* 0x000fc40000000f00 */
[----:B-1-3--:R-:W-:Y:S05]  /*14910*/  CALL.REL.NOINC `($__internal_45_$__cuda_sm70_shflsync_idx_p) ;  /* 0x000011c000007944 */ /* 0x00afea0003c00000 */
[----:B------:R-:W-:Y:S01]  /*14920*/  IMAD.MOV.U32 R4, RZ, RZ, R0 ;  /* 0x000000ffff047224 */ /* 0x000fe200078e0000 */
[----:B------:R-:W-:Y:S01]  /*14930*/  MOV R3, 0x1 ;  /* 0x0000000100037802 */ /* 0x000fe20000000f00 */
[----:B------:R-:W-:Y:S01]  /*14940*/  IMAD.MOV.U32 R5, RZ, RZ, R15 ;  /* 0x000000ffff057224 */ /* 0x000fe200078e000f */
[----:B------:R-:W-:-:S02]  /*14950*/  MOV R0, 0x181f ;  /* 0x0000181f00007802 */ /* 0x000fc40000000f00 */
[----:B------:R-:W-:Y:S02]  /*14960*/  MOV R2, 0x14980 ;  /* 0x0001498000027802 */ /* 0x000fe40000000f00 */
[----:B------:R-:W-:Y:S05]  /*14970*/  CALL.REL.NOINC `($__internal_45_$__cuda_sm70_shflsync_idx_p) ;  /* 0x0000116000007944 */ /* 0x000fea0003c00000 */
[----:B------:R-:W-:Y:S05]  /*14980*/  BRA `(.L_x_2302) ;  /* 0xfffee8d000007947 */ /* 0x000fea000383ffff */
.L_x_2222:
[----:B------:R-:W-:Y:S01]  /*14990*/  IMAD.MOV.U32 R5, RZ, RZ, R14 ;  /* 0x000000ffff057224 */ /* 0x000fe200078e000e */
[----:B-1----:R-:W-:Y:S01]  /*149a0*/  MOV R3, 0x2 ;  /* 0x0000000200037802 */ /* 0x002fe20000000f00 */
[----:B----4-:R-:W-:Y:S01]  /*149b0*/  IMAD.MOV.U32 R0, RZ, RZ, 0x181f ;  /* 0x0000181fff007424 */ /* 0x010fe200078e00ff */
[----:B------:R-:W-:Y:S02]  /*149c0*/  MOV R2, 0x149e0 ;  /* 0x000149e000027802 */ /* 0x000fe40000000f00 */
[----:B---3--:R-:W-:Y:S05]  /*149d0*/  CALL.REL.NOINC `($__internal_45_$__cuda_sm70_shflsync_idx_p) ;  /* 0x0000110000007944 */ /* 0x008fea0003c00000 */
[----:B------:R-:W-:Y:S01]  /*149e0*/  MOV R4, R0 ;  /* 0x0000000000047202 */ /* 0x000fe20000000f00 */
[----:B------:R-:W-:Y:S05]  /*149f0*/  BRA `(.L_x_2303) ;  /* 0xfffeeac000007947 */ /* 0x000fea000383ffff */
.L_x_2223:
[----:B------:R-:W-:Y:S01]  /*14a00*/  IMAD.MOV.U32 R5, RZ, RZ, R15 ;  /* 0x000000ffff057224 */ /* 0x000fe200078e000f */
[----:B------:R-:W-:Y:S01]  /*14a10*/  MOV R3, 0x2 ;  /* 0x0000000200037802 */ /* 0x000fe20000000f00 */
[----:B----4-:R-:W-:Y:S01]  /*14a20*/  IMAD.MOV.U32 R0, RZ, RZ, 0x181f ;  /* 0x0000181fff007424 */ /* 0x010fe200078e00ff */
[----:B------:R-:W-:Y:S02]  /*14a30*/  MOV R2, 0x14a50 ;  /* 0x00014a5000027802 */ /* 0x000fe40000000f00 */
[----:B-123--:R-:W-:Y:S05]  /*14a40*/  CALL.REL.NOINC `($__internal_45_$__cuda_sm70_shflsync_idx_p) ;  /* 0x0000109000007944 */ /* 0x00efea0003c00000 */
[----:B------:R-:W-:Y:S05]  /*14a50*/  BRA `(.L_x_2304) ;  /* 0xfffeea8000007947 */ /* 0x000fea000383ffff */
.L_x_2226:
[----:B------:R-:W-:Y:S01]  /*14a60*/  IMAD.MOV.U32 R5, RZ, RZ, R14 ;  /* 0x000000ffff057224 */ /* 0x000fe200078e000e */
[----:B-1----:R-:W-:Y:S01]  /*14a70*/  MOV R3, 0x3 ;  /* 0x0000000300037802 */ /* 0x002fe20000000f00 */
[----:B------:R-:W-:Y:S01]  /*14a80*/  IMAD.MOV.U32 R0, RZ, RZ, 0x181f ;  /* 0x0000181fff007424 */ /* 0x000fe200078e00ff */
[----:B------:R-:W-:-:S02]  /*14a90*/  MOV R2, 0x14ab0 ;  /* 0x00014ab000027802 */ /* 0x000fc40000000f00 */
[----:B--234-:R-:W-:Y:S05]  /*14aa0*/  CALL.REL.NOINC `($__internal_45_$__cuda_sm70_shflsync_idx_p) ;  /* 0x0000103000007944 */ /* 0x01cfea0003c00000 */
[----:B------:R-:W-:Y:S01]  /*14ab0*/  IMAD.MOV.U32 R4, RZ, RZ, R0 ;  /* 0x000000ffff047224 */ /* 0x000fe200078e0000 */
[----:B------:R-:W-:Y:S01]  /*14ac0*/  MOV R3, 0x3 ;  /* 0x0000000300037802 */ /* 0x000fe20000000f00 */
[----:B------:R-:W-:Y:S01]  /*14ad0*/  IMAD.MOV.U32 R5, RZ, RZ, R15 ;  /* 0x000000ffff057224 */ /* 0x000fe200078e000f */
[----:B------:R-:W-:-:S02]  /*14ae0*/  MOV R0, 0x181f ;  /* 0x0000181f00007802 */ /* 0x000fc40000000f00 */
[----:B------:R-:W-:Y:S02]  /*14af0*/  MOV R2, 0x14b10 ;  /* 0x00014b1000027802 */ /* 0x000fe40000000f00 */
[----:B------:R-:W-:Y:S05]  /*14b00*/  CALL.REL.NOINC `($__internal_45_$__cuda_sm70_shflsync_idx_p) ;  /* 0x00000fd000007944 */ /* 0x000fea0003c00000 */
[----:B------:R-:W-:Y:S05]  /*14b10*/  BRA `(.L_x_2305) ;  /* 0xfffeec3000007947 */ /* 0x000fea000383ffff */
.L_x_2233:
[----:B------:R1:W5:Y:S01]  /*14b20*/  LDL R2, [R1+0x8] ;  /* 0x0000080001027983 */ /* 0x0003620000100800 */
[----:B------:R-:W-:Y:S02]  /*14b30*/  MOV R5, 0x2 ;  /* 0x0000000200057802 */ /* 0x000fe40000000f00 */
[----:B------:R-:W-:Y:S02]  /*14b40*/  MOV R3, 0x14b60 ;  /* 0x00014b6000037802 */ /* 0x000fe40000000f00 */
[----:B-1---5:R-:W-:Y:S05]  /*14b50*/  CALL.REL.NOINC `($__internal_44_$__cuda_sm70_shflsync_bfly_p) ;  /* 0x00000f3000007944 */ /* 0x022fea0003c00000 */
[----:B------:R-:W-:Y:S01]  /*14b60*/  MOV R0, R5 ;  /* 0x0000000500007202 */ /* 0x000fe20000000f00 */
[----:B------:R-:W-:Y:S05]  /*14b70*/  BRA `(.L_x_2306) ;  /* 0xffff986000007947 */ /* 0x000fea000383ffff */
.L_x_2234:
[----:B------:R-:W-:Y:S01]  /*14b80*/  IMAD.MOV.U32 R2, RZ, RZ, R0 ;  /* 0x000000ffff027224 */ /* 0x000fe200078e0000 */
[----:B------:R-:W-:Y:S02]  /*14b90*/  MOV R5, 0x1 ;  /* 0x0000000100057802 */ /* 0x000fe40000000f00 */
[----:B------:R-:W-:Y:S02]  /*14ba0*/  MOV R3, 0x14bc0 ;  /* 0x00014bc000037802 */ /* 0x000fe40000000f00 */
[----:B------:R-:W-:Y:S05]  /*14bb0*/  CALL.REL.NOINC `($__internal_44_$__cuda_sm70_shflsync_bfly_p) ;  /* 0x00000ed000007944 */ /* 0x000fea0003c00000 */
[----:B------:R1:W5:Y:S01]  /*14bc0*/  LDL R2, [R1+0xc] ;  /* 0x00000c0001027983 */ /* 0x0003620000100800 */
[----:B------:R-:W-:Y:S01]  /*14bd0*/  FADD.FTZ R0, R0, R5 ;  /* 0x0000000500007221 */ /* 0x000fe20000010000 */
[----:B------:R-:W-:Y:S02]  /*14be0*/  MOV R5, 0x2 ;  /* 0x0000000200057802 */ /* 0x000fe40000000f00 */
[----:B------:R-:W-:-:S02]  /*14bf0*/  MOV R3, 0x14c10 ;  /* 0x00014c1000037802 */ /* 0x000fc40000000f00 */
[----:B-1---5:R-:W-:Y:S05]  /*14c00*/  CALL.REL.NOINC `($__internal_44_$__cuda_sm70_shflsync_bfly_p) ;  /* 0x00000e8000007944 */ /* 0x022fea0003c00000 */
[----:B------:R-:W2:Y:S01]  /*14c10*/  LDL.LU R2, [R1+0xc] ;  /* 0x00000c0001027983 */ /* 0x000ea20000300800 */
[----:B------:R-:W-:Y:S01]  /*14c20*/  MOV R3, 0x14c70 ;  /* 0x00014c7000037802 */ /* 0x000fe20000000f00 */
[----:B--2---:R-:W-:Y:S01]  /*14c30*/  FADD.FTZ R4, R2, R5 ;  /* 0x0000000502047221 */ /* 0x004fe20000010000 */
[----:B------:R-:W-:-:S04]  /*14c40*/  MOV R5, 0x1 ;  /* 0x0000000100057802 */ /* 0x000fc80000000f00 */
[----:B------:R-:W-:Y:S02]  /*14c50*/  MOV R2, R4 ;  /* 0x0000000400027202 */ /* 0x000fe40000000f00 */
[----:B------:R-:W-:Y:S05]  /*14c60*/  CALL.REL.NOINC `($__internal_44_$__cuda_sm70_shflsync_bfly_p) ;  /* 0x00000e2000007944 */ /* 0x000fea0003c00000 */
[----:B------:R-:W-:Y:S01]  /*14c70*/  MOV R3, R5 ;  /* 0x0000000500037202 */ /* 0x000fe20000000f00 */
[----:B------:R-:W-:Y:S05]  /*14c80*/  BRA `(.L_x_2307) ;  /* 0xffff97e000007947 */ /* 0x000fea000383ffff */
.L_x_2241:
[----:B-1-34-:R-:W-:Y:S01]  /*14c90*/  IMAD.MOV.U32 R5, RZ, RZ, R14 ;  /* 0x000000ffff057224 */ /* 0x01afe200078e000e */
[----:B------:R-:W-:Y:S01]  /*14ca0*/  MOV R3, RZ ;  /* 0x000000ff00037202 */ /* 0x000fe20000000f00 */
[----:B------:R-:W-:Y:S01]  /*14cb0*/  IMAD.MOV.U32 R0, RZ, RZ, 0x181f ;  /* 0x0000181fff007424 */ /* 0x000fe200078e00ff */
[----:B------:R-:W-:Y:S02]  /*14cc0*/  MOV R2, 0x14ce0 ;  /* 0x00014ce000027802 */ /* 0x000fe40000000f00 */
[----:B------:R-:W-:Y:S05]  /*14cd0*/  CALL.REL.NOINC `($__internal_45_$__cuda_sm70_shflsync_idx_p) ;  /* 0x00000e0000007944 */ /* 0x000fea0003c00000 */
[----:B------:R-:W-:Y:S01]  /*14ce0*/  MOV R6, R0 ;  /* 0x0000000000067202 */ /* 0x000fe20000000f00 */
[----:B------:R-:W-:Y:S05]  /*14cf0*/  BRA `(.L_x_2308) ;  /* 0xffffb44000007947 */ /* 0x000fea000383ffff */
.L_x_2242:
[----:B------:R-:W-:Y:S01]  /*14d00*/  IMAD.MOV.U32 R5, RZ, RZ, R15 ;  /* 0x000000ffff057224 */ /* 0x000fe200078e000f */
[----:B------:R-:W-:Y:S01]  /*14d10*/  MOV R3, RZ ;  /* 0x000000ff00037202 */ /* 0x000fe20000000f00 */
[----:B------:R-:W-:Y:S01]  /*14d20*/  IMAD.MOV.U32 R0, RZ, RZ, 0x181f ;  /* 0x0000181fff007424 */ /* 0x000fe200078e00ff */
[----:B------:R-:W-:Y:S02]  /*14d30*/  MOV R2, 0x14d50 ;  /* 0x00014d5000027802 */ /* 0x000fe40000000f00 */
[----:B-12---:R-:W-:Y:S05]  /*14d40*/  CALL.REL.NOINC `($__internal_45_$__cuda_sm70_shflsync_idx_p) ;  /* 0x00000d9000007944 */ /* 0x006fea0003c00000 */
[----:B------:R-:W-:Y:S05]  /*14d50*/  BRA `(.L_x_2309) ;  /* 0xffffb40000007947 */ /* 0x000fea000383ffff */
.L_x_2245:
        /* <DEDUP_REMOVED lines=12> */
.L_x_2248:
[----:B------:R-:W-:Y:S01]  /*14e20*/  IMAD.MOV.U32 R5, RZ, RZ, R14 ;  /* 0x000000ffff057224 */ /* 0x000fe200078e000e */
[----:B-1----:R-:W-:Y:S01]  /*14e30*/  MOV R3, 0x2 ;  /* 0x0000000200037802 */ /* 0x002fe20000000f00 */
[----:B----4-:R-:W-:Y:S01]  /*14e40*/  IMAD.MOV.U32 R0, RZ, RZ, 0x181f ;  /* 0x0000181fff007424 */ /* 0x010fe200078e00ff */
[----:B------:R-:W-:Y:S02]  /*14e50*/  MOV R2, 0x14e70 ;  /* 0x00014e7000027802 */ /* 0x000fe40000000f00 */
[----:B--23--:R-:W-:Y:S05]  /*14e60*/  CALL.REL.NOINC `($__internal_45_$__cuda_sm70_shflsync_idx_p) ;  /* 0x00000c7000007944 */ /* 0x00cfea0003c00000 */
[----:B------:R-:W-:Y:S01]  /*14e70*/  MOV R6, R0 ;  /* 0x0000000000067202 */ /* 0x000fe20000000f00 */
[----:B------:R-:W-:Y:S05]  /*14e80*/  BRA `(.L_x_2311) ;  /* 0xffffb69000007947 */ /* 0x000fea000383ffff */
.L_x_2249:
[----:B------:R-:W-:Y:S01]  /*14e90*/  IMAD.MOV.U32 R5, RZ, RZ, R15 ;  /* 0x000000ffff057224 */ /* 0x000fe200078e000f */
[----:B------:R-:W-:Y:S01]  /*14ea0*/  MOV R3, 0x2 ;  /* 0x0000000200037802 */ /* 0x000fe20000000f00 */
[----:B----4-:R-:W-:Y:S01]  /*14eb0*/  IMAD.MOV.U32 R0, RZ, RZ, 0x181f ;  /* 0x0000181fff007424 */ /* 0x010fe200078e00ff */
[----:B------:R-:W-:Y:S02]  /*14ec0*/  MOV R2, 0x14ee0 ;  /* 0x00014ee000027802 */ /* 0x000fe40000000f00 */
[----:B-123--:R-:W-:Y:S05]  /*14ed0*/  CALL.REL.NOINC `($__internal_45_$__cuda_sm70_shflsync_idx_p) ;  /* 0x00000c0000007944 */ /* 0x00efea0003c00000 */
[----:B------:R-:W-:Y:S05]  /*14ee0*/  BRA `(.L_x_2312) ;  /* 0xffffb65000007947 */ /* 0x000fea000383ffff */
.L_x_2252:
        /* <DEDUP_REMOVED lines=12> */
.L_x_2254:
[----:B------:R-:W-:Y:S01]  /*14fb0*/  IMAD.MOV.U32 R5, RZ, RZ, R18 ;  /* 0x000000ffff057224 */ /* 0x000fe200078e0012 */
[----:B------:R-:W-:Y:S01]  /*14fc0*/  MOV R3, RZ ;  /* 0x000000ff00037202 */ /* 0x000fe20000000f00 */
[----:B------:R-:W-:Y:S01]  /*14fd0*/  IMAD.MOV.U32 R0, RZ, RZ, 0x1c1f ;  /* 0x00001c1fff007424 */ /* 0x000fe200078e00ff */
[----:B------:R-:W-:Y:S02]  /*14fe0*/  MOV R2, 0x15000 ;  /* 0x0001500000027802 */ /* 0x000fe40000000f00 */
[----:B------:R-:W-:Y:S05]  /*14ff0*/  CALL.REL.NOINC `($__internal_45_$__cuda_sm70_shflsync_idx_p) ;  /* 0x00000ae000007944 */ /* 0x000fea0003c00000 */
[----:B------:R-:W-:Y:S01]  /*15000*/  MOV R4, R0 ;  /* 0x0000000000047202 */ /* 0x000fe20000000f00 */
[----:B------:R-:W-:Y:S05]  /*15010*/  BRA `(.L_x_2314) ;  /* 0xffffbaf000007947 */ /* 0x000fea000383ffff */
.L_x_2255:
[----:B------:R-:W-:Y:S01]  /*15020*/  IMAD.MOV.U32 R5, RZ, RZ, R19 ;  /* 0x000000ffff057224 */ /* 0x000fe200078e0013 */
[----:B------:R-:W-:Y:S01]  /*15030*/  MOV R3, RZ ;  /* 0x000000ff00037202 */ /* 0x000fe20000000f00 */
[----:B------:R-:W-:Y:S01]  /*15040*/  IMAD.MOV.U32 R0, RZ, RZ, 0x1c1f ;  /* 0x00001c1fff007424 */ /* 0x000fe200078e00ff */
[----:B------:R-:W-:Y:S02]  /*15050*/  MOV R2, 0x15070 ;  /* 0x0001507000027802 */ /* 0x000fe40000000f00 */
[----:B-12---:R-:W-:Y:S05]  /*15060*/  CALL.REL.NOINC `($__internal_45_$__cuda_sm70_shflsync_idx_p) ;  /* 0x00000a7000007944 */ /* 0x006fea0003c00000 */
[----:B------:R-:W-:Y:S05]  /*15070*/  BRA `(.L_x_2315) ;  /* 0xffffbab000007947 */ /* 0x000fea000383ffff */
.L_x_2258:
        /* <DEDUP_REMOVED lines=12> */
.L_x_2262:
[----:B------:R-:W-:Y:S01]  /*15140*/  IMAD.MOV.U32 R5, RZ, RZ, R12 ;  /* 0x000000ffff057224 */ /* 0x000fe200078e000c */
[----:B------:R-:W-:Y:S01]  /*15150*/  MOV R3, RZ ;  /* 0x000000ff00037202 */ /* 0x000fe20000000f00 */
[----:B------:R-:W-:Y:S01]  /*15160*/  IMAD.MOV.U32 R0, RZ, RZ, 0x181f ;  /* 0x0000181fff007424 */ /* 0x000fe200078e00ff */
[----:B------:R-:W-:Y:S02]  /*15170*/  MOV R2, 0x15190 ;  /* 0x0001519000027802 */ /* 0x000fe40000000f00 */
[----:B------:R-:W-:Y:S05]  /*15180*/  CALL.REL.NOINC `($__internal_45_$__cuda_sm70_shflsync_idx_p) ;  /* 0x0000095000007944 */ /* 0x000fea0003c00000 */
[----:B------:R-:W-:Y:S01]  /*15190*/  MOV R4, R0 ;  /* 0x0000000000047202 */ /* 0x000fe20000000f00 */
[----:B------:R-:W-:Y:S05]  /*151a0*/  BRA `(.L_x_2317) ;  /* 0xffffd9e000007947 */ /* 0x000fea000383ffff */
.L_x_2263:
[----:B------:R-:W-:Y:S01]  /*151b0*/  IMAD.MOV.U32 R5, RZ, RZ, R15 ;  /* 0x000000ffff057224 */ /* 0x000fe200078e000f */
[----:B------:R-:W-:Y:S01]  /*151c0*/  MOV R3, RZ ;  /* 0x000000ff00037202 */ /* 0x000fe20000000f00 */
[----:B------:R-:W-:Y:S01]  /*151d0*/  IMAD.MOV.U32 R0, RZ, RZ, 0x181f ;  /* 0x0000181fff007424 */ /* 0x000fe200078e00ff */
[----:B------:R-:W-:Y:S02]  /*151e0*/  MOV R2, 0x15200 ;  /* 0x0001520000027802 */ /* 0x000fe40000000f00 */
[----:B-12---:R-:W-:Y:S05]  /*151f0*/  CALL.REL.NOINC `($__internal_45_$__cuda_sm70_shflsync_idx_p) ;  /* 0x000008e000007944 */ /* 0x006fea0003c00000 */
[----:B------:R-:W-:Y:S05]  /*15200*/  BRA `(.L_x_2318) ;  /* 0xffffd9a000007947 */ /* 0x000fea000383ffff */
.L_x_2266:
        /* <DEDUP_REMOVED lines=12> */
.L_x_2269:
[----:B------:R-:W-:Y:S01]  /*152d0*/  IMAD.MOV.U32 R5, RZ, RZ, R12 ;  /* 0x000000ffff057224 */ /* 0x000fe200078e000c */
[----:B-1----:R-:W-:Y:S01]  /*152e0*/  MOV R3, 0x2 ;  /* 0x0000000200037802 */ /* 0x002fe20000000f00 */
[----:B----4-:R-:W-:Y:S01]  /*152f0*/  IMAD.MOV.U32 R0, RZ, RZ, 0x181f ;  /* 0x0000181fff007424 */ /* 0x010fe200078e00ff */
[----:B------:R-:W-:Y:S02]  /*15300*/  MOV R2, 0x15320 ;  /* 0x0001532000027802 */ /* 0x000fe40000000f00 */
[----:B--23--:R-:W-:Y:S05]  /*15310*/  CALL.REL.NOINC `($__internal_45_$__cuda_sm70_shflsync_idx_p) ;  /* 0x000007c000007944 */ /* 0x00cfea0003c00000 */
[----:B------:R-:W-:Y:S01]  /*15320*/  MOV R4, R0 ;  /* 0x0000000000047202 */ /* 0x000fe20000000f00 */
[----:B------:R-:W-:Y:S05]  /*15330*/  BRA `(.L_x_2320) ;  /* 0xffffdc4000007947 */ /* 0x000fea000383ffff */
.L_x_2270:
[----:B------:R-:W-:Y:S01]  /*15340*/  IMAD.MOV.U32 R5, RZ, RZ, R15 ;  /* 0x000000ffff057224 */ /* 0x000fe200078e000f */
[----:B------:R-:W-:Y:S01]  /*15350*/  MOV R3, 0x2 ;  /* 0x0000000200037802 */ /* 0x000fe20000000f00 */
[----:B----4-:R-:W-:Y:S01]  /*15360*/  IMAD.MOV.U32 R0, RZ, RZ, 0x181f ;  /* 0x0000181fff007424 */ /* 0x010fe200078e00ff */
[----:B------:R-:W-:Y:S02]  /*15370*/  MOV R2, 0x15390 ;  /* 0x0001539000027802 */ /* 0x000fe40000000f00 */
[----:B-123--:R-:W-:Y:S05]  /*15380*/  CALL.REL.NOINC `($__internal_45_$__cuda_sm70_shflsync_idx_p) ;  /* 0x0000075000007944 */ /* 0x00efea0003c00000 */
[----:B------:R-:W-:Y:S05]  /*15390*/  BRA `(.L_x_2321) ;  /* 0xffffdc0000007947 */ /* 0x000fea000383ffff */
.L_x_2273:
        /* <DEDUP_REMOVED lines=12> */
.L_x_2275:
[----:B------:R-:W-:Y:S01]  /*15460*/  IMAD.MOV.U32 R5, RZ, RZ, R102 ;  /* 0x000000ffff057224 */ /* 0x000fe200078e0066 */
[----:B------:R-:W-:Y:S01]  /*15470*/  MOV R3, RZ ;  /* 0x000000ff00037202 */ /* 0x000fe20000000f00 */
[----:B------:R-:W-:Y:S01]  /*15480*/  IMAD.MOV.U32 R0, RZ, RZ, 0x1f ;  /* 0x0000001fff007424 */ /* 0x000fe200078e00ff */
[----:B------:R-:W-:Y:S02]  /*15490*/  MOV R2, 0x154b0 ;  /* 0x000154b000027802 */ /* 0x000fe40000000f00 */
[----:B------:R-:W-:Y:S05]  /*154a0*/  CALL.REL.NOINC `($__internal_45_$__cuda_sm70_shflsync_idx_p) ;  /* 0x0000063000007944 */ /* 0x000fea0003c00000 */
[----:B------:R-:W-:Y:S01]  /*154b0*/  MOV R9, R0 ;  /* 0x0000000000097202 */ /* 0x000fe20000000f00 */
[----:B------:R-:W-:Y:S05]  /*154c0*/  BRA `(.L_x_2323) ;  /* 0xffffdf6000007947 */ /* 0x000fea000383ffff */
.L_x_2276:
[----:B------:R-:W-:Y:S01]  /*154d0*/  IMAD.MOV.U32 R5, RZ, RZ, R102 ;  /* 0x000000ffff057224 */ /* 0x000fe200078e0066 */
[----:B------:R-:W-:Y:S01]  /*154e0*/  MOV R3, 0x1 ;  /* 0x0000000100037802 */ /* 0x000fe20000000f00 */
[----:B------:R-:W-:Y:S01]  /*154f0*/  IMAD.MOV.U32 R0, RZ, RZ, 0x1f ;  /* 0x0000001fff007424 */ /* 0x000fe200078e00ff */
[----:B------:R-:W-:Y:S02]  /*15500*/  MOV R2, 0x15520 ;  /* 0x0001552000027802 */ /* 0x000fe40000000f00 */
[----:B-12---:R-:W-:Y:S05]  /*15510*/  CALL.REL.NOINC `($__internal_45_$__cuda_sm70_shflsync_idx_p) ;  /* 0x000005c000007944 */ /* 0x006fea0003c00000 */
[----:B------:R-:W-:Y:S01]  /*15520*/  MOV R8, R0 ;  /* 0x0000000000087202 */ /* 0x000fe20000000f00 */
[----:B------:R-:W-:Y:S05]  /*15530*/  BRA `(.L_x_2324) ;  /* 0xffffdf1000007947 */ /* 0x000fea000383ffff */
.L_x_2277:
[----:B------:R-:W-:Y:S02]  /*15540*/  MOV R2, 0x1 ;  /* 0x0000000100027802 */ /* 0x000fe40000000f00 */
[----:B------:R-:W-:-:S02]  /*15550*/  MOV R3, 0x15570 ;  /* 0x0001557000037802 */ /* 0x000fc40000000f00 */
[----:B-1234-:R-:W-:Y:S05]  /*15560*/  CALL.REL.NOINC `($__internal_46_$__cuda_sm70_shflsync_up_p) ;  /* 0x000005c000007944 */ /* 0x01efea0003c00000 */
[----:B------:R-:W-:Y:S05]  /*15570*/  BRA `(.L_x_2325) ;  /* 0xffffe00000007947 */ /* 0x000fea000383ffff */
.L_x_2278:
[----:B------:R-:W-:Y:S02]  /*15580*/  MOV R2, 0x2 ;  /* 0x0000000200027802 */ /* 0x000fe40000000f00 */
[----:B------:R-:W-:-:S02]  /*15590*/  MOV R3, 0x155b0 ;  /* 0x000155b000037802 */ /* 0x000fc40000000f00 */
[----:B--2-4-:R-:W-:Y:S05]  /*155a0*/  CALL.REL.NOINC `($__internal_46_$__cuda_sm70_shflsync_up_p) ;  /* 0x0000058000007944 */ /* 0x014fea0003c00000 */
[----:B------:R-:W-:Y:S01]  /*155b0*/  SEL R3, R4, RZ, P1 ;  /* 0x000000ff04037207 */ /* 0x000fe20000800000 */
[----:B------:R-:W-:-:S04]  /*155c0*/  IMAD.MOV.U32 R2, RZ, RZ, 0x4 ;  /* 0x00000004ff027424 */ /* 0x000fc800078e00ff */
[----:B------:R-:W-:Y:S01]  /*155d0*/  IMAD.IADD R0, R0, 0x1, R3 ;  /* 0x0000000100007824 */ /* 0x000fe200078e0203 */
        /* <DEDUP_REMOVED lines=20> */
.L_x_2282:
[----:B------:R-:W-:Y:S02]  /*15720*/  MOV R2, 0x1 ;  /* 0x0000000100027802 */ /* 0x000fe40000000f00 */
[----:B------:R-:W-:Y:S02]  /*15730*/  MOV R3, 0x15750 ;  /* 0x0001575000037802 */ /* 0x000fe40000000f00 */
[----:B------:R-:W-:Y:S05]  /*15740*/  CALL.REL.NOINC `($__internal_46_$__cuda_sm70_shflsync_up_p) ;  /* 0x000003e000007944 */ /* 0x000fea0003c00000 */
[----:B------:R-:W-:Y:S01]  /*15750*/  MOV R2, R4 ;  /* 0x0000000400027202 */ /* 0x000fe20000000f00 */
[----:B------:R-:W-:Y:S05]  /*15760*/  BRA `(.L_x_2327) ;  /* 0xffffe07000007947 */ /* 0x000fea000383ffff */
.L_x_2283:
        /* <DEDUP_REMOVED lines=26> */
.L_x_2285:
[----:B------:R-:W-:Y:S02]  /*15910*/  SEL R0, RZ, 0x1, P0 ;  /* 0x00000001ff007807 */ /* 0x000fe40000000000 */
[----:B------:R-:W-:Y:S02]  /*15920*/  MOV R2, 0x15940 ;  /* 0x0001594000027802 */ /* 0x000fe40000000f00 */
[----:B-1----:R-:W-:Y:S05]  /*15930*/  CALL.REL.NOINC `($__internal_47_$__cuda_sm70_votesync_ballot) ;  /* 0x0000026000007944 */ /* 0x002fea0003c00000 */
[----:B------:R-:W-:Y:S01]  /*15940*/  MOV R12, R0 ;  /* 0x00000000000c7202 */ /* 0x000fe20000000f00 */
[----:B------:R-:W-:Y:S05]  /*15950*/  BRA `(.L_x_2329) ;  /* 0xffffe01000007947 */ /* 0x000fea000383ffff */
.L_x_2286:
[----:B------:R-:W-:Y:S01]  /*15960*/  IMAD.MOV.U32 R5, RZ, RZ, R6 ;  /* 0x000000ffff057224 */ /* 0x000fe200078e0006 */
[----:B------:R-:W-:Y:S01]  /*15970*/  MOV R3, R8 ;  /* 0x0000000800037202 */ /* 0x000fe20000000f00 */
[----:B--2---:R-:W-:Y:S01]  /*15980*/  IMAD.MOV.U32 R0, RZ, RZ, 0x1f ;  /* 0x0000001fff007424 */ /* 0x004fe200078e00ff */
[----:B------:R-:W-:Y:S02]  /*15990*/  MOV R2, 0x159b0 ;  /* 0x000159b000027802 */ /* 0x000fe40000000f00 */
[----:B-1----:R-:W-:Y:S05]  /*159a0*/  CALL.REL.NOINC `($__internal_45_$__cuda_sm70_shflsync_idx_p) ;  /* 0x0000013000007944 */ /* 0x002fea0003c00000 */
[----:B------:R-:W-:Y:S01]  /*159b0*/  IMAD.MOV.U32 R10, RZ, RZ, R0 ;  /* 0x000000ffff0a7224 */ /* 0x000fe200078e0000 */
[----:B------:R-:W-:Y:S01]  /*159c0*/  MOV R3, R8 ;  /* 0x0000000800037202 */ /* 0x000fe20000000f00 */
[----:B------:R-:W-:Y:S01]  /*159d0*/  IMAD.MOV.U32 R5, RZ, RZ, R7 ;  /* 0x000000ffff057224 */ /* 0x000fe200078e0007 */
[----:B------:R-:W-:Y:S02]  /*159e0*/  MOV R0, 0x1f ;  /* 0x0000001f00007802 */ /* 0x000fe40000000f00 */
[----:B------:R-:W-:-:S02]  /*159f0*/  MOV R2, 0x15a10 ;  /* 0x00015a1000027802 */ /* 0x000fc40000000f00 */
[----:B------:R-:W-:Y:S05]  /*15a00*/  CALL.REL.NOINC `($__internal_45_$__cuda_sm70_shflsync_idx_p) ;  /* 0x000000d000007944 */ /* 0x000fea0003c00000 */
[----:B------:R-:W-:Y:S01]  /*15a10*/  MOV R7, R0 ;  /* 0x0000000000077202 */ /* 0x000fe20000000f00 */
[----:B------:R-:W-:Y:S05]  /*15a20*/  BRA `(.L_x_2330) ;  /* 0xffffdfb000007947 */ /* 0x000fea000383ffff */
.L_x_2289:
[----:B------:R-:W-:Y:S01]  /*15a30*/  IMAD.MOV.U32 R5, RZ, RZ, R4 ;  /* 0x000000ffff057224 */ /* 0x000fe200078e0004 */
[----:B--2---:R-:W-:-:S02]  /*15a40*/  MOV R0, 0x1f ;  /* 0x0000001f00007802 */ /* 0x004fc40000000f00 */
[----:B------:R-:W-:Y:S02]  /*15a50*/  MOV R2, 0x15a70 ;  /* 0x00015a7000027802 */ /* 0x000fe40000000f00 */
[----:B-1-34-:R-:W-:Y:S05]  /*15a60*/  CALL.REL.NOINC `($__internal_45_$__cuda_sm70_shflsync_idx_p) ;  /* 0x0000007000007944 */ /* 0x01afea0003c00000 */
[----:B------:R-:W-:Y:S01]  /*15a70*/  MOV R13, R0 ;  /* 0x00000000000d7202 */ /* 0x000fe20000000f00 */
[----:B------:R-:W-:Y:S05]  /*15a80*/  BRA `(.L_x_2288) ;  /* 0xffffdfb000007947 */ /* 0x000fea000383ffff */
        .weak           $__internal_44_$__cuda_sm70_shflsync_bfly_p
        .type           $__internal_44_$__cuda_sm70_shflsync_bfly_p,@function
        .size           $__internal_44_$__cuda_sm70_shflsync_bfly_p,($__internal_45_$__cuda_sm70_shflsync_idx_p - $__internal_44_$__cuda_sm70_shflsync_bfly_p)
$__internal_44_$__cuda_sm70_shflsync_bfly_p:
[----:B------:R-:W-:Y:S04]  /*15a90*/  WARPSYNC R6 ;  /* 0x0000000600007348 */ /* 0x000fe80003800000 */
[----:B------:R1:W2:Y:S02]  /*15aa0*/  SHFL.BFLY PT, R5, R2, R5, R7 ;  /* 0x0c00000502057389 */ /* 0x0002a400000e0007 */
[----:B-1----:R-:W-:Y:S02]  /*15ab0*/  MOV R2, R3 ;  /* 0x0000000300027202 */ /* 0x002fe40000000f00 */
[----:B------:R-:W-:-:S04]  /*15ac0*/  MOV R3, 0x0 ;  /* 0x0000000000037802 */ /* 0x000fc80000000f00 */
[----:B--2---:R-:W-:Y:S05]  /*15ad0*/  RET.REL.NODEC R2 `(_ZN7cutlass13device_kernelIN5flash19enable_sm80_to_sm89INS1_16FlashAttnFwdSm80INS1_25CollectiveMainloopFwdSm80ILi8ELi1ELb0EN4cute5tupleIJNS5_1CILi128EEENS7_ILi64EEENS7_ILi256EEEEEELi256ENS_10bfloat16_tEfNS_4arch4Sm80ELb1ELb0ELb1ELb1ELb0ELb0ELb1ELb1EEENS1_21CollectiveEpilogueFwdINS6_IJS8_SA_S9_EEENS6_IJNS7_ILi1EEESI_SI_EEESC_SE_Li256ELb1ELb1ELb1ELb0EEENS1_36VarlenDynamicPersistentTileSchedulerILi128ELi64ELi256ELi256ELb1ELb1ELb0ELb1ELb1ELb1EEEEEEEEEvNT_6ParamsE) ;  /* 0xfffea52002007950 */ /* 0x004fea0003c3ffff */
        .weak           $__internal_45_$__cuda_sm70_shflsync_idx_p
        .type           $__internal_45_$__cuda_sm70_shflsync_idx_p,@function
        .size           $__internal_45_$__cuda_sm70_shflsync_idx_p,($__internal_46_$__cuda_sm70_shflsync_up_p - $__internal_45_$__cuda_sm70_shflsync_idx_p)
$__internal_45_$__cuda_sm70_shflsync_idx_p:
[----:B------:R-:W-:-:S04]  /*15ae0*/  MOV R103, 0xffffffff ;  /* 0xffffffff00677802 */ /* 0x000fc80000000f00 */
[----:B------:R-:W-:Y:S04]  /*15af0*/  WARPSYNC R103 ;  /* 0x0000006700007348 */ /* 0x000fe80003800000 */
[----:B------:R1:W2:Y:S02]  /*15b00*/  SHFL.IDX PT, R0, R5, R3, R0 ;  /* 0x0000000305007389 */ /* 0x0002a400000e0000 */
[----:B-1----:R-:W-:-:S04]  /*15b10*/  MOV R3, 0x0 ;  /* 0x0000000000037802 */ /* 0x002fc80000000f00 */
[----:B--2---:R-:W-:Y:S05]  /*15b20*/  RET.REL.NODEC R2 `(_ZN7cutlass13device_kernelIN5flash19enable_sm80_to_sm89INS1_16FlashAttnFwdSm80INS1_25CollectiveMainloopFwdSm80ILi8ELi1ELb0EN4cute5tupleIJNS5_1CILi128EEENS7_ILi64EEENS7_ILi256EEEEEELi256ENS_10bfloat16_tEfNS_4arch4Sm80ELb1ELb0ELb1ELb1ELb0ELb0ELb1ELb1EEENS1_21CollectiveEpilogueFwdINS6_IJS8_SA_S9_EEENS6_IJNS7_ILi1EEESI_SI_EEESC_SE_Li256ELb1ELb1ELb1ELb0EEENS1_36VarlenDynamicPersistentTileSchedulerILi128ELi64ELi256ELi256ELb1ELb1ELb0ELb1ELb1ELb1EEEEEEEEEvNT_6ParamsE) ;  /* 0xfffea4d002007950 */ /* 0x004fea0003c3ffff */
        .weak           $__internal_46_$__cuda_sm70_shflsync_up_p
        .type           $__internal_46_$__cuda_sm70_shflsync_up_p,@function
        .size           $__internal_46_$__cuda_sm70_shflsync_up_p,($__internal_47_$__cuda_sm70_votesync_ballot - $__internal_46_$__cuda_sm70_shflsync_up_p)
$__internal_46_$__cuda_sm70_shflsync_up_p:
[----:B------:R-:W-:Y:S02]  /*15b30*/  IMAD.MOV.U32 R4, RZ, RZ, RZ ;  /* 0x000000ffff047224 */ /* 0x000fe400078e00ff */
[----:B------:R-:W-:-:S04]  /*15b40*/  IMAD.MOV.U32 R10, RZ, RZ, -0x1 ;  /* 0xffffffffff0a7424 */ /* 0x000fc800078e00ff */
[----:B------:R-:W-:Y:S04]  /*15b50*/  WARPSYNC R10 ;  /* 0x0000000a00007348 */ /* 0x000fe80003800000 */
[----:B------:R1:W2:Y:S02]  /*15b60*/  SHFL.UP PT, R4, R0, R2, R4 ;  /* 0x0400000200047389 */ /* 0x0002a400000e0004 */
[----:B-1----:R-:W-:Y:S02]  /*15b70*/  MOV R2, R3 ;  /* 0x0000000300027202 */ /* 0x002fe40000000f00 */
[----:B------:R-:W-:-:S04]  /*15b80*/  MOV R3, 0x0 ;  /* 0x0000000000037802 */ /* 0x000fc80000000f00 */
[----:B--2---:R-:W-:Y:S05]  /*15b90*/  RET.REL.NODEC R2 `(_ZN7cutlass13device_kernelIN5flash19enable_sm80_to_sm89INS1_16FlashAttnFwdSm80INS1_25CollectiveMainloopFwdSm80ILi8ELi1ELb0EN4cute5tupleIJNS5_1CILi128EEENS7_ILi64EEENS7_ILi256EEEEEELi256ENS_10bfloat16_tEfNS_4arch4Sm80ELb1ELb0ELb1ELb1ELb0ELb0ELb1ELb1EEENS1_21CollectiveEpilogueFwdINS6_IJS8_SA_S9_EEENS6_IJNS7_ILi1EEESI_SI_EEESC_SE_Li256ELb1ELb1ELb1ELb0EEENS1_36VarlenDynamicPersistentTileSchedulerILi128ELi64ELi256ELi256ELb1ELb1ELb0ELb1ELb1ELb1EEEEEEEEEvNT_6ParamsE) ;  /* 0xfffea46002007950 */ /* 0x004fea0003c3ffff */
        .weak           $__internal_47_$__cuda_sm70_votesync_ballot
        .type           $__internal_47_$__cuda_sm70_votesync_ballot,@function
        .size           $__internal_47_$__cuda_sm70_votesync_ballot,(.L_x_2645 - $__internal_47_$__cuda_sm70_votesync_ballot)
$__internal_47_$__cuda_sm70_votesync_ballot:
[----:B------:R-:W-:Y:S01]  /*15ba0*/  ISETP.NE.U32.AND P0, PT, R0, 0x1, PT ;  /* 0x000000010000780c */ /* 0x000fe20003f05070 */
[----:B------:R-:W-:-:S04]  /*15bb0*/  IMAD.MOV.U32 R3, RZ, RZ, -0x1 ;  /* 0xffffffffff037424 */ /* 0x000fc800078e00ff */
[----:B------:R-:W-:Y:S08]  /*15bc0*/  WARPSYNC R3 ;  /* 0x0000000300007348 */ /* 0x000ff00003800000 */
[----:B------:R-:W-:-:S04]  /*15bd0*/  VOTE.ANY R0, PT, !P0 ;  /* 0x0000000000007806 */ /* 0x000fc800040e0100 */
[----:B------:R-:W-:Y:S01]  /*15be0*/  LOP3.LUT R0, R0, R3, RZ, 0xc0, !PT ;  /* 0x0000000300007212 */ /* 0x000fe200078ec0ff */
[----:B------:R-:W-:-:S04]  /*15bf0*/  IMAD.MOV.U32 R3, RZ, RZ, 0x0 ;  /* 0x00000000ff037424 */ /* 0x000fc800078e00ff */
[----:B------:R-:W-:Y:S05]  /*15c00*/  RET.REL.NODEC R2 `(_ZN7cutlass13device_kernelIN5flash19enable_sm80_to_sm89INS1_16FlashAttnFwdSm80INS1_25CollectiveMainloopFwdSm80ILi8ELi1ELb0EN4cute5tupleIJNS5_1CILi128EEENS7_ILi64EEENS7_ILi256EEEEEELi256ENS_10bfloat16_tEfNS_4arch4Sm80ELb1ELb0ELb1ELb1ELb0ELb0ELb1ELb1EEENS1_21CollectiveEpilogueFwdINS6_IJS8_SA_S9_EEENS6_IJNS7_ILi1EEESI_SI_EEESC_SE_Li256ELb1ELb1ELb1ELb0EEENS1_36VarlenDynamicPersistentTileSchedulerILi128ELi64ELi256ELi256ELb1ELb1ELb0ELb1ELb1ELb1EEEEEEEEEvNT_6ParamsE) ;  /* 0xfffea3f002007950 */ /* 0x000fea0003c3ffff */
.L_x_2331:
        /* <DEDUP_REMOVED lines=15> */
.L_x_2645:


//--------------------- .text._ZN7cutlass13device_kernelIN5flash19enable_sm80_to_sm89INS1_16FlashAttnFwdSm80INS1_25CollectiveMainloopFwdSm80ILi8ELi1ELb0EN4cute5tupleIJNS5_1CILi128EEENS7_ILi48EEENS7_ILi256EEEEEELi256ENS_10bfloat16_tEfNS_4arch4Sm80ELb1ELb0ELb1ELb1ELb0ELb1ELb1ELb1EEENS1_21CollectiveEpilogueFwdINS6_IJS8_SA_S9_EEENS6_IJNS7_ILi1EEESI_SI_EEESC_SE_Li256ELb1ELb1ELb1ELb0EEENS1_36VarlenDynamicPersistentTileSchedulerILi128ELi48ELi256ELi256ELb1ELb1ELb0ELb1ELb1ELb1EEEEEEEEEvNT_6ParamsE --------------------------
	.section	.text._ZN7cutlass13device_kernelIN5flash19enable_sm80_to_sm89INS1_16FlashAttnFwdSm80INS1_25CollectiveMainloopFwdSm80ILi8ELi1ELb0EN4cute5tupleIJNS5_1CILi128EEENS7_ILi48EEENS7_ILi256EEEEEELi256ENS_10bfloat16_tEfNS_4arch4Sm80ELb1ELb0ELb1ELb1ELb0ELb1ELb1ELb1EEENS1_21CollectiveEpilogueFwdINS6_IJS8_SA_S9_EEENS6_IJNS7_ILi1EEESI_SI_EEESC_SE_Li256ELb1ELb1ELb1ELb0EEENS1_36VarlenDynamicPersistentTileSchedulerILi128ELi48ELi256ELi256ELb1ELb1ELb0ELb1ELb1ELb1EEEEEEEEEvNT_6ParamsE,"ax",@progbits
	.sectioninfo	@"SHI_REGISTERS=255"
	.align	128
.text._ZN7cutlass13device_kernelIN5flash19enable_sm80_to_sm89INS1_16FlashAttnFwdSm80INS1_25CollectiveMainloopFwdSm80ILi8ELi1ELb0EN4cute5tupleIJNS5_1CILi128EEENS7_ILi48EEENS7_ILi256EEEEEELi256ENS_10bfloat16_tEfNS_4arch4Sm80ELb1ELb0ELb1ELb1ELb0ELb1ELb1ELb1EEENS1_21CollectiveEpilogueFwdINS6_IJS8_SA_S9_EEENS6_IJNS7_ILi1EEESI_SI_EEESC_SE_Li256ELb1ELb1ELb1ELb0EEENS1_36VarlenDynamicPersistentTileSchedulerILi128ELi48ELi256ELi256ELb1ELb1ELb0ELb1ELb1ELb1EEEEEEEEEvNT_6ParamsE:
        .type           _ZN7cutlass13device_kernelIN5flash19enable_sm80_to_sm89INS1_16FlashAttnFwdSm80INS1_25CollectiveMainloopFwdSm80ILi8ELi1ELb0EN4cute5tupleIJNS5_1CILi128EEENS7_ILi48EEENS7_ILi256EEEEEELi256ENS_10bfloat16_tEfNS_4arch4Sm80ELb1ELb0ELb1ELb1ELb0ELb1ELb1ELb1EEENS1_21CollectiveEpilogueFwdINS6_IJS8_SA_S9_EEENS6_IJNS7_ILi1EEESI_SI_EEESC_SE_Li256ELb1ELb1ELb1ELb0EEENS1_36VarlenDynamicPersistentTileSchedulerILi128ELi48ELi256ELi256ELb1ELb1ELb0ELb1ELb1ELb1EEEEEEEEEvNT_6ParamsE,@function
        .size           _ZN7cutlass13device_kernelIN5flash19enable_sm80_to_sm89INS1_16FlashAttnFwdSm80INS1_25CollectiveMainloopFwdSm80ILi8ELi1ELb0EN4cute5tupleIJNS5_1CILi128EEENS7_ILi48EEENS7_ILi256EEEEEELi256ENS_10bfloat16_tEfNS_4arch4Sm80ELb1ELb0ELb1ELb1ELb0ELb1ELb1ELb1EEENS1_21CollectiveEpilogueFwdINS6_IJS8_SA_S9_EEENS6_IJNS7_ILi1EEESI_SI_EEESC_SE_Li256ELb1ELb1ELb1ELb0EEENS1_36VarlenDynamicPersistentTileSchedulerILi128ELi48ELi256ELi256ELb1ELb1ELb0ELb1ELb1ELb1EEEEEEEEEvNT_6ParamsE,(.L_x_2650 - _ZN7cutlass13device_kernelIN5flash19enable_sm80_to_sm89INS1_16FlashAttnFwdSm80INS1_25CollectiveMainloopFwdSm80ILi8ELi1ELb0EN4cute5tupleIJNS5_1CILi128EEENS7_ILi48EEENS7_ILi256EEEEEELi256ENS_10bfloat16_tEfNS_4arch4Sm80ELb1ELb0ELb1ELb1ELb0ELb1ELb1ELb1EEENS1_21CollectiveEpilogueFwdINS6_IJS8_SA_S9_EEENS6_IJNS7_ILi1EEESI_SI_EEESC_SE_Li256ELb1ELb1ELb1ELb0EEENS1_36VarlenDynamicPersistentTileSchedulerILi128ELi48ELi256ELi256ELb1ELb1ELb0ELb1ELb1ELb1EEEEEEEEEvNT_6ParamsE)
        .other          _ZN7cutlass13device_kernelIN5flash19enable_sm80_to_sm89INS1_16FlashAttnFwdSm80INS1_25CollectiveMainloopFwdSm80ILi8ELi1ELb0EN4cute5tupleIJNS5_1CILi128EEENS7_ILi48EEENS7_ILi256EEEEEELi256ENS_10bfloat16_tEfNS_4arch4Sm80ELb1ELb0ELb1ELb1ELb0ELb1ELb1ELb1EEENS1_21CollectiveEpilogueFwdINS6_IJS8_SA_S9_EEENS6_IJNS7_ILi1EEESI_SI_EEESC_SE_Li256ELb1ELb1ELb1ELb0EEENS1_36VarlenDynamicPersistentTileSchedulerILi128ELi48ELi256ELi256ELb1ELb1ELb0ELb1ELb1ELb1EEEEEEEEEvNT_6ParamsE,@"STO_CUDA_ENTRY STV_DEFAULT"
_ZN7cutlass13device_kernelIN5flash19enable_sm80_to_sm89INS1_16FlashAttnFwdSm80INS1_25CollectiveMainloopFwdSm80ILi8ELi1ELb0EN4cute5tupleIJNS5_1CILi128EEENS7_ILi48EEENS7_ILi256EEEEEELi256ENS_10bfloat16_tEfNS_4arch4Sm80ELb1ELb0ELb1ELb1ELb0ELb1ELb1ELb1EEENS1_21CollectiveEpilogueFwdINS6_IJS8_SA_S9_EEENS6_IJNS7_ILi1EEESI_SI_EEESC_SE_Li256ELb1ELb1ELb1ELb0EEENS1_36VarlenDynamicPersistentTileSchedulerILi128ELi48ELi256ELi256ELb1ELb1ELb0ELb1ELb1ELb1EEEEEEEEEvNT_6ParamsE:
        /* <DEDUP_REMOVED lines=10> */
[----:B-1----:R1:W-:Y:S04]  /*00a0*/  @P0 STL.64 [R1], R4 ;  /* 0x0000000401000387 */ /* 0x0023e80000100a00 */
[----:B------:R1:W-:Y:S04]  /*00b0*/  @P0 STL.64 [R1+0x8], R6 ;  /* 0x0000080601000387 */ /* 0x0003e80000100a00 */
[----:B------:R-:W-:Y:S06]  /*00c0*/  @P0 BAR.ARV 0x4, 0x100 ;  /* 0x0104000000000b1d */ /* 0x000fec0000002000 */
[----:B------:R-:W-:Y:S05]  /*00d0*/  @P0 BRA `(.L_x_2332) ;  /* 0x00000ff000000947 */ /* 0x000fea0003800000 */
[----:B------:R-:W-:Y:S01]  /*00e0*/  LOP3.LUT R14, R2, 0x1f, RZ, 0xc0, !PT ;  /* 0x0000001f020e7812 */ /* 0x000fe200078ec0ff */
[----:B------:R-:W-:-:S02]  /*00f0*/  IMAD.MOV.U32 R10, RZ, RZ, RZ ;  /* 0x000000ffff0a7224 */ /* 0x000fc400078e00ff */
[----:B------:R-:W-:Y:S01]  /*0100*/  IMAD.MOV.U32 R8, RZ, RZ, RZ ;  /* 0x000000ffff087224 */ /* 0x000fe200078e00ff */
        /* <DEDUP_REMOVED lines=13> */
[----:B------:R-:W-:Y:S02]  /*01e0*/  ISETP.GE.U32.AND P1, PT, R14, 0x10, PT ;  /* 0x000000100e00780c */ /* 0x000fe40003f26070 */
[----:B------:R-:W-:Y:S01]  /*01f0*/  MOV R7, RZ ;  /* 0x000000ff00077202 */ /* 0x000fe20000000f00 */
[----:B--2---:R-:W-:-:S05]  /*0200*/  IMAD R4, R10, R8, RZ ;  /* 0x000000080a047224 */ /* 0x004fca00078e02ff */
[----:B------:R-:W2:Y:S02]  /*0210*/  SHFL.UP PT, R0, R4, 0x1, RZ ;  /* 0x0420000004007989 */ /* 0x000ea400000e00ff */
[----:B--2---:R-:W-:-:S05]  /*0220*/  SEL R0, R0, RZ, P5 ;  /* 0x000000ff00007207 */ /* 0x004fca0002800000 */
[----:B------:R-:W-:-:S05]  /*0230*/  IMAD.IADD R4, R4, 0x1, R0 ;  /* 0x0000000104047824 */ /* 0x000fca00078e0200 */
[----:B------:R-:W2:Y:S02]  /*0240*/  SHFL.UP PT, R0, R4, 0x2, RZ ;  /* 0x0440000004007989 */ /* 0x000ea400000e00ff */
[----:B--2---:R-:W-:-:S04]  /*0250*/  SEL R0, R0, RZ, P4 ;  /* 0x000000ff00007207 */ /* 0x004fc80002000000 */
[----:B------:R-:W-:-:S05]  /*0260*/  IADD3 R4, R4, R0, RZ ;  /* 0x0000000004047210 */ /* 0x000fca0007ffe0ff */
        /* <DEDUP_REMOVED lines=16> */
.L_x_2337:
        /* <DEDUP_REMOVED lines=17> */
.L_x_2548:
        /* <DEDUP_REMOVED lines=16> */
.L_x_2549:
[----:B--2---:R-:W-:-:S05]  /*0580*/  IMAD R0, R0, c[0x0][0x538], RZ ;  /* 0x00014e0000007a24 */ /* 0x004fca00078e02ff */
[----:B------:R-:W-:-:S04]  /*0590*/  IADD3 R6, R0, R6, RZ ;  /* 0x0000000600067210 */ /* 0x000fc80007ffe0ff */
[----:B------:R-:W-:-:S13]  /*05a0*/  ISETP.GT.AND P0, PT, R6, UR4, PT ;  /* 0x0000000406007c0c */ /* 0x000fda000bf04270 */
[----:B-1----:R-:W-:Y:S05]  /*05b0*/  @!P0 BRA `(.L_x_2337) ;  /* 0xfffffdb000008947 */ /* 0x002fea000383ffff */
.L_x_2333:
[----:B------:R-:W-:-:S05]  /*05c0*/  IADD3 R12, -R0, R6, RZ ;  /* 0x00000006000c7210 */ /* 0x000fca0007ffe1ff */
[----:B------:R-:W-:-:S05]  /*05d0*/  IMAD R0, R4, c[0x0][0x538], R12 ;  /* 0x00014e0004007a24 */ /* 0x000fca00078e020c */
[----:B------:R-:W-:Y:S01]  /*05e0*/  ISETP.GT.AND P0, PT, R0, UR4, PT ;  /* 0x0000000400007c0c */ /* 0x000fe2000bf04270 */
[----:B------:R-:W-:-:S12]  /*05f0*/  BRA.DIV ~URZ, `(.L_x_2338) ;  /* 0x00021ce27f007947 */ /* 0x000fd8000b800000 */
[----:B------:R-:W-:-:S04]  /*0600*/  VOTE.ANY R11, PT, !P0 ;  /* 0x00000000000b7806 */ /* 0x000fc800040e0100 */
.L_x_2550:
[----:B------:R-:W1:Y:S02]  /*0610*/  POPC R0, R11 ;  /* 0x0000000b00007309 */ /* 0x000e640000000000 */
[----:B-1----:R-:W-:-:S05]  /*0620*/  IADD3 R2, R0, R7, RZ ;  /* 0x0000000700027210 */ /* 0x002fca0007ffe0ff */
[----:B------:R1:W-:Y:S01]  /*0630*/  STL [R1+0xc], R2 ;  /* 0x00000c0201007387 */ /* 0x0003e20000100800 */
[----:B------:R-:W-:Y:S05]  /*0640*/  BRA.DIV ~URZ, `(.L_x_2339) ;  /* 0x00021ce27f007947 */ /* 0x000fea000b800000 */
[----:B------:R2:W3:Y:S01]  /*0650*/  SHFL.IDX PT, R13, R10, R0, 0x1f ;  /* 0x00001f000a0d7589 */ /* 0x0004e200000e0000 */
[----:B------:R-:W-:-:S03]  /*0660*/  MOV R6, RZ ;  /* 0x000000ff00067202 */ /* 0x000fc60000000f00 */
[----:B------:R2:W4:Y:S04]  /*0670*/  SHFL.IDX PT, R10, R8, R0, 0x1f ;  /* 0x00001f00080a7589 */ /* 0x00052800000e0000 */
.L_x_2551:
[----:B------:R-:W-:Y:S01]  /*0680*/  ISETP.NE.AND P0, PT, R11, RZ, PT ;  /* 0x000000ff0b00720c */ /* 0x000fe20003f05270 */
[----:B------:R-:W-:-:S12]  /*0690*/  BSSY B0, `(.L_x_2340) ;  /* 0x0000005000007945 */ /* 0x000fd80003800000 */
[----:B------:R-:W-:Y:S05]  /*06a0*/  @!P0 BRA `(.L_x_2341) ;  /* 0x0000003000008947 */ /* 0x000fea0003800000 */
[----:B------:R-:W-:Y:S01]  /*06b0*/  IADD3 R5, R0, -0x1, RZ ;  /* 0xffffffff00057810 */ /* 0x000fe20007ffe0ff */
[----:B------:R-:W-:Y:S05]  /*06c0*/  BRA.DIV ~URZ, `(.L_x_2342) ;  /* 0x00021d427f007947 */ /* 0x000fea000b800000 */
[----:B------:R1:W2:Y:S02]  /*06d0*/  SHFL.IDX PT, R6, R4, R5, 0x1f ;  /* 0x00001f0504067589 */ /* 0x0002a400000e0000 */
.L_x_2341:
[----:B------:R-:W-:Y:S05]  /*06e0*/  BSYNC B0 ;  /* 0x0000000000007941 */ /* 0x000fea0003800000 */
.L_x_2340:
[----:B--2---:R-:W-:Y:S01]  /*06f0*/  IMAD R0, R6, c[0x0][0x538], R12 ;  /* 0x00014e0006007a24 */ /* 0x004fe200078e020c */
[----:B----4-:R-:W-:Y:S01]  /*0700*/  ISETP.NE.AND P0, PT, R10, 0x1, PT ;  /* 0x000000010a00780c */ /* 0x010fe20003f05270 */
[----:B------:R-:W-:Y:S03]  /*0710*/  BSSY B0, `(.L_x_2343) ;  /* 0x0000089000007945 */ /* 0x000fe60003800000 */
[----:B------:R2:W-:Y:S01]  /*0720*/  STL [R1], R0 ;  /* 0x0000000001007387 */ /* 0x0005e20000100800 */
[----:B------:R-:W-:-:S08]  /*0730*/  IADD3 R9, -R0, UR4, RZ ;  /* 0x0000000400097c10 */ /* 0x000fd0000fffe1ff */
[----:B------:R-:W-:Y:S05]  /*0740*/  @!P0 BRA `(.L_x_2344) ;  /* 0x000003f000008947 */ /* 0x000fea0003800000 */
[-C--:B--23--:R-:W-:Y:S02]  /*0750*/  IABS R0, R13.reuse ;  /* 0x0000000d00007213 */ /* 0x08cfe40000000000 */
[----:B------:R-:W-:-:S03]  /*0760*/  IABS R6, R13 ;  /* 0x0000000d00067213 */ /* 0x000fc60000000000 */
[----:B-1----:R-:W-:Y:S01]  /*0770*/  IMAD.MOV.U32 R5, RZ, RZ, R0 ;  /* 0x000000ffff057224 */ /* 0x002fe200078e0000 */
        /* <DEDUP_REMOVED lines=60> */
.L_x_2344:
[----:B------:R-:W4:Y:S01]  /*0b40*/  LDL R3, [R1+0xc] ;  /* 0x00000c0001037983 */ /* 0x000f220000100800 */
[----:B-1----:R-:W-:-:S04]  /*0b50*/  IMAD.MOV.U32 R2, RZ, RZ, 0x4 ;  /* 0x00000004ff027424 */ /* 0x002fc800078e00ff */
[----:B----4-:R-:W-:-:S05]  /*0b60*/  IMAD.WIDE R2, R3, R2, c[0x0][0x590] ;  /* 0x0001640003027625 */ /* 0x010fca00078e0202 */
[----:B------:R-:W4:Y:S02]  /*0b70*/  LDG.E R7, [R2.64] ;  /* 0x0000000602077981 */ /* 0x000f24000c1e1900 */
[----:B---34-:R-:W-:-:S05]  /*0b80*/  IMAD R11, R7, R13, RZ ;  /* 0x0000000d070b7224 */ /* 0x018fca00078e02ff */
[-C--:B--2---:R-:W-:Y:S02]  /*0b90*/  IABS R0, R11.reuse ;  /* 0x0000000b00007213 */ /* 0x084fe40000000000 */
        /* <DEDUP_REMOVED lines=64> */
.L_x_2345:
[----:B------:R-:W-:Y:S05]  /*0fa0*/  BSYNC B0 ;  /* 0x0000000000007941 */ /* 0x000fea0003800000 */
.L_x_2343:
[----:B------:R-:W-:-:S04]  /*0fb0*/  LOP3.LUT R0, RZ, R0, RZ, 0x33, !PT ;  /* 0x00000000ff007212 */ /* 0x000fc800078e33ff */
[----:B------:R-:W-:-:S05]  /*0fc0*/  IADD3 R0, R0, R13, RZ ;  /* 0x0000000d00007210 */ /* 0x000fca0007ffe0ff */
[----:B------:R2:W-:Y:S01]  /*0fd0*/  STL [R1+0x4], R0 ;  /* 0x0000040001007387 */ /* 0x0005e20000100800 */
[----:B------:R-:W-:Y:S05]  /*0fe0*/  BRA `(.L_x_2346) ;  /* 0x0000006000007947 */ /* 0x000fea0003800000 */
.L_x_2334:
[----:B------:R-:W-:Y:S01]  /*0ff0*/  MOV R0, UR4 ;  /* 0x0000000400007c02 */ /* 0x000fe20008000f00 */
[----:B------:R-:W-:Y:S04]  /*1000*/  STL [R1+0x4], RZ ;  /* 0x000004ff01007387 */ /* 0x000fe80000100800 */
[----:B------:R-:W-:Y:S04]  /*1010*/  STL [R1+0x8], RZ ;  /* 0x000008ff01007387 */ /* 0x000fe80000100800 */
[----:B------:R1:W-:Y:S02]  /*1020*/  STL [R1], R0 ;  /* 0x0000000001007387 */ /* 0x0003e40000100800 */
[----:B-1----:R-:W-:-:S05]  /*1030*/  MOV R0, c[0x0][0x53c] ;  /* 0x00014f0000007a02 */ /* 0x002fca0000000f00 */
[----:B------:R1:W-:Y:S02]  /*1040*/  STL [R1+0xc], R0 ;  /* 0x00000c0001007387 */ /* 0x0003e40000100800 */
.L_x_2346:
[----:B------:R-:W3:Y:S04]  /*1050*/  LDL R4, [R1] ;  /* 0x0000000001047983 */ /* 0x000ee80000100800 */
[----:B------:R-:W3:Y:S04]  /*1060*/  LDL R5, [R1+0x4] ;  /* 0x0000040001057983 */ /* 0x000ee80000100800 */
[----:B------:R-:W3:Y:S04]  /*1070*/  LDL R6, [R1+0x8] ;  /* 0x0000080001067983 */ /* 0x000ee80000100800 */
[----:B------:R-:W3:Y:S01]  /*1080*/  LDL R7, [R1+0xc] ;  /* 0x00000c0001077983 */ /* 0x000ee20000100800 */
[----:B------:R-:W-:Y:S01]  /*1090*/  ISETP.NE.AND P0, PT, R14, RZ, PT ;  /* 0x000000ff0e00720c */ /* 0x000fe20003f05270 */
[----:B------:R-:W-:-:S12]  /*10a0*/  WARPSYNC 0xffffffff ;  /* 0xffffffff00007948 */ /* 0x000fd80003800000 */
[----:B---3--:R3:W-:Y:S04]  /*10b0*/  @!P0 STS.128 [0x20080], R4 ;  /* 0x02008004ff008388 */ /* 0x0087e80000000c00 */
[----:B------:R-:W-:Y:S06]  /*10c0*/  BAR.ARV 0x5, 0x100 ;  /* 0x0144000000007b1d */ /* 0x000fec0000002000 */
.L_x_2332:
        /* <DEDUP_REMOVED lines=10> */
[----:B---3--:R-:W-:-:S02]  /*1170*/  LOP3.LUT R4, R8, 0xfffffff8, RZ, 0xc0, !PT ;  /* 0xfffffff808047812 */ /* 0x008fc400078ec0ff */
[----:B------:R-:W-:Y:S02]  /*1180*/  LOP3.LUT R0, R0, 0xfffffffe, RZ, 0xc0, !PT ;  /* 0xfffffffe00007812 */ /* 0x000fe400078ec0ff */
[----:B------:R-:W-:Y:S01]  /*1190*/  SHF.R.S32.HI R225, RZ, 0x3, R8 ;  /* 0x00000003ffe17819 */ /* 0x000fe20000011408 */
[----:B------:R-:W-:Y:S01]  /*11a0*/  IMAD.IADD R10, R15, 0x1, -R4 ;  /* 0x000000010f0a7824 */ /* 0x000fe200078e0a04 */
[----:B------:R-:W-:Y:S01]  /*11b0*/  SHF.R.S32.HI R6, RZ, 0x2, R14 ;  /* 0x00000002ff067819 */ /* 0x000fe2000001140e */
        /* <DEDUP_REMOVED lines=34> */
[C---:B------:R-:W-:Y:S01]  /*13e0*/  IMAD.IADD R0, R15.reuse, 0x1, -R5 ;  /* 0x000000010f007824 */ /* 0x040fe200078e0a05 */
        /* <DEDUP_REMOVED lines=29> */
[----:B------:R-:W-:Y:S01]  /*15c0*/  IMAD.MOV.U32 R7, RZ, RZ, 0x20 ;  /* 0x00000020ff077424 */ /* 0x000fe200078e00ff */
[----:B------:R-:W-:Y:S01]  /*15d0*/  LOP3.LUT R2, R3, R0, RZ, 0x3c, !PT ;  /* 0x0000000003027212 */ /* 0x000fe200078e3cff */
[----:B------:R-:W-:Y:S01]  /*15e0*/  IMAD R0, R12, 0x200, R13 ;  /* 0x000002000c007824 */ /* 0x000fe200078e020d */
[----:B------:R-:W-:Y:S01]  /*15f0*/  LOP3.LUT R4, R4, 0xfffffe00, RZ, 0xc0, !PT ;  /* 0xfffffe0004047812 */ /* 0x000fe200078ec0ff */
[----:B------:R-:W-:Y:S01]  /*1600*/  IMAD.MOV.U32 R8, RZ, RZ, 0x40 ;  /* 0x00000040ff087424 */ /* 0x000fe200078e00ff */
[----:B------:R-:W-:Y:S01]  /*1610*/  IADD3 R5, R16, 0x80, RZ ;  /* 0x0000008010057810 */ /* 0x000fe20007ffe0ff */
[----:B------:R1:W-:Y:S01]  /*1620*/  STL [R1+0x5c], R17 ;  /* 0x00005c1101007387 */ /* 0x0003e20000100800 */
[----:B------:R-:W-:-:S02]  /*1630*/  IADD3 R3, R2, R4, R6 ;  /* 0x0000000402037210 */ /* 0x000fc40007ffe006 */
[----:B------:R-:W-:Y:S01]  /*1640*/  LOP3.LUT R4, R2, R4, RZ, 0xfc, !PT ;  /* 0x0000000402047212 */ /* 0x000fe200078efcff */
[----:B------:R-:W-:Y:S01]  /*1650*/  STL [R1+0x2c], R16 ;  /* 0x00002c1001007387 */ /* 0x000fe20000100800 */
[----:B------:R-:W-:Y:S02]  /*1660*/  IADD3 R2, R225, 0x20, RZ ;  /* 0x00000020e1027810 */ /* 0x000fe40007ffe0ff */
[----:B------:R-:W-:Y:S01]  /*1670*/  LOP3.LUT R2, R9, 0x7ffffffc, RZ, 0xc0, !PT ;  /* 0x7ffffffc09027812 */ /* 0x000fe200078ec0ff */
[----:B------:R-:W-:Y:S01]  /*1680*/  IMAD R9, R14, 0x8, R17 ;  /* 0x000000080e097824 */ /* 0x000fe200078e0211 */
[----:B------:R-:W-:Y:S02]  /*1690*/  SEL R6, R7, 0xffffffe0, !P1 ;  /* 0xffffffe007067807 */ /* 0x000fe40004800000 */
[----:B------:R-:W-:Y:S01]  /*16a0*/  IADD3 R15, R16, 0x70, RZ ;  /* 0x00000070100f7810 */ /* 0x000fe20007ffe0ff */
[----:B------:R-:W-:Y:S01]  /*16b0*/  IMAD.IADD R2, R18, 0x1, -R2 ;  /* 0x0000000112027824 */ /* 0x000fe200078e0a02 */
[----:B------:R-:W-:-:S02]  /*16c0*/  @P0 IADD3 R15, R5, 0x10, RZ ;  /* 0x00000010050f0810 */ /* 0x000fc40007ffe0ff */
[----:B------:R-:W-:Y:S01]  /*16d0*/  SEL R5, R8, 0xffffffc0, !P2 ;  /* 0xffffffc008057807 */ /* 0x000fe20005000000 */
[----:B------:R-:W-:Y:S01]  /*16e0*/  IMAD.SHL.U32 R235, R2, 0x2, RZ ;  /* 0x0000000202eb7824 */ /* 0x000fe200078e00ff */
[----:B------:R-:W-:Y:S01]  /*16f0*/  SEL R2, R7, 0xffffffe0, !P4 ;  /* 0xffffffe007027807 */ /* 0x000fe20006000000 */
[----:B------:R-:W-:Y:S01]  /*1700*/  STL [R1+0x30], R15 ;  /* 0x0000300f01007387 */ /* 0x000fe20000100800 */
[----:B------:R-:W-:Y:S02]  /*1710*/  LEA R190, R0, 0xa080, 0x1 ;  /* 0x0000a08000be7811 */ /* 0x000fe400078e08ff */
[C---:B------:R-:W-:Y:S01]  /*1720*/  IADD3 R18, R235.reuse, 0x10, RZ ;  /* 0x00000010eb127810 */ /* 0x040fe20007ffe0ff */
[----:B------:R2:W-:Y:S01]  /*1730*/  STL [R1+0x54], R9 ;  /* 0x0000540901007387 */ /* 0x0005e20000100800 */
[C---:B------:R-:W-:Y:S02]  /*1740*/  IADD3 R13, R235.reuse, 0x20, RZ ;  /* 0x00000020eb0d7810 */ /* 0x040fe40007ffe0ff */
[----:B------:R-:W-:-:S02]  /*1750*/  IADD3 R7, R235, 0x48, RZ ;  /* 0x00000048eb077810 */ /* 0x000fc40007ffe0ff */
[C---:B------:R-:W-:Y:S02]  /*1760*/  IADD3 R19, R235.reuse, 0x8, RZ ;  /* 0x00000008eb137810 */ /* 0x040fe40007ffe0ff */
[----:B------:R-:W-:Y:S02]  /*1770*/  SHF.R.S32.HI R7, RZ, 0x1f, R18 ;  /* 0x0000001fff077819 */ /* 0x000fe40000011412 */
[C---:B-1----:R-:W-:Y:S02]  /*1780*/  IADD3 R17, R235.reuse, 0x18, RZ ;  /* 0x00000018eb117810 */ /* 0x042fe40007ffe0ff */
[----:B------:R-:W-:Y:S01]  /*1790*/  SHF.R.S32.HI R7, RZ, 0x1f, R13 ;  /* 0x0000001fff077819 */ /* 0x000fe2000001140d */
[----:B------:R-:W-:Y:S01]  /*17a0*/  IMAD.IADD R7, R16, 0x1, R6 ;  /* 0x0000000110077824 */ /* 0x000fe200078e0206 */
[----:B------:R-:W-:Y:S01]  /*17b0*/  IADD3 R11, R235, 0x30, RZ ;  /* 0x00000030eb0b7810 */ /* 0x000fe20007ffe0ff */
[----:B------:R-:W-:Y:S01]  /*17c0*/  IMAD.IADD R6, R6, 0x1, R15 ;  /* 0x0000000106067824 */ /* 0x000fe200078e020f */
[----:B------:R-:W-:-:S02]  /*17d0*/  SEL R0, R8, 0xffffffc0, !P3 ;  /* 0xffffffc008007807 */ /* 0x000fc40005800000 */
[----:B------:R-:W-:Y:S01]  /*17e0*/  SHF.R.S32.HI R8, RZ, 0x1f, R19 ;  /* 0x0000001fff087819 */ /* 0x000fe20000011413 */
[----:B------:R1:W-:Y:S01]  /*17f0*/  STL [R1+0x38], R7 ;  /* 0x0000380701007387 */ /* 0x0003e20000100800 */
[----:B------:R-:W-:Y:S02]  /*1800*/  SHF.R.S32.HI R8, RZ, 0x1f, R17 ;  /* 0x0000001fff087819 */ /* 0x000fe40000011411 */
[----:B------:R-:W-:Y:S01]  /*1810*/  LEA R195, R3, 0x10080, 0x1 ;  /* 0x0001008003c37811 */ /* 0x000fe200078e08ff */
[----:B------:R-:W-:Y:S01]  /*1820*/  IMAD.IADD R3, R5, 0x1, R15 ;  /* 0x0000000105037824 */ /* 0x000fe200078e020f */
[----:B------:R-:W-:Y:S02]  /*1830*/  LEA R191, R4, 0x4080, 0x1 ;  /* 0x0000408004bf7811 */ /* 0x000fe400078e08ff */
[----:B------:R-:W-:Y:S01]  /*1840*/  SHF.R.S32.HI R8, RZ, 0x1f, R11 ;  /* 0x0000001fff087819 */ /* 0x000fe2000001140b */
[----:B------:R-:W-:Y:S01]  /*1850*/  IMAD.IADD R8, R16, 0x1, R5 ;  /* 0x0000000110087824 */ /* 0x000fe200078e0205 */
[----:B------:R-:W-:Y:S01]  /*1860*/  IADD3 R139, R140, 0x40, RZ ;  /* 0x000000408c8b7810 */ /* 0x000fe20007ffe0ff */
[----:B------:R-:W-:Y:S01]  /*1870*/  IMAD.IADD R196, R195, 0x1, R2 ;  /* 0x00000001c3c47824 */ /* 0x000fe200078e0202 */
[C---:B------:R-:W-:Y:S01]  /*1880*/  IADD3 R12, R235.reuse, 0x28, RZ ;  /* 0x00000028eb0c7810 */ /* 0x040fe20007ffe0ff */
[----:B------:R-:W-:Y:S01]  /*1890*/  IMAD.IADD R192, R2, 0x1, R191 ;  /* 0x0000000102c07824 */ /* 0x000fe200078e02bf */
[----:B------:R3:W-:Y:S01]  /*18a0*/  STL [R1+0x48], R8 ;  /* 0x0000480801007387 */ /* 0x0007e20000100800 */
[----:B------:R-:W-:Y:S01]  /*18b0*/  IMAD.IADD R2, R6, 0x1, R5 ;  /* 0x0000000106027824 */ /* 0x000fe200078e0205 */
[C---:B------:R-:W-:Y:S01]  /*18c0*/  IADD3 R10, R235.reuse, 0x38, RZ ;  /* 0x00000038eb0a7810 */ /* 0x040fe20007ffe0ff */
[C---:B------:R-:W-:Y:S01]  /*18d0*/  IMAD.IADD R133, R140.reuse, 0x1, R139 ;  /* 0x000000018c857824 */ /* 0x040fe200078e028b */
[----:B--2---:R-:W-:Y:S01]  /*18e0*/  IADD3 R9, R235, 0x40, RZ ;  /* 0x00000040eb097810 */ /* 0x004fe20007ffe0ff */
[--C-:B------:R-:W-:Y:S01]  /*18f0*/  IMAD.IADD R198, R195, 0x1, R0.reuse ;  /* 0x00000001c3c67824 */ /* 0x100fe200078e0200 */
[----:B------:R-:W-:Y:S01]  /*1900*/  IADD3 R143, R140, 0x20, RZ ;  /* 0x000000208c8f7810 */ /* 0x000fe20007ffe0ff */
[----:B------:R-:W-:Y:S01]  /*1910*/  IMAD.IADD R194, R0, 0x1, R191 ;  /* 0x0000000100c27824 */ /* 0x000fe200078e02bf */
[----:B------:R-:W-:Y:S01]  /*1920*/  IADD3 R142, R140, 0x60, RZ ;  /* 0x000000608c8e7810 */ /* 0x000fe20007ffe0ff */
[----:B------:R-:W-:Y:S01]  /*1930*/  IMAD.IADD R197, R196, 0x1, R0 ;  /* 0x00000001c4c57824 */ /* 0x000fe200078e0200 */
[----:B------:R-:W-:Y:S01]  /*1940*/  IADD3 R227, R134, 0xc0, RZ ;  /* 0x000000c086e37810 */ /* 0x000fe20007ffe0ff */
[----:B------:R-:W-:Y:S01]  /*1950*/  IMAD.IADD R193, R0, 0x1, R192 ;  /* 0x0000000100c17824 */ /* 0x000fe200078e02c0 */
[----:B------:R-:W-:Y:S01]  /*1960*/  SHF.R.S32.HI R12, RZ, 0x1f, R12 ;  /* 0x0000001fff0c7819 */ /* 0x000fe2000001140c */
[----:B-1----:R-:W-:Y:S01]  /*1970*/  IMAD.IADD R7, R5, 0x1, R7 ;  /* 0x0000000105077824 */ /* 0x002fe200078e0207 */
[----:B------:R-:W-:-:S02]  /*1980*/  SHF.R.S32.HI R10, RZ, 0x1f, R10 ;  /* 0x0000001fff0a7819 */ /* 0x000fc4000001140a */
[----:B------:R-:W-:Y:S02]  /*1990*/  SHF.R.S32.HI R9, RZ, 0x1f, R9 ;  /* 0x0000001fff097819 */ /* 0x000fe40000011409 */
[----:B------:R3:W-:Y:S04]  /*19a0*/  STL [R1+0x44], R7 ;  /* 0x0000440701007387 */ /* 0x0007e80000100800 */
[----:B------:R3:W-:Y:S04]  /*19b0*/  STL [R1+0x40], R3 ;  /* 0x0000400301007387 */ /* 0x0007e80000100800 */
[----:B------:R3:W-:Y:S04]  /*19c0*/  STL [R1+0x34], R6 ;  /* 0x0000340601007387 */ /* 0x0007e80000100800 */
[----:B------:R3:W-:Y:S02]  /*19d0*/  STL [R1+0x3c], R2 ;  /* 0x00003c0201007387 */ /* 0x0007e40000100800 */
.L_x_2547:
[----:B------:R-:W2:Y:S01]  /*19e0*/  LDL R0, [R1+0xc] ;  /* 0x00000c0001007983 */ /* 0x000ea20000100800 */
[----:B------:R-:W-:Y:S01]  /*19f0*/  IMAD.MOV.U32 R14, RZ, RZ, 0x4 ;  /* 0x00000004ff0e7424 */ /* 0x000fe200078e00ff */
[----:B------:R-:W-:-:S02]  /*1a00*/  ISETP.NE.U32.AND P4, PT, RZ, c[0x0][0x360], PT ;  /* 0x0000d800ff007a0c */ /* 0x000fc40003f85070 */
[----:B------:R-:W4:Y:S02]  /*1a10*/  LDL R9, [R1+0x8] ;  /* 0x0000080001097983 */ /* 0x000f240000100800 */
[----:B------:R-:W-:Y:S01]  /*1a20*/  ISETP.NE.AND.EX P4, PT, RZ, c[0x0][0x364], PT, P4 ;  /* 0x0000d900ff007a0c */ /* 0x000fe20003f85340 */
[----:B--23--:R-:W-:-:S05]  /*1a30*/  IMAD.WIDE R2, R0, R14, c[0x0][0x588] ;  /* 0x0001620000027625 */ /* 0x00cfca00078e020e */
[----:B------:R-:W2:Y:S01]  /*1a40*/  LDG.E R16, [R2.64] ;  /* 0x0000000602107981 */ /* 0x000ea2000c1e1900 */
[----:B------:R-:W-:Y:S01]  /*1a50*/  ISETP.NE.U32.AND P0, PT, RZ, c[0x0][0x370], PT ;  /* 0x0000dc00ff007a0c */ /* 0x000fe20003f05070 */
[----:B------:R-:W-:Y:S01]  /*1a60*/  IMAD.MOV.U32 R164, RZ, RZ, RZ ;  /* 0x000000ffffa47224 */ /* 0x000fe200078e00ff */
[----:B------:R-:W-:Y:S02]  /*1a70*/  ISETP.NE.U32.AND P3, PT, RZ, c[0x0][0x348], PT ;  /* 0x0000d200ff007a0c */ /* 0x000fe40003f65070 */
[----:B------:R-:W-:Y:S02]  /*1a80*/  ISETP.NE.AND.EX P2, PT, RZ, c[0x0][0x374], PT, P0 ;  /* 0x0000dd00ff007a0c */ /* 0x000fe40003f45300 */
[----:B------:R-:W-:Y:S02]  /*1a90*/  ISETP.NE.U32.AND P5, PT, RZ, c[0x0][0x358], PT ;  /* 0x0000d600ff007a0c */ /* 0x000fe40003fa5070 */
[----:B------:R-:W-:Y:S02]  /*1aa0*/  ISETP.NE.AND.EX P3, PT, RZ, c[0x0][0x34c], PT, P3 ;  /* 0x0000d300ff007a0c */ /* 0x000fe40003f65330 */
[----:B------:R-:W-:Y:S01]  /*1ab0*/  ISETP.NE.AND.EX P5, PT, RZ, c[0x0][0x35c], PT, P5 ;  /* 0x0000d700ff007a0c */ /* 0x000fe20003fa5350 */
[----:B------:R-:W-:-:S02]  /*1ac0*/  IMAD.MOV.U32 R174, RZ, RZ, RZ ;  /* 0x000000ffffae7224 */ /* 0x000fc400078e00ff */
[----:B------:R-:W-:Y:S02]  /*1ad0*/  IMAD.MOV.U32 R163, RZ, RZ, RZ ;  /* 0x000000ffffa37224 */ /* 0x000fe400078e00ff */
[----:B------:R-:W-:Y:S01]  /*1ae0*/  IMAD.MOV.U32 R12, RZ, RZ, RZ ;  /* 0x000000ffff0c7224 */ /* 0x000fe200078e00ff */
[----:B--2---:R-:W-:Y:S01]  /*1af0*/  SHF.R.S32.HI R15, RZ, 0x1f, R16 ;  /* 0x0000001fff0f7819 */ /* 0x004fe20000011410 */
[----:B------:R1:W-:Y:S01]  /*1b00*/  STL [R1+0x10], R16 ;  /* 0x0000101001007387 */ /* 0x0003e20000100800 */
[C---:B------:R-:W-:Y:S02]  /*1b10*/  @P4 LEA R2, P0, R16.reuse, c[0x0][0x360], 0x2 ;  /* 0x0000d80010024a11 */ /* 0x040fe400078010ff */
[C---:B------:R-:W-:Y:S01]  /*1b20*/  @P2 LEA R4, P1, R16.reuse, c[0x0][0x370], 0x2 ;  /* 0x0000dc0010042a11 */ /* 0x040fe200078210ff */
[----:B------:R1:W-:Y:S01]  /*1b30*/  STL [R1+0x24], R15 ;  /* 0x0000240f01007387 */ /* 0x0003e20000100800 */
[C-C-:B------:R-:W-:Y:S02]  /*1b40*/  @P4 LEA.HI.X R3, R16.reuse, c[0x0][0x364], R15.reuse, 0x2, P0 ;  /* 0x0000d90010034a11 */ /* 0x140fe400000f140f */
[----:B------:R-:W-:-:S03]  /*1b50*/  @P2 LEA.HI.X R5, R16, c[0x0][0x374], R15, 0x2, P1 ;  /* 0x0000dd0010052a11 */ /* 0x000fc600008f140f */
[----:B------:R2:W3:Y:S01]  /*1b60*/  @P4 LDG.E R0, [R2.64] ;  /* 0x0000000602004981 */ /* 0x0004e2000c1e1900 */
[----:B------:R-:W-:-:S03]  /*1b70*/  ISETP.NE.U32.AND P0, PT, RZ, c[0x0][0x350], PT ;  /* 0x0000d400ff007a0c */ /* 0x000fc60003f05070 */
[----:B------:R1:W5:Y:S01]  /*1b80*/  @P2 LDG.E R164, [R4.64] ;  /* 0x0000000604a42981 */ /* 0x000362000c1e1900 */
[----:B------:R-:W-:Y:S02]  /*1b90*/  ISETP.NE.AND.EX P6, PT, RZ, c[0x0][0x354], PT, P0 ;  /* 0x0000d500ff007a0c */ /* 0x000fe40003fc5300 */
[----:B------:R-:W-:-:S04]  /*1ba0*/  LEA R6, P2, R16, c[0x0][0x348], 0x2 ;  /* 0x0000d20010067a11 */ /* 0x000fc800078410ff */
[----:B------:R-:W-:-:S05]  /*1bb0*/  LEA.HI.X R7, R16, c[0x0][0x34c], R15, 0x2, P2 ;  /* 0x0000d30010077a11 */ /* 0x000fca00010f140f */
[----:B------:R3:W5:Y:S01]  /*1bc0*/  @P3 LDG.E R174, [R6.64] ;  /* 0x0000000606ae3981 */ /* 0x000762000c1e1900 */
[C---:B--2---:R-:W-:Y:S02]  /*1bd0*/  LEA R2, P0, R16.reuse, c[0x0][0x358], 0x2 ;  /* 0x0000d60010027a11 */ /* 0x044fe400078010ff */
[C---:B-1----:R-:W-:Y:S02]  /*1be0*/  LEA R4, P1, R16.reuse, c[0x0][0x350], 0x2 ;  /* 0x0000d40010047a11 */ /* 0x042fe400078210ff */
[C-C-:B------:R-:W-:Y:S02]  /*1bf0*/  LEA.HI.X R3, R16.reuse, c[0x0][0x35c], R15.reuse, 0x2, P0 ;  /* 0x0000d70010037a11 */ /* 0x140fe400000f140f */
[----:B------:R-:W-:-:S03]  /*1c00*/  LEA.HI.X R5, R16, c[0x0][0x354], R15, 0x2, P1 ;  /* 0x0000d50010057a11 */ /* 0x000fc600008f140f */
[----:B------:R1:W5:Y:S04]  /*1c10*/  @P5 LDG.E R12, [R2.64] ;  /* 0x00000006020c5981 */ /* 0x000368000c1e1900 */
[----:B------:R1:W5:Y:S01]  /*1c20*/  @P6 LDG.E R163, [R4.64] ;  /* 0x0000000604a36981 */ /* 0x000362000c1e1900 */
[----:B----4-:R-:W-:-:S05]  /*1c30*/  LOP3.LUT R25, R9, 0xffff, RZ, 0xc0, !PT ;  /* 0x0000ffff09197812 */ /* 0x010fca00078ec0ff */
[----:B------:R1:W-:Y:S01]  /*1c40*/  STL [R1+0x1c], R25 ;  /* 0x00001c1901007387 */ /* 0x0003e20000100800 */
[----:B------:R-:W-:Y:S01]  /*1c50*/  YIELD ;  /* 0x0000000000007946 */ /* 0x000fe20003800000 */
[----:B------:R-:W-:Y:S02]  /*1c60*/  P2R R13, PR, RZ, 0x40 ;  /* 0x00000040ff0d7803 */ /* 0x000fe40000000000 */
        /* <DEDUP_REMOVED lines=9> */
.L_x_2347:
[----:B------:R-:W-:-:S04]  /*1d00*/  ISETP.NE.U32.AND P0, PT, RZ, c[0x0][0x368], PT ;  /* 0x0000da00ff007a0c */ /* 0x000fc80003f05070 */
[----:B------:R-:W-:-:S13]  /*1d10*/  ISETP.NE.AND.EX P0, PT, RZ, c[0x0][0x36c], PT, P0 ;  /* 0x0000db00ff007a0c */ /* 0x000fda0003f05300 */
[----:B------:R-:W-:Y:S05]  /*1d20*/  @!P0 BRA `(.L_x_2348) ;  /* 0x0000004000008947 */ /* 0x000fea0003800000 */
[----:B-1----:R-:W-:-:S04]  /*1d30*/  LEA R4, P0, R16, c[0x0][0x368], 0x2 ;  /* 0x0000da0010047a11 */ /* 0x002fc800078010ff */
[----:B------:R-:W-:-:S05]  /*1d40*/  LEA.HI.X R5, R16, c[0x0][0x36c], R15, 0x2, P0 ;  /* 0x0000db0010057a11 */ /* 0x000fca00000f140f */
[----:B------:R1:W5:Y:S01]  /*1d50*/  LDG.E R11, [R4.64] ;  /* 0x00000006040b7981 */ /* 0x000362000c1e1900 */
[----:B------:R-:W-:Y:S05]  /*1d60*/  BRA `(.L_x_2349) ;  /* 0x0000005000007947 */ /* 0x000fea0003800000 */
.L_x_2348:
[----:B------:R-:W-:Y:S01]  /*1d70*/  MOV R11, c[0x0][0x1d0] ;  /* 0x00007400000b7a02 */ /* 0x000fe20000000f00 */
[----:B------:R-:W-:Y:S05]  /*1d80*/  @!P6 BRA `(.L_x_2349) ;  /* 0x000000300000e947 */ /* 0x000fea0003800000 */
[----:B------:R-:W2:Y:S04]  /*1d90*/  LDG.E R6, [R4.64] ;  /* 0x0000000604067981 */ /* 0x000ea8000c1e1900 */
[----:B-1----:R-:W2:Y:S02]  /*1da0*/  LDG.E R0, [R4.64+0x4] ;  /* 0x0000040604007981 */ /* 0x002ea4000c1e1900 */
[----:B--2---:R-:W-:Y:S02]  /*1db0*/  IADD3 R11, -R6, R0, RZ ;  /* 0x00000000060b7210 */ /* 0x004fe40007ffe1ff */
.L_x_2349:
[----:B-1----:R-:W2:Y:S04]  /*1dc0*/  LDL R4, [R1+0x14] ;  /* 0x0000140001047983 */ /* 0x002ea80000100800 */
[----:B------:R-:W3:Y:S04]  /*1dd0*/  LDL.LU R0, [R1+0x4] ;  /* 0x0000040001007983 */ /* 0x000ee80000300800 */
[----:B------:R1:W4:Y:S01]  /*1de0*/  @P5 LDG.E R5, [R2.64] ;  /* 0x0000000602055981 */ /* 0x000322000c1e1900 */
[----:B------:R-:W-:-:S04]  /*1df0*/  ISETP.NE.U32.AND P0, PT, RZ, c[0x0][0x378], PT ;  /* 0x0000de00ff007a0c */ /* 0x000fc80003f05070 */
[----:B------:R-:W-:Y:S01]  /*1e00*/  ISETP.NE.AND.EX P1, PT, RZ, c[0x0][0x37c], PT, P0 ;  /* 0x0000df00ff007a0c */ /* 0x000fe20003f25300 */
[----:B--2---:R-:W-:Y:S02]  /*1e10*/  IMAD.MOV.U32 R8, RZ, RZ, R4 ;  /* 0x000000ffff087224 */ /* 0x004fe400078e0004 */
[----:B------:R1:W4:Y:S01]  /*1e20*/  @P5 LDG.E R4, [R2.64+0x4] ;  /* 0x0000040602045981 */ /* 0x000322000c1e1900 */
[----:B-----5:R-:W-:Y:S02]  /*1e30*/  IMAD.MOV.U32 R158, RZ, RZ, R11 ;  /* 0x000000ffff9e7224 */ /* 0x020fe400078e000b */
[----:B------:R-:W-:-:S05]  /*1e40*/  IMAD.MOV.U32 R6, RZ, RZ, c[0x0][0x2c4] ;  /* 0x0000b100ff067624 */ /* 0x000fca00078e00ff */
[----:B------:R-:W-:Y:S02]  /*1e50*/  ISETP.NE.AND P2, PT, R6, 0x1, PT ;  /* 0x000000010600780c */ /* 0x000fe40003f45270 */
[----:B-1----:R-:W-:-:S04]  /*1e60*/  @P1 LEA R2, P0, R16, c[0x0][0x378], 0x2 ;  /* 0x0000de0010021a11 */ /* 0x002fc800078010ff */
[----:B------:R-:W-:-:S05]  /*1e70*/  @P1 LEA.HI.X R3, R16, c[0x0][0x37c], R15, 0x2, P0 ;  /* 0x0000df0010031a11 */ /* 0x000fca00000f140f */
[----:B------:R3:W5:Y:S01]  /*1e80*/  @P1 LDG.E R158, [R2.64] ;  /* 0x00000006029e1981 */ /* 0x000762000c1e1900 */
[----:B------:R-:W-:Y:S02]  /*1e90*/  IMAD.IADD R7, R11, 0x1, -R164 ;  /* 0x000000010b077824 */ /* 0x000fe400078e0aa4 */
[----:B---3--:R-:W-:Y:S02]  /*1ea0*/  IMAD.SHL.U32 R2, R0, 0x80, RZ ;  /* 0x0000008000027824 */ /* 0x008fe400078e00ff */
[----:B------:R-:W-:-:S03]  /*1eb0*/  IMAD.MOV.U32 R0, RZ, RZ, c[0x0][0x228] ;  /* 0x00008a00ff007624 */ /* 0x000fc600078e00ff */
[----:B------:R1:W-:Y:S02]  /*1ec0*/  STL [R1+0x20], R2 ;  /* 0x0000200201007387 */ /* 0x0003e40000100800 */
[----:B-1----:R-:W-:-:S05]  /*1ed0*/  IADD3 R2, R2, 0x7f, RZ ;  /* 0x0000007f02027810 */ /* 0x002fca0007ffe0ff */
[----:B------:R-:W-:-:S05]  /*1ee0*/  @P2 IMAD.HI.U32 R3, R2, c[0x0][0x2c8], RZ ;  /* 0x0000b20002032a27 */ /* 0x000fca00078e00ff */
[----:B------:R-:W-:Y:S01]  /*1ef0*/  @P2 SHF.R.U32.HI R2, RZ, c[0x0][0x2cc], R3 ;  /* 0x0000b300ff022a19 */ /* 0x000fe20000011603 */
[----:B------:R-:W-:Y:S01]  /*1f00*/  BSSY B0, `(.L_x_2350) ;  /* 0x000003a000007945 */ /* 0x000fe20003800000 */
[----:B------:R-:W-:-:S04]  /*1f10*/  LOP3.LUT R224, R224, 0xffffffbf, RZ, 0xc0, !PT ;  /* 0xffffffbfe0e07812 */ /* 0x000fc800078ec0ff */
[----:B------:R-:W-:Y:S01]  /*1f20*/  @P2 LOP3.LUT R224, R224, 0x40, RZ, 0xfc, !PT ;  /* 0x00000040e0e02812 */ /* 0x000fe200078efcff */
[----:B----4-:R-:W-:-:S04]  /*1f30*/  @P5 IMAD.IADD R0, R4, 0x1, -R5 ;  /* 0x0000000104005824 */ /* 0x010fc800078e0a05 */
[----:B------:R-:W-:-:S05]  /*1f40*/  IMAD.IADD R6, R7, 0x1, R0 ;  /* 0x0000000107067824 */ /* 0x000fca00078e0200 */
[C---:B------:R-:W-:Y:S02]  /*1f50*/  IADD3 R167, R6.reuse, 0x30, -R8 ;  /* 0x0000003006a77810 */ /* 0x040fe40007ffe808 */
[----:B------:R-:W-:Y:S02]  /*1f60*/  IADD3 R4, R6, 0x2f, RZ ;  /* 0x0000002f06047810 */ /* 0x000fe40007ffe0ff */
[----:B------:R-:W-:Y:S01]  /*1f70*/  LOP3.LUT R5, R9, 0xff000000, RZ, 0xc0, !PT ;  /* 0xff00000009057812 */ /* 0x000fe200078ec0ff */
[----:B------:R-:W-:Y:S01]  /*1f80*/  IMAD.IADD R3, R167, 0x1, R2 ;  /* 0x00000001a7037824 */ /* 0x000fe200078e0202 */
[----:B------:R1:W-:Y:S01]  /*1f90*/  STL [R1+0x18], R6 ;  /* 0x0000180601007387 */ /* 0x0003e20000100800 */
[----:B------:R-:W-:Y:S01]  /*1fa0*/  IMAD.HI R2, R4, 0x2aaaaaab, RZ ;  /* 0x2aaaaaab04027827 */ /* 0x000fe200078e02ff */
[----:B------:R-:W-:-:S04]  /*1fb0*/  SHF.R.U32.HI R8, RZ, 0x8, R5 ;  /* 0x00000008ff087819 */ /* 0x000fc80000011605 */
[----:B------:R-:W-:-:S04]  /*1fc0*/  SHF.R.U32.HI R4, RZ, 0x1f, R2 ;  /* 0x0000001fff047819 */ /* 0x000fc80000011602 */
[----:B------:R-:W-:Y:S01]  /*1fd0*/  LEA.HI.SX32 R166, R2, R4, 0x1d ;  /* 0x0000000402a67211 */ /* 0x000fe200078feaff */
[----:B-1----:R-:W-:Y:S01]  /*1fe0*/  IMAD.HI R6, R3, 0x2aaaaaab, RZ ;  /* 0x2aaaaaab03067827 */ /* 0x002fe200078e02ff */
[----:B------:R-:W-:-:S04]  /*1ff0*/  LOP3.LUT R3, R9, 0xff0000, RZ, 0xc0, !PT ;  /* 0x00ff000009037812 */ /* 0x000fc800078ec0ff */
[----:B------:R-:W-:Y:S02]  /*2000*/  LEA.HI R3, R3, R8, RZ, 0x10 ;  /* 0x0000000803037211 */ /* 0x000fe400078f80ff */
[----:B------:R-:W-:Y:S02]  /*2010*/  SHF.R.U32.HI R5, RZ, 0x1f, R6 ;  /* 0x0000001fff057819 */ /* 0x000fe40000011606 */
[----:B------:R-:W-:Y:S02]  /*2020*/  SHF.R.U32.HI R9, RZ, 0x10, R3 ;  /* 0x00000010ff097819 */ /* 0x000fe40000011603 */
[----:B------:R-:W-:Y:S02]  /*2030*/  LOP3.LUT R17, R3, 0xff, RZ, 0xc0, !PT ;  /* 0x000000ff03117812 */ /* 0x000fe400078ec0ff */
[----:B------:R-:W-:Y:S01]  /*2040*/  LEA.HI.SX32 R2, R6, R5, 0x1d ;  /* 0x0000000506027211 */ /* 0x000fe200078feaff */
[----:B------:R1:W-:Y:S03]  /*2050*/  STL [R1+0x4c], R9 ;  /* 0x00004c0901007387 */ /* 0x0003e60000100800 */
[----:B------:R-:W-:Y:S01]  /*2060*/  IMNMX R5, R166, R2, PT ;  /* 0x00000002a6057217 */ /* 0x000fe20003800200 */
[----:B------:R1:W-:Y:S03]  /*2070*/  STL [R1+0x50], R17 ;  /* 0x0000501101007387 */ /* 0x0003e60000100800 */
[----:B------:R-:W-:-:S02]  /*2080*/  ISETP.GE.AND P0, PT, R5, 0x1, PT ;  /* 0x000000010500780c */ /* 0x000fc40003f06270 */
[----:B------:R-:W-:Y:S01]  /*2090*/  ISETP.NE.AND P1, PT, R9, RZ, PT ;  /* 0x000000ff0900720c */ /* 0x000fe20003f25270 */
[----:B------:R-:W-:-:S03]  /*20a0*/  IMAD.MOV.U32 R2, RZ, RZ, RZ ;  /* 0x000000ffff027224 */ /* 0x000fc600078e00ff */
[----:B------:R-:W-:-:S07]  /*20b0*/  SEL R150, R9, c[0x0][0x338], P1 ;  /* 0x0000ce0009967a07 */ /* 0x000fce0000800000 */
[----:B------:R-:W-:Y:S05]  /*20c0*/  @!P0 BRA `(.L_x_2351) ;  /* 0x000001d000008947 */ /* 0x000fea0003800000 */
[----:B------:R-:W-:Y:S02]  /*20d0*/  IABS R2, R150 ;  /* 0x0000009600027213 */ /* 0x000fe40000000000 */
[----:B------:R-:W-:-:S03]  /*20e0*/  IADD3 R6, R150, -0x1, R5 ;  /* 0xffffffff96067810 */ /* 0x000fc60007ffe005 */
[----:B------:R-:W-:Y:S01]  /*20f0*/  IMAD.MOV.U32 R4, RZ, RZ, R2 ;  /* 0x000000ffff047224 */ /* 0x000fe200078e0002 */
[----:B------:R-:W-:-:S03]  /*2100*/  IABS R10, R6 ;  /* 0x00000006000a7213 */ /* 0x000fc60000000000 */
[----:B------:R-:W2:Y:S08]  /*2110*/  I2F.RP R2, R4 ;  /* 0x0000000400027306 */ /* 0x000eb00000209400 */
[----:B--2---:R-:W2:Y:S02]  /*2120*/  MUFU.RCP R2, R2 ;  /* 0x0000000200027308 */ /* 0x004ea40000001000 */
[----:B--2---:R-:W-:-:S06]  /*2130*/  IADD3 R2, R2, 0xffffffe, RZ ;  /* 0x0ffffffe02027810 */ /* 0x004fcc0007ffe0ff */
[----:B------:R-:W2:Y:S02]  /*2140*/  F2I.FTZ.U32.TRUNC.NTZ R3, R2 ;  /* 0x0000000200037305 */ /* 0x000ea4000021f000 */
[----:B--2---:R-:W-:-:S04]  /*2150*/  IMAD.MOV R2, RZ, RZ, -R3 ;  /* 0x000000ffff027224 */ /* 0x004fc800078e0a03 */
[----:B------:R-:W-:Y:S01]  /*2160*/  IMAD.MOV.U32 R8, RZ, RZ, R2 ;  /* 0x000000ffff087224 */ /* 0x000fe200078e0002 */
[----:B------:R-:W-:-:S03]  /*2170*/  IABS R2, R150 ;  /* 0x0000009600027213 */ /* 0x000fc60000000000 */
[----:B------:R-:W-:Y:S02]  /*2180*/  IMAD R8, R8, R4, RZ ;  /* 0x0000000408087224 */ /* 0x000fe400078e02ff */
[----:B-1----:R-:W-:Y:S02]  /*2190*/  IMAD.MOV R9, RZ, RZ, -R2 ;  /* 0x000000ffff097224 */ /* 0x002fe400078e0a02 */
        /* <DEDUP_REMOVED lines=16> */
.L_x_2351:
[----:B------:R-:W-:Y:S05]  /*22a0*/  BSYNC B0 ;  /* 0x0000000000007941 */ /* 0x000fea0003800000 */
.L_x_2350:
[----:B------:R-:W-:Y:S01]  /*22b0*/  IMAD R3, R17, R2, RZ ;  /* 0x0000000211037224 */ /* 0x000fe200078e02ff */
[----:B------:R-:W2:Y:S01]  /*22c0*/  S2R R6, SR_TID.X ;  /* 0x0000000000067919 */ /* 0x000ea20000002100 */
[----:B------:R-:W-:Y:S02]  /*22d0*/  IADD3 R24, R225, 0x20, RZ ;  /* 0x00000020e1187810 */ /* 0x000fe40007ffe0ff */
[C---:B------:R-:W-:Y:S01]  /*22e0*/  IMAD.IADD R2, R3.reuse, 0x1, R2 ;  /* 0x0000000103027824 */ /* 0x040fe200078e0202 */
[----:B------:R-:W-:Y:S01]  /*22f0*/  SHF.R.S32.HI R135, RZ, 0x1f, R134 ;  /* 0x0000001fff877819 */ /* 0x000fe20000011486 */
        /* <DEDUP_REMOVED lines=9> */
[----:B--2---:R-:W-:Y:S02]  /*2390*/  SHF.R.S32.HI R186, RZ, 0x1f, R6 ;  /* 0x0000001fffba7819 */ /* 0x004fe40000011406 */
        /* <DEDUP_REMOVED lines=30> */
[----:B------:R-:W-:Y:S01]  /*2580*/  IMAD R4, R21, c[0x0][0x248], RZ ;  /* 0x0000920015047a24 */ /* 0x000fe200078e02ff */
[----:B------:R-:W-:Y:S01]  /*2590*/  MOV R175, c[0x0][0x238] ;  /* 0x00008e0000af7a02 */ /* 0x000fe20000000f00 */
[----:B------:R-:W-:Y:S01]  /*25a0*/  IMAD R3, R130, c[0x0][0x23c], R3 ;  /* 0x00008f0082037a24 */ /* 0x000fe200078e0203 */
[----:B------:R-:W-:Y:S01]  /*25b0*/  ISETP.GE.AND P4, PT, R134, c[0x0][0x1d4], PT ;  /* 0x0000750086007a0c */ /* 0x000fe20003f86270 */
[----:B------:R-:W-:Y:S01]  /*25c0*/  IMAD.WIDE.U32 R152, R154, c[0x0][0x238], RZ ;  /* 0x00008e009a987a25 */ /* 0x000fe200078e00ff */
[----:B------:R-:W-:Y:S02]  /*25d0*/  ISETP.GE.AND P6, PT, R133, c[0x0][0x1d4], PT ;  /* 0x0000750085007a0c */ /* 0x000fe40003fc6270 */
[----:B------:R-:W-:Y:S01]  /*25e0*/  IADD3 R3, R5, R3, RZ ;  /* 0x0000000305037210 */ /* 0x000fe20007ffe0ff */
[----:B------:R-:W-:Y:S01]  /*25f0*/  IMAD R5, R34, -0x30, R0 ;  /* 0xffffffd022057824 */ /* 0x000fe200078e0200 */
[----:B------:R-:W-:Y:S01]  /*2600*/  P2R R119, PR, RZ, 0x10 ;  /* 0x00000010ff777803 */ /* 0x000fe20000000000 */
[----:B------:R-:W-:Y:S01]  /*2610*/  IMAD.IADD R171, R153, 0x1, R171 ;  /* 0x0000000199ab7824 */ /* 0x000fe200078e02ab */
[----:B------:R-:W-:Y:S01]  /*2620*/  ISETP.GE.AND P5, PT, R226, c[0x0][0x1d4], PT ;  /* 0x00007500e2007a0c */ /* 0x000fe20003fa6270 */
[----:B------:R-:W-:Y:S01]  /*2630*/  IMAD.WIDE.U32 R2, R25, c[0x0][0x240], R2 ;  /* 0x0000900019027a25 */ /* 0x000fe200078e0002 */
[----:B------:R-:W-:-:S02]  /*2640*/  IMNMX R6, R5, 0x30, PT ;  /* 0x0000003005067817 */ /* 0x000fc40003800200 */
[----:B------:R-:W-:Y:S01]  /*2650*/  ISETP.GE.AND P4, PT, R227, c[0x0][0x1d4], PT ;  /* 0x00007500e3007a0c */ /* 0x000fe20003f86270 */
[----:B------:R-:W-:Y:S02]  /*2660*/  IMAD R3, R25, c[0x0][0x244], R3 ;  /* 0x0000910019037a24 */ /* 0x000fe400078e0203 */
[C---:B------:R-:W-:Y:S01]  /*2670*/  IMAD R5, R20.reuse, c[0x0][0x24c], R4 ;  /* 0x0000930014057a24 */ /* 0x040fe200078e0204 */
[----:B------:R-:W-:Y:S01]  /*2680*/  IADD3 R4, -R225, R6, RZ ;  /* 0x00000006e1047210 */ /* 0x000fe20007ffe1ff */
[----:B------:R-:W-:Y:S01]  /*2690*/  IMAD.WIDE.U32 R124, R20, c[0x0][0x248], R2 ;  /* 0x00009200147c7a25 */ /* 0x000fe200078e0002 */
[----:B------:R-:W-:Y:S02]  /*26a0*/  SHF.R.S32.HI R3, RZ, 0x1f, R34 ;  /* 0x0000001fff037819 */ /* 0x000fe40000011422 */
[C---:B------:R-:W-:Y:S01]  /*26b0*/  ISETP.GT.AND P0, PT, R4.reuse, 0x20, PT ;  /* 0x000000200400780c */ /* 0x040fe20003f04270 */
[----:B------:R-:W-:Y:S01]  /*26c0*/  IMAD R2, R171, R34, RZ ;  /* 0x00000022ab027224 */ /* 0x000fe200078e02ff */
[----:B------:R-:W-:Y:S01]  /*26d0*/  MOV R122, R124 ;  /* 0x0000007c007a7202 */ /* 0x000fe20000000f00 */
[----:B------:R-:W-:Y:S01]  /*26e0*/  IMAD.IADD R123, R125, 0x1, R5 ;  /* 0x000000017d7b7824 */ /* 0x000fe200078e0205 */
[----:B------:R-:W-:Y:S01]  /*26f0*/  ISETP.GE.AND P1, PT, R4, 0x1, PT ;  /* 0x000000010400780c */ /* 0x000fe20003f26270 */
[----:B------:R-:W-:-:S02]  /*2700*/  IMAD R3, R3, R152, R2 ;  /* 0x0000009803037224 */ /* 0x000fc400078e0202 */
[----:B------:R-:W-:-:S04]  /*2710*/  IMAD.WIDE.U32 R6, R34, R152, R122 ;  /* 0x0000009822067225 */ /* 0x000fc800078e007a */
[----:B------:R-:W-:Y:S01]  /*2720*/  IMAD.SHL.U32 R184, R175, 0x20, RZ ;  /* 0x00000020afb87824 */ /* 0x000fe200078e00ff */
[----:B------:R-:W-:Y:S02]  /*2730*/  IADD3 R3, R7, R3, RZ ;  /* 0x0000000307037210 */ /* 0x000fe40007ffe0ff */
[----:B------:R-:W-:Y:S02]  /*2740*/  SHF.L.U64.HI R175, R175, R165, c[0x0][0x23c] ;  /* 0x00008f00afaf7619 */ /* 0x000fe400000102a5 */
[----:B------:R-:W-:Y:S02]  /*2750*/  @P0 IADD3 R7, P2, R184, R6, RZ ;  /* 0x00000006b8070210 */ /* 0x000fe40007f5e0ff */
[----:B------:R-:W-:-:S03]  /*2760*/  @P1 LEA R4, P3, R6, c[0x0][0x220], 0x1 ;  /* 0x0000880006041a11 */ /* 0x000fc600078608ff */
[----:B------:R-:W-:Y:S01]  /*2770*/  @P0 IMAD.X R8, R3, 0x1, R175, P2 ;  /* 0x0000000103080824 */ /* 0x000fe200010e06af */
[C---:B------:R-:W-:Y:S02]  /*2780*/  @P0 LEA R2, P2, R7.reuse, c[0x0][0x220], 0x1 ;  /* 0x0000880007020a11 */ /* 0x040fe400078408ff */
[----:B------:R-:W-:Y:S02]  /*2790*/  @P1 LEA.HI.X R5, R6, c[0x0][0x224], R3, 0x1, P3 ;  /* 0x0000890006051a11 */ /* 0x000fe400018f0c03 */
[----:B------:R-:W-:Y:S02]  /*27a0*/  @P0 LEA.HI.X R3, R7, c[0x0][0x224], R8, 0x1, P2 ;  /* 0x0000890007030a11 */ /* 0x000fe400010f0c08 */
[----:B------:R-:W-:Y:S02]  /*27b0*/  ISETP.NE.AND P2, PT, R119, RZ, PT ;  /* 0x000000ff7700720c */ /* 0x000fe40003f45270 */
[----:B------:R-:W-:-:S11]  /*27c0*/  ISETP.NE.AND P3, PT, R13, RZ, PT ;  /* 0x000000ff0d00720c */ /* 0x000fd60003f65270 */
        /* <DEDUP_REMOVED lines=11> */
[----:B------:R-:W-:-:S02]  /*2880*/  ISETP.NE.U32.AND P0, PT, RZ, c[0x0][0x340], PT ;  /* 0x0000d000ff007a0c */ /* 0x000fc40003f05070 */
[----:B------:R-:W-:Y:S02]  /*2890*/  IADD3 R13, R11, R163, RZ ;  /* 0x000000a30b0d7210 */ /* 0x000fe40007ffe0ff */
[----:B------:R-:W-:Y:S01]  /*28a0*/  SHF.R.S32.HI R141, RZ, 0x1f, R140 ;  /* 0x0000001fff8d7819 */ /* 0x000fe2000001148c */
[C---:B------:R-:W-:Y:S01]  /*28b0*/  IMAD R12, R22.reuse, c[0x0][0x290], RZ ;  /* 0x0000a400160c7a24 */ /* 0x040fe200078e02ff */
[----:B------:R-:W-:Y:S01]  /*28c0*/  ISETP.NE.AND.EX P0, PT, RZ, c[0x0][0x344], PT, P0 ;  /* 0x0000d100ff007a0c */ /* 0x000fe20003f05300 */
[----:B-1----:R-:W-:Y:S02]  /*28d0*/  IMAD R17, R22, c[0x0][0x1e0], RZ ;  /* 0x0000780016117a24 */ /* 0x002fe400078e02ff */
[----:B------:R-:W-:Y:S01]  /*28e0*/  IMAD.WIDE.U32 R180, R225, c[0x0][0x1e0], RZ ;  /* 0x00007800e1b47a25 */ /* 0x000fe200078e00ff */
[----:B------:R-:W-:Y:S01]  /*28f0*/  MOV R177, c[0x0][0x280] ;  /* 0x0000a00000b17a02 */ /* 0x000fe20000000f00 */
[----:B------:R-:W0:Y:S08]  /*2900*/  LDGDEPBAR ;  /* 0x00000000000079af */ /* 0x000e300000000000 */
[----:B---3--:R-:W-:-:S05]  /*2910*/  @P0 IMAD.WIDE R2, R16, R14, c[0x0][0x340] ;  /* 0x0000d00010020625 */ /* 0x008fca00078e020e */
[----:B------:R1:W3:Y:S01]  /*2920*/  @P0 LDG.E R6, [R2.64] ;  /* 0x0000000602060981 */ /* 0x0002e2000c1e1900 */
[----:B------:R-:W-:Y:S01]  /*2930*/  SHF.R.S32.HI R19, RZ, 0x1f, R13 ;  /* 0x0000001fff137819 */ /* 0x000fe2000001140d */
[----:B--2---:R-:W-:Y:S01]  /*2940*/  IMAD R5, R22, c[0x0][0x280], RZ ;  /* 0x0000a00016057a24 */ /* 0x004fe200078e02ff */
[----:B------:R-:W-:Y:S01]  /*2950*/  MOV R176, c[0x0][0x290] ;  /* 0x0000a40000b07a02 */ /* 0x000fe20000000f00 */
[----:B------:R-:W-:Y:S01]  /*2960*/  IMAD.WIDE.U32 R10, R225, c[0x0][0x290], R134 ;  /* 0x0000a400e10a7a25 */ /* 0x000fe200078e0086 */
[----:B------:R-:W-:Y:S01]  /*2970*/  WARPSYNC 0xffffffff ;  /* 0xffffffff00007948 */ /* 0x000fe20003800000 */
[-C--:B------:R-:W-:Y:S02]  /*2980*/  SHF.L.U64.HI R162, R177, R165.reuse, c[0x0][0x284] ;  /* 0x0000a100b1a27619 */ /* 0x080fe400000102a5 */
[----:B------:R-:W-:Y:S01]  /*2990*/  IMAD R4, R19, c[0x0][0x1e0], RZ ;  /* 0x0000780013047a24 */ /* 0x000fe200078e02ff */
[C---:B------:R-:W-:Y:S01]  /*29a0*/  SHF.L.U64.HI R151, R176.reuse, R165, c[0x0][0x294] ;  /* 0x0000a500b0977619 */ /* 0x040fe200000102a5 */
[----:B------:R-:W-:Y:S01]  /*29b0*/  IMAD R14, R225, c[0x0][0x284], R5 ;  /* 0x0000a100e10e7a24 */ /* 0x000fe200078e0205 */
[----:B------:R-:W-:Y:S01]  /*29c0*/  SHF.R.U32.HI R23, RZ, 0x3, R159 ;  /* 0x00000003ff177819 */ /* 0x000fe2000001169f */
[----:B------:R-:W-:Y:S01]  /*29d0*/  IMAD R4, R13, c[0x0][0x1e4], R4 ;  /* 0x000079000d047a24 */ /* 0x000fe200078e0204 */
[----:B------:R-:W-:Y:S01]  /*29e0*/  SHF.L.U32 R177, R177, 0x5, RZ ;  /* 0x00000005b1b17819 */ /* 0x000fe200000006ff */
[C---:B------:R-:W-:Y:S01]  /*29f0*/  IMAD R12, R225.reuse, c[0x0][0x294], R12 ;  /* 0x0000a500e10c7a24 */ /* 0x040fe200078e020c */
[----:B------:R-:W-:Y:S01]  /*2a00*/  SHF.L.U32 R176, R176, 0x5, RZ ;  /* 0x00000005b0b07819 */ /* 0x000fe200000006ff */
[----:B------:R-:W-:-:S02]  /*2a10*/  IMAD R17, R225, c[0x0][0x1e4], R17 ;  /* 0x00007900e1117a24 */ /* 0x000fc400078e0211 */
[C---:B------:R-:W-:Y:S02]  /*2a20*/  IMAD R168, R154.reuse, c[0x0][0x1e4], RZ ;  /* 0x000079009aa87a24 */ /* 0x040fe400078e02ff */
[C---:B------:R-:W-:Y:S01]  /*2a30*/  IMAD R169, R154.reuse, c[0x0][0x284], RZ ;  /* 0x0000a1009aa97a24 */ /* 0x040fe200078e02ff */
[----:B------:R-:W-:Y:S01]  /*2a40*/  IADD3 R146, R181, R17, RZ ;  /* 0x00000011b5927210 */ /* 0x000fe20007ffe0ff */
[C---:B------:R-:W-:Y:S02]  /*2a50*/  IMAD R170, R154.reuse, c[0x0][0x294], RZ ;  /* 0x0000a5009aaa7a24 */ /* 0x040fe400078e02ff */
[----:B------:R-:W-:-:S04]  /*2a60*/  IMAD.WIDE.U32 R160, R154, c[0x0][0x1e0], RZ ;  /* 0x000078009aa07a25 */ /* 0x000fc800078e00ff */
[----:B-1----:R-:W-:Y:S01]  /*2a70*/  IMAD.WIDE.U32 R2, R13, c[0x0][0x1e0], RZ ;  /* 0x000078000d027a25 */ /* 0x002fe200078e00ff */
[----:B------:R-:W-:-:S03]  /*2a80*/  IADD3 R168, R161, R168, RZ ;  /* 0x000000a8a1a87210 */ /* 0x000fc60007ffe0ff */
[----:B------:R-:W-:Y:S02]  /*2a90*/  IMAD.IADD R3, R3, 0x1, R4 ;  /* 0x0000000103037824 */ /* 0x000fe400078e0204 */
[----:B------:R-:W-:-:S04]  /*2aa0*/  IMAD.WIDE.U32 R4, R225, c[0x0][0x280], R140 ;  /* 0x0000a000e1047a25 */ /* 0x000fc800078e008c */
[----:B------:R-:W-:Y:S01]  /*2ab0*/  IMAD.WIDE.U32 R2, R25, c[0x0][0x1e8], R2 ;  /* 0x00007a0019027a25 */ /* 0x000fe200078e0002 */
[----:B------:R-:W-:-:S03]  /*2ac0*/  IADD3 R9, R5, R14, RZ ;  /* 0x0000000e05097210 */ /* 0x000fc60007ffe0ff */
[----:B------:R-:W-:Y:S02]  /*2ad0*/  IMAD R3, R25, c[0x0][0x1ec], R3 ;  /* 0x00007b0019037a24 */ /* 0x000fe400078e0203 */
[----:B------:R-:W-:Y:S02]  /*2ae0*/  IMAD.MOV.U32 R8, RZ, RZ, R4 ;  /* 0x000000ffff087224 */ /* 0x000fe400078e0004 */
[----:B------:R-:W-:-:S04]  /*2af0*/  IMAD.WIDE.U32 R156, R154, c[0x0][0x280], RZ ;  /* 0x0000a0009a9c7a25 */ /* 0x000fc800078e00ff */
[----:B------:R-:W-:-:S04]  /*2b00*/  IMAD.WIDE.U32 R154, R154, c[0x0][0x290], RZ ;  /* 0x0000a4009a9a7a25 */ /* 0x000fc800078e00ff */
[----:B-----5:R-:W-:Y:S01]  /*2b10*/  IMAD.WIDE.U32 R106, R158, c[0x0][0x280], R8 ;  /* 0x0000a0009e6a7a25 */ /* 0x020fe200078e0008 */
[----:B------:R-:W-:-:S03]  /*2b20*/  IADD3 R170, R155, R170, RZ ;  /* 0x000000aa9baa7210 */ /* 0x000fc60007ffe0ff */
[----:B------:R-:W-:Y:S02]  /*2b30*/  IMAD.MOV.U32 R185, RZ, RZ, c[0x0][0x27c] ;  /* 0x00009f00ffb97624 */ /* 0x000fe400078e00ff */
[----:B------:R-:W-:Y:S01]  /*2b40*/  IMAD.IADD R169, R157, 0x1, R169 ;  /* 0x000000019da97824 */ /* 0x000fe200078e02a9 */
[----:B---3--:R-:W-:Y:S01]  /*2b50*/  @P0 SHF.R.S32.HI R5, RZ, 0x1f, R6 ;  /* 0x0000001fff050819 */ /* 0x008fe20000011406 */
[----:B------:R-:W-:Y:S01]  /*2b60*/  @!P0 IMAD.MOV.U32 R5, RZ, RZ, R15 ;  /* 0x000000ffff058224 */ /* 0x000fe200078e000f */
[----:B------:R-:W-:-:S04]  /*2b70*/  @!P0 MOV R6, R16 ;  /* 0x0000001000068202 */ /* 0x000fc80000000f00 */
[----:B------:R-:W-:Y:S01]  /*2b80*/  SEL R15, R6, RZ, !P3 ;  /* 0x000000ff060f7207 */ /* 0x000fe20005800000 */
[----:B------:R-:W-:Y:S01]  /*2b90*/  IMAD.WIDE.U32 R6, R225, c[0x0][0x290], R140 ;  /* 0x0000a400e1067a25 */ /* 0x000fe200078e008c */
[----:B------:R-:W-:-:S03]  /*2ba0*/  SEL R18, R5, RZ, !P3 ;  /* 0x000000ff05127207 */ /* 0x000fc60005800000 */
[----:B------:R-:W-:Y:S01]  /*2bb0*/  IMAD.WIDE.U32 R90, R15, c[0x0][0x1f0], R2 ;  /* 0x00007c000f5a7a25 */ /* 0x000fe200078e0002 */
[----:B------:R-:W-:-:S03]  /*2bc0*/  IADD3 R7, R7, R12, RZ ;  /* 0x0000000c07077210 */ /* 0x000fc60007ffe0ff */
[----:B------:R-:W-:Y:S01]  /*2bd0*/  IMAD.WIDE.U32 R4, R225, c[0x0][0x280], R134 ;  /* 0x0000a000e1047a25 */ /* 0x000fe200078e0086 */
[----:B------:R-:W-:-:S03]  /*2be0*/  IADD3 R121, P1, P0, R90, R180, R134 ;  /* 0x000000b45a797210 */ /* 0x000fc6000783e086 */
[----:B------:R-:W-:Y:S01]  /*2bf0*/  IMAD.MOV.U32 R2, RZ, RZ, R10 ;  /* 0x000000ffff027224 */ /* 0x000fe200078e000a */
[----:B------:R-:W-:Y:S01]  /*2c00*/  SHF.R.S32.HI R10, RZ, 0x1f, R158 ;  /* 0x0000001fff0a7819 */ /* 0x000fe2000001149e */
[----:B------:R-:W-:Y:S01]  /*2c10*/  IMAD.IADD R3, R12, 0x1, R11 ;  /* 0x000000010c037824 */ /* 0x000fe200078e020b */
[----:B------:R-:W-:Y:S01]  /*2c20*/  SHF.R.S32.HI R11, RZ, 0x1f, R24 ;  /* 0x0000001fff0b7819 */ /* 0x000fe20000011418 */
[----:B------:R-:W-:Y:S01]  /*2c30*/  IMAD R16, R18, c[0x0][0x1f0], RZ ;  /* 0x00007c0012107a24 */ /* 0x000fe200078e02ff */
[----:B------:R-:W-:Y:S01]  /*2c40*/  IADD3 R5, R14, R5, RZ ;  /* 0x000000050e057210 */ /* 0x000fe20007ffe0ff */
[C---:B------:R-:W-:Y:S01]  /*2c50*/  IMAD R14, R10.reuse, c[0x0][0x280], RZ ;  /* 0x0000a0000a0e7a24 */ /* 0x040fe200078e02ff */
[----:B------:R-:W-:Y:S01]  /*2c60*/  LEA.HI R11, R11, R24, RZ, 0x3 ;  /* 0x000000180b0b7211 */ /* 0x000fe200078f18ff */
[----:B------:R-:W-:Y:S02]  /*2c70*/  IMAD R16, R15, c[0x0][0x1f4], R16 ;  /* 0x00007d000f107a24 */ /* 0x000fe400078e0210 */
[----:B------:R-:W-:Y:S01]  /*2c80*/  IMAD R10, R10, c[0x0][0x290], RZ ;  /* 0x0000a4000a0a7a24 */ /* 0x000fe200078e02ff */
[----:B------:R-:W-:Y:S01]  /*2c90*/  SHF.L.U32 R12, R11, 0x6, RZ ;  /* 0x000000060b0c7819 */ /* 0x000fe200000006ff */
[C---:B------:R-:W-:Y:S01]  /*2ca0*/  IMAD R11, R158.reuse, c[0x0][0x284], R14 ;  /* 0x0000a1009e0b7a24 */ /* 0x040fe200078e020e */
[----:B------:R-:W-:Y:S01]  /*2cb0*/  IADD3 R89, R91, R16, RZ ;  /* 0x000000105b597210 */ /* 0x000fe20007ffe0ff */
[----:B------:R-:W-:-:S02]  /*2cc0*/  IMAD R10, R158, c[0x0][0x294], R10 ;  /* 0x0000a5009e0a7a24 */ /* 0x000fc400078e020a */
[----:B------:R-:W-:Y:S01]  /*2cd0*/  IMAD.WIDE.U32 R102, R158, c[0x0][0x290], R6 ;  /* 0x0000a4009e667a25 */ /* 0x000fe200078e0006 */
[----:B------:R-:W-:Y:S02]  /*2ce0*/  IADD3.X R120, R89, R146, R135, P1, P0 ;  /* 0x0000009259787210 */ /* 0x000fe40000fe0487 */
[----:B------:R-:W-:Y:S01]  /*2cf0*/  ISETP.GE.AND P1, PT, R134, c[0x0][0x27c], PT ;  /* 0x00009f0086007a0c */ /* 0x000fe20003f26270 */
[----:B------:R-:W-:Y:S01]  /*2d00*/  IMAD.WIDE.U32 R100, R158, c[0x0][0x290], R2 ;  /* 0x0000a4009e647a25 */ /* 0x000fe200078e0002 */
[----:B------:R-:W-:Y:S02]  /*2d10*/  LOP3.LUT R2, R12, 0xfffffe00, RZ, 0xc0, !PT ;  /* 0xfffffe000c027812 */ /* 0x000fe400078ec0ff */
[----:B------:R-:W-:Y:S01]  /*2d20*/  IADD3 R118, R107, R11, RZ ;  /* 0x0000000b6b767210 */ /* 0x000fe20007ffe0ff */
[----:B------:R-:W-:Y:S01]  /*2d30*/  IMAD.WIDE.U32 R104, R158, c[0x0][0x280], R4 ;  /* 0x0000a0009e687a25 */ /* 0x000fe200078e0004 */
[----:B------:R-:W-:Y:S02]  /*2d40*/  IADD3 R117, R103, R10, RZ ;  /* 0x0000000a67757210 */ /* 0x000fe40007ffe0ff */
[----:B------:R-:W-:Y:S01]  /*2d50*/  IADD3 R115, R10, R101, RZ ;  /* 0x000000650a737210 */ /* 0x000fe20007ffe0ff */
[----:B------:R-:W-:-:S02]  /*2d60*/  IMAD.SHL.U32 R16, R185, 0x2, RZ ;  /* 0x00000002b9107824 */ /* 0x000fc400078e00ff */
[----:B------:R-:W-:Y:S02]  /*2d70*/  IMAD.IADD R116, R11, 0x1, R105 ;  /* 0x000000010b747824 */ /* 0x000fe400078e0269 */
[----:B------:R-:W-:Y:S01]  /*2d80*/  SEL R3, RZ, c[0x0][0x27c], !P1 ;  /* 0x00009f00ff037a07 */ /* 0x000fe20004800000 */
[----:B------:R-:W-:Y:S01]  /*2d90*/  IMAD.WIDE.U32 R4, R25, c[0x0][0x260], R134 ;  /* 0x0000980019047a25 */ /* 0x000fe200078e0086 */
[----:B------:R-:W-:Y:S01]  /*2da0*/  IADD3 R149, P0, R225, R13, RZ ;  /* 0x0000000de1957210 */ /* 0x000fe20007f1e0ff */
[----:B------:R-:W-:Y:S01]  /*2db0*/  BAR.SYNC.DEFER_BLOCKING 0x0 ;  /* 0x0000000000007b1d */ /* 0x000fe20000010000 */
[----:B------:R-:W-:Y:S01]  /*2dc0*/  IADD3 R10, -R16, c[0x0][0x1d4], RZ ;  /* 0x00007500100a7a10 */ /* 0x000fe20007ffe1ff */
[----:B------:R-:W-:Y:S02]  /*2dd0*/  IMAD.IADD R3, R134, 0x1, R3 ;  /* 0x0000000186037824 */ /* 0x000fe400078e0203 */
[----:B------:R-:W-:Y:S01]  /*2de0*/  IMAD R9, R25, c[0x0][0x264], R5 ;  /* 0x0000990019097a24 */ /* 0x000fe200078e0205 */
[-C--:B------:R-:W-:Y:S01]  /*2df0*/  SEL R11, R16, R10.reuse, !P1 ;  /* 0x0000000a100b7207 */ /* 0x080fe20004800000 */
[----:B------:R-:W-:Y:S01]  /*2e00*/  IMAD.X R148, R22, 0x1, R19, P0 ;  /* 0x0000000116947824 */ /* 0x000fe200000e0613 */
[----:B------:R-:W-:Y:S01]  /*2e10*/  SHF.R.S32.HI R5, RZ, 0x1f, R3 ;  /* 0x0000001fff057819 */ /* 0x000fe20000011403 */
[----:B------:R-:W-:Y:S01]  /*2e20*/  IMAD.MOV.U32 R8, RZ, RZ, R4 ;  /* 0x000000ffff087224 */ /* 0x000fe200078e0004 */
[----:B------:R-:W-:Y:S01]  /*2e30*/  ISETP.GE.AND P0, PT, R133, c[0x0][0x27c], PT ;  /* 0x00009f0085007a0c */ /* 0x000fe20003f06270 */
[----:B------:R-:W-:Y:S01]  /*2e40*/  IMAD.WIDE.U32 R6, R25, c[0x0][0x210], R134 ;  /* 0x0000840019067a25 */ /* 0x000fe200078e0086 */
[CC--:B------:R-:W-:Y:S01]  /*2e50*/  LEA.HI R4, R5.reuse, R3.reuse, RZ, 0x3 ;  /* 0x0000000305047211 */ /* 0x0c0fe200078f18ff */
[----:B------:R-:W-:Y:S01]  /*2e60*/  ULDC.U8 UR4, c[0x0][0x298] ;  /* 0x0000a60000047ab9 */ /* 0x000fe20000000000 */
[----:B------:R-:W-:Y:S01]  /*2e70*/  LEA.HI R14, R5, R3, RZ, 0x6 ;  /* 0x00000003050e7211 */ /* 0x000fe200078f30ff */
[----:B------:R-:W-:Y:S01]  /*2e80*/  IMAD R7, R25, c[0x0][0x214], R7 ;  /* 0x0000850019077a24 */ /* 0x000fe200078e0207 */
[----:B------:R-:W-:Y:S01]  /*2e90*/  SEL R3, RZ, c[0x0][0x27c], !P0 ;  /* 0x00009f00ff037a07 */ /* 0x000fe20004000000 */
[----:B------:R-:W-:Y:S01]  /*2ea0*/  IMAD R5, R18, c[0x0][0x218], RZ ;  /* 0x0000860012057a24 */ /* 0x000fe200078e02ff */
[----:B------:R-:W-:Y:S01]  /*2eb0*/  SEL R10, R16, R10, !P0 ;  /* 0x0000000a100a7207 */ /* 0x000fe20004000000 */
[----:B------:R-:W-:Y:S01]  /*2ec0*/  IMAD.WIDE.U32 R98, R20, c[0x0][0x268], R8 ;  /* 0x00009a0014627a25 */ /* 0x000fe200078e0008 */
[----:B------:R-:W-:-:S02]  /*2ed0*/  SHF.R.S32.HI R8, RZ, 0x6, R14 ;  /* 0x00000006ff087819 */ /* 0x000fc4000001140e */
[----:B------:R-:W-:Y:S01]  /*2ee0*/  SHF.R.S32.HI R13, RZ, 0x1f, R10 ;  /* 0x0000001fff0d7819 */ /* 0x000fe2000001140a */
[----:B------:R-:W-:Y:S01]  /*2ef0*/  IMAD.IADD R3, R133, 0x1, R3 ;  /* 0x0000000185037824 */ /* 0x000fe200078e0203 */
[----:B------:R-:W-:Y:S01]  /*2f00*/  SHF.R.S32.HI R12, RZ, 0x1f, R11 ;  /* 0x0000001fff0c7819 */ /* 0x000fe2000001140b */
[----:B------:R-:W-:Y:S01]  /*2f10*/  IMAD.WIDE.U32 R96, R15, c[0x0][0x218], R6 ;  /* 0x000086000f607a25 */ /* 0x000fe200078e0006 */
[--C-:B------:R-:W-:Y:S02]  /*2f20*/  LOP3.LUT R7, R172, 0x38, R4.reuse, 0xf8, !PT ;  /* 0x00000038ac077812 */ /* 0x100fe400078ef804 */
[----:B------:R-:W-:Y:S01]  /*2f30*/  LOP3.LUT R6, R159, 0x38, R4, 0xf8, !PT ;  /* 0x000000389f067812 */ /* 0x000fe200078ef804 */
[----:B------:R-:W-:Y:S01]  /*2f40*/  IMAD R17, R15, c[0x0][0x21c], R5 ;  /* 0x000087000f117a24 */ /* 0x000fe200078e0205 */
[----:B------:R-:W-:Y:S01]  /*2f50*/  SHF.R.S32.HI R5, RZ, 0x1f, R3 ;  /* 0x0000001fff057819 */ /* 0x000fe20000011403 */
[C---:B------:R-:W-:Y:S01]  /*2f60*/  IMAD R9, R8.reuse, 0xc00, R2 ;  /* 0x00000c0008097824 */ /* 0x040fe200078e0202 */
[----:B------:R-:W-:Y:S01]  /*2f70*/  LEA.HI R13, R13, R10, RZ, 0x4 ;  /* 0x0000000a0d0d7211 */ /* 0x000fe200078f20ff */
[----:B------:R-:W-:Y:S01]  /*2f80*/  IMAD R10, R8, 0xc00, R173 ;  /* 0x00000c00080a7824 */ /* 0x000fe200078e02ad */
[----:B------:R-:W-:Y:S01]  /*2f90*/  LOP3.LUT R8, R7, R182, RZ, 0x3c, !PT ;  /* 0x000000b607087212 */ /* 0x000fe200078e3cff */
[----:B------:R-:W-:Y:S01]  /*2fa0*/  IMAD.MOV.U32 R183, RZ, RZ, c[0x0][0x1e0] ;  /* 0x00007800ffb77624 */ /* 0x000fe200078e00ff */
[----:B------:R-:W-:Y:S01]  /*2fb0*/  LOP3.LUT R6, R6, R23, RZ, 0x3c, !PT ;  /* 0x0000001706067212 */ /* 0x000fe200078e3cff */
[----:B------:R-:W-:Y:S01]  /*2fc0*/  IMAD.WIDE.U32 R178, R24, c[0x0][0x1e0], RZ ;  /* 0x0000780018b27a25 */ /* 0x000fe200078e00ff */
[----:B------:R-:W-:-:S02]  /*2fd0*/  LEA.HI R7, R5, R3, RZ, 0x6 ;  /* 0x0000000305077211 */ /* 0x000fc400078f30ff */
[----:B------:R-:W-:Y:S01]  /*2fe0*/  LEA.HI R3, R5, R3, RZ, 0x3 ;  /* 0x0000000305037211 */ /* 0x000fe200078f18ff */
[----:B------:R-:W-:Y:S01]  /*2ff0*/  IMAD.IADD R15, R9, 0x1, R6 ;  /* 0x00000001090f7824 */ /* 0x000fe200078e0206 */
[----:B------:R-:W-:Y:S01]  /*3000*/  LEA.HI R12, R12, R11, RZ, 0x4 ;  /* 0x0000000b0c0c7211 */ /* 0x000fe200078f20ff */
[----:B------:R-:W-:Y:S01]  /*3010*/  IMAD R11, R21, c[0x0][0x268], RZ ;  /* 0x00009a00150b7a24 */ /* 0x000fe200078e02ff */
[----:B------:R-:W-:Y:S01]  /*3020*/  SHF.R.S32.HI R5, RZ, 0x6, R7 ;  /* 0x00000006ff057819 */ /* 0x000fe20000011407 */
[----:B------:R-:W-:Y:S01]  /*3030*/  IMAD.IADD R16, R10, 0x1, R8 ;  /* 0x000000010a107824 */ /* 0x000fe200078e0208 */
[----:B------:R-:W-:Y:S01]  /*3040*/  LOP3.LUT R7, R172, 0x38, R3, 0xf8, !PT ;  /* 0x00000038ac077812 */ /* 0x000fe200078ef803 */
[----:B------:R-:W-:Y:S01]  /*3050*/  IMAD R18, R20, c[0x0][0x26c], R11 ;  /* 0x00009b0014127a24 */ /* 0x000fe200078e020b */
[----:B------:R-:W-:Y:S01]  /*3060*/  LOP3.LUT R6, R159, 0x38, R3, 0xf8, !PT ;  /* 0x000000389f067812 */ /* 0x000fe200078ef803 */
[----:B------:R-:W-:Y:S01]  /*3070*/  IMAD R11, R5, 0xc00, R2 ;  /* 0x00000c00050b7824 */ /* 0x000fe200078e0202 */
[----:B------:R-:W-:Y:S01]  /*3080*/  SHF.R.S32.HI R10, RZ, 0x4, R13 ;  /* 0x00000004ff0a7819 */ /* 0x000fe2000001140d */
[----:B------:R-:W-:Y:S01]  /*3090*/  IMAD.IADD R108, R99, 0x1, R18 ;  /* 0x00000001636c7824 */ /* 0x000fe200078e0212 */
[----:B------:R-:W-:Y:S01]  /*30a0*/  SHF.R.S32.HI R8, RZ, 0x4, R12 ;  /* 0x00000004ff087819 */ /* 0x000fe2000001140c */
[----:B------:R-:W-:Y:S01]  /*30b0*/  IMAD R12, R5, 0xc00, R173 ;  /* 0x00000c00050c7824 */ /* 0x000fe200078e02ad */
[----:B------:R-:W-:Y:S01]  /*30c0*/  LOP3.LUT R9, R7, R182, RZ, 0x3c, !PT ;  /* 0x000000b607097212 */ /* 0x000fe200078e3cff */
[----:B------:R-:W-:Y:S01]  /*30d0*/  IMAD.IADD R95, R97, 0x1, R17 ;  /* 0x00000001615f7824 */ /* 0x000fe200078e0211 */
[----:B------:R-:W-:Y:S01]  /*30e0*/  LOP3.LUT R7, R6, R23, RZ, 0x3c, !PT ;  /* 0x0000001706077212 */ /* 0x000fe200078e3cff */
[----:B------:R-:W-:Y:S01]  /*30f0*/  IMAD.SHL.U32 R137, R16, 0x2, RZ ;  /* 0x0000000210897824 */ /* 0x000fe200078e00ff */
        /* <DEDUP_REMOVED lines=15> */
[----:B------:R-:W-:Y:S02]  /*31f0*/  LOP3.LUT R7, R172, 0x38, R93, 0xf8, !PT ;  /* 0x00000038ac077812 */ /* 0x000fe400078ef85d */
[----:B------:R-:W-:Y:S02]  /*3200*/  SHF.R.S32.HI R6, RZ, 0x3, R6 ;  /* 0x00000003ff067819 */ /* 0x000fe40000011406 */
[----:B------:R-:W-:Y:S02]  /*3210*/  SHF.R.S32.HI R5, RZ, 0x3, R5 ;  /* 0x00000003ff057819 */ /* 0x000fe40000011405 */
[-C--:B------:R-:W-:Y:S01]  /*3220*/  LOP3.LUT R11, R9, R23.reuse, RZ, 0x3c, !PT ;  /* 0x00000017090b7212 */ /* 0x080fe200078e3cff */
[----:B------:R-:W-:Y:S01]  /*3230*/  IMAD R8, R6, 0xc00, R2 ;  /* 0x00000c0006087824 */ /* 0x000fe200078e0202 */
[----:B------:R-:W-:Y:S01]  /*3240*/  LOP3.LUT R9, R172, 0x38, R94, 0xf8, !PT ;  /* 0x00000038ac097812 */ /* 0x000fe200078ef85e */
[----:B------:R-:W-:Y:S01]  /*3250*/  IMAD R6, R6, 0xc00, R173 ;  /* 0x00000c0006067824 */ /* 0x000fe200078e02ad */
[----:B------:R-:W-:-:S02]  /*3260*/  LOP3.LUT R12, R10, R23, RZ, 0x3c, !PT ;  /* 0x000000170a0c7212 */ /* 0x000fc400078e3cff */
[-C--:B------:R-:W-:Y:S01]  /*3270*/  LOP3.LUT R10, R7, R182.reuse, RZ, 0x3c, !PT ;  /* 0x000000b6070a7212 */ /* 0x080fe200078e3cff */
[----:B------:R-:W-:Y:S01]  /*3280*/  IMAD R7, R5, 0xc00, R2 ;  /* 0x00000c0005077824 */ /* 0x000fe200078e0202 */
[----:B------:R-:W-:Y:S01]  /*3290*/  LOP3.LUT R2, R9, R182, RZ, 0x3c, !PT ;  /* 0x000000b609027212 */ /* 0x000fe200078e3cff */
[----:B------:R-:W-:Y:S01]  /*32a0*/  IMAD R5, R5, 0xc00, R173 ;  /* 0x00000c0005057824 */ /* 0x000fe200078e02ad */
[----:B------:R-:W-:Y:S01]  /*32b0*/  SHF.R.S32.HI R19, RZ, 0x1f, R24 ;  /* 0x0000001fff137819 */ /* 0x000fe20000011418 */
[----:B------:R-:W-:Y:S01]  /*32c0*/  IMAD.IADD R8, R8, 0x1, R12 ;  /* 0x0000000108087824 */ /* 0x000fe200078e020c */
[----:B------:R-:W-:Y:S01]  /*32d0*/  ISETP.NE.AND P0, PT, RZ, UR4, PT ;  /* 0x00000004ff007c0c */ /* 0x000fe2000bf05270 */
[----:B------:R-:W-:Y:S01]  /*32e0*/  IMAD.IADD R5, R5, 0x1, R2 ;  /* 0x0000000105057824 */ /* 0x000fe200078e0202 */
[----:B------:R-:W-:Y:S01]  /*32f0*/  LOP3.LUT R110, R4, 0xfffffff8, RZ, 0xc0, !PT ;  /* 0xfffffff8046e7812 */ /* 0x000fe200078ec0ff */
[----:B------:R-:W-:Y:S01]  /*3300*/  IMAD R2, R19, c[0x0][0x1e0], RZ ;  /* 0x0000780013027a24 */ /* 0x000fe200078e02ff */
[----:B------:R-:W-:Y:S01]  /*3310*/  LOP3.LUT R109, R3, 0xfffffff8, RZ, 0xc0, !PT ;  /* 0xfffffff8036d7812 */ /* 0x000fe200078ec0ff */
[----:B------:R-:W-:Y:S01]  /*3320*/  IMAD.IADD R7, R7, 0x1, R11 ;  /* 0x0000000107077824 */ /* 0x000fe200078e020b */
[C---:B------:R-:W-:Y:S01]  /*3330*/  SHF.L.U64.HI R165, R183.reuse, R165, c[0x0][0x1e4] ;  /* 0x00007900b7a57619 */ /* 0x040fe200000102a5 */
[----:B------:R-:W-:Y:S01]  /*3340*/  IMAD.IADD R6, R6, 0x1, R10 ;  /* 0x0000000106067824 */ /* 0x000fe200078e020a */
[----:B------:R-:W-:Y:S01]  /*3350*/  P2R R144, PR, RZ, 0x1 ;  /* 0x00000001ff907803 */ /* 0x000fe20000000000 */
[----:B------:R-:W-:Y:S01]  /*3360*/  IMAD R2, R24, c[0x0][0x1e4], R2 ;  /* 0x0000790018027a24 */ /* 0x000fe200078e0202 */
[----:B------:R-:W-:Y:S01]  /*3370*/  SHF.R.S32.HI R114, RZ, 0x1f, R110 ;  /* 0x0000001fff727819 */ /* 0x000fe2000001146e */
[----:B------:R-:W-:Y:S01]  /*3380*/  IMAD.SHL.U32 R183, R183, 0x20, RZ ;  /* 0x00000020b7b77824 */ /* 0x000fe200078e00ff */
[----:B------:R-:W-:Y:S01]  /*3390*/  SHF.R.S32.HI R113, RZ, 0x1f, R109 ;  /* 0x0000001fff717819 */ /* 0x000fe2000001146d */
[----:B------:R-:W-:Y:S01]  /*33a0*/  IMAD.IADD R138, R179, 0x1, R2 ;  /* 0x00000001b38a7824 */ /* 0x000fe200078e0202 */
[----:B------:R-:W-:Y:S01]  /*33b0*/  SHF.R.S32.HI R112, RZ, 0x1f, R93 ;  /* 0x0000001fff707819 */ /* 0x000fe2000001145d */
[----:B------:R-:W-:Y:S01]  /*33c0*/  IMAD.SHL.U32 R129, R8, 0x2, RZ ;  /* 0x0000000208817824 */ /* 0x000fe200078e00ff */
[----:B------:R-:W-:Y:S01]  /*33d0*/  SHF.R.S32.HI R111, RZ, 0x1f, R94 ;  /* 0x0000001fff6f7819 */ /* 0x000fe2000001145e */
[----:B------:R-:W-:Y:S01]  /*33e0*/  IMAD.SHL.U32 R128, R7, 0x2, RZ ;  /* 0x0000000207807824 */ /* 0x000fe200078e00ff */
[----:B------:R-:W-:Y:S01]  /*33f0*/  ISETP.GE.AND P0, PT, R185, 0x1, PT ;  /* 0x00000001b900780c */ /* 0x000fe20003f06270 */
[----:B------:R-:W-:-:S02]  /*3400*/  IMAD.SHL.U32 R127, R6, 0x2, RZ ;  /* 0x00000002067f7824 */ /* 0x000fc400078e00ff */
[----:B------:R-:W-:Y:S02]  /*3410*/  IMAD.SHL.U32 R126, R5, 0x2, RZ ;  /* 0x00000002057e7824 */ /* 0x000fe400078e00ff */
.L_x_2393:
        /* <DEDUP_REMOVED lines=76> */
.L_x_2357:
[----:B------:R-:W-:Y:S05]  /*38e0*/  BSYNC B0 ;  /* 0x0000000000007941 */ /* 0x000fea0003800000 */
.L_x_2356:
        /* <DEDUP_REMOVED lines=66> */
.L_x_2359:
[----:B------:R-:W-:Y:S05]  /*3d10*/  BSYNC B0 ;  /* 0x0000000000007941 */ /* 0x000fea0003800000 */
.L_x_2358:
        /* <DEDUP_REMOVED lines=82> */
.L_x_2363:
[----:B------:R-:W-:Y:S05]  /*4240*/  BSYNC B0 ;  /* 0x0000000000007941 */ /* 0x000fea0003800000 */
.L_x_2362:
        /* <DEDUP_REMOVED lines=56> */
.L_x_2365:
[----:B------:R-:W-:Y:S05]  /*45d0*/  BSYNC B0 ;  /* 0x0000000000007941 */ /* 0x000fea0003800000 */
.L_x_2364:
        /* <DEDUP_REMOVED lines=56> */
.L_x_2367:
[----:B------:R-:W-:Y:S05]  /*4960*/  BSYNC B0 ;  /* 0x0000000000007941 */ /* 0x000fea0003800000 */
.L_x_2366:
        /* <DEDUP_REMOVED lines=55> */
.L_x_2361:
[----:B------:R-:W-:Y:S05]  /*4ce0*/  BSYNC B1 ;  /* 0x0000000000017941 */ /* 0x000fea0003800000 */
.L_x_2360:
        /* <DEDUP_REMOVED lines=57> */
.L_x_2370:
[----:B------:R-:W-:Y:S05]  /*5080*/  BSYNC B0 ;  /* 0x0000000000007941 */ /* 0x000fea0003800000 */
.L_x_2369:
        /* <DEDUP_REMOVED lines=56> */
.L_x_2372:
[----:B------:R-:W-:Y:S05]  /*5410*/  BSYNC B0 ;  /* 0x0000000000007941 */ /* 0x000fea0003800000 */
.L_x_2371:
        /* <DEDUP_REMOVED lines=56> */
.L_x_2374:
[----:B------:R-:W-:Y:S05]  /*57a0*/  BSYNC B0 ;  /* 0x0000000000007941 */ /* 0x000fea0003800000 */
.L_x_2373:
        /* <DEDUP_REMOVED lines=56> */
.L_x_2355:
        /* <DEDUP_REMOVED lines=36> */
.L_x_2376:
[----:B------:R-:W-:Y:S05]  /*5d70*/  BSYNC B0 ;  /* 0x0000000000007941 */ /* 0x000fea0003800000 */
.L_x_2375:
        /* <DEDUP_REMOVED lines=30> */
[----:B------:R-:W-:Y:S01]  /*5f60*/  PRMT R43, R9, 0x7610, R43 ;  /* 0x00007610092b7816 */ /* 0x000fe2000000002b */
[----:B------:R-:W-:Y:S01]  /*5f70*/  CS2R R60, SRZ ;  /* 0x00000000003c7805 */ /* 0x000fe2000001ff00 */
        /* <DEDUP_REMOVED lines=27> */
.L_x_2378:
[----:B------:R-:W-:Y:S05]  /*6130*/  BSYNC B0 ;  /* 0x0000000000007941 */ /* 0x000fea0003800000 */
.L_x_2377:
        /* <DEDUP_REMOVED lines=34> */
[CC--:B------:R-:W-:Y:S04]  /*6360*/  IADD3 R2, P1, P0, R90.reuse, R71.reuse, R110 ;  /* 0x000000475a027210 */ /* 0x0c0fe8000783e06e */
[CC--:B------:R-:W-:Y:S03]  /*6370*/  IADD3.X R8, R89.reuse, R72.reuse, R114, P1, P0 ;  /* 0x0000004859087210 */ /* 0x0c0fe60000fe0472 */
        /* <DEDUP_REMOVED lines=9> */
[----:B------:R-:W-:Y:S02]  /*6410*/  @!P0 SHF.R.U32.HI R3, RZ, 0x10, R7 ;  /* 0x00000010ff038819 */ /* 0x000fe40000011607 */
[----:B------:R-:W-:Y:S02]  /*6420*/  @!P0 SHF.R.U64 R8, R36, 0x10, R37 ;  /* 0x0000001024088819 */ /* 0x000fe40000001225 */
[----:B------:R-:W-:Y:S01]  /*6430*/  @!P0 SHF.R.U64 R36, R38, 0x10, R39 ;  /* 0x0000001026248819 */ /* 0x000fe20000001227 */
[C---:B-1----:R-:W-:Y:S01]  /*6440*/  @!P0 IMAD.U32 R42, R54.reuse, 0x10000, RZ ;  /* 0x00010000362a8824 */ /* 0x042fe200078e00ff */
[----:B------:R-:W-:Y:S01]  /*6450*/  @!P0 LOP3.LUT R44, R54, 0xffff0000, RZ, 0xc0, !PT ;  /* 0xffff0000362c8812 */ /* 0x000fe200078ec0ff */
[C---:B------:R-:W-:Y:S01]  /*6460*/  @!P0 IMAD.U32 R46, R55.reuse, 0x10000, RZ ;  /* 0x00010000372e8824 */ /* 0x040fe200078e00ff */
[----:B------:R-:W-:Y:S02]  /*6470*/  @!P0 LOP3.LUT R48, R55, 0xffff0000, RZ, 0xc0, !PT ;  /* 0xffff000037308812 */ /* 0x000fe400078ec0ff */
[----:B------:R-:W-:Y:S02]  /*6480*/  @!P0 PRMT R43, R43, 0x5410, R36 ;  /* 0x000054102b2b8816 */ /* 0x000fe40000000024 */
[----:B------:R-:W-:Y:S02]  /*6490*/  @!P0 LOP3.LUT R36, R52, 0xffff0000, RZ, 0xc0, !PT ;  /* 0xffff000034248812 */ /* 0x000fe400078ec0ff */
[--C-:B------:R-:W-:Y:S01]  /*64a0*/  @!P0 SHF.R.U64 R2, R4, 0x10, R5.reuse ;  /* 0x0000001004028819 */ /* 0x100fe20000001205 */
[----:B------:R-:W-:Y:S01]  /*64b0*/  @!P0 IMAD.U32 R41, R43, 0x10000, RZ ;  /* 0x000100002b298824 */ /* 0x000fe200078e00ff */
[----:B------:R-:W-:Y:S02]  /*64c0*/  @!P0 SHF.R.U32.HI R4, RZ, 0x10, R5 ;  /* 0x00000010ff048819 */ /* 0x000fe40000011605 */
[----:B------:R-:W-:Y:S02]  /*64d0*/  @!P0 PRMT R35, R35, 0x5410, R8 ;  /* 0x0000541023238816 */ /* 0x000fe40000000008 */
[----:B------:R-:W-:Y:S02]  /*64e0*/  @!P0 SHF.R.U32.HI R9, RZ, 0x10, R37 ;  /* 0x00000010ff098819 */ /* 0x000fe40000011625 */
[----:B------:R-:W-:Y:S02]  /*64f0*/  @!P0 PRMT R2, R10, 0x5432, R2 ;  /* 0x000054320a028816 */ /* 0x000fe40000000002 */
[----:B------:R-:W-:Y:S02]  /*6500*/  @!P0 SHF.R.U32.HI R38, RZ, 0x10, R39 ;  /* 0x00000010ff268819 */ /* 0x000fe40000011627 */
[C---:B------:R-:W-:Y:S01]  /*6510*/  @!P0 PRMT R39, R40.reuse, 0x5410, R9 ;  /* 0x0000541028278816 */ /* 0x040fe20000000009 */
[C---:B------:R-:W-:Y:S01]  /*6520*/  @!P0 IMAD.U32 R9, R35.reuse, 0x10000, RZ ;  /* 0x0001000023098824 */ /* 0x040fe200078e00ff */
[----:B------:R-:W-:Y:S02]  /*6530*/  @!P0 LOP3.LUT R35, R35, 0xffff0000, RZ, 0xc0, !PT ;  /* 0xffff000023238812 */ /* 0x000fe400078ec0ff */
[----:B------:R-:W-:Y:S02]  /*6540*/  @!P0 PRMT R47, R40, 0x5432, R38 ;  /* 0x00005432282f8816 */ /* 0x000fe40000000026 */
[----:B------:R-:W-:Y:S02]  /*6550*/  @!P0 LOP3.LUT R40, R53, 0xffff0000, RZ, 0xc0, !PT ;  /* 0xffff000035288812 */ /* 0x000fe400078ec0ff */
[----:B------:R-:W-:Y:S01]  /*6560*/  @!P0 SHF.R.U64 R5, R6, 0x10, R7 ;  /* 0x0000001006058819 */ /* 0x000fe20000001207 */
[----:B------:R-:W-:Y:S01]  /*6570*/  @!P0 IMAD.U32 R7, R2, 0x10000, RZ ;  /* 0x0001000002078824 */ /* 0x000fe200078e00ff */
[----:B------:R-:W-:Y:S02]  /*6580*/  @!P0 PRMT R6, R10, 0x5410, R4 ;  /* 0x000054100a068816 */ /* 0x000fe40000000004 */
[C---:B------:R-:W-:Y:S02]  /*6590*/  @!P0 LOP3.LUT R4, R12.reuse, 0xffff0000, RZ, 0xc0, !PT ;  /* 0xffff00000c048812 */ /* 0x040fe400078ec0ff */
[C---:B------:R-:W-:Y:S01]  /*65a0*/  @!P0 PRMT R10, R11.reuse, 0x5410, R3 ;  /* 0x000054100b0a8816 */ /* 0x040fe20000000003 */
[----:B------:R-:W-:Y:S01]  /*65b0*/  @!P0 IMAD.U32 R3, R12, 0x10000, RZ ;  /* 0x000100000c038824 */ /* 0x000fe200078e00ff */
[----:B------:R-:W-:Y:S01]  /*65c0*/  @!P0 PRMT R8, R11, 0x5432, R5 ;  /* 0x000054320b088816 */ /* 0x000fe20000000005 */
[----:B------:R-:W-:Y:S01]  /*65d0*/  @!P0 IMAD.U32 R11, R52, 0x10000, RZ ;  /* 0x00010000340b8824 */ /* 0x000fe200078e00ff */
[----:B------:R-:W-:Y:S01]  /*65e0*/  @!P0 LOP3.LUT R5, R2, 0xffff0000, RZ, 0xc0, !PT ;  /* 0xffff000002058812 */ /* 0x000fe200078ec0ff */
[----:B------:R-:W-:Y:S01]  /*65f0*/  @!P0 FMUL.FTZ R37, R3, R9 ;  /* 0x0000000903258220 */ /* 0x000fe20000410000 */
[----:B------:R-:W-:Y:S01]  /*6600*/  @!P0 LOP3.LUT R43, R43, 0xffff0000, RZ, 0xc0, !PT ;  /* 0xffff00002b2b8812 */ /* 0x000fe200078ec0ff */
[C---:B------:R-:W-:Y:S02]  /*6610*/  @!P0 FMUL.FTZ R38, R4.reuse, R35 ;  /* 0x0000002304268220 */ /* 0x040fe40000410000 */
[-C--:B------:R-:W-:Y:S01]  /*6620*/  @!P0 FFMA.FTZ R86, R11, R7.reuse, -R37 ;  /* 0x000000070b568223 */ /* 0x080fe20000010825 */
[----:B------:R-:W-:Y:S01]  /*6630*/  @!P0 SHF.L.U32 R37, R39, 0x10, RZ ;  /* 0x0000001027258819 */ /* 0x000fe200000006ff */
[----:B------:R-:W-:Y:S01]  /*6640*/  @!P0 FMUL.FTZ R2, R3, R7 ;  /* 0x0000000703028220 */ /* 0x000fe20000410000 */
[----:B------:R-:W-:Y:S01]  /*6650*/  @!P0 LOP3.LUT R39, R39, 0xffff0000, RZ, 0xc0, !PT ;  /* 0xffff000027278812 */ /* 0x000fe200078ec0ff */
[-C--:B------:R-:W-:Y:S02]  /*6660*/  @!P0 FMUL.FTZ R3, R4, R5.reuse ;  /* 0x0000000504038220 */ /* 0x080fe40000410000 */
[----:B------:R-:W-:Y:S01]  /*6670*/  @!P0 FFMA.FTZ R85, R36, R5, -R38 ;  /* 0x0000000524558223 */ /* 0x000fe20000010826 */
[C---:B------:R-:W-:Y:S01]  /*6680*/  @!P0 LOP3.LUT R5, R13.reuse, 0xffff0000, RZ, 0xc0, !PT ;  /* 0xffff00000d058812 */ /* 0x040fe200078ec0ff */
[----:B------:R-:W-:Y:S02]  /*6690*/  @!P0 IMAD.U32 R4, R13, 0x10000, RZ ;  /* 0x000100000d048824 */ /* 0x000fe400078e00ff */
[----:B------:R-:W-:Y:S02]  /*66a0*/  @!P0 FFMA.FTZ R2, R9, R11, R2 ;  /* 0x0000000b09028223 */ /* 0x000fe40000010002 */
[----:B------:R-:W-:Y:S02]  /*66b0*/  @!P0 IMAD.U32 R38, R53, 0x10000, RZ ;  /* 0x0001000035268824 */ /* 0x000fe400078e00ff */
[C---:B------:R-:W-:Y:S01]  /*66c0*/  @!P0 IMAD.U32 R7, R6.reuse, 0x10000, RZ ;  /* 0x0001000006078824 */ /* 0x040fe200078e00ff */
[----:B------:R-:W-:Y:S01]  /*66d0*/  @!P0 LOP3.LUT R6, R6, 0xffff0000, RZ, 0xc0, !PT ;  /* 0xffff000006068812 */ /* 0x000fe200078ec0ff */
[C---:B------:R-:W-:Y:S02]  /*66e0*/  @!P0 FMUL.FTZ R9, R4.reuse, R37 ;  /* 0x0000002504098220 */ /* 0x040fe40000410000 */
[C---:B------:R-:W-:Y:S02]  /*66f0*/  @!P0 FMUL.FTZ R11, R5.reuse, R39 ;  /* 0x00000027050b8220 */ /* 0x040fe40000410000 */
[-C--:B------:R-:W-:Y:S02]  /*6700*/  @!P0 FMUL.FTZ R4, R4, R7.reuse ;  /* 0x0000000704048220 */ /* 0x080fe40000410000 */
[----:B------:R-:W-:Y:S01]  /*6710*/  @!P0 FFMA.FTZ R84, R38, R7, -R9 ;  /* 0x0000000726548223 */ /* 0x000fe20000010809 */
[----:B------:R-:W-:Y:S01]  /*6720*/  @!P0 LOP3.LUT R7, R14, 0xffff0000, RZ, 0xc0, !PT ;  /* 0xffff00000e078812 */ /* 0x000fe200078ec0ff */
[-C--:B------:R-:W-:Y:S01]  /*6730*/  @!P0 FMUL.FTZ R5, R5, R6.reuse ;  /* 0x0000000605058220 */ /* 0x080fe20000410000 */
[----:B------:R-:W-:Y:S01]  /*6740*/  @!P0 SHF.L.U32 R9, R8, 0x10, RZ ;  /* 0x0000001008098819 */ /* 0x000fe200000006ff */
[----:B------:R-:W-:Y:S01]  /*6750*/  @!P0 FFMA.FTZ R83, R40, R6, -R11 ;  /* 0x0000000628538223 */ /* 0x000fe2000001080b */
[----:B------:R-:W-:Y:S01]  /*6760*/  @!P0 LOP3.LUT R8, R8, 0xffff0000, RZ, 0xc0, !PT ;  /* 0xffff000008088812 */ /* 0x000fe200078ec0ff */
[----:B------:R-:W-:Y:S02]  /*6770*/  @!P0 IMAD.U32 R6, R14, 0x10000, RZ ;  /* 0x000100000e068824 */ /* 0x000fe400078e00ff */
[----:B------:R-:W-:Y:S02]  /*6780*/  @!P0 FMUL.FTZ R45, R7, R43 ;  /* 0x0000002b072d8220 */ /* 0x000fe40000410000 */
[C---:B------:R-:W-:Y:S02]  /*6790*/  @!P0 FMUL.FTZ R11, R6.reuse, R41 ;  /* 0x00000029060b8220 */ /* 0x040fe40000410000 */
[-C--:B------:R-:W-:Y:S02]  /*67a0*/  @!P0 FMUL.FTZ R6, R6, R9.reuse ;  /* 0x0000000906068220 */ /* 0x080fe40000410000 */
        /* <DEDUP_REMOVED lines=11> */
[----:B------:R-:W-:Y:S01]  /*6860*/  @!P0 FFMA.FTZ R3, R35, R36, R3 ;  /* 0x0000002423038223 */ /* 0x000fe20000010003 */
[----:B------:R-:W-:Y:S01]  /*6870*/  @!P0 F2FP.BF16.PACK_AB R35, R81, R82 ;  /* 0x000000525123823e */ /* 0x000fe200000010ff */
[----:B------:R-:W-:Y:S01]  /*6880*/  @!P0 FFMA.FTZ R4, R37, R38, R4 ;  /* 0x0000002625048223 */ /* 0x000fe20000010004 */
[----:B------:R-:W-:Y:S01]  /*6890*/  @!P0 F2FP.BF16.PACK_AB R36, R85, R86 ;  /* 0x000000565524823e */ /* 0x000fe200000010ff */
[-C--:B------:R-:W-:Y:S02]  /*68a0*/  @!P0 FMUL.FTZ R8, R8, R11.reuse ;  /* 0x0000000b08088220 */ /* 0x080fe40000410000 */
[----:B------:R-:W-:Y:S01]  /*68b0*/  @!P0 FFMA.FTZ R11, R46, R11, -R73 ;  /* 0x0000000b2e0b8223 */ /* 0x000fe20000010849 */
[----:B------:R-:W-:Y:S01]  /*68c0*/  @!P0 MOV R52, R36 ;  /* 0x0000002400348202 */ /* 0x000fe20000000f00 */
[----:B------:R-:W-:Y:S01]  /*68d0*/  @!P0 FFMA.FTZ R80, R48, R10, -R80 ;  /* 0x0000000a30508223 */ /* 0x000fe20000010850 */
[----:B------:R-:W-:Y:S01]  /*68e0*/  @!P0 F2FP.BF16.PACK_AB R73, R83, R84 ;  /* 0x000000545349823e */ /* 0x000fe200000010ff */
[----:B------:R-:W-:Y:S02]  /*68f0*/  @!P0 FFMA.FTZ R5, R39, R40, R5 ;  /* 0x0000002827058223 */ /* 0x000fe40000010005 */
[----:B------:R-:W-:Y:S01]  /*6900*/  @!P0 FFMA.FTZ R6, R41, R42, R6 ;  /* 0x0000002a29068223 */ /* 0x000fe20000010006 */
[----:B------:R-:W-:Y:S01]  /*6910*/  @!P0 F2FP.BF16.PACK_AB R11, R80, R11 ;  /* 0x0000000b500b823e */ /* 0x000fe200000010ff */
[----:B------:R-:W-:Y:S01]  /*6920*/  @!P0 FMUL.FTZ R9, R9, R10 ;  /* 0x0000000a09098220 */ /* 0x000fe20000410000 */
        /* <DEDUP_REMOVED lines=16> */
.L_x_2382:
[----:B------:R-:W-:Y:S05]  /*6a30*/  BSYNC B0 ;  /* 0x0000000000007941 */ /* 0x000fea0003800000 */
.L_x_2381:
[----:B------:R-:W-:Y:S11]  /*6a40*/  ISETP.GE.AND P0, PT, R133, c[0x0][0x1d4], PT ;  /* 0x0000750085007a0c */ /* 0x000ff60003f06270 */
[----:B------:R-:W-:Y:S02]  /*6a50*/  @!UPT UIADD3 URZ, URZ, URZ, URZ ;  /* 0x0000003f3f3ff290 */ /* 0x000fe4000fffe03f */
[----:B------:R-:W-:-:S05]  /*6a60*/  @P0 BRA `(.L_x_2380) ;  /* 0x000006f000000947 */ /* 0x000fca0003800000 */
[----:B------:R-:W-:Y:S01]  /*6a70*/  ISETP.GE.AND P2, PT, R94, c[0x0][0x1d4], PT ;  /* 0x000075005e007a0c */ /* 0x000fe20003f46270 */
[----:B-1----:R-:W-:Y:S01]  /*6a80*/  LDS.128 R12, [R126+0xa080] ;  /* 0x00a080007e0c7984 */ /* 0x002fe20000000c00 */
        /* <DEDUP_REMOVED lines=12> */
[--C-:B------:R-:W-:Y:S02]  /*6b50*/  @!P0 SHF.R.U64 R4, R18, 0x10, R19.reuse ;  /* 0x0000001012048819 */ /* 0x100fe40000001213 */
[----:B------:R-:W-:Y:S01]  /*6b60*/  @!P0 SHF.R.U32.HI R3, RZ, 0x10, R19 ;  /* 0x00000010ff038819 */ /* 0x000fe20000011613 */
[----:B-1----:R-:W-:Y:S01]  /*6b70*/  @!P0 IMAD.U32 R11, R44, 0x10000, RZ ;  /* 0x000100002c0b8824 */ /* 0x002fe200078e00ff */
[C---:B------:R-:W-:Y:S01]  /*6b80*/  @!P0 LOP3.LUT R38, R46.reuse, 0xffff0000, RZ, 0xc0, !PT ;  /* 0xffff00002e268812 */ /* 0x040fe200078ec0ff */
[----:B------:R-:W-:Y:S01]  /*6b90*/  @!P0 IMAD.U32 R36, R46, 0x10000, RZ ;  /* 0x000100002e248824 */ /* 0x000fe200078e00ff */
[C---:B------:R-:W-:Y:S01]  /*6ba0*/  @!P0 LOP3.LUT R42, R47.reuse, 0xffff0000, RZ, 0xc0, !PT ;  /* 0xffff00002f2a8812 */ /* 0x040fe200078ec0ff */
[----:B------:R-:W-:Y:S01]  /*6bb0*/  @!P0 IMAD.U32 R40, R47, 0x10000, RZ ;  /* 0x000100002f288824 */ /* 0x000fe200078e00ff */
[----:B------:R-:W-:Y:S01]  /*6bc0*/  @!P0 PRMT R10, R29, 0x5410, R3 ;  /* 0x000054101d0a8816 */ /* 0x000fe20000000003 */
[----:B------:R-:W-:Y:S01]  /*6bd0*/  @!P0 IMAD.U32 R3, R12, 0x10000, RZ ;  /* 0x000100000c038824 */ /* 0x000fe200078e00ff */
[----:B------:R-:W-:Y:S02]  /*6be0*/  @!P0 SHF.R.U32.HI R6, RZ, 0x10, R17 ;  /* 0x00000010ff068819 */ /* 0x000fe40000011611 */
[----:B------:R-:W-:Y:S02]  /*6bf0*/  @!P0 LOP3.LUT R17, R44, 0xffff0000, RZ, 0xc0, !PT ;  /* 0xffff00002c118812 */ /* 0x000fe400078ec0ff */
[----:B------:R-:W-:Y:S02]  /*6c00*/  @!P0 SHF.R.U64 R5, R56, 0x10, R57 ;  /* 0x0000001038058819 */ /* 0x000fe40000001239 */
[----:B------:R-:W-:Y:S02]  /*6c10*/  @!P0 SHF.R.U64 R8, R58, 0x10, R59 ;  /* 0x000000103a088819 */ /* 0x000fe4000000123b */
[----:B------:R-:W-:Y:S02]  /*6c20*/  @!P0 PRMT R5, R49, 0x5410, R5 ;  /* 0x0000541031058816 */ /* 0x000fe40000000005 */
[----:B------:R-:W-:Y:S02]  /*6c30*/  @!P0 SHF.R.U32.HI R9, RZ, 0x10, R59 ;  /* 0x00000010ff098819 */ /* 0x000fe4000001163b */
[----:B------:R-:W-:Y:S02]  /*6c40*/  @!P0 LOP3.LUT R16, R5, 0xffff0000, RZ, 0xc0, !PT ;  /* 0xffff000005108812 */ /* 0x000fe400078ec0ff */
[----:B------:R-:W-:Y:S02]  /*6c50*/  @!P0 PRMT R2, R28, 0x5432, R2 ;  /* 0x000054321c028816 */ /* 0x000fe40000000002 */
[----:B------:R-:W-:Y:S02]  /*6c60*/  @!P0 SHF.R.U32.HI R7, RZ, 0x10, R57 ;  /* 0x00000010ff078819 */ /* 0x000fe40000011639 */
[----:B------:R-:W-:Y:S02]  /*6c70*/  @!P0 PRMT R37, R50, 0x5410, R8 ;  /* 0x0000541032258816 */ /* 0x000fe40000000008 */
[----:B------:R-:W-:Y:S02]  /*6c80*/  @!P0 PRMT R8, R29, 0x5432, R4 ;  /* 0x000054321d088816 */ /* 0x000fe40000000004 */
[----:B------:R-:W-:Y:S02]  /*6c90*/  @!P0 LOP3.LUT R4, R12, 0xffff0000, RZ, 0xc0, !PT ;  /* 0xffff00000c048812 */ /* 0x000fe400078ec0ff */
[----:B------:R-:W-:Y:S02]  /*6ca0*/  @!P0 LOP3.LUT R29, R45, 0xffff0000, RZ, 0xc0, !PT ;  /* 0xffff00002d1d8812 */ /* 0x000fe400078ec0ff */
[----:B------:R-:W-:Y:S01]  /*6cb0*/  @!P0 PRMT R41, R50, 0x5432, R9 ;  /* 0x0000543232298816 */ /* 0x000fe20000000009 */
[----:B------:R-:W-:Y:S01]  /*6cc0*/  @!P0 IMAD.U32 R9, R5, 0x10000, RZ ;  /* 0x0001000005098824 */ /* 0x000fe200078e00ff */
[----:B------:R-:W-:Y:S01]  /*6cd0*/  @!P0 LOP3.LUT R5, R2, 0xffff0000, RZ, 0xc0, !PT ;  /* 0xffff000002058812 */ /* 0x000fe200078ec0ff */
[----:B------:R-:W-:Y:S01]  /*6ce0*/  @!P0 FMUL.FTZ R19, R4, R16 ;  /* 0x0000001004138220 */ /* 0x000fe20000410000 */
[----:B------:R-:W-:Y:S01]  /*6cf0*/  @!P0 PRMT R35, R49, 0x5432, R7 ;  /* 0x0000543231238816 */ /* 0x000fe20000000007 */
[----:B------:R-:W-:Y:S01]  /*6d00*/  @!P0 IMAD.U32 R7, R2, 0x10000, RZ ;  /* 0x0001000002078824 */ /* 0x000fe200078e00ff */
[----:B------:R-:W-:Y:S01]  /*6d10*/  @!P0 PRMT R6, R28, 0x5410, R6 ;  /* 0x000054101c068816 */ /* 0x000fe20000000006 */
[----:B------:R-:W-:Y:S01]  /*6d20*/  @!P0 FMUL.FTZ R18, R3, R9 ;  /* 0x0000000903128220 */ /* 0x000fe20000410000 */
[----:B------:R-:W-:Y:S01]  /*6d30*/  @!P0 LOP3.LUT R28, R35, 0xffff0000, RZ, 0xc0, !PT ;  /* 0xffff0000231c8812 */ /* 0x000fe200078ec0ff */
[-C--:B------:R-:W-:Y:S02]  /*6d40*/  @!P0 FMUL.FTZ R2, R3, R7.reuse ;  /* 0x0000000703028220 */ /* 0x080fe40000410000 */
[----:B------:R-:W-:Y:S01]  /*6d50*/  @!P0 FFMA.FTZ R59, R11, R7, -R18 ;  /* 0x000000070b3b8223 */ /* 0x000fe20000010812 */
[----:B------:R-:W-:Y:S01]  /*6d60*/  @!P0 SHF.L.U32 R18, R35, 0x10, RZ ;  /* 0x0000001023128819 */ /* 0x000fe200000006ff */
        /* <DEDUP_REMOVED lines=15> */
[-C--:B------:R-:W-:Y:S01]  /*6e60*/  @!P0 FMUL.FTZ R5, R5, R6.reuse ;  /* 0x0000000605058220 */ /* 0x080fe20000410000 */
[C---:B------:R-:W-:Y:S01]  /*6e70*/  @!P0 SHF.L.U32 R9, R8.reuse, 0x10, RZ ;  /* 0x0000001008098819 */ /* 0x040fe200000006ff */
        /* <DEDUP_REMOVED lines=15> */
[----:B------:R-:W-:Y:S02]  /*6f70*/  @!P0 FMUL.FTZ R43, R8, R39 ;  /* 0x00000027082b8220 */ /* 0x000fe40000410000 */
        /* <DEDUP_REMOVED lines=30> */
.L_x_2380:
[----:B------:R-:W-:Y:S05]  /*7160*/  BSYNC B1 ;  /* 0x0000000000017941 */ /* 0x000fea0003800000 */
.L_x_2379:
        /* <DEDUP_REMOVED lines=118> */
.L_x_2384:
[----:B------:R-:W-:Y:S05]  /*78d0*/  BSYNC B0 ;  /* 0x0000000000007941 */ /* 0x000fea0003800000 */
.L_x_2383:
        /* <DEDUP_REMOVED lines=11> */
[--C-:B------:R-:W-:Y:S02]  /*7990*/  @!P0 SHF.R.U64 R2, R24, 0x10, R25.reuse ;  /* 0x0000001018028819 */ /* 0x100fe40000001219 */
[----:B------:R-:W-:Y:S02]  /*79a0*/  @!P0 SHF.R.U32.HI R3, RZ, 0x10, R25 ;  /* 0x00000010ff038819 */ /* 0x000fe40000011619 */
[--C-:B------:R-:W-:Y:S02]  /*79b0*/  @!P0 SHF.R.U64 R4, R26, 0x10, R27.reuse ;  /* 0x000000101a048819 */ /* 0x100fe4000000121b */
[----:B------:R-:W-:Y:S02]  /*79c0*/  @!P0 SHF.R.U32.HI R6, RZ, 0x10, R27 ;  /* 0x00000010ff068819 */ /* 0x000fe4000001161b */
[----:B------:R-:W-:Y:S02]  /*79d0*/  @!P0 SHF.R.U64 R5, R64, 0x10, R65 ;  /* 0x0000001040058819 */ /* 0x000fe40000001241 */
[----:B------:R-:W-:Y:S02]  /*79e0*/  @!P0 SHF.R.U32.HI R9, RZ, 0x10, R67 ;  /* 0x00000010ff098819 */ /* 0x000fe40000011643 */
[----:B------:R-:W-:Y:S02]  /*79f0*/  @!P0 PRMT R17, R69, 0x5410, R5 ;  /* 0x0000541045118816 */ /* 0x000fe40000000005 */
[----:B------:R-:W-:Y:S01]  /*7a00*/  @!P0 PRMT R7, R32, 0x5432, R2 ;  /* 0x0000543220078816 */ /* 0x000fe20000000002 */
[----:B-1----:R-:W-:Y:S01]  /*7a10*/  @!P0 IMAD.U32 R2, R12, 0x10000, RZ ;  /* 0x000100000c028824 */ /* 0x002fe200078e00ff */
[----:B------:R-:W-:Y:S02]  /*7a20*/  @!P0 PRMT R5, R32, 0x5410, R3 ;  /* 0x0000541020058816 */ /* 0x000fe40000000003 */
[----:B------:R-:W-:Y:S02]  /*7a30*/  @!P0 SHF.L.U32 R3, R13, 0x10, RZ ;  /* 0x000000100d038819 */ /* 0x000fe400000006ff */
[----:B------:R-:W-:Y:S01]  /*7a40*/  @!P0 PRMT R22, R70, 0x5410, R9 ;  /* 0x0000541046168816 */ /* 0x000fe20000000009 */
[----:B------:R-:W-:Y:S01]  /*7a50*/  @!P0 IMAD.U32 R9, R17, 0x10000, RZ ;  /* 0x0001000011098824 */ /* 0x000fe200078e00ff */
[----:B------:R-:W-:Y:S01]  /*7a60*/  @!P0 SHF.R.U32.HI R8, RZ, 0x10, R65 ;  /* 0x00000010ff088819 */ /* 0x000fe20000011641 */
[----:B--2---:R-:W-:Y:S01]  /*7a70*/  @!P0 IMAD.U32 R11, R36, 0x10000, RZ ;  /* 0x00010000240b8824 */ /* 0x004fe200078e00ff */
[C---:B------:R-:W-:Y:S01]  /*7a80*/  @!P0 SHF.L.U32 R27, R39.reuse, 0x10, RZ ;  /* 0x00000010271b8819 */ /* 0x040fe200000006ff */
[----:B------:R-:W-:Y:S01]  /*7a90*/  @!P0 FMUL.FTZ R20, R2, R9 ;  /* 0x0000000902148220 */ /* 0x000fe20000410000 */
[----:B------:R-:W-:Y:S01]  /*7aa0*/  @!P0 LOP3.LUT R29, R39, 0xffff0000, RZ, 0xc0, !PT ;  /* 0xffff0000271d8812 */ /* 0x000fe200078ec0ff */
[----:B------:R-:W-:Y:S01]  /*7ab0*/  @!P0 IMAD.U32 R19, R37, 0x10000, RZ ;  /* 0x0001000025138824 */ /* 0x000fe200078e00ff */
[----:B------:R-:W-:Y:S01]  /*7ac0*/  @!P0 LOP3.LUT R25, R38, 0xffff0000, RZ, 0xc0, !PT ;  /* 0xffff000026198812 */ /* 0x000fe200078ec0ff */
[C---:B------:R-:W-:Y:S01]  /*7ad0*/  @!P0 IMAD.U32 R26, R22.reuse, 0x10000, RZ ;  /* 0x00010000161a8824 */ /* 0x040fe200078e00ff */
[----:B------:R-:W-:Y:S02]  /*7ae0*/  @!P0 PRMT R16, R69, 0x5432, R8 ;  /* 0x0000543245108816 */ /* 0x000fe40000000008 */
[----:B------:R-:W-:Y:S01]  /*7af0*/  @!P0 PRMT R8, R33, 0x5410, R6 ;  /* 0x0000541021088816 */ /* 0x000fe20000000006 */
[----:B------:R-:W-:Y:S01]  /*7b00*/  @!P0 IMAD.U32 R6, R5, 0x10000, RZ ;  /* 0x0001000005068824 */ /* 0x000fe200078e00ff */
[----:B------:R-:W-:Y:S01]  /*7b10*/  @!P0 LOP3.LUT R28, R22, 0xffff0000, RZ, 0xc0, !PT ;  /* 0xffff0000161c8812 */ /* 0x000fe200078ec0ff */
[----:B------:R-:W-:Y:S01]  /*7b20*/  @!P0 IMAD.U32 R18, R16, 0x10000, RZ ;  /* 0x0001000010128824 */ /* 0x000fe200078e00ff */
[----:B------:R-:W-:Y:S03]  /*7b30*/  @!P0 SHF.R.U64 R10, R66, 0x10, R67 ;  /* 0x00000010420a8819 */ /* 0x000fe60000001243 */
[----:B------:R-:W-:Y:S01]  /*7b40*/  @!P0 FMUL.FTZ R21, R3, R18 ;  /* 0x0000001203158220 */ /* 0x000fe20000410000 */
[----:B------:R-:W-:Y:S02]  /*7b50*/  @!P0 PRMT R24, R70, 0x5432, R10 ;  /* 0x0000543246188816 */ /* 0x000fe4000000000a */
[----:B------:R-:W-:Y:S01]  /*7b60*/  @!P0 PRMT R10, R33, 0x5432, R4 ;  /* 0x00005432210a8816 */ /* 0x000fe20000000004 */
[C---:B------:R-:W-:Y:S01]  /*7b70*/  @!P0 IMAD.U32 R4, R7.reuse, 0x10000, RZ ;  /* 0x0001000007048824 */ /* 0x040fe200078e00ff */
[----:B------:R-:W-:Y:S01]  /*7b80*/  @!P0 LOP3.LUT R7, R7, 0xffff0000, RZ, 0xc0, !PT ;  /* 0xffff000007078812 */ /* 0x000fe200078ec0ff */
[----:B------:R-:W-:Y:S01]  /*7b90*/  @!P0 FFMA.FTZ R41, R19, R6, -R21 ;  /* 0x0000000613298223 */ /* 0x000fe20000010815 */
[----:B------:R-:W-:Y:S01]  /*7ba0*/  @!P0 LOP3.LUT R21, R37, 0xffff0000, RZ, 0xc0, !PT ;  /* 0xffff000025158812 */ /* 0x000fe200078ec0ff */
[-C--:B------:R-:W-:Y:S02]  /*7bb0*/  @!P0 FMUL.FTZ R2, R2, R4.reuse ;  /* 0x0000000402028220 */ /* 0x080fe40000410000 */
[----:B------:R-:W-:Y:S01]  /*7bc0*/  @!P0 FFMA.FTZ R44, R11, R4, -R20 ;  /* 0x000000040b2c8223 */ /* 0x000fe20000010814 */
[----:B------:R-:W-:Y:S01]  /*7bd0*/  @!P0 LOP3.LUT R20, R16, 0xffff0000, RZ, 0xc0, !PT ;  /* 0xffff000010148812 */ /* 0x000fe200078ec0ff */
[----:B------:R-:W-:Y:S01]  /*7be0*/  @!P0 FMUL.FTZ R4, R3, R6 ;  /* 0x0000000603048220 */ /* 0x000fe20000410000 */
[----:B------:R-:W-:Y:S01]  /*7bf0*/  @!P0 LOP3.LUT R16, R17, 0xffff0000, RZ, 0xc0, !PT ;  /* 0xffff000011108812 */ /* 0x000fe200078ec0ff */
[----:B------:R-:W-:Y:S01]  /*7c00*/  @!P0 FFMA.FTZ R2, R9, R11, R2 ;  /* 0x0000000b09028223 */ /* 0x000fe20000010002 */
[----:B------:R-:W-:Y:S02]  /*7c10*/  @!P0 LOP3.LUT R17, R36, 0xffff0000, RZ, 0xc0, !PT ;  /* 0xffff000024118812 */ /* 0x000fe400078ec0ff */
[----:B------:R-:W-:Y:S02]  /*7c20*/  @!P0 LOP3.LUT R6, R12, 0xffff0000, RZ, 0xc0, !PT ;  /* 0xffff00000c068812 */ /* 0x000fe400078ec0ff */
[----:B------:R-:W-:Y:S02]  /*7c30*/  @!P0 LOP3.LUT R9, R5, 0xffff0000, RZ, 0xc0, !PT ;  /* 0xffff000005098812 */ /* 0x000fe400078ec0ff */
[----:B------:R-:W-:Y:S01]  /*7c40*/  @!P0 LOP3.LUT R3, R13, 0xffff0000, RZ, 0xc0, !PT ;  /* 0xffff00000d038812 */ /* 0x000fe200078ec0ff */
[C---:B------:R-:W-:Y:S04]  /*7c50*/  @!P0 FMUL.FTZ R23, R6.reuse, R16 ;  /* 0x0000001006178220 */ /* 0x040fe80000410000 */
[C---:B------:R-:W-:Y:S02]  /*7c60*/  @!P0 FMUL.FTZ R11, R3.reuse, R20 ;  /* 0x00000014030b8220 */ /* 0x040fe40000410000 */
[----:B------:R-:W-:Y:S02]  /*7c70*/  @!P0 FMUL.FTZ R5, R3, R9 ;  /* 0x0000000903058220 */ /* 0x000fe40000410000 */
[----:B------:R-:W-:Y:S02]  /*7c80*/  @!P0 FMUL.FTZ R3, R6, R7 ;  /* 0x0000000706038220 */ /* 0x000fe40000410000 */
[----:B------:R-:W-:Y:S02]  /*7c90*/  @!P0 IMAD.U32 R6, R15, 0x10000, RZ ;  /* 0x000100000f068824 */ /* 0x000fe400078e00ff */
[----:B------:R-:W-:Y:S01]  /*7ca0*/  @!P0 FFMA.FTZ R40, R21, R9, -R11 ;  /* 0x0000000915288223 */ /* 0x000fe2000001080b */
[C---:B------:R-:W-:Y:S01]  /*7cb0*/  @!P0 LOP3.LUT R11, R8.reuse, 0xffff0000, RZ, 0xc0, !PT ;  /* 0xffff0000080b8812 */ /* 0x040fe200078ec0ff */
[----:B------:R-:W-:Y:S01]  /*7cc0*/  @!P0 FFMA.FTZ R35, R17, R7, -R23 ;  /* 0x0000000711238223 */ /* 0x000fe20000010817 */
[----:B------:R-:W-:Y:S01]  /*7cd0*/  @!P0 LOP3.LUT R7, R15, 0xffff0000, RZ, 0xc0, !PT ;  /* 0xffff00000f078812 */ /* 0x000fe200078ec0ff */
[----:B------:R-:W-:Y:S02]  /*7ce0*/  @!P0 IMAD.U32 R9, R8, 0x10000, RZ ;  /* 0x0001000008098824 */ /* 0x000fe400078e00ff */
[C---:B------:R-:W-:Y:S02]  /*7cf0*/  @!P0 FMUL.FTZ R22, R6.reuse, R26 ;  /* 0x0000001a06168220 */ /* 0x040fe40000410000 */
[----:B------:R-:W-:Y:S02]  /*7d00*/  @!P0 FMUL.FTZ R23, R7, R28 ;  /* 0x0000001c07178220 */ /* 0x000fe40000410000 */
[-C--:B------:R-:W-:Y:S02]  /*7d10*/  @!P0 FMUL.FTZ R8, R6, R9.reuse ;  /* 0x0000000906088220 */ /* 0x080fe40000410000 */
[----:B------:R-:W-:Y:S02]  /*7d20*/  @!P0 FFMA.FTZ R33, R27, R9, -R22 ;  /* 0x000000091b218223 */ /* 0x000fe40000010816 */
[-C--:B------:R-:W-:Y:S01]  /*7d30*/  @!P0 FMUL.FTZ R9, R7, R11.reuse ;  /* 0x0000000b07098220 */ /* 0x080fe20000410000 */
[----:B------:R-:W-:Y:S01]  /*7d40*/  @!P0 LOP3.LUT R7, R14, 0xffff0000, RZ, 0xc0, !PT ;  /* 0xffff00000e078812 */ /* 0x000fe200078ec0ff */
[C---:B------:R-:W-:Y:S01]  /*7d50*/  @!P0 IMAD.U32 R22, R24.reuse, 0x10000, RZ ;  /* 0x0001000018168824 */ /* 0x040fe200078e00ff */
[----:B------:R-:W-:Y:S01]  /*7d60*/  @!P0 LOP3.LUT R24, R24, 0xffff0000, RZ, 0xc0, !PT ;  /* 0xffff000018188812 */ /* 0x000fe200078ec0ff */
[----:B------:R-:W-:Y:S02]  /*7d70*/  @!P0 IMAD.U32 R6, R14, 0x10000, RZ ;  /* 0x000100000e068824 */ /* 0x000fe400078e00ff */
[----:B------:R-:W-:Y:S01]  /*7d80*/  @!P0 FFMA.FTZ R32, R29, R11, -R23 ;  /* 0x0000000b1d208223 */ /* 0x000fe20000010817 */
[----:B------:R-:W-:Y:S01]  /*7d90*/  @!P0 SHF.L.U32 R23, R38, 0x10, RZ ;  /* 0x0000001026178819 */ /* 0x000fe200000006ff */
[C---:B------:R-:W-:Y:S01]  /*7da0*/  @!P0 IMAD.U32 R11, R10.reuse, 0x10000, RZ ;  /* 0x000100000a0b8824 */ /* 0x040fe200078e00ff */
[----:B------:R-:W-:Y:S01]  /*7db0*/  @!P0 LOP3.LUT R10, R10, 0xffff0000, RZ, 0xc0, !PT ;  /* 0xffff00000a0a8812 */ /* 0x000fe200078ec0ff */
[----:B------:R-:W-:Y:S02]  /*7dc0*/  @!P0 FMUL.FTZ R30, R6, R22 ;  /* 0x00000016061e8220 */ /* 0x000fe40000410000 */
[----:B------:R-:W-:Y:S02]  /*7dd0*/  @!P0 FMUL.FTZ R31, R7, R24 ;  /* 0x00000018071f8220 */ /* 0x000fe40000410000 */
[----:B------:R-:W-:Y:S01]  /*7de0*/  @!P0 FFMA.FTZ R3, R16, R17, R3 ;  /* 0x0000001110038223 */ /* 0x000fe20000010003 */
[----:B------:R-:W-:Y:S01]  /*7df0*/  @!P0 F2FP.BF16.PACK_AB R17, R35, R44 ;  /* 0x0000002c2311823e */ /* 0x000fe200000010ff */
[----:B------:R-:W-:Y:S01]  /*7e00*/  @!P0 FMUL.FTZ R6, R6, R11 ;  /* 0x0000000b06068220 */ /* 0x000fe20000410000 */
[----:B------:R-:W-:Y:S01]  /*7e10*/  @!P0 F2FP.BF16.PACK_AB R16, R32, R33 ;  /* 0x000000212010823e */ /* 0x000fe200000010ff */
[----:B------:R-:W-:Y:S01]  /*7e20*/  @!P0 FFMA.FTZ R11, R23, R11, -R30 ;  /* 0x0000000b170b8223 */ /* 0x000fe2000001081e */
[----:B------:R-:W-:Y:S01]  /*7e30*/  @!P0 MOV R36, R17 ;  /* 0x0000001100248202 */ /* 0x000fe20000000f00 */
[----:B------:R-:W-:Y:S01]  /*7e40*/  @!P0 FFMA.FTZ R31, R25, R10, -R31 ;  /* 0x0000000a191f8223 */ /* 0x000fe2000001081f */
[----:B------:R-:W-:Y:S01]  /*7e50*/  @!P0 MOV R39, R16 ;  /* 0x0000001000278202 */ /* 0x000fe20000000f00 */
        /* <DEDUP_REMOVED lines=29> */
.L_x_2354:
        /* <DEDUP_REMOVED lines=22> */
.L_x_2386:
[----:B------:R-:W-:Y:S05]  /*8190*/  BSYNC B0 ;  /* 0x0000000000007941 */ /* 0x000fea0003800000 */
.L_x_2385:
        /* <DEDUP_REMOVED lines=19> */
.L_x_2368:
[----:B------:R-:W-:Y:S05]  /*82d0*/  BSYNC B2 ;  /* 0x0000000000027941 */ /* 0x000fea0003800000 */
.L_x_2353:
[----:B--2---:R-:W-:Y:S01]  /*82e0*/  IMAD.WIDE.U32 R2, R34, 0x30, RZ ;  /* 0x0000003022027825 */ /* 0x004fe200078e00ff */
[----:B------:R-:W-:Y:S01]  /*82f0*/  ISETP.NE.AND P3, PT, R119, RZ, PT ;  /* 0x000000ff7700720c */ /* 0x000fe20003f65270 */
[----:B------:R-:W-:Y:S02]  /*8300*/  BSSY B0, `(.L_x_2387) ;  /* 0x0000046000007945 */ /* 0x000fe40003800000 */
[----:B-1----:R-:W-:Y:S01]  /*8310*/  IMAD R5, R92, 0x30, RZ ;  /* 0x000000305c057824 */ /* 0x002fe200078e02ff */
[-C--:B------:R-:W-:Y:S03]  /*8320*/  IADD3 R4, P0, R130, R2.reuse, RZ ;  /* 0x0000000282047210 */ /* 0x080fe60007f1e0ff */
[----:B------:R-:W-:Y:S04]  /*8330*/  IMAD.IADD R5, R3, 0x1, R5 ;  /* 0x0000000103057824 */ /* 0x000fe800078e0205 */
[----:B------:R-:W-:Y:S01]  /*8340*/  IMAD.X R3, R5, 0x1, R147, P0 ;  /* 0x0000000105037824 */ /* 0x000fe200000e0693 */
[----:B------:R-:W-:Y:S01]  /*8350*/  IADD3 R16, P0, R149, R2, RZ ;  /* 0x0000000295107210 */ /* 0x000fe20007f1e0ff */
[----:B------:R-:W-:Y:S03]  /*8360*/  IMAD.IADD R2, R88, 0x1, -R225 ;  /* 0x0000000158027824 */ /* 0x000fe600078e0ae1 */
[----:B------:R-:W-:Y:S02]  /*8370*/  IADD3.X R17, R5, R148, RZ, P0, !PT ;  /* 0x0000009405117210 */ /* 0x000fe400007fe4ff */
[----:B------:R-:W-:Y:S11]  /*8380*/  ISETP.GE.AND P0, PT, R2, 0x21, PT ;  /* 0x000000210200780c */ /* 0x000ff60003f06270 */
[----:B------:R-:W-:Y:S02]  /*8390*/  @!UPT UIADD3 URZ, URZ, URZ, URZ ;  /* 0x0000003f3f3ff290 */ /* 0x000fe4000fffe03f */
[----:B------:R-:W-:Y:S04]  /*83a0*/  @P0 IADD3 R5, P1, R4, 0x20, RZ ;  /* 0x0000002004050810 */ /* 0x000fe80007f3e0ff */
[----:B------:R-:W-:Y:S02]  /*83b0*/  @P0 IADD3.X R8, RZ, R3, RZ, P1, !PT ;  /* 0x00000003ff080210 */ /* 0x000fe40000ffe4ff */
[----:B------:R-:W-:Y:S11]  /*83c0*/  ISETP.GE.AND P1, PT, R2, 0x1, PT ;  /* 0x000000010200780c */ /* 0x000ff60003f26270 */
[----:B------:R-:W-:Y:S02]  /*83d0*/  @!UPT UIADD3 URZ, URZ, URZ, URZ ;  /* 0x0000003f3f3ff290 */ /* 0x000fe4000fffe03f */
[----:B------:R-:W-:Y:S01]  /*83e0*/  @P1 IMAD R6, R3, c[0x0][0x258], RZ ;  /* 0x0000960003061a24 */ /* 0x000fe200078e02ff */
[----:B------:R-:W-:Y:S01]  /*83f0*/  @P1 MOV R3, R108 ;  /* 0x0000006c00031202 */ /* 0x000fe20000000f00 */
[----:B------:R-:W-:Y:S04]  /*8400*/  @P1 IMAD.MOV.U32 R2, RZ, RZ, R98 ;  /* 0x000000ffff021224 */ /* 0x000fe800078e0062 */
[C---:B------:R-:W-:Y:S04]  /*8410*/  @P1 IMAD.WIDE.U32 R2, R4.reuse, c[0x0][0x258], R2 ;  /* 0x0000960004021a25 */ /* 0x040fe800078e0002 */
[----:B------:R-:W-:Y:S01]  /*8420*/  @P1 IMAD R4, R4, c[0x0][0x25c], R6 ;  /* 0x0000970004041a24 */ /* 0x000fe200078e0206 */
[----:B------:R-:W-:Y:S03]  /*8430*/  @P1 LEA R6, P2, R2, c[0x0][0x250], 0x1 ;  /* 0x0000940002061a11 */ /* 0x000fe600078408ff */
[----:B------:R-:W-:Y:S02]  /*8440*/  @P1 IMAD.IADD R3, R3, 0x1, R4 ;  /* 0x0000000103031824 */ /* 0x000fe400078e0204 */
[----:B------:R-:W-:Y:S03]  /*8450*/  @P0 IMAD R4, R8, c[0x0][0x258], RZ ;  /* 0x0000960008040a24 */ /* 0x000fe600078e02ff */
[----:B------:R-:W-:Y:S01]  /*8460*/  @P1 LEA.HI.X R7, R2, c[0x0][0x254], R3, 0x1, P2 ;  /* 0x0000950002071a11 */ /* 0x000fe200010f0c03 */
[----:B------:R-:W-:Y:S01]  /*8470*/  @P0 IMAD.MOV.U32 R3, RZ, RZ, R108 ;  /* 0x000000ffff030224 */ /* 0x000fe200078e006c */
[----:B------:R-:W-:Y:S03]  /*8480*/  @P0 MOV R2, R98 ;  /* 0x0000006200020202 */ /* 0x000fe60000000f00 */
[----:B------:R-:W-:Y:S01]  /*8490*/  @!PT LDS RZ, [RZ] ;  /* 0x00000000fffff984 */ /* 0x000fe20000000800 */
[----:B------:R-:W-:Y:S01]  /*84a0*/  @!PT LDS RZ, [RZ] ;  /* 0x00000000fffff984 */ /* 0x000fe20000000800 */
[----:B------:R-:W-:Y:S01]  /*84b0*/  @!PT LDS RZ, [RZ] ;  /* 0x00000000fffff984 */ /* 0x000fe20000000800 */
[----:B------:R1:W-:Y:S02]  /*84c0*/  @P1 LDGSTS.E.BYPASS.LTC128B.128 [R211+0x4080], [R6.64], !P3 ;  /* 0x0408000006d31fae */ /* 0x0003e4000d901d46 */
[C---:B------:R-:W-:Y:S02]  /*84d0*/  @P0 IMAD.WIDE.U32 R2, R5.reuse, c[0x0][0x258], R2 ;  /* 0x0000960005020a25 */ /* 0x040fe400078e0002 */
[----:B------:R1:W-:Y:S02]  /*84e0*/  @P1 LDGSTS.E.BYPASS.LTC128B.128 [R211+0x5880], [R6.64+0x80], !P6 ;  /* 0x0588008006d31fae */ /* 0x0003e4000f101d46 */
[----:B------:R-:W-:Y:S01]  /*84f0*/  @P0 IMAD R5, R5, c[0x0][0x25c], R4 ;  /* 0x0000970005050a24 */ /* 0x000fe200078e0204 */
[C---:B------:R-:W-:Y:S01]  /*8500*/  @P0 LEA R4, P2, R2.reuse, c[0x0][0x250], 0x1 ;  /* 0x0000940002040a11 */ /* 0x040fe200078408ff */
[----:B------:R1:W-:Y:S03]  /*8510*/  @P1 LDGSTS.E.BYPASS.LTC128B.128 [R211+0x7080], [R6.64+0x100], !P5 ;  /* 0x0708010006d31fae */ /* 0x0003e6000e901d46 */
[----:B------:R-:W-:Y:S01]  /*8520*/  @P0 IADD3 R3, R3, R5, RZ ;  /* 0x0000000503030210 */ /* 0x000fe20007ffe0ff */
[----:B------:R1:W-:Y:S03]  /*8530*/  @P1 LDGSTS.E.BYPASS.LTC128B.128 [R211+0x8880], [R6.64+0x180], !P4 ;  /* 0x0888018006d31fae */ /* 0x0003e6000e101d46 */
[----:B------:R-:W-:Y:S05]  /*8540*/  @P0 LEA.HI.X R5, R2, c[0x0][0x254], R3, 0x1, P2 ;  /* 0x0000950002050a11 */ /* 0x000fea00010f0c03 */
        /* <DEDUP_REMOVED lines=13> */
[----:B------:R-:W-:Y:S04]  /*8620*/  IMAD R2, R16, c[0x0][0x20c], R2 ;  /* 0x0000830010027a24 */ /* 0x000fe800078e0202 */
        /* <DEDUP_REMOVED lines=19> */
.L_x_2388:
[----:B-1----:R-:W-:Y:S05]  /*8760*/  BSYNC B0 ;  /* 0x0000000000007941 */ /* 0x002fea0003800000 */
.L_x_2387:
        /* <DEDUP_REMOVED lines=30> */
.L_x_2390:
[----:B------:R-:W-:Y:S05]  /*8950*/  BSYNC B0 ;  /* 0x0000000000007941 */ /* 0x000fea0003800000 */
.L_x_2389:
        /* <DEDUP_REMOVED lines=13> */
[C---:B------:R-:W-:Y:S11]  /*8a30*/  ISETP.GE.AND P1, PT, R5.reuse, 0x1, PT ;  /* 0x000000010500780c */ /* 0x040ff60003f26270 */
        /* <DEDUP_REMOVED lines=9> */
[----:B------:R-:W-:Y:S11]  /*8ad0*/  ISETP.NE.AND P2, PT, R119, RZ, PT ;  /* 0x000000ff7700720c */ /* 0x000ff60003f45270 */
        /* <DEDUP_REMOVED lines=12> */
.L_x_2392:
[----:B------:R-:W-:Y:S05]  /*8ba0*/  BSYNC B0 ;  /* 0x0000000000007941 */ /* 0x000fea0003800000 */
.L_x_2391:
[----:B------:R-:W0:Y:S01]  /*8bb0*/  LDGDEPBAR ;  /* 0x00000000000079af */ /* 0x000e220000000000 */
[----:B------:R-:W-:Y:S01]  /*8bc0*/  IADD3 R34, R34, -0x1, RZ ;  /* 0xffffffff22227810 */ /* 0x000fe20007ffe0ff */
[----:B------:R-:W-:-:S05]  /*8bd0*/  @P3 BRA `(.L_x_2393) ;  /* 0xffffa84000003947 */ /* 0x000fca000383ffff */
[----:B------:R-:W-:Y:S01]  /*8be0*/  WARPSYNC 0xffffffff ;  /* 0xffffffff00007948 */ /* 0x000fe20003800000 */
[----:B------:R-:W-:Y:S06]  /*8bf0*/  BAR.SYNC.DEFER_BLOCKING 0x0 ;  /* 0x0000000000007b1d */ /* 0x000fec0000010000 */
.L_x_2352:
[----:B-1----:R-:W2:Y:S01]  /*8c00*/  LDL R17, [R1+0x20] ;  /* 0x0000200001117983 */ /* 0x002ea20000100800 */
[----:B------:R-:W-:-:S05]  /*8c10*/  IMAD.MOV.U32 R0, RZ, RZ, c[0x0][0x2c4] ;  /* 0x0000b100ff007624 */ /* 0x000fca00078e00ff */
[----:B------:R-:W-:Y:S01]  /*8c20*/  ISETP.NE.AND P3, PT, R0, 0x1, PT ;  /* 0x000000010000780c */ /* 0x000fe20003f65270 */
[----:B------:R-:W-:Y:S01]  /*8c30*/  BSSY B0, `(.L_x_2394) ;  /* 0x000002a000007945 */ /* 0x000fe20003800000 */
[----:B------:R-:W-:Y:S01]  /*8c40*/  IMAD.IADD R10, R163, 0x1, R164 ;  /* 0x00000001a30a7824 */ /* 0x000fe200078e02a4 */
[----:B--2---:R-:W-:-:S10]  /*8c50*/  IADD3 R0, R17, 0x7f, RZ ;  /* 0x0000007f11007810 */ /* 0x004fd40007ffe0ff */
[----:B------:R-:W-:-:S05]  /*8c60*/  @P3 IMAD.HI.U32 R2, R0, c[0x0][0x2c8], RZ ;  /* 0x0000b20000023a27 */ /* 0x000fca00078e00ff */
[----:B------:R-:W-:-:S05]  /*8c70*/  @P3 SHF.R.U32.HI R0, RZ, c[0x0][0x2cc], R2 ;  /* 0x0000b300ff003a19 */ /* 0x000fca0000011602 */
[----:B------:R-:W-:-:S04]  /*8c80*/  IMAD.IADD R0, R167, 0x1, R0 ;  /* 0x00000001a7007824 */ /* 0x000fc800078e0200 */
[----:B------:R-:W-:-:S05]  /*8c90*/  IMAD.HI R0, R0, 0x2aaaaaab, RZ ;  /* 0x2aaaaaab00007827 */ /* 0x000fca00078e02ff */
[----:B------:R-:W-:-:S04]  /*8ca0*/  SHF.R.U32.HI R2, RZ, 0x1f, R0 ;  /* 0x0000001fff027819 */ /* 0x000fc80000011600 */
[----:B------:R-:W-:-:S04]  /*8cb0*/  LEA.HI.SX32 R0, R0, R2, 0x1d ;  /* 0x0000000200007211 */ /* 0x000fc800078feaff */
[----:B------:R-:W-:-:S04]  /*8cc0*/  IMNMX R5, R166, R0, PT ;  /* 0x00000000a6057217 */ /* 0x000fc80003800200 */
[----:B------:R-:W-:Y:S01]  /*8cd0*/  ISETP.GE.AND P0, PT, R5, 0x1, PT ;  /* 0x000000010500780c */ /* 0x000fe20003f06270 */
[----:B------:R-:W-:-:S12]  /*8ce0*/  IMAD.MOV.U32 R0, RZ, RZ, RZ ;  /* 0x000000ffff007224 */ /* 0x000fd800078e00ff */
        /* <DEDUP_REMOVED lines=30> */
.L_x_2395:
[----:B------:R-:W-:Y:S05]  /*8ed0*/  BSYNC B0 ;  /* 0x0000000000007941 */ /* 0x000fea0003800000 */
.L_x_2394:
[----:B------:R-:W2:Y:S01]  /*8ee0*/  LDL R2, [R1+0x50] ;  /* 0x0000500001027983 */ /* 0x000ea20000100800 */
        /* <DEDUP_REMOVED lines=68> */
[----:B------:R-:W-:-:S04]  /*9330*/  IMNMX R18, R5, R2, PT ;  /* 0x0000000205127217 */ /* 0x000fc80003800200 */
[----:B------:R-:W-:Y:S01]  /*9340*/  ISETP.GT.AND P0, PT, R18, R234, PT ;  /* 0x000000ea1200720c */ /* 0x000fe20003f04270 */
[----:B------:R1:W-:-:S12]  /*9350*/  STL [R1+0x28], R18 ;  /* 0x0000281201007387 */ /* 0x0003d80000100800 */
[----:B------:R-:W-:Y:S05]  /*9360*/  @!P0 BRA `(.L_x_2396) ;  /* 0x000137f000008947 */ /* 0x000fea0003800000 */
[----:B------:R-:W2:Y:S04]  /*9370*/  LDL R115, [R1+0x10] ;  /* 0x0000100001737983 */ /* 0x000ea80000100800 */
[----:B------:R-:W3:Y:S04]  /*9380*/  LDL R114, [R1+0x24] ;  /* 0x0000240001727983 */ /* 0x000ee80000100800 */
[----:B------:R-:W4:Y:S01]  /*9390*/  LDL R19, [R1+0x1c] ;  /* 0x00001c0001137983 */ /* 0x000f220000100800 */
[----:B------:R-:W-:-:S03]  /*93a0*/  ISETP.NE.U32.AND P0, PT, RZ, c[0x0][0x340], PT ;  /* 0x0000d000ff007a0c */ /* 0x000fc60003f05070 */
[----:B------:R-:W1:Y:S01]  /*93b0*/  S2R R6, SR_TID.X ;  /* 0x0000000000067919 */ /* 0x000e620000002100 */
[----:B------:R-:W-:-:S13]  /*93c0*/  ISETP.NE.AND.EX P2, PT, RZ, c[0x0][0x344], PT, P0 ;  /* 0x0000d100ff007a0c */ /* 0x000fda0003f45300 */
[----:B------:R-:W-:Y:S01]  /*93d0*/  @P2 IMAD.MOV.U32 R2, RZ, RZ, 0x4 ;  /* 0x00000004ff022424 */ /* 0x000fe200078e00ff */
[----:B------:R-:W-:-:S05]  /*93e0*/  SHF.R.S32.HI R0, RZ, 0x1f, R174 ;  /* 0x0000001fff007819 */ /* 0x000fca00000114ae */
[----:B------:R-:W-:Y:S01]  /*93f0*/  IMAD R0, R0, c[0x0][0x178], RZ ;  /* 0x00005e0000007a24 */ /* 0x000fe200078e02ff */
[----:B-1----:R-:W-:-:S03]  /*9400*/  LEA.HI R5, R186, R6, RZ, 0x3 ;  /* 0x00000006ba057211 */ /* 0x002fc600078f18ff */
[----:B------:R-:W-:Y:S01]  /*9410*/  IMAD R4, R174, c[0x0][0x17c], R0 ;  /* 0x00005f00ae047a24 */ /* 0x000fe200078e0200 */
[----:B------:R-:W-:Y:S01]  /*9420*/  LOP3.LUT R0, R5, 0xfffffff8, RZ, 0xc0, !PT ;  /* 0xfffffff805007812 */ /* 0x000fe200078ec0ff */
[----:B--2---:R-:W-:-:S05]  /*9430*/  @P2 IMAD.WIDE R2, R115, R2, c[0x0][0x340] ;  /* 0x0000d00073022625 */ /* 0x004fca00078e0202 */
[----:B------:R1:W2:Y:S01]  /*9440*/  @P2 LDG.E R15, [R2.64] ;  /* 0x00000006020f2981 */ /* 0x0002a2000c1e1900 */
[----:B------:R-:W-:Y:S01]  /*9450*/  ISETP.NE.U32.AND P1, PT, RZ, c[0x0][0x348], PT ;  /* 0x0000d200ff007a0c */ /* 0x000fe20003f25070 */
[----:B------:R-:W-:Y:S01]  /*9460*/  IMAD.IADD R96, R6, 0x1, -R0 ;  /* 0x0000000106607824 */ /* 0x000fe200078e0a00 */
[----:B------:R-:W-:Y:S02]  /*9470*/  SHF.R.S32.HI R9, RZ, 0x1f, R225 ;  /* 0x0000001fff097819 */ /* 0x000fe400000114e1 */
[----:B------:R-:W-:Y:S02]  /*9480*/  ISETP.NE.AND.EX P1, PT, RZ, c[0x0][0x34c], PT, P1 ;  /* 0x0000d300ff007a0c */ /* 0x000fe40003f25310 */
[----:B------:R-:W-:Y:S02]  /*9490*/  LEA R0, R96, R225, 0x5 ;  /* 0x000000e160007211 */ /* 0x000fe400078e28ff */
[----:B---3--:R-:W-:Y:S02]  /*94a0*/  SEL R7, R114, RZ, !P1 ;  /* 0x000000ff72077207 */ /* 0x008fe40004800000 */
[----:B------:R-:W-:Y:S01]  /*94b0*/  SEL R6, R115, RZ, !P1 ;  /* 0x000000ff73067207 */ /* 0x000fe20004800000 */
[----:B------:R-:W-:Y:S01]  /*94c0*/  IMAD.IADD R5, R17, 0x1, R0 ;  /* 0x0000000111057824 */ /* 0x000fe200078e0200 */
[----:B------:R-:W-:Y:S01]  /*94d0*/  ISETP.GE.AND P1, PT, R133, c[0x0][0x1d4], PT ;  /* 0x0000750085007a0c */ /* 0x000fe20003f26270 */
[----:B------:R-:W-:Y:S01]  /*94e0*/  IMAD R7, R7, c[0x0][0x1c0], RZ ;  /* 0x0000700007077a24 */ /* 0x000fe200078e02ff */
[----:B------:R-:W-:Y:S01]  /*94f0*/  LOP3.LUT R224, R224, 0xfffffffb, RZ, 0xc0, !PT ;  /* 0xfffffffbe0e07812 */ /* 0x000fe200078ec0ff */
[----:B------:R-:W-:Y:S01]  /*9500*/  @P3 IMAD.HI.U32 R8, R5, c[0x0][0x2c8], RZ ;  /* 0x0000b20005083a27 */ /* 0x000fe200078e00ff */
[----:B------:R-:W-:-:S02]  /*9510*/  IADD3 R116, R18, -0x1, RZ ;  /* 0xffffffff12747810 */ /* 0x000fc40007ffe0ff */
[----:B------:R-:W-:Y:S01]  /*9520*/  ISETP.GE.AND P4, PT, R226, c[0x0][0x198], PT ;  /* 0x00006600e2007a0c */ /* 0x000fe20003f86270 */
[----:B------:R-:W-:Y:S02]  /*9530*/  IMAD R14, R6, c[0x0][0x1c4], R7 ;  /* 0x00007100060e7a24 */ /* 0x000fe400078e0207 */
[----:B------:R-:W-:Y:S01]  /*9540*/  IMAD.MOV.U32 R0, RZ, RZ, R5 ;  /* 0x000000ffff007224 */ /* 0x000fe200078e0005 */
[----:B------:R-:W-:Y:S01]  /*9550*/  @P3 SHF.R.U32.HI R0, RZ, c[0x0][0x2cc], R8 ;  /* 0x0000b300ff003a19 */ /* 0x000fe20000011608 */
[----:B-1----:R-:W-:Y:S02]  /*9560*/  IMAD.WIDE.U32 R2, R174, c[0x0][0x178], RZ ;  /* 0x00005e00ae027a25 */ /* 0x002fe400078e00ff */
[----:B------:R-:W-:Y:S02]  /*9570*/  @P1 LOP3.LUT R224, R224, 0x4, RZ, 0xfc, !PT ;  /* 0x00000004e0e01812 */ /* 0x000fe400078efcff */
[----:B------:R-:W-:Y:S01]  /*9580*/  ISETP.GE.AND P3, PT, R226, c[0x0][0x1d4], PT ;  /* 0x00007500e2007a0c */ /* 0x000fe20003f66270 */
[----:B------:R-:W-:Y:S01]  /*9590*/  IMAD.IADD R3, R3, 0x1, R4 ;  /* 0x0000000103037824 */ /* 0x000fe200078e0204 */
[----:B------:R-:W-:-:S02]  /*95a0*/  IADD3 R4, P0, R225, R10, RZ ;  /* 0x0000000ae1047210 */ /* 0x000fc40007f1e0ff */
[----:B------:R-:W-:Y:S01]  /*95b0*/  LOP3.LUT R224, R224, 0xfffffff7, RZ, 0xc0, !PT ;  /* 0xfffffff7e0e07812 */ /* 0x000fe200078ec0ff */
[C---:B----4-:R-:W-:Y:S01]  /*95c0*/  IMAD.WIDE.U32 R2, R19.reuse, c[0x0][0x1b8], R2 ;  /* 0x00006e0013027a25 */ /* 0x050fe200078e0002 */
[----:B------:R-:W-:Y:S02]  /*95d0*/  LEA.HI.X.SX32 R12, R10, R9, 0x1, P0 ;  /* 0x000000090a0c7211 */ /* 0x000fe400000f0eff */
[----:B------:R-:W-:Y:S01]  /*95e0*/  ISETP.GE.AND P0, PT, R134, c[0x0][0x1d4], PT ;  /* 0x0000750086007a0c */ /* 0x000fe20003f06270 */
[----:B------:R-:W-:Y:S02]  /*95f0*/  IMAD R3, R19, c[0x0][0x1bc], R3 ;  /* 0x00006f0013037a24 */ /* 0x000fe400078e0203 */
[----:B------:R-:W-:Y:S02]  /*9600*/  IMAD R13, R12, c[0x0][0x1e0], RZ ;  /* 0x000078000c0d7a24 */ /* 0x000fe400078e02ff */
[----:B------:R-:W-:Y:S01]  /*9610*/  IMAD.WIDE.U32 R6, R6, c[0x0][0x1c0], R2 ;  /* 0x0000700006067a25 */ /* 0x000fe200078e0002 */
[----:B------:R-:W-:-:S03]  /*9620*/  MOV R3, R135 ;  /* 0x0000008700037202 */ /* 0x000fc60000000f00 */
[----:B------:R-:W-:Y:S02]  /*9630*/  IMAD.MOV.U32 R2, RZ, RZ, R134 ;  /* 0x000000ffff027224 */ /* 0x000fe400078e0086 */
[----:B------:R-:W-:Y:S02]  /*9640*/  IMAD R12, R12, c[0x0][0x208], RZ ;  /* 0x000082000c0c7a24 */ /* 0x000fe400078e02ff */
[----:B------:R-:W-:Y:S01]  /*9650*/  IMAD.WIDE.U32 R10, R4, c[0x0][0x1e0], R2 ;  /* 0x00007800040a7a25 */ /* 0x000fe200078e0002 */
[----:B------:R-:W-:-:S03]  /*9660*/  @P0 LOP3.LUT R224, R224, 0x8, RZ, 0xfc, !PT ;  /* 0x00000008e0e00812 */ /* 0x000fc600078efcff */
[----:B------:R-:W-:Y:S01]  /*9670*/  IMAD.WIDE.U32 R8, R4, c[0x0][0x208], R2 ;  /* 0x0000820004087a25 */ /* 0x000fe200078e0002 */
[----:B------:R-:W-:-:S03]  /*9680*/  LOP3.LUT R224, R224, 0xfffffffd, RZ, 0xc0, !PT ;  /* 0xfffffffde0e07812 */ /* 0x000fc600078ec0ff */
[----:B------:R-:W-:Y:S01]  /*9690*/  IMAD.MOV R2, RZ, RZ, -R0 ;  /* 0x000000ffff027224 */ /* 0x000fe200078e0a00 */
[----:B------:R-:W-:Y:S01]  /*96a0*/  @P3 LOP3.LUT R224, R224, 0x2, RZ, 0xfc, !PT ;  /* 0x00000002e0e03812 */ /* 0x000fe200078efcff */
[----:B------:R-:W-:Y:S02]  /*96b0*/  IMAD.IADD R3, R7, 0x1, R14 ;  /* 0x0000000107037824 */ /* 0x000fe400078e020e */
[C---:B------:R-:W-:Y:S01]  /*96c0*/  IMAD R16, R4.reuse, c[0x0][0x1e4], R13 ;  /* 0x0000790004107a24 */ /* 0x040fe200078e020d */
[----:B------:R-:W-:Y:S01]  /*96d0*/  SHF.R.S32.HI R13, RZ, 0x1f, R0 ;  /* 0x0000001fff0d7819 */ /* 0x000fe20000011400 */
[----:B------:R-:W-:Y:S01]  /*96e0*/  IMAD R14, R4, c[0x0][0x20c], R12 ;  /* 0x00008300040e7a24 */ /* 0x000fe200078e020c */
[----:B------:R-:W-:Y:S01]  /*96f0*/  LOP3.LUT R224, R224, 0xfffffffe, RZ, 0xc0, !PT ;  /* 0xfffffffee0e07812 */ /* 0x000fe200078ec0ff */
[----:B------:R-:W-:Y:S01]  /*9700*/  IMAD R12, R2, c[0x0][0x2c4], R5 ;  /* 0x0000b100020c7a24 */ /* 0x000fe200078e0205 */
[----:B------:R-:W-:Y:S01]  /*9710*/  SEL R5, RZ, 0xffffffff, P1 ;  /* 0xffffffffff057807 */ /* 0x000fe20000800000 */
[----:B------:R-:W-:Y:S01]  /*9720*/  IMAD R4, R13, c[0x0][0x1b0], RZ ;  /* 0x00006c000d047a24 */ /* 0x000fe200078e02ff */
[----:B------:R-:W-:Y:S01]  /*9730*/  MOV R2, R6 ;  /* 0x0000000600027202 */ /* 0x000fe20000000f00 */
[----:B------:R-:W-:Y:S01]  /*9740*/  IMAD.IADD R7, R11, 0x1, R16 ;  /* 0x000000010b077824 */ /* 0x000fe200078e0210 */
[----:B------:R-:W-:Y:S01]  /*9750*/  SEL R6, RZ, 0x1, P0 ;  /* 0x00000001ff067807 */ /* 0x000fe20000000000 */
[----:B------:R-:W-:Y:S01]  /*9760*/  IMAD.SHL.U32 R13, R5, 0x2, RZ ;  /* 0x00000002050d7824 */ /* 0x000fe200078e00ff */
[----:B------:R-:W-:Y:S01]  /*9770*/  IADD3 R5, R9, R14, RZ ;  /* 0x0000000e09057210 */ /* 0x000fe20007ffe0ff */
[C---:B------:R-:W-:Y:S01]  /*9780*/  IMAD R4, R0.reuse, c[0x0][0x1b4], R4 ;  /* 0x00006d0000047a24 */ /* 0x040fe200078e0204 */
[----:B------:R-:W-:Y:S01]  /*9790*/  ISETP.NE.U32.AND P0, PT, RZ, c[0x0][0x350], PT ;  /* 0x0000d400ff007a0c */ /* 0x000fe20003f05070 */
[----:B------:R-:W-:Y:S01]  /*97a0*/  IMAD.WIDE.U32 R2, R0, c[0x0][0x1b0], R2 ;  /* 0x00006c0000027a25 */ /* 0x000fe200078e0002 */
[----:B------:R-:W-:-:S02]  /*97b0*/  LOP3.LUT R14, R13, 0x2, R6, 0xe2, !PT ;  /* 0x000000020d0e7812 */ /* 0x000fc400078ee206 */
[----:B------:R-:W-:Y:S01]  /*97c0*/  SHF.R.S32.HI R0, RZ, 0x1f, R12 ;  /* 0x0000001fff007819 */ /* 0x000fe2000001140c */
[----:B------:R-:W-:Y:S01]  /*97d0*/  IMAD.MOV.U32 R6, RZ, RZ, R10 ;  /* 0x000000ffff067224 */ /* 0x000fe200078e000a */
[----:B------:R-:W-:Y:S01]  /*97e0*/  ISETP.NE.AND.EX P0, PT, RZ, c[0x0][0x354], PT, P0 ;  /* 0x0000d500ff007a0c */ /* 0x000fe20003f05300 */
[----:B------:R-:W-:Y:S01]  /*97f0*/  IMAD.IADD R3, R3, 0x1, R4 ;  /* 0x0000000103037824 */ /* 0x000fe200078e0204 */
[----:B------:R-:W-:Y:S01]  /*9800*/  MOV R4, R8 ;  /* 0x0000000800047202 */ /* 0x000fe20000000f00 */
[----:B------:R-:W-:Y:S01]  /*9810*/  IMAD.WIDE.U32 R6, R19, c[0x0][0x1e8], R6 ;  /* 0x00007a0013067a25 */ /* 0x000fe200078e0006 */
[----:B------:R-:W-:-:S03]  /*9820*/  ISETP.GE.AND P1, PT, R227, c[0x0][0x1d4], PT ;  /* 0x00007500e3007a0c */ /* 0x000fc60003f26270 */
[----:B------:R-:W-:Y:S01]  /*9830*/  IMAD.WIDE.U32 R8, R12, c[0x0][0x1a8], R2 ;  /* 0x00006a000c087a25 */ /* 0x000fe200078e0002 */
[----:B------:R-:W-:-:S03]  /*9840*/  SEL R11, RZ, 0x8, P1 ;  /* 0x00000008ff0b7807 */ /* 0x000fc60000800000 */
[----:B------:R-:W-:Y:S02]  /*9850*/  IMAD R0, R0, c[0x0][0x1a8], RZ ;  /* 0x00006a0000007a24 */ /* 0x000fe400078e02ff */
[----:B------:R-:W-:-:S04]  /*9860*/  IMAD.WIDE.U32 R2, R19, c[0x0][0x210], R4 ;  /* 0x0000840013027a25 */ /* 0x000fc800078e0004 */
[C---:B------:R-:W-:Y:S01]  /*9870*/  IMAD R5, R19.reuse, c[0x0][0x1ec], R7 ;  /* 0x00007b0013057a24 */ /* 0x040fe200078e0207 */
[----:B------:R-:W-:Y:S01]  /*9880*/  @P1 LOP3.LUT R224, R224, 0x1, RZ, 0xfc, !PT ;  /* 0x00000001e0e01812 */ /* 0x000fe200078efcff */
[----:B------:R-:W-:Y:S01]  /*9890*/  IMAD R13, R12, c[0x0][0x1ac], R0 ;  /* 0x00006b000c0d7a24 */ /* 0x000fe200078e0200 */
[----:B------:R-:W-:Y:S01]  /*98a0*/  SEL R12, RZ, 0x4, P3 ;  /* 0x00000004ff0c7807 */ /* 0x000fe20001800000 */
[----:B------:R-:W-:Y:S01]  /*98b0*/  IMAD R3, R19, c[0x0][0x214], R3 ;  /* 0x0000850013037a24 */ /* 0x000fe200078e0203 */
[----:B------:R-:W-:Y:S01]  /*98c0*/  ISETP.GE.AND P1, PT, R133, c[0x0][0x198], PT ;  /* 0x0000660085007a0c */ /* 0x000fe20003f26270 */
[----:B------:R-:W-:Y:S01]  /*98d0*/  IMAD.MOV.U32 R4, RZ, RZ, R6 ;  /* 0x000000ffff047224 */ /* 0x000fe200078e0006 */
[----:B------:R-:W-:Y:S01]  /*98e0*/  IADD3 R9, R9, R13, RZ ;  /* 0x0000000d09097210 */ /* 0x000fe20007ffe0ff */
[----:B------:R-:W-:Y:S01]  /*98f0*/  IMAD.IADD R16, R225, 0x1, R17 ;  /* 0x00000001e1107824 */ /* 0x000fe200078e0211 */
[----:B------:R-:W-:Y:S02]  /*9900*/  LOP3.LUT R120, R11, R14, R12, 0xfe, !PT ;  /* 0x0000000e0b787212 */ /* 0x000fe400078efe0c */
[----:B------:R-:W-:-:S02]  /*9910*/  ISETP.GE.AND P3, PT, R227, c[0x0][0x198], PT ;  /* 0x00006600e3007a0c */ /* 0x000fc40003f66270 */
[----:B--2---:R-:W-:Y:S01]  /*9920*/  @P2 SHF.R.S32.HI R10, RZ, 0x1f, R15 ;  /* 0x0000001fff0a2819 */ /* 0x004fe2000001140f */
[----:B------:R-:W-:Y:S02]  /*9930*/  @!P2 IMAD.MOV.U32 R10, RZ, RZ, R114 ;  /* 0x000000ffff0aa224 */ /* 0x000fe400078e0072 */
[----:B------:R-:W-:Y:S01]  /*9940*/  @!P2 IMAD.MOV.U32 R15, RZ, RZ, R115 ;  /* 0x000000ffff0fa224 */ /* 0x000fe200078e0073 */
[----:B------:R-:W-:Y:S02]  /*9950*/  ISETP.GE.AND P2, PT, R134, c[0x0][0x198], PT ;  /* 0x0000660086007a0c */ /* 0x000fe40003f46270 */
[----:B------:R-:W-:Y:S02]  /*9960*/  SEL R7, R10, RZ, !P0 ;  /* 0x000000ff0a077207 */ /* 0x000fe40004000000 */
[----:B------:R-:W-:Y:S02]  /*9970*/  SEL R0, R15, RZ, !P0 ;  /* 0x000000ff0f007207 */ /* 0x000fe40004000000 */
[----:B------:R-:W-:Y:S01]  /*9980*/  LEA R15, P0, R8, c[0x0][0x160], 0x1 ;  /* 0x00005800080f7a11 */ /* 0x000fe200078008ff */
[----:B------:R-:W-:-:S02]  /*9990*/  IMAD R6, R7, c[0x0][0x1f0], RZ ;  /* 0x00007c0007067a24 */ /* 0x000fc400078e02ff */
[----:B------:R-:W-:Y:S01]  /*99a0*/  IMAD R7, R7, c[0x0][0x218], RZ ;  /* 0x0000860007077a24 */ /* 0x000fe200078e02ff */
[----:B------:R-:W-:Y:S01]  /*99b0*/  LEA.HI.X R12, R8, c[0x0][0x164], R9, 0x1, P0 ;  /* 0x00005900080c7a11 */ /* 0x000fe200000f0c09 */
        /* <DEDUP_REMOVED lines=8> */
.L_x_2552:
[----:B------:R-:W-:Y:S05]  /*9a40*/  BRA.DIV ~URZ, `(.L_x_2398) ;  /* 0x00018a927f007947 */ /* 0x000fea000b800000 */
[----:B------:R3:W4:Y:S02]  /*9a50*/  SHFL.IDX PT, R2, R15, RZ, 0x181f ;  /* 0x00181fff0f027589 */ /* 0x00072400000e0000 */
.L_x_2553:
[----:B---3--:R-:W3:Y:S01]  /*9a60*/  LDL R0, [R1+0x14] ;  /* 0x0000140001007983 */ /* 0x008ee20000100800 */
[----:B------:R-:W-:Y:S01]  /*9a70*/  SHF.R.S32.HI R97, RZ, 0x1f, R133 ;  /* 0x0000001fff617819 */ /* 0x000fe20000011485 */
[----:B------:R-:W-:Y:S01]  /*9a80*/  BSSY B0, `(.L_x_2399) ;  /* 0x0000018000007945 */ /* 0x000fe20003800000 */
[----:B------:R-:W-:Y:S02]  /*9a90*/  SHF.R.S32.HI R13, RZ, 0x1f, R226 ;  /* 0x0000001fff0d7819 */ /* 0x000fe400000114e2 */
[----:B------:R-:W-:Y:S02]  /*9aa0*/  LEA.HI R59, R97, R133, RZ, 0x3 ;  /* 0x00000085613b7211 */ /* 0x000fe400078f18ff */
[----:B------:R-:W-:Y:S01]  /*9ab0*/  SHF.R.S32.HI R14, RZ, 0x1f, R227 ;  /* 0x0000001fff0e7819 */ /* 0x000fe200000114e3 */
[----:B---3--:R-:W-:Y:S01]  /*9ac0*/  IMAD R66, R0, c[0x0][0x2c4], RZ ;  /* 0x0000b10000427a24 */ /* 0x008fe200078e02ff */
[----:B------:R-:W-:-:S04]  /*9ad0*/  LOP3.LUT R0, R59, 0xfffffff8, RZ, 0xc0, !PT ;  /* 0xfffffff83b007812 */ /* 0x000fc800078ec0ff */
[----:B------:R-:W-:Y:S02]  /*9ae0*/  ISETP.GE.AND P6, PT, R16, R66, PT ;  /* 0x000000421000720c */ /* 0x000fe40003fc6270 */
[----:B------:R-:W-:-:S11]  /*9af0*/  SHF.R.S32.HI R24, RZ, 0x1f, R0 ;  /* 0x0000001fff187819 */ /* 0x000fd60000011400 */
        /* <DEDUP_REMOVED lines=16> */
.L_x_2400:
[----:B------:R-:W-:Y:S05]  /*9c00*/  BSYNC B0 ;  /* 0x0000000000007941 */ /* 0x000fea0003800000 */
.L_x_2399:
[----:B------:R-:W-:Y:S05]  /*9c10*/  BRA.DIV ~URZ, `(.L_x_2401) ;  /* 0x000189327f007947 */ /* 0x000fea000b800000 */
[----:B--2---:R2:W3:Y:S04]  /*9c20*/  SHFL.IDX PT, R4, R12, 0x1, 0x181f ;  /* 0x00381f000c047f89 */ /* 0x0044e800000e0000 */
[----:B----4-:R2:W4:Y:S02]  /*9c30*/  SHFL.IDX PT, R2, R15, 0x1, 0x181f ;  /* 0x00381f000f027f89 */ /* 0x01052400000e0000 */
.L_x_2554:
[----:B------:R-:W-:Y:S01]  /*9c40*/  IADD3 R3, R16, 0x20, RZ ;  /* 0x0000002010037810 */ /* 0x000fe20007ffe0ff */
[----:B------:R-:W-:Y:S01]  /*9c50*/  BSSY B0, `(.L_x_2402) ;  /* 0x0000014000007945 */ /* 0x000fe20003800000 */
[----:B------:R-:W-:Y:S02]  /*9c60*/  LOP3.LUT R224, R224, 0xffffffef, RZ, 0xc0, !PT ;  /* 0xffffffefe0e07812 */ /* 0x000fe400078ec0ff */
[----:B------:R-:W-:-:S13]  /*9c70*/  ISETP.GE.AND P0, PT, R3, R66, PT ;  /* 0x000000420300720c */ /* 0x000fda0003f06270 */
[----:B------:R-:W-:Y:S01]  /*9c80*/  @P0 LOP3.LUT R224, R224, 0x10, RZ, 0xfc, !PT ;  /* 0x00000010e0e00812 */ /* 0x000fe200078efcff */
[----:B------:R-:W-:Y:S05]  /*9c90*/  @P0 BRA `(.L_x_2403) ;  /* 0x000000f000000947 */ /* 0x000fea0003800000 */
[----:B----4-:R-:W-:-:S04]  /*9ca0*/  LEA R10, P0, R134, R2, 0x1 ;  /* 0x00000002860a7211 */ /* 0x010fc800078008ff */
[----:B---3--:R-:W-:Y:S02]  /*9cb0*/  LEA.HI.X R11, R134, R4, R135, 0x1, P0 ;  /* 0x00000004860b7211 */ /* 0x008fe400000f0c87 */
        /* <DEDUP_REMOVED lines=13> */
.L_x_2403:
[----:B------:R-:W-:Y:S05]  /*9d90*/  BSYNC B0 ;  /* 0x0000000000007941 */ /* 0x000fea0003800000 */
.L_x_2402:
[----:B------:R-:W-:Y:S05]  /*9da0*/  BRA.DIV ~URZ, `(.L_x_2404) ;  /* 0x000188727f007947 */ /* 0x000fea000b800000 */
[----:B---3--:R3:W1:Y:S02]  /*9db0*/  SHFL.IDX PT, R4, R12, 0x2, 0x181f ;  /* 0x00581f000c047f89 */ /* 0x00866400000e0000 */
.L_x_2555:
[----:B------:R-:W-:Y:S05]  /*9dc0*/  BRA.DIV ~URZ, `(.L_x_2405) ;  /* 0x000188c27f007947 */ /* 0x000fea000b800000 */
[----:B----4-:R4:W2:Y:S02]  /*9dd0*/  SHFL.IDX PT, R2, R15, 0x2, 0x181f ;  /* 0x00581f000f027f89 */ /* 0x0108a400000e0000 */
.L_x_2556:
[----:B------:R-:W-:Y:S01]  /*9de0*/  IADD3 R3, R16, 0x40, RZ ;  /* 0x0000004010037810 */ /* 0x000fe20007ffe0ff */
[----:B------:R-:W-:Y:S01]  /*9df0*/  BSSY B0, `(.L_x_2406) ;  /* 0x0000014000007945 */ /* 0x000fe20003800000 */
[----:B------:R-:W-:Y:S02]  /*9e00*/  LOP3.LUT R224, R224, 0xffffffdf, RZ, 0xc0, !PT ;  /* 0xffffffdfe0e07812 */ /* 0x000fe400078ec0ff */
[----:B------:R-:W-:-:S13]  /*9e10*/  ISETP.GE.AND P0, PT, R3, R66, PT ;  /* 0x000000420300720c */ /* 0x000fda0003f06270 */
[----:B------:R-:W-:Y:S01]  /*9e20*/  @P0 LOP3.LUT R224, R224, 0x20, RZ, 0xfc, !PT ;  /* 0x00000020e0e00812 */ /* 0x000fe200078efcff */
[----:B------:R-:W-:Y:S05]  /*9e30*/  @P0 BRA `(.L_x_2407) ;  /* 0x000000f000000947 */ /* 0x000fea0003800000 */
[----:B--2---:R-:W-:-:S04]  /*9e40*/  LEA R10, P0, R134, R2, 0x1 ;  /* 0x00000002860a7211 */ /* 0x004fc800078008ff */
        /* <DEDUP_REMOVED lines=14> */
.L_x_2407:
[----:B------:R-:W-:Y:S05]  /*9f30*/  BSYNC B0 ;  /* 0x0000000000007941 */ /* 0x000fea0003800000 */
.L_x_2406:
[----:B------:R-:W-:Y:S05]  /*9f40*/  BRA.DIV ~URZ, `(.L_x_2408) ;  /* 0x000187b27f007947 */ /* 0x000fea000b800000 */
[----:B-1----:R1:W3:Y:S04]  /*9f50*/  SHFL.IDX PT, R4, R12, 0x3, 0x181f ;  /* 0x00781f000c047f89 */ /* 0x0022e800000e0000 */
[----:B--2---:R1:W2:Y:S02]  /*9f60*/  SHFL.IDX PT, R2, R15, 0x3, 0x181f ;  /* 0x00781f000f027f89 */ /* 0x0042a400000e0000 */
.L_x_2557:
[----:B----4-:R-:W4:Y:S04]  /*9f70*/  LDL R130, [R1+0x28] ;  /* 0x0000280001827983 */ /* 0x010f280000100800 */
[----:B---3--:R-:W3:Y:S04]  /*9f80*/  LDL R131, [R1+0x18] ;  /* 0x0000180001837983 */ /* 0x008ee80000100800 */
[----:B------:R1:W5:Y:S01]  /*9f90*/  LDL R132, [R1+0x20] ;  /* 0x0000200001847983 */ /* 0x0003620000100800 */
[----:B------:R-:W-:-:S04]  /*9fa0*/  IADD3 R3, R16, 0x60, RZ ;  /* 0x0000006010037810 */ /* 0x000fc80007ffe0ff */
[----:B------:R-:W-:-:S13]  /*9fb0*/  ISETP.GE.AND P5, PT, R3, R66, PT ;  /* 0x000000420300720c */ /* 0x000fda0003fa6270 */
[----:B-12---:R-:W-:-:S04]  /*9fc0*/  @!P5 LEA R12, P0, R226, R2, 0x1 ;  /* 0x00000002e20cd211 */ /* 0x006fc800078008ff */
[----:B------:R-:W-:Y:S02]  /*9fd0*/  @!P5 LEA.HI.X R13, R226, R4, R13, 0x1, P0 ;  /* 0x00000004e20dd211 */ /* 0x000fe400000f0c0d */
[----:B------:R-:W-:-:S04]  /*9fe0*/  @!P5 LEA R8, P0, R134, R2, 0x1 ;  /* 0x000000028608d211 */ /* 0x000fc800078008ff */
[----:B------:R-:W-:Y:S02]  /*9ff0*/  @!P5 LEA.HI.X R9, R134, R4, R135, 0x1, P0 ;  /* 0x000000048609d211 */ /* 0x000fe400000f0c87 */
[C---:B------:R-:W-:Y:S01]  /*a000*/  @!P5 LEA R6, P0, R0.reuse, R2, 0x1 ;  /* 0x000000020006d211 */ /* 0x040fe200078008ff */
[----:B------:R-:W-:Y:S01]  /*a010*/  IMAD.MOV.U32 R127, RZ, RZ, 0x30 ;  /* 0x00000030ff7f7424 */ /* 0x000fe200078e00ff */
[----:B------:R-:W-:Y:S01]  /*a020*/  SHF.R.S32.HI R126, RZ, 0x1f, R116 ;  /* 0x0000001fff7e7819 */ /* 0x000fe20000011474 */
[----:B------:R-:W-:Y:S01]  /*a030*/  @!PT LDS RZ, [RZ] ;  /* 0x00000000fffff984 */ /* 0x000fe20000000800 */
[----:B------:R-:W-:Y:S01]  /*a040*/  @!PT LDS RZ, [RZ] ;  /* 0x00000000fffff984 */ /* 0x000fe20000000800 */
[----:B------:R-:W-:Y:S01]  /*a050*/  @!PT LDS RZ, [RZ] ;  /* 0x00000000fffff984 */ /* 0x000fe20000000800 */
[----:B------:R1:W-:Y:S01]  /*a060*/  @!P5 LDGSTS.E.BYPASS.LTC128B.128 [R213+0x13080], [R8.64], !P2 ;  /* 0x1308000008d5dfae */ /* 0x0003e2000d101d46 */
[----:B------:R-:W-:Y:S02]  /*a070*/  @!P5 LEA.HI.X R7, R0, R4, R24, 0x1, P0 ;  /* 0x000000040007d211 */ /* 0x000fe400000f0c18 */
[----:B------:R-:W-:-:S03]  /*a080*/  @!P5 LEA R10, P0, R227, R2, 0x1 ;  /* 0x00000002e30ad211 */ /* 0x000fc600078008ff */
[----:B------:R2:W-:Y:S01]  /*a090*/  @!P5 LDGSTS.E.BYPASS.LTC128B.128 [R213+0x17080], [R6.64], !P1 ;  /* 0x1708000006d5dfae */ /* 0x0005e2000c901d46 */
[----:B------:R-:W-:Y:S01]  /*a0a0*/  @!P5 LEA.HI.X R11, R227, R4, R14, 0x1, P0 ;  /* 0x00000004e30bd211 */ /* 0x000fe200000f0c0e */
[----:B------:R-:W-:Y:S02]  /*a0b0*/  IMAD R4, R126, c[0x0][0x1e0], RZ ;  /* 0x000078007e047a24 */ /* 0x000fe400078e02ff */
[C---:B------:R-:W-:Y:S01]  /*a0c0*/  IMAD.WIDE.U32 R2, R116.reuse, c[0x0][0x1e0], RZ ;  /* 0x0000780074027a25 */ /* 0x040fe200078e00ff */
[----:B------:R1:W-:Y:S03]  /*a0d0*/  @!P5 LDGSTS.E.BYPASS.LTC128B.128 [R213+0x1b080], [R12.64], !P4 ;  /* 0x1b0800000cd5dfae */ /* 0x0003e6000e101d46 */
[----:B------:R-:W-:Y:S01]  /*a0e0*/  IMAD R4, R116, c[0x0][0x1e4], R4 ;  /* 0x0000790074047a24 */ /* 0x000fe200078e0204 */
[----:B------:R3:W-:Y:S03]  /*a0f0*/  @!P5 LDGSTS.E.BYPASS.LTC128B.128 [R213+0x1f080], [R10.64], !P3 ;  /* 0x1f0800000ad5dfae */ /* 0x0007e6000d901d46 */
[----:B------:R-:W-:Y:S01]  /*a100*/  IMAD.IADD R4, R3, 0x1, R4 ;  /* 0x0000000103047824 */ /* 0x000fe200078e0204 */
[----:B------:R-:W0:Y:S03]  /*a110*/  LDGDEPBAR ;  /* 0x00000000000079af */ /* 0x000e260000000000 */
[----:B------:R-:W-:-:S02]  /*a120*/  IMAD R5, R4, 0x30, RZ ;  /* 0x0000003004057824 */ /* 0x000fc400078e02ff */
[----:B------:R-:W-:Y:S02]  /*a130*/  IMAD.MOV.U32 R128, RZ, RZ, R228 ;  /* 0x000000ffff807224 */ /* 0x000fe400078e00e4 */
[----:B------:R-:W-:Y:S02]  /*a140*/  IMAD.MOV.U32 R129, RZ, RZ, R232 ;  /* 0x000000ffff817224 */ /* 0x000fe400078e00e8 */
[----:B--2---:R-:W-:Y:S02]  /*a150*/  IMAD.MOV.U32 R7, RZ, RZ, 0x20 ;  /* 0x00000020ff077424 */ /* 0x004fe400078e00ff */
[----:B------:R-:W-:-:S04]  /*a160*/  IMAD.WIDE.U32 R2, R2, 0x30, R128 ;  /* 0x0000003002027825 */ /* 0x000fc800078e0080 */
[----:B-1----:R-:W-:Y:S02]  /*a170*/  IMAD R8, R7, c[0x0][0x1e4], RZ ;  /* 0x0000790007087a24 */ /* 0x002fe400078e02ff */
[----:B------:R-:W-:Y:S01]  /*a180*/  IMAD.IADD R3, R3, 0x1, R5 ;  /* 0x0000000103037824 */ /* 0x000fe200078e0205 */
[----:B------:R-:W-:Y:S01]  /*a190*/  WARPSYNC 0xffffffff ;  /* 0xffffffff00007948 */ /* 0x000fe20003800000 */
[----:B------:R-:W-:Y:S01]  /*a1a0*/  P2R R15, PR, RZ, 0x40 ;  /* 0x00000040ff0f7803 */ /* 0x000fe20000000000 */
[----:B------:R-:W-:Y:S01]  /*a1b0*/  BAR.SYNC.DEFER_BLOCKING 0x0 ;  /* 0x0000000000007b1d */ /* 0x000fe20000010000 */
[C---:B------:R-:W-:Y:S02]  /*a1c0*/  LOP3.LUT P6, RZ, R224.reuse, 0x8, RZ, 0xc0, !PT ;  /* 0x00000008e0ff7812 */ /* 0x040fe400078cc0ff */
[C---:B------:R-:W-:Y:S02]  /*a1d0*/  LOP3.LUT P3, RZ, R224.reuse, 0x2, RZ, 0xc0, !PT ;  /* 0x00000002e0ff7812 */ /* 0x040fe4000786c0ff */
[----:B------:R-:W-:Y:S01]  /*a1e0*/  LOP3.LUT P4, RZ, R224, 0x1, RZ, 0xc0, !PT ;  /* 0x00000001e0ff7812 */ /* 0x000fe2000788c0ff */
[----:B------:R-:W-:-:S02]  /*a1f0*/  IMAD.MOV.U32 R136, RZ, RZ, c[0x0][0x2c4] ;  /* 0x0000b100ff887624 */ /* 0x000fc400078e00ff */
[----:B----4-:R-:W-:-:S04]  /*a200*/  IMAD R127, R130, -0x30, R127 ;  /* 0xffffffd0827f7824 */ /* 0x010fc800078e027f */
[----:B---3--:R-:W-:-:S05]  /*a210*/  IMAD.IADD R125, R131, 0x1, R127 ;  /* 0x00000001837d7824 */ /* 0x008fca00078e027f */
[----:B------:R-:W-:-:S05]  /*a220*/  IMNMX R6, R125, 0x30, PT ;  /* 0x000000307d067817 */ /* 0x000fca0003800200 */
[----:B------:R-:W-:-:S05]  /*a230*/  IMAD.IADD R4, R6, 0x1, -R225 ;  /* 0x0000000106047824 */ /* 0x000fca00078e0ae1 */
[----:B------:R-:W-:Y:S01]  /*a240*/  ISETP.GE.AND P0, PT, R4, 0x21, PT ;  /* 0x000000210400780c */ /* 0x000fe20003f06270 */
[----:B------:R-:W-:-:S12]  /*a250*/  IMAD.WIDE.U32 R6, R7, c[0x0][0x1e0], RZ ;  /* 0x0000780007067a25 */ /* 0x000fd800078e00ff */
        /* <DEDUP_REMOVED lines=14> */
[----:B------:R1:W-:Y:S01]  /*a340*/  @P1 LDGSTS.E.BYPASS.LTC128B.128 [R211+0xe880], [R4.64+0x180], !P4 ;  /* 0x0e88018004d31fae */ /* 0x0003e2000e101d46 */
[----:B------:R-:W-:-:S13]  /*a350*/  LOP3.LUT P1, RZ, R224, 0x8, RZ, 0xc0, !PT ;  /* 0x00000008e0ff7812 */ /* 0x000fda000782c0ff */
[----:B------:R1:W-:Y:S04]  /*a360*/  @P0 LDGSTS.E.BYPASS.LTC128B.128 [R213+0xb080], [R2.64], !P1 ;  /* 0x0b08000002d50fae */ /* 0x0003e8000c901d46 */
[----:B------:R1:W-:Y:S04]  /*a370*/  @P0 LDGSTS.E.BYPASS.LTC128B.128 [R213+0xc880], [R2.64+0x80], !P2 ;  /* 0x0c88008002d50fae */ /* 0x0003e8000d101d46 */
[----:B------:R1:W-:Y:S04]  /*a380*/  @P0 LDGSTS.E.BYPASS.LTC128B.128 [R213+0xe080], [R2.64+0x100], !P3 ;  /* 0x0e08010002d50fae */ /* 0x0003e8000d901d46 */
[----:B------:R1:W-:Y:S01]  /*a390*/  @P0 LDGSTS.E.BYPASS.LTC128B.128 [R213+0xf880], [R2.64+0x180], !P4 ;  /* 0x0f88018002d50fae */ /* 0x0003e2000e101d46 */
[----:B------:R-:W-:-:S03]  /*a3a0*/  ISETP.LT.AND P0, PT, RZ, c[0x0][0x27c], PT ;  /* 0x00009f00ff007a0c */ /* 0x000fc60003f01270 */
[----:B------:R-:W0:Y:S01]  /*a3b0*/  LDGDEPBAR ;  /* 0x00000000000079af */ /* 0x000e220000000000 */
[----:B------:R-:W-:-:S09]  /*a3c0*/  ISETP.NE.AND P6, PT, R15, RZ, PT ;  /* 0x000000ff0f00720c */ /* 0x000fd20003fc5270 */
[----:B------:R-:W-:Y:S05]  /*a3d0*/  @P0 BRA `(.L_x_2409) ;  /* 0x0000002000000947 */ /* 0x000fea0003800000 */
[----:B------:R-:W-:-:S04]  /*a3e0*/  DEPBAR.LE SB0, 0x1 ;  /* 0x000080400000791a */ /* 0x000fc80000000000 */
[----:B------:R-:W-:Y:S05]  /*a3f0*/  BRA `(.L_x_2410) ;  /* 0x000095c000007947 */ /* 0x000fea0003800000 */
.L_x_2409:
[----:B------:R-:W-:Y:S01]  /*a400*/  ULDC.U8 UR4, c[0x0][0x298] ;  /* 0x0000a60000047ab9 */ /* 0x000fe20000000000 */
[----:B-1---5:R-:W-:Y:S01]  /*a410*/  SHF.R.S32.HI R2, RZ, 0x1f, R158 ;  /* 0x0000001fff027819 */ /* 0x022fe2000001149e */
[----:B------:R-:W-:Y:S01]  /*a420*/  IMAD.WIDE.U32 R6, R158, c[0x0][0x280], RZ ;  /* 0x0000a0009e067a25 */ /* 0x000fe200078e00ff */
[----:B------:R-:W-:Y:S01]  /*a430*/  ISETP.NE.AND P0, PT, RZ, UR4, PT ;  /* 0x00000004ff007c0c */ /* 0x000fe2000bf05270 */
[----:B------:R-:W-:Y:S02]  /*a440*/  BSSY B2, `(.L_x_2410) ;  /* 0x0000957000027945 */ /* 0x000fe40003800000 */
[C---:B------:R-:W-:Y:S02]  /*a450*/  IMAD R3, R2.reuse, c[0x0][0x280], RZ ;  /* 0x0000a00002037a24 */ /* 0x040fe400078e02ff */
[----:B------:R-:W-:Y:S02]  /*a460*/  IMAD R2, R2, c[0x0][0x290], RZ ;  /* 0x0000a40002027a24 */ /* 0x000fe400078e02ff */
[----:B------:R-:W-:-:S02]  /*a470*/  IMAD R3, R158, c[0x0][0x284], R3 ;  /* 0x0000a1009e037a24 */ /* 0x000fc400078e0203 */
[----:B------:R-:W-:Y:S01]  /*a480*/  IMAD R8, R158, c[0x0][0x294], R2 ;  /* 0x0000a5009e087a24 */ /* 0x000fe200078e0202 */
[----:B------:R-:W-:Y:S01]  /*a490*/  LEA R2, R96, R16, 0x5 ;  /* 0x0000001060027211 */ /* 0x000fe200078e28ff */
[----:B------:R-:W-:Y:S01]  /*a4a0*/  IMAD.WIDE.U32 R4, R158, c[0x0][0x290], RZ ;  /* 0x0000a4009e047a25 */ /* 0x000fe200078e00ff */
[----:B------:R-:W-:-:S04]  /*a4b0*/  IADD3 R3, R3, R7, RZ ;  /* 0x0000000703037210 */ /* 0x000fc80007ffe0ff */
[----:B------:R-:W-:Y:S01]  /*a4c0*/  IADD3 R8, R8, R5, RZ ;  /* 0x0000000508087210 */ /* 0x000fe20007ffe0ff */
[----:B------:R-:W-:Y:S05]  /*a4d0*/  @!P0 BRA `(.L_x_2411) ;  /* 0x0000494000008947 */ /* 0x000fea0003800000 */
[----:B------:R-:W-:Y:S01]  /*a4e0*/  ISETP.NE.AND P1, PT, R136, 0x1, PT ;  /* 0x000000018800780c */ /* 0x000fe20003f25270 */
[----:B------:R-:W-:Y:S01]  /*a4f0*/  IMAD.MOV.U32 R7, RZ, RZ, R3 ;  /* 0x000000ffff077224 */ /* 0x000fe200078e0003 */
[----:B------:R-:W-:Y:S01]  /*a500*/  BSSY B0, `(.L_x_2412) ;  /* 0x000004f000007945 */ /* 0x000fe20003800000 */
[----:B------:R-:W-:Y:S01]  /*a510*/  SHF.R.S32.HI R40, RZ, 0x1f, R142 ;  /* 0x0000001fff287819 */ /* 0x000fe2000001148e */
[----:B------:R-:W-:Y:S01]  /*a520*/  CS2R R64, SRZ ;  /* 0x0000000000407805 */ /* 0x000fe2000001ff00 */
        /* <DEDUP_REMOVED lines=8> */
[----:B------:R-:W-:Y:S01]  /*a5b0*/  @P1 IMAD.HI.U32 R0, R2, c[0x0][0x2c8], RZ ;  /* 0x0000b20002001a27 */ /* 0x000fe200078e00ff */
[----:B------:R-:W-:Y:S01]  /*a5c0*/  CS2R R36, SRZ ;  /* 0x0000000000247805 */ /* 0x000fe2000001ff00 */
[----:B------:R-:W-:Y:S01]  /*a5d0*/  CS2R R28, SRZ ;  /* 0x00000000001c7805 */ /* 0x000fe2000001ff00 */
[----:B------:R-:W-:-:S02]  /*a5e0*/  CS2R R24, SRZ ;  /* 0x0000000000187805 */ /* 0x000fc4000001ff00 */
[----:B------:R-:W-:-:S04]  /*a5f0*/  @P1 SHF.R.U32.HI R2, RZ, c[0x0][0x2cc], R0 ;  /* 0x0000b300ff021a19 */ /* 0x000fc80000011600 */
        /* <DEDUP_REMOVED lines=23> */
[----:B------:R-:W-:-:S09]  /*a770*/  ISETP.GE.AND P1, PT, R139, c[0x0][0x27c], PT ;  /* 0x00009f008b007a0c */ /* 0x000fd20003f26270 */
[C---:B------:R-:W-:Y:S01]  /*a780*/  @!P3 IMAD.SHL.U32 R6, R140.reuse, 0x2, RZ ;  /* 0x000000028c06b824 */ /* 0x040fe200078e00ff */
[----:B------:R-:W-:-:S04]  /*a790*/  @!P3 SHF.L.U64.HI R5, R140, 0x1, R38 ;  /* 0x000000018c05b819 */ /* 0x000fc80000010226 */
[----:B--2---:R-:W-:-:S05]  /*a7a0*/  @!P3 IADD3 R18, P0, R3, R6, RZ ;  /* 0x000000060312b210 */ /* 0x004fca0007f1e0ff */
[----:B----4-:R-:W-:Y:S01]  /*a7b0*/  @!P3 IMAD.X R19, R4, 0x1, R5, P0 ;  /* 0x000000010413b824 */ /* 0x010fe200000e0605 */
        /* <DEDUP_REMOVED lines=33> */
[----:B------:R-:W-:-:S05]  /*a9d0*/  @!P0 IMAD.X R5, R2, 0x1, R20, P4 ;  /* 0x0000000102058824 */ /* 0x000fca00020e0614 */
[----:B------:R1:W5:Y:S03]  /*a9e0*/  @!P0 LD.E.64 R44, [R4.64] ;  /* 0x00000006042c8980 */ /* 0x000366000c101b00 */
.L_x_2413:
[----:B------:R-:W-:Y:S05]  /*a9f0*/  BSYNC B0 ;  /* 0x0000000000007941 */ /* 0x000fea0003800000 */
.L_x_2412:
        /* <DEDUP_REMOVED lines=82> */
.L_x_2415:
[----:B------:R-:W-:Y:S05]  /*af20*/  BSYNC B0 ;  /* 0x0000000000007941 */ /* 0x000fea0003800000 */
.L_x_2414:
        /* <DEDUP_REMOVED lines=53> */
[----:B------:R1:W5:Y:S01]  /*b280*/  @!P3 LD.E.64 R60, [R18.64] ;  /* 0x00000006123cb980 */ /* 0x000362000c101b00 */
[----:B----4-:R-:W-:Y:S01]  /*b290*/  @!P3 IMAD.X R17, R2, 0x1, R6, P0 ;  /* 0x000000010211b824 */ /* 0x010fe200000e0606 */
[----:B------:R-:W-:Y:S02]  /*b2a0*/  @!P2 SHF.L.U64.HI R6, R143, 0x1, R21 ;  /* 0x000000018f06a819 */ /* 0x000fe40000010215 */
[-C--:B------:R-:W-:Y:S01]  /*b2b0*/  @!P2 IADD3 R14, P0, R3, R5.reuse, RZ ;  /* 0x00000005030ea210 */ /* 0x080fe20007f1e0ff */
[----:B------:R-:W-:Y:S01]  /*b2c0*/  CS2R R72, SRZ ;  /* 0x0000000000487805 */ /* 0x000fe2000001ff00 */
[----:B------:R-:W-:Y:S01]  /*b2d0*/  CS2R R74, SRZ ;  /* 0x00000000004a7805 */ /* 0x000fe2000001ff00 */
[----:B------:R-:W-:Y:S01]  /*b2e0*/  CS2R R76, SRZ ;  /* 0x00000000004c7805 */ /* 0x000fe2000001ff00 */
[----:B------:R2:W5:Y:S01]  /*b2f0*/  @!P3 LD.E.64 R62, [R16.64] ;  /* 0x00000006103eb980 */ /* 0x000562000c101b00 */
[----:B------:R-:W-:Y:S01]  /*b300*/  @!P2 IMAD.X R15, R4, 0x1, R6, P0 ;  /* 0x00000001040fa824 */ /* 0x000fe200000e0606 */
[----:B------:R-:W-:Y:S01]  /*b310*/  @!P2 IADD3 R12, P0, R0, R5, RZ ;  /* 0x00000005000ca210 */ /* 0x000fe20007f1e0ff */
[----:B------:R-:W-:-:S04]  /*b320*/  @!P1 IMAD.SHL.U32 R5, R139, 0x2, RZ ;  /* 0x000000028b059824 */ /* 0x000fc800078e00ff */
[----:B------:R-:W-:Y:S01]  /*b330*/  @!P2 IMAD.X R13, R2, 0x1, R6, P0 ;  /* 0x00000001020da824 */ /* 0x000fe200000e0606 */
[----:B------:R-:W-:Y:S02]  /*b340*/  @!P1 SHF.L.U64.HI R6, R139, 0x1, R31 ;  /* 0x000000018b069819 */ /* 0x000fe4000001021f */
[-C--:B------:R-:W-:Y:S02]  /*b350*/  @!P1 IADD3 R10, P0, R3, R5.reuse, RZ ;  /* 0x00000005030a9210 */ /* 0x080fe40007f1e0ff */
[----:B------:R2:W5:Y:S03]  /*b360*/  @!P2 LD.E.64 R68, [R12.64] ;  /* 0x000000060c44a980 */ /* 0x000566000c101b00 */
[----:B------:R-:W-:Y:S01]  /*b370*/  @!P1 IMAD.X R11, R4, 0x1, R6, P0 ;  /* 0x00000001040b9824 */ /* 0x000fe200000e0606 */
[----:B------:R-:W-:Y:S01]  /*b380*/  @!P1 IADD3 R8, P0, R0, R5, RZ ;  /* 0x0000000500089210 */ /* 0x000fe20007f1e0ff */
[----:B-1----:R-:W-:-:S03]  /*b390*/  CS2R R18, SRZ ;  /* 0x0000000000127805 */ /* 0x002fc6000001ff00 */
[----:B------:R2:W5:Y:S01]  /*b3a0*/  @!P1 LD.E.64 R70, [R10.64] ;  /* 0x000000060a469980 */ /* 0x000562000c101b00 */
[----:B------:R-:W-:Y:S01]  /*b3b0*/  @!P1 IMAD.X R9, R2, 0x1, R6, P0 ;  /* 0x0000000102099824 */ /* 0x000fe200000e0606 */
[C---:B------:R-:W-:Y:S02]  /*b3c0*/  ISETP.GE.AND P0, PT, R142.reuse, c[0x0][0x27c], PT ;  /* 0x00009f008e007a0c */ /* 0x040fe40003f06270 */
[----:B------:R2:W5:Y:S04]  /*b3d0*/  @!P2 LD.E.64 R18, [R14.64] ;  /* 0x000000060e12a980 */ /* 0x000568000c101b00 */
[----:B------:R2:W5:Y:S07]  /*b3e0*/  @!P1 LD.E.64 R72, [R8.64] ;  /* 0x0000000608489980 */ /* 0x00056e000c101b00 */
        /* <DEDUP_REMOVED lines=8> */
.L_x_2417:
[----:B------:R-:W-:Y:S05]  /*b470*/  BSYNC B0 ;  /* 0x0000000000007941 */ /* 0x000fea0003800000 */
.L_x_2416:
[----:B--2--5:R-:W-:Y:S01]  /*b480*/  IMAD.MOV.U32 R4, RZ, RZ, R70 ;  /* 0x000000ffff047224 */ /* 0x024fe200078e0046 */
[----:B---3--:R-:W-:Y:S01]  /*b490*/  MOV R3, R71 ;  /* 0x0000004700037202 */ /* 0x008fe20000000f00 */
[----:B----4-:R-:W-:Y:S01]  /*b4a0*/  IMAD.MOV.U32 R2, RZ, RZ, R74 ;  /* 0x000000ffff027224 */ /* 0x010fe200078e004a */
[----:B------:R-:W-:Y:S01]  /*b4b0*/  MOV R7, R68 ;  /* 0x0000004400077202 */ /* 0x000fe20000000f00 */
[----:B-1----:R-:W-:Y:S01]  /*b4c0*/  IMAD.MOV.U32 R0, RZ, RZ, R75 ;  /* 0x000000ffff007224 */ /* 0x002fe200078e004b */
        /* <DEDUP_REMOVED lines=8> */
[----:B------:R-:W1:Y:S01]  /*b550*/  SHFL.IDX PT, R3, R33, 0x3, 0x181f ;  /* 0x00781f0021037f89 */ /* 0x000e6200000e0000 */
[----:B------:R-:W-:Y:S01]  /*b560*/  IMAD.MOV.U32 R4, RZ, RZ, R73 ;  /* 0x000000ffff047224 */ /* 0x000fe200078e0049 */
[----:B------:R-:W-:Y:S01]  /*b570*/  BSSY B0, `(.L_x_2418) ;  /* 0x0000042000007945 */ /* 0x000fe20003800000 */
[----:B------:R-:W-:Y:S01]  /*b580*/  IMAD.MOV.U32 R6, RZ, RZ, R69 ;  /* 0x000000ffff067224 */ /* 0x000fe200078e0045 */
[----:B------:R-:W-:Y:S01]  /*b590*/  PRMT R108, R0, 0x5410, R2 ;  /* 0x00005410006c7816 */ /* 0x000fe20000000002 */
[----:B------:R-:W-:Y:S01]  /*b5a0*/  IMAD.MOV.U32 R2, RZ, RZ, R76 ;  /* 0x000000ffff027224 */ /* 0x000fe200078e004c */
[----:B------:R-:W-:Y:S01]  /*b5b0*/  MOV R0, R77 ;  /* 0x0000004d00007202 */ /* 0x000fe20000000f00 */
[----:B------:R2:W3:Y:S01]  /*b5c0*/  SHFL.IDX PT, R8, R30, 0x3, 0x181f ;  /* 0x00781f001e087f89 */ /* 0x0004e200000e0000 */
[----:B------:R-:W-:Y:S01]  /*b5d0*/  PRMT R109, R4, 0x5410, R5 ;  /* 0x00005410046d7816 */ /* 0x000fe20000000005 */
[----:B------:R-:W-:Y:S01]  /*b5e0*/  IMAD.MOV.U32 R5, RZ, RZ, R62 ;  /* 0x000000ffff057224 */ /* 0x000fe200078e003e */
[----:B------:R-:W-:Y:S01]  /*b5f0*/  PRMT R111, R0, 0x5410, R2 ;  /* 0x00005410006f7816 */ /* 0x000fe20000000002 */
[----:B------:R-:W-:Y:S01]  /*b600*/  CS2R R84, SRZ ;  /* 0x0000000000547805 */ /* 0x000fe2000001ff00 */
[----:B------:R-:W-:Y:S01]  /*b610*/  MOV R4, R63 ;  /* 0x0000003f00047202 */ /* 0x000fe20000000f00 */
[----:B------:R4:W1:Y:S01]  /*b620*/  SHFL.IDX PT, R2, R39, 0x3, 0x181f ;  /* 0x00781f0027027f89 */ /* 0x00086200000e0000 */
[----:B------:R-:W-:Y:S01]  /*b630*/  CS2R R80, SRZ ;  /* 0x0000000000507805 */ /* 0x000fe2000001ff00 */
[----:B------:R-:W-:Y:S01]  /*b640*/  CS2R R88, SRZ ;  /* 0x0000000000587805 */ /* 0x000fe2000001ff00 */
[----:B------:R-:W-:Y:S01]  /*b650*/  CS2R R86, SRZ ;  /* 0x0000000000567805 */ /* 0x000fe2000001ff00 */
[----:B------:R1:W3:Y:S01]  /*b660*/  SHFL.IDX PT, R0, R32, 0x3, 0x181f ;  /* 0x00781f0020007f89 */ /* 0x0002e200000e0000 */
[----:B------:R-:W-:Y:S01]  /*b670*/  CS2R R82, SRZ ;  /* 0x0000000000527805 */ /* 0x000fe2000001ff00 */
[----:B------:R-:W-:Y:S01]  /*b680*/  CS2R R78, SRZ ;  /* 0x00000000004e7805 */ /* 0x000fe2000001ff00 */
[----:B--2---:R-:W-:-:S02]  /*b690*/  PRMT R30, R4, 0x5410, R5 ;  /* 0x00005410041e7816 */ /* 0x004fc40000000005 */
[----:B----4-:R-:W-:Y:S01]  /*b6a0*/  PRMT R39, R6, 0x5410, R7 ;  /* 0x0000541006277816 */ /* 0x010fe20000000007 */
[----:B-1----:R-:W-:Y:S01]  /*b6b0*/  CS2R R32, SRZ ;  /* 0x0000000000207805 */ /* 0x002fe2000001ff00 */
[----:B------:R-:W-:Y:S05]  /*b6c0*/  @P5 BRA `(.L_x_2419) ;  /* 0x000002c000005947 */ /* 0x000fea0003800000 */
[----:B---3--:R-:W-:Y:S01]  /*b6d0*/  ISETP.GE.AND P1, PT, R143, c[0x0][0x27c], PT ;  /* 0x00009f008f007a0c */ /* 0x008fe20003f26270 */
[----:B------:R-:W-:Y:S01]  /*b6e0*/  CS2R R80, SRZ ;  /* 0x0000000000507805 */ /* 0x000fe2000001ff00 */
[----:B------:R-:W-:-:S11]  /*b6f0*/  CS2R R82, SRZ ;  /* 0x0000000000527805 */ /* 0x000fd6000001ff00 */
[C---:B------:R-:W-:Y:S01]  /*b700*/  @!P1 IMAD.SHL.U32 R4, R143.reuse, 0x2, RZ ;  /* 0x000000028f049824 */ /* 0x040fe200078e00ff */
[----:B------:R-:W-:-:S04]  /*b710*/  @!P1 SHF.L.U64.HI R5, R143, 0x1, R21 ;  /* 0x000000018f059819 */ /* 0x000fc80000010215 */
[----:B------:R-:W-:-:S05]  /*b720*/  @!P1 IADD3 R6, P0, R2, R4, RZ ;  /* 0x0000000402069210 */ /* 0x000fca0007f1e0ff */
        /* <DEDUP_REMOVED lines=18> */
[----:B------:R-:W-:-:S04]  /*b850*/  CS2R R32, SRZ ;  /* 0x0000000000207805 */ /* 0x000fc8000001ff00 */
[----:B-1----:R-:W-:Y:S02]  /*b860*/  @!P1 IADD3 R6, P0, R2, R9, RZ ;  /* 0x0000000902069210 */ /* 0x002fe40007f1e0ff */
[----:B--2---:R-:W-:-:S05]  /*b870*/  @!P1 SHF.L.U64.HI R5, R140, 0x1, R38 ;  /* 0x000000018c059819 */ /* 0x004fca0000010226 */
[----:B------:R-:W-:Y:S01]  /*b880*/  @!P1 IMAD.X R7, R3, 0x1, R5, P0 ;  /* 0x0000000103079824 */ /* 0x000fe200000e0605 */
[----:B------:R-:W-:Y:S01]  /*b890*/  @!P1 IADD3 R4, P0, R0, R9, RZ ;  /* 0x0000000900049210 */ /* 0x000fe20007f1e0ff */
[----:B------:R-:W-:-:S03]  /*b8a0*/  CS2R R78, SRZ ;  /* 0x00000000004e7805 */ /* 0x000fc6000001ff00 */
[----:B------:R1:W5:Y:S01]  /*b8b0*/  @!P1 LD.E.64 R32, [R6.64] ;  /* 0x0000000606209980 */ /* 0x000362000c101b00 */
[----:B------:R-:W-:Y:S01]  /*b8c0*/  @!P1 IMAD.X R5, R8, 0x1, R5, P0 ;  /* 0x0000000108059824 */ /* 0x000fe200000e0605 */
[----:B------:R-:W-:-:S04]  /*b8d0*/  ISETP.GE.AND P0, PT, R142, c[0x0][0x27c], PT ;  /* 0x00009f008e007a0c */ /* 0x000fc80003f06270 */
[----:B------:R2:W5:Y:S01]  /*b8e0*/  @!P1 LD.E.64 R78, [R4.64] ;  /* 0x00000006044e9980 */ /* 0x000562000c101b00 */
[----:B------:R-:W-:Y:S01]  /*b8f0*/  CS2R R90, SRZ ;  /* 0x00000000005a7805 */ /* 0x000fe2000001ff00 */
[----:B------:R-:W-:-:S07]  /*b900*/  CS2R R88, SRZ ;  /* 0x0000000000587805 */ /* 0x000fce000001ff00 */
[C---:B-1----:R-:W-:Y:S01]  /*b910*/  @!P0 IMAD.SHL.U32 R6, R142.reuse, 0x2, RZ ;  /* 0x000000028e068824 */ /* 0x042fe200078e00ff */
[----:B------:R-:W-:-:S04]  /*b920*/  @!P0 SHF.L.U64.HI R7, R142, 0x1, R40 ;  /* 0x000000018e078819 */ /* 0x000fc80000010228 */
[----:B--2---:R-:W-:-:S05]  /*b930*/  @!P0 IADD3 R4, P1, R2, R6, RZ ;  /* 0x0000000602048210 */ /* 0x004fca0007f3e0ff */
[----:B------:R-:W-:Y:S01]  /*b940*/  @!P0 IMAD.X R5, R3, 0x1, R7, P1 ;  /* 0x0000000103058824 */ /* 0x000fe200008e0607 */
[----:B------:R-:W-:-:S04]  /*b950*/  @!P0 IADD3 R2, P1, R0, R6, RZ ;  /* 0x0000000600028210 */ /* 0x000fc80007f3e0ff */
[----:B------:R1:W5:Y:S01]  /*b960*/  @!P0 LD.E.64 R90, [R4.64] ;  /* 0x00000006045a8980 */ /* 0x000362000c101b00 */
[----:B------:R-:W-:-:S05]  /*b970*/  @!P0 IMAD.X R3, R8, 0x1, R7, P1 ;  /* 0x0000000108038824 */ /* 0x000fca00008e0607 */
[----:B------:R1:W5:Y:S03]  /*b980*/  @!P0 LD.E.64 R88, [R2.64] ;  /* 0x0000000602588980 */ /* 0x000366000c101b00 */
.L_x_2419:
[----:B---3--:R-:W-:Y:S05]  /*b990*/  BSYNC B0 ;  /* 0x0000000000007941 */ /* 0x008fea0003800000 */
.L_x_2418:
        /* <DEDUP_REMOVED lines=82> */
.L_x_2423:
[----:B------:R-:W-:Y:S05]  /*bec0*/  BSYNC B0 ;  /* 0x0000000000007941 */ /* 0x000fea0003800000 */
.L_x_2422:
        /* <DEDUP_REMOVED lines=49> */
.L_x_2425:
[----:B------:R-:W-:Y:S05]  /*c1e0*/  BSYNC B0 ;  /* 0x0000000000007941 */ /* 0x000fea0003800000 */
.L_x_2424:
        /* <DEDUP_REMOVED lines=49> */
.L_x_2427:
[----:B------:R-:W-:Y:S05]  /*c500*/  BSYNC B0 ;  /* 0x0000000000007941 */ /* 0x000fea0003800000 */
.L_x_2426:
        /* <DEDUP_REMOVED lines=48> */
.L_x_2421:
[----:B------:R-:W-:Y:S05]  /*c810*/  BSYNC B1 ;  /* 0x0000000000017941 */ /* 0x000fea0003800000 */
.L_x_2420:
        /* <DEDUP_REMOVED lines=53> */
.L_x_2431:
[----:B------:R-:W-:Y:S05]  /*cb70*/  BSYNC B0 ;  /* 0x0000000000007941 */ /* 0x000fea0003800000 */
.L_x_2430:
        /* <DEDUP_REMOVED lines=49> */
.L_x_2433:
[----:B------:R-:W-:Y:S05]  /*ce90*/  BSYNC B0 ;  /* 0x0000000000007941 */ /* 0x000fea0003800000 */
.L_x_2432:
        /* <DEDUP_REMOVED lines=49> */
.L_x_2435:
[----:B------:R-:W-:Y:S05]  /*d1b0*/  BSYNC B0 ;  /* 0x0000000000007941 */ /* 0x000fea0003800000 */
.L_x_2434:
        /* <DEDUP_REMOVED lines=48> */
.L_x_2429:
[----:B------:R-:W-:Y:S05]  /*d4c0*/  BSYNC B1 ;  /* 0x0000000000017941 */ /* 0x000fea0003800000 */
.L_x_2428:
        /* <DEDUP_REMOVED lines=53> */
.L_x_2439:
[----:B------:R-:W-:Y:S05]  /*d820*/  BSYNC B0 ;  /* 0x0000000000007941 */ /* 0x000fea0003800000 */
.L_x_2438:
        /* <DEDUP_REMOVED lines=49> */
.L_x_2441:
[----:B------:R-:W-:Y:S05]  /*db40*/  BSYNC B0 ;  /* 0x0000000000007941 */ /* 0x000fea0003800000 */
.L_x_2440:
        /* <DEDUP_REMOVED lines=49> */
.L_x_2443:
[----:B------:R-:W-:Y:S05]  /*de60*/  BSYNC B0 ;  /* 0x0000000000007941 */ /* 0x000fea0003800000 */
.L_x_2442:
        /* <DEDUP_REMOVED lines=48> */
.L_x_2437:
[----:B------:R-:W-:Y:S05]  /*e170*/  BSYNC B1 ;  /* 0x0000000000017941 */ /* 0x000fea0003800000 */
.L_x_2436:
        /* <DEDUP_REMOVED lines=52> */
.L_x_2446:
[----:B------:R-:W-:Y:S05]  /*e4c0*/  BSYNC B0 ;  /* 0x0000000000007941 */ /* 0x000fea0003800000 */
.L_x_2445:
        /* <DEDUP_REMOVED lines=49> */
.L_x_2448:
[----:B------:R-:W-:Y:S05]  /*e7e0*/  BSYNC B0 ;  /* 0x0000000000007941 */ /* 0x000fea0003800000 */
.L_x_2447:
        /* <DEDUP_REMOVED lines=49> */
.L_x_2450:
[----:B------:R-:W-:Y:S05]  /*eb00*/  BSYNC B0 ;  /* 0x0000000000007941 */ /* 0x000fea0003800000 */
.L_x_2449:
        /* <DEDUP_REMOVED lines=49> */
.L_x_2411:
[----:B------:R-:W-:Y:S01]  /*ee20*/  ISETP.NE.AND P0, PT, R136, 0x1, PT ;  /* 0x000000018800780c */ /* 0x000fe20003f05270 */
[----:B------:R-:W-:Y:S01]  /*ee30*/  IMAD.MOV.U32 R7, RZ, RZ, R3 ;  /* 0x000000ffff077224 */ /* 0x000fe200078e0003 */
        /* <DEDUP_REMOVED lines=9> */
[----:B------:R-:W-:-:S02]  /*eed0*/  CS2R R20, SRZ ;  /* 0x0000000000147805 */ /* 0x000fc4000001ff00 */
        /* <DEDUP_REMOVED lines=47> */
.L_x_2452:
[----:B------:R-:W-:Y:S05]  /*f1d0*/  BSYNC B0 ;  /* 0x0000000000007941 */ /* 0x000fea0003800000 */
.L_x_2451:
[----:B-12--5:R-:W-:Y:S01]  /*f1e0*/  IMAD.MOV.U32 R3, RZ, RZ, R30 ;  /* 0x000000ffff037224 */ /* 0x026fe200078e001e */
[----:B------:R-:W-:Y:S01]  /*f1f0*/  LOP3.LUT P0, RZ, R224, 0x10, RZ, 0xc0, !PT ;  /* 0x00000010e0ff7812 */ /* 0x000fe2000780c0ff */
[----:B------:R-:W-:Y:S01]  /*f200*/  IMAD.MOV.U32 R2, RZ, RZ, R31 ;  /* 0x000000ffff027224 */ /* 0x000fe200078e001f */
[----:B------:R-:W-:Y:S01]  /*f210*/  MOV R4, R29 ;  /* 0x0000001d00047202 */ /* 0x000fe20000000f00 */
        /* <DEDUP_REMOVED lines=10> */
[----:B------:R-:W-:Y:S01]  /*f2c0*/  BSSY B0, `(.L_x_2453) ;  /* 0x0000032000007945 */ /* 0x000fe20003800000 */
[----:B------:R-:W-:Y:S01]  /*f2d0*/  PRMT R38, R2, 0x5410, R3 ;  /* 0x0000541002267816 */ /* 0x000fe20000000003 */
[----:B------:R-:W-:Y:S01]  /*f2e0*/  IMAD.MOV.U32 R3, RZ, RZ, R34 ;  /* 0x000000ffff037224 */ /* 0x000fe200078e0022 */
[----:B------:R-:W-:Y:S01]  /*f2f0*/  MOV R2, R35 ;  /* 0x0000002300027202 */ /* 0x000fe20000000f00 */
[----:B---3--:R1:W3:Y:S01]  /*f300*/  SHFL.IDX PT, R10, R14, 0x1, 0x181f ;  /* 0x00381f000e0a7f89 */ /* 0x0082e200000e0000 */
[----:B------:R-:W-:Y:S01]  /*f310*/  PRMT R27, R4, 0x5410, R5 ;  /* 0x00005410041b7816 */ /* 0x000fe20000000005 */
[----:B------:R-:W-:Y:S01]  /*f320*/  CS2R R52, SRZ ;  /* 0x0000000000347805 */ /* 0x000fe2000001ff00 */
[----:B------:R-:W-:Y:S01]  /*f330*/  PRMT R67, R2, 0x5410, R3 ;  /* 0x0000541002437816 */ /* 0x000fe20000000003 */
[----:B------:R-:W-:Y:S01]  /*f340*/  IMAD.MOV.U32 R3, RZ, RZ, R32 ;  /* 0x000000ffff037224 */ /* 0x000fe200078e0020 */
[----:B------:R1:W4:Y:S01]  /*f350*/  SHFL.IDX PT, R5, R15, 0x1, 0x181f ;  /* 0x00381f000f057f89 */ /* 0x00032200000e0000 */
[----:B------:R-:W-:Y:S01]  /*f360*/  IMAD.MOV.U32 R2, RZ, RZ, R33 ;  /* 0x000000ffff027224 */ /* 0x000fe200078e0021 */
[----:B------:R-:W-:Y:S01]  /*f370*/  PRMT R37, R6, 0x5410, R7 ;  /* 0x0000541006257816 */ /* 0x000fe20000000007 */
[----:B------:R-:W-:Y:S01]  /*f380*/  CS2R R42, SRZ ;  /* 0x00000000002a7805 */ /* 0x000fe2000001ff00 */
[----:B------:R1:W1:Y:S01]  /*f390*/  SHFL.IDX PT, R4, R25, 0x1, 0x181f ;  /* 0x00381f0019047f89 */ /* 0x00026200000e0000 */
        /* <DEDUP_REMOVED lines=36> */
.L_x_2454:
[----:B--2---:R-:W-:Y:S05]  /*f5e0*/  BSYNC B0 ;  /* 0x0000000000007941 */ /* 0x004fea0003800000 */
.L_x_2453:
[----:B-1---5:R-:W-:Y:S01]  /*f5f0*/  IMAD.MOV.U32 R3, RZ, RZ, R52 ;  /* 0x000000ffff037224 */ /* 0x022fe200078e0034 */
[----:B------:R-:W-:Y:S01]  /*f600*/  MOV R2, R53 ;  /* 0x0000003500027202 */ /* 0x000fe20000000f00 */
[----:B----4-:R-:W-:Y:S01]  /*f610*/  IMAD.MOV.U32 R5, RZ, RZ, R54 ;  /* 0x000000ffff057224 */ /* 0x010fe200078e0036 */
        /* <DEDUP_REMOVED lines=63> */
.L_x_2456:
[----:B--2---:R-:W-:Y:S05]  /*fa10*/  BSYNC B0 ;  /* 0x0000000000007941 */ /* 0x004fea0003800000 */
.L_x_2455:
[----:B-1---5:R-:W-:Y:S01]  /*fa20*/  IMAD.MOV.U32 R3, RZ, RZ, R74 ;  /* 0x000000ffff037224 */ /* 0x022fe200078e004a */
[----:B------:R-:W-:Y:S01]  /*fa30*/  MOV R4, R73 ;  /* 0x0000004900047202 */ /* 0x000fe20000000f00 */
[----:B------:R-:W-:Y:S01]  /*fa40*/  IMAD.MOV.U32 R2, RZ, RZ, R75 ;  /* 0x000000ffff027224 */ /* 0x000fe200078e004b */
[----:B------:R-:W-:Y:S01]  /*fa50*/  MOV R7, R70 ;  /* 0x0000004600077202 */ /* 0x000fe20000000f00 */
[----:B----4-:R-:W-:Y:S01]  /*fa60*/  IMAD.MOV.U32 R5, RZ, RZ, R72 ;  /* 0x000000ffff057224 */ /* 0x010fe200078e0048 */
[----:B------:R1:W2:Y:S01]  /*fa70*/  SHFL.IDX PT, R11, R13, 0x3, 0x181f ;  /* 0x00781f000d0b7f89 */ /* 0x0002a200000e0000 */
[----:B------:R-:W-:Y:S01]  /*fa80*/  IMAD.MOV.U32 R6, RZ, RZ, R71 ;  /* 0x000000ffff067224 */ /* 0x000fe200078e0047 */
        /* <DEDUP_REMOVED lines=11> */
[----:B------:R-:W-:Y:S01]  /*fb40*/  CS2R R92, SRZ ;  /* 0x00000000005c7805 */ /* 0x000fe2000001ff00 */
        /* <DEDUP_REMOVED lines=17> */
[----:B------:R-:W-:Y:S05]  /*fc60*/  @P5 BRA `(.L_x_2458) ;  /* 0x000001a000005947 */ /* 0x000fea0003800000 */
[----:B--2---:R-:W-:Y:S01]  /*fc70*/  ISETP.GE.AND P1, PT, R134, c[0x0][0x27c], PT ;  /* 0x00009f0086007a0c */ /* 0x004fe20003f26270 */
[----:B------:R-:W-:Y:S01]  /*fc80*/  CS2R R82, SRZ ;  /* 0x0000000000527805 */ /* 0x000fe2000001ff00 */
[----:B------:R-:W-:-:S11]  /*fc90*/  CS2R R80, SRZ ;  /* 0x0000000000507805 */ /* 0x000fd6000001ff00 */
        /* <DEDUP_REMOVED lines=23> */
.L_x_2458:
[----:B--2---:R-:W-:Y:S05]  /*fe10*/  BSYNC B0 ;  /* 0x0000000000007941 */ /* 0x004fea0003800000 */
.L_x_2457:
        /* <DEDUP_REMOVED lines=39> */
[----:B------:R-:W-:Y:S02]  /*10090*/  SHF.R.U64 R13, R18, 0x10, R19 ;  /* 0x00000010120d7819 */ /* 0x000fe40000001213 */
[----:B------:R-:W-:Y:S02]  /*100a0*/  LEA.HI R0, R0, R96, RZ, 0x1d ;  /* 0x0000006000007211 */ /* 0x000fe400078fe8ff */
[----:B------:R-:W-:Y:S02]  /*100b0*/  PRMT R14, R27, 0x5432, R14 ;  /* 0x000054321b0e7816 */ /* 0x000fe4000000000e */
[----:B------:R-:W-:Y:S01]  /*100c0*/  SHF.R.S32.HI R3, RZ, 0x1f, R0 ;  /* 0x0000001fff037819 */ /* 0x000fe20000011400 */
[----:B------:R-:W-:Y:S01]  /*100d0*/  IMAD.SHL.U32 R2, R0, 0x8, RZ ;  /* 0x0000000800027824 */ /* 0x000fe200078e00ff */
[----:B------:R-:W-:Y:S01]  /*100e0*/  SHF.R.U64 R15, R22, 0x10, R23 ;  /* 0x00000010160f7819 */ /* 0x000fe20000001217 */
[----:B------:R-:W-:Y:S01]  /*100f0*/  IMAD.U32 R39, R14, 0x10000, RZ ;  /* 0x000100000e277824 */ /* 0x000fe200078e00ff */
[----:B------:R-:W-:-:S02]  /*10100*/  LEA.HI R0, R3, R0, RZ, 0x3 ;  /* 0x0000000003007211 */ /* 0x000fc400078f18ff */
[----:B------:R-:W-:Y:S02]  /*10110*/  LOP3.LUT R2, R172, 0x38, R2, 0xf8, !PT ;  /* 0x00000038ac027812 */ /* 0x000fe400078ef802 */
[----:B------:R-:W-:Y:S01]  /*10120*/  SHF.R.U64 R3, R20, 0x10, R21 ;  /* 0x0000001014037819 */ /* 0x000fe20000001215 */
[----:B------:R-:W-:Y:S01]  /*10130*/  IMAD.SHL.U32 R0, R0, 0x400, RZ ;  /* 0x0000040000007824 */ /* 0x000fe200078e00ff */
[----:B------:R-:W-:Y:S02]  /*10140*/  LOP3.LUT R2, R2, R182, RZ, 0x3c, !PT ;  /* 0x000000b602027212 */ /* 0x000fe400078e3cff */
[----:B------:R-:W-:Y:S02]  /*10150*/  SHF.R.U32.HI R16, RZ, 0x10, R23 ;  /* 0x00000010ff107819 */ /* 0x000fe40000011617 */
[----:B------:R-:W-:Y:S02]  /*10160*/  LOP3.LUT R0, R0, 0x7fffe000, RZ, 0xc0, !PT ;  /* 0x7fffe00000007812 */ /* 0x000fe400078ec0ff */
[----:B------:R-:W-:-:S02]  /*10170*/  SHF.R.U32.HI R12, RZ, 0x10, R21 ;  /* 0x00000010ff0c7819 */ /* 0x000fc40000011615 */
[----:B------:R-:W-:Y:S02]  /*10180*/  IADD3 R0, R2, R0, R173 ;  /* 0x0000000002007210 */ /* 0x000fe40007ffe0ad */
[----:B------:R-:W-:Y:S02]  /*10190*/  SHF.R.U32.HI R2, RZ, 0x10, R19 ;  /* 0x00000010ff027819 */ /* 0x000fe40000011613 */
[----:B------:R-:W-:Y:S01]  /*101a0*/  PRMT R23, R37, 0x5432, R15 ;  /* 0x0000543225177816 */ /* 0x000fe2000000000f */
[----:B------:R-:W-:Y:S01]  /*101b0*/  IMAD.SHL.U32 R36, R0, 0x2, RZ ;  /* 0x0000000200247824 */ /* 0x000fe200078e00ff */
[----:B------:R-:W-:Y:S02]  /*101c0*/  SHF.R.U32.HI R0, RZ, 0x10, R17 ;  /* 0x00000010ff007819 */ /* 0x000fe40000011611 */
[----:B------:R-:W-:Y:S02]  /*101d0*/  PRMT R24, R38, 0x5410, R2 ;  /* 0x0000541026187816 */ /* 0x000fe40000000002 */
[----:B----4-:R-:W2:Y:S01]  /*101e0*/  LDS.128 R4, [R36+0x10080] ;  /* 0x0100800024047984 */ /* 0x010ea20000000c00 */
[----:B------:R-:W-:-:S02]  /*101f0*/  PRMT R18, R27, 0x5410, R0 ;  /* 0x000054101b127816 */ /* 0x000fc40000000000 */
[----:B------:R-:W-:Y:S01]  /*10200*/  PRMT R27, R38, 0x5432, R13 ;  /* 0x00005432261b7816 */ /* 0x000fe2000000000d */
[----:B-1----:R-:W-:Y:S01]  /*10210*/  IMAD.U32 R20, R10, 0x10000, RZ ;  /* 0x000100000a147824 */ /* 0x002fe200078e00ff */
[C---:B------:R-:W-:Y:S02]  /*10220*/  PRMT R13, R26.reuse, 0x5432, R3 ;  /* 0x000054321a0d7816 */ /* 0x040fe40000000003 */
[C---:B------:R-:W-:Y:S02]  /*10230*/  SHF.L.U32 R15, R9.reuse, 0x10, RZ ;  /* 0x00000010090f7819 */ /* 0x040fe400000006ff */
[----:B------:R-:W-:Y:S01]  /*10240*/  LOP3.LUT R19, R9, 0xffff0000, RZ, 0xc0, !PT ;  /* 0xffff000009137812 */ /* 0x000fe200078ec0ff */
[----:B------:R-:W-:Y:S01]  /*10250*/  IMAD.U32 R38, R13, 0x10000, RZ ;  /* 0x000100000d267824 */ /* 0x000fe200078e00ff */
[----:B------:R-:W-:Y:S01]  /*10260*/  PRMT R17, R26, 0x5410, R12 ;  /* 0x000054101a117816 */ /* 0x000fe2000000000c */
[----:B------:R-:W-:Y:S01]  /*10270*/  IMAD.U32 R12, R11, 0x10000, RZ ;  /* 0x000100000b0c7824 */ /* 0x000fe200078e00ff */
[----:B------:R-:W-:Y:S01]  /*10280*/  PRMT R22, R37, 0x5410, R16 ;  /* 0x0000541025167816 */ /* 0x000fe20000000010 */
[C---:B------:R-:W-:Y:S01]  /*10290*/  IMAD.U32 R16, R8.reuse, 0x10000, RZ ;  /* 0x0001000008107824 */ /* 0x040fe200078e00ff */
[----:B------:R-:W-:Y:S01]  /*102a0*/  LOP3.LUT R25, R11, 0xffff0000, RZ, 0xc0, !PT ;  /* 0xffff00000b197812 */ /* 0x000fe200078ec0ff */
[----:B------:R-:W-:Y:S01]  /*102b0*/  IMAD.U32 R57, R17, 0x10000, RZ ;  /* 0x0001000011397824 */ /* 0x000fe200078e00ff */
[----:B------:R-:W-:Y:S01]  /*102c0*/  LOP3.LUT R21, R8, 0xffff0000, RZ, 0xc0, !PT ;  /* 0xffff000008157812 */ /* 0x000fe200078ec0ff */
[----:B------:R-:W-:Y:S01]  /*102d0*/  IMAD.U32 R56, R22, 0x10000, RZ ;  /* 0x0001000016387824 */ /* 0x000fe200078e00ff */
[----:B------:R-:W-:-:S02]  /*102e0*/  LOP3.LUT R26, R10, 0xffff0000, RZ, 0xc0, !PT ;  /* 0xffff00000a1a7812 */ /* 0x000fc400078ec0ff */
        /* <DEDUP_REMOVED lines=17> */
[----:B------:R-:W-:Y:S01]  /*10400*/  FFMA.FTZ R37, R15, R11, -R9 ;  /* 0x0000000b0f257223 */ /* 0x000fe20000010809 */
[----:B------:R-:W-:Y:S01]  /*10410*/  LOP3.LUT R11, R17, 0xffff0000, RZ, 0xc0, !PT ;  /* 0xffff0000110b7812 */ /* 0x000fe200078ec0ff */
[----:B------:R-:W-:Y:S01]  /*10420*/  FMUL.FTZ R5, R0, R56 ;  /* 0x0000003800057220 */ /* 0x000fe20000410000 */
[----:B------:R-:W-:Y:S01]  /*10430*/  LOP3.LUT R9, R18, 0xffff0000, RZ, 0xc0, !PT ;  /* 0xffff000012097812 */ /* 0x000fe200078ec0ff */
[----:B------:R-:W-:Y:S01]  /*10440*/  FMUL.FTZ R0, R0, R16 ;  /* 0x0000001000007220 */ /* 0x000fe20000410000 */
[----:B------:R-:W-:Y:S01]  /*10450*/  LOP3.LUT R17, R27, 0xffff0000, RZ, 0xc0, !PT ;  /* 0xffff00001b117812 */ /* 0x000fe200078ec0ff */
[----:B------:R-:W-:Y:S01]  /*10460*/  FFMA.FTZ R15, R15, R57, R7 ;  /* 0x000000390f0f7223 */ /* 0x000fe20000010007 */
[----:B------:R-:W-:Y:S01]  /*10470*/  LOP3.LUT R7, R14, 0xffff0000, RZ, 0xc0, !PT ;  /* 0xffff00000e077812 */ /* 0x000fe200078ec0ff */
[----:B------:R-:W-:Y:S01]  /*10480*/  FFMA.FTZ R13, R12, R56, R0 ;  /* 0x000000380c0d7223 */ /* 0x000fe20000010000 */
[----:B------:R-:W-:Y:S01]  /*10490*/  LOP3.LUT R18, R22, 0xffff0000, RZ, 0xc0, !PT ;  /* 0xffff000016127812 */ /* 0x000fe200078ec0ff */
[----:B------:R-:W-:Y:S01]  /*104a0*/  FFMA.FTZ R16, R12, R16, -R5 ;  /* 0x000000100c107223 */ /* 0x000fe20000010805 */
[----:B------:R-:W-:Y:S01]  /*104b0*/  LOP3.LUT R14, R24, 0xffff0000, RZ, 0xc0, !PT ;  /* 0xffff0000180e7812 */ /* 0x000fe200078ec0ff */
[----:B------:R-:W-:-:S02]  /*104c0*/  FMUL.FTZ R0, R4, R58 ;  /* 0x0000003a04007220 */ /* 0x000fc40000410000 */
[----:B------:R-:W-:Y:S02]  /*104d0*/  FMUL.FTZ R5, R4, R7 ;  /* 0x0000000704057220 */ /* 0x000fe40000410000 */
[C---:B------:R-:W-:Y:S02]  /*104e0*/  FMUL.FTZ R4, R3.reuse, R11 ;  /* 0x0000000b03047220 */ /* 0x040fe40000410000 */
[----:B------:R-:W-:Y:S02]  /*104f0*/  FMUL.FTZ R3, R3, R9 ;  /* 0x0000000903037220 */ /* 0x000fe40000410000 */
[----:B------:R-:W-:Y:S02]  /*10500*/  FFMA.FTZ R8, R21, R7, -R0 ;  /* 0x0000000715087223 */ /* 0x000fe40000010800 */
[----:B------:R-:W-:Y:S02]  /*10510*/  IMAD.U32 R56, R23, 0x10000, RZ ;  /* 0x0001000017387824 */ /* 0x000fe400078e00ff */
[----:B------:R-:W-:Y:S01]  /*10520*/  IMAD.U32 R7, R27, 0x10000, RZ ;  /* 0x000100001b077824 */ /* 0x000fe200078e00ff */
[----:B------:R-:W-:Y:S01]  /*10530*/  F2FP.BF16.PACK_AB R8, R8, R39 ;  /* 0x000000270808723e */ /* 0x000fe200000010ff */
[----:B------:R-:W-:-:S02]  /*10540*/  FFMA.FTZ R12, R21, R58, R5 ;  /* 0x0000003a150c7223 */ /* 0x000fc40000010005 */
[C---:B------:R-:W-:Y:S02]  /*10550*/  FFMA.FTZ R9, R19.reuse, R9, -R4 ;  /* 0x0000000913097223 */ /* 0x040fe40000010804 */
[----:B------:R-:W-:Y:S01]  /*10560*/  FFMA.FTZ R5, R19, R11, R3 ;  /* 0x0000000b13057223 */ /* 0x000fe20000010003 */
[----:B------:R-:W-:Y:S01]  /*10570*/  LOP3.LUT R19, R23, 0xffff0000, RZ, 0xc0, !PT ;  /* 0xffff000017137812 */ /* 0x000fe200078ec0ff */
[CC--:B------:R-:W-:Y:S01]  /*10580*/  FMUL.FTZ R0, R2.reuse, R56.reuse ;  /* 0x0000003802007220 */ /* 0x0c0fe20000410000 */
[----:B------:R-:W-:Y:S01]  /*10590*/  F2FP.BF16.PACK_AB R9, R9, R37 ;  /* 0x000000250909723e */ /* 0x000fe200000010ff */
[----:B------:R-:W-:Y:S01]  /*105a0*/  FMUL.FTZ R2, R2, R7 ;  /* 0x0000000702027220 */ /* 0x000fe20000410000 */
[----:B------:R-:W-:Y:S01]  /*105b0*/  F2FP.BF16.PACK_AB R5, R5, R15 ;  /* 0x0000000f0505723e */ /* 0x000fe200000010ff */
[C---:B------:R-:W-:Y:S02]  /*105c0*/  FFMA.FTZ R11, R20.reuse, R7, -R0 ;  /* 0x00000007140b7223 */ /* 0x040fe40000010800 */
[----:B------:R-:W-:-:S02]  /*105d0*/  FFMA.FTZ R7, R20, R56, R2 ;  /* 0x0000003814077223 */ /* 0x000fc40000010002 */
[C---:B------:R-:W-:Y:S02]  /*105e0*/  FMUL.FTZ R4, R10.reuse, R19 ;  /* 0x000000130a047220 */ /* 0x040fe40000410000 */
[-C--:B------:R-:W-:Y:S02]  /*105f0*/  FMUL.FTZ R3, R10, R17.reuse ;  /* 0x000000110a037220 */ /* 0x080fe40000410000 */
        /* <DEDUP_REMOVED lines=13> */
.L_x_2462:
[----:B------:R-:W-:Y:S05]  /*106d0*/  BSYNC B0 ;  /* 0x0000000000007941 */ /* 0x000fea0003800000 */
.L_x_2461:
        /* <DEDUP_REMOVED lines=9> */
[----:B----4-:R-:W-:Y:S01]  /*10770*/  IMAD.SHL.U32 R5, R0, 0x8, RZ ;  /* 0x0000000800057824 */ /* 0x010fe200078e00ff */
        /* <DEDUP_REMOVED lines=12> */
[--C-:B------:R-:W-:Y:S02]  /*10840*/  SHF.R.U64 R14, R32, 0x10, R33.reuse ;  /* 0x00000010200e7819 */ /* 0x100fe40000001221 */
[----:B------:R-:W-:Y:S01]  /*10850*/  SHF.R.U32.HI R15, RZ, 0x10, R33 ;  /* 0x00000010ff0f7819 */ /* 0x000fe20000011621 */
[----:B------:R-:W-:Y:S01]  /*10860*/  IMAD.SHL.U32 R36, R0, 0x2, RZ ;  /* 0x0000000200247824 */ /* 0x000fe200078e00ff */
[----:B------:R-:W-:-:S02]  /*10870*/  SHF.R.U64 R0, R28, 0x10, R29 ;  /* 0x000000101c007819 */ /* 0x000fc4000000121d */
[----:B------:R-:W-:Y:S02]  /*10880*/  PRMT R24, R99, 0x5410, R12 ;  /* 0x0000541063187816 */ /* 0x000fe4000000000c */
[----:B------:R-:W2:Y:S01]  /*10890*/  LDS.128 R4, [R36+0x10080] ;  /* 0x0100800024047984 */ /* 0x000ea20000000c00 */
[C---:B------:R-:W-:Y:S02]  /*108a0*/  PRMT R12, R65.reuse, 0x5432, R14 ;  /* 0x00005432410c7816 */ /* 0x040fe4000000000e */
[----:B------:R-:W-:Y:S02]  /*108b0*/  SHF.R.U32.HI R18, RZ, 0x10, R35 ;  /* 0x00000010ff127819 */ /* 0x000fe40000011623 */
[----:B------:R-:W-:Y:S02]  /*108c0*/  PRMT R13, R98, 0x5432, R0 ;  /* 0x00005432620d7816 */ /* 0x000fe40000000000 */
[----:B------:R-:W-:Y:S02]  /*108d0*/  PRMT R17, R65, 0x5410, R15 ;  /* 0x0000541041117816 */ /* 0x000fe4000000000f */
[----:B------:R-:W-:Y:S01]  /*108e0*/  SHF.R.U32.HI R2, RZ, 0x10, R29 ;  /* 0x00000010ff027819 */ /* 0x000fe2000001161d */
[----:B------:R-:W-:Y:S01]  /*108f0*/  IMAD.U32 R29, R12, 0x10000, RZ ;  /* 0x000100000c1d7824 */ /* 0x000fe200078e00ff */
[----:B------:R-:W-:-:S02]  /*10900*/  SHF.R.U64 R16, R34, 0x10, R35 ;  /* 0x0000001022107819 */ /* 0x000fc40000001223 */
[C---:B------:R-:W-:Y:S02]  /*10910*/  PRMT R22, R67.reuse, 0x5410, R18 ;  /* 0x0000541043167816 */ /* 0x040fe40000000012 */
[----:B------:R-:W-:Y:S02]  /*10920*/  SHF.R.U64 R3, R30, 0x10, R31 ;  /* 0x000000101e037819 */ /* 0x000fe4000000121f */
[----:B------:R-:W-:Y:S02]  /*10930*/  PRMT R23, R67, 0x5432, R16 ;  /* 0x0000543243177816 */ /* 0x000fe40000000010 */
[----:B------:R-:W-:Y:S02]  /*10940*/  LOP3.LUT R12, R12, 0xffff0000, RZ, 0xc0, !PT ;  /* 0xffff00000c0c7812 */ /* 0x000fe400078ec0ff */
[----:B------:R-:W-:Y:S02]  /*10950*/  PRMT R27, R99, 0x5432, R3 ;  /* 0x00005432631b7816 */ /* 0x000fe40000000003 */
[----:B------:R-:W-:Y:S01]  /*10960*/  PRMT R21, R98, 0x5410, R2 ;  /* 0x0000541062157816 */ /* 0x000fe20000000002 */
[C---:B-1----:R-:W-:Y:S01]  /*10970*/  IMAD.U32 R15, R9.reuse, 0x10000, RZ ;  /* 0x00010000090f7824 */ /* 0x042fe200078e00ff */
[----:B------:R-:W-:Y:S01]  /*10980*/  LOP3.LUT R19, R9, 0xffff0000, RZ, 0xc0, !PT ;  /* 0xffff000009137812 */ /* 0x000fe200078ec0ff */
[C---:B------:R-:W-:Y:S01]  /*10990*/  IMAD.U32 R18, R11.reuse, 0x10000, RZ ;  /* 0x000100000b127824 */ /* 0x040fe200078e00ff */
[----:B------:R-:W-:Y:S01]  /*109a0*/  LOP3.LUT R25, R11, 0xffff0000, RZ, 0xc0, !PT ;  /* 0xffff00000b197812 */ /* 0x000fe200078ec0ff */
[C---:B------:R-:W-:Y:S01]  /*109b0*/  IMAD.U32 R20, R10.reuse, 0x10000, RZ ;  /* 0x000100000a147824 */ /* 0x040fe200078e00ff */
[----:B------:R-:W-:Y:S01]  /*109c0*/  LOP3.LUT R26, R10, 0xffff0000, RZ, 0xc0, !PT ;  /* 0xffff00000a1a7812 */ /* 0x000fe200078ec0ff */
[----:B------:R-:W-:Y:S01]  /*109d0*/  IMAD.U32 R11, R13, 0x10000, RZ ;  /* 0x000100000d0b7824 */ /* 0x000fe200078e00ff */
[C---:B------:R-:W-:Y:S01]  /*109e0*/  LOP3.LUT R16, R8.reuse, 0xffff0000, RZ, 0xc0, !PT ;  /* 0xffff000008107812 */ /* 0x040fe200078ec0ff */
[----:B------:R-:W-:-:S02]  /*109f0*/  IMAD.U32 R14, R8, 0x10000, RZ ;  /* 0x00010000080e7824 */ /* 0x000fc400078e00ff */
[C---:B--2---:R-:W-:Y:S01]  /*10a00*/  IMAD.U32 R9, R4.reuse, 0x10000, RZ ;  /* 0x0001000004097824 */ /* 0x044fe200078e00ff */
[----:B------:R-:W-:Y:S01]  /*10a10*/  LOP3.LUT R8, R4, 0xffff0000, RZ, 0xc0, !PT ;  /* 0xffff000004087812 */ /* 0x000fe200078ec0ff */
[C---:B------:R-:W-:Y:S01]  /*10a20*/  IMAD.U32 R4, R5.reuse, 0x10000, RZ ;  /* 0x0001000005047824 */ /* 0x040fe200078e00ff */
[----:B------:R-:W-:Y:S01]  /*10a30*/  LOP3.LUT R3, R5, 0xffff0000, RZ, 0xc0, !PT ;  /* 0xffff000005037812 */ /* 0x000fe200078ec0ff */
[C---:B------:R-:W-:Y:S01]  /*10a40*/  FMUL.FTZ R10, R9.reuse, R29 ;  /* 0x0000001d090a7220 */ /* 0x040fe20000410000 */
[C---:B------:R-:W-:Y:S01]  /*10a50*/  LOP3.LUT R5, R6.reuse, 0xffff0000, RZ, 0xc0, !PT ;  /* 0xffff000006057812 */ /* 0x040fe200078ec0ff */
[-C--:B------:R-:W-:Y:S02]  /*10a60*/  FMUL.FTZ R9, R9, R11.reuse ;  /* 0x0000000b09097220 */ /* 0x080fe40000410000 */
[----:B------:R-:W-:Y:S01]  /*10a70*/  IMAD.U32 R2, R6, 0x10000, RZ ;  /* 0x0001000006027824 */ /* 0x000fe200078e00ff */
[----:B------:R-:W-:Y:S01]  /*10a80*/  LOP3.LUT R6, R7, 0xffff0000, RZ, 0xc0, !PT ;  /* 0xffff000007067812 */ /* 0x000fe200078ec0ff */
[----:B------:R-:W-:Y:S01]  /*10a90*/  FFMA.FTZ R30, R14, R11, -R10 ;  /* 0x0000000b0e1e7223 */ /* 0x000fe2000001080a */
[----:B------:R-:W-:Y:S01]  /*10aa0*/  LOP3.LUT R10, R13, 0xffff0000, RZ, 0xc0, !PT ;  /* 0xffff00000d0a7812 */ /* 0x000fe200078ec0ff */
[----:B------:R-:W-:-:S02]  /*10ab0*/  IMAD.U32 R0, R7, 0x10000, RZ ;  /* 0x0001000007007824 */ /* 0x000fc400078e00ff */
[----:B------:R-:W-:Y:S02]  /*10ac0*/  FMUL.FTZ R7, R8, R12 ;  /* 0x0000000c08077220 */ /* 0x000fe40000410000 */
[----:B------:R-:W-:Y:S02]  /*10ad0*/  IMAD.U32 R11, R17, 0x10000, RZ ;  /* 0x00010000110b7824 */ /* 0x000fe400078e00ff */
[----:B------:R-:W-:Y:S02]  /*10ae0*/  FFMA.FTZ R29, R14, R29, R9 ;  /* 0x0000001d0e1d7223 */ /* 0x000fe40000010009 */
[----:B------:R-:W-:Y:S02]  /*10af0*/  IMAD.U32 R9, R21, 0x10000, RZ ;  /* 0x0001000015097824 */ /* 0x000fe400078e00ff */
[----:B------:R-:W-:Y:S02]  /*10b00*/  FFMA.FTZ R28, R16, R10, -R7 ;  /* 0x0000000a101c7223 */ /* 0x000fe40000010807 */
[----:B------:R-:W-:-:S02]  /*10b10*/  FMUL.FTZ R7, R4, R11 ;  /* 0x0000000b04077220 */ /* 0x000fc40000410000 */
[----:B------:R-:W-:Y:S02]  /*10b20*/  FMUL.FTZ R8, R8, R10 ;  /* 0x0000000a08087220 */ /* 0x000fe40000410000 */
[-C--:B------:R-:W-:Y:S02]  /*10b30*/  FMUL.FTZ R4, R4, R9.reuse ;  /* 0x0000000904047220 */ /* 0x080fe40000410000 */
[----:B------:R-:W-:Y:S02]  /*10b40*/  IMAD.U32 R10, R22, 0x10000, RZ ;  /* 0x00010000160a7824 */ /* 0x000fe400078e00ff */
[----:B------:R-:W-:Y:S01]  /*10b50*/  FFMA.FTZ R14, R15, R9, -R7 ;  /* 0x000000090f0e7223 */ /* 0x000fe20000010807 */
[----:B------:R-:W-:Y:S01]  /*10b60*/  LOP3.LUT R9, R21, 0xffff0000, RZ, 0xc0, !PT ;  /* 0xffff000015097812 */ /* 0x000fe200078ec0ff */
[----:B------:R-:W-:Y:S01]  /*10b70*/  FFMA.FTZ R15, R15, R11, R4 ;  /* 0x0000000b0f0f7223 */ /* 0x000fe20000010004 */
[----:B------:R-:W-:Y:S01]  /*10b80*/  LOP3.LUT R11, R17, 0xffff0000, RZ, 0xc0, !PT ;  /* 0xffff0000110b7812 */ /* 0x000fe200078ec0ff */
[----:B------:R-:W-:Y:S01]  /*10b90*/  IMAD.U32 R7, R24, 0x10000, RZ ;  /* 0x0001000018077824 */ /* 0x000fe200078e00ff */
[----:B------:R-:W-:Y:S01]  /*10ba0*/  LOP3.LUT R17, R27, 0xffff0000, RZ, 0xc0, !PT ;  /* 0xffff00001b117812 */ /* 0x000fe200078ec0ff */
[----:B------:R-:W-:-:S02]  /*10bb0*/  FMUL.FTZ R4, R0, R10 ;  /* 0x0000000a00047220 */ /* 0x000fc40000410000 */
[-C--:B------:R-:W-:Y:S02]  /*10bc0*/  FMUL.FTZ R0, R0, R7.reuse ;  /* 0x0000000700007220 */ /* 0x080fe40000410000 */
[----:B------:R-:W-:Y:S02]  /*10bd0*/  FFMA.FTZ R13, R18, R7, -R4 ;  /* 0x00000007120d7223 */ /* 0x000fe40000010804 */
[C---:B------:R-:W-:Y:S02]  /*10be0*/  FMUL.FTZ R4, R3.reuse, R11 ;  /* 0x0000000b03047220 */ /* 0x040fe40000410000 */
[----:B------:R-:W-:Y:S02]  /*10bf0*/  FMUL.FTZ R3, R3, R9 ;  /* 0x0000000903037220 */ /* 0x000fe40000410000 */
[----:B------:R-:W-:Y:S02]  /*10c00*/  IMAD.U32 R21, R23, 0x10000, RZ ;  /* 0x0001000017157824 */ /* 0x000fe400078e00ff */
[----:B------:R-:W-:-:S02]  /*10c10*/  IMAD.U32 R7, R27, 0x10000, RZ ;  /* 0x000100001b077824 */ /* 0x000fc400078e00ff */
[----:B------:R-:W-:Y:S01]  /*10c20*/  FFMA.FTZ R16, R16, R12, R8 ;  /* 0x0000000c10107223 */ /* 0x000fe20000010008 */
[----:B------:R-:W-:Y:S01]  /*10c30*/  LOP3.LUT R8, R24, 0xffff0000, RZ, 0xc0, !PT ;  /* 0xffff000018087812 */ /* 0x000fe200078ec0ff */
[----:B------:R-:W-:Y:S01]  /*10c40*/  FFMA.FTZ R12, R18, R10, R0 ;  /* 0x0000000a120c7223 */ /* 0x000fe20000010000 */
[----:B------:R-:W-:Y:S01]  /*10c50*/  LOP3.LUT R18, R22, 0xffff0000, RZ, 0xc0, !PT ;  /* 0xffff000016127812 */ /* 0x000fe200078ec0ff */
[C---:B------:R-:W-:Y:S02]  /*10c60*/  FFMA.FTZ R9, R19.reuse, R9, -R4 ;  /* 0x0000000913097223 */ /* 0x040fe40000010804 */
[----:B------:R-:W-:Y:S01]  /*10c70*/  FFMA.FTZ R11, R19, R11, R3 ;  /* 0x0000000b130b7223 */ /* 0x000fe20000010003 */
[----:B------:R-:W-:Y:S01]  /*10c80*/  LOP3.LUT R19, R23, 0xffff0000, RZ, 0xc0, !PT ;  /* 0xffff000017137812 */ /* 0x000fe200078ec0ff */
[C---:B------:R-:W-:Y:S01]  /*10c90*/  FMUL.FTZ R0, R2.reuse, R21 ;  /* 0x0000001502007220 */ /* 0x040fe20000410000 */
[----:B------:R-:W-:Y:S01]  /*10ca0*/  F2FP.BF16.PACK_AB R9, R9, R14 ;  /* 0x0000000e0909723e */ /* 0x000fe200000010ff */
[----:B------:R-:W-:-:S02]  /*10cb0*/  FMUL.FTZ R2, R2, R7 ;  /* 0x0000000702027220 */ /* 0x000fc40000410000 */
[C---:B------:R-:W-:Y:S02]  /*10cc0*/  FFMA.FTZ R10, R20.reuse, R7, -R0 ;  /* 0x00000007140a7223 */ /* 0x040fe40000010800 */
[----:B------:R-:W-:Y:S02]  /*10cd0*/  FFMA.FTZ R7, R20, R21, R2 ;  /* 0x0000001514077223 */ /* 0x000fe40000010002 */
[C---:B------:R-:W-:Y:S02]  /*10ce0*/  FMUL.FTZ R4, R5.reuse, R19 ;  /* 0x0000001305047220 */ /* 0x040fe40000410000 */
[----:B------:R-:W-:Y:S01]  /*10cf0*/  FMUL.FTZ R3, R5, R17 ;  /* 0x0000001105037220 */ /* 0x000fe20000410000 */
[----:B------:R-:W-:Y:S01]  /*10d00*/  F2FP.BF16.PACK_AB R5, R11, R15 ;  /* 0x0000000f0b05723e */ /* 0x000fe200000010ff */
[C---:B------:R-:W-:Y:S02]  /*10d10*/  FMUL.FTZ R2, R6.reuse, R18 ;  /* 0x0000001206027220 */ /* 0x040fe40000410000 */
[----:B------:R-:W-:-:S02]  /*10d20*/  FMUL.FTZ R0, R6, R8 ;  /* 0x0000000806007220 */ /* 0x000fc40000410000 */
[----:B------:R-:W-:Y:S01]  /*10d30*/  FFMA.FTZ R6, R26, R17, -R4 ;  /* 0x000000111a067223 */ /* 0x000fe20000010804 */
[----:B------:R-:W-:Y:S01]  /*10d40*/  F2FP.BF16.PACK_AB R4, R16, R29 ;  /* 0x0000001d1004723e */ /* 0x000fe200000010ff */
[----:B------:R-:W-:Y:S02]  /*10d50*/  FFMA.FTZ R3, R26, R19, R3 ;  /* 0x000000131a037223 */ /* 0x000fe40000010003 */
        /* <DEDUP_REMOVED lines=9> */
.L_x_2460:
[----:B------:R-:W-:Y:S05]  /*10df0*/  BSYNC B1 ;  /* 0x0000000000017941 */ /* 0x000fea0003800000 */
.L_x_2459:
[----:B------:R-:W-:Y:S01]  /*10e00*/  IADD3 R2, R225, 0x20, RZ ;  /* 0x00000020e1027810 */ /* 0x000fe20007ffe0ff */
[----:B------:R-:W-:Y:S01]  /*10e10*/  BSSY B1, `(.L_x_2463) ;  /* 0x00000e7000017945 */ /* 0x000fe20003800000 */
[----:B------:R-:W-:Y:S02]  /*10e20*/  SHF.R.S32.HI R39, RZ, 0x3, R59 ;  /* 0x00000003ff277819 */ /* 0x000fe4000001143b */
[----:B------:R-:W-:-:S13]  /*10e30*/  ISETP.GE.AND P0, PT, R2, R64, PT ;  /* 0x000000400200720c */ /* 0x000fda0003f06270 */
[----:B------:R-:W-:Y:S05]  /*10e40*/  @P0 BRA `(.L_x_2464) ;  /* 0x00000e3000000947 */ /* 0x000fea0003800000 */
[----:B------:R-:W-:Y:S01]  /*10e50*/  ISETP.GE.AND P0, PT, R134, c[0x0][0x27c], PT ;  /* 0x00009f0086007a0c */ /* 0x000fe20003f06270 */
[----:B------:R-:W-:Y:S01]  /*10e60*/  BSSY B0, `(.L_x_2465) ;  /* 0x0000071000007945 */ /* 0x000fe20003800000 */
[----:B------:R-:W-:Y:S02]  /*10e70*/  SHF.R.S32.HI R0, RZ, 0x1f, R2 ;  /* 0x0000001fff007819 */ /* 0x000fe40000011402 */
[----:B-1----:R-:W-:Y:S02]  /*10e80*/  SHF.R.U32.HI R37, RZ, 0x3, R159 ;  /* 0x00000003ff257819 */ /* 0x002fe4000001169f */
[----:B------:R-:W-:-:S05]  /*10e90*/  LEA.HI R0, R0, R2, RZ, 0x3 ;  /* 0x0000000200007211 */ /* 0x000fca00078f18ff */
[----:B------:R-:W-:-:S05]  /*10ea0*/  IMAD.SHL.U32 R0, R0, 0x40, RZ ;  /* 0x0000004000007824 */ /* 0x000fca00078e00ff */
[----:B------:R-:W-:Y:S01]  /*10eb0*/  LOP3.LUT R26, R0, 0xfffffe00, RZ, 0xc0, !PT ;  /* 0xfffffe00001a7812 */ /* 0x000fe200078ec0ff */
[----:B------:R-:W-:Y:S05]  /*10ec0*/  @P0 BRA `(.L_x_2466) ;  /* 0x000006a000000947 */ /* 0x000fea0003800000 */
[----:B------:R-:W-:Y:S01]  /*10ed0*/  IMAD.MOV.U32 R3, RZ, RZ, c[0x0][0x27c] ;  /* 0x00009f00ff037624 */ /* 0x000fe200078e00ff */
[----:B------:R-:W-:Y:S02]  /*10ee0*/  LOP3.LUT R0, R159, 0x38, R134, 0xf8, !PT ;  /* 0x000000389f007812 */ /* 0x000fe400078ef886 */
[----:B------:R-:W-:Y:S02]  /*10ef0*/  SHF.R.U64 R13, R44, 0x10, R45 ;  /* 0x000000102c0d7819 */ /* 0x000fe4000000122d */
        /* <DEDUP_REMOVED lines=8> */
[----:B------:R-:W-:Y:S01]  /*10f80*/  SHF.R.U32.HI R15, RZ, 0x10, R45 ;  /* 0x00000010ff0f7819 */ /* 0x000fe2000001162d */
        /* <DEDUP_REMOVED lines=10> */
[----:B------:R-:W-:Y:S01]  /*11030*/  PRMT R22, R101, 0x5410, R19 ;  /* 0x0000541065167816 */ /* 0x000fe20000000013 */
[----:B------:R-:W-:Y:S01]  /*11040*/  IMAD.U32 R36, R17, 0x10000, RZ ;  /* 0x0001000011247824 */ /* 0x000fe200078e00ff */
[----:B----4-:R-:W2:Y:S01]  /*11050*/  LDS.128 R4, [R29+0x10080] ;  /* 0x010080001d047984 */ /* 0x010ea20000000c00 */
[----:B------:R-:W-:-:S02]  /*11060*/  SHF.R.U64 R16, R46, 0x10, R47 ;  /* 0x000000102e107819 */ /* 0x000fc4000000122f */
[----:B------:R-:W-:Y:S02]  /*11070*/  PRMT R14, R102, 0x5432, R0 ;  /* 0x00005432660e7816 */ /* 0x000fe40000000000 */
[----:B------:R-:W-:Y:S02]  /*11080*/  SHF.L.U32 R33, R13, 0x10, RZ ;  /* 0x000000100d217819 */ /* 0x000fe400000006ff */
[----:B------:R-:W-:Y:S01]  /*11090*/  SHF.R.U32.HI R2, RZ, 0x10, R41 ;  /* 0x00000010ff027819 */ /* 0x000fe20000011629 */
[----:B------:R-:W-:Y:S01]  /*110a0*/  IMAD.U32 R31, R14, 0x10000, RZ ;  /* 0x000100000e1f7824 */ /* 0x000fe200078e00ff */
[----:B------:R-:W-:Y:S02]  /*110b0*/  SHF.R.U64 R3, R42, 0x10, R43 ;  /* 0x000000102a037819 */ /* 0x000fe4000000122b */
[----:B------:R-:W-:Y:S02]  /*110c0*/  PRMT R24, R103, 0x5410, R12 ;  /* 0x0000541067187816 */ /* 0x000fe4000000000c */
[----:B------:R-:W-:-:S02]  /*110d0*/  PRMT R23, R101, 0x5432, R16 ;  /* 0x0000543265177816 */ /* 0x000fc40000000010 */
        /* <DEDUP_REMOVED lines=9> */
[----:B------:R-:W-:-:S02]  /*11170*/  SHF.L.U32 R35, R22, 0x10, RZ ;  /* 0x0000001016237819 */ /* 0x000fc400000006ff */
[----:B------:R-:W-:Y:S02]  /*11180*/  LOP3.LUT R27, R10, 0xffff0000, RZ, 0xc0, !PT ;  /* 0xffff00000a1b7812 */ /* 0x000fe400078ec0ff */
[----:B------:R-:W-:Y:S01]  /*11190*/  LOP3.LUT R13, R13, 0xffff0000, RZ, 0xc0, !PT ;  /* 0xffff00000d0d7812 */ /* 0x000fe200078ec0ff */
[----:B--2---:R-:W-:Y:S01]  /*111a0*/  IMAD.U32 R9, R4, 0x10000, RZ ;  /* 0x0001000004097824 */ /* 0x004fe200078e00ff */
[C---:B------:R-:W-:Y:S01]  /*111b0*/  LOP3.LUT R3, R5.reuse, 0xffff0000, RZ, 0xc0, !PT ;  /* 0xffff000005037812 */ /* 0x040fe200078ec0ff */
[----:B------:R-:W-:Y:S01]  /*111c0*/  IMAD.U32 R8, R5, 0x10000, RZ ;  /* 0x0001000005087824 */ /* 0x000fe200078e00ff */
[----:B------:R-:W-:Y:S01]  /*111d0*/  LOP3.LUT R10, R6, 0xffff0000, RZ, 0xc0, !PT ;  /* 0xffff0000060a7812 */ /* 0x000fe200078ec0ff */
[C---:B------:R-:W-:Y:S01]  /*111e0*/  FMUL.FTZ R11, R9.reuse, R33 ;  /* 0x00000021090b7220 */ /* 0x040fe20000410000 */
[----:B------:R-:W-:Y:S01]  /*111f0*/  LOP3.LUT R4, R4, 0xffff0000, RZ, 0xc0, !PT ;  /* 0xffff000004047812 */ /* 0x000fe200078ec0ff */
[-C--:B------:R-:W-:Y:S02]  /*11200*/  FMUL.FTZ R5, R9, R31.reuse ;  /* 0x0000001f09057220 */ /* 0x080fe40000410000 */
[----:B------:R-:W-:-:S02]  /*11210*/  FFMA.FTZ R34, R16, R31, -R11 ;  /* 0x0000001f10227223 */ /* 0x000fc4000001080b */
[C---:B------:R-:W-:Y:S02]  /*11220*/  IMAD.U32 R0, R7.reuse, 0x10000, RZ ;  /* 0x0001000007007824 */ /* 0x040fe400078e00ff */
[----:B------:R-:W-:Y:S02]  /*11230*/  IMAD.U32 R11, R18, 0x10000, RZ ;  /* 0x00010000120b7824 */ /* 0x000fe400078e00ff */
[----:B------:R-:W-:Y:S02]  /*11240*/  IMAD.U32 R31, R24, 0x10000, RZ ;  /* 0x00010000181f7824 */ /* 0x000fe400078e00ff */
[----:B------:R-:W-:Y:S01]  /*11250*/  IMAD.U32 R2, R6, 0x10000, RZ ;  /* 0x0001000006027824 */ /* 0x000fe200078e00ff */
[----:B------:R-:W-:Y:S01]  /*11260*/  LOP3.LUT R6, R7, 0xffff0000, RZ, 0xc0, !PT ;  /* 0xffff000007067812 */ /* 0x000fe200078ec0ff */
[----:B------:R-:W-:Y:S02]  /*11270*/  FFMA.FTZ R33, R16, R33, R5 ;  /* 0x0000002110217223 */ /* 0x000fe40000010005 */
[----:B------:R-:W-:-:S02]  /*11280*/  FMUL.FTZ R9, R8, R36 ;  /* 0x0000002408097220 */ /* 0x000fc40000410000 */
[----:B------:R-:W-:Y:S02]  /*11290*/  FMUL.FTZ R7, R8, R11 ;  /* 0x0000000b08077220 */ /* 0x000fe40000410000 */
[C---:B------:R-:W-:Y:S02]  /*112a0*/  FMUL.FTZ R5, R0.reuse, R35 ;  /* 0x0000002300057220 */ /* 0x040fe40000410000 */
[----:B------:R-:W-:Y:S02]  /*112b0*/  FMUL.FTZ R0, R0, R31 ;  /* 0x0000001f00007220 */ /* 0x000fe40000410000 */
[----:B------:R-:W-:Y:S01]  /*112c0*/  FFMA.FTZ R32, R15, R11, -R9 ;  /* 0x0000000b0f207223 */ /* 0x000fe20000010809 */
        /* <DEDUP_REMOVED lines=31> */
[C---:B------:R-:W-:Y:S01]  /*114c0*/  FFMA.FTZ R6, R27.reuse, R14, -R4 ;  /* 0x0000000e1b067223 */ /* 0x040fe20000010804 */
        /* <DEDUP_REMOVED lines=10> */
.L_x_2466:
[----:B------:R-:W-:Y:S05]  /*11570*/  BSYNC B0 ;  /* 0x0000000000007941 */ /* 0x000fea0003800000 */
.L_x_2465:
        /* <DEDUP_REMOVED lines=8> */
[----:B----4-:R-:W-:Y:S01]  /*11600*/  SHF.R.S32.HI R5, RZ, 0x1f, R0 ;  /* 0x0000001fff057819 */ /* 0x010fe20000011400 */
        /* <DEDUP_REMOVED lines=9> */
[----:B---3--:R-:W1:Y:S01]  /*116a0*/  LDS.128 R8, [R30] ;  /* 0x000000001e087984 */ /* 0x008e620000000c00 */
[----:B------:R-:W-:-:S02]  /*116b0*/  SHF.R.U32.HI R12, RZ, 0x10, R55 ;  /* 0x00000010ff0c7819 */ /* 0x000fc40000011637 */
[----:B------:R-:W-:Y:S02]  /*116c0*/  IADD3 R0, R3, R0, R26 ;  /* 0x0000000003007210 */ /* 0x000fe40007ffe01a */
[--C-:B------:R-:W-:Y:S02]  /*116d0*/  SHF.R.U64 R14, R48, 0x10, R49.reuse ;  /* 0x00000010300e7819 */ /* 0x100fe40000001231 */
[----:B------:R-:W-:Y:S01]  /*116e0*/  SHF.R.U32.HI R15, RZ, 0x10, R49 ;  /* 0x00000010ff0f7819 */ /* 0x000fe20000011631 */
[----:B------:R-:W-:Y:S01]  /*116f0*/  IMAD.SHL.U32 R28, R0, 0x2, RZ ;  /* 0x00000002001c7824 */ /* 0x000fe200078e00ff */
[----:B------:R-:W-:Y:S02]  /*11700*/  SHF.R.U64 R0, R52, 0x10, R53 ;  /* 0x0000001034007819 */ /* 0x000fe40000001235 */
[----:B------:R-:W-:Y:S02]  /*11710*/  PRMT R24, R107, 0x5410, R12 ;  /* 0x000054106b187816 */ /* 0x000fe4000000000c */
[----:B------:R-:W2:Y:S01]  /*11720*/  LDS.128 R4, [R28+0x10080] ;  /* 0x010080001c047984 */ /* 0x000ea20000000c00 */
[----:B------:R-:W-:-:S02]  /*11730*/  PRMT R12, R104, 0x5432, R14 ;  /* 0x00005432680c7816 */ /* 0x000fc4000000000e */
[----:B------:R-:W-:Y:S02]  /*11740*/  SHF.R.U32.HI R18, RZ, 0x10, R51 ;  /* 0x00000010ff127819 */ /* 0x000fe40000011633 */
[----:B------:R-:W-:Y:S01]  /*11750*/  PRMT R13, R106, 0x5432, R0 ;  /* 0x000054326a0d7816 */ /* 0x000fe20000000000 */
[----:B------:R-:W-:Y:S01]  /*11760*/  IMAD.U32 R31, R12, 0x10000, RZ ;  /* 0x000100000c1f7824 */ /* 0x000fe200078e00ff */
[----:B------:R-:W-:Y:S02]  /*11770*/  PRMT R17, R104, 0x5410, R15 ;  /* 0x0000541068117816 */ /* 0x000fe4000000000f */
[----:B------:R-:W-:Y:S02]  /*11780*/  SHF.R.U64 R16, R50, 0x10, R51 ;  /* 0x0000001032107819 */ /* 0x000fe40000001233 */
[----:B------:R-:W-:Y:S02]  /*11790*/  PRMT R22, R105, 0x5410, R18 ;  /* 0x0000541069167816 */ /* 0x000fe40000000012 */
[----:B------:R-:W-:-:S02]  /*117a0*/  SHF.R.U64 R3, R54, 0x10, R55 ;  /* 0x0000001036037819 */ /* 0x000fc40000001237 */
[----:B------:R-:W-:Y:S02]  /*117b0*/  SHF.R.U32.HI R2, RZ, 0x10, R53 ;  /* 0x00000010ff027819 */ /* 0x000fe40000011635 */
        /* <DEDUP_REMOVED lines=76> */
.L_x_2464:
[----:B------:R-:W-:Y:S05]  /*11c80*/  BSYNC B1 ;  /* 0x0000000000017941 */ /* 0x000fea0003800000 */
.L_x_2463:
        /* <DEDUP_REMOVED lines=19> */
[----:B----4-:R-:W-:Y:S01]  /*11dc0*/  SHF.R.S32.HI R5, RZ, 0x1f, R4 ;  /* 0x0000001fff057819 */ /* 0x010fe20000011404 */
        /* <DEDUP_REMOVED lines=100> */
.L_x_2470:
[----:B------:R-:W-:Y:S05]  /*12410*/  BSYNC B0 ;  /* 0x0000000000007941 */ /* 0x000fea0003800000 */
.L_x_2469:
[----:B------:R-:W-:-:S13]  /*12420*/  ISETP.GE.AND P0, PT, R133, c[0x0][0x27c], PT ;  /* 0x00009f0085007a0c */ /* 0x000fda0003f06270 */
[----:B------:R-:W-:Y:S05]  /*12430*/  @P0 BRA `(.L_x_2468) ;  /* 0x000006e000000947 */ /* 0x000fea0003800000 */
[----:B------:R-:W-:Y:S01]  /*12440*/  IMAD.MOV.U32 R2, RZ, RZ, c[0x0][0x27c] ;  /* 0x00009f00ff027624 */ /* 0x000fe200078e00ff */
[----:B------:R-:W-:Y:S02]  /*12450*/  LEA.HI R3, R97, R133, RZ, 0x6 ;  /* 0x0000008561037211 */ /* 0x000fe400078f30ff */
[----:B-1----:R-:W-:Y:S02]  /*12460*/  LOP3.LUT R4, R0, 0x38, R59, 0xf8, !PT ;  /* 0x0000003800047812 */ /* 0x002fe400078ef83b */
[----:B------:R-:W-:Y:S01]  /*12470*/  LEA.HI R2, R2, R39, RZ, 0x1d ;  /* 0x0000002702027211 */ /* 0x000fe200078fe8ff */
[----:B------:R-:W-:Y:S01]  /*12480*/  IMAD.SHL.U32 R3, R3, 0x80, RZ ;  /* 0x0000008003037824 */ /* 0x000fe200078e00ff */
[----:B----4-:R-:W-:Y:S02]  /*12490*/  LOP3.LUT R5, R4, R38, RZ, 0x3c, !PT ;  /* 0x0000002604057212 */ /* 0x010fe400078e3cff */
        /* <DEDUP_REMOVED lines=20> */
[----:B------:R-:W-:Y:S02]  /*125e0*/  SHF.R.U32.HI R18, RZ, 0x10, R79 ;  /* 0x00000010ff127819 */ /* 0x000fe4000001164f */
[----:B------:R-:W-:Y:S01]  /*125f0*/  PRMT R13, R114, 0x5432, R0 ;  /* 0x00005432720d7816 */ /* 0x000fe20000000000 */
[----:B------:R-:W-:Y:S01]  /*12600*/  IMAD.U32 R31, R12, 0x10000, RZ ;  /* 0x000100000c1f7824 */ /* 0x000fe200078e00ff */
[----:B------:R-:W-:Y:S02]  /*12610*/  PRMT R17, R112, 0x5410, R15 ;  /* 0x0000541070117816 */ /* 0x000fe4000000000f */
[----:B------:R-:W-:Y:S02]  /*12620*/  SHF.R.U64 R16, R78, 0x10, R79 ;  /* 0x000000104e107819 */ /* 0x000fe4000000124f */
[----:B------:R-:W-:-:S02]  /*12630*/  PRMT R22, R113, 0x5410, R18 ;  /* 0x0000541071167816 */ /* 0x000fc40000000012 */
[----:B------:R-:W-:Y:S02]  /*12640*/  SHF.R.U64 R3, R74, 0x10, R75 ;  /* 0x000000104a037819 */ /* 0x000fe4000000124b */
        /* <DEDUP_REMOVED lines=77> */
.L_x_2468:
[----:B------:R-:W-:Y:S05]  /*12b20*/  BSYNC B1 ;  /* 0x0000000000017941 */ /* 0x000fea0003800000 */
.L_x_2467:
        /* <DEDUP_REMOVED lines=119> */
.L_x_2472:
[----:B------:R-:W-:Y:S05]  /*132a0*/  BSYNC B0 ;  /* 0x0000000000007941 */ /* 0x000fea0003800000 */
.L_x_2471:
        /* <DEDUP_REMOVED lines=9> */
[----:B----4-:R-:W-:Y:S01]  /*13340*/  IMAD.SHL.U32 R5, R2, 0x8, RZ ;  /* 0x0000000802057824 */ /* 0x010fe200078e00ff */
        /* <DEDUP_REMOVED lines=8> */
[--C-:B------:R-:W-:Y:S01]  /*133d0*/  SHF.R.U64 R13, R88, 0x10, R89.reuse ;  /* 0x00000010580d7819 */ /* 0x100fe20000001259 */
[----:B---3--:R-:W1:Y:S01]  /*133e0*/  LDS.128 R8, [R29] ;  /* 0x000000001d087984 */ /* 0x008e620000000c00 */
[----:B------:R-:W-:Y:S02]  /*133f0*/  IADD3 R0, R3, R0, R24 ;  /* 0x0000000003007210 */ /* 0x000fe40007ffe018 */
[----:B------:R-:W-:Y:S02]  /*13400*/  SHF.R.U32.HI R15, RZ, 0x10, R89 ;  /* 0x00000010ff0f7819 */ /* 0x000fe40000011659 */
[----:B------:R-:W-:Y:S01]  /*13410*/  SHF.R.U32.HI R19, RZ, 0x10, R91 ;  /* 0x00000010ff137819 */ /* 0x000fe2000001165b */
[----:B------:R-:W-:Y:S01]  /*13420*/  IMAD.SHL.U32 R28, R0, 0x2, RZ ;  /* 0x00000002001c7824 */ /* 0x000fe200078e00ff */
[----:B------:R-:W-:Y:S02]  /*13430*/  SHF.R.U64 R0, R92, 0x10, R93 ;  /* 0x000000105c007819 */ /* 0x000fe4000000125d */
[----:B------:R-:W-:-:S02]  /*13440*/  PRMT R13, R121, 0x5432, R13 ;  /* 0x00005432790d7816 */ /* 0x000fc4000000000d */
[----:B------:R-:W2:Y:S01]  /*13450*/  LDS.128 R4, [R28+0x10080] ;  /* 0x010080001c047984 */ /* 0x000ea20000000c00 */
[----:B------:R-:W-:Y:S02]  /*13460*/  SHF.R.U32.HI R12, RZ, 0x10, R95 ;  /* 0x00000010ff0c7819 */ /* 0x000fe4000001165f */
[----:B------:R-:W-:Y:S01]  /*13470*/  PRMT R17, R121, 0x5410, R15 ;  /* 0x0000541079117816 */ /* 0x000fe2000000000f */
[----:B------:R-:W-:Y:S01]  /*13480*/  IMAD.U32 R31, R13, 0x10000, RZ ;  /* 0x000100000d1f7824 */ /* 0x000fe200078e00ff */
[----:B------:R-:W-:Y:S02]  /*13490*/  PRMT R22, R122, 0x5410, R19 ;  /* 0x000054107a167816 */ /* 0x000fe40000000013 */
[----:B------:R-:W-:Y:S01]  /*134a0*/  SHF.R.U64 R16, R90, 0x10, R91 ;  /* 0x000000105a107819 */ /* 0x000fe2000000125b */
[----:B------:R-:W-:Y:S01]  /*134b0*/  IMAD.U32 R35, R17, 0x10000, RZ ;  /* 0x0001000011237824 */ /* 0x000fe200078e00ff */
[----:B------:R-:W-:Y:S01]  /*134c0*/  PRMT R14, R123, 0x5432, R0 ;  /* 0x000054327b0e7816 */ /* 0x000fe20000000000 */
[----:B------:R-:W-:Y:S01]  /*134d0*/  IMAD.U32 R34, R22, 0x10000, RZ ;  /* 0x0001000016227824 */ /* 0x000fe200078e00ff */
[----:B------:R-:W-:-:S02]  /*134e0*/  SHF.R.U32.HI R2, RZ, 0x10, R93 ;  /* 0x00000010ff027819 */ /* 0x000fc4000001165d */
[----:B------:R-:W-:Y:S01]  /*134f0*/  SHF.R.U64 R3, R94, 0x10, R95 ;  /* 0x000000105e037819 */ /* 0x000fe2000000125f */
[----:B------:R-:W-:Y:S01]  /*13500*/  IMAD.U32 R30, R14, 0x10000, RZ ;  /* 0x000100000e1e7824 */ /* 0x000fe200078e00ff */
[----:B------:R-:W-:Y:S02]  /*13510*/  PRMT R24, R124, 0x5410, R12 ;  /* 0x000054107c187816 */ /* 0x000fe4000000000c */
[----:B------:R-:W-:Y:S02]  /*13520*/  PRMT R23, R122, 0x5432, R16 ;  /* 0x000054327a177816 */ /* 0x000fe40000000010 */
[----:B------:R-:W-:Y:S02]  /*13530*/  PRMT R18, R123, 0x5410, R2 ;  /* 0x000054107b127816 */ /* 0x000fe40000000002 */
[----:B------:R-:W-:Y:S02]  /*13540*/  PRMT R27, R124, 0x5432, R3 ;  /* 0x000054327c1b7816 */ /* 0x000fe40000000003 */
        /* <DEDUP_REMOVED lines=19> */
[----:B------:R-:W-:Y:S02]  /*13680*/  IMAD.U32 R30, R24, 0x10000, RZ ;  /* 0x00010000181e7824 */ /* 0x000fe400078e00ff */
[----:B------:R-:W-:Y:S01]  /*13690*/  IMAD.U32 R2, R6, 0x10000, RZ ;  /* 0x0001000006027824 */ /* 0x000fe200078e00ff */
[----:B------:R-:W-:Y:S01]  /*136a0*/  LOP3.LUT R6, R7, 0xffff0000, RZ, 0xc0, !PT ;  /* 0xffff000007067812 */ /* 0x000fe200078ec0ff */
[----:B------:R-:W-:-:S02]  /*136b0*/  FFMA.FTZ R32, R16, R31, R5 ;  /* 0x0000001f10207223 */ /* 0x000fc40000010005 */
[C---:B------:R-:W-:Y:S02]  /*136c0*/  FMUL.FTZ R9, R8.reuse, R35 ;  /* 0x0000002308097220 */ /* 0x040fe40000410000 */
[-C--:B------:R-:W-:Y:S02]  /*136d0*/  FMUL.FTZ R7, R8, R11.reuse ;  /* 0x0000000b08077220 */ /* 0x080fe40000410000 */
        /* <DEDUP_REMOVED lines=33> */
[-C--:B------:R-:W-:Y:S02]  /*138f0*/  FMUL.FTZ R0, R6, R13.reuse ;  /* 0x0000000d06007220 */ /* 0x080fe40000410000 */
        /* <DEDUP_REMOVED lines=11> */
.L_x_2444:
[----:B------:R-:W-:Y:S05]  /*139b0*/  BSYNC B2 ;  /* 0x0000000000027941 */ /* 0x000fea0003800000 */
.L_x_2410:
[----:B-1----:R-:W1:Y:S01]  /*139c0*/  S2R R4, SR_TID.X ;  /* 0x0000000000047919 */ /* 0x002e620000002100 */
[----:B------:R-:W-:Y:S01]  /*139d0*/  IMAD R0, R126, c[0x0][0x208], RZ ;  /* 0x000082007e007a24 */ /* 0x000fe200078e02ff */
[----:B------:R-:W-:-:S04]  /*139e0*/  DEPBAR.LE SB0, 0x0 ;  /* 0x000080000000791a */ /* 0x000fc80000000000 */
[----:B------:R-:W-:Y:S01]  /*139f0*/  IMAD.WIDE.U32 R2, R116, c[0x0][0x208], RZ ;  /* 0x0000820074027a25 */ /* 0x000fe200078e00ff */
[----:B------:R-:W-:Y:S01]  /*13a00*/  BAR.SYNC.DEFER_BLOCKING 0x0 ;  /* 0x0000000000007b1d */ /* 0x000fe20000010000 */
[----:B------:R-:W-:Y:S02]  /*13a10*/  IADD3 R199, R190, 0x20, RZ ;  /* 0x00000020bec77810 */ /* 0x000fe40007ffe0ff */
[----:B------:R-:W-:Y:S01]  /*13a20*/  IMAD R0, R116, c[0x0][0x20c], R0 ;  /* 0x0000830074007a24 */ /* 0x000fe200078e0200 */
[C---:B------:R-:W-:Y:S01]  /*13a30*/  LOP3.LUT P3, RZ, R120.reuse, 0x1, RZ, 0xc0, !PT ;  /* 0x0000000178ff7812 */ /* 0x040fe2000786c0ff */
[----:B----4-:R-:W-:Y:S01]  /*13a40*/  IMAD.MOV.U32 R5, RZ, RZ, R233 ;  /* 0x000000ffff057224 */ /* 0x010fe200078e00e9 */
[C---:B------:R-:W-:Y:S01]  /*13a50*/  LOP3.LUT P2, RZ, R120.reuse, 0x2, RZ, 0xc0, !PT ;  /* 0x0000000278ff7812 */ /* 0x040fe2000784c0ff */
[----:B------:R-:W-:Y:S01]  /*13a60*/  IMAD.IADD R0, R3, 0x1, R0 ;  /* 0x0000000103007824 */ /* 0x000fe200078e0200 */
[----:B------:R-:W-:Y:S01]  /*13a70*/  LOP3.LUT P1, RZ, R120, 0x4, RZ, 0xc0, !PT ;  /* 0x0000000478ff7812 */ /* 0x000fe2000782c0ff */
[----:B------:R-:W-:Y:S02]  /*13a80*/  BSSY B0, `(.L_x_2473) ;  /* 0x0000130000007945 */ /* 0x000fe40003800000 */
[----:B------:R-:W-:Y:S01]  /*13a90*/  IMAD R0, R0, 0x30, RZ ;  /* 0x0000003000007824 */ /* 0x000fe200078e02ff */
[----:B-1----:R-:W-:Y:S01]  /*13aa0*/  ISETP.GT.AND P5, PT, R4, 0x7f, PT ;  /* 0x0000007f0400780c */ /* 0x002fe20003fa4270 */
[----:B------:R-:W-:-:S04]  /*13ab0*/  IMAD.MOV.U32 R4, RZ, RZ, R230 ;  /* 0x000000ffff047224 */ /* 0x000fc800078e00e6 */
[----:B------:R-:W-:Y:S01]  /*13ac0*/  IMAD.WIDE.U32 R4, R2, 0x30, R4 ;  /* 0x0000003002047825 */ /* 0x000fe200078e0004 */
[----:B------:R-:W-:Y:S04]  /*13ad0*/  LDSM.16.M88.4 R12, [R195] ;  /* 0x00000000c30c783b */ /* 0x000fe80000000200 */
[----:B------:R-:W-:Y:S01]  /*13ae0*/  IADD3 R0, R5, R0, RZ ;  /* 0x0000000005007210 */ /* 0x000fe20007ffe0ff */
[----:B------:R-:W1:Y:S01]  /*13af0*/  LDSM.16.M88.4 R20, [R190] ;  /* 0x00000000be14783b */ /* 0x000e620000000200 */
[C---:B------:R-:W-:Y:S01]  /*13b00*/  LEA R2, P0, R4.reuse, c[0x0][0x1f8], 0x1 ;  /* 0x00007e0004027a11 */ /* 0x040fe200078008ff */
[----:B------:R-:W-:Y:S02]  /*13b10*/  @!P5 IMAD.MOV.U32 R5, RZ, RZ, c[0x0][0x208] ;  /* 0x00008200ff05d624 */ /* 0x000fe400078e00ff */
[----:B------:R-:W-:Y:S01]  /*13b20*/  @!P5 IMAD.MOV.U32 R6, RZ, RZ, c[0x0][0x20c] ;  /* 0x00008300ff06d624 */ /* 0x000fe200078e00ff */
[----:B------:R-:W-:Y:S01]  /*13b30*/  LEA.HI.X R3, R4, c[0x0][0x1fc], R0, 0x1, P0 ;  /* 0x00007f0004037a11 */ /* 0x000fe200000f0c00 */
[----:B------:R-:W2:Y:S01]  /*13b40*/  LDSM.16.M88.4 R24, [R190+0x800] ;  /* 0x00080000be18783b */ /* 0x000ea20000000200 */
[----:B------:R-:W-:-:S02]  /*13b50*/  @!P5 LEA R4, P0, R5, R2, 0x6 ;  /* 0x000000020504d211 */ /* 0x000fc400078030ff */
[----:B------:R-:W-:Y:S01]  /*13b60*/  MOV R0, 0x40 ;  /* 0x0000004000007802 */ /* 0x000fe20000000f00 */
[----:B------:R-:W-:Y:S01]  /*13b70*/  LDSM.16.M88.4 R44, [R190+0x1000] ;  /* 0x00100000be2c783b */ /* 0x000fe20000000200 */
[----:B------:R-:W-:Y:S02]  /*13b80*/  @!P5 LEA.HI.X R5, R5, R3, R6, 0x6, P0 ;  /* 0x000000030505d211 */ /* 0x000fe400000f3406 */
[----:B------:R-:W-:Y:S01]  /*13b90*/  LOP3.LUT P0, RZ, R96, 0x2, RZ, 0xc0, !PT ;  /* 0x0000000260ff7812 */ /* 0x000fe2000780c0ff */
[----:B---3--:R-:W-:Y:S01]  /*13ba0*/  LDSM.16.M88.4 R8, [R196] ;  /* 0x00000000c408783b */ /* 0x008fe20000000200 */
[----:B------:R-:W-:-:S11]  /*13bb0*/  IADD3 R6, R127, R131, -R225 ;  /* 0x000000837f067210 */ /* 0x000fd60007ffe8e1 */
[----:B------:R-:W-:Y:S02]  /*13bc0*/  @P0 IADD3 R199, R190, -0x20, RZ ;  /* 0xffffffe0bec70810 */ /* 0x000fe40007ffe0ff */
[----:B------:R-:W-:Y:S02]  /*13bd0*/  LOP3.LUT P0, RZ, R96, 0x4, RZ, 0xc0, !PT ;  /* 0x0000000460ff7812 */ /* 0x000fe4000780c0ff */
[C---:B------:R-:W-:Y:S01]  /*13be0*/  IADD3 R210, R199.reuse, 0x1000, RZ ;  /* 0x00001000c7d27810 */ /* 0x040fe20007ffe0ff */
[----:B------:R-:W3:Y:S01]  /*13bf0*/  LDSM.16.M88.4 R36, [R199] ;  /* 0x00000000c724783b */ /* 0x000ee20000000200 */
[----:B------:R-:W-:Y:S02]  /*13c00*/  SEL R0, R0, 0xffffffc0, !P0 ;  /* 0xffffffc000007807 */ /* 0x000fe40004000000 */
[C---:B------:R-:W-:Y:S01]  /*13c10*/  ISETP.LT.OR P0, PT, R6.reuse, 0x1, !P3 ;  /* 0x000000010600780c */ /* 0x040fe20005f01670 */
[----:B------:R-:W4:Y:S01]  /*13c20*/  LDSM.16.M88.4 R52, [R199+0x800] ;  /* 0x00080000c734783b */ /* 0x000f220000000200 */
[----:B------:R-:W-:Y:S01]  /*13c30*/  @!P5 ISETP.LT.OR P3, PT, R6, 0x21, !P3 ;  /* 0x000000210600d80c */ /* 0x000fe20005f61670 */
[----:B------:R-:W-:Y:S01]  /*13c40*/  IMAD.IADD R189, R190, 0x1, R0 ;  /* 0x00000001bebd7824 */ /* 0x000fe200078e0200 */
[C---:B------:R-:W-:Y:S01]  /*13c50*/  IADD3 R188, R199.reuse, R0, RZ ;  /* 0x00000000c7bc7210 */ /* 0x040fe20007ffe0ff */
[----:B------:R-:W4:Y:S01]  /*13c60*/  LDSM.16.M88.4 R68, [R199+0x1000] ;  /* 0x00100000c744783b */ /* 0x000f220000000200 */
[----:B-1----:R-:W-:Y:S01]  /*13c70*/  HMMA.16816.F32.BF16 R16, R12, R20, RZ ;  /* 0x000000140c10723c */ /* 0x002fe200000418ff */
[----:B------:R-:W-:-:S02]  /*13c80*/  IADD3 R209, R199, 0x800, RZ ;  /* 0x00000800c7d17810 */ /* 0x000fc40007ffe0ff */
[C---:B------:R-:W-:Y:S02]  /*13c90*/  IADD3 R208, R199.reuse, 0x4800, RZ ;  /* 0x00004800c7d07810 */ /* 0x040fe40007ffe0ff */
[C---:B------:R-:W-:Y:S02]  /*13ca0*/  IADD3 R207, R199.reuse, 0x5800, RZ ;  /* 0x00005800c7cf7810 */ /* 0x040fe40007ffe0ff */
[----:B------:R-:W-:Y:S01]  /*13cb0*/  @!PT LDS RZ, [RZ] ;  /* 0x00000000fffff984 */ /* 0x000fe20000000800 */
[----:B------:R-:W-:Y:S01]  /*13cc0*/  @!PT LDS RZ, [RZ] ;  /* 0x00000000fffff984 */ /* 0x000fe20000000800 */
[----:B------:R-:W-:Y:S01]  /*13cd0*/  @!PT LDS RZ, [RZ] ;  /* 0x00000000fffff984 */ /* 0x000fe20000000800 */
[----:B------:R1:W-:Y:S01]  /*13ce0*/  LDGSTS.E.BYPASS.LTC128B.128 [R211+0x4080], [R2.64], !P0 ;  /* 0x0408000002d37fae */ /* 0x0003e2000c101d46 */
[C---:B------:R-:W-:Y:S01]  /*13cf0*/  ISETP.LT.OR P0, PT, R6.reuse, 0x1, !P2 ;  /* 0x000000010600780c */ /* 0x040fe20005701670 */
[----:B------:R-:W-:Y:S01]  /*13d00*/  HMMA.16816.F32.BF16 R28, R12, R22, RZ ;  /* 0x000000160c1c723c */ /* 0x000fe200000418ff */
[----:B------:R-:W-:Y:S02]  /*13d10*/  @!P5 ISETP.LT.OR P2, PT, R6, 0x21, !P2 ;  /* 0x000000210600d80c */ /* 0x000fe40005741670 */
[C---:B------:R-:W-:Y:S02]  /*13d20*/  IADD3 R206, R199.reuse, 0x5000, RZ ;  /* 0x00005000c7ce7810 */ /* 0x040fe40007ffe0ff */
[----:B------:R-:W-:-:S02]  /*13d30*/  IADD3 R205, R199, 0x3000, RZ ;  /* 0x00003000c7cd7810 */ /* 0x000fc40007ffe0ff */
[C---:B------:R-:W-:Y:S01]  /*13d40*/  IADD3 R204, R199.reuse, 0x4000, RZ ;  /* 0x00004000c7cc7810 */ /* 0x040fe20007ffe0ff */
[C---:B--2---:R-:W-:Y:S01]  /*13d50*/  HMMA.16816.F32.BF16 R32, R12.reuse, R24, RZ ;  /* 0x000000180c20723c */ /* 0x044fe200000418ff */
[C---:B------:R-:W-:Y:S02]  /*13d60*/  IADD3 R203, R199.reuse, 0x3800, RZ ;  /* 0x00003800c7cb7810 */ /* 0x040fe40007ffe0ff */
[C---:B------:R-:W-:Y:S01]  /*13d70*/  IADD3 R202, R199.reuse, 0x1800, RZ ;  /* 0x00001800c7ca7810 */ /* 0x040fe20007ffe0ff */
[----:B------:R1:W-:Y:S01]  /*13d80*/  LDGSTS.E.BYPASS.LTC128B.128 [R211+0x5880], [R2.64+0x80], !P0 ;  /* 0x0588008002d37fae */ /* 0x0003e2000c101d46 */
[C---:B------:R-:W-:Y:S02]  /*13d90*/  ISETP.LT.OR P0, PT, R6.reuse, 0x1, !P1 ;  /* 0x000000010600780c */ /* 0x040fe40004f01670 */
[----:B------:R-:W-:Y:S01]  /*13da0*/  @!P5 ISETP.LT.OR P1, PT, R6, 0x21, !P1 ;  /* 0x000000210600d80c */ /* 0x000fe20004f21670 */
[----:B------:R-:W-:Y:S01]  /*13db0*/  HMMA.16816.F32.BF16 R40, R12, R26, RZ ;  /* 0x0000001a0c28723c */ /* 0x000fe200000418ff */
[----:B------:R-:W-:-:S02]  /*13dc0*/  IADD3 R201, R199, 0x2800, RZ ;  /* 0x00002800c7c97810 */ /* 0x000fc40007ffe0ff */
[----:B------:R-:W-:-:S05]  /*13dd0*/  IADD3 R200, R199, 0x2000, RZ ;  /* 0x00002000c7c87810 */ /* 0x000fca0007ffe0ff */
[----:B---3--:R-:W-:Y:S02]  /*13de0*/  HMMA.16816.F32.BF16 R16, R8, R36, R16 ;  /* 0x000000240810723c */ /* 0x008fe40000041810 */
[----:B------:R1:W-:Y:S01]  /*13df0*/  LDGSTS.E.BYPASS.LTC128B.128 [R211+0x7080], [R2.64+0x100], !P0 ;  /* 0x0708010002d37fae */ /* 0x0003e2000c101d46 */
[----:B------:R-:W-:-:S04]  /*13e00*/  LOP3.LUT P0, RZ, R120, 0x8, RZ, 0xc0, !PT ;  /* 0x0000000878ff7812 */ /* 0x000fc8000780c0ff */
[C---:B------:R-:W-:Y:S01]  /*13e10*/  ISETP.LT.OR P4, PT, R6.reuse, 0x1, !P0 ;  /* 0x000000010600780c */ /* 0x040fe20004781670 */
[----:B------:R-:W-:Y:S01]  /*13e20*/  HMMA.16816.F32.BF16 R48, R12, R44, RZ ;  /* 0x0000002c0c30723c */ /* 0x000fe200000418ff */
[----:B------:R-:W-:-:S07]  /*13e30*/  @!P5 ISETP.LT.OR P0, PT, R6, 0x21, !P0 ;  /* 0x000000210600d80c */ /* 0x000fce0004701670 */
[----:B------:R-:W-:Y:S04]  /*13e40*/  HMMA.16816.F32.BF16 R44, R12, R46, RZ ;  /* 0x0000002e0c2c723c */ /* 0x000fe800000418ff */
[----:B------:R1:W-:Y:S04]  /*13e50*/  LDGSTS.E.BYPASS.LTC128B.128 [R211+0x8880], [R2.64+0x180], !P4 ;  /* 0x0888018002d37fae */ /* 0x0003e8000e101d46 */
[----:B------:R2:W-:Y:S01]  /*13e60*/  @!P5 LDGSTS.E.BYPASS.LTC128B.128 [R213+0x5080], [R4.64], !P3 ;  /* 0x0508000004d5dfae */ /* 0x0005e2000d901d46 */
[C---:B------:R-:W-:Y:S03]  /*13e70*/  HMMA.16816.F32.BF16 R28, R8.reuse, R38, R28 ;  /* 0x00000026081c723c */ /* 0x040fe6000004181c */
[----:B------:R2:W-:Y:S04]  /*13e80*/  @!P5 LDGSTS.E.BYPASS.LTC128B.128 [R213+0x6880], [R4.64+0x80], !P2 ;  /* 0x0688008004d5dfae */ /* 0x0005e8000d101d46 */
[----:B------:R2:W-:Y:S01]  /*13e90*/  @!P5 LDGSTS.E.BYPASS.LTC128B.128 [R213+0x8080], [R4.64+0x100], !P1 ;  /* 0x0808010004d5dfae */ /* 0x0005e2000c901d46 */
[----:B----4-:R-:W-:Y:S03]  /*13ea0*/  HMMA.16816.F32.BF16 R32, R8, R52, R32 ;  /* 0x000000340820723c */ /* 0x010fe60000041820 */
[----:B------:R2:W-:Y:S01]  /*13eb0*/  @!P5 LDGSTS.E.BYPASS.LTC128B.128 [R213+0x9880], [R4.64+0x180], !P0 ;  /* 0x0988018004d5dfae */ /* 0x0005e2000c101d46 */
[----:B------:R-:W-:-:S03]  /*13ec0*/  ISETP.GT.AND P0, PT, R116, R234, PT ;  /* 0x000000ea7400720c */ /* 0x000fc60003f04270 */
[----:B------:R-:W-:Y:S01]  /*13ed0*/  LDSM.16.M88.4 R56, [R189] ;  /* 0x00000000bd38783b */ /* 0x000fe20000000200 */
[C---:B------:R-:W-:Y:S03]  /*13ee0*/  HMMA.16816.F32.BF16 R40, R8.reuse, R54, R40 ;  /* 0x000000360828723c */ /* 0x040fe60000041828 */
[----:B------:R-:W-:Y:S04]  /*13ef0*/  LDSM.16.M88.4 R24, [R197] ;  /* 0x00000000c518783b */ /* 0x000fe80000000200 */
[----:B------:R-:W-:Y:S01]  /*13f00*/  LDSM.16.M88.4 R76, [R188] ;  /* 0x00000000bc4c783b */ /* 0x000fe20000000200 */
[C---:B------:R-:W-:Y:S03]  /*13f10*/  HMMA.16816.F32.BF16 R48, R8.reuse, R68, R48 ;  /* 0x000000440830723c */ /* 0x040fe60000041830 */
[----:B------:R-:W-:Y:S04]  /*13f20*/  LDSM.16.M88.4 R64, [R189+0x800] ;  /* 0x00080000bd40783b */ /* 0x000fe80000000200 */
[----:B------:R-:W-:Y:S01]  /*13f30*/  LDSM.16.M88.4 R60, [R189+0x1000] ;  /* 0x00100000bd3c783b */ /* 0x000fe20000000200 */
[----:B------:R-:W-:Y:S03]  /*13f40*/  HMMA.16816.F32.BF16 R44, R8, R70, R44 ;  /* 0x00000046082c723c */ /* 0x000fe6000004182c */
[----:B------:R-:W-:Y:S04]  /*13f50*/  LDSM.16.M88.4 R20, [R195+0x4000] ;  /* 0x00400000c314783b */ /* 0x000fe80000000200 */
[----:B--2---:R-:W2:Y:S04]  /*13f60*/  LDSM.16.M88.4 R4, [R198] ;  /* 0x00000000c604783b */ /* 0x004ea80000000200 */
[----:B------:R-:W3:Y:S04]  /*13f70*/  LDSM.16.M88.4 R80, [R190+0x1800] ;  /* 0x00180000be50783b */ /* 0x000ee80000000200 */
[----:B------:R-:W4:Y:S04]  /*13f80*/  LDSM.16.M88.4 R72, [R188+0x800] ;  /* 0x00080000bc48783b */ /* 0x000f280000000200 */
[----:B------:R-:W1:Y:S04]  /*13f90*/  LDSM.16.M88.4 R36, [R188+0x1000] ;  /* 0x00100000bc24783b */ /* 0x000e680000000200 */
[----:B------:R-:W-:Y:S04]  /*13fa0*/  LDSM.16.M88.4 R68, [R190+0x2000] ;  /* 0x00200000be44783b */ /* 0x000fe80000000200 */
[----:B------:R-:W-:Y:S04]  /*13fb0*/  LDSM.16.M88.4 R52, [R190+0x2800] ;  /* 0x00280000be34783b */ /* 0x000fe80000000200 */
[----:B------:R-:W-:Y:S04]  /*13fc0*/  LDSM.16.M88.4 R84, [R188+0x4800] ;  /* 0x00480000bc54783b */ /* 0x000fe80000000200 */
[----:B------:R-:W0:Y:S01]  /*13fd0*/  LDGDEPBAR ;  /* 0x00000000000079af */ /* 0x000e220000000000 */
[C---:B--2---:R-:W-:Y:S03]  /*13fe0*/  HMMA.16816.F32.BF16 R12, R4.reuse, R56, R16 ;  /* 0x00000038040c723c */ /* 0x044fe60000041810 */
[----:B------:R-:W-:Y:S05]  /*13ff0*/  LDSM.16.M88.4 R16, [R196+0x4000] ;  /* 0x00400000c410783b */ /* 0x000fea0000000200 */
[C---:B------:R-:W-:Y:S01]  /*14000*/  HMMA.16816.F32.BF16 R28, R4.reuse, R58, R28 ;  /* 0x0000003a041c723c */ /* 0x040fe2000004181c */
[----:B------:R-:W-:Y:S07]  /*14010*/  LDSM.16.M88.4 R56, [R199+0x2000] ;  /* 0x00200000c738783b */ /* 0x000fee0000000200 */
[----:B------:R-:W-:Y:S08]  /*14020*/  HMMA.16816.F32.BF16 R32, R4, R64, R32 ;  /* 0x000000400420723c */ /* 0x000ff00000041820 */
[----:B------:R-:W-:Y:S01]  /*14030*/  HMMA.16816.F32.BF16 R8, R24, R76, R12 ;  /* 0x0000004c1808723c */ /* 0x000fe2000004180c */
[----:B------:R-:W-:Y:S07]  /*14040*/  LDSM.16.M88.4 R12, [R198+0x4000] ;  /* 0x00400000c60c783b */ /* 0x000fee0000000200 */
[C---:B------:R-:W-:Y:S01]  /*14050*/  HMMA.16816.F32.BF16 R40, R4.reuse, R66, R40 ;  /* 0x000000420428723c */ /* 0x040fe20000041828 */
[----:B------:R-:W2:Y:S07]  /*14060*/  LDSM.16.M88.4 R64, [R199+0x1800] ;  /* 0x00180000c740783b */ /* 0x000eae0000000200 */
[C---:B------:R-:W-:Y:S08]  /*14070*/  HMMA.16816.F32.BF16 R48, R4.reuse, R60, R48 ;  /* 0x0000003c0430723c */ /* 0x040ff00000041830 */
[----:B------:R-:W-:Y:S01]  /*14080*/  HMMA.16816.F32.BF16 R44, R4, R62, R44 ;  /* 0x0000003e042c723c */ /* 0x000fe2000004182c */
[----:B------:R-:W-:Y:S07]  /*14090*/  LDSM.16.M88.4 R60, [R189+0x2000] ;  /* 0x00200000bd3c783b */ /* 0x000fee0000000200 */
[----:B------:R-:W-:Y:S01]  /*140a0*/  HMMA.16816.F32.BF16 R28, R24, R78, R28 ;  /* 0x0000004e181c723c */ /* 0x000fe2000004181c */
[----:B------:R-:W-:Y:S07]  /*140b0*/  LDSM.16.M88.4 R76, [R190+0x3000] ;  /* 0x00300000be4c783b */ /* 0x000fee0000000200 */
[----:B---3--:R-:W-:Y:S01]  /*140c0*/  HMMA.16816.F32.BF16 R4, R20, R80, R8 ;  /* 0x000000501404723c */ /* 0x008fe20000041808 */
[----:B------:R-:W-:Y:S07]  /*140d0*/  LDSM.16.M88.4 R8, [R197+0x4000] ;  /* 0x00400000c508783b */ /* 0x000fee0000000200 */
[C---:B----4-:R-:W-:Y:S08]  /*140e0*/  HMMA.16816.F32.BF16 R32, R24.reuse, R72, R32 ;  /* 0x000000481820723c */ /* 0x050ff00000041820 */
[C---:B------:R-:W-:Y:S01]  /*140f0*/  HMMA.16816.F32.BF16 R40, R24.reuse, R74, R40 ;  /* 0x0000004a1828723c */ /* 0x040fe20000041828 */
[----:B------:R-:W3:Y:S07]  /*14100*/  LDSM.16.M88.4 R72, [R189+0x1800] ;  /* 0x00180000bd48783b */ /* 0x000eee0000000200 */
[C---:B-1----:R-:W-:Y:S08]  /*14110*/  HMMA.16816.F32.BF16 R48, R24.reuse, R36, R48 ;  /* 0x000000241830723c */ /* 0x042ff00000041830 */
[----:B------:R-:W-:Y:S01]  /*14120*/  HMMA.16816.F32.BF16 R44, R24, R38, R44 ;  /* 0x00000026182c723c */ /* 0x000fe2000004182c */
[----:B------:R-:W-:Y:S07]  /*14130*/  LDSM.16.M88.4 R36, [R189+0x2800] ;  /* 0x00280000bd24783b */ /* 0x000fee0000000200 */
[----:B------:R-:W-:Y:S01]  /*14140*/  HMMA.16816.F32.BF16 R24, R20, R82, R28 ;  /* 0x000000521418723c */ /* 0x000fe2000004181c */
[----:B------:R-:W1:Y:S04]  /*14150*/  LDSM.16.M88.4 R28, [R199+0x2800] ;  /* 0x00280000c71c783b */ /* 0x000e680000000200 */
[----:B------:R-:W-:Y:S03]  /*14160*/  LDSM.16.M88.4 R80, [R189+0x4000] ;  /* 0x00400000bd50783b */ /* 0x000fe60000000200 */
[----:B--2---:R-:W-:Y:S08]  /*14170*/  HMMA.16816.F32.BF16 R4, R16, R64, R4 ;  /* 0x000000401004723c */ /* 0x004ff00000041804 */
[C---:B------:R-:W-:Y:S08]  /*14180*/  HMMA.16816.F32.BF16 R32, R20.reuse, R68, R32 ;  /* 0x000000441420723c */ /* 0x040ff00000041820 */
        /* <DEDUP_REMOVED lines=8> */
[----:B------:R-:W3:Y:S07]  /*14210*/  LDSM.16.M88.4 R4, [R195+0x8000] ;  /* 0x00800000c304783b */ /* 0x000eee0000000200 */
[C---:B------:R-:W-:Y:S08]  /*14220*/  HMMA.16816.F32.BF16 R32, R16.reuse, R56, R32 ;  /* 0x000000381020723c */ /* 0x040ff00000041820 */
[C---:B------:R-:W-:Y:S01]  /*14230*/  HMMA.16816.F32.BF16 R40, R16.reuse, R58, R40 ;  /* 0x0000003a1028723c */ /* 0x040fe20000041828 */
[----:B------:R-:W-:Y:S07]  /*14240*/  LDSM.16.M88.4 R56, [R190+0x3800] ;  /* 0x00380000be38783b */ /* 0x000fee0000000200 */
[C---:B-1----:R-:W-:Y:S08]  /*14250*/  HMMA.16816.F32.BF16 R48, R16.reuse, R28, R48 ;  /* 0x0000001c1030723c */ /* 0x042ff00000041830 */
[----:B------:R-:W-:Y:S08]  /*14260*/  HMMA.16816.F32.BF16 R44, R16, R30, R44 ;  /* 0x0000001e102c723c */ /* 0x000ff0000004182c */
[----:B------:R-:W-:Y:S01]  /*14270*/  HMMA.16816.F32.BF16 R28, R12, R74, R20 ;  /* 0x0000004a0c1c723c */ /* 0x000fe20000041814 */
[----:B------:R-:W-:Y:S07]  /*14280*/  LDSM.16.M88.4 R72, [R199+0x3000] ;  /* 0x00300000c748783b */ /* 0x000fee0000000200 */
[----:B--2---:R-:W-:Y:S01]  /*14290*/  HMMA.16816.F32.BF16 R16, R8, R68, R24 ;  /* 0x000000440810723c */ /* 0x004fe20000041818 */
        /* <DEDUP_REMOVED lines=8> */
[----:B------:R-:W2:Y:S03]  /*14320*/  LDSM.16.M88.4 R68, [R189+0x3000] ;  /* 0x00300000bd44783b */ /* 0x000ea60000000200 */
[----:B---3--:R-:W-:Y:S08]  /*14330*/  HMMA.16816.F32.BF16 R12, R4, R76, R16 ;  /* 0x0000004c040c723c */ /* 0x008ff00000041810 */
[C---:B------:R-:W-:Y:S08]  /*14340*/  HMMA.16816.F32.BF16 R32, R8.reuse, R64, R20 ;  /* 0x000000400820723c */ /* 0x040ff00000041814 */
[----:B------:R-:W-:Y:S01]  /*14350*/  HMMA.16816.F32.BF16 R20, R8, R66, R40 ;  /* 0x000000420814723c */ /* 0x000fe20000041828 */
[----:B------:R-:W3:Y:S04]  /*14360*/  LDSM.16.M88.4 R40, [R199+0x3800] ;  /* 0x00380000c728783b */ /* 0x000ee80000000200 */
        /* <DEDUP_REMOVED lines=13> */
[----:B--2---:R-:W-:Y:S08]  /*14440*/  HMMA.16816.F32.BF16 R8, R28, R68, R8 ;  /* 0x000000441c08723c */ /* 0x004ff00000041808 */
[C---:B------:R-:W-:Y:S08]  /*14450*/  HMMA.16816.F32.BF16 R48, R4.reuse, R60, R48 ;  /* 0x0000003c0430723c */ /* 0x040ff00000041830 */
[----:B------:R-:W-:Y:S01]  /*14460*/  HMMA.16816.F32.BF16 R52, R4, R62, R44 ;  /* 0x0000003e0434723c */ /* 0x000fe2000004182c */
[----:B------:R-:W2:Y:S04]  /*14470*/  LDSM.16.M88.4 R60, [R190+0x4800] ;  /* 0x00480000be3c783b */ /* 0x000ea80000000200 */
[----:B------:R-:W2:Y:S03]  /*14480*/  LDSM.16.M88.4 R44, [R188+0x3800] ;  /* 0x00380000bc2c783b */ /* 0x000ea60000000200 */
[----:B---3--:R-:W-:Y:S08]  /*14490*/  HMMA.16816.F32.BF16 R36, R24, R40, R36 ;  /* 0x000000281824723c */ /* 0x008ff00000041824 */
[----:B------:R-:W-:Y:S01]  /*144a0*/  HMMA.16816.F32.BF16 R32, R28, R70, R32 ;  /* 0x000000461c20723c */ /* 0x000fe20000041820 */
[----:B------:R-:W-:Y:S07]  /*144b0*/  LDSM.16.M88.4 R68, [R199+0x4800] ;  /* 0x00480000c744783b */ /* 0x000fee0000000200 */
[----:B-1----:R-:W-:Y:S01]  /*144c0*/  HMMA.16816.F32.BF16 R4, R20, R56, R8 ;  /* 0x000000381404723c */ /* 0x002fe20000041808 */
[----:B------:R-:W-:Y:S07]  /*144d0*/  LDSM.16.M88.4 R8, [R198+0xc000] ;  /* 0x00c00000c608783b */ /* 0x000fee0000000200 */
[----:B------:R-:W-:Y:S01]  /*144e0*/  HMMA.16816.F32.BF16 R40, R24, R42, R12 ;  /* 0x0000002a1828723c */ /* 0x000fe2000004180c */
[----:B------:R-:W1:Y:S07]  /*144f0*/  LDSM.16.M88.4 R12, [R196+0xc000] ;  /* 0x00c00000c40c783b */ /* 0x000e6e0000000200 */
[----:B----4-:R-:W-:Y:S08]  /*14500*/  HMMA.16816.F32.BF16 R36, R28, R72, R36 ;  /* 0x000000481c24723c */ /* 0x010ff00000041824 */
[----:B------:R-:W-:Y:S01]  /*14510*/  HMMA.16816.F32.BF16 R32, R20, R58, R32 ;  /* 0x0000003a1420723c */ /* 0x000fe20000041820 */
[----:B------:R-:W3:Y:S07]  /*14520*/  LDSM.16.M88.4 R56, [R189+0x4800] ;  /* 0x00480000bd38783b */ /* 0x000eee0000000200 */
[----:B--2---:R-:W-:Y:S08]  /*14530*/  HMMA.16816.F32.BF16 R4, R16, R60, R4 ;  /* 0x0000003c1004723c */ /* 0x004ff00000041804 */
[----:B------:R-:W-:Y:S08]  /*14540*/  HMMA.16816.F32.BF16 R48, R24, R64, R48 ;  /* 0x000000401830723c */ /* 0x000ff00000041830 */
[----:B------:R-:W-:Y:S01]  /*14550*/  HMMA.16816.F32.BF16 R40, R28, R74, R40 ;  /* 0x0000004a1c28723c */ /* 0x000fe20000041828 */
[----:B------:R-:W-:Y:S07]  /*14560*/  LDSM.16.M88.4 R72, [R199+0x5000] ;  /* 0x00500000c748783b */ /* 0x000fee0000000200 */
[----:B------:R-:W-:Y:S08]  /*14570*/  HMMA.16816.F32.BF16 R36, R20, R44, R36 ;  /* 0x0000002c1424723c */ /* 0x000ff00000041824 */
[----:B------:R-:W-:Y:S01]  /*14580*/  HMMA.16816.F32.BF16 R32, R16, R62, R32 ;  /* 0x0000003e1020723c */ /* 0x000fe20000041820 */
[----:B------:R-:W2:Y:S07]  /*14590*/  LDSM.16.M88.4 R60, [R188+0x4000] ;  /* 0x00400000bc3c783b */ /* 0x000eae0000000200 */
        /* <DEDUP_REMOVED lines=8> */
[----:B------:R-:W4:Y:S07]  /*14620*/  LDSM.16.M88.4 R68, [R190+0x5800] ;  /* 0x00580000be44783b */ /* 0x000f2e0000000200 */
[----:B---3--:R-:W-:Y:S08]  /*14630*/  HMMA.16816.F32.BF16 R24, R8, R56, R24 ;  /* 0x000000380818723c */ /* 0x008ff00000041818 */
[----:B------:R-:W-:Y:S01]  /*14640*/  HMMA.16816.F32.BF16 R28, R28, R82, R52 ;  /* 0x000000521c1c723c */ /* 0x000fe20000041834 */
[----:B------:R-:W-:Y:S07]  /*14650*/  LDSM.16.M88.4 R52, [R188+0x5000] ;  /* 0x00500000bc34783b */ /* 0x000fee0000000200 */
[----:B--2---:R-:W-:Y:S08]  /*14660*/  HMMA.16816.F32.BF16 R32, R20, R60, R48 ;  /* 0x0000003c1420723c */ /* 0x004ff00000041830 */
[----:B------:R-:W-:Y:S08]  /*14670*/  HMMA.16816.F32.BF16 R44, R16, R78, R44 ;  /* 0x0000004e102c723c */ /* 0x000ff0000004182c */
[----:B------:R-:W-:Y:S08]  /*14680*/  HMMA.16816.F32.BF16 R40, R12, R72, R40 ;  /* 0x000000480c28723c */ /* 0x000ff00000041828 */
[----:B------:R-:W-:Y:S01]  /*14690*/  HMMA.16816.F32.BF16 R36, R8, R58, R36 ;  /* 0x0000003a0824723c */ /* 0x000fe20000041824 */
[----:B------:R-:W2:Y:S07]  /*146a0*/  LDSM.16.M88.4 R56, [R199+0x5800] ;  /* 0x00580000c738783b */ /* 0x000eae0000000200 */
[----:B-1----:R-:W-:Y:S08]  /*146b0*/  HMMA.16816.F32.BF16 R48, R4, R84, R24 ;  /* 0x000000540430723c */ /* 0x002ff00000041818 */
[----:B------:R-:W-:Y:S08]  /*146c0*/  HMMA.16816.F32.BF16 R20, R20, R62, R28 ;  /* 0x0000003e1414723c */ /* 0x000ff0000004181c */
[----:B----4-:R-:W-:Y:S08]  /*146d0*/  HMMA.16816.F32.BF16 R24, R16, R68, R32 ;  /* 0x000000441018723c */ /* 0x010ff00000041820 */
[----:B------:R-:W-:Y:S01]  /*146e0*/  HMMA.16816.F32.BF16 R28, R12, R74, R44 ;  /* 0x0000004a0c1c723c */ /* 0x000fe2000004182c */
[----:B------:R-:W-:-:S04]  /*146f0*/  FMUL.FTZ R0, R48, c[0x0][0x320] ;  /* 0x0000c80030007a20 */ /* 0x000fc80000410000 */
[----:B------:R1:W3:Y:S03]  /*14700*/  MUFU.TANH R60, R0 ;  /* 0x00000000003c7308 */ /* 0x0002e60000002400 */
[----:B------:R-:W-:Y:S01]  /*14710*/  HMMA.16816.F32.BF16 R32, R8, R64, R40 ;  /* 0x000000400820723c */ /* 0x000fe20000041828 */
[----:B------:R-:W4:Y:S07]  /*14720*/  LDSM.16.M88.4 R40, [R189+0x5800] ;  /* 0x00580000bd28783b */ /* 0x000f2e0000000200 */
[----:B------:R-:W-:Y:S01]  /*14730*/  HMMA.16816.F32.BF16 R36, R4, R86, R36 ;  /* 0x000000560424723c */ /* 0x000fe20000041824 */
[----:B-1----:R-:W-:-:S07]  /*14740*/  FMUL.FTZ R0, R49, c[0x0][0x320] ;  /* 0x0000c80031007a20 */ /* 0x002fce0000410000 */
[----:B------:R-:W-:Y:S01]  /*14750*/  HMMA.16816.F32.BF16 R16, R16, R70, R20 ;  /* 0x000000461010723c */ /* 0x000fe20000041814 */
[----:B------:R1:W1:Y:S07]  /*14760*/  MUFU.TANH R46, R0 ;  /* 0x00000000002e7308 */ /* 0x00026e0000002400 */
[----:B--2---:R-:W-:Y:S08]  /*14770*/  HMMA.16816.F32.BF16 R20, R12, R56, R24 ;  /* 0x000000380c14723c */ /* 0x004ff00000041818 */
[----:B------:R-:W-:Y:S01]  /*14780*/  HMMA.16816.F32.BF16 R24, R8, R66, R28 ;  /* 0x000000420818723c */ /* 0x000fe2000004181c */
[----:B-1----:R-:W-:-:S04]  /*14790*/  FMUL.FTZ R0, R50, c[0x0][0x320] ;  /* 0x0000c80032007a20 */ /* 0x002fc80000410000 */
[----:B------:R1:W2:Y:S03]  /*147a0*/  MUFU.TANH R48, R0 ;  /* 0x0000000000307308 */ /* 0x0002a60000002400 */
[----:B------:R-:W-:Y:S01]  /*147b0*/  HMMA.16816.F32.BF16 R28, R4, R52, R32 ;  /* 0x00000034041c723c */ /* 0x000fe20000041820 */
[----:B------:R-:W2:Y:S01]  /*147c0*/  LDSM.16.M88.4 R32, [R188+0x5800] ;  /* 0x00580000bc20783b */ /* 0x000ea20000000200 */
[----:B------:R-:W-:-:S06]  /*147d0*/  DEPBAR.LE SB0, 0x0 ;  /* 0x000080000000791a */ /* 0x000fcc0000000000 */
[----:B------:R-:W-:Y:S01]  /*147e0*/  HMMA.16816.F32.BF16 R12, R12, R58, R16 ;  /* 0x0000003a0c0c723c */ /* 0x000fe20000041810 */
[----:B-1----:R-:W-:-:S07]  /*147f0*/  FMUL.FTZ R0, R51, c[0x0][0x320] ;  /* 0x0000c80033007a20 */ /* 0x002fce0000410000 */
[----:B----4-:R-:W-:Y:S01]  /*14800*/  HMMA.16816.F32.BF16 R16, R8, R40, R20 ;  /* 0x000000280810723c */ /* 0x010fe20000041814 */
[----:B------:R1:W4:Y:S07]  /*14810*/  MUFU.TANH R47, R0 ;  /* 0x00000000002f7308 */ /* 0x00032e0000002400 */
[----:B------:R-:W-:Y:S08]  /*14820*/  HMMA.16816.F32.BF16 R20, R4, R54, R24 ;  /* 0x000000360414723c */ /* 0x000ff00000041818 */
[----:B------:R-:W-:Y:S01]  /*14830*/  HMMA.16816.F32.BF16 R8, R8, R42, R12 ;  /* 0x0000002a0808723c */ /* 0x000fe2000004180c */
[----:B-1----:R-:W-:-:S04]  /*14840*/  FMUL.FTZ R0, R36, c[0x0][0x320] ;  /* 0x0000c80024007a20 */ /* 0x002fc80000410000 */
[----:B------:R1:W1:Y:S03]  /*14850*/  MUFU.TANH R44, R0 ;  /* 0x00000000002c7308 */ /* 0x0002660000002400 */
[C---:B--2---:R-:W-:Y:S01]  /*14860*/  HMMA.16816.F32.BF16 R12, R4.reuse, R32, R16 ;  /* 0x00000020040c723c */ /* 0x044fe20000041810 */
[----:B-1----:R-:W-:Y:S11]  /*14870*/  FMUL.FTZ R0, R37, c[0x0][0x320] ;  /* 0x0000c80025007a20 */ /* 0x002ff60000410000 */
[----:B------:R-:W-:Y:S04]  /*14880*/  @!UPT UIADD3 URZ, URZ, URZ, URZ ;  /* 0x0000003f3f3ff290 */ /* 0x000fe8000fffe03f */
[----:B------:R-:W-:Y:S01]  /*14890*/  HMMA.16816.F32.BF16 R4, R4, R34, R8 ;  /* 0x000000220404723c */ /* 0x000fe20000041808 */
[----:B------:R1:W2:Y:S02]  /*148a0*/  MUFU.TANH R37, R0 ;  /* 0x0000000000257308 */ /* 0x0002a40000002400 */
        /* <DEDUP_REMOVED lines=38> */
[----:B-1234-:R-:W-:Y:S02]  /*14b10*/  IADD3 R0, -R225, 0x30, RZ ;  /* 0x00000030e1007810 */ /* 0x01efe40007ffe1ff */
[----:B------:R-:W-:Y:S02]  /*14b20*/  IADD3 R4, R130, -0x2, RZ ;  /* 0xfffffffe82047810 */ /* 0x000fe40007ffe0ff */
[----:B------:R-:W-:-:S02]  /*14b30*/  ISETP.GE.AND P0, PT, R0, 0x21, PT ;  /* 0x000000210000780c */ /* 0x000fc40003f06270 */
[----:B------:R-:W-:Y:S02]  /*14b40*/  SHF.R.S32.HI R2, RZ, 0x1f, R4 ;  /* 0x0000001fff027819 */ /* 0x000fe40000011404 */
[C---:B------:R-:W-:Y:S02]  /*14b50*/  LOP3.LUT P5, RZ, R224.reuse, 0x8, RZ, 0xc0, !PT ;  /* 0x00000008e0ff7812 */ /* 0x040fe400078ac0ff */
[----:B------:R-:W-:Y:S01]  /*14b60*/  LOP3.LUT P3, RZ, R224, 0x4, RZ, 0xc0, !PT ;  /* 0x00000004e0ff7812 */ /* 0x000fe2000786c0ff */
[----:B------:R-:W-:Y:S01]  /*14b70*/  IMAD R2, R2, c[0x0][0x1e0], RZ ;  /* 0x0000780002027a24 */ /* 0x000fe200078e02ff */
[C---:B------:R-:W-:Y:S02]  /*14b80*/  LOP3.LUT P4, RZ, R224.reuse, 0x2, RZ, 0xc0, !PT ;  /* 0x00000002e0ff7812 */ /* 0x040fe4000788c0ff */
[----:B------:R-:W-:Y:S01]  /*14b90*/  LOP3.LUT P6, RZ, R224, 0x1, RZ, 0xc0, !PT ;  /* 0x00000001e0ff7812 */ /* 0x000fe200078cc0ff */
        /* <DEDUP_REMOVED lines=30> */
.L_x_2474:
[----:B--234-:R-:W-:Y:S05]  /*14d80*/  BSYNC B0 ;  /* 0x0000000000007941 */ /* 0x01cfea0003800000 */
.L_x_2473:
[----:B-1----:R-:W2:Y:S04]  /*14d90*/  LDL R0, [R1+0x54] ;  /* 0x0000540001007983 */ /* 0x002ea80000100800 */
[----:B------:R-:W3:Y:S01]  /*14da0*/  LDL R113, [R1+0x14] ;  /* 0x0000140001717983 */ /* 0x000ee20000100800 */
[----:B------:R-:W-:Y:S01]  /*14db0*/  ISETP.NE.AND P3, PT, R136, 0x1, PT ;  /* 0x000000018800780c */ /* 0x000fe20003f65270 */
[----:B------:R-:W-:Y:S01]  /*14dc0*/  IMAD.IADD R4, R125, 0x1, -R235 ;  /* 0x000000017d047824 */ /* 0x000fe200078e0aeb */
[----:B------:R-:W-:Y:S01]  /*14dd0*/  IADD3 R3, -R235, 0x1, R125 ;  /* 0x00000001eb037810 */ /* 0x000fe20007ffe17d */
[----:B------:R-:W-:Y:S04]  /*14de0*/  LDSM.16.MT88.4 R32, [R192] ;  /* 0x00000000c020783b */ /* 0x000fe80000004200 */
[----:B------:R-:W-:Y:S04]  /*14df0*/  LDSM.16.MT88.4 R40, [R192+0x800] ;  /* 0x00080000c028783b */ /* 0x000fe80000004200 */
[----:B------:R-:W-:Y:S04]  /*14e00*/  LDSM.16.MT88.4 R64, [R194+0x3000] ;  /* 0x00300000c240783b */ /* 0x000fe80000004200 */
[----:B------:R-:W-:Y:S04]  /*14e10*/  LDSM.16.MT88.4 R68, [R192+0x3000] ;  /* 0x00300000c044783b */ /* 0x000fe80000004200 */
[----:B------:R-:W-:Y:S04]  /*14e20*/  LDSM.16.MT88.4 R72, [R192+0x3800] ;  /* 0x00380000c048783b */ /* 0x000fe80000004200 */
[----:B------:R-:W-:Y:S04]  /*14e30*/  LDSM.16.MT88.4 R76, [R193+0x3000] ;  /* 0x00300000c14c783b */ /* 0x000fe80000004200 */
[----:B------:R-:W-:Y:S04]  /*14e40*/  LDSM.16.MT88.4 R152, [R192+0x1000] ;  /* 0x00100000c098783b */ /* 0x000fe80000004200 */
[----:B------:R-:W-:Y:S04]  /*14e50*/  LDSM.16.MT88.4 R160, [R191+0x1000] ;  /* 0x00100000bfa0783b */ /* 0x000fe80000004200 */
[----:B------:R-:W0:Y:S01]  /*14e60*/  LDGDEPBAR ;  /* 0x00000000000079af */ /* 0x000e220000000000 */
[----:B--2--5:R-:W-:-:S04]  /*14e70*/  IMAD.IADD R0, R0, 0x1, R132 ;  /* 0x0000000100007824 */ /* 0x024fc800078e0284 */
[----:B------:R-:W-:-:S04]  /*14e80*/  @P3 IMAD.HI.U32 R2, R0, c[0x0][0x2c8], RZ ;  /* 0x0000b20000023a27 */ /* 0x000fc800078e00ff */
[----:B---3--:R-:W-:Y:S01]  /*14e90*/  IMAD.IADD R3, R3, 0x1, -R113 ;  /* 0x0000000103037824 */ /* 0x008fe200078e0a71 */
[----:B------:R-:W-:-:S05]  /*14ea0*/  @P3 SHF.R.U32.HI R0, RZ, c[0x0][0x2cc], R2 ;  /* 0x0000b300ff003a19 */ /* 0x000fca0000011602 */
[----:B------:R-:W1:Y:S04]  /*14eb0*/  SHFL.IDX PT, R2, R0, RZ, 0x1c1f ;  /* 0x001c1fff00027589 */ /* 0x000e6800000e0000 */
[----:B------:R-:W2:Y:S01]  /*14ec0*/  SHFL.IDX PT, R5, R0, 0x1, 0x1c1f ;  /* 0x003c1f0000057f89 */ /* 0x000ea200000e0000 */
[C---:B-1----:R-:W-:Y:S02]  /*14ed0*/  IMAD.IADD R2, R3.reuse, 0x1, R2 ;  /* 0x0000000103027824 */ /* 0x042fe400078e0202 */
[----:B--2---:R-:W-:-:S03]  /*14ee0*/  IMAD.IADD R5, R3, 0x1, R5 ;  /* 0x0000000103057824 */ /* 0x004fc600078e0205 */
[----:B------:R-:W-:-:S04]  /*14ef0*/  IMNMX R2, R4, R2, PT ;  /* 0x0000000204027217 */ /* 0x000fc80003800200 */
[C---:B------:R-:W-:Y:S02]  /*14f00*/  ISETP.GT.AND P0, PT, R2.reuse, RZ, PT ;  /* 0x000000ff0200720c */ /* 0x040fe40003f04270 */
[----:B------:R-:W-:Y:S02]  /*14f10*/  ISETP.GT.AND P1, PT, R2, 0x1, PT ;  /* 0x000000010200780c */ /* 0x000fe40003f24270 */
[----:B------:R-:W-:Y:S02]  /*14f20*/  FSEL R11, R60, -INF , P0 ;  /* 0xff8000003c0b7808 */ /* 0x000fe40000000000 */
[----:B------:R-:W-:Y:S01]  /*14f30*/  ISETP.GT.AND P0, PT, R2, 0x8, PT ;  /* 0x000000080200780c */ /* 0x000fe20003f04270 */
[----:B------:R-:W-:Y:S01]  /*14f40*/  LDSM.16.MT88.4 R60, [R191+0x3000] ;  /* 0x00300000bf3c783b */ /* 0x000fe20000004200 */
        /* <DEDUP_REMOVED lines=12> */
[----:B------:R-:W-:Y:S02]  /*15010*/  ISETP.GT.AND P1, PT, R2, 0x19, PT ;  /* 0x000000190200780c */ /* 0x000fe40003f24270 */
        /* <DEDUP_REMOVED lines=10> */
[----:B------:R-:W-:Y:S02]  /*150c0*/  IMNMX R0, R4, R5, PT ;  /* 0x0000000504007217 */ /* 0x000fe40003800200 */
[----:B------:R-:W-:Y:S02]  /*150d0*/  ISETP.GT.AND P1, PT, R2, 0x29, PT ;  /* 0x000000290200780c */ /* 0x000fe40003f24270 */
[----:B------:R-:W-:-:S02]  /*150e0*/  FMNMX.FTZ R3, R13, R3, !PT ;  /* 0x000000030d037209 */ /* 0x000fc40007810000 */
[----:B------:R-:W-:Y:S02]  /*150f0*/  FSEL R92, R9, -INF , P0 ;  /* 0xff800000095c7808 */ /* 0x000fe40000000000 */
[----:B------:R-:W-:Y:S02]  /*15100*/  ISETP.GT.AND P0, PT, R0, RZ, PT ;  /* 0x000000ff0000720c */ /* 0x000fe40003f04270 */
[----:B------:R-:W-:Y:S02]  /*15110*/  FSEL R91, R8, -INF , P1 ;  /* 0xff800000085b7808 */ /* 0x000fe40000800000 */
[----:B------:R-:W-:Y:S02]  /*15120*/  ISETP.GT.AND P1, PT, R0, 0x1, PT ;  /* 0x000000010000780c */ /* 0x000fe40003f24270 */
[----:B------:R-:W-:Y:S02]  /*15130*/  FMNMX.FTZ R2, R94, R3, !PT ;  /* 0x000000035e027209 */ /* 0x000fe40007810000 */
[----:B------:R-:W-:-:S02]  /*15140*/  FSEL R5, R48, -INF , P0 ;  /* 0xff80000030057808 */ /* 0x000fc40000000000 */
[C---:B------:R-:W-:Y:S01]  /*15150*/  ISETP.GT.AND P0, PT, R0.reuse, 0x8, PT ;  /* 0x000000080000780c */ /* 0x040fe20003f04270 */
[----:B------:R-:W-:Y:S01]  /*15160*/  LDSM.16.MT88.4 R48, [R192+0x1800] ;  /* 0x00180000c030783b */ /* 0x000fe20000004200 */
[----:B------:R-:W-:Y:S02]  /*15170*/  FSEL R10, R47, -INF , P1 ;  /* 0xff8000002f0a7808 */ /* 0x000fe40000800000 */
[----:B------:R-:W-:Y:S02]  /*15180*/  FMNMX.FTZ R2, R93, R2, !PT ;  /* 0x000000025d027209 */ /* 0x000fe40007810000 */
[----:B------:R-:W-:Y:S02]  /*15190*/  ISETP.GT.AND P1, PT, R0, 0x9, PT ;  /* 0x000000090000780c */ /* 0x000fe40003f24270 */
[----:B------:R-:W-:Y:S02]  /*151a0*/  FSEL R9, R45, -INF , P0 ;  /* 0xff8000002d097808 */ /* 0x000fe40000000000 */
[----:B------:R-:W-:Y:S01]  /*151b0*/  FMNMX.FTZ R3, R5, R10, !PT ;  /* 0x0000000a05037209 */ /* 0x000fe20007810000 */
[----:B------:R-:W-:Y:S01]  /*151c0*/  LDSM.16.MT88.4 R44, [R193] ;  /* 0x00000000c12c783b */ /* 0x000fe20000004200 */
[----:B------:R-:W-:-:S02]  /*151d0*/  FMNMX.FTZ R2, R92, R2, !PT ;  /* 0x000000025c027209 */ /* 0x000fc40007810000 */
[----:B------:R-:W-:Y:S02]  /*151e0*/  ISETP.GT.AND P0, PT, R0, 0x10, PT ;  /* 0x000000100000780c */ /* 0x000fe40003f04270 */
[----:B------:R-:W-:Y:S02]  /*151f0*/  FSEL R8, R38, -INF , P1 ;  /* 0xff80000026087808 */ /* 0x000fe40000800000 */
[----:B------:R-:W-:Y:S01]  /*15200*/  FMNMX.FTZ R3, R9, R3, !PT ;  /* 0x0000000309037209 */ /* 0x000fe20007810000 */
[----:B------:R-:W-:Y:S01]  /*15210*/  LDSM.16.MT88.4 R36, [R191+0x1800] ;  /* 0x00180000bf24783b */ /* 0x000fe20000004200 */
[----:B------:R-:W-:Y:S02]  /*15220*/  FMNMX.FTZ R2, R91, R2, !PT ;  /* 0x000000025b027209 */ /* 0x000fe40007810000 */
[----:B------:R-:W-:Y:S02]  /*15230*/  ISETP.GT.AND P1, PT, R0, 0x11, PT ;  /* 0x000000110000780c */ /* 0x000fe40003f24270 */
[----:B------:R-:W-:Y:S01]  /*15240*/  FSEL R7, R30, -INF , P0 ;  /* 0xff8000001e077808 */ /* 0x000fe20000000000 */
[----:B------:R-:W1:Y:S01]  /*15250*/  SHFL.BFLY PT, R4, R2, 0x2, 0x1f ;  /* 0x0c401f0002047f89 */ /* 0x000e6200000e0000 */
[----:B------:R-:W-:-:S02]  /*15260*/  FMNMX.FTZ R3, R8, R3, !PT ;  /* 0x0000000308037209 */ /* 0x000fc40007810000 */
[C---:B------:R-:W-:Y:S02]  /*15270*/  ISETP.GT.AND P0, PT, R0.reuse, 0x18, PT ;  /* 0x000000180000780c */ /* 0x040fe40003f04270 */
[----:B------:R-:W-:Y:S02]  /*15280*/  FSEL R6, R29, -INF , P1 ;  /* 0xff8000001d067808 */ /* 0x000fe40000800000 */
[----:B------:R-:W-:Y:S01]  /*15290*/  FMNMX.FTZ R3, R7, R3, !PT ;  /* 0x0000000307037209 */ /* 0x000fe20007810000 */
[----:B------:R-:W-:Y:S01]  /*152a0*/  LDSM.16.MT88.4 R28, [R194] ;  /* 0x00000000c21c783b */ /* 0x000fe20000004200 */
        /* <DEDUP_REMOVED lines=33> */
[----:B------:R1:W-:Y:S01]  /*154c0*/  MUFU.EX2 R83, R3 ;  /* 0x0000000300537308 */ /* 0x0003e20000000800 */
[----:B------:R-:W-:-:S07]  /*154d0*/  FSETP.NEU.FTZ.AND P0, PT, R132, -INF , PT ;  /* 0xff8000008400780b */ /* 0x000fce0003f1d000 */
[----:B------:R2:W-:Y:S01]  /*154e0*/  MUFU.EX2 R252, R0 ;  /* 0x0000000000fc7308 */ /* 0x0005e20000000800 */
[----:B-1----:R-:W-:-:S07]  /*154f0*/  FFMA.FTZ R3, R14, c[0x0][0x2d0], -R2 ;  /* 0x0000b4000e037a23 */ /* 0x002fce0000010802 */
[----:B------:R1:W-:Y:S01]  /*15500*/  MUFU.EX2 R86, R3 ;  /* 0x0000000300567308 */ /* 0x0003e20000000800 */
[----:B--2---:R-:W-:-:S05]  /*15510*/  FMUL.FTZ R0, R132, c[0x0][0x2d0] ;  /* 0x0000b40084007a20 */ /* 0x004fca0000410000 */
[----:B------:R-:W-:Y:S01]  /*15520*/  FSEL R0, R0, RZ, P0 ;  /* 0x000000ff00007208 */ /* 0x000fe20000000000 */
[----:B-1----:R-:W-:-:S04]  /*15530*/  FFMA.FTZ R3, R17, c[0x0][0x2d0], -R2 ;  /* 0x0000b40011037a23 */ /* 0x002fc80000010802 */
[----:B------:R1:W-:Y:S02]  /*15540*/  MUFU.EX2 R85, R3 ;  /* 0x0000000300557308 */ /* 0x0003e40000000800 */
[--C-:B-1----:R-:W-:Y:S02]  /*15550*/  FFMA.FTZ R3, R16, c[0x0][0x2d0], -R2.reuse ;  /* 0x0000b40010037a23 */ /* 0x102fe40000010802 */
[----:B------:R-:W1:Y:S04]  /*15560*/  LDSM.16.MT88.4 R16, [R191] ;  /* 0x00000000bf10783b */ /* 0x000e680000004200 */
        /* <DEDUP_REMOVED lines=8> */
[----:B--2---:R-:W-:Y:S01]  /*155f0*/  FFMA.FTZ R3, R10, c[0x0][0x2d0], -R0 ;  /* 0x0000b4000a037a23 */ /* 0x004fe20000010800 */
[----:B------:R-:W-:-:S05]  /*15600*/  F2FP.BF16.PACK_AB R10, R85, R86 ;  /* 0x00000056550a723e */ /* 0x000fca00000010ff */
[----:B------:R2:W3:Y:S02]  /*15610*/  MUFU.EX2 R81, R3 ;  /* 0x0000000300517308 */ /* 0x0004e40000000800 */
[----:B--2---:R-:W-:Y:S01]  /*15620*/  FFMA.FTZ R3, R9, c[0x0][0x2d0], -R0 ;  /* 0x0000b40009037a23 */ /* 0x004fe20000010800 */
[----:B---3--:R-:W-:-:S05]  /*15630*/  F2FP.BF16.PACK_AB R9, R81, R82 ;  /* 0x000000525109723e */ /* 0x008fca00000010ff */
[----:B------:R2:W-:Y:S02]  /*15640*/  MUFU.EX2 R80, R3 ;  /* 0x0000000300507308 */ /* 0x0005e40000000800 */
[----:B--2---:R-:W-:Y:S01]  /*15650*/  FFMA.FTZ R3, R8, c[0x0][0x2d0], -R0 ;  /* 0x0000b40008037a23 */ /* 0x004fe20000010800 */
[----:B------:R-:W-:-:S05]  /*15660*/  F2FP.BF16.PACK_AB R8, R83, R84 ;  /* 0x000000545308723e */ /* 0x000fca00000010ff */
[----:B------:R2:W3:Y:S02]  /*15670*/  MUFU.EX2 R136, R3 ;  /* 0x0000000300887308 */ /* 0x0004e40000000800 */
[----:B--2---:R-:W-:Y:S01]  /*15680*/  FFMA.FTZ R3, R7, c[0x0][0x2d0], -R0 ;  /* 0x0000b40007037a23 */ /* 0x004fe20000010800 */
[----:B---3--:R-:W-:-:S05]  /*15690*/  F2FP.BF16.PACK_AB R11, R136, R80 ;  /* 0x00000050880b723e */ /* 0x008fca00000010ff */
[----:B------:R2:W-:Y:S02]  /*156a0*/  MUFU.EX2 R137, R3 ;  /* 0x0000000300897308 */ /* 0x0005e40000000800 */
[----:B------:R-:W-:Y:S01]  /*156b0*/  HMMA.16816.F32.BF16 R12, R8, R32, RZ ;  /* 0x00000020080c723c */ /* 0x000fe200000418ff */
[----:B--2---:R-:W-:Y:S01]  /*156c0*/  FFMA.FTZ R3, R6, c[0x0][0x2d0], -R0 ;  /* 0x0000b40006037a23 */ /* 0x004fe20000010800 */
[----:B------:R-:W-:-:S04]  /*156d0*/  F2FP.BF16.PACK_AB R6, R111, R112 ;  /* 0x000000706f06723e */ /* 0x000fc800000010ff */
[----:B------:R2:W3:Y:S02]  /*156e0*/  MUFU.EX2 R214, R3 ;  /* 0x0000000300d67308 */ /* 0x0004e40000000800 */
[----:B--2---:R-:W-:Y:S01]  /*156f0*/  FFMA.FTZ R3, R21, c[0x0][0x2d0], -R0 ;  /* 0x0000b40015037a23 */ /* 0x004fe20000010800 */
[----:B---3--:R-:W-:-:S05]  /*15700*/  F2FP.BF16.PACK_AB R5, R214, R137 ;  /* 0x00000089d605723e */ /* 0x008fca00000010ff */
[----:B------:R2:W-:Y:S02]  /*15710*/  MUFU.EX2 R215, R3 ;  /* 0x0000000300d77308 */ /* 0x0005e40000000800 */
[----:B--2---:R-:W-:Y:S02]  /*15720*/  FFMA.FTZ R3, R20, c[0x0][0x2d0], -R0 ;  /* 0x0000b40014037a23 */ /* 0x004fe40000010800 */
[C---:B-1----:R-:W-:Y:S04]  /*15730*/  HMMA.16816.F32.BF16 R20, R8.reuse, R16, RZ ;  /* 0x000000100814723c */ /* 0x042fe800000418ff */
[----:B------:R-:W1:Y:S04]  /*15740*/  MUFU.EX2 R212, R3 ;  /* 0x0000000300d47308 */ /* 0x000e680000000800 */
[----:B------:R-:W-:Y:S01]  /*15750*/  HMMA.16816.F32.BF16 R16, R8, R18, RZ ;  /* 0x000000120810723c */ /* 0x000fe200000418ff */
[----:B-1----:R-:W-:Y:S11]  /*15760*/  F2FP.BF16.PACK_AB R7, R212, R215 ;  /* 0x000000d7d407723e */ /* 0x002ff600000010ff */
[----:B------:R-:W-:Y:S04]  /*15770*/  @!UPT UIADD3 URZ, URZ, URZ, URZ ;  /* 0x0000003f3f3ff290 */ /* 0x000fe8000fffe03f */
        /* <DEDUP_REMOVED lines=19> */
[----:B------:R-:W-:Y:S01]  /*158b0*/  HMMA.16816.F32.BF16 R56, R4, R26, R16 ;  /* 0x0000001a0438723c */ /* 0x000fe20000041810 */
[----:B------:R-:W1:Y:S07]  /*158c0*/  LDSM.16.MT88.4 R24, [R194+0x1800] ;  /* 0x00180000c218783b */ /* 0x000e6e0000004200 */
[----:B------:R-:W-:Y:S08]  /*158d0*/  HMMA.16816.F32.BF16 R28, R8, R36, RZ ;  /* 0x00000024081c723c */ /* 0x000ff000000418ff */
[C---:B--2---:R-:W-:Y:S01]  /*158e0*/  HMMA.16816.F32.BF16 R244, R4.reuse, R54, R20 ;  /* 0x0000003604f4723c */ /* 0x044fe20000041814 */
[----:B------:R-:W2:Y:S07]  /*158f0*/  LDSM.16.MT88.4 R20, [R193+0x1800] ;  /* 0x00180000c114783b */ /* 0x000eae0000004200 */
[----:B------:R-:W-:Y:S01]  /*15900*/  HMMA.16816.F32.BF16 R12, R4, R52, R12 ;  /* 0x00000034040c723c */ /* 0x000fe2000004180c */
[----:B------:R-:W3:Y:S01]  /*15910*/  LDSM.16.MT88.4 R52, [R194+0x2000] ;  /* 0x00200000c234783b */ /* 0x000ee20000004200 */
[----:B------:R-:W-:-:S02]  /*15920*/  IMAD.MOV.U32 R99, RZ, RZ, R56 ;  /* 0x000000ffff637224 */ /* 0x000fc400078e0038 */
[----:B------:R-:W-:Y:S02]  /*15930*/  IMAD.MOV.U32 R98, RZ, RZ, R57 ;  /* 0x000000ffff627224 */ /* 0x000fe400078e0039 */
[----:B------:R-:W-:Y:S02]  /*15940*/  IMAD.MOV.U32 R97, RZ, RZ, R58 ;  /* 0x000000ffff617224 */ /* 0x000fe400078e003a */
[----:B------:R-:W-:Y:S01]  /*15950*/  HMMA.16816.F32.BF16 R16, R8, R38, RZ ;  /* 0x000000260810723c */ /* 0x000fe200000418ff */
[----:B------:R-:W-:Y:S02]  /*15960*/  IMAD.MOV.U32 R96, RZ, RZ, R59 ;  /* 0x000000ffff607224 */ /* 0x000fe400078e003b */
[----:B------:R-:W4:Y:S05]  /*15970*/  LDSM.16.MT88.4 R56, [R192+0x2000] ;  /* 0x00200000c038783b */ /* 0x000f2a0000004200 */
[----:B------:R-:W-:Y:S08]  /*15980*/  HMMA.16816.F32.BF16 R28, R4, R32, R28 ;  /* 0x00000020041c723c */ /* 0x000ff0000004181c */
[----:B-1----:R-:W-:Y:S01]  /*15990*/  HMMA.16816.F32.BF16 R36, R8, R24, RZ ;  /* 0x000000180824723c */ /* 0x002fe200000418ff */
[----:B------:R-:W-:-:S02]  /*159a0*/  IMAD.MOV.U32 R106, RZ, RZ, R12 ;  /* 0x000000ffff6a7224 */ /* 0x000fc400078e000c */
[----:B------:R-:W-:Y:S02]  /*159b0*/  IMAD.MOV.U32 R105, RZ, RZ, R13 ;  /* 0x000000ffff697224 */ /* 0x000fe400078e000d */
[----:B------:R-:W-:Y:S02]  /*159c0*/  IMAD.MOV.U32 R104, RZ, RZ, R14 ;  /* 0x000000ffff687224 */ /* 0x000fe400078e000e */
[----:B------:R-:W-:Y:S01]  /*159d0*/  IMAD.MOV.U32 R103, RZ, RZ, R15 ;  /* 0x000000ffff677224 */ /* 0x000fe200078e000f */
[----:B------:R-:W-:Y:S08]  /*159e0*/  HMMA.16816.F32.BF16 R248, R4, R34, R16 ;  /* 0x0000002204f8723c */ /* 0x000ff00000041810 */
[----:B------:R-:W-:Y:S01]  /*159f0*/  IMAD.MOV.U32 R110, RZ, RZ, R28 ;  /* 0x000000ffff6e7224 */ /* 0x000fe200078e001c */
[----:B------:R-:W-:Y:S01]  /*15a00*/  HMMA.16816.F32.BF16 R32, R8, R26, RZ ;  /* 0x0000001a0820723c */ /* 0x000fe200000418ff */
[----:B------:R-:W-:-:S02]  /*15a10*/  IMAD.MOV.U32 R109, RZ, RZ, R29 ;  /* 0x000000ffff6d7224 */ /* 0x000fc400078e001d */
[----:B------:R-:W-:Y:S02]  /*15a20*/  IMAD.MOV.U32 R108, RZ, RZ, R30 ;  /* 0x000000ffff6c7224 */ /* 0x000fe400078e001e */
[----:B------:R-:W-:-:S03]  /*15a30*/  IMAD.MOV.U32 R107, RZ, RZ, R31 ;  /* 0x000000ffff6b7224 */ /* 0x000fc600078e001f */
[C---:B--2---:R-:W-:Y:S08]  /*15a40*/  HMMA.16816.F32.BF16 R28, R8.reuse, R20, RZ ;  /* 0x00000014081c723c */ /* 0x044ff000000418ff */
[C---:B------:R-:W-:Y:S08]  /*15a50*/  HMMA.16816.F32.BF16 R24, R8.reuse, R22, RZ ;  /* 0x000000160818723c */ /* 0x040ff000000418ff */
        /* <DEDUP_REMOVED lines=11> */
[----:B------:R-:W-:-:S07]  /*15b10*/  IMAD.MOV.U32 R46, RZ, RZ, R108 ;  /* 0x000000ffff2e7224 */ /* 0x000fce00078e006c */
[----:B------:R-:W-:Y:S01]  /*15b20*/  HMMA.16816.F32.BF16 R216, R4, R54, R32 ;  /* 0x0000003604d8723c */ /* 0x000fe20000041820 */
[----:B------:R-:W2:Y:S06]  /*15b30*/  LDSM.16.MT88.4 R32, [R191+0x4800] ;  /* 0x00480000bf20783b */ /* 0x000eac0000004200 */
[----:B------:R-:W-:Y:S01]  /*15b40*/  IMAD.MOV.U32 R55, RZ, RZ, R130 ;  /* 0x000000ffff377224 */ /* 0x000fe200078e0082 */
[C---:B------:R-:W-:Y:S07]  /*15b50*/  HMMA.16816.F32.BF16 R24, R8.reuse, R64, RZ ;  /* 0x000000400818723c */ /* 0x040fee00000418ff */
[----:B------:R-:W-:Y:S01]  /*15b60*/  IMAD.MOV.U32 R64, RZ, RZ, R106 ;  /* 0x000000ffff407224 */ /* 0x000fe200078e006a */
[----:B------:R-:W-:Y:S01]  /*15b70*/  HMMA.16816.F32.BF16 R20, R8, R66, RZ ;  /* 0x000000420814723c */ /* 0x000fe200000418ff */
[----:B------:R-:W-:-:S06]  /*15b80*/  IMAD.MOV.U32 R65, RZ, RZ, R105 ;  /* 0x000000ffff417224 */ /* 0x000fcc00078e0069 */
[----:B------:R-:W-:Y:S01]  /*15b90*/  IMAD.MOV.U32 R66, RZ, RZ, R104 ;  /* 0x000000ffff427224 */ /* 0x000fe200078e0068 */
[----:B----4-:R-:W-:Y:S01]  /*15ba0*/  HMMA.16816.F32.BF16 R240, R4, R56, R12 ;  /* 0x0000003804f0723c */ /* 0x010fe2000004180c */
[----:B------:R-:W-:-:S07]  /*15bb0*/  IMAD.MOV.U32 R67, RZ, RZ, R103 ;  /* 0x000000ffff437224 */ /* 0x000fce00078e0067 */
[----:B------:R-:W-:Y:S07]  /*15bc0*/  HMMA.16816.F32.BF16 R12, R8, R68, RZ ;  /* 0x00000044080c723c */ /* 0x000fee00000418ff */
[----:B------:R-:W-:Y:S01]  /*15bd0*/  IMAD.MOV.U32 R69, RZ, RZ, R113 ;  /* 0x000000ffff457224 */ /* 0x000fe200078e0071 */
[----:B------:R-:W-:Y:S01]  /*15be0*/  HMMA.16816.F32.BF16 R56, R4, R58, R48 ;  /* 0x0000003a0438723c */ /* 0x000fe20000041830 */
[----:B------:R-:W3:Y:S01]  /*15bf0*/  LDSM.16.MT88.4 R48, [R193+0x3800] ;  /* 0x00380000c130783b */ /* 0x000ee20000004200 */
[----:B------:R-:W-:-:S06]  /*15c00*/  IMAD.MOV.U32 R68, RZ, RZ, R131 ;  /* 0x000000ffff447224 */ /* 0x000fcc00078e0083 */
        /* <DEDUP_REMOVED lines=9> */
[----:B------:R-:W-:Y:S07]  /*15ca0*/  HMMA.16816.F32.BF16 R180, R4, R72, R12 ;  /* 0x0000004804b4723c */ /* 0x000fee000004180c */
[----:B------:R-:W-:Y:S01]  /*15cb0*/  IMAD.MOV.U32 R72, RZ, RZ, R102 ;  /* 0x000000ffff487224 */ /* 0x000fe200078e0066 */
[----:B------:R-:W-:Y:S01]  /*15cc0*/  HMMA.16816.F32.BF16 R16, R8, R76, RZ ;  /* 0x0000004c0810723c */ /* 0x000fe200000418ff */
[----:B------:R-:W-:-:S06]  /*15cd0*/  IMAD.MOV.U32 R73, RZ, RZ, R101 ;  /* 0x000000ffff497224 */ /* 0x000fcc00078e0065 */
[----:B------:R-:W-:Y:S01]  /*15ce0*/  IMAD.MOV.U32 R76, RZ, RZ, R99 ;  /* 0x000000ffff4c7224 */ /* 0x000fe200078e0063 */
[----:B------:R-:W-:Y:S01]  /*15cf0*/  HMMA.16816.F32.BF16 R12, R8, R78, RZ ;  /* 0x0000004e080c723c */ /* 0x000fe200000418ff */
[----:B------:R-:W-:-:S06]  /*15d00*/  IMAD.MOV.U32 R77, RZ, RZ, R98 ;  /* 0x000000ffff4d7224 */ /* 0x000fcc00078e0062 */
[----:B------:R-:W-:Y:S01]  /*15d10*/  IMAD.MOV.U32 R78, RZ, RZ, R97 ;  /* 0x000000ffff4e7224 */ /* 0x000fe200078e0061 */
[----:B--2---:R-:W-:Y:S01]  /*15d20*/  HMMA.16816.F32.BF16 R24, R8, R32, RZ ;  /* 0x000000200818723c */ /* 0x004fe200000418ff */
[----:B------:R-:W-:-:S07]  /*15d30*/  IMAD.MOV.U32 R79, RZ, RZ, R96 ;  /* 0x000000ffff4f7224 */ /* 0x000fce00078e0060 */
[----:B------:R-:W-:Y:S01]  /*15d40*/  HMMA.16816.F32.BF16 R96, R4, R74, R28 ;  /* 0x0000004a0460723c */ /* 0x000fe2000004181c */
[----:B------:R-:W2:Y:S06]  /*15d50*/  LDSM.16.MT88.4 R28, [R192+0x5000] ;  /* 0x00500000c01c783b */ /* 0x000eac0000004200 */
[----:B------:R-:W-:Y:S01]  /*15d60*/  IMAD.MOV.U32 R74, RZ, RZ, R100 ;  /* 0x000000ffff4a7224 */ /* 0x000fe200078e0064 */
[----:B------:R-:W-:Y:S01]  /*15d70*/  HMMA.16816.F32.BF16 R20, R8, R34, RZ ;  /* 0x000000220814723c */ /* 0x000fe200000418ff */
[----:B------:R-:W2:Y:S01]  /*15d80*/  LDSM.16.MT88.4 R32, [R194+0x4800] ;  /* 0x00480000c220783b */ /* 0x000ea20000004200 */
[----:B------:R-:W-:-:S02]  /*15d90*/  IMAD.MOV.U32 R75, RZ, RZ, R3 ;  /* 0x000000ffff4b7224 */ /* 0x000fc400078e0003 */
[----:B------:R-:W-:-:S04]  /*15da0*/  FFMA.FTZ R3, R94, c[0x0][0x2d0], -R2 ;  /* 0x0000b4005e037a23 */ /* 0x000fc80000010802 */
        /* <DEDUP_REMOVED lines=9> */
[C---:B--2---:R-:W-:Y:S08]  /*15e40*/  HMMA.16816.F32.BF16 R108, R4.reuse, R28, R16 ;  /* 0x0000001c046c723c */ /* 0x044ff00000041810 */
[----:B------:R-:W-:Y:S08]  /*15e50*/  HMMA.16816.F32.BF16 R24, R4, R30, R12 ;  /* 0x0000001e0418723c */ /* 0x000ff0000004180c */
[C---:B------:R-:W-:Y:S08]  /*15e60*/  HMMA.16816.F32.BF16 R16, R8.reuse, R32, RZ ;  /* 0x000000200810723c */ /* 0x040ff000000418ff */
        /* <DEDUP_REMOVED lines=10> */
[C---:B-1----:R-:W-:Y:S08]  /*15f10*/  HMMA.16816.F32.BF16 R124, R4.reuse, R12, R16 ;  /* 0x0000000c047c723c */ /* 0x042ff00000041810 */
[----:B------:R-:W-:Y:S01]  /*15f20*/  HMMA.16816.F32.BF16 R16, R4, R14, R8 ;  /* 0x0000000e0410723c */ /* 0x000fe20000041808 */
[----:B------:R1:W-:Y:S01]  /*15f30*/  MUFU.EX2 R11, R3 ;  /* 0x00000003000b7308 */ /* 0x0003e20000000800 */
[----:B------:R-:W-:Y:S01]  /*15f40*/  LDSM.16.MT88.4 R12, [R193+0x5800] ;  /* 0x00580000c10c783b */ /* 0x000fe20000004200 */
[----:B-1----:R-:W-:-:S06]  /*15f50*/  FFMA.FTZ R3, R93, c[0x0][0x2d0], -R2 ;  /* 0x0000b4005d037a23 */ /* 0x002fcc0000010802 */
        /* <DEDUP_REMOVED lines=17> */
[----:B------:R-:W2:Y:S01]  /*16070*/  MUFU.EX2 R4, R0 ;  /* 0x0000000000047308 */ /* 0x000ea20000000800 */
[----:B-1----:R-:W-:-:S04]  /*16080*/  FADD.FTZ R2, R82, R81 ;  /* 0x0000005152027221 */ /* 0x002fc80000010000 */
[----:B------:R-:W-:Y:S02]  /*16090*/  FADD.FTZ R2, R80, R2 ;  /* 0x0000000250027221 */ /* 0x000fe40000010000 */
[----:B------:R-:W-:Y:S01]  /*160a0*/  LDSM.16.MT88.4 R80, [R192+0x4000] ;  /* 0x00400000c050783b */ /* 0x000fe20000004200 */
[----:B--2---:R-:W-:Y:S01]  /*160b0*/  F2FP.BF16.PACK_AB R131, R4, R5 ;  /* 0x000000050483723e */ /* 0x004fe200000010ff */
[----:B------:R-:W-:-:S06]  /*160c0*/  FADD.FTZ R0, R86, R3 ;  /* 0x0000000356007221 */ /* 0x000fcc0000010000 */
[C---:B------:R-:W-:Y:S01]  /*160d0*/  HMMA.16816.F32.BF16 R28, R128.reuse, R32, R64 ;  /* 0x00000020801c723c */ /* 0x040fe20000041840 */
[----:B------:R-:W-:Y:S01]  /*160e0*/  FADD.FTZ R0, R85, R0 ;  /* 0x0000000055007221 */ /* 0x000fe20000010000 */
[----:B------:R-:W-:Y:S06]  /*160f0*/  LDSM.16.MT88.4 R64, [R193+0x2800] ;  /* 0x00280000c140783b */ /* 0x000fec0000004200 */
[C---:B------:R-:W-:Y:S01]  /*16100*/  HMMA.16816.F32.BF16 R32, R128.reuse, R34, R244 ;  /* 0x000000228020723c */ /* 0x040fe200000418f4 */
[----:B------:R-:W2:Y:S07]  /*16110*/  LDL R246, [R1+0x20] ;  /* 0x0000200001f67983 */ /* 0x000eae0000100800 */
[C---:B------:R-:W-:Y:S08]  /*16120*/  HMMA.16816.F32.BF16 R156, R128.reuse, R152, R156 ;  /* 0x00000098809c723c */ /* 0x040ff0000004189c */
[----:B------:R-:W-:Y:S01]  /*16130*/  HMMA.16816.F32.BF16 R36, R128, R40, R44 ;  /* 0x000000288024723c */ /* 0x000fe2000004182c */
[----:B------:R-:W-:-:S02]  /*16140*/  FADD.FTZ R3, R136, R2 ;  /* 0x0000000288037221 */ /* 0x000fc40000010000 */
[----:B------:R-:W-:Y:S02]  /*16150*/  IMAD.MOV.U32 R244, RZ, RZ, R53 ;  /* 0x000000fffff47224 */ /* 0x000fe400078e0035 */
[----:B------:R-:W-:Y:S02]  /*16160*/  IMAD.MOV.U32 R245, RZ, RZ, R52 ;  /* 0x000000fffff57224 */ /* 0x000fe400078e0034 */
[----:B------:R-:W-:Y:S01]  /*16170*/  IMAD.MOV.U32 R247, RZ, RZ, R55 ;  /* 0x000000fffff77224 */ /* 0x000fe200078e0037 */
[C---:B------:R-:W-:Y:S01]  /*16180*/  HMMA.16816.F32.BF16 R152, R128.reuse, R154, R144 ;  /* 0x0000009a8098723c */ /* 0x040fe20000041890 */
[----:B------:R-:W1:Y:S07]  /*16190*/  LDSM.16.MT88.4 R144, [R194+0x1000] ;  /* 0x00100000c290783b */ /* 0x000e6e0000004200 */
[C---:B------:R-:W-:Y:S08]  /*161a0*/  HMMA.16816.F32.BF16 R164, R128.reuse, R160, R164 ;  /* 0x000000a080a4723c */ /* 0x040ff000000418a4 */
[C---:B------:R-:W-:Y:S08]  /*161b0*/  HMMA.16816.F32.BF16 R40, R128.reuse, R42, R248 ;  /* 0x0000002a8028723c */ /* 0x040ff000000418f8 */
[C---:B-1----:R-:W-:Y:S08]  /*161c0*/  HMMA.16816.F32.BF16 R148, R128.reuse, R144, R148 ;  /* 0x000000908094723c */ /* 0x042ff00000041894 */
[C---:B------:R-:W-:Y:S08]  /*161d0*/  HMMA.16816.F32.BF16 R144, R128.reuse, R146, R76 ;  /* 0x000000928090723c */ /* 0x040ff0000004184c */
[C---:B------:R-:W-:Y:S08]  /*161e0*/  HMMA.16816.F32.BF16 R76, R128.reuse, R80, R180 ;  /* 0x00000050804c723c */ /* 0x040ff000000418b4 */
[----:B------:R-:W-:Y:S01]  /*161f0*/  HMMA.16816.F32.BF16 R80, R128, R82, R96 ;  /* 0x000000528050723c */ /* 0x000fe20000041860 */
[----:B------:R-:W1:Y:S01]  /*16200*/  LDSM.16.MT88.4 R96, [R193+0x4000] ;  /* 0x00400000c160783b */ /* 0x000e620000004200 */
[----:B------:R-:W-:-:S06]  /*16210*/  IMAD.MOV.U32 R249, RZ, RZ, R95 ;  /* 0x000000fffff97224 */ /* 0x000fcc00078e005f */
[C---:B------:R-:W-:Y:S08]  /*16220*/  HMMA.16816.F32.BF16 R44, R128.reuse, R48, R240 ;  /* 0x00000030802c723c */ /* 0x040ff000000418f0 */
[C---:B------:R-:W-:Y:S01]  /*16230*/  HMMA.16816.F32.BF16 R160, R128.reuse, R162, R72 ;  /* 0x000000a280a0723c */ /* 0x040fe20000041848 */
[----:B------:R-:W-:Y:S07]  /*16240*/  LDSM.16.MT88.4 R72, [R191+0x4000] ;  /* 0x00400000bf48783b */ /* 0x000fee0000004200 */
[C---:B-1----:R-:W-:Y:S01]  /*16250*/  HMMA.16816.F32.BF16 R92, R128.reuse, R96, R112 ;  /* 0x00000060805c723c */ /* 0x042fe20000041870 */
[----:B------:R-:W-:Y:S07]  /*16260*/  LDSM.16.MT88.4 R112, [R192+0x5800] ;  /* 0x00580000c070783b */ /* 0x000fee0000004200 */
[C---:B------:R-:W-:Y:S01]  /*16270*/  HMMA.16816.F32.BF16 R96, R128.reuse, R98, R104 ;  /* 0x000000628060723c */ /* 0x040fe20000041868 */
[----:B------:R-:W1:Y:S07]  /*16280*/  LDSM.16.MT88.4 R104, [R191+0x5800] ;  /* 0x00580000bf68783b */ /* 0x000e6e0000004200 */
[----:B------:R-:W-:Y:S01]  /*16290*/  HMMA.16816.F32.BF16 R48, R128, R50, R56 ;  /* 0x000000328030723c */ /* 0x000fe20000041838 */
[----:B------:R-:W3:Y:S01]  /*162a0*/  LDSM.16.MT88.4 R56, [R194+0x2800] ;  /* 0x00280000c238783b */ /* 0x000ee20000004200 */
[----:B------:R-:W-:-:S02]  /*162b0*/  IMAD.MOV.U32 R251, RZ, RZ, R68 ;  /* 0x000000fffffb7224 */ /* 0x000fc400078e0044 */
[----:B------:R-:W-:-:S04]  /*162c0*/  IMAD.MOV.U32 R250, RZ, RZ, R69 ;  /* 0x000000fffffa7224 */ /* 0x000fc800078e0045 */
[C---:B------:R-:W-:Y:S07]  /*162d0*/  HMMA.16816.F32.BF16 R124, R128.reuse, R12, R124 ;  /* 0x0000000c807c723c */ /* 0x040fee000004187c */
[----:B------:R-:W-:Y:S01]  /*162e0*/  FADD.FTZ R12, R249, R0 ;  /* 0x00000000f90c7221 */ /* 0x000fe20000010000 */
[C---:B-1----:R-:W-:Y:S08]  /*162f0*/  HMMA.16816.F32.BF16 R100, R128.reuse, R104, R100 ;  /* 0x000000688064723c */ /* 0x042ff00000041864 */
[----:B------:R-:W-:Y:S01]  /*16300*/  HMMA.16816.F32.BF16 R104, R128, R106, R120 ;  /* 0x0000006a8068723c */ /* 0x000fe20000041878 */
[----:B------:R-:W1:Y:S01]  /*16310*/  LDSM.16.MT88.4 R120, [R194+0x5800] ;  /* 0x00580000c278783b */ /* 0x000e620000004200 */
[----:B------:R-:W-:-:S06]  /*16320*/  IADD3 R182, R247, -0x2, RZ ;  /* 0xfffffffef7b67810 */ /* 0x000fcc0007ffe0ff */
[C---:B---3--:R-:W-:Y:S08]  /*16330*/  HMMA.16816.F32.BF16 R52, R128.reuse, R56, R236 ;  /* 0x000000388034723c */ /* 0x048ff000000418ec */
[C---:B------:R-:W-:Y:S08]  /*16340*/  HMMA.16816.F32.BF16 R56, R128.reuse, R58, R216 ;  /* 0x0000003a8038723c */ /* 0x040ff000000418d8 */
[C---:B------:R-:W-:Y:S08]  /*16350*/  HMMA.16816.F32.BF16 R60, R128.reuse, R64, R60 ;  /* 0x00000040803c723c */ /* 0x040ff0000004183c */
[C---:B------:R-:W-:Y:S08]  /*16360*/  HMMA.16816.F32.BF16 R68, R128.reuse, R72, R220 ;  /* 0x000000488044723c */ /* 0x040ff000000418dc */
[C---:B------:R-:W-:Y:S08]  /*16370*/  HMMA.16816.F32.BF16 R84, R128.reuse, R88, R172 ;  /* 0x000000588054723c */ /* 0x040ff000000418ac */
[C---:B------:R-:W-:Y:S08]  /*16380*/  HMMA.16816.F32.BF16 R108, R128.reuse, R112, R108 ;  /* 0x00000070806c723c */ /* 0x040ff0000004186c */
[C---:B-1----:R-:W-:Y:S08]  /*16390*/  HMMA.16816.F32.BF16 R116, R128.reuse, R120, R116 ;  /* 0x000000788074723c */ /* 0x042ff00000041874 */
[C---:B------:R-:W-:Y:S08]  /*163a0*/  HMMA.16816.F32.BF16 R64, R128.reuse, R66, R176 ;  /* 0x000000428040723c */ /* 0x040ff000000418b0 */
[----:B------:R-:W-:Y:S01]  /*163b0*/  HMMA.16816.F32.BF16 R72, R128, R74, R184 ;  /* 0x0000004a8048723c */ /* 0x000fe200000418b8 */
[----:B--2---:R-:W-:-:S04]  /*163c0*/  @P3 IMAD.HI.U32 R2, R246, c[0x0][0x2c8], RZ ;  /* 0x0000b200f6023a27 */ /* 0x004fc800078e00ff */
[----:B------:R-:W-:Y:S01]  /*163d0*/  IMAD.MOV.U32 R0, RZ, RZ, R246 ;  /* 0x000000ffff007224 */ /* 0x000fe200078e00f6 */
[----:B------:R-:W-:Y:S01]  /*163e0*/  @P3 SHF.R.U32.HI R0, RZ, c[0x0][0x2cc], R2 ;  /* 0x0000b300ff003a19 */ /* 0x000fe20000011602 */
[----:B------:R-:W-:Y:S02]  /*163f0*/  FADD.FTZ R2, R137, R3 ;  /* 0x0000000389027221 */ /* 0x000fe40000010000 */
[----:B------:R-:W-:Y:S01]  /*16400*/  FADD.FTZ R3, R252, R12 ;  /* 0x0000000cfc037221 */ /* 0x000fe20000010000 */
[----:B------:R-:W-:Y:S01]  /*16410*/  IADD3 R0, R0, R251, -R250 ;  /* 0x000000fb00007210 */ /* 0x000fe20007ffe8fa */
[----:B------:R-:W-:Y:S02]  /*16420*/  FADD.FTZ R2, R214, R2 ;  /* 0x00000002d6027221 */ /* 0x000fe40000010000 */
[----:B------:R-:W-:Y:S02]  /*16430*/  FADD.FTZ R3, R244, R3 ;  /* 0x00000003f4037221 */ /* 0x000fe40000010000 */
[----:B------:R-:W-:-:S04]  /*16440*/  IMAD.HI R12, R0, 0x2aaaaaab, RZ ;  /* 0x2aaaaaab000c7827 */ /* 0x000fc800078e02ff */
[----:B------:R-:W-:Y:S02]  /*16450*/  FADD.FTZ R0, R215, R2 ;  /* 0x00000002d7007221 */ /* 0x000fe40000010000 */
[----:B------:R-:W-:Y:S01]  /*16460*/  FADD.FTZ R2, R245, R3 ;  /* 0x00000003f5027221 */ /* 0x000fe20000010000 */
[----:B------:R-:W-:-:S04]  /*16470*/  SHF.R.U32.HI R3, RZ, 0x1f, R12 ;  /* 0x0000001fff037819 */ /* 0x000fc8000001160c */
[----:B------:R-:W-:Y:S01]  /*16480*/  LEA.HI.SX32 R3, R12, R3, 0x1d ;  /* 0x000000030c037211 */ /* 0x000fe200078feaff */
[----:B------:R-:W-:-:S03]  /*16490*/  FADD.FTZ R0, R212, R0 ;  /* 0x00000000d4007221 */ /* 0x000fc60000010000 */
[----:B------:R-:W-:Y:S01]  /*164a0*/  IMNMX R217, R234, R3, !PT ;  /* 0x00000003ead97217 */ /* 0x000fe20007800200 */
[----:B------:R-:W-:-:S03]  /*164b0*/  FADD.FTZ R2, R11, R2 ;  /* 0x000000020b027221 */ /* 0x000fc60000010000 */
[----:B------:R-:W-:Y:S01]  /*164c0*/  ISETP.GE.AND P0, PT, R182, R217, PT ;  /* 0x000000d9b600720c */ /* 0x000fe20003f06270 */
[----:B------:R-:W-:Y:S02]  /*164d0*/  FADD.FTZ R0, R7, R0 ;  /* 0x0000000007007221 */ /* 0x000fe40000010000 */
[----:B------:R-:W-:Y:S02]  /*164e0*/  FADD.FTZ R2, R10, R2 ;  /* 0x000000020a027221 */ /* 0x000fe40000010000 */
[----:B------:R-:W-:Y:S01]  /*164f0*/  FADD.FTZ R0, R6, R0 ;  /* 0x0000000006007221 */ /* 0x000fe20000010000 */
[----:B------:R-:W-:Y:S01]  /*16500*/  HMMA.16816.F32.BF16 R88, R128, R90, R168 ;  /* 0x0000005a8058723c */ /* 0x000fe200000418a8 */
[----:B------:R-:W-:Y:S02]  /*16510*/  FADD.FTZ R2, R9, R2 ;  /* 0x0000000209027221 */ /* 0x000fe40000010000 */
[----:B------:R-:W-:-:S05]  /*16520*/  FADD.FTZ R0, R5, R0 ;  /* 0x0000000005007221 */ /* 0x000fca0000010000 */
[----:B------:R-:W-:Y:S01]  /*16530*/  HMMA.16816.F32.BF16 R112, R128, R114, R24 ;  /* 0x000000728070723c */ /* 0x000fe20000041818 */
[----:B------:R-:W-:Y:S02]  /*16540*/  FADD.FTZ R215, R8, R2 ;  /* 0x0000000208d77221 */ /* 0x000fe40000010000 */
[----:B------:R-:W-:-:S05]  /*16550*/  FADD.FTZ R218, R4, R0 ;  /* 0x0000000004da7221 */ /* 0x000fca0000010000 */
[C---:B------:R-:W-:Y:S08]  /*16560*/  HMMA.16816.F32.BF16 R120, R128.reuse, R122, R20 ;  /* 0x0000007a8078723c */ /* 0x040ff00000041814 */
[----:B------:R-:W-:Y:S01]  /*16570*/  HMMA.16816.F32.BF16 R128, R128, R14, R16 ;  /* 0x0000000e8080723c */ /* 0x000fe20000041810 */
[----:B------:R-:W-:Y:S07]  /*16580*/  @!P0 BRA `(.L_x_2475) ;  /* 0x0000304000008947 */ /* 0x000fee0003800000 */
[----:B------:R-:W2:Y:S01]  /*16590*/  LDL R247, [R1+0x54] ;  /* 0x0000540001f77983 */ /* 0x000ea20000100800 */
[----:B------:R-:W-:Y:S01]  /*165a0*/  IMAD.MOV.U32 R136, RZ, RZ, R132 ;  /* 0x000000ffff887224 */ /* 0x000fe200078e0084 */
[----:B------:R-:W-:-:S02]  /*165b0*/  MOV R137, R138 ;  /* 0x0000008a00897202 */ /* 0x000fc40000000f00 */
[----:B------:R-:W-:Y:S01]  /*165c0*/  MOV R212, R182 ;  /* 0x000000b600d47202 */ /* 0x000fe20000000f00 */
[----:B--2---:R-:W-:-:S04]  /*165d0*/  IMAD.IADD R216, R247, 0x1, R246 ;  /* 0x00000001f7d87824 */ /* 0x004fc800078e02f6 */
[----:B------:R-:W-:-:S05]  /*165e0*/  @P3 IMAD.HI.U32 R0, R216, c[0x0][0x2c8], RZ ;  /* 0x0000b200d8003a27 */ /* 0x000fca00078e00ff */
[----:B------:R-:W-:Y:S02]  /*165f0*/  @P3 SHF.R.U32.HI R219, RZ, c[0x0][0x2cc], R0 ;  /* 0x0000b300ffdb3a19 */ /* 0x000fe40000011600 */
.L_x_2480:
[----:B------:R-:W-:Y:S04]  /*16600*/  DEPBAR.LE SB0, 0x0 ;  /* 0x000080000000791a */ /* 0x000fe80000000000 */
[----:B------:R-:W-:Y:S01]  /*16610*/  WARPSYNC 0xffffffff ;  /* 0xffffffff00007948 */ /* 0x000fe20003800000 */
[----:B------:R-:W-:Y:S01]  /*16620*/  BAR.SYNC.DEFER_BLOCKING 0x0 ;  /* 0x0000000000007b1d */ /* 0x000fe20000010000 */
[----:B------:R-:W-:Y:S02]  /*16630*/  ISETP.GT.AND P0, PT, R234, R212, PT ;  /* 0x000000d4ea00720c */ /* 0x000fe40003f04270 */
        /* <DEDUP_REMOVED lines=13> */
[----:B------:R-:W5:Y:S01]  /*16710*/  S2R R2, SR_TID.X ;  /* 0x0000000000027919 */ /* 0x000f620000002100 */
[----:B------:R-:W-:Y:S02]  /*16720*/  SHF.R.S32.HI R0, RZ, 0x1f, R212 ;  /* 0x0000001fff007819 */ /* 0x000fe400000114d4 */
[----:B------:R-:W-:Y:S03]  /*16730*/  LOP3.LUT P3, RZ, R224, 0x8, RZ, 0xc0, !PT ;  /* 0x00000008e0ff7812 */ /* 0x000fe6000786c0ff */
[----:B------:R-:W-:Y:S04]  /*16740*/  IMAD R0, R0, c[0x0][0x208], RZ ;  /* 0x0000820000007a24 */ /* 0x000fe800078e02ff */
[----:B------:R-:W-:Y:S01]  /*16750*/  IMAD R0, R212, c[0x0][0x20c], R0 ;  /* 0x00008300d4007a24 */ /* 0x000fe200078e0200 */
[----:B-----5:R-:W-:Y:S01]  /*16760*/  ISETP.GT.AND P2, PT, R2, 0x7f, PT ;  /* 0x0000007f0200780c */ /* 0x020fe20003f44270 */
[----:B------:R-:W-:Y:S04]  /*16770*/  IMAD.WIDE.U32 R2, R212, c[0x0][0x208], RZ ;  /* 0x00008200d4027a25 */ /* 0x000fe800078e00ff */
[----:B------:R-:W-:Y:S02]  /*16780*/  IMAD.IADD R0, R3, 0x1, R0 ;  /* 0x0000000103007824 */ /* 0x000fe400078e0200 */
[----:B------:R-:W-:Y:S04]  /*16790*/  IMAD.WIDE.U32 R2, R2, 0x30, RZ ;  /* 0x0000003002027825 */ /* 0x000fe800078e00ff */
[----:B------:R-:W-:Y:S01]  /*167a0*/  IMAD R0, R0, 0x30, RZ ;  /* 0x0000003000007824 */ /* 0x000fe200078e02ff */
[-C--:B------:R-:W-:Y:S01]  /*167b0*/  IADD3 R5, P1, R230, R2.reuse, RZ ;  /* 0x00000002e6057210 */ /* 0x080fe20007f3e0ff */
[----:B------:R-:W-:Y:S02]  /*167c0*/  @!P2 IMAD.MOV.U32 R4, RZ, RZ, c[0x0][0x208] ;  /* 0x00008200ff04a624 */ /* 0x000fe400078e00ff */
[----:B------:R-:W-:Y:S02]  /*167d0*/  IMAD.IADD R0, R3, 0x1, R0 ;  /* 0x0000000103007824 */ /* 0x000fe400078e0200 */
[----:B------:R-:W-:Y:S01]  /*167e0*/  @!P2 IMAD.MOV.U32 R3, RZ, RZ, c[0x0][0x20c] ;  /* 0x00008300ff03a624 */ /* 0x000fe200078e00ff */
[C---:B------:R-:W-:Y:S04]  /*167f0*/  @!P2 LEA R2, P0, R4.reuse, R2, 0x5 ;  /* 0x000000020402a211 */ /* 0x040fe800078028ff */
[----:B------:R-:W-:Y:S01]  /*16800*/  @!P2 LEA.HI.X R3, R4, R0, R3, 0x5, P0 ;  /* 0x000000000403a211 */ /* 0x000fe200000f2c03 */
[--C-:B------:R-:W-:Y:S01]  /*16810*/  IMAD.X R0, R0, 0x1, R233.reuse, P1 ;  /* 0x0000000100007824 */ /* 0x100fe200008e06e9 */
[C---:B------:R-:W-:Y:S04]  /*16820*/  LEA R4, P0, R5.reuse, c[0x0][0x1f8], 0x1 ;  /* 0x00007e0005047a11 */ /* 0x040fe800078008ff */
[----:B------:R-:W-:Y:S02]  /*16830*/  LEA.HI.X R5, R5, c[0x0][0x1fc], R0, 0x1, P0 ;  /* 0x00007f0005057a11 */ /* 0x000fe400000f0c00 */
[----:B------:R-:W-:Y:S03]  /*16840*/  @!P2 IADD3 R0, P0, R2, R230, RZ ;  /* 0x000000e60200a210 */ /* 0x000fe60007f1e0ff */
[----:B------:R-:W-:Y:S01]  /*16850*/  @!PT LDS RZ, [RZ] ;  /* 0x00000000fffff984 */ /* 0x000fe20000000800 */
[----:B------:R-:W-:Y:S01]  /*16860*/  @!PT LDS RZ, [RZ] ;  /* 0x00000000fffff984 */ /* 0x000fe20000000800 */
[----:B------:R-:W-:Y:S01]  /*16870*/  @!PT LDS RZ, [RZ] ;  /* 0x00000000fffff984 */ /* 0x000fe20000000800 */
[----:B------:R4:W-:Y:S02]  /*16880*/  LDGSTS.E.BYPASS.LTC128B.128 [R211+0x4080], [R4.64], !P3 ;  /* 0x0408000004d37fae */ /* 0x0009e4000d901d46 */
        /* <DEDUP_REMOVED lines=10> */
.L_x_2477:
[----:B------:R-:W-:Y:S05]  /*16930*/  BSYNC B0 ;  /* 0x0000000000007941 */ /* 0x000fea0003800000 */
.L_x_2476:
        /* <DEDUP_REMOVED lines=148> */
[C---:B-1----:R-:W-:Y:S08]  /*17280*/  HMMA.16816.F32.BF16 R4, R172.reuse, R176, R4 ;  /* 0x000000b0ac04723c */ /* 0x042ff00000041804 */
[C---:B------:R-:W-:Y:S08]  /*17290*/  HMMA.16816.F32.BF16 R8, R172.reuse, R178, R8 ;  /* 0x000000b2ac08723c */ /* 0x040ff00000041808 */
[C---:B--2---:R-:W-:Y:S08]  /*172a0*/  HMMA.16816.F32.BF16 R12, R172.reuse, R168, R12 ;  /* 0x000000a8ac0c723c */ /* 0x044ff0000004180c */
[----:B------:R-:W-:Y:S01]  /*172b0*/  FMUL.FTZ R0, R4, c[0x0][0x320] ;  /* 0x0000c80004007a20 */ /* 0x000fe20000410000 */
[C---:B------:R-:W-:Y:S03]  /*172c0*/  HMMA.16816.F32.BF16 R16, R172.reuse, R170, R16 ;  /* 0x000000aaac10723c */ /* 0x040fe60000041810 */
[----:B------:R1:W2:Y:S04]  /*172d0*/  MUFU.TANH R185, R0 ;  /* 0x0000000000b97308 */ /* 0x0002a80000002400 */
[----:B------:R-:W-:Y:S02]  /*172e0*/  FMUL.FTZ R3, R11, c[0x0][0x320] ;  /* 0x0000c8000b037a20 */ /* 0x000fe40000410000 */
[----:B------:R-:W-:Y:S04]  /*172f0*/  FMUL.FTZ R10, R10, c[0x0][0x320] ;  /* 0x0000c8000a0a7a20 */ /* 0x000fe80000410000 */
[----:B------:R-:W3:Y:S02]  /*17300*/  MUFU.TANH R138, R10 ;  /* 0x0000000a008a7308 */ /* 0x000ee40000002400 */
[----:B------:R-:W-:Y:S08]  /*17310*/  FMUL.FTZ R2, R13, c[0x0][0x320] ;  /* 0x0000c8000d027a20 */ /* 0x000ff00000410000 */
[----:B------:R-:W4:Y:S01]  /*17320*/  MUFU.TANH R132, R3 ;  /* 0x0000000300847308 */ /* 0x000f220000002400 */
[----:B-1----:R-:W-:Y:S09]  /*17330*/  FMUL.FTZ R0, R5, c[0x0][0x320] ;  /* 0x0000c80005007a20 */ /* 0x002ff20000410000 */
[----:B------:R1:W1:Y:S10]  /*17340*/  MUFU.TANH R184, R0 ;  /* 0x0000000000b87308 */ /* 0x0002740000002400 */
[----:B------:R-:W2:Y:S01]  /*17350*/  MUFU.TANH R180, R2 ;  /* 0x0000000200b47308 */ /* 0x000ea20000002400 */
[----:B-1----:R-:W-:Y:S09]  /*17360*/  FMUL.FTZ R0, R6, c[0x0][0x320] ;  /* 0x0000c80006007a20 */ /* 0x002ff20000410000 */
[----:B------:R1:W1:Y:S02]  /*17370*/  MUFU.TANH R177, R0 ;  /* 0x0000000000b17308 */ /* 0x0002640000002400 */
[----:B-1----:R-:W-:Y:S02]  /*17380*/  FMUL.FTZ R0, R7, c[0x0][0x320] ;  /* 0x0000c80007007a20 */ /* 0x002fe40000410000 */
[----:B------:R-:W1:Y:S01]  /*17390*/  LDSM.16.M88.4 R4, [R188+0x5800] ;  /* 0x00580000bc04783b */ /* 0x000e620000000200 */
[----:B------:R-:W-:Y:S05]  /*173a0*/  DEPBAR.LE SB0, 0x0 ;  /* 0x000080000000791a */ /* 0x000fea0000000000 */
[----:B------:R5:W1:Y:S01]  /*173b0*/  MUFU.TANH R176, R0 ;  /* 0x0000000000b07308 */ /* 0x000a620000002400 */
[----:B------:R-:W-:Y:S01]  /*173c0*/  BAR.SYNC.DEFER_BLOCKING 0x0 ;  /* 0x0000000000007b1d */ /* 0x000fe20000010000 */
[----:B-----5:R-:W-:Y:S08]  /*173d0*/  FMUL.FTZ R0, R8, c[0x0][0x320] ;  /* 0x0000c80008007a20 */ /* 0x020ff00000410000 */
[----:B------:R5:W2:Y:S01]  /*173e0*/  MUFU.TANH R183, R0 ;  /* 0x0000000000b77308 */ /* 0x000aa20000002400 */
[C---:B-1----:R-:W-:Y:S08]  /*173f0*/  HMMA.16816.F32.BF16 R20, R172.reuse, R4, R20 ;  /* 0x00000004ac14723c */ /* 0x042ff00000041814 */
[----:B------:R-:W-:Y:S04]  /*17400*/  HMMA.16816.F32.BF16 R24, R172, R6, R24 ;  /* 0x00000006ac18723c */ /* 0x000fe80000041818 */
[----:B-----5:R-:W-:Y:S04]  /*17410*/  FMUL.FTZ R0, R9, c[0x0][0x320] ;  /* 0x0000c80009007a20 */ /* 0x020fe80000410000 */
[----:B------:R1:W1:Y:S04]  /*17420*/  MUFU.TANH R182, R0 ;  /* 0x0000000000b67308 */ /* 0x0002680000002400 */
        /* <DEDUP_REMOVED lines=29> */
[----:B------:R1:W1:Y:S01]  /*17600*/  MUFU.TANH R10, R0 ;  /* 0x00000000000a7308 */ /* 0x0002620000002400 */
[----:B------:R-:W-:-:S05]  /*17610*/  @!P0 BRA `(.L_x_2479) ;  /* 0x0000024000008947 */ /* 0x000fca0003800000 */
[----:B-1234-:R-:W-:Y:S02]  /*17620*/  IADD3 R0, R212, -0x1, RZ ;  /* 0xffffffffd4007810 */ /* 0x01efe40007ffe0ff */
[----:B------:R-:W-:Y:S02]  /*17630*/  IADD3 R3, -R225, 0x30, RZ ;  /* 0x00000030e1037810 */ /* 0x000fe40007ffe1ff */
[----:B------:R-:W-:Y:S02]  /*17640*/  SHF.R.S32.HI R2, RZ, 0x1f, R0 ;  /* 0x0000001fff027819 */ /* 0x000fe40000011400 */
[C---:B------:R-:W-:Y:S02]  /*17650*/  ISETP.GE.AND P0, PT, R3.reuse, 0x21, PT ;  /* 0x000000210300780c */ /* 0x040fe40003f06270 */
[----:B------:R-:W-:Y:S01]  /*17660*/  ISETP.GE.AND P1, PT, R3, 0x1, PT ;  /* 0x000000010300780c */ /* 0x000fe20003f26270 */
[----:B------:R-:W-:Y:S02]  /*17670*/  IMAD R4, R2, c[0x0][0x1e0], RZ ;  /* 0x0000780002047a24 */ /* 0x000fe400078e02ff */
[C---:B------:R-:W-:Y:S04]  /*17680*/  IMAD.WIDE.U32 R2, R0.reuse, c[0x0][0x1e0], RZ ;  /* 0x0000780000027a25 */ /* 0x040fe800078e00ff */
[----:B------:R-:W-:Y:S04]  /*17690*/  IMAD R4, R0, c[0x0][0x1e4], R4 ;  /* 0x0000790000047a24 */ /* 0x000fe800078e0204 */
[----:B------:R-:W-:Y:S02]  /*176a0*/  IMAD.IADD R0, R3, 0x1, R4 ;  /* 0x0000000103007824 */ /* 0x000fe400078e0204 */
[----:B------:R-:W-:Y:S04]  /*176b0*/  IMAD.WIDE.U32 R2, R2, 0x30, RZ ;  /* 0x0000003002027825 */ /* 0x000fe800078e00ff */
[----:B------:R-:W-:Y:S01]  /*176c0*/  @P0 IMAD.MOV.U32 R4, RZ, RZ, c[0x0][0x1e0] ;  /* 0x00007800ff040624 */ /* 0x000fe200078e00ff */
[-C--:B------:R-:W-:Y:S01]  /*176d0*/  @P1 IADD3 R5, P3, R228, R2.reuse, RZ ;  /* 0x00000002e4051210 */ /* 0x080fe20007f7e0ff */
[----:B------:R-:W-:Y:S03]  /*176e0*/  IMAD R0, R0, 0x30, RZ ;  /* 0x0000003000007824 */ /* 0x000fe600078e02ff */
[----:B------:R-:W-:Y:S01]  /*176f0*/  @P0 LEA R2, P2, R4, R2, 0x5 ;  /* 0x0000000204020211 */ /* 0x000fe200078428ff */
[----:B------:R-:W-:Y:S02]  /*17700*/  IMAD.IADD R0, R3, 0x1, R0 ;  /* 0x0000000103007824 */ /* 0x000fe400078e0200 */
[----:B------:R-:W-:Y:S02]  /*17710*/  @P0 IMAD.MOV.U32 R3, RZ, RZ, c[0x0][0x1e4] ;  /* 0x00007900ff030624 */ /* 0x000fe400078e00ff */
[--C-:B------:R-:W-:Y:S01]  /*17720*/  @P1 IMAD.X R6, R0, 0x1, R232.reuse, P3 ;  /* 0x0000000100061824 */ /* 0x100fe200018e06e8 */
[----:B------:R-:W-:Y:S02]  /*17730*/  LOP3.LUT P3, RZ, R224, 0x8, RZ, 0xc0, !PT ;  /* 0x00000008e0ff7812 */ /* 0x000fe4000786c0ff */
[----:B------:R-:W-:Y:S02]  /*17740*/  @P0 LEA.HI.X R3, R4, R0, R3, 0x5, P2 ;  /* 0x0000000004030211 */ /* 0x000fe400010f2c03 */
[----:B------:R-:W-:Y:S05]  /*17750*/  @P0 IADD3 R0, P2, R2, R228, RZ ;  /* 0x000000e402000210 */ /* 0x000fea0007f5e0ff */
        /* <DEDUP_REMOVED lines=16> */
.L_x_2479:
[----:B--234-:R-:W-:Y:S05]  /*17860*/  BSYNC B0 ;  /* 0x0000000000007941 */ /* 0x01cfea0003800000 */
.L_x_2478:
[----:B-1----:R-:W2:Y:S01]  /*17870*/  LDL R5, [R1+0x18] ;  /* 0x0000180001057983 */ /* 0x002ea20000100800 */
[----:B------:R-:W-:Y:S03]  /*17880*/  MOV R0, c[0x0][0x2c4] ;  /* 0x0000b10000007a02 */ /* 0x000fe60000000f00 */
[----:B------:R-:W2:Y:S01]  /*17890*/  LDL R4, [R1+0x14] ;  /* 0x0000140001047983 */ /* 0x000ea20000100800 */
[----:B------:R-:W-:Y:S02]  /*178a0*/  ISETP.NE.AND P0, PT, R0, 0x1, PT ;  /* 0x000000010000780c */ /* 0x000fe40003f05270 */
[----:B------:R-:W-:Y:S01]  /*178b0*/  MOV R0, R216 ;  /* 0x000000d800007202 */ /* 0x000fe20000000f00 */
[----:B------:R-:W0:Y:S10]  /*178c0*/  LDGDEPBAR ;  /* 0x00000000000079af */ /* 0x000e340000000000 */
[----:B------:R-:W-:Y:S05]  /*178d0*/  @P0 MOV R0, R219 ;  /* 0x000000db00000202 */ /* 0x000fea0000000f00 */
[----:B------:R-:W1:Y:S08]  /*178e0*/  SHFL.IDX PT, R3, R0, RZ, 0x1c1f ;  /* 0x001c1fff00037589 */ /* 0x000e7000000e0000 */
[----:B------:R3:W4:Y:S02]  /*178f0*/  SHFL.IDX PT, R2, R0, 0x1, 0x1c1f ;  /* 0x003c1f0000027f89 */ /* 0x00072400000e0000 */
[----:B---3--:R-:W-:Y:S05]  /*17900*/  IMAD R0, R212, -0x30, RZ ;  /* 0xffffffd0d4007824 */ /* 0x008fea00078e02ff */
[----:B------:R-:W-:Y:S04]  /*17910*/  IADD3 R0, -R235, 0x1, R0 ;  /* 0x00000001eb007810 */ /* 0x000fe80007ffe100 */
[----:B--2---:R-:W-:Y:S04]  /*17920*/  IADD3 R0, -R4, R0, R5 ;  /* 0x0000000004007210 */ /* 0x004fe80007ffe105 */
[C---:B-1----:R-:W-:Y:S02]  /*17930*/  IADD3 R4, R0.reuse, R3, RZ ;  /* 0x0000000300047210 */ /* 0x042fe40007ffe0ff */
[----:B----4-:R-:W-:Y:S02]  /*17940*/  IADD3 R0, R0, R2, RZ ;  /* 0x0000000200007210 */ /* 0x010fe40007ffe0ff */
[----:B------:R-:W-:Y:S02]  /*17950*/  ISETP.GT.AND P5, PT, R4, 0x19, PT ;  /* 0x000000190400780c */ /* 0x000fe40003fa4270 */
[C---:B------:R-:W-:Y:S02]  /*17960*/  ISETP.GT.AND P0, PT, R0.reuse, RZ, PT ;  /* 0x000000ff0000720c */ /* 0x040fe40003f04270 */
[C---:B------:R-:W-:Y:S02]  /*17970*/  ISETP.GT.AND P1, PT, R0.reuse, 0x1, PT ;  /* 0x000000010000780c */ /* 0x040fe40003f24270 */
[----:B------:R-:W-:Y:S02]  /*17980*/  FSEL R5, R177, -INF , P0 ;  /* 0xff800000b1057808 */ /* 0x000fe40000000000 */
[----:B------:R-:W-:Y:S02]  /*17990*/  ISETP.GT.AND P0, PT, R0, 0x8, PT ;  /* 0x000000080000780c */ /* 0x000fe40003f04270 */
[----:B------:R-:W-:Y:S02]  /*179a0*/  FSEL R20, R176, -INF , P1 ;  /* 0xff800000b0147808 */ /* 0x000fe40000800000 */
[----:B------:R-:W-:Y:S02]  /*179b0*/  FSEL R19, R138, -INF , P0 ;  /* 0xff8000008a137808 */ /* 0x000fe40000000000 */
[C---:B------:R-:W-:Y:S02]  /*179c0*/  ISETP.GT.AND P1, PT, R0.reuse, 0x9, PT ;  /* 0x000000090000780c */ /* 0x040fe40003f24270 */
        /* <DEDUP_REMOVED lines=12> */
[C---:B------:R-:W-:Y:S02]  /*17a90*/  ISETP.GT.AND P0, PT, R0.reuse, 0x29, PT ;  /* 0x000000290000780c */ /* 0x040fe40003f04270 */
[----:B------:R-:W-:Y:S02]  /*17aa0*/  ISETP.GT.AND P1, PT, R0, 0x28, PT ;  /* 0x000000280000780c */ /* 0x000fe40003f24270 */
[----:B------:R-:W-:Y:S02]  /*17ab0*/  FMNMX.FTZ R0, R5, R136, !PT ;  /* 0x0000008805007209 */ /* 0x000fe40007810000 */
[----:B------:R-:W-:Y:S02]  /*17ac0*/  FSEL R12, R7, -INF , P2 ;  /* 0xff800000070c7808 */ /* 0x000fe40001000000 */
[----:B------:R-:W-:Y:S02]  /*17ad0*/  FMNMX.FTZ R0, R20, R0, !PT ;  /* 0x0000000014007209 */ /* 0x000fe40007810000 */
[----:B------:R-:W-:Y:S02]  /*17ae0*/  FSEL R6, R9, -INF , P1 ;  /* 0xff80000009067808 */ /* 0x000fe40000800000 */
[----:B------:R-:W-:Y:S02]  /*17af0*/  FMNMX.FTZ R0, R19, R0, !PT ;  /* 0x0000000013007209 */ /* 0x000fe40007810000 */
[----:B------:R-:W-:Y:S02]  /*17b00*/  FSEL R3, R10, -INF , P0 ;  /* 0xff8000000a037808 */ /* 0x000fe40000000000 */
[----:B------:R-:W-:Y:S02]  /*17b10*/  FMNMX.FTZ R0, R18, R0, !PT ;  /* 0x0000000012007209 */ /* 0x000fe40007810000 */
[----:B------:R-:W-:Y:S02]  /*17b20*/  ISETP.GT.AND P0, PT, R4, RZ, PT ;  /* 0x000000ff0400720c */ /* 0x000fe40003f04270 */
        /* <DEDUP_REMOVED lines=16> */
[----:B------:R-:W-:Y:S01]  /*17c30*/  ISETP.GT.AND P2, PT, R4, 0x1, PT ;  /* 0x000000010400780c */ /* 0x000fe20003f44270 */
[----:B------:R-:W1:Y:S01]  /*17c40*/  SHFL.BFLY PT, R2, R0, 0x2, 0x1f ;  /* 0x0c401f0000027f89 */ /* 0x000e6200000e0000 */
[----:B------:R-:W-:Y:S02]  /*17c50*/  FSEL R21, R180, -INF , P1 ;  /* 0xff800000b4157808 */ /* 0x000fe40000800000 */
[----:B------:R-:W-:Y:S02]  /*17c60*/  FSEL R25, R184, -INF , P2 ;  /* 0xff800000b8197808 */ /* 0x000fe40001000000 */
[----:B------:R-:W-:Y:S02]  /*17c70*/  FSEL R9, R178, -INF , P5 ;  /* 0xff800000b2097808 */ /* 0x000fe40002800000 */
[C---:B------:R-:W-:Y:S02]  /*17c80*/  ISETP.GT.AND P6, PT, R4.reuse, 0x18, PT ;  /* 0x000000180400780c */ /* 0x040fe40003fc4270 */
[C---:B------:R-:W-:Y:S02]  /*17c90*/  ISETP.GT.AND P4, PT, R4.reuse, 0x20, PT ;  /* 0x000000200400780c */ /* 0x040fe40003f84270 */
[----:B------:R-:W-:Y:S02]  /*17ca0*/  FSEL R10, R179, -INF , P6 ;  /* 0xff800000b30a7808 */ /* 0x000fe40003000000 */
[----:B------:R-:W-:Y:S02]  /*17cb0*/  FSEL R8, R169, -INF , P4 ;  /* 0xff800000a9087808 */ /* 0x000fe40002000000 */
[C---:B------:R-:W-:Y:S02]  /*17cc0*/  ISETP.GT.AND P3, PT, R4.reuse, 0x21, PT ;  /* 0x000000210400780c */ /* 0x040fe40003f64270 */
[----:B------:R-:W-:Y:S02]  /*17cd0*/  ISETP.GT.AND P2, PT, R4, 0x28, PT ;  /* 0x000000280400780c */ /* 0x000fe40003f44270 */
[----:B------:R-:W-:Y:S02]  /*17ce0*/  FSEL R7, R168, -INF , P3 ;  /* 0xff800000a8077808 */ /* 0x000fe40001800000 */
[----:B------:R-:W-:Y:S02]  /*17cf0*/  ISETP.GT.AND P1, PT, R4, 0x29, PT ;  /* 0x000000290400780c */ /* 0x000fe40003f24270 */
[----:B-1----:R-:W-:Y:S02]  /*17d00*/  FMNMX.FTZ R0, R0, R2, !PT ;  /* 0x0000000200007209 */ /* 0x002fe40007810000 */
[----:B------:R-:W-:Y:S03]  /*17d10*/  FSEL R4, R171, -INF , P1 ;  /* 0xff800000ab047808 */ /* 0x000fe60000800000 */
[----:B------:R-:W1:Y:S02]  /*17d20*/  SHFL.BFLY PT, R2, R0, 0x1, 0x1f ;  /* 0x0c201f0000027f89 */ /* 0x000e6400000e0000 */
[----:B-1----:R-:W-:Y:S04]  /*17d30*/  FMNMX.FTZ R132, R0, R2, !PT ;  /* 0x0000000200847209 */ /* 0x002fe80007810000 */
[C---:B------:R-:W-:Y:S04]  /*17d40*/  FSETP.NEU.FTZ.AND P0, PT, R132.reuse, -INF , PT ;  /* 0xff8000008400780b */ /* 0x040fe80003f1d000 */
[----:B------:R-:W-:Y:S05]  /*17d50*/  FSEL R0, R132, RZ, P0 ;  /* 0x000000ff84007208 */ /* 0x000fea0000000000 */
[----:B------:R-:W-:Y:S02]  /*17d60*/  FADD.FTZ R2, -R0, R136 ;  /* 0x0000008800027221 */ /* 0x000fe40000010100 */
[----:B------:R-:W-:Y:S02]  /*17d70*/  FMUL.FTZ R0, R132, c[0x0][0x2d0] ;  /* 0x0000b40084007a20 */ /* 0x000fe40000410000 */
[----:B------:R-:W-:Y:S03]  /*17d80*/  FMUL.FTZ R2, R2, c[0x0][0x2d0] ;  /* 0x0000b40002027a20 */ /* 0x000fe60000410000 */
[----:B------:R-:W-:Y:S03]  /*17d90*/  FSEL R0, R0, RZ, P0 ;  /* 0x000000ff00007208 */ /* 0x000fe60000000000 */
[----:B------:R-:W1:Y:S02]  /*17da0*/  MUFU.EX2 R2, R2 ;  /* 0x0000000200027308 */ /* 0x000e640000000800 */
[--C-:B------:R-:W-:Y:S02]  /*17db0*/  FFMA.FTZ R20, R20, c[0x0][0x2d0], -R0.reuse ;  /* 0x0000b40014147a23 */ /* 0x100fe40000010800 */
[--C-:B------:R-:W-:Y:S02]  /*17dc0*/  FFMA.FTZ R19, R19, c[0x0][0x2d0], -R0.reuse ;  /* 0x0000b40013137a23 */ /* 0x100fe40000010800 */
[--C-:B------:R-:W-:Y:S02]  /*17dd0*/  FFMA.FTZ R18, R18, c[0x0][0x2d0], -R0.reuse ;  /* 0x0000b40012127a23 */ /* 0x100fe40000010800 */
[--C-:B------:R-:W-:Y:S01]  /*17de0*/  FFMA.FTZ R26, R5, c[0x0][0x2d0], -R0.reuse ;  /* 0x0000b400051a7a23 */ /* 0x100fe20000010800 */
[----:B------:R-:W-:Y:S01]  /*17df0*/  FSEL R5, R170, -INF , P2 ;  /* 0xff800000aa057808 */ /* 0x000fe20001000000 */
[--C-:B------:R-:W-:Y:S01]  /*17e00*/  FFMA.FTZ R178, R17, c[0x0][0x2d0], -R0.reuse ;  /* 0x0000b40011b27a23 */ /* 0x100fe20000010800 */
[----:B------:R2:W-:Y:S01]  /*17e10*/  MUFU.EX2 R168, R19 ;  /* 0x0000001300a87308 */ /* 0x0005e20000000800 */
[--C-:B------:R-:W-:Y:S02]  /*17e20*/  FFMA.FTZ R177, R16, c[0x0][0x2d0], -R0.reuse ;  /* 0x0000b40010b17a23 */ /* 0x100fe40000010800 */
[--C-:B------:R-:W-:Y:S02]  /*17e30*/  FFMA.FTZ R180, R15, c[0x0][0x2d0], -R0.reuse ;  /* 0x0000b4000fb47a23 */ /* 0x100fe40000010800 */
[--C-:B------:R-:W-:Y:S02]  /*17e40*/  FFMA.FTZ R181, R14, c[0x0][0x2d0], -R0.reuse ;  /* 0x0000b4000eb57a23 */ /* 0x100fe40000010800 */
[--C-:B------:R-:W-:Y:S02]  /*17e50*/  FFMA.FTZ R186, R13, c[0x0][0x2d0], -R0.reuse ;  /* 0x0000b4000dba7a23 */ /* 0x100fe40000010800 */
[--C-:B------:R-:W-:Y:S01]  /*17e60*/  FFMA.FTZ R185, R12, c[0x0][0x2d0], -R0.reuse ;  /* 0x0000b4000cb97a23 */ /* 0x100fe20000010800 */
[----:B------:R3:W4:Y:S01]  /*17e70*/  MUFU.EX2 R172, R18 ;  /* 0x0000001200ac7308 */ /* 0x0007220000000800 */
[--C-:B------:R-:W-:Y:S02]  /*17e80*/  FFMA.FTZ R187, R6, c[0x0][0x2d0], -R0.reuse ;  /* 0x0000b40006bb7a23 */ /* 0x100fe40000010800 */
[----:B------:R-:W-:Y:S01]  /*17e90*/  FFMA.FTZ R214, R3, c[0x0][0x2d0], -R0 ;  /* 0x0000b40003d67a23 */ /* 0x000fe20000010800 */
[----:B------:R-:W-:Y:S01]  /*17ea0*/  FMNMX.FTZ R0, R11, R137, !PT ;  /* 0x000000890b007209 */ /* 0x000fe20007810000 */
[C---:B-1----:R-:W-:Y:S02]  /*17eb0*/  FMUL.FTZ R27, R2.reuse, R147 ;  /* 0x00000093021b7220 */ /* 0x042fe40000410000 */
[C---:B------:R-:W-:Y:S01]  /*17ec0*/  FMUL.FTZ R14, R2.reuse, R158 ;  /* 0x0000009e020e7220 */ /* 0x040fe20000410000 */
[----:B------:R-:W-:Y:S01]  /*17ed0*/  FMNMX.FTZ R0, R25, R0, !PT ;  /* 0x0000000019007209 */ /* 0x000fe20007810000 */
[C---:B------:R-:W-:Y:S01]  /*17ee0*/  FMUL.FTZ R15, R2.reuse, R159 ;  /* 0x0000009f020f7220 */ /* 0x040fe20000410000 */
[----:B------:R1:W-:Y:S01]  /*17ef0*/  MUFU.EX2 R136, R26 ;  /* 0x0000001a00887308 */ /* 0x0003e20000000800 */
[----:B------:R-:W-:Y:S01]  /*17f00*/  FMUL.FTZ R30, R2, R30 ;  /* 0x0000001e021e7220 */ /* 0x000fe20000410000 */
[----:B------:R-:W-:Y:S01]  /*17f10*/  FMNMX.FTZ R0, R24, R0, !PT ;  /* 0x0000000018007209 */ /* 0x000fe20007810000 */
[C---:B------:R-:W-:Y:S02]  /*17f20*/  FMUL.FTZ R31, R2.reuse, R31 ;  /* 0x0000001f021f7220 */ /* 0x040fe40000410000 */
[C---:B--2---:R-:W-:Y:S01]  /*17f30*/  FMUL.FTZ R19, R2.reuse, R155 ;  /* 0x0000009b02137220 */ /* 0x044fe20000410000 */
[----:B------:R-:W-:Y:S01]  /*17f40*/  FMNMX.FTZ R0, R23, R0, !PT ;  /* 0x0000000017007209 */ /* 0x000fe20007810000 */
[C---:B------:R-:W-:Y:S02]  /*17f50*/  FMUL.FTZ R34, R2.reuse, R34 ;  /* 0x0000002202227220 */ /* 0x040fe40000410000 */
[----:B------:R-:W-:Y:S01]  /*17f60*/  FMUL.FTZ R35, R2, R35 ;  /* 0x0000002302237220 */ /* 0x000fe20000410000 */
[----:B------:R-:W-:Y:S01]  /*17f70*/  FMNMX.FTZ R0, R22, R0, !PT ;  /* 0x0000000016007209 */ /* 0x000fe20007810000 */
[C---:B------:R-:W-:Y:S02]  /*17f80*/  FMUL.FTZ R38, R2.reuse, R38 ;  /* 0x0000002602267220 */ /* 0x040fe40000410000 */
[C---:B------:R-:W-:Y:S01]  /*17f90*/  FMUL.FTZ R39, R2.reuse, R39 ;  /* 0x0000002702277220 */ /* 0x040fe20000410000 */
[----:B------:R-:W-:Y:S01]  /*17fa0*/  FMNMX.FTZ R0, R21, R0, !PT ;  /* 0x0000000015007209 */ /* 0x000fe20007810000 */
[----:B---3--:R-:W-:Y:S01]  /*17fb0*/  FMUL.FTZ R18, R2, R154 ;  /* 0x0000009a02127220 */ /* 0x008fe20000410000 */
[----:B----4-:R-:W-:Y:S01]  /*17fc0*/  F2FP.BF16.PACK_AB R147, R172, R168 ;  /* 0x000000a8ac93723e */ /* 0x010fe200000010ff */
[----:B------:R-:W-:Y:S01]  /*17fd0*/  FMUL.FTZ R42, R2, R42 ;  /* 0x0000002a022a7220 */ /* 0x000fe20000410000 */
[----:B------:R-:W-:Y:S01]  /*17fe0*/  FMNMX.FTZ R0, R10, R0, !PT ;  /* 0x000000000a007209 */ /* 0x000fe20007810000 */
[C---:B------:R-:W-:Y:S02]  /*17ff0*/  FMUL.FTZ R43, R2.reuse, R43 ;  /* 0x0000002b022b7220 */ /* 0x040fe40000410000 */
[C---:B------:R-:W-:Y:S01]  /*18000*/  FMUL.FTZ R46, R2.reuse, R46 ;  /* 0x0000002e022e7220 */ /* 0x040fe20000410000 */
[----:B------:R-:W-:Y:S01]  /*18010*/  FMNMX.FTZ R0, R9, R0, !PT ;  /* 0x0000000009007209 */ /* 0x000fe20007810000 */
[C---:B------:R-:W-:Y:S02]  /*18020*/  FMUL.FTZ R47, R2.reuse, R47 ;  /* 0x0000002f022f7220 */ /* 0x040fe40000410000 */
[----:B-1----:R-:W-:Y:S01]  /*18030*/  FMUL.FTZ R26, R2, R146 ;  /* 0x00000092021a7220 */ /* 0x002fe20000410000 */
        /* <DEDUP_REMOVED lines=43> */
[----:B------:R-:W-:Y:S01]  /*182f0*/  FMUL.FTZ R119, R2, R119 ;  /* 0x0000007702777220 */ /* 0x000fe20000410000 */
[C---:B------:R-:W-:Y:S01]  /*18300*/  FSETP.NEU.FTZ.AND P0, PT, R138.reuse, -INF , PT ;  /* 0xff8000008a00780b */ /* 0x040fe20003f1d000 */
[----:B------:R-:W-:Y:S02]  /*18310*/  FMUL.FTZ R3, R138, c[0x0][0x2d0] ;  /* 0x0000b4008a037a20 */ /* 0x000fe40000410000 */
[----:B------:R-:W-:Y:S01]  /*18320*/  FMUL.FTZ R122, R2, R122 ;  /* 0x0000007a027a7220 */ /* 0x000fe20000410000 */
[----:B------:R-:W-:Y:S01]  /*18330*/  FSEL R0, R138, RZ, P0 ;  /* 0x000000ff8a007208 */ /* 0x000fe20000000000 */
[C---:B------:R-:W-:Y:S01]  /*18340*/  FMUL.FTZ R123, R2.reuse, R123 ;  /* 0x0000007b027b7220 */ /* 0x040fe20000410000 */
[----:B------:R-:W-:Y:S01]  /*18350*/  FSEL R3, R3, RZ, P0 ;  /* 0x000000ff03037208 */ /* 0x000fe20000000000 */
[----:B------:R-:W-:Y:S01]  /*18360*/  FMUL.FTZ R126, R2, R126 ;  /* 0x0000007e027e7220 */ /* 0x000fe20000410000 */
[----:B------:R-:W-:Y:S01]  /*18370*/  ISETP.GT.AND P0, PT, R212, R217, PT ;  /* 0x000000d9d400720c */ /* 0x000fe20003f04270 */
[----:B------:R-:W-:Y:S02]  /*18380*/  FADD.FTZ R0, -R0, R137 ;  /* 0x0000008900007221 */ /* 0x000fe40000010100 */
[----:B------:R-:W-:Y:S01]  /*18390*/  MUFU.EX2 R137, R20 ;  /* 0x0000001400897308 */ /* 0x000fe20000000800 */
[--C-:B------:R-:W-:Y:S02]  /*183a0*/  FFMA.FTZ R171, R23, c[0x0][0x2d0], -R3.reuse ;  /* 0x0000b40017ab7a23 */ /* 0x100fe40000010803 */
[----:B------:R-:W-:Y:S02]  /*183b0*/  FMUL.FTZ R0, R0, c[0x0][0x2d0] ;  /* 0x0000b40000007a20 */ /* 0x000fe40000410000 */
[----:B------:R-:W-:Y:S02]  /*183c0*/  FMUL.FTZ R23, R2, R151 ;  /* 0x0000009702177220 */ /* 0x000fe40000410000 */
[--C-:B------:R-:W-:Y:S02]  /*183d0*/  FFMA.FTZ R174, R22, c[0x0][0x2d0], -R3.reuse ;  /* 0x0000b40016ae7a23 */ /* 0x100fe40000010803 */
[----:B------:R-:W-:Y:S01]  /*183e0*/  FMUL.FTZ R22, R2, R150 ;  /* 0x0000009602167220 */ /* 0x000fe20000410000 */
        /* <DEDUP_REMOVED lines=10> */
[----:B------:R-:W-:Y:S02]  /*18490*/  FMUL.FTZ R7, R2, R167 ;  /* 0x000000a702077220 */ /* 0x000fe40000410000 */
[--C-:B------:R-:W-:Y:S01]  /*184a0*/  FFMA.FTZ R184, R5, c[0x0][0x2d0], -R3.reuse ;  /* 0x0000b40005b87a23 */ /* 0x100fe20000010803 */
[----:B------:R-:W-:Y:S01]  /*184b0*/  MUFU.EX2 R158, R173 ;  /* 0x000000ad009e7308 */ /* 0x000fe20000000800 */
[----:B------:R-:W-:Y:S02]  /*184c0*/  FFMA.FTZ R3, R4, c[0x0][0x2d0], -R3 ;  /* 0x0000b40004037a23 */ /* 0x000fe40000010803 */
[----:B------:R-:W-:Y:S02]  /*184d0*/  FMUL.FTZ R10, R2, R162 ;  /* 0x000000a2020a7220 */ /* 0x000fe40000410000 */
[C---:B-1----:R-:W-:Y:S02]  /*184e0*/  FMUL.FTZ R20, R0.reuse, R148 ;  /* 0x0000009400147220 */ /* 0x042fe40000410000 */
[C---:B------:R-:W-:Y:S02]  /*184f0*/  FMUL.FTZ R21, R0.reuse, R149 ;  /* 0x0000009500157220 */ /* 0x040fe40000410000 */
[----:B------:R-:W1:Y:S01]  /*18500*/  LDSM.16.MT88.4 R148, [R191] ;  /* 0x00000000bf94783b */ /* 0x000e620000004200 */
[C---:B------:R-:W-:Y:S01]  /*18510*/  FMUL.FTZ R12, R0.reuse, R156 ;  /* 0x0000009c000c7220 */ /* 0x040fe20000410000 */
[----:B------:R-:W-:Y:S01]  /*18520*/  MUFU.EX2 R159, R176 ;  /* 0x000000b0009f7308 */ /* 0x000fe20000000800 */
[C---:B------:R-:W-:Y:S02]  /*18530*/  FMUL.FTZ R16, R0.reuse, R152 ;  /* 0x0000009800107220 */ /* 0x040fe40000410000 */
[C---:B------:R-:W-:Y:S02]  /*18540*/  FMUL.FTZ R17, R0.reuse, R153 ;  /* 0x0000009900117220 */ /* 0x040fe40000410000 */
[C---:B------:R-:W-:Y:S02]  /*18550*/  FMUL.FTZ R4, R0.reuse, R164 ;  /* 0x000000a400047220 */ /* 0x040fe40000410000 */
[C---:B------:R-:W-:Y:S02]  /*18560*/  FMUL.FTZ R5, R0.reuse, R165 ;  /* 0x000000a500057220 */ /* 0x040fe40000410000 */
[C---:B------:R-:W-:Y:S01]  /*18570*/  FMUL.FTZ R24, R0.reuse, R144 ;  /* 0x0000009000187220 */ /* 0x040fe20000410000 */
[----:B------:R-:W3:Y:S01]  /*18580*/  MUFU.EX2 R153, R11 ;  /* 0x0000000b00997308 */ /* 0x000ee20000000800 */
[----:B------:R-:W-:Y:S01]  /*18590*/  FMUL.FTZ R25, R0, R145 ;  /* 0x0000009100197220 */ /* 0x000fe20000410000 */
[----:B------:R-:W-:Y:S01]  /*185a0*/  F2FP.BF16.PACK_AB R145, R137, R136 ;  /* 0x000000888991723e */ /* 0x000fe200000010ff */
[----:B--2---:R-:W-:Y:S02]  /*185b0*/  FMUL.FTZ R6, R2, R166 ;  /* 0x000000a602067220 */ /* 0x004fe40000410000 */
        /* <DEDUP_REMOVED lines=9> */
[----:B------:R-:W2:Y:S01]  /*18650*/  MUFU.EX2 R156, R171 ;  /* 0x000000ab009c7308 */ /* 0x000ea20000000800 */
[C---:B------:R-:W-:Y:S02]  /*18660*/  FMUL.FTZ R37, R0.reuse, R37 ;  /* 0x0000002500257220 */ /* 0x040fe40000410000 */
[----:B------:R-:W-:Y:S01]  /*18670*/  FMUL.FTZ R40, R0, R40 ;  /* 0x0000002800287220 */ /* 0x000fe20000410000 */
[----:B---3--:R-:W-:Y:S01]  /*18680*/  F2FP.BF16.PACK_AB R144, R153, R169 ;  /* 0x000000a99990723e */ /* 0x008fe200000010ff */
[----:B------:R-:W-:Y:S02]  /*18690*/  FMUL.FTZ R11, R2, R163 ;  /* 0x000000a3020b7220 */ /* 0x000fe40000410000 */
        /* <DEDUP_REMOVED lines=12> */
[C---:B------:R-:W-:Y:S02]  /*18760*/  FFMA.FTZ R161, R0.reuse, R215, R169 ;  /* 0x000000d700a17223 */ /* 0x040fe400000100a9 */
[C---:B------:R-:W-:Y:S02]  /*18770*/  FMUL.FTZ R60, R0.reuse, R60 ;  /* 0x0000003c003c7220 */ /* 0x040fe40000410000 */
[C---:B------:R-:W-:Y:S01]  /*18780*/  FMUL.FTZ R61, R0.reuse, R61 ;  /* 0x0000003d003d7220 */ /* 0x040fe20000410000 */
[----:B------:R2:W-:Y:S01]  /*18790*/  MUFU.EX2 R173, R182 ;  /* 0x000000b600ad7308 */ /* 0x0005e20000000800 */
[C---:B-1----:R-:W-:Y:S05]  /*187a0*/  HMMA.16816.F32.BF16 R4, R144.reuse, R148, R4 ;  /* 0x000000949004723c */ /* 0x042fea0000041804 */
[C---:B------:R-:W-:Y:S02]  /*187b0*/  FMUL.FTZ R64, R0.reuse, R64 ;  /* 0x0000004000407220 */ /* 0x040fe40000410000 */
[C---:B------:R-:W-:Y:S01]  /*187c0*/  FMUL.FTZ R65, R0.reuse, R65 ;  /* 0x0000004100417220 */ /* 0x040fe20000410000 */
[C---:B------:R-:W-:Y:S01]  /*187d0*/  HMMA.16816.F32.BF16 R8, R144.reuse, R150, R8 ;  /* 0x000000969008723c */ /* 0x040fe20000041808 */
[----:B------:R-:W1:Y:S01]  /*187e0*/  LDSM.16.MT88.4 R148, [R192] ;  /* 0x00000000c094783b */ /* 0x000e620000004200 */
[----:B------:R-:W-:Y:S02]  /*187f0*/  MUFU.EX2 R175, R183 ;  /* 0x000000b700af7308 */ /* 0x000fe40000000800 */
[C---:B------:R-:W-:Y:S02]  /*18800*/  FMUL.FTZ R68, R0.reuse, R68 ;  /* 0x0000004400447220 */ /* 0x040fe40000410000 */
[C---:B------:R-:W-:Y:S02]  /*18810*/  FMUL.FTZ R69, R0.reuse, R69 ;  /* 0x0000004500457220 */ /* 0x040fe40000410000 */
[C---:B------:R-:W-:Y:S04]  /*18820*/  FMUL.FTZ R72, R0.reuse, R72 ;  /* 0x0000004800487220 */ /* 0x040fe80000410000 */
[C---:B------:R-:W-:Y:S01]  /*18830*/  FMUL.FTZ R73, R0.reuse, R73 ;  /* 0x0000004900497220 */ /* 0x040fe20000410000 */
[----:B------:R-:W-:Y:S01]  /*18840*/  MUFU.EX2 R176, R184 ;  /* 0x000000b800b07308 */ /* 0x000fe20000000800 */
[----:B------:R-:W-:Y:S01]  /*18850*/  FMUL.FTZ R76, R0, R76 ;  /* 0x0000004c004c7220 */ /* 0x000fe20000410000 */
[----:B--2---:R-:W-:Y:S01]  /*18860*/  IADD3 R182, R212, -0x1, RZ ;  /* 0xffffffffd4b67810 */ /* 0x004fe20007ffe0ff */
[C---:B------:R-:W-:Y:S02]  /*18870*/  FMUL.FTZ R77, R0.reuse, R77 ;  /* 0x0000004d004d7220 */ /* 0x040fe40000410000 */
[C---:B------:R-:W-:Y:S01]  /*18880*/  FMUL.FTZ R80, R0.reuse, R80 ;  /* 0x0000005000507220 */ /* 0x040fe20000410000 */
[----:B------:R-:W-:Y:S01]  /*18890*/  MOV R212, R182 ;  /* 0x000000b600d47202 */ /* 0x000fe20000000f00 */
        /* <DEDUP_REMOVED lines=13> */
[C---:B-1----:R-:W-:Y:S03]  /*18970*/  HMMA.16816.F32.BF16 R12, R144.reuse, R148, R12 ;  /* 0x00000094900c723c */ /* 0x042fe6000004180c */
[C---:B------:R-:W-:Y:S02]  /*18980*/  FMUL.FTZ R104, R0.reuse, R104 ;  /* 0x0000006800687220 */ /* 0x040fe40000410000 */
[C---:B------:R-:W-:Y:S01]  /*18990*/  FMUL.FTZ R105, R0.reuse, R105 ;  /* 0x0000006900697220 */ /* 0x040fe20000410000 */
[----:B--2---:R-:W-:Y:S01]  /*189a0*/  F2FP.BF16.PACK_AB R170, R177, R176 ;  /* 0x000000b0b1aa723e */ /* 0x004fe200000010ff */
        /* <DEDUP_REMOVED lines=16> */
[C---:B------:R-:W-:Y:S02]  /*18ab0*/  FMUL.FTZ R131, R2.reuse, R131 ;  /* 0x0000008302837220 */ /* 0x040fe40000410000 */
[----:B------:R-:W-:Y:S02]  /*18ac0*/  FFMA.FTZ R0, R2, R218, R136 ;  /* 0x000000da02007223 */ /* 0x000fe40000010088 */
[----:B------:R-:W2:Y:S02]  /*18ad0*/  MUFU.EX2 R2, R178 ;  /* 0x000000b200027308 */ /* 0x000ea40000000800 */
[----:B------:R-:W-:Y:S01]  /*18ae0*/  FADD.FTZ R0, R137, R0 ;  /* 0x0000000089007221 */ /* 0x000fe20000010000 */
[C---:B-1----:R-:W-:Y:S03]  /*18af0*/  HMMA.16816.F32.BF16 R20, R144.reuse, R148, R20 ;  /* 0x000000949014723c */ /* 0x042fe60000041814 */
[----:B------:R-:W-:Y:S01]  /*18b00*/  FADD.FTZ R160, R168, R0 ;  /* 0x00000000a8a07221 */ /* 0x000fe20000010000 */
[----:B------:R-:W-:Y:S01]  /*18b10*/  F2FP.BF16.PACK_AB R168, R175, R173 ;  /* 0x000000adafa8723e */ /* 0x000fe200000010ff */
[----:B------:R-:W-:Y:S02]  /*18b20*/  FADD.FTZ R0, R153, R161 ;  /* 0x000000a199007221 */ /* 0x000fe40000010000 */
[----:B------:R-:W-:Y:S01]  /*18b30*/  MUFU.EX2 R137, R174 ;  /* 0x000000ae00897308 */ /* 0x000fe20000000800 */
[----:B------:R-:W-:Y:S01]  /*18b40*/  FADD.FTZ R160, R172, R160 ;  /* 0x000000a0aca07221 */ /* 0x000fe20000010000 */
[C---:B------:R-:W-:Y:S01]  /*18b50*/  HMMA.16816.F32.BF16 R24, R144.reuse, R150, R24 ;  /* 0x000000969018723c */ /* 0x040fe20000041818 */
[----:B------:R-:W1:Y:S02]  /*18b60*/  LDSM.16.MT88.4 R148, [R193] ;  /* 0x00000000c194783b */ /* 0x000e640000004200 */
[----:B------:R-:W-:Y:S05]  /*18b70*/  FADD.FTZ R0, R152, R0 ;  /* 0x0000000098007221 */ /* 0x000fea0000010000 */
[----:B------:R-:W3:Y:S01]  /*18b80*/  MUFU.EX2 R136, R180 ;  /* 0x000000b400887308 */ /* 0x000ee20000000800 */
[----:B------:R-:W-:Y:S03]  /*18b90*/  LDSM.16.MT88.4 R152, [R192+0x800] ;  /* 0x00080000c098783b */ /* 0x000fe60000004200 */
[----:B------:R-:W-:Y:S02]  /*18ba0*/  FADD.FTZ R156, R156, R0 ;  /* 0x000000009c9c7221 */ /* 0x000fe40000010000 */
[----:B--2---:R-:W-:Y:S03]  /*18bb0*/  FADD.FTZ R0, R2, R160 ;  /* 0x000000a002007221 */ /* 0x004fe60000010000 */
[----:B------:R-:W-:Y:S01]  /*18bc0*/  LDSM.16.MT88.4 R160, [R191+0x1000] ;  /* 0x00100000bfa0783b */ /* 0x000fe20000004200 */
[----:B------:R-:W2:Y:S01]  /*18bd0*/  MUFU.EX2 R178, R181 ;  /* 0x000000b500b27308 */ /* 0x000ea20000000800 */
[----:B------:R-:W-:Y:S09]  /*18be0*/  FADD.FTZ R0, R157, R0 ;  /* 0x000000009d007221 */ /* 0x000ff20000010000 */
[----:B------:R-:W4:Y:S01]  /*18bf0*/  MUFU.EX2 R172, R186 ;  /* 0x000000ba00ac7308 */ /* 0x000f220000000800 */
[----:B---3--:R-:W-:Y:S09]  /*18c00*/  FADD.FTZ R0, R136, R0 ;  /* 0x0000000088007221 */ /* 0x008ff20000010000 */
[----:B------:R-:W3:Y:S01]  /*18c10*/  MUFU.EX2 R174, R185 ;  /* 0x000000b900ae7308 */ /* 0x000ee20000000800 */
[C---:B-1----:R-:W-:Y:S03]  /*18c20*/  HMMA.16816.F32.BF16 R28, R144.reuse, R148, R28 ;  /* 0x00000094901c723c */ /* 0x042fe6000004181c */
[----:B--2---:R-:W-:Y:S05]  /*18c30*/  FADD.FTZ R0, R178, R0 ;  /* 0x00000000b2007221 */ /* 0x004fea0000010000 */
[C---:B------:R-:W-:Y:S01]  /*18c40*/  HMMA.16816.F32.BF16 R32, R144.reuse, R150, R32 ;  /* 0x000000969020723c */ /* 0x040fe20000041820 */
[----:B------:R-:W1:Y:S03]  /*18c50*/  LDSM.16.MT88.4 R148, [R191+0x1800] ;  /* 0x00180000bf94783b */ /* 0x000e660000004200 */
[----:B----4-:R-:W-:Y:S01]  /*18c60*/  FADD.FTZ R0, R172, R0 ;  /* 0x00000000ac007221 */ /* 0x010fe20000010000 */
[C---:B---3--:R-:W-:Y:S03]  /*18c70*/  F2FP.BF16.PACK_AB R169, R174.reuse, R172 ;  /* 0x000000acaea9723e */ /* 0x048fe600000010ff */
        /* <DEDUP_REMOVED lines=40> */
[----:B------:R-:W-:Y:S01]  /*18f00*/  F2FP.BF16.PACK_AB R146, R179, R159 ;  /* 0x0000009fb392723e */ /* 0x000fe200000010ff */
[----:B------:R-:W-:Y:S01]  /*18f10*/  FADD.FTZ R2, R137, R156 ;  /* 0x0000009c89027221 */ /* 0x000fe20000010000 */
[----:B------:R-:W-:Y:S01]  /*18f20*/  F2FP.BF16.PACK_AB R147, R178, R136 ;  /* 0x00000088b293723e */ /* 0x000fe200000010ff */
[----:B------:R-:W2:Y:S01]  /*18f30*/  MUFU.EX2 R137, R214 ;  /* 0x000000d600897308 */ /* 0x000ea20000000800 */
[----:B------:R-:W-:Y:S01]  /*18f40*/  MOV R136, R132 ;  /* 0x0000008400887202 */ /* 0x000fe20000000f00 */
[----:B------:R-:W-:Y:S04]  /*18f50*/  FADD.FTZ R2, R158, R2 ;  /* 0x000000029e027221 */ /* 0x000fe80000010000 */
[----:B------:R-:W-:Y:S04]  /*18f60*/  FADD.FTZ R2, R159, R2 ;  /* 0x000000029f027221 */ /* 0x000fe80000010000 */
[----:B------:R-:W-:Y:S04]  /*18f70*/  FADD.FTZ R2, R179, R2 ;  /* 0x00000002b3027221 */ /* 0x000fe80000010000 */
[----:B------:R-:W-:Y:S04]  /*18f80*/  FADD.FTZ R2, R173, R2 ;  /* 0x00000002ad027221 */ /* 0x000fe80000010000 */
[----:B------:R-:W-:Y:S04]  /*18f90*/  FADD.FTZ R2, R175, R2 ;  /* 0x00000002af027221 */ /* 0x000fe80000010000 */
[----:B------:R-:W-:Y:S01]  /*18fa0*/  FADD.FTZ R2, R176, R2 ;  /* 0x00000002b0027221 */ /* 0x000fe20000010000 */
[C---:B--2---:R-:W-:Y:S01]  /*18fb0*/  F2FP.BF16.PACK_AB R171, R137.reuse, R3 ;  /* 0x0000000389ab723e */ /* 0x044fe200000010ff */
[----:B------:R-:W-:Y:S01]  /*18fc0*/  FADD.FTZ R218, R137, R0 ;  /* 0x0000000089da7221 */ /* 0x000fe20000010000 */
[C---:B-1----:R-:W-:Y:S03]  /*18fd0*/  HMMA.16816.F32.BF16 R4, R144.reuse, R148, R4 ;  /* 0x000000949004723c */ /* 0x042fe60000041804 */
[----:B------:R-:W-:Y:S01]  /*18fe0*/  MOV R137, R138 ;  /* 0x0000008a00897202 */ /* 0x000fe20000000f00 */
[----:B------:R-:W-:Y:S04]  /*18ff0*/  FADD.FTZ R215, R177, R2 ;  /* 0x00000002b1d77221 */ /* 0x000fe80000010000 */
        /* <DEDUP_REMOVED lines=93> */
.L_x_2475:
[----:B------:R-:W-:-:S13]  /*195d0*/  ISETP.GE.AND P0, PT, R182, R234, PT ;  /* 0x000000eab600720c */ /* 0x000fda0003f06270 */
[----:B------:R-:W-:Y:S05]  /*195e0*/  @!P0 BRA `(.L_x_2481) ;  /* 0x00002b7000008947 */ /* 0x000fea0003800000 */
.L_x_2484:
[----:B------:R-:W-:Y:S04]  /*195f0*/  DEPBAR.LE SB0, 0x0 ;  /* 0x000080000000791a */ /* 0x000fe80000000000 */
[----:B------:R-:W-:Y:S01]  /*19600*/  WARPSYNC 0xffffffff ;  /* 0xffffffff00007948 */ /* 0x000fe20003800000 */
[----:B------:R-:W-:Y:S01]  /*19610*/  BAR.SYNC.DEFER_BLOCKING 0x0 ;  /* 0x0000000000007b1d */ /* 0x000fe20000010000 */
[----:B------:R-:W-:Y:S02]  /*19620*/  SHF.R.S32.HI R0, RZ, 0x1f, R182 ;  /* 0x0000001fff007819 */ /* 0x000fe400000114b6 */
[C---:B------:R-:W-:Y:S02]  /*19630*/  LOP3.LUT P3, RZ, R224.reuse, 0x8, RZ, 0xc0, !PT ;  /* 0x00000008e0ff7812 */ /* 0x040fe4000786c0ff */
[----:B------:R-:W-:Y:S01]  /*19640*/  LOP3.LUT P6, RZ, R224, 0x4, RZ, 0xc0, !PT ;  /* 0x00000004e0ff7812 */ /* 0x000fe200078cc0ff */
[----:B------:R-:W-:Y:S01]  /*19650*/  IMAD R0, R0, c[0x0][0x208], RZ ;  /* 0x0000820000007a24 */ /* 0x000fe200078e02ff */
[C---:B------:R-:W-:Y:S02]  /*19660*/  LOP3.LUT P5, RZ, R224.reuse, 0x2, RZ, 0xc0, !PT ;  /* 0x00000002e0ff7812 */ /* 0x040fe400078ac0ff */
[----:B------:R-:W-:Y:S01]  /*19670*/  LOP3.LUT P4, RZ, R224, 0x1, RZ, 0xc0, !PT ;  /* 0x00000001e0ff7812 */ /* 0x000fe2000788c0ff */
[----:B------:R-:W-:Y:S01]  /*19680*/  IMAD R0, R182, c[0x0][0x20c], R0 ;  /* 0x00008300b6007a24 */ /* 0x000fe200078e0200 */
[----:B------:R-:W-:Y:S01]  /*19690*/  LDSM.16.M88.4 R24, [R195] ;  /* 0x00000000c318783b */ /* 0x000fe20000000200 */
[----:B------:R-:W-:Y:S05]  /*196a0*/  BSSY B0, `(.L_x_2482) ;  /* 0x000011b000007945 */ /* 0x000fea0003800000 */
[----:B------:R-:W1:Y:S06]  /*196b0*/  LDSM.16.M88.4 R8, [R190] ;  /* 0x00000000be08783b */ /* 0x000e6c0000000200 */
[----:B------:R-:W2:Y:S06]  /*196c0*/  LDSM.16.M88.4 R16, [R190+0x800] ;  /* 0x00080000be10783b */ /* 0x000eac0000000200 */
[----:B------:R-:W3:Y:S06]  /*196d0*/  LDSM.16.M88.4 R168, [R190+0x1000] ;  /* 0x00100000bea8783b */ /* 0x000eec0000000200 */
[----:B------:R-:W-:Y:S06]  /*196e0*/  LDSM.16.M88.4 R172, [R196] ;  /* 0x00000000c4ac783b */ /* 0x000fec0000000200 */
[----:B------:R-:W4:Y:S01]  /*196f0*/  S2R R2, SR_TID.X ;  /* 0x0000000000027919 */ /* 0x000f220000002100 */
[C---:B-1----:R-:W-:Y:S08]  /*19700*/  HMMA.16816.F32.BF16 R4, R24.reuse, R8, RZ ;  /* 0x000000081804723c */ /* 0x042ff000000418ff */
[C---:B------:R-:W-:Y:S01]  /*19710*/  HMMA.16816.F32.BF16 R8, R24.reuse, R10, RZ ;  /* 0x0000000a1808723c */ /* 0x040fe200000418ff */
[----:B----4-:R-:W-:Y:S03]  /*19720*/  ISETP.GT.AND P2, PT, R2, 0x7f, PT ;  /* 0x0000007f0200780c */ /* 0x010fe60003f44270 */
[----:B------:R-:W-:Y:S04]  /*19730*/  IMAD.WIDE.U32 R2, R182, c[0x0][0x208], RZ ;  /* 0x00008200b6027a25 */ /* 0x000fe800078e00ff */
[C---:B--2---:R-:W-:Y:S01]  /*19740*/  HMMA.16816.F32.BF16 R12, R24.reuse, R16, RZ ;  /* 0x00000010180c723c */ /* 0x044fe200000418ff */
[----:B------:R-:W-:Y:S03]  /*19750*/  IADD3 R0, R3, R0, RZ ;  /* 0x0000000003007210 */ /* 0x000fe60007ffe0ff */
[----:B------:R-:W-:Y:S02]  /*19760*/  IMAD.WIDE.U32 R2, R2, 0x30, RZ ;  /* 0x0000003002027825 */ /* 0x000fe400078e00ff */
[----:B------:R-:W-:Y:S02]  /*19770*/  @!P2 MOV R137, c[0x0][0x208] ;  /* 0x000082000089aa02 */ /* 0x000fe40000000f00 */
[C---:B------:R-:W-:Y:S01]  /*19780*/  HMMA.16816.F32.BF16 R16, R24.reuse, R18, RZ ;  /* 0x000000121810723c */ /* 0x040fe200000418ff */
[----:B------:R-:W-:Y:S05]  /*19790*/  IMAD R0, R0, 0x30, RZ ;  /* 0x0000003000007824 */ /* 0x000fea00078e02ff */
[----:B------:R-:W-:Y:S02]  /*197a0*/  IADD3 R0, R3, R0, RZ ;  /* 0x0000000003007210 */ /* 0x000fe40007ffe0ff */
[C---:B---3--:R-:W-:Y:S01]  /*197b0*/  HMMA.16816.F32.BF16 R20, R24.reuse, R168, RZ ;  /* 0x000000a81814723c */ /* 0x048fe200000418ff */
[-C--:B------:R-:W-:Y:S04]  /*197c0*/  IADD3 R3, P1, R230, R2.reuse, RZ ;  /* 0x00000002e6037210 */ /* 0x080fe80007f3e0ff */
[-C--:B------:R-:W-:Y:S03]  /*197d0*/  IADD3.X R136, R0, R233.reuse, RZ, P1, !PT ;  /* 0x000000e900887210 */ /* 0x080fe60000ffe4ff */
[----:B------:R-:W-:Y:S01]  /*197e0*/  HMMA.16816.F32.BF16 R24, R24, R170, RZ ;  /* 0x000000aa1818723c */ /* 0x000fe200000418ff */
[----:B------:R-:W1:Y:S07]  /*197f0*/  LDSM.16.M88.4 R168, [R199] ;  /* 0x00000000c7a8783b */ /* 0x000e6e0000000200 */
[C---:B-1----:R-:W-:Y:S08]  /*19800*/  HMMA.16816.F32.BF16 R4, R172.reuse, R168, R4 ;  /* 0x000000a8ac04723c */ /* 0x042ff00000041804 */
[C---:B------:R-:W-:Y:S01]  /*19810*/  HMMA.16816.F32.BF16 R8, R172.reuse, R170, R8 ;  /* 0x000000aaac08723c */ /* 0x040fe20000041808 */
[----:B------:R-:W1:Y:S07]  /*19820*/  LDSM.16.M88.4 R168, [R209] ;  /* 0x00000000d1a8783b */ /* 0x000e6e0000000200 */
[C---:B-1----:R-:W-:Y:S07]  /*19830*/  HMMA.16816.F32.BF16 R12, R172.reuse, R168, R12 ;  /* 0x000000a8ac0c723c */ /* 0x042fee000004180c */
[C---:B------:R-:W-:Y:S01]  /*19840*/  @!P2 LEA R168, P0, R137.reuse, R2, 0x5 ;  /* 0x0000000289a8a211 */ /* 0x040fe200078028ff */
[C---:B------:R-:W-:Y:S01]  /*19850*/  HMMA.16816.F32.BF16 R16, R172.reuse, R170, R16 ;  /* 0x000000aaac10723c */ /* 0x040fe20000041810 */
[----:B------:R-:W-:Y:S04]  /*19860*/  @!P2 MOV R2, c[0x0][0x20c] ;  /* 0x000083000002aa02 */ /* 0x000fe80000000f00 */
[----:B------:R-:W-:Y:S02]  /*19870*/  @!P2 LEA.HI.X R137, R137, R0, R2, 0x5, P0 ;  /* 0x000000008989a211 */ /* 0x000fe400000f2c02 */
[C---:B------:R-:W-:Y:S02]  /*19880*/  LEA R2, P0, R3.reuse, c[0x0][0x1f8], 0x1 ;  /* 0x00007e0003027a11 */ /* 0x040fe400078008ff */
[----:B------:R-:W-:Y:S02]  /*19890*/  @!P2 IADD3 R0, P1, R168, R230, RZ ;  /* 0x000000e6a800a210 */ /* 0x000fe40007f3e0ff */
[----:B------:R-:W1:Y:S01]  /*198a0*/  LDSM.16.M88.4 R168, [R210] ;  /* 0x00000000d2a8783b */ /* 0x000e620000000200 */
[----:B------:R-:W-:Y:S02]  /*198b0*/  LEA.HI.X R3, R3, c[0x0][0x1fc], R136, 0x1, P0 ;  /* 0x00007f0003037a11 */ /* 0x000fe400000f0c88 */
[C---:B------:R-:W-:Y:S02]  /*198c0*/  @!P2 LEA R136, P0, R0.reuse, c[0x0][0x1f8], 0x1 ;  /* 0x00007e000088aa11 */ /* 0x040fe400078008ff */
[----:B------:R-:W-:Y:S01]  /*198d0*/  @!P2 IADD3.X R137, R137, R233, RZ, P1, !PT ;  /* 0x000000e98989a210 */ /* 0x000fe20000ffe4ff */
[----:B------:R-:W-:Y:S01]  /*198e0*/  @!PT LDS RZ, [RZ] ;  /* 0x00000000fffff984 */ /* 0x000fe20000000800 */
[----:B------:R-:W-:Y:S01]  /*198f0*/  @!PT LDS RZ, [RZ] ;  /* 0x00000000fffff984 */ /* 0x000fe20000000800 */
[----:B------:R-:W-:Y:S01]  /*19900*/  @!PT LDS RZ, [RZ] ;  /* 0x00000000fffff984 */ /* 0x000fe20000000800 */
[----:B------:R2:W-:Y:S03]  /*19910*/  LDGSTS.E.BYPASS.LTC128B.128 [R213+0x4080], [R2.64], !P3 ;  /* 0x0408000002d57fae */ /* 0x0005e6000d901d46 */
[----:B------:R-:W-:Y:S03]  /*19920*/  @!P2 LEA.HI.X R137, R0, c[0x0][0x1fc], R137, 0x1, P0 ;  /* 0x00007f000089aa11 */ /* 0x000fe600000f0c89 */
[----:B------:R2:W-:Y:S06]  /*19930*/  LDGSTS.E.BYPASS.LTC128B.128 [R213+0x5880], [R2.64+0x80], !P6 ;  /* 0x0588008002d57fae */ /* 0x0005ec000f101d46 */
[----:B------:R2:W-:Y:S06]  /*19940*/  LDGSTS.E.BYPASS.LTC128B.128 [R213+0x7080], [R2.64+0x100], !P5 ;  /* 0x0708010002d57fae */ /* 0x0005ec000e901d46 */
[----:B------:R2:W-:Y:S06]  /*19950*/  LDGSTS.E.BYPASS.LTC128B.128 [R213+0x8880], [R2.64+0x180], !P4 ;  /* 0x0888018002d57fae */ /* 0x0005ec000e101d46 */
[----:B------:R3:W-:Y:S01]  /*19960*/  @!P2 LDGSTS.E.BYPASS.LTC128B.128 [R213+0x5080], [R136.64], !P3 ;  /* 0x0508000088d5afae */ /* 0x0007e2000d901d46 */
[----:B------:R-:W-:Y:S05]  /*19970*/  ISETP.GT.AND P3, PT, R182, R234, PT ;  /* 0x000000eab600720c */ /* 0x000fea0003f64270 */
[----:B------:R3:W-:Y:S01]  /*19980*/  @!P2 LDGSTS.E.BYPASS.LTC128B.128 [R213+0x6880], [R136.64+0x80], !P6 ;  /* 0x0688008088d5afae */ /* 0x0007e2000f101d46 */
[C---:B-1----:R-:W-:Y:S05]  /*19990*/  HMMA.16816.F32.BF16 R20, R172.reuse, R168, R20 ;  /* 0x000000a8ac14723c */ /* 0x042fea0000041814 */
[----:B------:R3:W-:Y:S03]  /*199a0*/  @!P2 LDGSTS.E.BYPASS.LTC128B.128 [R213+0x8080], [R136.64+0x100], !P5 ;  /* 0x0808010088d5afae */ /* 0x0007e6000e901d46 */
[----:B------:R-:W-:Y:S03]  /*199b0*/  HMMA.16816.F32.BF16 R24, R172, R170, R24 ;  /* 0x000000aaac18723c */ /* 0x000fe60000041818 */
[----:B------:R3:W-:Y:S06]  /*199c0*/  @!P2 LDGSTS.E.BYPASS.LTC128B.128 [R213+0x9880], [R136.64+0x180], !P4 ;  /* 0x0988018088d5afae */ /* 0x0007ec000e101d46 */
[----:B------:R-:W-:Y:S06]  /*199d0*/  LDSM.16.M88.4 R168, [R198] ;  /* 0x00000000c6a8783b */ /* 0x000fec0000000200 */
[----:B------:R-:W1:Y:S06]  /*199e0*/  LDSM.16.M88.4 R172, [R189] ;  /* 0x00000000bdac783b */ /* 0x000e6c0000000200 */
[----:B------:R-:W0:Y:S01]  /*199f0*/  LDGDEPBAR ;  /* 0x00000000000079af */ /* 0x000e220000000000 */
        /* <DEDUP_REMOVED lines=132> */
[----:B------:R-:W1:Y:S11]  /*1a240*/  LDSM.16.M88.4 R172, [R188+0x5000] ;  /* 0x00500000bcac783b */ /* 0x000e760000000200 */
[----:B------:R-:W-:Y:S04]  /*1a250*/  @!UPT UIADD3 URZ, URZ, URZ, URZ ;  /* 0x0000003f3f3ff290 */ /* 0x000fe8000fffe03f */
[----:B------:R-:W-:Y:S04]  /*1a260*/  FMUL.FTZ R0, R4, c[0x0][0x320] ;  /* 0x0000c80004007a20 */ /* 0x000fe80000410000 */
[----:B------:R4:W3:Y:S04]  /*1a270*/  MUFU.TANH R179, R0 ;  /* 0x0000000000b37308 */ /* 0x0008e80000002400 */
[----:B--2---:R-:W-:Y:S06]  /*1a280*/  FMUL.FTZ R2, R8, c[0x0][0x320] ;  /* 0x0000c80008027a20 */ /* 0x004fec0000410000 */
[----:B------:R-:W2:Y:S01]  /*1a290*/  MUFU.TANH R177, R2 ;  /* 0x0000000200b17308 */ /* 0x000ea20000002400 */
[C---:B-1----:R-:W-:Y:S03]  /*1a2a0*/  HMMA.16816.F32.BF16 R12, R168.reuse, R172, R12 ;  /* 0x000000aca80c723c */ /* 0x042fe6000004180c */
[----:B----4-:R-:W-:Y:S06]  /*1a2b0*/  FMUL.FTZ R0, R5, c[0x0][0x320] ;  /* 0x0000c80005007a20 */ /* 0x010fec0000410000 */
[----:B------:R1:W4:Y:S01]  /*1a2c0*/  MUFU.TANH R180, R0 ;  /* 0x0000000000b47308 */ /* 0x0003220000002400 */
[C---:B------:R-:W-:Y:S03]  /*1a2d0*/  HMMA.16816.F32.BF16 R16, R168.reuse, R174, R16 ;  /* 0x000000aea810723c */ /* 0x040fe60000041810 */
[----:B-1----:R-:W-:Y:S06]  /*1a2e0*/  FMUL.FTZ R0, R6, c[0x0][0x320] ;  /* 0x0000c80006007a20 */ /* 0x002fec0000410000 */
[----:B------:R1:W1:Y:S03]  /*1a2f0*/  MUFU.TANH R178, R0 ;  /* 0x0000000000b27308 */ /* 0x0002660000002400 */
[----:B-1----:R-:W-:Y:S02]  /*1a300*/  FMUL.FTZ R0, R7, c[0x0][0x320] ;  /* 0x0000c80007007a20 */ /* 0x002fe40000410000 */
[----:B------:R-:W1:Y:S01]  /*1a310*/  LDSM.16.M88.4 R4, [R188+0x5800] ;  /* 0x00580000bc04783b */ /* 0x000e620000000200 */
[----:B------:R-:W-:Y:S04]  /*1a320*/  DEPBAR.LE SB0, 0x0 ;  /* 0x000080000000791a */ /* 0x000fe80000000000 */
[----:B------:R5:W1:Y:S01]  /*1a330*/  MUFU.TANH R181, R0 ;  /* 0x0000000000b57308 */ /* 0x000a620000002400 */
[----:B------:R-:W-:Y:S01]  /*1a340*/  BAR.SYNC.DEFER_BLOCKING 0x0 ;  /* 0x0000000000007b1d */ /* 0x000fe20000010000 */
[----:B-----5:R-:W-:Y:S08]  /*1a350*/  FMUL.FTZ R0, R9, c[0x0][0x320] ;  /* 0x0000c80009007a20 */ /* 0x020ff00000410000 */
[----:B------:R5:W2:Y:S01]  /*1a360*/  MUFU.TANH R176, R0 ;  /* 0x0000000000b07308 */ /* 0x000aa20000002400 */
[C---:B-1----:R-:W-:Y:S07]  /*1a370*/  HMMA.16816.F32.BF16 R20, R168.reuse, R4, R20 ;  /* 0x00000004a814723c */ /* 0x042fee0000041814 */
[----:B------:R-:W-:Y:S01]  /*1a380*/  MOV R4, R138 ;  /* 0x0000008a00047202 */ /* 0x000fe20000000f00 */
        /* <DEDUP_REMOVED lines=34> */
[----:B---3--:R1:W3:Y:S02]  /*1a5b0*/  MUFU.TANH R137, R0 ;  /* 0x0000000000897308 */ /* 0x0082e40000002400 */
[----:B-1----:R-:W-:Y:S08]  /*1a5c0*/  FMUL.FTZ R0, R27, c[0x0][0x320] ;  /* 0x0000c8001b007a20 */ /* 0x002ff00000410000 */
[----:B------:R1:W1:Y:S01]  /*1a5d0*/  MUFU.TANH R136, R0 ;  /* 0x0000000000887308 */ /* 0x0002620000002400 */
[----:B------:R-:W-:-:S05]  /*1a5e0*/  @!P3 BRA `(.L_x_2483) ;  /* 0x000002600000b947 */ /* 0x000fca0003800000 */
[----:B-1234-:R-:W-:Y:S02]  /*1a5f0*/  IADD3 R0, R182, -0x1, RZ ;  /* 0xffffffffb6007810 */ /* 0x01efe40007ffe0ff */
[----:B------:R-:W-:Y:S02]  /*1a600*/  IADD3 R6, -R225, 0x30, RZ ;  /* 0x00000030e1067810 */ /* 0x000fe40007ffe1ff */
[----:B------:R-:W-:Y:S02]  /*1a610*/  SHF.R.S32.HI R2, RZ, 0x1f, R0 ;  /* 0x0000001fff027819 */ /* 0x000fe40000011400 */
[----:B------:R-:W-:Y:S03]  /*1a620*/  ISETP.GE.AND P0, PT, R6, 0x21, PT ;  /* 0x000000210600780c */ /* 0x000fe60003f06270 */
[----:B------:R-:W-:Y:S02]  /*1a630*/  IMAD R5, R2, c[0x0][0x1e0], RZ ;  /* 0x0000780002057a24 */ /* 0x000fe400078e02ff */
[C---:B------:R-:W-:Y:S04]  /*1a640*/  IMAD.WIDE.U32 R2, R0.reuse, c[0x0][0x1e0], RZ ;  /* 0x0000780000027a25 */ /* 0x040fe800078e00ff */
[----:B------:R-:W-:Y:S04]  /*1a650*/  IMAD R0, R0, c[0x0][0x1e4], R5 ;  /* 0x0000790000007a24 */ /* 0x000fe800078e0205 */
[----:B------:R-:W-:Y:S02]  /*1a660*/  IMAD.IADD R0, R3, 0x1, R0 ;  /* 0x0000000103007824 */ /* 0x000fe400078e0200 */
[----:B------:R-:W-:Y:S02]  /*1a670*/  @P0 IMAD.MOV.U32 R7, RZ, RZ, c[0x0][0x1e0] ;  /* 0x00007800ff070624 */ /* 0x000fe400078e00ff */
[----:B------:R-:W-:Y:S04]  /*1a680*/  IMAD.WIDE.U32 R2, R2, 0x30, RZ ;  /* 0x0000003002027825 */ /* 0x000fe800078e00ff */
[----:B------:R-:W-:Y:S01]  /*1a690*/  IMAD R0, R0, 0x30, RZ ;  /* 0x0000003000007824 */ /* 0x000fe200078e02ff */
[----:B------:R-:W-:Y:S01]  /*1a6a0*/  @P0 LEA R5, P1, R7, R2, 0x5 ;  /* 0x0000000207050211 */ /* 0x000fe200078228ff */
[----:B------:R-:W-:Y:S02]  /*1a6b0*/  @P0 IMAD.MOV.U32 R14, RZ, RZ, c[0x0][0x1e4] ;  /* 0x00007900ff0e0624 */ /* 0x000fe400078e00ff */
[----:B------:R-:W-:Y:S05]  /*1a6c0*/  IMAD.IADD R0, R3, 0x1, R0 ;  /* 0x0000000103007824 */ /* 0x000fea00078e0200 */
[----:B------:R-:W-:Y:S02]  /*1a6d0*/  @P0 LEA.HI.X R3, R7, R0, R14, 0x5, P1 ;  /* 0x0000000007030211 */ /* 0x000fe400008f2c0e */
[----:B------:R-:W-:Y:S11]  /*1a6e0*/  ISETP.GE.AND P1, PT, R6, 0x1, PT ;  /* 0x000000010600780c */ /* 0x000ff60003f26270 */
[----:B------:R-:W-:Y:S02]  /*1a6f0*/  @!UPT UIADD3 URZ, URZ, URZ, URZ ;  /* 0x0000003f3f3ff290 */ /* 0x000fe4000fffe03f */
[----:B------:R-:W-:Y:S05]  /*1a700*/  @P1 IADD3 R2, P2, R228, R2, RZ ;  /* 0x00000002e4021210 */ /* 0x000fea0007f5e0ff */
[----:B------:R-:W-:Y:S01]  /*1a710*/  @P1 IMAD.X R0, R0, 0x1, R232, P2 ;  /* 0x0000000100001824 */ /* 0x000fe200010e06e8 */
[C---:B------:R-:W-:Y:S04]  /*1a720*/  @P1 LEA R6, P2, R2.reuse, c[0x0][0x1c8], 0x1 ;  /* 0x0000720002061a11 */ /* 0x040fe800078408ff */
[----:B------:R-:W-:Y:S02]  /*1a730*/  @P1 LEA.HI.X R7, R2, c[0x0][0x1cc], R0, 0x1, P2 ;  /* 0x0000730002071a11 */ /* 0x000fe400010f0c00 */
        /* <DEDUP_REMOVED lines=17> */
.L_x_2483:
[----:B--234-:R-:W-:Y:S05]  /*1a850*/  BSYNC B0 ;  /* 0x0000000000007941 */ /* 0x01cfea0003800000 */
.L_x_2482:
[----:B-1----:R-:W-:Y:S01]  /*1a860*/  FMNMX.FTZ R3, R179, R138, !PT ;  /* 0x0000008ab3037209 */ /* 0x002fe20007810000 */
[----:B------:R-:W-:Y:S01]  /*1a870*/  LDSM.16.MT88.4 R168, [R191] ;  /* 0x00000000bfa8783b */ /* 0x000fe20000004200 */
[----:B------:R-:W-:Y:S02]  /*1a880*/  FMNMX.FTZ R0, R178, R132, !PT ;  /* 0x00000084b2007209 */ /* 0x000fe40007810000 */
[----:B------:R-:W-:Y:S02]  /*1a890*/  FMNMX.FTZ R3, R180, R3, !PT ;  /* 0x00000003b4037209 */ /* 0x000fe40007810000 */
[----:B------:R-:W-:Y:S02]  /*1a8a0*/  FMNMX.FTZ R0, R181, R0, !PT ;  /* 0x00000000b5007209 */ /* 0x000fe40007810000 */
[----:B------:R-:W-:Y:S01]  /*1a8b0*/  FMNMX.FTZ R3, R177, R3, !PT ;  /* 0x00000003b1037209 */ /* 0x000fe20007810000 */
[----:B------:R-:W0:Y:S01]  /*1a8c0*/  LDGDEPBAR ;  /* 0x00000000000079af */ /* 0x000e220000000000 */
        /* <DEDUP_REMOVED lines=20> */
[----:B------:R-:W-:Y:S08]  /*1aa10*/  SHFL.BFLY PT, R5, R3, 0x2, 0x1f ;  /* 0x0c401f0003057f89 */ /* 0x000ff000000e0000 */
[----:B------:R-:W1:Y:S02]  /*1aa20*/  SHFL.BFLY PT, R2, R0, 0x2, 0x1f ;  /* 0x0c401f0000027f89 */ /* 0x000e6400000e0000 */
[----:B-1----:R-:W-:Y:S02]  /*1aa30*/  FMNMX.FTZ R0, R0, R2, !PT ;  /* 0x0000000200007209 */ /* 0x002fe40007810000 */
[----:B------:R-:W-:Y:S04]  /*1aa40*/  FMNMX.FTZ R5, R3, R5, !PT ;  /* 0x0000000503057209 */ /* 0x000fe80007810000 */
[----:B------:R-:W1:Y:S08]  /*1aa50*/  SHFL.BFLY PT, R3, R0, 0x1, 0x1f ;  /* 0x0c201f0000037f89 */ /* 0x000e7000000e0000 */
[----:B------:R-:W2:Y:S01]  /*1aa60*/  SHFL.BFLY PT, R6, R5, 0x1, 0x1f ;  /* 0x0c201f0005067f89 */ /* 0x000ea200000e0000 */
[----:B-1----:R-:W-:Y:S02]  /*1aa70*/  FMNMX.FTZ R3, R0, R3, !PT ;  /* 0x0000000300037209 */ /* 0x002fe40007810000 */
[----:B--2---:R-:W-:Y:S05]  /*1aa80*/  FMNMX.FTZ R138, R5, R6, !PT ;  /* 0x00000006058a7209 */ /* 0x004fea0007810000 */
[C---:B------:R-:W-:Y:S02]  /*1aa90*/  FADD.FTZ R2, -R138.reuse, R4 ;  /* 0x000000048a027221 */ /* 0x040fe40000010100 */
[----:B------:R-:W-:Y:S02]  /*1aaa0*/  FMUL.FTZ R4, R138, c[0x0][0x2d0] ;  /* 0x0000b4008a047a20 */ /* 0x000fe40000410000 */
[----:B------:R-:W-:Y:S02]  /*1aab0*/  FMUL.FTZ R2, R2, c[0x0][0x2d0] ;  /* 0x0000b40002027a20 */ /* 0x000fe40000410000 */
[--C-:B------:R-:W-:Y:S02]  /*1aac0*/  FFMA.FTZ R5, R180, c[0x0][0x2d0], -R4.reuse ;  /* 0x0000b400b4057a23 */ /* 0x100fe40000010804 */
[--C-:B------:R-:W-:Y:S02]  /*1aad0*/  FFMA.FTZ R0, R179, c[0x0][0x2d0], -R4.reuse ;  /* 0x0000b400b3007a23 */ /* 0x100fe40000010804 */
[----:B------:R1:W-:Y:S01]  /*1aae0*/  MUFU.EX2 R214, R5 ;  /* 0x0000000500d67308 */ /* 0x0003e20000000800 */
[--C-:B------:R-:W-:Y:S02]  /*1aaf0*/  FFMA.FTZ R179, R9, c[0x0][0x2d0], -R4.reuse ;  /* 0x0000b40009b37a23 */ /* 0x100fe40000010804 */
[--C-:B------:R-:W-:Y:S07]  /*1ab00*/  FFMA.FTZ R172, R172, c[0x0][0x2d0], -R4.reuse ;  /* 0x0000b400acac7a23 */ /* 0x100fee0000010804 */
[----:B------:R2:W-:Y:S10]  /*1ab10*/  MUFU.EX2 R14, R0 ;  /* 0x00000000000e7308 */ /* 0x0005f40000000800 */
[----:B------:R-:W3:Y:S01]  /*1ab20*/  MUFU.EX2 R2, R2 ;  /* 0x0000000200027308 */ /* 0x000ee20000000800 */
[--C-:B-1----:R-:W-:Y:S02]  /*1ab30*/  FFMA.FTZ R5, R177, c[0x0][0x2d0], -R4.reuse ;  /* 0x0000b400b1057a23 */ /* 0x102fe40000010804 */
[----:B------:R-:W-:Y:S07]  /*1ab40*/  FFMA.FTZ R177, R10, c[0x0][0x2d0], -R4 ;  /* 0x0000b4000ab17a23 */ /* 0x000fee0000010804 */
[----:B------:R1:W-:Y:S01]  /*1ab50*/  MUFU.EX2 R221, R5 ;  /* 0x0000000500dd7308 */ /* 0x0003e20000000800 */
[C---:B--2---:R-:W-:Y:S02]  /*1ab60*/  FADD.FTZ R0, -R3.reuse, R132 ;  /* 0x0000008403007221 */ /* 0x044fe40000010100 */
[----:B------:R-:W-:Y:S02]  /*1ab70*/  FMUL.FTZ R132, R3, c[0x0][0x2d0] ;  /* 0x0000b40003847a20 */ /* 0x000fe40000410000 */
[----:B------:R-:W-:Y:S02]  /*1ab80*/  FMUL.FTZ R0, R0, c[0x0][0x2d0] ;  /* 0x0000b40000007a20 */ /* 0x000fe40000410000 */
[----:B------:R-:W-:Y:S03]  /*1ab90*/  FFMA.FTZ R6, R174, c[0x0][0x2d0], -R132 ;  /* 0x0000b400ae067a23 */ /* 0x000fe60000010884 */
[----:B------:R-:W-:Y:S01]  /*1aba0*/  MUFU.EX2 R217, R172 ;  /* 0x000000ac00d97308 */ /* 0x000fe20000000800 */
[--C-:B------:R-:W-:Y:S02]  /*1abb0*/  FFMA.FTZ R174, R173, c[0x0][0x2d0], -R4.reuse ;  /* 0x0000b400adae7a23 */ /* 0x100fe40000010804 */
[C---:B---3--:R-:W-:Y:S02]  /*1abc0*/  FMUL.FTZ R9, R2.reuse, R161 ;  /* 0x000000a102097220 */ /* 0x048fe40000410000 */
[C---:B------:R-:W-:Y:S02]  /*1abd0*/  FMUL.FTZ R16, R2.reuse, R152 ;  /* 0x0000009802107220 */ /* 0x040fe40000410000 */
[C---:B------:R-:W-:Y:S02]  /*1abe0*/  FMUL.FTZ R17, R2.reuse, R153 ;  /* 0x0000009902117220 */ /* 0x040fe40000410000 */
[--C-:B------:R-:W-:Y:S01]  /*1abf0*/  FFMA.FTZ R173, R13, c[0x0][0x2d0], -R4.reuse ;  /* 0x0000b4000dad7a23 */ /* 0x100fe20000010804 */
[----:B------:R-:W2:Y:S01]  /*1ac00*/  MUFU.EX2 R0, R0 ;  /* 0x0000000000007308 */ /* 0x000ea20000000800 */
[----:B------:R-:W-:Y:S02]  /*1ac10*/  FMUL.FTZ R24, R2, R144 ;  /* 0x0000009002187220 */ /* 0x000fe40000410000 */
[--C-:B-1----:R-:W-:Y:S02]  /*1ac20*/  FFMA.FTZ R5, R176, c[0x0][0x2d0], -R4.reuse ;  /* 0x0000b400b0057a23 */ /* 0x102fe40000010804 */
[----:B------:R-:W-:Y:S02]  /*1ac30*/  FFMA.FTZ R176, R11, c[0x0][0x2d0], -R4 ;  /* 0x0000b4000bb07a23 */ /* 0x000fe40000010804 */
[C---:B------:R-:W-:Y:S02]  /*1ac40*/  FMUL.FTZ R25, R2.reuse, R145 ;  /* 0x0000009102197220 */ /* 0x040fe40000410000 */
[C---:B------:R-:W-:Y:S01]  /*1ac50*/  FMUL.FTZ R13, R2.reuse, R157 ;  /* 0x0000009d020d7220 */ /* 0x040fe20000410000 */
[----:B------:R1:W3:Y:S01]  /*1ac60*/  MUFU.EX2 R223, R5 ;  /* 0x0000000500df7308 */ /* 0x0002e20000000800 */
[C---:B------:R-:W-:Y:S02]  /*1ac70*/  FFMA.FTZ R157, R2.reuse, R215, R14 ;  /* 0x000000d7029d7223 */ /* 0x040fe4000001000e */
[C---:B------:R-:W-:Y:S02]  /*1ac80*/  FMUL.FTZ R20, R2.reuse, R148 ;  /* 0x0000009402147220 */ /* 0x040fe40000410000 */
[C---:B------:R-:W-:Y:S02]  /*1ac90*/  FMUL.FTZ R21, R2.reuse, R149 ;  /* 0x0000009502157220 */ /* 0x040fe40000410000 */
[C---:B------:R-:W-:Y:S02]  /*1aca0*/  FMUL.FTZ R28, R2.reuse, R28 ;  /* 0x0000001c021c7220 */ /* 0x040fe40000410000 */
[C---:B------:R-:W-:Y:S01]  /*1acb0*/  FMUL.FTZ R29, R2.reuse, R29 ;  /* 0x0000001d021d7220 */ /* 0x040fe20000410000 */
[----:B------:R4:W-:Y:S01]  /*1acc0*/  MUFU.EX2 R220, R6 ;  /* 0x0000000600dc7308 */ /* 0x0009e20000000800 */
[C---:B------:R-:W-:Y:S02]  /*1acd0*/  FMUL.FTZ R32, R2.reuse, R32 ;  /* 0x0000002002207220 */ /* 0x040fe40000410000 */
[----:B------:R-:W-:Y:S02]  /*1ace0*/  FMUL.FTZ R33, R2, R33 ;  /* 0x0000002102217220 */ /* 0x000fe40000410000 */
[C---:B--2---:R-:W-:Y:S02]  /*1acf0*/  FMUL.FTZ R10, R0.reuse, R162 ;  /* 0x000000a2000a7220 */ /* 0x044fe40000410000 */
[C---:B------:R-:W-:Y:S02]  /*1ad00*/  FMUL.FTZ R11, R0.reuse, R163 ;  /* 0x000000a3000b7220 */ /* 0x040fe40000410000 */
[C---:B------:R-:W-:Y:S01]  /*1ad10*/  FMUL.FTZ R18, R0.reuse, R154 ;  /* 0x0000009a00127220 */ /* 0x040fe20000410000 */
[----:B------:R-:W-:Y:S01]  /*1ad20*/  MUFU.EX2 R216, R173 ;  /* 0x000000ad00d87308 */ /* 0x000fe20000000800 */
[----:B------:R-:W-:Y:S02]  /*1ad30*/  FMUL.FTZ R19, R0, R155 ;  /* 0x0000009b00137220 */ /* 0x000fe40000410000 */
[----:B------:R-:W-:Y:S01]  /*1ad40*/  LDSM.16.MT88.4 R152, [R194] ;  /* 0x00000000c298783b */ /* 0x000fe20000004200 */
[----:B-1----:R-:W-:Y:S02]  /*1ad50*/  FFMA.FTZ R5, R178, c[0x0][0x2d0], -R132 ;  /* 0x0000b400b2057a23 */ /* 0x002fe40000010884 */
[----:B------:R-:W-:Y:S02]  /*1ad60*/  FFMA.FTZ R178, R8, c[0x0][0x2d0], -R4 ;  /* 0x0000b40008b27a23 */ /* 0x000fe40000010804 */
[----:B------:R-:W-:Y:S02]  /*1ad70*/  FMUL.FTZ R8, R2, R160 ;  /* 0x000000a002087220 */ /* 0x000fe40000410000 */
[----:B------:R1:W-:Y:S01]  /*1ad80*/  MUFU.EX2 R180, R5 ;  /* 0x0000000500b47308 */ /* 0x0003e20000000800 */
[----:B------:R-:W2:Y:S01]  /*1ad90*/  LDSM.16.MT88.4 R160, [R192] ;  /* 0x00000000c0a0783b */ /* 0x000ea20000004200 */
[C---:B------:R-:W-:Y:S02]  /*1ada0*/  FMUL.FTZ R7, R0.reuse, R167 ;  /* 0x000000a700077220 */ /* 0x040fe40000410000 */
[C---:B----4-:R-:W-:Y:S01]  /*1adb0*/  FMUL.FTZ R6, R0.reuse, R166 ;  /* 0x000000a600067220 */ /* 0x050fe20000410000 */
[----:B---3--:R-:W-:Y:S01]  /*1adc0*/  F2FP.BF16.PACK_AB R166, R223, R221 ;  /* 0x000000dddfa6723e */ /* 0x008fe200000010ff */
[C---:B------:R-:W-:Y:S02]  /*1add0*/  FMUL.FTZ R26, R0.reuse, R146 ;  /* 0x00000092001a7220 */ /* 0x040fe40000410000 */
[C---:B------:R-:W-:Y:S02]  /*1ade0*/  FMUL.FTZ R27, R0.reuse, R147 ;  /* 0x00000093001b7220 */ /* 0x040fe40000410000 */
[----:B------:R-:W3:Y:S01]  /*1adf0*/  LDSM.16.MT88.4 R144, [R193] ;  /* 0x00000000c190783b */ /* 0x000ee20000004200 */
[C---:B------:R-:W-:Y:S01]  /*1ae00*/  FMUL.FTZ R15, R0.reuse, R159 ;  /* 0x0000009f000f7220 */ /* 0x040fe20000410000 */
[----:B------:R-:W-:Y:S01]  /*1ae10*/  MUFU.EX2 R173, R176 ;  /* 0x000000b000ad7308 */ /* 0x000fe20000000800 */
[C---:B------:R-:W-:Y:S02]  /*1ae20*/  FMUL.FTZ R22, R0.reuse, R150 ;  /* 0x0000009600167220 */ /* 0x040fe40000410000 */
[C---:B------:R-:W-:Y:S02]  /*1ae30*/  FMUL.FTZ R23, R0.reuse, R151 ;  /* 0x0000009700177220 */ /* 0x040fe40000410000 */
[C---:B------:R-:W-:Y:S01]  /*1ae40*/  FMUL.FTZ R30, R0.reuse, R30 ;  /* 0x0000001e001e7220 */ /* 0x040fe20000410000 */
[----:B------:R-:W-:Y:S01]  /*1ae50*/  LDSM.16.MT88.4 R148, [R191+0x800] ;  /* 0x00080000bf94783b */ /* 0x000fe20000004200 */
[C---:B------:R-:W-:Y:S02]  /*1ae60*/  FMUL.FTZ R31, R0.reuse, R31 ;  /* 0x0000001f001f7220 */ /* 0x040fe40000410000 */
[C---:B------:R-:W-:Y:S01]  /*1ae70*/  FMUL.FTZ R34, R0.reuse, R34 ;  /* 0x0000002200227220 */ /* 0x040fe20000410000 */
[----:B------:R-:W-:Y:S01]  /*1ae80*/  MUFU.EX2 R176, R177 ;  /* 0x000000b100b07308 */ /* 0x000fe20000000800 */
[----:B------:R-:W-:Y:S02]  /*1ae90*/  FMUL.FTZ R35, R0, R35 ;  /* 0x0000002300237220 */ /* 0x000fe40000410000 */
[--C-:B-1----:R-:W-:Y:S02]  /*1aea0*/  FFMA.FTZ R5, R181, c[0x0][0x2d0], -R132.reuse ;  /* 0x0000b400b5057a23 */ /* 0x102fe40000010884 */
[C---:B------:R-:W-:Y:S02]  /*1aeb0*/  FMUL.FTZ R36, R2.reuse, R36 ;  /* 0x0000002402247220 */ /* 0x040fe40000410000 */
[----:B------:R-:W-:Y:S02]  /*1aec0*/  FMUL.FTZ R37, R2, R37 ;  /* 0x0000002502257220 */ /* 0x000fe40000410000 */
[C---:B------:R-:W-:Y:S01]  /*1aed0*/  FMUL.FTZ R38, R0.reuse, R38 ;  /* 0x0000002600267220 */ /* 0x040fe20000410000 */
[----:B------:R1:W-:Y:S01]  /*1aee0*/  MUFU.EX2 R219, R5 ;  /* 0x0000000500db7308 */ /* 0x0003e20000000800 */
        /* <DEDUP_REMOVED lines=14> */
[----:B------:R-:W-:Y:S02]  /*1afd0*/  FFMA.FTZ R175, R12, c[0x0][0x2d0], -R4 ;  /* 0x0000b4000caf7a23 */ /* 0x000fe40000010804 */
[----:B------:R-:W1:Y:S01]  /*1afe0*/  MUFU.EX2 R222, R5 ;  /* 0x0000000500de7308 */ /* 0x000e620000000800 */
[----:B------:R-:W-:Y:S01]  /*1aff0*/  FMUL.FTZ R4, R2, R164 ;  /* 0x000000a402047220 */ /* 0x000fe20000410000 */
[----:B------:R-:W-:Y:S01]  /*1b000*/  F2FP.BF16.PACK_AB R164, R214, R14 ;  /* 0x0000000ed6a4723e */ /* 0x000fe200000010ff */
        /* <DEDUP_REMOVED lines=13> */
[C---:B------:R-:W-:Y:S01]  /*1b0e0*/  FMUL.FTZ R5, R2.reuse, R165 ;  /* 0x000000a502057220 */ /* 0x040fe20000410000 */
[----:B------:R-:W-:Y:S01]  /*1b0f0*/  F2FP.BF16.PACK_AB R165, R219, R180 ;  /* 0x000000b4dba5723e */ /* 0x000fe200000010ff */
[C---:B------:R-:W-:Y:S02]  /*1b100*/  FMUL.FTZ R60, R2.reuse, R60 ;  /* 0x0000003c023c7220 */ /* 0x040fe40000410000 */
[----:B------:R-:W-:Y:S02]  /*1b110*/  FMUL.FTZ R61, R2, R61 ;  /* 0x0000003d023d7220 */ /* 0x000fe40000410000 */
[C---:B------:R-:W-:Y:S02]  /*1b120*/  FMUL.FTZ R62, R0.reuse, R62 ;  /* 0x0000003e003e7220 */ /* 0x040fe40000410000 */
[C---:B------:R-:W-:Y:S05]  /*1b130*/  HMMA.16816.F32.BF16 R4, R164.reuse, R168, R4 ;  /* 0x000000a8a404723c */ /* 0x040fea0000041804 */
[----:B------:R-:W-:Y:S02]  /*1b140*/  FMUL.FTZ R63, R0, R63 ;  /* 0x0000003f003f7220 */ /* 0x000fe40000410000 */
[C---:B------:R-:W-:Y:S01]  /*1b150*/  FMUL.FTZ R64, R2.reuse, R64 ;  /* 0x0000004002407220 */ /* 0x040fe20000410000 */
[C---:B------:R-:W-:Y:S04]  /*1b160*/  HMMA.16816.F32.BF16 R8, R164.reuse, R170, R8 ;  /* 0x000000aaa408723c */ /* 0x040fe80000041808 */
[----:B------:R-:W-:Y:S01]  /*1b170*/  FMUL.FTZ R65, R2, R65 ;  /* 0x0000004102417220 */ /* 0x000fe20000410000 */
[----:B------:R-:W-:Y:S01]  /*1b180*/  F2FP.BF16.PACK_AB R168, R176, R173 ;  /* 0x000000adb0a8723e */ /* 0x000fe200000010ff */
[C---:B------:R-:W-:Y:S02]  /*1b190*/  FMUL.FTZ R66, R0.reuse, R66 ;  /* 0x0000004200427220 */ /* 0x040fe40000410000 */
[C---:B--2---:R-:W-:Y:S04]  /*1b1a0*/  HMMA.16816.F32.BF16 R12, R164.reuse, R160, R12 ;  /* 0x000000a0a40c723c */ /* 0x044fe8000004180c */
[----:B------:R-:W-:Y:S02]  /*1b1b0*/  FMUL.FTZ R67, R0, R67 ;  /* 0x0000004300437220 */ /* 0x000fe40000410000 */
[C---:B------:R-:W-:Y:S02]  /*1b1c0*/  FMUL.FTZ R68, R2.reuse, R68 ;  /* 0x0000004402447220 */ /* 0x040fe40000410000 */
[C---:B------:R-:W-:Y:S01]  /*1b1d0*/  HMMA.16816.F32.BF16 R16, R164.reuse, R162, R16 ;  /* 0x000000a2a410723c */ /* 0x040fe20000041810 */
[----:B------:R-:W-:Y:S03]  /*1b1e0*/  LDSM.16.MT88.4 R160, [R191+0x1000] ;  /* 0x00100000bfa0783b */ /* 0x000fe60000004200 */
[----:B------:R-:W-:Y:S02]  /*1b1f0*/  FMUL.FTZ R69, R2, R69 ;  /* 0x0000004502457220 */ /* 0x000fe40000410000 */
[C---:B------:R-:W-:Y:S02]  /*1b200*/  FMUL.FTZ R70, R0.reuse, R70 ;  /* 0x0000004600467220 */ /* 0x040fe40000410000 */
        /* <DEDUP_REMOVED lines=56> */
[C---:B------:R-:W-:Y:S02]  /*1b590*/  FMUL.FTZ R117, R2.reuse, R117 ;  /* 0x0000007502757220 */ /* 0x040fe40000410000 */
[C---:B------:R-:W-:Y:S01]  /*1b5a0*/  FMUL.FTZ R120, R2.reuse, R120 ;  /* 0x0000007802787220 */ /* 0x040fe20000410000 */
[C---:B------:R-:W-:Y:S01]  /*1b5b0*/  HMMA.16816.F32.BF16 R48, R164.reuse, R146, R48 ;  /* 0x00000092a430723c */ /* 0x040fe20000041830 */
[----:B------:R-:W1:Y:S03]  /*1b5c0*/  LDSM.16.MT88.4 R144, [R194+0x1800] ;  /* 0x00180000c290783b */ /* 0x000e660000004200 */
[----:B------:R-:W-:Y:S02]  /*1b5d0*/  FMUL.FTZ R121, R2, R121 ;  /* 0x0000007902797220 */ /* 0x000fe40000410000 */
[C---:B------:R-:W-:Y:S02]  /*1b5e0*/  FMUL.FTZ R118, R0.reuse, R118 ;  /* 0x0000007600767220 */ /* 0x040fe40000410000 */
[C---:B------:R-:W-:Y:S04]  /*1b5f0*/  FMUL.FTZ R119, R0.reuse, R119 ;  /* 0x0000007700777220 */ /* 0x040fe80000410000 */
[C---:B------:R-:W-:Y:S02]  /*1b600*/  FMUL.FTZ R122, R0.reuse, R122 ;  /* 0x0000007a007a7220 */ /* 0x040fe40000410000 */
[C---:B------:R-:W-:Y:S02]  /*1b610*/  FMUL.FTZ R123, R0.reuse, R123 ;  /* 0x0000007b007b7220 */ /* 0x040fe40000410000 */
[----:B------:R-:W-:Y:S02]  /*1b620*/  FFMA.FTZ R156, R0, R218, R180 ;  /* 0x000000da009c7223 */ /* 0x000fe400000100b4 */
[C---:B------:R-:W-:Y:S02]  /*1b630*/  FMUL.FTZ R124, R2.reuse, R124 ;  /* 0x0000007c027c7220 */ /* 0x040fe40000410000 */
[C---:B------:R-:W-:Y:S02]  /*1b640*/  FMUL.FTZ R125, R2.reuse, R125 ;  /* 0x0000007d027d7220 */ /* 0x040fe40000410000 */
[C---:B------:R-:W-:Y:S02]  /*1b650*/  FMUL.FTZ R128, R2.reuse, R128 ;  /* 0x0000008002807220 */ /* 0x040fe40000410000 */
[----:B------:R-:W-:Y:S02]  /*1b660*/  FMUL.FTZ R129, R2, R129 ;  /* 0x0000008102817220 */ /* 0x000fe40000410000 */
[--C-:B------:R-:W-:Y:S02]  /*1b670*/  FFMA.FTZ R2, R187, c[0x0][0x2d0], -R132.reuse ;  /* 0x0000b400bb027a23 */ /* 0x100fe40000010884 */
[C---:B------:R-:W-:Y:S02]  /*1b680*/  FMUL.FTZ R126, R0.reuse, R126 ;  /* 0x0000007e007e7220 */ /* 0x040fe40000410000 */
[----:B------:R2:W3:Y:S01]  /*1b690*/  MUFU.EX2 R215, R2 ;  /* 0x0000000200d77308 */ /* 0x0004e20000000800 */
[C---:B------:R-:W-:Y:S02]  /*1b6a0*/  FMUL.FTZ R127, R0.reuse, R127 ;  /* 0x0000007f007f7220 */ /* 0x040fe40000410000 */
[C---:B------:R-:W-:Y:S02]  /*1b6b0*/  FMUL.FTZ R130, R0.reuse, R130 ;  /* 0x0000008200827220 */ /* 0x040fe40000410000 */
[----:B------:R-:W-:Y:S02]  /*1b6c0*/  FMUL.FTZ R131, R0, R131 ;  /* 0x0000008300837220 */ /* 0x000fe40000410000 */
[--C-:B------:R-:W-:Y:S02]  /*1b6d0*/  FFMA.FTZ R0, R212, c[0x0][0x2d0], -R132.reuse ;  /* 0x0000b400d4007a23 */ /* 0x100fe40000010884 */
[--C-:B------:R-:W-:Y:S01]  /*1b6e0*/  FFMA.FTZ R137, R137, c[0x0][0x2d0], -R132.reuse ;  /* 0x0000b40089897a23 */ /* 0x100fe20000010884 */
[C---:B-1----:R-:W-:Y:S01]  /*1b6f0*/  HMMA.16816.F32.BF16 R52, R164.reuse, R144, R52 ;  /* 0x00000090a434723c */ /* 0x042fe20000041834 */
[----:B------:R1:W-:Y:S07]  /*1b700*/  MUFU.EX2 R180, R0 ;  /* 0x0000000000b47308 */ /* 0x0003ee0000000800 */
[C---:B------:R-:W-:Y:S01]  /*1b710*/  HMMA.16816.F32.BF16 R56, R164.reuse, R146, R56 ;  /* 0x00000092a438723c */ /* 0x040fe20000041838 */
[----:B------:R-:W4:Y:S02]  /*1b720*/  LDSM.16.MT88.4 R144, [R193+0x1800] ;  /* 0x00180000c190783b */ /* 0x000f240000004200 */
[----:B------:R-:W-:Y:S01]  /*1b730*/  MUFU.EX2 R137, R137 ;  /* 0x0000008900897308 */ /* 0x000fe20000000800 */
[--C-:B--2---:R-:W-:Y:S09]  /*1b740*/  FFMA.FTZ R2, R186, c[0x0][0x2d0], -R132.reuse ;  /* 0x0000b400ba027a23 */ /* 0x104ff20000010884 */
[----:B------:R2:W-:Y:S01]  /*1b750*/  MUFU.EX2 R187, R2 ;  /* 0x0000000200bb7308 */ /* 0x0005e20000000800 */
[--C-:B-1----:R-:W-:Y:S09]  /*1b760*/  FFMA.FTZ R0, R183, c[0x0][0x2d0], -R132.reuse ;  /* 0x0000b400b7007a23 */ /* 0x102ff20000010884 */
[----:B------:R-:W-:Y:S10]  /*1b770*/  MUFU.EX2 R186, R175 ;  /* 0x000000af00ba7308 */ /* 0x000ff40000000800 */
[----:B------:R1:W-:Y:S01]  /*1b780*/  MUFU.EX2 R174, R0 ;  /* 0x0000000000ae7308 */ /* 0x0003e20000000800 */
[----:B--2---:R-:W-:Y:S01]  /*1b790*/  FFMA.FTZ R2, R185, c[0x0][0x2d0], -R132 ;  /* 0x0000b400b9027a23 */ /* 0x004fe20000010884 */
[C---:B----4-:R-:W-:Y:S08]  /*1b7a0*/  HMMA.16816.F32.BF16 R60, R164.reuse, R144, R60 ;  /* 0x00000090a43c723c */ /* 0x050ff0000004183c */
[----:B------:R2:W-:Y:S01]  /*1b7b0*/  MUFU.EX2 R181, R2 ;  /* 0x0000000200b57308 */ /* 0x0005e20000000800 */
[C---:B------:R-:W-:Y:S01]  /*1b7c0*/  HMMA.16816.F32.BF16 R64, R164.reuse, R146, R64 ;  /* 0x00000092a440723c */ /* 0x040fe20000041840 */
[----:B------:R-:W4:Y:S08]  /*1b7d0*/  LDSM.16.MT88.4 R144, [R191+0x3000] ;  /* 0x00300000bf90783b */ /* 0x000f300000004200 */
[----:B------:R-:W5:Y:S03]  /*1b7e0*/  MUFU.EX2 R175, R179 ;  /* 0x000000b300af7308 */ /* 0x000f660000000800 */
[----:B-1----:R-:W-:Y:S04]  /*1b7f0*/  FADD.FTZ R0, R219, R156 ;  /* 0x0000009cdb007221 */ /* 0x002fe80000010000 */
[----:B------:R-:W-:Y:S04]  /*1b800*/  FADD.FTZ R0, R222, R0 ;  /* 0x00000000de007221 */ /* 0x000fe80000010000 */
[----:B------:R-:W-:Y:S02]  /*1b810*/  FADD.FTZ R0, R220, R0 ;  /* 0x00000000dc007221 */ /* 0x000fe40000010000 */
[--C-:B--2---:R-:W-:Y:S02]  /*1b820*/  FFMA.FTZ R2, R184, c[0x0][0x2d0], -R132.reuse ;  /* 0x0000b400b8027a23 */ /* 0x104fe40000010884 */
[----:B------:R-:W-:Y:S02]  /*1b830*/  FFMA.FTZ R132, R136, c[0x0][0x2d0], -R132 ;  /* 0x0000b40088847a23 */ /* 0x000fe40000010884 */
[----:B------:R-:W-:Y:S01]  /*1b840*/  FADD.FTZ R136, R214, R157 ;  /* 0x0000009dd6887221 */ /* 0x000fe20000010000 */
[----:B------:R-:W1:Y:S01]  /*1b850*/  MUFU.EX2 R172, R2 ;  /* 0x0000000200ac7308 */ /* 0x000e620000000800 */
[----:B---3--:R-:W-:Y:S01]  /*1b860*/  FADD.FTZ R0, R215, R0 ;  /* 0x00000000d7007221 */ /* 0x008fe20000010000 */
[----:B-----5:R-:W-:Y:S03]  /*1b870*/  F2FP.BF16.PACK_AB R170, R177, R175 ;  /* 0x000000afb1aa723e */ /* 0x020fe600000010ff */
[----:B------:R-:W-:Y:S05]  /*1b880*/  FADD.FTZ R0, R187, R0 ;  /* 0x00000000bb007221 */ /* 0x000fea0000010000 */
[----:B------:R-:W2:Y:S01]  /*1b890*/  MUFU.EX2 R132, R132 ;  /* 0x0000008400847308 */ /* 0x000ea20000000800 */
[----:B------:R-:W-:Y:S01]  /*1b8a0*/  FADD.FTZ R0, R181, R0 ;  /* 0x00000000b5007221 */ /* 0x000fe20000010000 */
[C---:B----4-:R-:W-:Y:S03]  /*1b8b0*/  HMMA.16816.F32.BF16 R68, R164.reuse, R144, R68 ;  /* 0x00000090a444723c */ /* 0x050fe60000041844 */
[----:B-1----:R-:W-:Y:S01]  /*1b8c0*/  F2FP.BF16.PACK_AB R169, R174, R172 ;  /* 0x000000acaea9723e */ /* 0x002fe200000010ff */
[----:B------:R-:W-:Y:S04]  /*1b8d0*/  FADD.FTZ R2, R221, R136 ;  /* 0x00000088dd027221 */ /* 0x000fe80000010000 */
[C---:B------:R-:W-:Y:S01]  /*1b8e0*/  HMMA.16816.F32.BF16 R72, R164.reuse, R146, R72 ;  /* 0x00000092a448723c */ /* 0x040fe20000041848 */
[----:B------:R-:W1:Y:S03]  /*1b8f0*/  LDSM.16.MT88.4 R144, [R192+0x3000] ;  /* 0x00300000c090783b */ /* 0x000e660000004200 */
[----:B------:R-:W-:Y:S01]  /*1b900*/  FADD.FTZ R2, R223, R2 ;  /* 0x00000002df027221 */ /* 0x000fe20000010000 */
[----:B--2---:R-:W-:Y:S03]  /*1b910*/  F2FP.BF16.PACK_AB R171, R132, R137 ;  /* 0x0000008984ab723e */ /* 0x004fe600000010ff */
[----:B------:R-:W-:Y:S04]  /*1b920*/  FADD.FTZ R2, R158, R2 ;  /* 0x000000029e027221 */ /* 0x000fe80000010000 */
[C---:B------:R-:W-:Y:S04]  /*1b930*/  FADD.FTZ R2, R217.reuse, R2 ;  /* 0x00000002d9027221 */ /* 0x040fe80000010000 */
        /* <DEDUP_REMOVED lines=21> */
[----:B------:R-:W-:Y:S04]  /*1ba90*/  HMMA.16816.F32.BF16 R128, R164, R146, R128 ;  /* 0x00000092a480723c */ /* 0x000fe80000041880 */
[----:B------:R-:W-:Y:S03]  /*1baa0*/  F2FP.BF16.PACK_AB R145, R187, R215 ;  /* 0x000000d7bb91723e */ /* 0x000fe600000010ff */
[----:B------:R-:W-:Y:S02]  /*1bab0*/  F2FP.BF16.PACK_AB R146, R186, R216 ;  /* 0x000000d8ba92723e */ /* 0x000fe400000010ff */
[----:B------:R-:W-:Y:S07]  /*1bac0*/  F2FP.BF16.PACK_AB R147, R180, R181 ;  /* 0x000000b5b493723e */ /* 0x000fee00000010ff */
[C---:B------:R-:W-:Y:S08]  /*1bad0*/  HMMA.16816.F32.BF16 R4, R144.reuse, R148, R4 ;  /* 0x000000949004723c */ /* 0x040ff00000041804 */
        /* <DEDUP_REMOVED lines=102> */
[----:B------:R-:W-:Y:S01]  /*1c140*/  MOV R132, R3 ;  /* 0x0000000300847202 */ /* 0x000fe20000000f00 */
[----:B------:R-:W-:-:S05]  /*1c150*/  @P3 BRA `(.L_x_2484) ;  /* 0xffffd49000003947 */ /* 0x000fca000383ffff */
.L_x_2481:
[----:B------:R-:W-:Y:S02]  /*1c160*/  MOV R7, 0x1f ;  /* 0x0000001f00077802 */ /* 0x000fe40000000f00 */
[----:B------:R-:W-:Y:S01]  /*1c170*/  MOV R6, 0xffffffff ;  /* 0xffffffff00067802 */ /* 0x000fe20000000f00 */
[----:B------:R-:W-:Y:S05]  /*1c180*/  BRA.DIV ~URZ, `(.L_x_2485) ;  /* 0x000066427f007947 */ /* 0x000fea000b800000 */
[----:B------:R1:W2:Y:S02]  /*1c190*/  SHFL.BFLY PT, R0, R215, 0x2, 0x1f ;  /* 0x0c401f00d7007f89 */ /* 0x0002a400000e0000 */
.L_x_2558:
[----:B--2---:R-:W-:Y:S01]  /*1c1a0*/  FADD.FTZ R0, R0, R215 ;  /* 0x000000d700007221 */ /* 0x004fe20000010000 */
[----:B------:R-:W-:Y:S05]  /*1c1b0*/  BRA.DIV ~URZ, `(.L_x_2486) ;  /* 0x000066727f007947 */ /* 0x000fea000b800000 */
[----:B------:R-:W2:Y:S04]  /*1c1c0*/  SHFL.BFLY PT, R2, R218, 0x2, 0x1f ;  /* 0x0c401f00da027f89 */ /* 0x000ea800000e0000 */
[----:B------:R-:W3:Y:S01]  /*1c1d0*/  SHFL.BFLY PT, R5, R0, 0x1, 0x1f ;  /* 0x0c201f0000057f89 */ /* 0x000ee200000e0000 */
[----:B--2---:R-:W-:-:S02]  /*1c1e0*/  FADD.FTZ R4, R2, R218 ;  /* 0x000000da02047221 */ /* 0x004fc40000010000 */
[----:B---3--:R-:W-:-:S03]  /*1c1f0*/  FADD.FTZ R0, R0, R5 ;  /* 0x0000000500007221 */ /* 0x008fc60000010000 */
[----:B------:R2:W3:Y:S04]  /*1c200*/  SHFL.BFLY PT, R3, R4, 0x1, 0x1f ;  /* 0x0c201f0004037f89 */ /* 0x0004e800000e0000 */
.L_x_2559:
[----:B------:R-:W-:Y:S01]  /*1c210*/  FSETP.NE.FTZ.AND P1, PT, R0, RZ, PT ;  /* 0x000000ff0000720b */ /* 0x000fe20003f35000 */
[----:B---3--:R-:W-:Y:S01]  /*1c220*/  FADD.FTZ R3, R3, R4 ;  /* 0x0000000403037221 */ /* 0x008fe20000010000 */
[----:B------:R-:W-:Y:S02]  /*1c230*/  MOV R2, RZ ;  /* 0x000000ff00027202 */ /* 0x000fe40000000f00 */
[----:B------:R-:W-:Y:S02]  /*1c240*/  MOV R21, 0xff800000 ;  /* 0xff80000000157802 */ /* 0x000fe40000000f00 */
[----:B------:R-:W-:Y:S02]  /*1c250*/  FSETP.NE.FTZ.AND P0, PT, R3, RZ, PT ;  /* 0x000000ff0300720b */ /* 0x000fe40003f15000 */
[----:B------:R-:W-:-:S05]  /*1c260*/  MOV R20, 0xff800000 ;  /* 0xff80000000147802 */ /* 0x000fca0000000f00 */
        /* <DEDUP_REMOVED lines=143> */
.L_x_2396:
[----:B------:R2:W5:Y:S01]  /*1cb60*/  LDL R6, [R1] ;  /* 0x0000000001067983 */ /* 0x0005620000100800 */
        /* <DEDUP_REMOVED lines=17> */
[----:B------:R2:W-:Y:S02]  /*1cc80*/  STL [R1], R6 ;  /* 0x0000000601007387 */ /* 0x0005e40000100800 */
.L_x_2488:
[----:B--2---:R-:W-:Y:S05]  /*1cc90*/  BSYNC B0 ;  /* 0x0000000000007941 */ /* 0x004fea0003800000 */
.L_x_2487:
        /* <DEDUP_REMOVED lines=20> */
[----:B--2---:R2:W-:Y:S04]  /*1cde0*/  STS [R9+0x80], R0 ;  /* 0x0000800009007388 */ /* 0x0045e80000000800 */
[----:B------:R1:W-:Y:S04]  /*1cdf0*/  STS [R9+0x480], R2 ;  /* 0x0004800209007388 */ /* 0x0003e80000000800 */
[----:B---3--:R3:W-:Y:S01]  /*1ce00*/  STS [R13], R3 ;  /* 0x000000030d007388 */ /* 0x0087e20000000800 */
[----:B--2---:R-:W-:Y:S02]  /*1ce10*/  F2FP.BF16.PACK_AB R0, R125, R124 ;  /* 0x0000007c7d00723e */ /* 0x004fe400000010ff */
[----:B-1----:R-:W-:-:S03]  /*1ce20*/  F2FP.BF16.PACK_AB R2, R27, R26 ;  /* 0x0000001a1b02723e */ /* 0x002fc600000010ff */
        /* <DEDUP_REMOVED lines=141> */
.L_x_2491:
[----:B-1----:R-:W2:Y:S04]  /*1d700*/  LDL R4, [R1+0x54] ;  /* 0x0000540001047983 */ /* 0x002ea80000100800 */
[----:B------:R-:W2:Y:S04]  /*1d710*/  LDL R115, [R1+0x20] ;  /* 0x0000200001737983 */ /* 0x000ea80000100800 */
[----:B------:R-:W3:Y:S04]  /*1d720*/  LDL R118, [R1+0x1c] ;  /* 0x00001c0001767983 */ /* 0x000ee80000100800 */
        /* <DEDUP_REMOVED lines=15> */
[----:B-1----:R-:W-:Y:S01]  /*1d820*/  IMAD R3, R7, R0, RZ ;  /* 0x0000000007037224 */ /* 0x002fe200078e02ff */
[----:B------:R-:W-:Y:S01]  /*1d830*/  LOP3.LUT R224, R224, 0xfffffffd, RZ, 0xc0, !PT ;  /* 0xfffffffde0e07812 */ /* 0x000fe200078ec0ff */
[----:B--2---:R-:W-:Y:S01]  /*1d840*/  IMAD.IADD R8, R4, 0x1, R115 ;  /* 0x0000000104087824 */ /* 0x004fe200078e0273 */
        /* <DEDUP_REMOVED lines=39> */
[----:B------:R-:W-:Y:S01]  /*1dac0*/  IMAD R11, R12, c[0x0][0x4e8], RZ ;  /* 0x00013a000c0b7a24 */ /* 0x000fe200078e02ff */
[----:B------:R2:W-:Y:S02]  /*1dad0*/  SHFL.IDX PT, R4, R3, 0x1, 0x1c1f ;  /* 0x003c1f0003047f89 */ /* 0x0005e400000e0000 */
[----:B------:R-:W-:Y:S02]  /*1dae0*/  LOP3.LUT P0, RZ, R15, 0x3, RZ, 0xc0, !PT ;  /* 0x000000030fff7812 */ /* 0x000fe4000780c0ff */
        /* <DEDUP_REMOVED lines=28> */
[C---:B------:R-:W-:Y:S01]  /*1dcb0*/  IMAD.WIDE.U32 R4, R118.reuse, c[0x0][0x3e8], R2 ;  /* 0x0000fa0076047a25 */ /* 0x040fe200078e0002 */
        /* <DEDUP_REMOVED lines=37> */
.L_x_2560:
[----:B------:R-:W-:Y:S05]  /*1df10*/  BRA.DIV ~URZ, `(.L_x_2494) ;  /* 0x00004a827f007947 */ /* 0x000fea000b800000 */
[----:B------:R4:W2:Y:S02]  /*1df20*/  SHFL.IDX PT, R2, R14, RZ, 0x181f ;  /* 0x00181fff0e027589 */ /* 0x0008a400000e0000 */
.L_x_2561:
        /* <DEDUP_REMOVED lines=26> */
.L_x_2496:
[----:B------:R-:W-:Y:S05]  /*1e0d0*/  BSYNC B0 ;  /* 0x0000000000007941 */ /* 0x000fea0003800000 */
.L_x_2495:
[----:B------:R-:W-:Y:S05]  /*1e0e0*/  BRA.DIV ~URZ, `(.L_x_2497) ;  /* 0x000049227f007947 */ /* 0x000fea000b800000 */
[----:B---3--:R3:W4:Y:S04]  /*1e0f0*/  SHFL.IDX PT, R10, R13, 0x1, 0x181f ;  /* 0x00381f000d0a7f89 */ /* 0x00872800000e0000 */
[----:B--2---:R3:W2:Y:S02]  /*1e100*/  SHFL.IDX PT, R2, R14, 0x1, 0x181f ;  /* 0x00381f000e027f89 */ /* 0x0046a400000e0000 */
.L_x_2562:
        /* <DEDUP_REMOVED lines=20> */
.L_x_2499:
[----:B------:R-:W-:Y:S05]  /*1e250*/  BSYNC B0 ;  /* 0x0000000000007941 */ /* 0x000fea0003800000 */
.L_x_2498:
[----:B------:R-:W-:Y:S05]  /*1e260*/  BRA.DIV ~URZ, `(.L_x_2500) ;  /* 0x000048727f007947 */ /* 0x000fea000b800000 */
[----:B----4-:R4:W3:Y:S02]  /*1e270*/  SHFL.IDX PT, R10, R13, 0x2, 0x181f ;  /* 0x00581f000d0a7f89 */ /* 0x0108e400000e0000 */
.L_x_2563:
[----:B------:R-:W-:Y:S05]  /*1e280*/  BRA.DIV ~URZ, `(.L_x_2501) ;  /* 0x000048c27f007947 */ /* 0x000fea000b800000 */
[----:B--2---:R2:W4:Y:S02]  /*1e290*/  SHFL.IDX PT, R2, R14, 0x2, 0x181f ;  /* 0x00581f000e027f89 */ /* 0x00452400000e0000 */
.L_x_2564:
        /* <DEDUP_REMOVED lines=20> */
.L_x_2503:
[----:B------:R-:W-:Y:S05]  /*1e3e0*/  BSYNC B0 ;  /* 0x0000000000007941 */ /* 0x000fea0003800000 */
.L_x_2502:
[----:B------:R-:W-:Y:S05]  /*1e3f0*/  BRA.DIV ~URZ, `(.L_x_2504) ;  /* 0x000047c27f007947 */ /* 0x000fea000b800000 */
[----:B---3--:R3:W2:Y:S04]  /*1e400*/  SHFL.IDX PT, R10, R13, 0x3, 0x181f ;  /* 0x00781f000d0a7f89 */ /* 0x0086a800000e0000 */
[----:B----4-:R3:W4:Y:S02]  /*1e410*/  SHFL.IDX PT, R2, R14, 0x3, 0x181f ;  /* 0x00781f000e027f89 */ /* 0x01072400000e0000 */
.L_x_2565:
        /* <DEDUP_REMOVED lines=21> */
.L_x_2492:
        /* <DEDUP_REMOVED lines=35> */
.L_x_2566:
[----:B------:R-:W-:Y:S05]  /*1e7a0*/  BRA.DIV ~URZ, `(.L_x_2507) ;  /* 0x000045527f007947 */ /* 0x000fea000b800000 */
[----:B------:R3:W4:Y:S02]  /*1e7b0*/  SHFL.IDX PT, R0, R17, RZ, 0x1c1f ;  /* 0x001c1fff11007589 */ /* 0x00072400000e0000 */
.L_x_2567:
        /* <DEDUP_REMOVED lines=34> */
[C---:B--2---:R-:W-:Y:S02]  /*1e9e0*/  @!P5 LEA R6, P1, R14.reuse, R0, 0x2 ;  /* 0x000000000e06d211 */ /* 0x044fe400078210ff */
        /* <DEDUP_REMOVED lines=8> */
[----:B------:R-:W-:Y:S02]  /*1ea70*/  SHF.R.S32.HI R13, RZ, 0x1f, R13 ;  /* 0x0000001fff0d7819 */ /* 0x000fe4000001140d */
[----:B------:R-:W-:Y:S02]  /*1ea80*/  IADD3 R12, R235, 0x48, RZ ;  /* 0x00000048eb0c7810 */ /* 0x000fe40007ffe0ff */
[----:B------:R-:W-:-:S02]  /*1ea90*/  @!P6 LEA.HI.X R9, R11, R4, R13, 0x2, P1 ;  /* 0x000000040b09e211 */ /* 0x000fc400008f140d */
[C---:B------:R-:W-:Y:S02]  /*1eaa0*/  IADD3 R11, R235.reuse, 0x38, RZ ;  /* 0x00000038eb0b7810 */ /* 0x040fe40007ffe0ff */
[----:B------:R-:W-:Y:S01]  /*1eab0*/  IADD3 R13, R235, 0x30, RZ ;  /* 0x00000030eb0d7810 */ /* 0x000fe20007ffe0ff */
[----:B------:R5:W-:Y:S01]  /*1eac0*/  @!P6 ST.E.64 [R8.64], R144 ;  /* 0x000000900800e985 */ /* 0x000be2000c101b06 */
[----:B------:R-:W-:Y:S02]  /*1ead0*/  SHF.R.S32.HI R11, RZ, 0x1f, R11 ;  /* 0x0000001fff0b7819 */ /* 0x000fe4000001140b */
[----:B------:R-:W-:Y:S02]  /*1eae0*/  SHF.R.S32.HI R13, RZ, 0x1f, R13 ;  /* 0x0000001fff0d7819 */ /* 0x000fe4000001140d */
[----:B--2---:R-:W-:Y:S02]  /*1eaf0*/  @!P3 LEA R6, P0, R5, R0, 0x2 ;  /* 0x000000000506b211 */ /* 0x004fe400078010ff */
[----:B------:R-:W-:-:S02]  /*1eb00*/  ISETP.GE.AND P1, PT, R12, c[0x0][0x3c8], PT ;  /* 0x0000f2000c007a0c */ /* 0x000fc40003f26270 */
[----:B------:R-:W-:Y:S02]  /*1eb10*/  @!P3 LEA.HI.X R7, R5, R4, R13, 0x2, P0 ;  /* 0x000000040507b211 */ /* 0x000fe400000f140d */
[C---:B------:R-:W-:Y:S02]  /*1eb20*/  IADD3 R5, R235.reuse, 0x50, RZ ;  /* 0x00000050eb057810 */ /* 0x040fe40007ffe0ff */
[----:B------:R-:W-:Y:S01]  /*1eb30*/  IADD3 R13, R235, 0x40, RZ ;  /* 0x00000040eb0d7810 */ /* 0x000fe20007ffe0ff */
[----:B------:R2:W-:Y:S01]  /*1eb40*/  @!P3 ST.E.64 [R6.64], R28 ;  /* 0x0000001c0600b985 */ /* 0x0005e2000c101b06 */
[----:B------:R-:W-:Y:S02]  /*1eb50*/  ISETP.GE.AND P5, PT, R5, c[0x0][0x3c8], PT ;  /* 0x0000f20005007a0c */ /* 0x000fe40003fa6270 */
[----:B------:R-:W-:Y:S02]  /*1eb60*/  SHF.R.S32.HI R13, RZ, 0x1f, R13 ;  /* 0x0000001fff0d7819 */ /* 0x000fe4000001140d */
[----:B----4-:R-:W-:-:S04]  /*1eb70*/  @!P2 LEA R2, P4, R10, R0, 0x2 ;  /* 0x000000000a02a211 */ /* 0x010fc800078810ff */
[----:B------:R-:W-:Y:S02]  /*1eb80*/  @!P2 LEA.HI.X R3, R10, R4, R11, 0x2, P4 ;  /* 0x000000040a03a211 */ /* 0x000fe400020f140b */
[----:B------:R-:W-:Y:S02]  /*1eb90*/  IADD3 R10, R235, 0x40, RZ ;  /* 0x00000040eb0a7810 */ /* 0x000fe40007ffe0ff */
[----:B------:R-:W-:Y:S01]  /*1eba0*/  SHF.R.S32.HI R11, RZ, 0x1f, R5 ;  /* 0x0000001fff0b7819 */ /* 0x000fe20000011405 */
[----:B------:R4:W-:Y:S01]  /*1ebb0*/  @!P2 ST.E.64 [R2.64], R22 ;  /* 0x000000160200a985 */ /* 0x0009e2000c101b06 */
[----:B------:R-:W-:-:S13]  /*1ebc0*/  ISETP.GE.AND P6, PT, R10, c[0x0][0x3c8], PT ;  /* 0x0000f2000a007a0c */ /* 0x000fda0003fc6270 */
[-C--:B-----5:R-:W-:Y:S02]  /*1ebd0*/  @!P6 LEA R8, P0, R10, R0.reuse, 0x2 ;  /* 0x000000000a08e211 */ /* 0x0a0fe400078010ff */
[----:B--2---:R-:W-:Y:S02]  /*1ebe0*/  SHF.R.S32.HI R7, RZ, 0x1f, R12 ;  /* 0x0000001fff077819 */ /* 0x004fe4000001140c */
[----:B------:R-:W-:Y:S02]  /*1ebf0*/  @!P1 LEA R6, P2, R12, R0, 0x2 ;  /* 0x000000000c069211 */ /* 0x000fe400078410ff */
[-C--:B------:R-:W-:Y:S02]  /*1ec00*/  @!P6 LEA.HI.X R9, R10, R4.reuse, R13, 0x2, P0 ;  /* 0x000000040a09e211 */ /* 0x080fe400000f140d */
[----:B------:R-:W-:Y:S02]  /*1ec10*/  @!P1 LEA.HI.X R7, R12, R4, R7, 0x2, P2 ;  /* 0x000000040c079211 */ /* 0x000fe400010f1407 */
[C---:B------:R-:W-:Y:S01]  /*1ec20*/  @!P5 LEA R10, P0, R5.reuse, R0, 0x2 ;  /* 0x00000000050ad211 */ /* 0x040fe200078010ff */
[----:B------:R2:W-:Y:S03]  /*1ec30*/  @!P6 ST.E.64 [R8.64], R36 ;  /* 0x000000240800e985 */ /* 0x0005e6000c101b06 */
[----:B------:R-:W-:Y:S01]  /*1ec40*/  @!P5 LEA.HI.X R11, R5, R4, R11, 0x2, P0 ;  /* 0x00000004050bd211 */ /* 0x000fe200000f140b */
[----:B------:R5:W-:Y:S01]  /*1ec50*/  @!P1 ST.E.64 [R6.64], R32 ;  /* 0x0000002006009985 */ /* 0x000be2000c101b06 */
[----:B----4-:R-:W-:-:S02]  /*1ec60*/  IADD3 R3, R235, 0x58, RZ ;  /* 0x00000058eb037810 */ /* 0x010fc40007ffe0ff */
[----:B------:R-:W-:Y:S01]  /*1ec70*/  IADD3 R2, R235, 0x60, RZ ;  /* 0x00000060eb027810 */ /* 0x000fe20007ffe0ff */
[----:B------:R4:W-:Y:S01]  /*1ec80*/  @!P5 ST.E.64 [R10.64], R44 ;  /* 0x0000002c0a00d985 */ /* 0x0009e2000c101b06 */
[----:B------:R-:W-:Y:S02]  /*1ec90*/  ISETP.GE.AND P3, PT, R3, c[0x0][0x3c8], PT ;  /* 0x0000f20003007a0c */ /* 0x000fe40003f66270 */
[----:B------:R-:W-:Y:S02]  /*1eca0*/  ISETP.GE.AND P4, PT, R2, c[0x0][0x3c8], PT ;  /* 0x0000f20002007a0c */ /* 0x000fe40003f86270 */
[----:B------:R-:W-:-:S04]  /*1ecb0*/  IADD3 R5, R235, 0x70, RZ ;  /* 0x00000070eb057810 */ /* 0x000fc80007ffe0ff */
[----:B------:R-:W-:-:S07]  /*1ecc0*/  ISETP.GE.AND P6, PT, R5, c[0x0][0x3c8], PT ;  /* 0x0000f20005007a0c */ /* 0x000fce0003fc6270 */
[-C--:B------:R-:W-:Y:S02]  /*1ecd0*/  @!P4 LEA R12, P0, R2, R0.reuse, 0x2 ;  /* 0x00000000020cc211 */ /* 0x080fe400078010ff */
[----:B--2---:R-:W-:Y:S02]  /*1ece0*/  SHF.R.S32.HI R9, RZ, 0x1f, R3 ;  /* 0x0000001fff097819 */ /* 0x004fe40000011403 */
[----:B------:R-:W-:Y:S02]  /*1ecf0*/  @!P3 LEA R8, P1, R3, R0, 0x2 ;  /* 0x000000000308b211 */ /* 0x000fe400078210ff */
[----:B-----5:R-:W-:Y:S02]  /*1ed00*/  IADD3 R6, R235, 0x68, RZ ;  /* 0x00000068eb067810 */ /* 0x020fe40007ffe0ff */
[----:B------:R-:W-:Y:S02]  /*1ed10*/  SHF.R.S32.HI R7, RZ, 0x1f, R2 ;  /* 0x0000001fff077819 */ /* 0x000fe40000011402 */
[----:B------:R-:W-:-:S02]  /*1ed20*/  ISETP.GE.AND P2, PT, R6, c[0x0][0x3c8], PT ;  /* 0x0000f20006007a0c */ /* 0x000fc40003f46270 */
[-C--:B------:R-:W-:Y:S02]  /*1ed30*/  @!P3 LEA.HI.X R9, R3, R4.reuse, R9, 0x2, P1 ;  /* 0x000000040309b211 */ /* 0x080fe400008f1409 */
[C---:B------:R-:W-:Y:S02]  /*1ed40*/  IADD3 R3, R235.reuse, 0x78, RZ ;  /* 0x00000078eb037810 */ /* 0x040fe40007ffe0ff */
[----:B------:R-:W-:Y:S01]  /*1ed50*/  @!P4 LEA.HI.X R13, R2, R4, R7, 0x2, P0 ;  /* 0x00000004020dc211 */ /* 0x000fe200000f1407 */
[----:B------:R2:W-:Y:S01]  /*1ed60*/  @!P3 ST.E.64 [R8.64], R40 ;  /* 0x000000280800b985 */ /* 0x0005e2000c101b06 */
[----:B------:R-:W-:Y:S02]  /*1ed70*/  IADD3 R2, R235, 0x80, RZ ;  /* 0x00000080eb027810 */ /* 0x000fe40007ffe0ff */
[----:B------:R-:W-:Y:S01]  /*1ed80*/  ISETP.GE.AND P3, PT, R3, c[0x0][0x3c8], PT ;  /* 0x0000f20003007a0c */ /* 0x000fe20003f66270 */
[----:B------:R5:W-:Y:S01]  /*1ed90*/  @!P4 ST.E.64 [R12.64], R52 ;  /* 0x000000340c00c985 */ /* 0x000be2000c101b06 */
[----:B------:R-:W-:-:S02]  /*1eda0*/  ISETP.GE.AND P5, PT, R2, c[0x0][0x3c8], PT ;  /* 0x0000f20002007a0c */ /* 0x000fc40003fa6270 */
[----:B------:R-:W-:Y:S02]  /*1edb0*/  SHF.R.S32.HI R7, RZ, 0x1f, R6 ;  /* 0x0000001fff077819 */ /* 0x000fe40000011406 */
[----:B----4-:R-:W-:Y:S02]  /*1edc0*/  SHF.R.S32.HI R11, RZ, 0x1f, R5 ;  /* 0x0000001fff0b7819 */ /* 0x010fe40000011405 */
[----:B------:R-:W-:-:S04]  /*1edd0*/  @!P6 LEA R10, P0, R5, R0, 0x2 ;  /* 0x00000000050ae211 */ /* 0x000fc800078010ff */
[----:B------:R-:W-:Y:S02]  /*1ede0*/  @!P6 LEA.HI.X R11, R5, R4, R11, 0x2, P0 ;  /* 0x00000004050be211 */ /* 0x000fe400000f140b */
[----:B------:R-:W-:-:S04]  /*1edf0*/  IADD3 R5, R235, 0x90, RZ ;  /* 0x00000090eb057810 */ /* 0x000fc80007ffe0ff */
[----:B------:R-:W-:Y:S02]  /*1ee00*/  ISETP.GE.AND P4, PT, R5, c[0x0][0x3c8], PT ;  /* 0x0000f20005007a0c */ /* 0x000fe40003f86270 */
[----:B--2---:R-:W-:-:S04]  /*1ee10*/  @!P2 LEA R8, P1, R6, R0, 0x2 ;  /* 0x000000000608a211 */ /* 0x004fc800078210ff */
[----:B------:R-:W-:Y:S02]  /*1ee20*/  @!P2 LEA.HI.X R9, R6, R4, R7, 0x2, P1 ;  /* 0x000000040609a211 */ /* 0x000fe400008f1407 */
[----:B------:R-:W-:Y:S02]  /*1ee30*/  IADD3 R6, R235, 0x88, RZ ;  /* 0x00000088eb067810 */ /* 0x000fe40007ffe0ff */
[----:B------:R-:W-:Y:S01]  /*1ee40*/  SHF.R.S32.HI R7, RZ, 0x1f, R2 ;  /* 0x0000001fff077819 */ /* 0x000fe20000011402 */
[----:B------:R2:W-:Y:S01]  /*1ee50*/  @!P2 ST.E.64 [R8.64], R48 ;  /* 0x000000300800a985 */ /* 0x0005e2000c101b06 */
[----:B------:R-:W-:Y:S02]  /*1ee60*/  ISETP.GE.AND P2, PT, R6, c[0x0][0x3c8], PT ;  /* 0x0000f20006007a0c */ /* 0x000fe40003f46270 */
[C---:B-----5:R-:W-:Y:S01]  /*1ee70*/  @!P5 LEA R12, P0, R2.reuse, R0, 0x2 ;  /* 0x00000000020cd211 */ /* 0x060fe200078010ff */
[----:B------:R4:W-:Y:S03]  /*1ee80*/  @!P6 ST.E.64 [R10.64], R60 ;  /* 0x0000003c0a00e985 */ /* 0x0009e6000c101b06 */
[----:B------:R-:W-:-:S02]  /*1ee90*/  @!P5 LEA.HI.X R13, R2, R4, R7, 0x2, P0 ;  /* 0x00000004020dd211 */ /* 0x000fc400000f1407 */
[----:B------:R-:W-:Y:S02]  /*1eea0*/  IADD3 R2, R235, 0xa0, RZ ;  /* 0x000000a0eb027810 */ /* 0x000fe40007ffe0ff */
[----:B------:R-:W-:Y:S02]  /*1eeb0*/  SHF.R.S32.HI R7, RZ, 0x1f, R5 ;  /* 0x0000001fff077819 */ /* 0x000fe40000011405 */
[----:B--2---:R-:W-:Y:S02]  /*1eec0*/  SHF.R.S32.HI R9, RZ, 0x1f, R3 ;  /* 0x0000001fff097819 */ /* 0x004fe40000011403 */
[-C--:B------:R-:W-:Y:S02]  /*1eed0*/  @!P3 LEA R8, P1, R3, R0.reuse, 0x2 ;  /* 0x000000000308b211 */ /* 0x080fe400078210ff */
[----:B----4-:R-:W-:Y:S02]  /*1eee0*/  @!P4 LEA R10, P0, R5, R0, 0x2 ;  /* 0x00000000050ac211 */ /* 0x010fe400078010ff */
[----:B------:R-:W-:-:S02]  /*1eef0*/  @!P3 LEA.HI.X R9, R3, R4, R9, 0x2, P1 ;  /* 0x000000040309b211 */ /* 0x000fc400008f1409 */
[----:B------:R-:W-:Y:S02]  /*1ef00*/  IADD3 R3, R235, 0x98, RZ ;  /* 0x00000098eb037810 */ /* 0x000fe40007ffe0ff */
[----:B------:R-:W-:Y:S01]  /*1ef10*/  @!P4 LEA.HI.X R11, R5, R4, R7, 0x2, P0 ;  /* 0x00000004050bc211 */ /* 0x000fe200000f1407 */
[----:B------:R2:W-:Y:S01]  /*1ef20*/  @!P3 ST.E.64 [R8.64], R56 ;  /* 0x000000380800b985 */ /* 0x0005e2000c101b06 */
[----:B------:R-:W-:Y:S02]  /*1ef30*/  ISETP.GE.AND P3, PT, R3, c[0x0][0x3c8], PT ;  /* 0x0000f20003007a0c */ /* 0x000fe40003f66270 */
[----:B------:R-:W-:Y:S01]  /*1ef40*/  IADD3 R5, R235, 0xb0, RZ ;  /* 0x000000b0eb057810 */ /* 0x000fe20007ffe0ff */
[----:B------:R4:W-:Y:S01]  /*1ef50*/  @!P5 ST.E.64 [R12.64], R68 ;  /* 0x000000440c00d985 */ /* 0x0009e2000c101b06 */
[----:B------:R-:W-:Y:S02]  /*1ef60*/  ISETP.GE.AND P5, PT, R2, c[0x0][0x3c8], PT ;  /* 0x0000f20002007a0c */ /* 0x000fe40003fa6270 */
[----:B------:R-:W-:-:S02]  /*1ef70*/  SHF.R.S32.HI R7, RZ, 0x1f, R2 ;  /* 0x0000001fff077819 */ /* 0x000fc40000011402 */
[----:B------:R-:W-:Y:S02]  /*1ef80*/  ISETP.GE.AND P6, PT, R5, c[0x0][0x3c8], PT ;  /* 0x0000f20005007a0c */ /* 0x000fe40003fc6270 */
[----:B--2---:R-:W-:Y:S02]  /*1ef90*/  SHF.R.S32.HI R9, RZ, 0x1f, R6 ;  /* 0x0000001fff097819 */ /* 0x004fe40000011406 */
[----:B------:R-:W-:-:S05]  /*1efa0*/  @!P2 LEA R8, P1, R6, R0, 0x2 ;  /* 0x000000000608a211 */ /* 0x000fca00078210ff */
        /* <DEDUP_REMOVED lines=10> */
[----:B--2---:R-:W-:Y:S02]  /*1f050*/  SHF.R.S32.HI R9, RZ, 0x1f, R3 ;  /* 0x0000001fff097819 */ /* 0x004fe40000011403 */
[-C--:B------:R-:W-:Y:S02]  /*1f060*/  @!P3 LEA R8, P1, R3, R0.reuse, 0x2 ;  /* 0x000000000308b211 */ /* 0x080fe400078210ff */
[----:B----4-:R-:W-:Y:S02]  /*1f070*/  @!P6 LEA R10, P0, R5, R0, 0x2 ;  /* 0x00000000050ae211 */ /* 0x010fe400078010ff */
[----:B------:R-:W-:Y:S02]  /*1f080*/  @!P3 LEA.HI.X R9, R3, R4, R9, 0x2, P1 ;  /* 0x000000040309b211 */ /* 0x000fe400008f1409 */
[----:B------:R-:W-:-:S02]  /*1f090*/  IADD3 R3, R235, 0xb8, RZ ;  /* 0x000000b8eb037810 */ /* 0x000fc40007ffe0ff */
[----:B------:R-:W-:Y:S01]  /*1f0a0*/  @!P6 LEA.HI.X R11, R5, R4, R7, 0x2, P0 ;  /* 0x00000004050be211 */ /* 0x000fe200000f1407 */
[----:B------:R2:W-:Y:S01]  /*1f0b0*/  @!P3 ST.E.64 [R8.64], R72 ;  /* 0x000000480800b985 */ /* 0x0005e2000c101b06 */
[----:B------:R-:W-:Y:S02]  /*1f0c0*/  ISETP.GE.AND P3, PT, R3, c[0x0][0x3c8], PT ;  /* 0x0000f20003007a0c */ /* 0x000fe40003f66270 */
[----:B------:R-:W-:Y:S01]  /*1f0d0*/  IADD3 R5, R235, 0xd0, RZ ;  /* 0x000000d0eb057810 */ /* 0x000fe20007ffe0ff */
[----:B------:R4:W-:Y:S01]  /*1f0e0*/  @!P5 ST.E.64 [R12.64], R84 ;  /* 0x000000540c00d985 */ /* 0x0009e2000c101b06 */
[----:B------:R-:W-:Y:S02]  /*1f0f0*/  SHF.R.S32.HI R7, RZ, 0x1f, R2 ;  /* 0x0000001fff077819 */ /* 0x000fe40000011402 */
[----:B------:R-:W-:Y:S02]  /*1f100*/  ISETP.GE.AND P5, PT, R5, c[0x0][0x3c8], PT ;  /* 0x0000f20005007a0c */ /* 0x000fe40003fa6270 */
[----:B--2---:R-:W-:-:S02]  /*1f110*/  SHF.R.S32.HI R9, RZ, 0x1f, R6 ;  /* 0x0000001fff097819 */ /* 0x004fc40000011406 */
[-C--:B------:R-:W-:Y:S02]  /*1f120*/  @!P2 LEA R8, P1, R6, R0.reuse, 0x2 ;  /* 0x000000000608a211 */ /* 0x080fe400078210ff */
[----:B----4-:R-:W-:Y:S02]  /*1f130*/  @!P4 LEA R12, P0, R2, R0, 0x2 ;  /* 0x00000000020cc211 */ /* 0x010fe400078010ff */
[-C--:B------:R-:W-:Y:S02]  /*1f140*/  @!P2 LEA.HI.X R9, R6, R4.reuse, R9, 0x2, P1 ;  /* 0x000000040609a211 */ /* 0x080fe400008f1409 */
[----:B------:R-:W-:Y:S02]  /*1f150*/  IADD3 R6, R235, 0xc8, RZ ;  /* 0x000000c8eb067810 */ /* 0x000fe40007ffe0ff */
[----:B------:R-:W-:Y:S01]  /*1f160*/  @!P4 LEA.HI.X R13, R2, R4, R7, 0x2, P0 ;  /* 0x00000004020dc211 */ /* 0x000fe200000f1407 */
[----:B------:R2:W-:Y:S01]  /*1f170*/  @!P2 ST.E.64 [R8.64], R80 ;  /* 0x000000500800a985 */ /* 0x0005e2000c101b06 */
[----:B------:R-:W-:-:S02]  /*1f180*/  ISETP.GE.AND P2, PT, R6, c[0x0][0x3c8], PT ;  /* 0x0000f20006007a0c */ /* 0x000fc40003f46270 */
[C---:B------:R-:W-:Y:S01]  /*1f190*/  IADD3 R2, R235.reuse, 0xd8, RZ ;  /* 0x000000d8eb027810 */ /* 0x040fe20007ffe0ff */
[----:B------:R4:W-:Y:S01]  /*1f1a0*/  @!P6 ST.E.64 [R10.64], R92 ;  /* 0x0000005c0a00e985 */ /* 0x0009e2000c101b06 */
[----:B------:R-:W-:-:S04]  /*1f1b0*/  IADD3 R7, R235, 0xe0, RZ ;  /* 0x000000e0eb077810 */ /* 0x000fc80007ffe0ff */
[----:B------:R-:W-:Y:S02]  /*1f1c0*/  ISETP.GE.AND P6, PT, R7, c[0x0][0x3c8], PT ;  /* 0x0000f20007007a0c */ /* 0x000fe40003fc6270 */
[----:B--2---:R-:W-:Y:S02]  /*1f1d0*/  SHF.R.S32.HI R9, RZ, 0x1f, R3 ;  /* 0x0000001fff097819 */ /* 0x004fe40000011403 */
[-C--:B------:R-:W-:Y:S02]  /*1f1e0*/  @!P3 LEA R8, P1, R3, R0.reuse, 0x2 ;  /* 0x000000000308b211 */ /* 0x080fe400078210ff */
[----:B----4-:R-:W-:Y:S02]  /*1f1f0*/  @!P5 LEA R10, P0, R5, R0, 0x2 ;  /* 0x00000000050ad211 */ /* 0x010fe400078010ff */
[----:B------:R-:W-:Y:S02]  /*1f200*/  @!P3 LEA.HI.X R9, R3, R4, R9, 0x2, P1 ;  /* 0x000000040309b211 */ /* 0x000fe400008f1409 */
[----:B------:R-:W-:-:S03]  /*1f210*/  SHF.R.S32.HI R3, RZ, 0x1f, R5 ;  /* 0x0000001fff037819 */ /* 0x000fc60000011405 */
[----:B------:R2:W-:Y:S01]  /*1f220*/  @!P3 ST.E.64 [R8.64], R88 ;  /* 0x000000580800b985 */ /* 0x0005e2000c101b06 */
[----:B------:R-:W-:Y:S02]  /*1f230*/  @!P5 LEA.HI.X R11, R5, R4, R3, 0x2, P0 ;  /* 0x00000004050bd211 */ /* 0x000fe400000f1403 */
[----:B------:R-:W-:Y:S01]  /*1f240*/  IADD3 R5, R235, 0xe8, RZ ;  /* 0x000000e8eb057810 */ /* 0x000fe20007ffe0ff */
[----:B------:R4:W-:Y:S01]  /*1f250*/  @!P4 ST.E.64 [R12.64], R100 ;  /* 0x000000640c00c985 */ /* 0x0009e2000c101b06 */
[----:B------:R-:W-:Y:S02]  /*1f260*/  ISETP.GE.AND P4, PT, R2, c[0x0][0x3c8], PT ;  /* 0x0000f20002007a0c */ /* 0x000fe40003f86270 */
[----:B------:R-:W-:Y:S02]  /*1f270*/  ISETP.GE.AND P3, PT, R5, c[0x0][0x3c8], PT ;  /* 0x0000f20005007a0c */ /* 0x000fe40003f66270 */
[----:B------:R-:W-:Y:S02]  /*1f280*/  IADD3 R3, R235, 0xf0, RZ ;  /* 0x000000f0eb037810 */ /* 0x000fe40007ffe0ff */
[----:B--2---:R-:W-:-:S02]  /*1f290*/  SHF.R.S32.HI R9, RZ, 0x1f, R6 ;  /* 0x0000001fff097819 */ /* 0x004fc40000011406 */
[CC--:B------:R-:W-:Y:S02]  /*1f2a0*/  @!P2 LEA R8, P1, R6.reuse, R0.reuse, 0x2 ;  /* 0x000000000608a211 */ /* 0x0c0fe400078210ff */
[----:B----4-:R-:W-:Y:S02]  /*1f2b0*/  @!P6 LEA R12, P0, R7, R0, 0x2 ;  /* 0x00000000070ce211 */ /* 0x010fe400078010ff */
[----:B------:R-:W-:Y:S02]  /*1f2c0*/  @!P2 LEA.HI.X R9, R6, R4, R9, 0x2, P1 ;  /* 0x000000040609a211 */ /* 0x000fe400008f1409 */
[----:B------:R-:W-:Y:S02]  /*1f2d0*/  SHF.R.S32.HI R6, RZ, 0x1f, R2 ;  /* 0x0000001fff067819 */ /* 0x000fe40000011402 */
[----:B------:R-:W-:Y:S01]  /*1f2e0*/  @!P4 LEA R14, P1, R2, R0, 0x2 ;  /* 0x00000000020ec211 */ /* 0x000fe200078210ff */
[----:B------:R2:W-:Y:S01]  /*1f2f0*/  @!P2 ST.E.64 [R8.64], R96 ;  /* 0x000000600800a985 */ /* 0x0005e2000c101b06 */
[----:B------:R-:W-:-:S02]  /*1f300*/  ISETP.GE.AND P2, PT, R3, c[0x0][0x3c8], PT ;  /* 0x0000f20003007a0c */ /* 0x000fc40003f46270 */
[----:B------:R-:W-:Y:S01]  /*1f310*/  @!P4 LEA.HI.X R15, R2, R4, R6, 0x2, P1 ;  /* 0x00000004020fc211 */ /* 0x000fe200008f1406 */
[----:B------:R4:W-:Y:S01]  /*1f320*/  @!P5 ST.E.64 [R10.64], R108 ;  /* 0x0000006c0a00d985 */ /* 0x0009e2000c101b06 */
[----:B------:R-:W-:Y:S02]  /*1f330*/  IADD3 R2, R235, 0xf8, RZ ;  /* 0x000000f8eb027810 */ /* 0x000fe40007ffe0ff */
[----:B------:R-:W-:Y:S01]  /*1f340*/  SHF.R.S32.HI R6, RZ, 0x1f, R5 ;  /* 0x0000001fff067819 */ /* 0x000fe20000011405 */
[----:B------:R1:W-:Y:S01]  /*1f350*/  @!P4 ST.E.64 [R14.64], R160 ;  /* 0x000000a00e00c985 */ /* 0x0003e2000c101b06 */
[----:B------:R-:W-:Y:S02]  /*1f360*/  ISETP.GE.AND P1, PT, R2, c[0x0][0x3c8], PT ;  /* 0x0000f20002007a0c */ /* 0x000fe40003f26270 */
        /* <DEDUP_REMOVED lines=14> */
.L_x_2509:
[----:B------:R-:W-:Y:S05]  /*1f450*/  BSYNC B0 ;  /* 0x0000000000007941 */ /* 0x000fea0003800000 */
.L_x_2508:
[----:B------:R-:W-:Y:S05]  /*1f460*/  BRA.DIV ~URZ, `(.L_x_2510) ;  /* 0x000039027f007947 */ /* 0x000fea000b800000 */
[----:B--2---:R2:W1:Y:S04]  /*1f470*/  SHFL.IDX PT, R4, R16, 0x1, 0x1c1f ;  /* 0x003c1f0010047f89 */ /* 0x00446800000e0000 */
[----:B----4-:R2:W4:Y:S02]  /*1f480*/  SHFL.IDX PT, R0, R17, 0x1, 0x1c1f ;  /* 0x003c1f0011007f89 */ /* 0x01052400000e0000 */
.L_x_2568:
        /* <DEDUP_REMOVED lines=34> */
[----:B------:R-:W-:Y:S02]  /*1f6b0*/  @!P4 LEA R8, P0, R15, R0, 0x2 ;  /* 0x000000000f08c211 */ /* 0x000fe400078010ff */
[----:B------:R-:W-:Y:S01]  /*1f6c0*/  ISETP.GE.AND P1, PT, R13, c[0x0][0x3c8], PT ;  /* 0x0000f2000d007a0c */ /* 0x000fe20003f26270 */
[----:B------:R1:W-:Y:S01]  /*1f6d0*/  @!P5 ST.E.64 [R2.64], R128 ;  /* 0x000000800200d985 */ /* 0x0003e2000c101b06 */
[----:B------:R-:W-:Y:S02]  /*1f6e0*/  @!P4 LEA.HI.X R9, R15, R4, R16, 0x2, P0 ;  /* 0x000000040f09c211 */ /* 0x000fe400000f1410 */
[----:B----4-:R-:W-:Y:S02]  /*1f6f0*/  @!P3 LEA R6, P6, R12, R0, 0x2 ;  /* 0x000000000c06b211 */ /* 0x010fe400078c10ff */
[----:B------:R-:W-:Y:S01]  /*1f700*/  ISETP.GE.AND P0, PT, R10, c[0x0][0x3c8], PT ;  /* 0x0000f2000a007a0c */ /* 0x000fe20003f06270 */
[----:B------:R2:W-:Y:S01]  /*1f710*/  @!P4 ST.E.64 [R8.64], R154 ;  /* 0x0000009a0800c985 */ /* 0x0005e2000c101b06 */
[----:B------:R-:W-:-:S02]  /*1f720*/  @!P3 LEA.HI.X R7, R12, R4, R14, 0x2, P6 ;  /* 0x000000040c07b211 */ /* 0x000fc400030f140e */
[C---:B------:R-:W-:Y:S02]  /*1f730*/  IADD3 R12, R235.reuse, 0x40, RZ ;  /* 0x00000040eb0c7810 */ /* 0x040fe40007ffe0ff */
[C---:B------:R-:W-:Y:S01]  /*1f740*/  IADD3 R15, R235.reuse, 0x30, RZ ;  /* 0x00000030eb0f7810 */ /* 0x040fe20007ffe0ff */
[----:B------:R4:W-:Y:S01]  /*1f750*/  @!P3 ST.E.64 [R6.64], R150 ;  /* 0x000000960600b985 */ /* 0x0009e2000c101b06 */
[----:B------:R-:W-:Y:S02]  /*1f760*/  ISETP.GE.AND P4, PT, R12, c[0x0][0x3c8], PT ;  /* 0x0000f2000c007a0c */ /* 0x000fe40003f86270 */
[----:B------:R-:W-:Y:S02]  /*1f770*/  SHF.R.S32.HI R15, RZ, 0x1f, R15 ;  /* 0x0000001fff0f7819 */ /* 0x000fe4000001140f */
[----:B------:R-:W-:Y:S02]  /*1f780*/  IADD3 R14, R235, 0x48, RZ ;  /* 0x00000048eb0e7810 */ /* 0x000fe40007ffe0ff */
[----:B-1----:R-:W-:-:S04]  /*1f790*/  @!P2 LEA R2, P5, R5, R0, 0x2 ;  /* 0x000000000502a211 */ /* 0x002fc800078a10ff */
[----:B------:R-:W-:Y:S02]  /*1f7a0*/  @!P2 LEA.HI.X R3, R5, R4, R11, 0x2, P5 ;  /* 0x000000040503a211 */ /* 0x000fe400028f140b */
[----:B------:R-:W-:Y:S02]  /*1f7b0*/  IADD3 R11, R235, 0x38, RZ ;  /* 0x00000038eb0b7810 */ /* 0x000fe40007ffe0ff */
        /* <DEDUP_REMOVED lines=10> */
[----:B------:R-:W-:Y:S02]  /*1f860*/  IADD3 R15, R235, 0x40, RZ ;  /* 0x00000040eb0f7810 */ /* 0x000fe40007ffe0ff */
[----:B------:R-:W-:Y:S01]  /*1f870*/  SHF.R.S32.HI R13, RZ, 0x1f, R5 ;  /* 0x0000001fff0d7819 */ /* 0x000fe20000011405 */
[----:B------:R4:W-:Y:S01]  /*1f880*/  @!P0 ST.E.64 [R6.64], R30 ;  /* 0x0000001e06008985 */ /* 0x0009e2000c101b06 */
[----:B------:R-:W-:-:S02]  /*1f890*/  SHF.R.S32.HI R15, RZ, 0x1f, R15 ;  /* 0x0000001fff0f7819 */ /* 0x000fc4000001140f */
[----:B------:R-:W-:-:S04]  /*1f8a0*/  @!P4 LEA R10, P0, R12, R0, 0x2 ;  /* 0x000000000c0ac211 */ /* 0x000fc800078010ff */
[----:B------:R-:W-:Y:S02]  /*1f8b0*/  @!P4 LEA.HI.X R11, R12, R4, R15, 0x2, P0 ;  /* 0x000000040c0bc211 */ /* 0x000fe400000f140f */
[----:B------:R-:W-:Y:S02]  /*1f8c0*/  @!P6 LEA R16, P0, R5, R0, 0x2 ;  /* 0x000000000510e211 */ /* 0x000fe400078010ff */
[C---:B-1----:R-:W-:Y:S01]  /*1f8d0*/  IADD3 R3, R235.reuse, 0x58, RZ ;  /* 0x00000058eb037810 */ /* 0x042fe20007ffe0ff */
[----:B------:R1:W-:Y:S01]  /*1f8e0*/  @!P4 ST.E.64 [R10.64], R38 ;  /* 0x000000260a00c985 */ /* 0x0003e2000c101b06 */
[----:B------:R-:W-:Y:S02]  /*1f8f0*/  IADD3 R2, R235, 0x60, RZ ;  /* 0x00000060eb027810 */ /* 0x000fe40007ffe0ff */
[----:B------:R-:W-:Y:S02]  /*1f900*/  ISETP.GE.AND P5, PT, R3, c[0x0][0x3c8], PT ;  /* 0x0000f20003007a0c */ /* 0x000fe40003fa6270 */
[----:B------:R-:W-:-:S02]  /*1f910*/  SHF.R.S32.HI R12, RZ, 0x1f, R3 ;  /* 0x0000001fff0c7819 */ /* 0x000fc40000011403 */
[----:B---3--:R-:W-:Y:S02]  /*1f920*/  @!P6 LEA.HI.X R17, R5, R4, R13, 0x2, P0 ;  /* 0x000000040511e211 */ /* 0x008fe400000f140d */
[----:B------:R-:W-:Y:S02]  /*1f930*/  ISETP.GE.AND P4, PT, R2, c[0x0][0x3c8], PT ;  /* 0x0000f20002007a0c */ /* 0x000fe40003f86270 */
[----:B--2---:R-:W-:Y:S02]  /*1f940*/  @!P3 LEA R8, P1, R14, R0, 0x2 ;  /* 0x000000000e08b211 */ /* 0x004fe400078210ff */
[C---:B------:R-:W-:Y:S02]  /*1f950*/  IADD3 R5, R235.reuse, 0x70, RZ ;  /* 0x00000070eb057810 */ /* 0x040fe40007ffe0ff */
[----:B----4-:R-:W-:Y:S02]  /*1f960*/  SHF.R.S32.HI R7, RZ, 0x1f, R14 ;  /* 0x0000001fff077819 */ /* 0x010fe4000001140e */
[----:B------:R-:W-:-:S02]  /*1f970*/  IADD3 R6, R235, 0x68, RZ ;  /* 0x00000068eb067810 */ /* 0x000fc40007ffe0ff */
[----:B------:R-:W-:Y:S02]  /*1f980*/  @!P3 LEA.HI.X R9, R14, R4, R7, 0x2, P1 ;  /* 0x000000040e09b211 */ /* 0x000fe400008f1407 */
[C---:B------:R-:W-:Y:S02]  /*1f990*/  @!P5 LEA R14, P1, R3.reuse, R0, 0x2 ;  /* 0x00000000030ed211 */ /* 0x040fe400078210ff */
[----:B------:R-:W-:Y:S01]  /*1f9a0*/  ISETP.GE.AND P2, PT, R6, c[0x0][0x3c8], PT ;  /* 0x0000f20006007a0c */ /* 0x000fe20003f46270 */
[----:B------:R2:W-:Y:S01]  /*1f9b0*/  @!P3 ST.E.64 [R8.64], R34 ;  /* 0x000000220800b985 */ /* 0x0005e2000c101b06 */
[----:B------:R-:W-:Y:S02]  /*1f9c0*/  @!P5 LEA.HI.X R15, R3, R4, R12, 0x2, P1 ;  /* 0x00000004030fd211 */ /* 0x000fe400008f140c */
[----:B------:R-:W-:Y:S01]  /*1f9d0*/  ISETP.GE.AND P1, PT, R5, c[0x0][0x3c8], PT ;  /* 0x0000f20005007a0c */ /* 0x000fe20003f26270 */
[----:B------:R3:W-:Y:S01]  /*1f9e0*/  @!P6 ST.E.64 [R16.64], R46 ;  /* 0x0000002e1000e985 */ /* 0x0007e2000c101b06 */
[----:B------:R-:W-:-:S02]  /*1f9f0*/  @!P4 LEA R12, P0, R2, R0, 0x2 ;  /* 0x00000000020cc211 */ /* 0x000fc400078010ff */
[----:B------:R-:W-:Y:S01]  /*1fa00*/  SHF.R.S32.HI R7, RZ, 0x1f, R6 ;  /* 0x0000001fff077819 */ /* 0x000fe20000011406 */
[----:B------:R4:W-:Y:S01]  /*1fa10*/  @!P5 ST.E.64 [R14.64], R42 ;  /* 0x0000002a0e00d985 */ /* 0x0009e2000c101b06 */
[----:B------:R-:W-:-:S03]  /*1fa20*/  IADD3 R3, R235, 0x78, RZ ;  /* 0x00000078eb037810 */ /* 0x000fc60007ffe0ff */
[----:B-1----:R-:W-:-:S04]  /*1fa30*/  @!P2 LEA R10, P3, R6, R0, 0x2 ;  /* 0x00000000060aa211 */ /* 0x002fc800078610ff */
[----:B------:R-:W-:Y:S02]  /*1fa40*/  @!P2 LEA.HI.X R11, R6, R4, R7, 0x2, P3 ;  /* 0x00000004060ba211 */ /* 0x000fe400018f1407 */
[----:B------:R-:W-:Y:S02]  /*1fa50*/  IADD3 R7, R235, 0x88, RZ ;  /* 0x00000088eb077810 */ /* 0x000fe40007ffe0ff */
[----:B------:R-:W-:Y:S02]  /*1fa60*/  SHF.R.S32.HI R6, RZ, 0x1f, R3 ;  /* 0x0000001fff067819 */ /* 0x000fe40000011403 */
[----:B------:R-:W-:Y:S02]  /*1fa70*/  ISETP.GE.AND P5, PT, R7, c[0x0][0x3c8], PT ;  /* 0x0000f20007007a0c */ /* 0x000fe40003fa6270 */
[----:B--2---:R-:W-:Y:S02]  /*1fa80*/  SHF.R.S32.HI R8, RZ, 0x1f, R2 ;  /* 0x0000001fff087819 */ /* 0x004fe40000011402 */
[----:B------:R-:W-:-:S02]  /*1fa90*/  SHF.R.S32.HI R9, RZ, 0x1f, R5 ;  /* 0x0000001fff097819 */ /* 0x000fc40000011405 */
[C---:B------:R-:W-:Y:S02]  /*1faa0*/  @!P4 LEA.HI.X R13, R2.reuse, R4, R8, 0x2, P0 ;  /* 0x00000004020dc211 */ /* 0x040fe400000f1408 */
[----:B------:R-:W-:Y:S02]  /*1fab0*/  @!P1 LEA R18, P4, R5, R0, 0x2 ;  /* 0x0000000005129211 */ /* 0x000fe400078810ff */
[----:B------:R-:W-:Y:S02]  /*1fac0*/  ISETP.GE.AND P0, PT, R3, c[0x0][0x3c8], PT ;  /* 0x0000f20003007a0c */ /* 0x000fe40003f06270 */
[----:B------:R-:W-:Y:S02]  /*1fad0*/  @!P1 LEA.HI.X R19, R5, R4, R9, 0x2, P4 ;  /* 0x0000000405139211 */ /* 0x000fe400020f1409 */
[----:B------:R-:W-:Y:S02]  /*1fae0*/  ISETP.GE.AND P4, PT, R2, c[0x0][0x3c8], PT ;  /* 0x0000f20002007a0c */ /* 0x000fe40003f86270 */
[----:B------:R-:W-:-:S02]  /*1faf0*/  IADD3 R8, R235, 0x80, RZ ;  /* 0x00000080eb087810 */ /* 0x000fc40007ffe0ff */
[----:B------:R-:W-:Y:S02]  /*1fb00*/  SHF.R.S32.HI R5, RZ, 0x1f, R7 ;  /* 0x0000001fff057819 */ /* 0x000fe40000011407 */
[----:B------:R-:W-:Y:S02]  /*1fb10*/  ISETP.GE.AND P6, PT, R8, c[0x0][0x3c8], PT ;  /* 0x0000f20008007a0c */ /* 0x000fe40003fc6270 */
[----:B------:R-:W-:Y:S02]  /*1fb20*/  IADD3 R2, R235, 0x90, RZ ;  /* 0x00000090eb027810 */ /* 0x000fe40007ffe0ff */
[C---:B---3--:R-:W-:Y:S02]  /*1fb30*/  @!P0 LEA R16, P3, R3.reuse, R0, 0x2 ;  /* 0x0000000003108211 */ /* 0x048fe400078610ff */
[----:B------:R-:W-:Y:S01]  /*1fb40*/  SHF.R.S32.HI R9, RZ, 0x1f, R2 ;  /* 0x0000001fff097819 */ /* 0x000fe20000011402 */
[----:B------:R1:W-:Y:S01]  /*1fb50*/  @!P4 ST.E.64 [R12.64], R54 ;  /* 0x000000360c00c985 */ /* 0x0003e2000c101b06 */
[----:B------:R-:W-:-:S02]  /*1fb60*/  @!P0 LEA.HI.X R17, R3, R4, R6, 0x2, P3 ;  /* 0x0000000403118211 */ /* 0x000fc400018f1406 */
[C---:B------:R-:W-:Y:S01]  /*1fb70*/  IADD3 R6, R235.reuse, 0x98, RZ ;  /* 0x00000098eb067810 */ /* 0x040fe20007ffe0ff */
[----:B------:R2:W-:Y:S01]  /*1fb80*/  @!P2 ST.E.64 [R10.64], R50 ;  /* 0x000000320a00a985 */ /* 0x0005e2000c101b06 */
[----:B------:R-:W-:Y:S02]  /*1fb90*/  SHF.R.S32.HI R3, RZ, 0x1f, R8 ;  /* 0x0000001fff037819 */ /* 0x000fe40000011408 */
[----:B----4-:R-:W-:Y:S01]  /*1fba0*/  @!P6 LEA R14, P3, R8, R0, 0x2 ;  /* 0x00000000080ee211 */ /* 0x010fe200078610ff */
[----:B------:R-:W-:Y:S01]  /*1fbb0*/  @!P1 ST.E.64 [R18.64], R62 ;  /* 0x0000003e12009985 */ /* 0x000fe2000c101b06 */
[----:B------:R-:W-:Y:S02]  /*1fbc0*/  ISETP.GE.AND P4, PT, R6, c[0x0][0x3c8], PT ;  /* 0x0000f20006007a0c */ /* 0x000fe40003f86270 */
[----:B------:R-:W-:Y:S01]  /*1fbd0*/  @!P6 LEA.HI.X R15, R8, R4, R3, 0x2, P3 ;  /* 0x00000004080fe211 */ /* 0x000fe200018f1403 */
[----:B------:R3:W-:Y:S01]  /*1fbe0*/  @!P0 ST.E.64 [R16.64], R58 ;  /* 0x0000003a10008985 */ /* 0x0007e2000c101b06 */
[----:B------:R-:W-:-:S03]  /*1fbf0*/  IADD3 R3, R235, 0xa8, RZ ;  /* 0x000000a8eb037810 */ /* 0x000fc60007ffe0ff */
[----:B------:R-:W-:Y:S01]  /*1fc00*/  @!P6 ST.E.64 [R14.64], R70 ;  /* 0x000000460e00e985 */ /* 0x000fe2000c101b06 */
[----:B------:R-:W-:-:S05]  /*1fc10*/  ISETP.GE.AND P6, PT, R2, c[0x0][0x3c8], PT ;  /* 0x0000f20002007a0c */ /* 0x000fca0003fc6270 */
[-C--:B------:R-:W-:Y:S02]  /*1fc20*/  @!P4 LEA R8, P1, R6, R0.reuse, 0x2 ;  /* 0x000000000608c211 */ /* 0x080fe400078210ff */
        /* <DEDUP_REMOVED lines=8> */
[-C--:B------:R-:W-:Y:S02]  /*1fcb0*/  @!P2 LEA.HI.X R11, R2, R4.reuse, R9, 0x2, P0 ;  /* 0x00000004020ba211 */ /* 0x080fe400000f1409 */
[----:B------:R-:W-:Y:S02]  /*1fcc0*/  ISETP.GE.AND P2, PT, R3, c[0x0][0x3c8], PT ;  /* 0x0000f20003007a0c */ /* 0x000fe40003f46270 */
[----:B------:R-:W-:Y:S01]  /*1fcd0*/  @!P4 LEA.HI.X R9, R6, R4, R7, 0x2, P1 ;  /* 0x000000040609c211 */ /* 0x000fe200008f1407 */
[----:B------:R2:W-:Y:S01]  /*1fce0*/  @!P6 ST.E.64 [R10.64], R78 ;  /* 0x0000004e0a00e985 */ /* 0x0005e2000c101b06 */
[----:B---3--:R-:W-:Y:S02]  /*1fcf0*/  @!P3 LEA R16, P0, R5, R0, 0x2 ;  /* 0x000000000510b211 */ /* 0x008fe400078010ff */
[C---:B------:R-:W-:Y:S01]  /*1fd00*/  IADD3 R6, R235.reuse, 0xb8, RZ ;  /* 0x000000b8eb067810 */ /* 0x040fe20007ffe0ff */
[----:B------:R3:W-:Y:S01]  /*1fd10*/  @!P4 ST.E.64 [R8.64], R74 ;  /* 0x0000004a0800c985 */ /* 0x0007e2000c101b06 */
[----:B------:R-:W-:-:S02]  /*1fd20*/  IADD3 R7, R235, 0xb0, RZ ;  /* 0x000000b0eb077810 */ /* 0x000fc40007ffe0ff */
[----:B------:R-:W-:Y:S02]  /*1fd30*/  IADD3 R2, R235, 0xc8, RZ ;  /* 0x000000c8eb027810 */ /* 0x000fe40007ffe0ff */
[----:B------:R-:W-:Y:S02]  /*1fd40*/  ISETP.GE.AND P1, PT, R7, c[0x0][0x3c8], PT ;  /* 0x0000f20007007a0c */ /* 0x000fe40003f26270 */
[----:B-1----:R-:W-:Y:S02]  /*1fd50*/  SHF.R.S32.HI R13, RZ, 0x1f, R5 ;  /* 0x0000001fff0d7819 */ /* 0x002fe40000011405 */
[----:B------:R-:W-:Y:S02]  /*1fd60*/  SHF.R.S32.HI R12, RZ, 0x1f, R3 ;  /* 0x0000001fff0c7819 */ /* 0x000fe40000011403 */
[----:B------:R-:W-:Y:S02]  /*1fd70*/  @!P3 LEA.HI.X R17, R5, R4, R13, 0x2, P0 ;  /* 0x000000040511b211 */ /* 0x000fe400000f140d */
[----:B------:R-:W-:-:S02]  /*1fd80*/  ISETP.GE.AND P0, PT, R6, c[0x0][0x3c8], PT ;  /* 0x0000f20006007a0c */ /* 0x000fc40003f06270 */
[C---:B------:R-:W-:Y:S01]  /*1fd90*/  @!P2 LEA R14, P5, R3.reuse, R0, 0x2 ;  /* 0x00000000030ea211 */ /* 0x040fe200078a10ff */
[----:B------:R1:W-:Y:S01]  /*1fda0*/  @!P3 ST.E.64 [R16.64], R86 ;  /* 0x000000561000b985 */ /* 0x0003e2000c101b06 */
[----:B------:R-:W-:Y:S02]  /*1fdb0*/  SHF.R.S32.HI R5, RZ, 0x1f, R6 ;  /* 0x0000001fff057819 */ /* 0x000fe40000011406 */
[----:B------:R-:W-:Y:S02]  /*1fdc0*/  @!P2 LEA.HI.X R15, R3, R4, R12, 0x2, P5 ;  /* 0x00000004030fa211 */ /* 0x000fe400028f140c */
[----:B------:R-:W-:Y:S02]  /*1fdd0*/  IADD3 R3, R235, 0xc0, RZ ;  /* 0x000000c0eb037810 */ /* 0x000fe40007ffe0ff */
[----:B------:R-:W-:Y:S01]  /*1fde0*/  @!P1 LEA R12, P5, R7, R0, 0x2 ;  /* 0x00000000070c9211 */ /* 0x000fe200078a10ff */
[----:B------:R4:W-:Y:S01]  /*1fdf0*/  @!P2 ST.E.64 [R14.64], R82 ;  /* 0x000000520e00a985 */ /* 0x0009e2000c101b06 */
[----:B------:R-:W-:-:S02]  /*1fe00*/  ISETP.GE.AND P6, PT, R3, c[0x0][0x3c8], PT ;  /* 0x0000f20003007a0c */ /* 0x000fc40003fc6270 */
[C---:B--2---:R-:W-:Y:S02]  /*1fe10*/  @!P0 LEA R10, P4, R6.reuse, R0, 0x2 ;  /* 0x00000000060a8211 */ /* 0x044fe400078810ff */
[----:B---3--:R-:W-:Y:S02]  /*1fe20*/  SHF.R.S32.HI R8, RZ, 0x1f, R7 ;  /* 0x0000001fff087819 */ /* 0x008fe40000011407 */
[-C--:B------:R-:W-:Y:S02]  /*1fe30*/  @!P0 LEA.HI.X R11, R6, R4.reuse, R5, 0x2, P4 ;  /* 0x00000004060b8211 */ /* 0x080fe400020f1405 */
[----:B------:R-:W-:Y:S02]  /*1fe40*/  ISETP.GE.AND P4, PT, R2, c[0x0][0x3c8], PT ;  /* 0x0000f20002007a0c */ /* 0x000fe40003f86270 */
[----:B------:R-:W-:Y:S02]  /*1fe50*/  SHF.R.S32.HI R5, RZ, 0x1f, R3 ;  /* 0x0000001fff057819 */ /* 0x000fe40000011403 */
[----:B------:R-:W-:-:S02]  /*1fe60*/  @!P1 LEA.HI.X R13, R7, R4, R8, 0x2, P5 ;  /* 0x00000004070d9211 */ /* 0x000fc400028f1408 */
[C---:B------:R-:W-:Y:S02]  /*1fe70*/  IADD3 R7, R235.reuse, 0xd0, RZ ;  /* 0x000000d0eb077810 */ /* 0x040fe40007ffe0ff */
[----:B------:R-:W-:Y:S01]  /*1fe80*/  IADD3 R8, R235, 0xd8, RZ ;  /* 0x000000d8eb087810 */ /* 0x000fe20007ffe0ff */
[----:B------:R2:W-:Y:S01]  /*1fe90*/  @!P1 ST.E.64 [R12.64], R162 ;  /* 0x000000a20c009985 */ /* 0x0005e2000c101b06 */
[----:B------:R-:W-:Y:S02]  /*1fea0*/  ISETP.GE.AND P5, PT, R7, c[0x0][0x3c8], PT ;  /* 0x0000f20007007a0c */ /* 0x000fe40003fa6270 */
[----:B------:R-:W-:Y:S01]  /*1feb0*/  SHF.R.S32.HI R6, RZ, 0x1f, R2 ;  /* 0x0000001fff067819 */ /* 0x000fe20000011402 */
[----:B------:R3:W-:Y:S01]  /*1fec0*/  @!P0 ST.E.64 [R10.64], R90 ;  /* 0x0000005a0a008985 */ /* 0x0007e2000c101b06 */
[----:B-1----:R-:W-:Y:S02]  /*1fed0*/  @!P4 LEA R16, P2, R2, R0, 0x2 ;  /* 0x000000000210c211 */ /* 0x002fe400078410ff */
[----:B------:R-:W-:-:S02]  /*1fee0*/  ISETP.GE.AND P4, PT, R8, c[0x0][0x3c8], PT ;  /* 0x0000f20008007a0c */ /* 0x000fc40003f86270 */
[----:B------:R-:W-:Y:S02]  /*1fef0*/  SHF.R.S32.HI R9, RZ, 0x1f, R8 ;  /* 0x0000001fff097819 */ /* 0x000fe40000011408 */
[----:B----4-:R-:W-:-:S04]  /*1ff00*/  @!P6 LEA R14, P3, R3, R0, 0x2 ;  /* 0x00000000030ee211 */ /* 0x010fc800078610ff */
[----:B------:R-:W-:Y:S02]  /*1ff10*/  @!P6 LEA.HI.X R15, R3, R4, R5, 0x2, P3 ;  /* 0x00000004030fe211 */ /* 0x000fe400018f1405 */
[C---:B------:R-:W-:Y:S02]  /*1ff20*/  ISETP.GE.AND P3, PT, R2.reuse, c[0x0][0x3c8], PT ;  /* 0x0000f20002007a0c */ /* 0x040fe40003f66270 */
[----:B------:R-:W-:Y:S01]  /*1ff30*/  SHF.R.S32.HI R3, RZ, 0x1f, R7 ;  /* 0x0000001fff037819 */ /* 0x000fe20000011407 */
[----:B------:R-:W-:Y:S01]  /*1ff40*/  @!P6 ST.E.64 [R14.64], R166 ;  /* 0x000000a60e00e985 */ /* 0x000fe2000c101b06 */
[----:B------:R-:W-:Y:S02]  /*1ff50*/  IADD3 R5, R235, 0xe8, RZ ;  /* 0x000000e8eb057810 */ /* 0x000fe40007ffe0ff */
[----:B------:R-:W-:Y:S02]  /*1ff60*/  ISETP.GE.AND P6, PT, R2, c[0x0][0x3c8], PT ;  /* 0x0000f20002007a0c */ /* 0x000fe40003fc6270 */
[----:B--2---:R-:W-:-:S05]  /*1ff70*/  @!P5 LEA R12, P1, R7, R0, 0x2 ;  /* 0x00000000070cd211 */ /* 0x004fca00078210ff */
[-C--:B------:R-:W-:Y:S02]  /*1ff80*/  @!P3 LEA.HI.X R17, R2, R4.reuse, R6, 0x2, P2 ;  /* 0x000000040211b211 */ /* 0x080fe400010f1406 */
[----:B------:R-:W-:Y:S02]  /*1ff90*/  IADD3 R6, R235, 0xe0, RZ ;  /* 0x000000e0eb067810 */ /* 0x000fe40007ffe0ff */
[----:B------:R-:W-:Y:S02]  /*1ffa0*/  @!P5 LEA.HI.X R13, R7, R4, R3, 0x2, P1 ;  /* 0x00000004070dd211 */ /* 0x000fe400008f1403 */
[----:B------:R-:W-:Y:S01]  /*1ffb0*/  @!P6 ST.E.64 [R16.64], R170 ;  /* 0x000000aa1000e985 */ /* 0x000fe2000c101b06 */
[----:B------:R-:W-:Y:S02]  /*1ffc0*/  ISETP.GE.AND P3, PT, R6, c[0x0][0x3c8], PT ;  /* 0x0000f20006007a0c */ /* 0x000fe40003f66270 */
[----:B------:R-:W-:Y:S01]  /*1ffd0*/  ISETP.GE.AND P2, PT, R5, c[0x0][0x3c8], PT ;  /* 0x0000f20005007a0c */ /* 0x000fe20003f46270 */
[----:B------:R-:W-:Y:S01]  /*1ffe0*/  @!P5 ST.E.64 [R12.64], R168 ;  /* 0x000000a80c00d985 */ /* 0x000fe2000c101b06 */
[----:B------:R-:W-:-:S02]  /*1fff0*/  IADD3 R3, R235, 0xf0, RZ ;  /* 0x000000f0eb037810 */ /* 0x000fc40007ffe0ff */
[C---:B---3--:R-:W-:Y:S02]  /*20000*/  @!P4 LEA R10, P0, R8.reuse, R0, 0x2 ;  /* 0x00000000080ac211 */ /* 0x048fe400078010ff */
[----:B------:R-:W-:Y:S02]  /*20010*/  ISETP.GE.AND P1, PT, R3, c[0x0][0x3c8], PT ;  /* 0x0000f20003007a0c */ /* 0x000fe40003f26270 */
[----:B------:R-:W-:Y:S02]  /*20020*/  @!P4 LEA.HI.X R11, R8, R4, R9, 0x2, P0 ;  /* 0x00000004080bc211 */ /* 0x000fe400000f1409 */
[----:B------:R-:W-:Y:S02]  /*20030*/  SHF.R.S32.HI R7, RZ, 0x1f, R6 ;  /* 0x0000001fff077819 */ /* 0x000fe40000011406 */
[C---:B------:R-:W-:Y:S01]  /*20040*/  @!P3 LEA R8, P0, R6.reuse, R0, 0x2 ;  /* 0x000000000608b211 */ /* 0x040fe200078010ff */
[----:B------:R-:W-:Y:S03]  /*20050*/  @!P4 ST.E.64 [R10.64], R110 ;  /* 0x0000006e0a00c985 */ /* 0x000fe6000c101b06 */
[----:B------:R-:W-:-:S02]  /*20060*/  @!P3 LEA.HI.X R9, R6, R4, R7, 0x2, P0 ;  /* 0x000000040609b211 */ /* 0x000fc400000f1407 */
        /* <DEDUP_REMOVED lines=17> */
.L_x_2490:
[----:B------:R-:W2:Y:S04]  /*20180*/  LDL.LU R0, [R1+0x4c] ;  /* 0x00004c0001007983 */ /* 0x000ea80000300800 */
[----:B------:R-:W3:Y:S04]  /*20190*/  LDL R8, [R1+0x10] ;  /* 0x0000100001087983 */ /* 0x000ee80000100800 */
[----:B------:R-:W4:Y:S01]  /*201a0*/  LDL R7, [R1+0x24] ;  /* 0x0000240001077983 */ /* 0x000f220000100800 */
        /* <DEDUP_REMOVED lines=13> */
[----:B-1----:R-:W-:Y:S01]  /*20280*/  SEL R18, R0, c[0x0][0x3d4], P0 ;  /* 0x0000f50000127a07 */ /* 0x002fe20000000000 */
[----:B------:R-:W-:Y:S05]  /*20290*/  @P1 BRA `(.L_x_2511) ;  /* 0x0000004000001947 */ /* 0x000fea0003800000 */
[----:B------:R-:W-:Y:S05]  /*202a0*/  @!P2 BRA `(.L_x_2511) ;  /* 0x000000300000a947 */ /* 0x000fea0003800000 */
[----:B------:R1:W2:Y:S04]  /*202b0*/  LDG.E R0, [R4.64] ;  /* 0x0000000604007981 */ /* 0x0002a8000c1e1900 */
[----:B-1-3--:R-:W2:Y:S02]  /*202c0*/  LDG.E R4, [R4.64+0x4] ;  /* 0x0000040604047981 */ /* 0x00aea4000c1e1900 */
[----:B--2--5:R-:W-:Y:S02]  /*202d0*/  IADD3 R19, -R0, R4, RZ ;  /* 0x0000000400137210 */ /* 0x024fe40007ffe1ff */
.L_x_2511:
[----:B------:R-:W1:Y:S01]  /*202e0*/  S2R R21, SR_TID.X ;  /* 0x0000000000157919 */ /* 0x000e620000002100 */
[----:B------:R-:W-:Y:S01]  /*202f0*/  BSSY B0, `(.L_x_2512) ;  /* 0x0000038000007945 */ /* 0x000fe20003800000 */
[----:B------:R-:W-:Y:S02]  /*20300*/  SEL R12, R8, RZ, !P2 ;  /* 0x000000ff080c7207 */ /* 0x000fe40005000000 */
[----:B------:R-:W-:-:S02]  /*20310*/  SEL R20, R7, RZ, !P2 ;  /* 0x000000ff07147207 */ /* 0x000fc40005000000 */
[----:B-----5:R-:W-:Y:S02]  /*20320*/  SHF.R.S32.HI R17, RZ, 0x1f, R6 ;  /* 0x0000001fff117819 */ /* 0x020fe40000011406 */
[----:B-1----:R-:W-:-:S13]  /*20330*/  ISETP.GT.AND P0, PT, R21, 0x7f, PT ;  /* 0x0000007f1500780c */ /* 0x002fda0003f04270 */
[----:B------:R-:W-:Y:S05]  /*20340*/  @P0 BRA `(.L_x_2513) ;  /* 0x0000032000000947 */ /* 0x000fea0003800000 */
[----:B---3--:R-:W2:Y:S01]  /*20350*/  LDL R2, [R1+0x20] ;  /* 0x0000200001027983 */ /* 0x008ea20000100800 */
        /* <DEDUP_REMOVED lines=49> */
.L_x_2513:
[----:B------:R-:W-:Y:S05]  /*20670*/  BSYNC B0 ;  /* 0x0000000000007941 */ /* 0x000fea0003800000 */
.L_x_2512:
[----:B------:R-:W-:-:S13]  /*20680*/  ISETP.GT.AND P0, PT, R18, 0x1, PT ;  /* 0x000000011200780c */ /* 0x000fda0003f04270 */
[----:B------:R-:W-:Y:S05]  /*20690*/  @P0 BRA `(.L_x_2505) ;  /* 0x000008d000000947 */ /* 0x000fea0003800000 */
[----:B------:R-:W2:Y:S04]  /*206a0*/  LDL.LU R8, [R1+0x1c] ;  /* 0x00001c0001087983 */ /* 0x000ea80000300800 */
[----:B------:R-:W4:Y:S01]  /*206b0*/  LDL.LU R7, [R1+0x20] ;  /* 0x0000200001077983 */ /* 0x000f220000300800 */
[----:B-1-3--:R-:W-:Y:S01]  /*206c0*/  SHF.R.S32.HI R4, RZ, 0x1f, R21 ;  /* 0x0000001fff047819 */ /* 0x00afe20000011415 */
        /* <DEDUP_REMOVED lines=12> */
[----:B--2---:R-:W-:-:S04]  /*20790*/  IMAD.WIDE.U32 R2, R8, c[0x0][0x3e8], R2 ;  /* 0x0000fa0008027a25 */ /* 0x004fc800078e0002 */
[----:B----4-:R-:W-:Y:S01]  /*207a0*/  IMAD.IADD R4, R7, 0x1, R0 ;  /* 0x0000000107047824 */ /* 0x010fe200078e0200 */
[----:B------:R-:W-:Y:S01]  /*207b0*/  IADD3 R13, R225, R7, RZ ;  /* 0x00000007e10d7210 */ /* 0x000fe20007ffe0ff */
[----:B------:R-:W-:Y:S02]  /*207c0*/  IMAD R3, R8, c[0x0][0x3ec], R3 ;  /* 0x0000fb0008037a24 */ /* 0x000fe400078e0203 */
[----:B------:R-:W-:Y:S01]  /*207d0*/  @P0 IMAD.HI.U32 R6, R4, c[0x0][0x4ec], RZ ;  /* 0x00013b0004060a27 */ /* 0x000fe200078e00ff */
[----:B------:R-:W-:-:S03]  /*207e0*/  MOV R0, R4 ;  /* 0x0000000400007202 */ /* 0x000fc60000000f00 */
[----:B------:R-:W-:Y:S01]  /*207f0*/  IMAD.WIDE.U32 R2, R12, c[0x0][0x3f0], R2 ;  /* 0x0000fc000c027a25 */ /* 0x000fe200078e0002 */
[----:B------:R-:W-:-:S04]  /*20800*/  @P0 SHF.R.U32.HI R0, RZ, c[0x0][0x4f0], R6 ;  /* 0x00013c00ff000a19 */ /* 0x000fc80000011606 */
[--C-:B------:R-:W-:Y:S02]  /*20810*/  SHF.R.S32.HI R6, RZ, 0x1f, R0.reuse ;  /* 0x0000001fff067819 */ /* 0x100fe40000011400 */
[----:B------:R-:W-:Y:S01]  /*20820*/  IADD3 R3, R3, R5, RZ ;  /* 0x0000000503037210 */ /* 0x000fe20007ffe0ff */
[----:B------:R-:W-:Y:S02]  /*20830*/  IMAD.MOV R5, RZ, RZ, -R0 ;  /* 0x000000ffff057224 */ /* 0x000fe400078e0a00 */
[----:B------:R-:W-:Y:S02]  /*20840*/  IMAD R6, R6, c[0x0][0x3e0], RZ ;  /* 0x0000f80006067a24 */ /* 0x000fe400078e02ff */
        /* <DEDUP_REMOVED lines=13> */
.L_x_2569:
[----:B------:R-:W-:Y:S05]  /*20920*/  BRA.DIV ~URZ, `(.L_x_2515) ;  /* 0x000025827f007947 */ /* 0x000fea000b800000 */
[----:B------:R3:W4:Y:S02]  /*20930*/  SHFL.IDX PT, R2, R14, RZ, 0x181f ;  /* 0x00181fff0e027589 */ /* 0x00072400000e0000 */
.L_x_2570:
        /* <DEDUP_REMOVED lines=27> */
.L_x_2517:
[----:B------:R-:W-:Y:S05]  /*20af0*/  BSYNC B0 ;  /* 0x0000000000007941 */ /* 0x000fea0003800000 */
.L_x_2516:
[----:B------:R-:W-:Y:S05]  /*20b00*/  BRA.DIV ~URZ, `(.L_x_2518) ;  /* 0x000024127f007947 */ /* 0x000fea000b800000 */
[----:B--2---:R2:W1:Y:S04]  /*20b10*/  SHFL.IDX PT, R10, R11, 0x1, 0x181f ;  /* 0x00381f000b0a7f89 */ /* 0x00446800000e0000 */
[----:B----4-:R2:W4:Y:S02]  /*20b20*/  SHFL.IDX PT, R2, R14, 0x1, 0x181f ;  /* 0x00381f000e027f89 */ /* 0x01052400000e0000 */
.L_x_2571:
        /* <DEDUP_REMOVED lines=20> */
.L_x_2520:
[----:B------:R-:W-:Y:S05]  /*20c70*/  BSYNC B0 ;  /* 0x0000000000007941 */ /* 0x000fea0003800000 */
.L_x_2519:
[----:B------:R-:W-:Y:S05]  /*20c80*/  BRA.DIV ~URZ, `(.L_x_2521) ;  /* 0x000023627f007947 */ /* 0x000fea000b800000 */
[----:B-1----:R1:W2:Y:S02]  /*20c90*/  SHFL.IDX PT, R10, R11, 0x2, 0x181f ;  /* 0x00581f000b0a7f89 */ /* 0x0022a400000e0000 */
.L_x_2572:
[----:B------:R-:W-:Y:S05]  /*20ca0*/  BRA.DIV ~URZ, `(.L_x_2522) ;  /* 0x000023b27f007947 */ /* 0x000fea000b800000 */
[----:B----4-:R4:W1:Y:S02]  /*20cb0*/  SHFL.IDX PT, R2, R14, 0x2, 0x181f ;  /* 0x00581f000e027f89 */ /* 0x01086400000e0000 */
.L_x_2573:
        /* <DEDUP_REMOVED lines=20> */
.L_x_2524:
[----:B------:R-:W-:Y:S05]  /*20e00*/  BSYNC B0 ;  /* 0x0000000000007941 */ /* 0x000fea0003800000 */
.L_x_2523:
[----:B------:R-:W-:Y:S05]  /*20e10*/  BRA.DIV ~URZ, `(.L_x_2525) ;  /* 0x000022b27f007947 */ /* 0x000fea000b800000 */
[----:B--2---:R2:W3:Y:S04]  /*20e20*/  SHFL.IDX PT, R10, R11, 0x3, 0x181f ;  /* 0x00781f000b0a7f89 */ /* 0x0044e800000e0000 */
[----:B-1----:R2:W1:Y:S02]  /*20e30*/  SHFL.IDX PT, R2, R14, 0x3, 0x181f ;  /* 0x00781f000e027f89 */ /* 0x00246400000e0000 */
.L_x_2574:
        /* <DEDUP_REMOVED lines=19> */
.L_x_2505:
[----:B------:R-:W-:Y:S05]  /*20f70*/  BSYNC B1 ;  /* 0x0000000000017941 */ /* 0x000fea0003800000 */
.L_x_2489:
[----:B-1--4-:R-:W4:Y:S02]  /*20f80*/  LDL R0, [R1+0x58] ;  /* 0x0000580001007983 */ /* 0x012f240000100800 */
[----:B----4-:R-:W-:-:S13]  /*20f90*/  ISETP.NE.AND P0, PT, R0, RZ, PT ;  /* 0x000000ff0000720c */ /* 0x010fda0003f05270 */
[----:B------:R-:W-:Y:S01]  /*20fa0*/  @P0 WARPSYNC 0xffffffff ;  /* 0xffffffff00000948 */ /* 0x000fe20003800000 */
[----:B------:R-:W-:Y:S06]  /*20fb0*/  @P0 BAR.SYNC.DEFER_BLOCKING 0x5, 0x100 ;  /* 0x0144000000000b1d */ /* 0x000fec0000010000 */
[----:B---3--:R-:W1:Y:S04]  /*20fc0*/  @P0 LDS.128 R4, [0x20080] ;  /* 0x02008000ff040984 */ /* 0x008e680000000c00 */
[----:B-1----:R1:W-:Y:S04]  /*20fd0*/  @P0 STL.64 [R1], R4 ;  /* 0x0000000401000387 */ /* 0x0023e80000100a00 */
        /* <DEDUP_REMOVED lines=9> */
.L_x_2575:
[----:B------:R-:W-:Y:S05]  /*21070*/  BRA.DIV ~URZ, `(.L_x_2528) ;  /* 0x000021927f007947 */ /* 0x000fea000b800000 */
[----:B------:R3:W4:Y:S02]  /*21080*/  SHFL.IDX PT, R8, R114, 0x1, 0x1f ;  /* 0x00201f0072087f89 */ /* 0x00072400000e0000 */
.L_x_2576:
        /* <DEDUP_REMOVED lines=19> */
.L_x_2577:
        /* <DEDUP_REMOVED lines=16> */
.L_x_2578:
[----:B---3--:R-:W-:Y:S01]  /*212c0*/  IMAD R0, R0, c[0x0][0x538], RZ ;  /* 0x00014e0000007a24 */ /* 0x008fe200078e02ff */
[----:B------:R-:W-:Y:S04]  /*212d0*/  BSSY B1, `(.L_x_2531) ;  /* 0x00000d0000017945 */ /* 0x000fe80003800000 */
[----:B----4-:R-:W-:-:S04]  /*212e0*/  IADD3 R8, R0, R8, RZ ;  /* 0x0000000800087210 */ /* 0x010fc80007ffe0ff */
[----:B--2---:R-:W-:-:S13]  /*212f0*/  ISETP.GT.AND P0, PT, R8, R10, PT ;  /* 0x0000000a0800720c */ /* 0x004fda0003f04270 */
[----:B------:R-:W-:Y:S05]  /*21300*/  @P0 BRA `(.L_x_2532) ;  /* 0x0000025000000947 */ /* 0x000fea0003800000 */
.L_x_2536:
        /* <DEDUP_REMOVED lines=17> */
.L_x_2579:
        /* <DEDUP_REMOVED lines=16> */
.L_x_2580:
[----:B--2---:R-:W-:-:S05]  /*21520*/  IMAD R0, R0, c[0x0][0x538], RZ ;  /* 0x00014e0000007a24 */ /* 0x004fca00078e02ff */
[----:B------:R-:W-:-:S04]  /*21530*/  IADD3 R8, R0, R8, RZ ;  /* 0x0000000800087210 */ /* 0x000fc80007ffe0ff */
[----:B------:R-:W-:-:S13]  /*21540*/  ISETP.GT.AND P0, PT, R8, R10, PT ;  /* 0x0000000a0800720c */ /* 0x000fda0003f04270 */
[----:B-1----:R-:W-:Y:S05]  /*21550*/  @!P0 BRA `(.L_x_2536) ;  /* 0xfffffdb000008947 */ /* 0x002fea000383ffff */
.L_x_2532:
[----:B------:R-:W-:-:S05]  /*21560*/  IADD3 R12, -R0, R8, RZ ;  /* 0x00000008000c7210 */ /* 0x000fca0007ffe1ff */
[----:B------:R-:W-:-:S05]  /*21570*/  IMAD R0, R4, c[0x0][0x538], R12 ;  /* 0x00014e0004007a24 */ /* 0x000fca00078e020c */
[----:B------:R-:W-:Y:S01]  /*21580*/  ISETP.GT.AND P0, PT, R0, R10, PT ;  /* 0x0000000a0000720c */ /* 0x000fe20003f04270 */
[----:B------:R-:W-:-:S12]  /*21590*/  BRA.DIV ~URZ, `(.L_x_2537) ;  /* 0x000020d27f007947 */ /* 0x000fd8000b800000 */
[----:B------:R-:W-:-:S03]  /*215a0*/  VOTE.ANY R11, PT, !P0 ;  /* 0x00000000000b7806 */ /* 0x000fc600040e0100 */
.L_x_2581:
[----:B------:R-:W2:Y:S01]  /*215b0*/  LDL.LU R2, [R1+0xc] ;  /* 0x00000c0001027983 */ /* 0x000ea20000300800 */
[----:B------:R-:W2:Y:S02]  /*215c0*/  POPC R0, R11 ;  /* 0x0000000b00007309 */ /* 0x000ea40000000000 */
[----:B--2---:R-:W-:-:S05]  /*215d0*/  IADD3 R2, R0, R2, RZ ;  /* 0x0000000200027210 */ /* 0x004fca0007ffe0ff */
[----:B------:R2:W-:Y:S01]  /*215e0*/  STL [R1+0xc], R2 ;  /* 0x00000c0201007387 */ /* 0x0005e20000100800 */
[----:B------:R-:W-:Y:S05]  /*215f0*/  BRA.DIV ~URZ, `(.L_x_2538) ;  /* 0x000020c27f007947 */ /* 0x000fea000b800000 */
[----:B------:R3:W4:Y:S04]  /*21600*/  SHFL.IDX PT, R8, R6, R0, 0x1f ;  /* 0x00001f0006087589 */ /* 0x00072800000e0000 */
[----:B------:R3:W1:Y:S02]  /*21610*/  SHFL.IDX PT, R7, R7, R0, 0x1f ;  /* 0x00001f0007077589 */ /* 0x00066400000e0000 */
.L_x_2582:
[----:B------:R-:W-:Y:S01]  /*21620*/  ISETP.NE.AND P0, PT, R11, RZ, PT ;  /* 0x000000ff0b00720c */ /* 0x000fe20003f05270 */
[----:B------:R-:W-:-:S12]  /*21630*/  BSSY B0, `(.L_x_2539) ;  /* 0x0000005000007945 */ /* 0x000fd80003800000 */
[----:B------:R-:W-:Y:S05]  /*21640*/  @!P0 BRA `(.L_x_2540) ;  /* 0x0000003000008947 */ /* 0x000fea0003800000 */
[----:B---3--:R-:W-:Y:S01]  /*21650*/  IADD3 R0, R0, -0x1, RZ ;  /* 0xffffffff00007810 */ /* 0x008fe20007ffe0ff */
[----:B------:R-:W-:Y:S05]  /*21660*/  BRA.DIV ~URZ, `(.L_x_2541) ;  /* 0x000021227f007947 */ /* 0x000fea000b800000 */
[----:B------:R3:W2:Y:S02]  /*21670*/  SHFL.IDX PT, R13, R4, R0, 0x1f ;  /* 0x00001f00040d7589 */ /* 0x0006a400000e0000 */
.L_x_2540:
[----:B------:R-:W-:Y:S05]  /*21680*/  BSYNC B0 ;  /* 0x0000000000007941 */ /* 0x000fea0003800000 */
.L_x_2539:
[----:B--23--:R-:W-:Y:S01]  /*21690*/  IMAD R0, R13, c[0x0][0x538], R12 ;  /* 0x00014e000d007a24 */ /* 0x00cfe200078e020c */
[----:B-1----:R-:W-:Y:S01]  /*216a0*/  ISETP.NE.AND P0, PT, R7, 0x1, PT ;  /* 0x000000010700780c */ /* 0x002fe20003f05270 */
[----:B------:R-:W-:Y:S03]  /*216b0*/  BSSY B0, `(.L_x_2542) ;  /* 0x0000088000007945 */ /* 0x000fe60003800000 */
[----:B------:R1:W-:Y:S01]  /*216c0*/  STL [R1], R0 ;  /* 0x0000000001007387 */ /* 0x0003e20000100800 */
[----:B------:R-:W-:-:S08]  /*216d0*/  IADD3 R6, -R0, R10, RZ ;  /* 0x0000000a00067210 */ /* 0x000fd00007ffe1ff */
[----:B------:R-:W-:Y:S05]  /*216e0*/  @!P0 BRA `(.L_x_2543) ;  /* 0x000003f000008947 */ /* 0x000fea0003800000 */
[-C--:B-1--4-:R-:W-:Y:S02]  /*216f0*/  IABS R0, R8.reuse ;  /* 0x0000000800007213 */ /* 0x092fe40000000000 */
        /* <DEDUP_REMOVED lines=62> */
.L_x_2543:
        /* <DEDUP_REMOVED lines=69> */
.L_x_2544:
[----:B------:R-:W-:Y:S05]  /*21f30*/  BSYNC B0 ;  /* 0x0000000000007941 */ /* 0x000fea0003800000 */
.L_x_2542:
[----:B------:R-:W-:-:S04]  /*21f40*/  LOP3.LUT R2, RZ, R2, RZ, 0x33, !PT ;  /* 0x00000002ff027212 */ /* 0x000fc800078e33ff */
[----:B-1----:R-:W-:-:S05]  /*21f50*/  IADD3 R0, R2, R8, RZ ;  /* 0x0000000802007210 */ /* 0x002fca0007ffe0ff */
[----:B------:R1:W-:Y:S01]  /*21f60*/  STL [R1+0x4], R0 ;  /* 0x0000040001007387 */ /* 0x0003e20000100800 */
[----:B------:R-:W-:Y:S05]  /*21f70*/  BRA `(.L_x_2545) ;  /* 0x0000005000007947 */ /* 0x000fea0003800000 */
.L_x_2533:
[----:B------:R-:W-:Y:S01]  /*21f80*/  MOV R0, c[0x0][0x53c] ;  /* 0x00014f0000007a02 */ /* 0x000fe20000000f00 */
[----:B------:R2:W-:Y:S04]  /*21f90*/  STL [R1], R10 ;  /* 0x0000000a01007387 */ /* 0x0005e80000100800 */
[----:B------:R2:W-:Y:S04]  /*21fa0*/  STL [R1+0x4], RZ ;  /* 0x000004ff01007387 */ /* 0x0005e80000100800 */
[----:B------:R2:W-:Y:S04]  /*21fb0*/  STL [R1+0x8], RZ ;  /* 0x000008ff01007387 */ /* 0x0005e80000100800 */
[----:B------:R2:W-:Y:S02]  /*21fc0*/  STL [R1+0xc], R0 ;  /* 0x00000c0001007387 */ /* 0x0005e40000100800 */
.L_x_2545:
[----:B------:R-:W-:Y:S05]  /*21fd0*/  BSYNC B1 ;  /* 0x0000000000017941 */ /* 0x000fea0003800000 */
.L_x_2531:
[----:B-1----:R-:W3:Y:S04]  /*21fe0*/  LDL R4, [R1] ;  /* 0x0000000001047983 */ /* 0x002ee80000100800 */
        /* <DEDUP_REMOVED lines=8> */
.L_x_2526:
[----:B--2---:R-:W2:Y:S02]  /*22070*/  LDL R0, [R1+0xc] ;  /* 0x00000c0001007983 */ /* 0x004ea40000100800 */
[----:B--2---:R-:W-:-:S13]  /*22080*/  ISETP.GE.AND P0, PT, R0, c[0x0][0x53c], PT ;  /* 0x00014f0000007a0c */ /* 0x004fda0003f06270 */
[----:B-1----:R-:W-:Y:S01]  /*22090*/  @P0 CALL.REL.NOINC `(.L_x_2546) ;  /* 0x0000001000000944 */ /* 0x002fe20003c00000 */
[----:B------:R-:W-:Y:S05]  /*220a0*/  BRA `(.L_x_2547) ;  /* 0xfffdf93000007947 */ /* 0x000fea000383ffff */
.L_x_2546:
[----:B------:R-:W-:Y:S05]  /*220b0*/  EXIT ;  /* 0x000000000000794d */ /* 0x000fea0003800000 */
.L_x_2335:
[----:B------:R-:W-:Y:S01]  /*220c0*/  IMAD.MOV.U32 R0, RZ, RZ, R5 ;  /* 0x000000ffff007224 */ /* 0x000fe200078e0005 */
[----:B------:R-:W-:Y:S02]  /*220d0*/  MOV R2, 0x1 ;  /* 0x0000000100027802 */ /* 0x000fe40000000f00 */
[----:B------:R-:W-:Y:S02]  /*220e0*/  MOV R3, 0x22100 ;  /* 0x0002210000037802 */ /* 0x000fe40000000f00 */
[----:B------:R-:W-:Y:S05]  /*220f0*/  CALL.REL.NOINC `($__internal_50_$__cuda_sm70_shflsync_up_p) ;  /* 0x000017a000007944 */ /* 0x000fea0003c00000 */
[----:B------:R-:W-:Y:S01]  /*22100*/  MOV R0, R4 ;  /* 0x0000000400007202 */ /* 0x000fe20000000f00 */
[----:B------:R-:W-:Y:S05]  /*22110*/  BRA `(.L_x_2548) ;  /* 0xfffde36000007947 */ /* 0x000fea000383ffff */
.L_x_2336:
[----:B------:R-:W-:Y:S01]  /*22120*/  IMAD.MOV.U32 R0, RZ, RZ, R5 ;  /* 0x000000ffff007224 */ /* 0x000fe200078e0005 */
[----:B------:R-:W-:Y:S02]  /*22130*/  MOV R2, 0x2 ;  /* 0x0000000200027802 */ /* 0x000fe40000000f00 */
[----:B------:R-:W-:Y:S02]  /*22140*/  MOV R3, 0x22160 ;  /* 0x0002216000037802 */ /* 0x000fe40000000f00 */
[----:B------:R-:W-:Y:S05]  /*22150*/  CALL.REL.NOINC `($__internal_50_$__cuda_sm70_shflsync_up_p) ;  /* 0x0000174000007944 */ /* 0x000fea0003c00000 */
[----:B------:R-:W-:Y:S01]  /*22160*/  SEL R0, R4, RZ, P4 ;  /* 0x000000ff04007207 */ /* 0x000fe20002000000 */
[----:B------:R-:W-:Y:S01]  /*22170*/  IMAD.MOV.U32 R2, RZ, RZ, 0x4 ;  /* 0x00000004ff027424 */ /* 0x000fe200078e00ff */
[----:B------:R-:W-:-:S03]  /*22180*/  MOV R3, 0x221b0 ;  /* 0x000221b000037802 */ /* 0x000fc60000000f00 */
[----:B------:R-:W-:Y:S02]  /*22190*/  IMAD.IADD R0, R5, 0x1, R0 ;  /* 0x0000000105007824 */ /* 0x000fe400078e0200 */
        /* <DEDUP_REMOVED lines=13> */
[----:B------:R-:W-:Y:S02]  /*22270*/  MOV R3, 0x1f ;  /* 0x0000001f00037802 */ /* 0x000fe40000000f00 */
[----:B------:R-:W-:Y:S01]  /*22280*/  MOV R2, 0x222c0 ;  /* 0x000222c000027802 */ /* 0x000fe20000000f00 */
[----:B------:R-:W-:-:S04]  /*22290*/  IMAD.IADD R4, R0, 0x1, R4 ;  /* 0x0000000100047824 */ /* 0x000fc800078e0204 */
[----:B------:R-:W-:Y:S02]  /*222a0*/  IMAD.MOV.U32 R9, RZ, RZ, R4 ;  /* 0x000000ffff097224 */ /* 0x000fe400078e0004 */
[----:B------:R-:W-:Y:S05]  /*222b0*/  CALL.REL.NOINC `($__internal_49_$__cuda_sm70_shflsync_idx_p) ;  /* 0x0000159000007944 */ /* 0x000fea0003c00000 */
[----:B------:R-:W-:Y:S01]  /*222c0*/  MOV R0, R5 ;  /* 0x0000000500007202 */ /* 0x000fe20000000f00 */
[----:B------:R-:W-:Y:S05]  /*222d0*/  BRA `(.L_x_2549) ;  /* 0xfffde2a000007947 */ /* 0x000fea000383ffff */
.L_x_2338:
[----:B------:R-:W-:Y:S02]  /*222e0*/  SEL R0, RZ, 0x1, P0 ;  /* 0x00000001ff007807 */ /* 0x000fe40000000000 */
[----:B------:R-:W-:Y:S02]  /*222f0*/  MOV R2, 0x22310 ;  /* 0x0002231000027802 */ /* 0x000fe40000000f00 */
[----:B------:R-:W-:Y:S05]  /*22300*/  CALL.REL.NOINC `($__internal_51_$__cuda_sm70_votesync_ballot) ;  /* 0x0000160000007944 */ /* 0x000fea0003c00000 */
[----:B------:R-:W-:Y:S01]  /*22310*/  MOV R11, R0 ;  /* 0x00000000000b7202 */ /* 0x000fe20000000f00 */
[----:B------:R-:W-:Y:S05]  /*22320*/  BRA `(.L_x_2550) ;  /* 0xfffde2e000007947 */ /* 0x000fea000383ffff */
.L_x_2339:
[----:B------:R-:W-:Y:S01]  /*22330*/  IMAD.MOV.U32 R9, RZ, RZ, R10 ;  /* 0x000000ffff097224 */ /* 0x000fe200078e000a */
[----:B------:R-:W-:Y:S01]  /*22340*/  MOV R5, R0 ;  /* 0x0000000000057202 */ /* 0x000fe20000000f00 */
[----:B------:R-:W-:Y:S01]  /*22350*/  IMAD.MOV.U32 R3, RZ, RZ, 0x1f ;  /* 0x0000001fff037424 */ /* 0x000fe200078e00ff */
[----:B-1----:R-:W-:Y:S02]  /*22360*/  MOV R2, 0x22380 ;  /* 0x0002238000027802 */ /* 0x002fe40000000f00 */
[----:B------:R-:W-:Y:S05]  /*22370*/  CALL.REL.NOINC `($__internal_49_$__cuda_sm70_shflsync_idx_p) ;  /* 0x000014d000007944 */ /* 0x000fea0003c00000 */
[----:B------:R-:W-:Y:S01]  /*22380*/  IMAD.MOV.U32 R13, RZ, RZ, R5 ;  /* 0x000000ffff0d7224 */ /* 0x000fe200078e0005 */
[----:B------:R-:W-:Y:S01]  /*22390*/  MOV R9, R8 ;  /* 0x0000000800097202 */ /* 0x000fe20000000f00 */
[----:B------:R-:W-:Y:S01]  /*223a0*/  IMAD.MOV.U32 R6, RZ, RZ, RZ ;  /* 0x000000ffff067224 */ /* 0x000fe200078e00ff */
[----:B------:R-:W-:Y:S01]  /*223b0*/  MOV R5, R0 ;  /* 0x0000000000057202 */ /* 0x000fe20000000f00 */
[----:B------:R-:W-:Y:S01]  /*223c0*/  IMAD.MOV.U32 R3, RZ, RZ, 0x1f ;  /* 0x0000001fff037424 */ /* 0x000fe200078e00ff */
[----:B------:R-:W-:-:S02]  /*223d0*/  MOV R2, 0x223f0 ;  /* 0x000223f000027802 */ /* 0x000fc40000000f00 */
[----:B------:R-:W-:Y:S05]  /*223e0*/  CALL.REL.NOINC `($__internal_49_$__cuda_sm70_shflsync_idx_p) ;  /* 0x0000146000007944 */ /* 0x000fea0003c00000 */
[----:B------:R-:W-:Y:S01]  /*223f0*/  MOV R10, R5 ;  /* 0x00000005000a7202 */ /* 0x000fe20000000f00 */
[----:B------:R-:W-:Y:S05]  /*22400*/  BRA `(.L_x_2551) ;  /* 0xfffde27000007947 */ /* 0x000fea000383ffff */
.L_x_2342:
[----:B------:R-:W-:Y:S01]  /*22410*/  IMAD.MOV.U32 R9, RZ, RZ, R4 ;  /* 0x000000ffff097224 */ /* 0x000fe200078e0004 */
[----:B------:R-:W-:-:S02]  /*22420*/  MOV R3, 0x1f ;  /* 0x0000001f00037802 */ /* 0x000fc40000000f00 */
[----:B-1----:R-:W-:Y:S02]  /*22430*/  MOV R2, 0x22450 ;  /* 0x0002245000027802 */ /* 0x002fe40000000f00 */
[----:B--234-:R-:W-:Y:S05]  /*22440*/  CALL.REL.NOINC `($__internal_49_$__cuda_sm70_shflsync_idx_p) ;  /* 0x0000140000007944 */ /* 0x01cfea0003c00000 */
[----:B------:R-:W-:Y:S01]  /*22450*/  MOV R6, R5 ;  /* 0x0000000500067202 */ /* 0x000fe20000000f00 */
[----:B------:R-:W-:Y:S05]  /*22460*/  BRA `(.L_x_2341) ;  /* 0xfffde27000007947 */ /* 0x000fea000383ffff */
.L_x_2397:
[----:B------:R-:W-:Y:S01]  /*22470*/  IMAD.MOV.U32 R9, RZ, RZ, R12 ;  /* 0x000000ffff097224 */ /* 0x000fe200078e000c */
[----:B------:R-:W-:Y:S01]  /*22480*/  MOV R5, RZ ;  /* 0x000000ff00057202 */ /* 0x000fe20000000f00 */
[----:B------:R-:W-:Y:S01]  /*22490*/  IMAD.MOV.U32 R3, RZ, RZ, 0x181f ;  /* 0x0000181fff037424 */ /* 0x000fe200078e00ff */
[----:B------:R-:W-:Y:S02]  /*224a0*/  MOV R2, 0x224c0 ;  /* 0x000224c000027802 */ /* 0x000fe40000000f00 */
[----:B-----5:R-:W-:Y:S05]  /*224b0*/  CALL.REL.NOINC `($__internal_49_$__cuda_sm70_shflsync_idx_p) ;  /* 0x0000139000007944 */ /* 0x020fea0003c00000 */
[----:B------:R-:W-:Y:S01]  /*224c0*/  MOV R4, R5 ;  /* 0x0000000500047202 */ /* 0x000fe20000000f00 */
[----:B------:R-:W-:Y:S05]  /*224d0*/  BRA `(.L_x_2552) ;  /* 0xfffe756000007947 */ /* 0x000fea000383ffff */
.L_x_2398:
[----:B------:R-:W-:Y:S01]  /*224e0*/  IMAD.MOV.U32 R9, RZ, RZ, R15 ;  /* 0x000000ffff097224 */ /* 0x000fe200078e000f */
[----:B------:R-:W-:Y:S01]  /*224f0*/  MOV R5, RZ ;  /* 0x000000ff00057202 */ /* 0x000fe20000000f00 */
[----:B------:R-:W-:Y:S01]  /*22500*/  IMAD.MOV.U32 R3, RZ, RZ, 0x181f ;  /* 0x0000181fff037424 */ /* 0x000fe200078e00ff */
[----:B------:R-:W-:Y:S02]  /*22510*/  MOV R2, 0x22530 ;  /* 0x0002253000027802 */ /* 0x000fe40000000f00 */
[----:B-12--5:R-:W-:Y:S05]  /*22520*/  CALL.REL.NOINC `($__internal_49_$__cuda_sm70_shflsync_idx_p) ;  /* 0x0000132000007944 */ /* 0x026fea0003c00000 */
[----:B------:R-:W-:Y:S01]  /*22530*/  MOV R2, R5 ;  /* 0x0000000500027202 */ /* 0x000fe20000000f00 */
[----:B------:R-:W-:Y:S05]  /*22540*/  BRA `(.L_x_2553) ;  /* 0xfffe751000007947 */ /* 0x000fea000383ffff */
.L_x_2401:
[----:B--2---:R-:W-:Y:S01]  /*22550*/  IMAD.MOV.U32 R9, RZ, RZ, R12 ;  /* 0x000000ffff097224 */ /* 0x004fe200078e000c */
[----:B------:R-:W-:Y:S01]  /*22560*/  MOV R5, 0x1 ;  /* 0x0000000100057802 */ /* 0x000fe20000000f00 */
[----:B------:R-:W-:Y:S01]  /*22570*/  IMAD.MOV.U32 R3, RZ, RZ, 0x181f ;  /* 0x0000181fff037424 */ /* 0x000fe200078e00ff */
[----:B----4-:R-:W-:-:S02]  /*22580*/  MOV R2, 0x225a0 ;  /* 0x000225a000027802 */ /* 0x010fc40000000f00 */
[----:B-1---5:R-:W-:Y:S05]  /*22590*/  CALL.REL.NOINC `($__internal_49_$__cuda_sm70_shflsync_idx_p) ;  /* 0x000012b000007944 */ /* 0x022fea0003c00000 */
[----:B------:R-:W-:Y:S01]  /*225a0*/  IMAD.MOV.U32 R4, RZ, RZ, R5 ;  /* 0x000000ffff047224 */ /* 0x000fe200078e0005 */
[----:B------:R-:W-:Y:S01]  /*225b0*/  MOV R5, 0x1 ;  /* 0x0000000100057802 */ /* 0x000fe20000000f00 */
[----:B------:R-:W-:Y:S01]  /*225c0*/  IMAD.MOV.U32 R9, RZ, RZ, R15 ;  /* 0x000000ffff097224 */ /* 0x000fe200078e000f */
[----:B------:R-:W-:-:S02]  /*225d0*/  MOV R3, 0x181f ;  /* 0x0000181f00037802 */ /* 0x000fc40000000f00 */
[----:B------:R-:W-:Y:S02]  /*225e0*/  MOV R2, 0x22600 ;  /* 0x0002260000027802 */ /* 0x000fe40000000f00 */
[----:B------:R-:W-:Y:S05]  /*225f0*/  CALL.REL.NOINC `($__internal_49_$__cuda_sm70_shflsync_idx_p) ;  /* 0x0000125000007944 */ /* 0x000fea0003c00000 */
[----:B------:R-:W-:Y:S01]  /*22600*/  MOV R2, R5 ;  /* 0x0000000500027202 */ /* 0x000fe20000000f00 */
[----:B------:R-:W-:Y:S05]  /*22610*/  BRA `(.L_x_2554) ;  /* 0xfffe762000007947 */ /* 0x000fea000383ffff */
.L_x_2404:
[----:B---3--:R-:W-:Y:S01]  /*22620*/  IMAD.MOV.U32 R9, RZ, RZ, R12 ;  /* 0x000000ffff097224 */ /* 0x008fe200078e000c */
[----:B------:R-:W-:Y:S01]  /*22630*/  MOV R5, 0x2 ;  /* 0x0000000200057802 */ /* 0x000fe20000000f00 */
[----:B------:R-:W-:Y:S01]  /*22640*/  IMAD.MOV.U32 R3, RZ, RZ, 0x181f ;  /* 0x0000181fff037424 */ /* 0x000fe200078e00ff */
[----:B----4-:R-:W-:Y:S02]  /*22650*/  MOV R2, 0x22670 ;  /* 0x0002267000027802 */ /* 0x010fe40000000f00 */
[----:B-12--5:R-:W-:Y:S05]  /*22660*/  CALL.REL.NOINC `($__internal_49_$__cuda_sm70_shflsync_idx_p) ;  /* 0x000011e000007944 */ /* 0x026fea0003c00000 */
[----:B------:R-:W-:Y:S01]  /*22670*/  MOV R4, R5 ;  /* 0x0000000500047202 */ /* 0x000fe20000000f00 */
[----:B------:R-:W-:Y:S05]  /*22680*/  BRA `(.L_x_2555) ;  /* 0xfffe773000007947 */ /* 0x000fea000383ffff */
.L_x_2405:
[----:B------:R-:W-:Y:S01]  /*22690*/  IMAD.MOV.U32 R9, RZ, RZ, R15 ;  /* 0x000000ffff097224 */ /* 0x000fe200078e000f */
[----:B------:R-:W-:Y:S01]  /*226a0*/  MOV R5, 0x2 ;  /* 0x0000000200057802 */ /* 0x000fe20000000f00 */
[----:B------:R-:W-:Y:S01]  /*226b0*/  IMAD.MOV.U32 R3, RZ, RZ, 0x181f ;  /* 0x0000181fff037424 */ /* 0x000fe200078e00ff */
[----:B----4-:R-:W-:Y:S02]  /*226c0*/  MOV R2, 0x226e0 ;  /* 0x000226e000027802 */ /* 0x010fe40000000f00 */
[----:B-123-5:R-:W-:Y:S05]  /*226d0*/  CALL.REL.NOINC `($__internal_49_$__cuda_sm70_shflsync_idx_p) ;  /* 0x0000117000007944 */ /* 0x02efea0003c00000 */
[----:B------:R-:W-:Y:S01]  /*226e0*/  MOV R2, R5 ;  /* 0x0000000500027202 */ /* 0x000fe20000000f00 */
[----:B------:R-:W-:Y:S05]  /*226f0*/  BRA `(.L_x_2556) ;  /* 0xfffe76e000007947 */ /* 0x000fea000383ffff */
.L_x_2408:
[----:B-1----:R-:W-:Y:S01]  /*22700*/  IMAD.MOV.U32 R9, RZ, RZ, R12 ;  /* 0x000000ffff097224 */ /* 0x002fe200078e000c */
[----:B------:R-:W-:Y:S01]  /*22710*/  MOV R5, 0x3 ;  /* 0x0000000300057802 */ /* 0x000fe20000000f00 */
[----:B------:R-:W-:Y:S01]  /*22720*/  IMAD.MOV.U32 R3, RZ, RZ, 0x181f ;  /* 0x0000181fff037424 */ /* 0x000fe200078e00ff */
[----:B--2---:R-:W-:-:S02]  /*22730*/  MOV R2, 0x22750 ;  /* 0x0002275000027802 */ /* 0x004fc40000000f00 */
[----:B---345:R-:W-:Y:S05]  /*22740*/  CALL.REL.NOINC `($__internal_49_$__cuda_sm70_shflsync_idx_p) ;  /* 0x0000110000007944 */ /* 0x038fea0003c00000 */
        /* <DEDUP_REMOVED lines=8> */
.L_x_2485:
[----:B------:R-:W-:Y:S01]  /*227d0*/  IMAD.MOV.U32 R2, RZ, RZ, R215 ;  /* 0x000000ffff027224 */ /* 0x000fe200078e00d7 */
[----:B------:R-:W-:Y:S02]  /*227e0*/  MOV R5, 0x2 ;  /* 0x0000000200057802 */ /* 0x000fe40000000f00 */
[----:B------:R-:W-:Y:S02]  /*227f0*/  MOV R3, 0x22810 ;  /* 0x0002281000037802 */ /* 0x000fe40000000f00 */
[----:B------:R-:W-:Y:S05]  /*22800*/  CALL.REL.NOINC `($__internal_48_$__cuda_sm70_shflsync_bfly_p) ;  /* 0x00000ff000007944 */ /* 0x000fea0003c00000 */
[----:B------:R-:W-:Y:S01]  /*22810*/  MOV R0, R5 ;  /* 0x0000000500007202 */ /* 0x000fe20000000f00 */
[----:B------:R-:W-:Y:S05]  /*22820*/  BRA `(.L_x_2558) ;  /* 0xffff997000007947 */ /* 0x000fea000383ffff */
.L_x_2486:
[----:B------:R-:W-:Y:S01]  /*22830*/  IMAD.MOV.U32 R2, RZ, RZ, R0 ;  /* 0x000000ffff027224 */ /* 0x000fe200078e0000 */
[----:B------:R-:W-:Y:S02]  /*22840*/  MOV R5, 0x1 ;  /* 0x0000000100057802 */ /* 0x000fe40000000f00 */
[----:B------:R-:W-:Y:S02]  /*22850*/  MOV R3, 0x22870 ;  /* 0x0002287000037802 */ /* 0x000fe40000000f00 */
[----:B-1----:R-:W-:Y:S05]  /*22860*/  CALL.REL.NOINC `($__internal_48_$__cuda_sm70_shflsync_bfly_p) ;  /* 0x00000f9000007944 */ /* 0x002fea0003c00000 */
[----:B------:R-:W-:Y:S01]  /*22870*/  FADD.FTZ R0, R0, R5 ;  /* 0x0000000500007221 */ /* 0x000fe20000010000 */
[----:B------:R-:W-:Y:S02]  /*22880*/  MOV R2, R218 ;  /* 0x000000da00027202 */ /* 0x000fe40000000f00 */
[----:B------:R-:W-:-:S02]  /*22890*/  MOV R5, 0x2 ;  /* 0x0000000200057802 */ /* 0x000fc40000000f00 */
[----:B------:R-:W-:Y:S02]  /*228a0*/  MOV R3, 0x228c0 ;  /* 0x000228c000037802 */ /* 0x000fe40000000f00 */
[----:B------:R-:W-:Y:S05]  /*228b0*/  CALL.REL.NOINC `($__internal_48_$__cuda_sm70_shflsync_bfly_p) ;  /* 0x00000f4000007944 */ /* 0x000fea0003c00000 */
[----:B------:R-:W-:Y:S01]  /*228c0*/  FADD.FTZ R4, R218, R5 ;  /* 0x00000005da047221 */ /* 0x000fe20000010000 */
[----:B------:R-:W-:Y:S02]  /*228d0*/  MOV R5, 0x1 ;  /* 0x0000000100057802 */ /* 0x000fe40000000f00 */
[----:B------:R-:W-:Y:S02]  /*228e0*/  MOV R3, 0x22910 ;  /* 0x0002291000037802 */ /* 0x000fe40000000f00 */
[----:B------:R-:W-:Y:S02]  /*228f0*/  MOV R2, R4 ;  /* 0x0000000400027202 */ /* 0x000fe40000000f00 */
[----:B------:R-:W-:Y:S05]  /*22900*/  CALL.REL.NOINC `($__internal_48_$__cuda_sm70_shflsync_bfly_p) ;  /* 0x00000ef000007944 */ /* 0x000fea0003c00000 */
[----:B------:R-:W-:Y:S01]  /*22910*/  MOV R3, R5 ;  /* 0x0000000500037202 */ /* 0x000fe20000000f00 */
[----:B------:R-:W-:Y:S05]  /*22920*/  BRA `(.L_x_2559) ;  /* 0xffff98e000007947 */ /* 0x000fea000383ffff */
.L_x_2493:
[----:B--234-:R-:W-:Y:S01]  /*22930*/  IMAD.MOV.U32 R9, RZ, RZ, R13 ;  /* 0x000000ffff097224 */ /* 0x01cfe200078e000d */
[----:B------:R-:W-:Y:S01]  /*22940*/  MOV R5, RZ ;  /* 0x000000ff00057202 */ /* 0x000fe20000000f00 */
[----:B------:R-:W-:Y:S01]  /*22950*/  IMAD.MOV.U32 R3, RZ, RZ, 0x181f ;  /* 0x0000181fff037424 */ /* 0x000fe200078e00ff */
[----:B------:R-:W-:Y:S02]  /*22960*/  MOV R2, 0x22980 ;  /* 0x0002298000027802 */ /* 0x000fe40000000f00 */
[----:B-1----:R-:W-:Y:S05]  /*22970*/  CALL.REL.NOINC `($__internal_49_$__cuda_sm70_shflsync_idx_p) ;  /* 0x00000ed000007944 */ /* 0x002fea0003c00000 */
[----:B------:R-:W-:Y:S01]  /*22980*/  MOV R10, R5 ;  /* 0x00000005000a7202 */ /* 0x000fe20000000f00 */
[----:B------:R-:W-:Y:S05]  /*22990*/  BRA `(.L_x_2560) ;  /* 0xffffb57000007947 */ /* 0x000fea000383ffff */
.L_x_2494:
[----:B------:R-:W-:Y:S01]  /*229a0*/  IMAD.MOV.U32 R9, RZ, RZ, R14 ;  /* 0x000000ffff097224 */ /* 0x000fe200078e000e */
[----:B------:R-:W-:Y:S01]  /*229b0*/  MOV R5, RZ ;  /* 0x000000ff00057202 */ /* 0x000fe20000000f00 */
[----:B------:R-:W-:Y:S01]  /*229c0*/  IMAD.MOV.U32 R3, RZ, RZ, 0x181f ;  /* 0x0000181fff037424 */ /* 0x000fe200078e00ff */
[----:B------:R-:W-:-:S02]  /*229d0*/  MOV R2, 0x229f0 ;  /* 0x000229f000027802 */ /* 0x000fc40000000f00 */
[----:B-123--:R-:W-:Y:S05]  /*229e0*/  CALL.REL.NOINC `($__internal_49_$__cuda_sm70_shflsync_idx_p) ;  /* 0x00000e6000007944 */ /* 0x00efea0003c00000 */
[----:B------:R-:W-:Y:S01]  /*229f0*/  MOV R2, R5 ;  /* 0x0000000500027202 */ /* 0x000fe20000000f00 */
[----:B------:R-:W-:Y:S05]  /*22a00*/  BRA `(.L_x_2561) ;  /* 0xffffb52000007947 */ /* 0x000fea000383ffff */
.L_x_2497:
[----:B--2---:R-:W-:Y:S01]  /*22a10*/  IMAD.MOV.U32 R9, RZ, RZ, R13 ;  /* 0x000000ffff097224 */ /* 0x004fe200078e000d */
[----:B------:R-:W-:Y:S01]  /*22a20*/  MOV R5, 0x1 ;  /* 0x0000000100057802 */ /* 0x000fe20000000f00 */
[----:B------:R-:W-:Y:S01]  /*22a30*/  IMAD.MOV.U32 R3, RZ, RZ, 0x181f ;  /* 0x0000181fff037424 */ /* 0x000fe200078e00ff */
[----:B------:R-:W-:-:S02]  /*22a40*/  MOV R2, 0x22a60 ;  /* 0x00022a6000027802 */ /* 0x000fc40000000f00 */
[----:B-1-34-:R-:W-:Y:S05]  /*22a50*/  CALL.REL.NOINC `($__internal_49_$__cuda_sm70_shflsync_idx_p) ;  /* 0x00000df000007944 */ /* 0x01afea0003c00000 */
        /* <DEDUP_REMOVED lines=8> */
.L_x_2500:
[----:B--2---:R-:W-:Y:S01]  /*22ae0*/  IMAD.MOV.U32 R9, RZ, RZ, R13 ;  /* 0x000000ffff097224 */ /* 0x004fe200078e000d */
[----:B------:R-:W-:Y:S01]  /*22af0*/  MOV R5, 0x2 ;  /* 0x0000000200057802 */ /* 0x000fe20000000f00 */
[----:B------:R-:W-:Y:S01]  /*22b00*/  IMAD.MOV.U32 R3, RZ, RZ, 0x181f ;  /* 0x0000181fff037424 */ /* 0x000fe200078e00ff */
[----:B------:R-:W-:Y:S02]  /*22b10*/  MOV R2, 0x22b30 ;  /* 0x00022b3000027802 */ /* 0x000fe40000000f00 */
[----:B-1-34-:R-:W-:Y:S05]  /*22b20*/  CALL.REL.NOINC `($__internal_49_$__cuda_sm70_shflsync_idx_p) ;  /* 0x00000d2000007944 */ /* 0x01afea0003c00000 */
[----:B------:R-:W-:Y:S01]  /*22b30*/  MOV R10, R5 ;  /* 0x00000005000a7202 */ /* 0x000fe20000000f00 */
[----:B------:R-:W-:Y:S05]  /*22b40*/  BRA `(.L_x_2563) ;  /* 0xffffb73000007947 */ /* 0x000fea000383ffff */
.L_x_2501:
[----:B--2---:R-:W-:Y:S01]  /*22b50*/  IMAD.MOV.U32 R9, RZ, RZ, R14 ;  /* 0x000000ffff097224 */ /* 0x004fe200078e000e */
[----:B------:R-:W-:Y:S01]  /*22b60*/  MOV R5, 0x2 ;  /* 0x0000000200057802 */ /* 0x000fe20000000f00 */
[----:B------:R-:W-:Y:S01]  /*22b70*/  IMAD.MOV.U32 R3, RZ, RZ, 0x181f ;  /* 0x0000181fff037424 */ /* 0x000fe200078e00ff */
[----:B------:R-:W-:Y:S02]  /*22b80*/  MOV R2, 0x22ba0 ;  /* 0x00022ba000027802 */ /* 0x000fe40000000f00 */
[----:B-1-34-:R-:W-:Y:S05]  /*22b90*/  CALL.REL.NOINC `($__internal_49_$__cuda_sm70_shflsync_idx_p) ;  /* 0x00000cb000007944 */ /* 0x01afea0003c00000 */
[----:B------:R-:W-:Y:S01]  /*22ba0*/  MOV R2, R5 ;  /* 0x0000000500027202 */ /* 0x000fe20000000f00 */
[----:B------:R-:W-:Y:S05]  /*22bb0*/  BRA `(.L_x_2564) ;  /* 0xffffb6e000007947 */ /* 0x000fea000383ffff */
.L_x_2504:
[----:B---3--:R-:W-:Y:S01]  /*22bc0*/  IMAD.MOV.U32 R9, RZ, RZ, R13 ;  /* 0x000000ffff097224 */ /* 0x008fe200078e000d */
[----:B------:R-:W-:Y:S01]  /*22bd0*/  MOV R5, 0x3 ;  /* 0x0000000300057802 */ /* 0x000fe20000000f00 */
[----:B------:R-:W-:Y:S01]  /*22be0*/  IMAD.MOV.U32 R3, RZ, RZ, 0x181f ;  /* 0x0000181fff037424 */ /* 0x000fe200078e00ff */
[----:B----4-:R-:W-:-:S02]  /*22bf0*/  MOV R2, 0x22c10 ;  /* 0x00022c1000027802 */ /* 0x010fc40000000f00 */
[----:B-12---:R-:W-:Y:S05]  /*22c00*/  CALL.REL.NOINC `($__internal_49_$__cuda_sm70_shflsync_idx_p) ;  /* 0x00000c4000007944 */ /* 0x006fea0003c00000 */
        /* <DEDUP_REMOVED lines=8> */
.L_x_2506:
[----:B------:R-:W-:Y:S01]  /*22c90*/  IMAD.MOV.U32 R9, RZ, RZ, R16 ;  /* 0x000000ffff097224 */ /* 0x000fe200078e0010 */
[----:B------:R-:W-:Y:S01]  /*22ca0*/  MOV R5, RZ ;  /* 0x000000ff00057202 */ /* 0x000fe20000000f00 */
[----:B------:R-:W-:Y:S01]  /*22cb0*/  IMAD.MOV.U32 R3, RZ, RZ, 0x1c1f ;  /* 0x00001c1fff037424 */ /* 0x000fe200078e00ff */
[----:B------:R-:W-:Y:S02]  /*22cc0*/  MOV R2, 0x22ce0 ;  /* 0x00022ce000027802 */ /* 0x000fe40000000f00 */
[----:B------:R-:W-:Y:S05]  /*22cd0*/  CALL.REL.NOINC `($__internal_49_$__cuda_sm70_shflsync_idx_p) ;  /* 0x00000b7000007944 */ /* 0x000fea0003c00000 */
[----:B------:R-:W-:Y:S01]  /*22ce0*/  MOV R4, R5 ;  /* 0x0000000500047202 */ /* 0x000fe20000000f00 */
[----:B------:R-:W-:Y:S05]  /*22cf0*/  BRA `(.L_x_2566) ;  /* 0xffffbaa000007947 */ /* 0x000fea000383ffff */
.L_x_2507:
[----:B------:R-:W-:Y:S01]  /*22d00*/  IMAD.MOV.U32 R9, RZ, RZ, R17 ;  /* 0x000000ffff097224 */ /* 0x000fe200078e0011 */
[----:B------:R-:W-:Y:S01]  /*22d10*/  MOV R5, RZ ;  /* 0x000000ff00057202 */ /* 0x000fe20000000f00 */
[----:B------:R-:W-:Y:S01]  /*22d20*/  IMAD.MOV.U32 R3, RZ, RZ, 0x1c1f ;  /* 0x00001c1fff037424 */ /* 0x000fe200078e00ff */
[----:B------:R-:W-:Y:S02]  /*22d30*/  MOV R2, 0x22d50 ;  /* 0x00022d5000027802 */ /* 0x000fe40000000f00 */
[----:B-12---:R-:W-:Y:S05]  /*22d40*/  CALL.REL.NOINC `($__internal_49_$__cuda_sm70_shflsync_idx_p) ;  /* 0x00000b0000007944 */ /* 0x006fea0003c00000 */
[----:B------:R-:W-:Y:S01]  /*22d50*/  MOV R0, R5 ;  /* 0x0000000500007202 */ /* 0x000fe20000000f00 */
[----:B------:R-:W-:Y:S05]  /*22d60*/  BRA `(.L_x_2567) ;  /* 0xffffba5000007947 */ /* 0x000fea000383ffff */
.L_x_2510:
[----:B-1----:R-:W-:Y:S01]  /*22d70*/  IMAD.MOV.U32 R9, RZ, RZ, R16 ;  /* 0x000000ffff097224 */ /* 0x002fe200078e0010 */
[----:B------:R-:W-:Y:S01]  /*22d80*/  MOV R5, 0x1 ;  /* 0x0000000100057802 */ /* 0x000fe20000000f00 */
[----:B------:R-:W-:Y:S01]  /*22d90*/  IMAD.MOV.U32 R3, RZ, RZ, 0x1c1f ;  /* 0x00001c1fff037424 */ /* 0x000fe200078e00ff */
[----:B------:R-:W-:-:S02]  /*22da0*/  MOV R2, 0x22dc0 ;  /* 0x00022dc000027802 */ /* 0x000fc40000000f00 */
[----:B--234-:R-:W-:Y:S05]  /*22db0*/  CALL.REL.NOINC `($__internal_49_$__cuda_sm70_shflsync_idx_p) ;  /* 0x00000a9000007944 */ /* 0x01cfea0003c00000 */
        /* <DEDUP_REMOVED lines=8> */
.L_x_2514:
[----:B------:R-:W-:Y:S01]  /*22e40*/  IMAD.MOV.U32 R9, RZ, RZ, R11 ;  /* 0x000000ffff097224 */ /* 0x000fe200078e000b */
[----:B------:R-:W-:Y:S01]  /*22e50*/  MOV R5, RZ ;  /* 0x000000ff00057202 */ /* 0x000fe20000000f00 */
[----:B------:R-:W-:Y:S01]  /*22e60*/  IMAD.MOV.U32 R3, RZ, RZ, 0x181f ;  /* 0x0000181fff037424 */ /* 0x000fe200078e00ff */
[----:B------:R-:W-:Y:S02]  /*22e70*/  MOV R2, 0x22e90 ;  /* 0x00022e9000027802 */ /* 0x000fe40000000f00 */
[----:B------:R-:W-:Y:S05]  /*22e80*/  CALL.REL.NOINC `($__internal_49_$__cuda_sm70_shflsync_idx_p) ;  /* 0x000009c000007944 */ /* 0x000fea0003c00000 */
[----:B------:R-:W-:Y:S01]  /*22e90*/  MOV R10, R5 ;  /* 0x00000005000a7202 */ /* 0x000fe20000000f00 */
[----:B------:R-:W-:Y:S05]  /*22ea0*/  BRA `(.L_x_2569) ;  /* 0xffffda7000007947 */ /* 0x000fea000383ffff */
.L_x_2515:
[----:B------:R-:W-:Y:S01]  /*22eb0*/  IMAD.MOV.U32 R9, RZ, RZ, R14 ;  /* 0x000000ffff097224 */ /* 0x000fe200078e000e */
[----:B------:R-:W-:Y:S01]  /*22ec0*/  MOV R5, RZ ;  /* 0x000000ff00057202 */ /* 0x000fe20000000f00 */
[----:B------:R-:W-:Y:S01]  /*22ed0*/  IMAD.MOV.U32 R3, RZ, RZ, 0x181f ;  /* 0x0000181fff037424 */ /* 0x000fe200078e00ff */
[----:B------:R-:W-:Y:S02]  /*22ee0*/  MOV R2, 0x22f00 ;  /* 0x00022f0000027802 */ /* 0x000fe40000000f00 */
[----:B-12---:R-:W-:Y:S05]  /*22ef0*/  CALL.REL.NOINC `($__internal_49_$__cuda_sm70_shflsync_idx_p) ;  /* 0x0000095000007944 */ /* 0x006fea0003c00000 */
[----:B------:R-:W-:Y:S01]  /*22f00*/  MOV R2, R5 ;  /* 0x0000000500027202 */ /* 0x000fe20000000f00 */
[----:B------:R-:W-:Y:S05]  /*22f10*/  BRA `(.L_x_2570) ;  /* 0xffffda2000007947 */ /* 0x000fea000383ffff */
.L_x_2518:
[----:B--2---:R-:W-:Y:S01]  /*22f20*/  IMAD.MOV.U32 R9, RZ, RZ, R11 ;  /* 0x000000ffff097224 */ /* 0x004fe200078e000b */
[----:B------:R-:W-:Y:S01]  /*22f30*/  MOV R5, 0x1 ;  /* 0x0000000100057802 */ /* 0x000fe20000000f00 */
[----:B------:R-:W-:Y:S01]  /*22f40*/  IMAD.MOV.U32 R3, RZ, RZ, 0x181f ;  /* 0x0000181fff037424 */ /* 0x000fe200078e00ff */
[----:B----4-:R-:W-:-:S02]  /*22f50*/  MOV R2, 0x22f70 ;  /* 0x00022f7000027802 */ /* 0x010fc40000000f00 */
[----:B-1-3--:R-:W-:Y:S05]  /*22f60*/  CALL.REL.NOINC `($__internal_49_$__cuda_sm70_shflsync_idx_p) ;  /* 0x000008e000007944 */ /* 0x00afea0003c00000 */
        /* <DEDUP_REMOVED lines=8> */
.L_x_2521:
[----:B-1----:R-:W-:Y:S01]  /*22ff0*/  IMAD.MOV.U32 R9, RZ, RZ, R11 ;  /* 0x000000ffff097224 */ /* 0x002fe200078e000b */
[----:B------:R-:W-:Y:S01]  /*23000*/  MOV R5, 0x2 ;  /* 0x0000000200057802 */ /* 0x000fe20000000f00 */
[----:B------:R-:W-:Y:S01]  /*23010*/  IMAD.MOV.U32 R3, RZ, RZ, 0x181f ;  /* 0x0000181fff037424 */ /* 0x000fe200078e00ff */
[----:B----4-:R-:W-:Y:S02]  /*23020*/  MOV R2, 0x23040 ;  /* 0x0002304000027802 */ /* 0x010fe40000000f00 */
[----:B--23--:R-:W-:Y:S05]  /*23030*/  CALL.REL.NOINC `($__internal_49_$__cuda_sm70_shflsync_idx_p) ;  /* 0x0000081000007944 */ /* 0x00cfea0003c00000 */
[----:B------:R-:W-:Y:S01]  /*23040*/  MOV R10, R5 ;  /* 0x00000005000a7202 */ /* 0x000fe20000000f00 */
[----:B------:R-:W-:Y:S05]  /*23050*/  BRA `(.L_x_2572) ;  /* 0xffffdc4000007947 */ /* 0x000fea000383ffff */
.L_x_2522:
[----:B------:R-:W-:Y:S01]  /*23060*/  IMAD.MOV.U32 R9, RZ, RZ, R14 ;  /* 0x000000ffff097224 */ /* 0x000fe200078e000e */
[----:B------:R-:W-:Y:S01]  /*23070*/  MOV R5, 0x2 ;  /* 0x0000000200057802 */ /* 0x000fe20000000f00 */
[----:B------:R-:W-:Y:S01]  /*23080*/  IMAD.MOV.U32 R3, RZ, RZ, 0x181f ;  /* 0x0000181fff037424 */ /* 0x000fe200078e00ff */
[----:B----4-:R-:W-:Y:S02]  /*23090*/  MOV R2, 0x230b0 ;  /* 0x000230b000027802 */ /* 0x010fe40000000f00 */
[----:B-123--:R-:W-:Y:S05]  /*230a0*/  CALL.REL.NOINC `($__internal_49_$__cuda_sm70_shflsync_idx_p) ;  /* 0x000007a000007944 */ /* 0x00efea0003c00000 */
[----:B------:R-:W-:Y:S01]  /*230b0*/  MOV R2, R5 ;  /* 0x0000000500027202 */ /* 0x000fe20000000f00 */
[----:B------:R-:W-:Y:S05]  /*230c0*/  BRA `(.L_x_2573) ;  /* 0xffffdbf000007947 */ /* 0x000fea000383ffff */
.L_x_2525:
        /* <DEDUP_REMOVED lines=13> */
.L_x_2527:
[----:B------:R-:W-:Y:S01]  /*231a0*/  IMAD.MOV.U32 R9, RZ, RZ, R114 ;  /* 0x000000ffff097224 */ /* 0x000fe200078e0072 */
[----:B------:R-:W-:Y:S01]  /*231b0*/  MOV R5, RZ ;  /* 0x000000ff00057202 */ /* 0x000fe20000000f00 */
[----:B------:R-:W-:Y:S01]  /*231c0*/  IMAD.MOV.U32 R3, RZ, RZ, 0x1f ;  /* 0x0000001fff037424 */ /* 0x000fe200078e00ff */
[----:B------:R-:W-:Y:S02]  /*231d0*/  MOV R2, 0x231f0 ;  /* 0x000231f000027802 */ /* 0x000fe40000000f00 */
[----:B------:R-:W-:Y:S05]  /*231e0*/  CALL.REL.NOINC `($__internal_49_$__cuda_sm70_shflsync_idx_p) ;  /* 0x0000066000007944 */ /* 0x000fea0003c00000 */
[----:B------:R-:W-:Y:S01]  /*231f0*/  MOV R10, R5 ;  /* 0x00000005000a7202 */ /* 0x000fe20000000f00 */
[----:B------:R-:W-:Y:S05]  /*23200*/  BRA `(.L_x_2575) ;  /* 0xffffde6000007947 */ /* 0x000fea000383ffff */
.L_x_2528:
[----:B------:R-:W-:Y:S01]  /*23210*/  IMAD.MOV.U32 R9, RZ, RZ, R114 ;  /* 0x000000ffff097224 */ /* 0x000fe200078e0072 */
[----:B------:R-:W-:Y:S01]  /*23220*/  MOV R5, 0x1 ;  /* 0x0000000100057802 */ /* 0x000fe20000000f00 */
[----:B------:R-:W-:Y:S01]  /*23230*/  IMAD.MOV.U32 R3, RZ, RZ, 0x1f ;  /* 0x0000001fff037424 */ /* 0x000fe200078e00ff */
[----:B------:R-:W-:Y:S02]  /*23240*/  MOV R2, 0x23260 ;  /* 0x0002326000027802 */ /* 0x000fe40000000f00 */
[----:B-12---:R-:W-:Y:S05]  /*23250*/  CALL.REL.NOINC `($__internal_49_$__cuda_sm70_shflsync_idx_p) ;  /* 0x000005f000007944 */ /* 0x006fea0003c00000 */
[----:B------:R-:W-:Y:S01]  /*23260*/  MOV R8, R5 ;  /* 0x0000000500087202 */ /* 0x000fe20000000f00 */
[----:B------:R-:W-:Y:S05]  /*23270*/  BRA `(.L_x_2576) ;  /* 0xffffde1000007947 */ /* 0x000fea000383ffff */
.L_x_2529:
[----:B------:R-:W-:Y:S02]  /*23280*/  MOV R2, 0x1 ;  /* 0x0000000100027802 */ /* 0x000fe40000000f00 */
[----:B------:R-:W-:-:S02]  /*23290*/  MOV R3, 0x232b0 ;  /* 0x000232b000037802 */ /* 0x000fc40000000f00 */
[----:B-1234-:R-:W-:Y:S05]  /*232a0*/  CALL.REL.NOINC `($__internal_50_$__cuda_sm70_shflsync_up_p) ;  /* 0x000005f000007944 */ /* 0x01efea0003c00000 */
[----:B------:R-:W-:Y:S05]  /*232b0*/  BRA `(.L_x_2577) ;  /* 0xffffdf0000007947 */ /* 0x000fea000383ffff */
.L_x_2530:
[----:B------:R-:W-:Y:S02]  /*232c0*/  MOV R2, 0x2 ;  /* 0x0000000200027802 */ /* 0x000fe40000000f00 */
[----:B------:R-:W-:-:S02]  /*232d0*/  MOV R3, 0x232f0 ;  /* 0x000232f000037802 */ /* 0x000fc40000000f00 */
[----:B--2-4-:R-:W-:Y:S05]  /*232e0*/  CALL.REL.NOINC `($__internal_50_$__cuda_sm70_shflsync_up_p) ;  /* 0x000005b000007944 */ /* 0x014fea0003c00000 */
[----:B------:R-:W-:Y:S01]  /*232f0*/  SEL R3, R4, RZ, P1 ;  /* 0x000000ff04037207 */ /* 0x000fe20000800000 */
[----:B------:R-:W-:-:S04]  /*23300*/  IMAD.MOV.U32 R2, RZ, RZ, 0x4 ;  /* 0x00000004ff027424 */ /* 0x000fc800078e00ff */
[----:B------:R-:W-:Y:S01]  /*23310*/  IMAD.IADD R0, R0, 0x1, R3 ;  /* 0x0000000100007824 */ /* 0x000fe200078e0203 */
        /* <DEDUP_REMOVED lines=21> */
.L_x_2534:
[----:B------:R-:W-:Y:S02]  /*23470*/  MOV R2, 0x1 ;  /* 0x0000000100027802 */ /* 0x000fe40000000f00 */
[----:B------:R-:W-:Y:S02]  /*23480*/  MOV R3, 0x234a0 ;  /* 0x000234a000037802 */ /* 0x000fe40000000f00 */
[----:B------:R-:W-:Y:S05]  /*23490*/  CALL.REL.NOINC `($__internal_50_$__cuda_sm70_shflsync_up_p) ;  /* 0x0000040000007944 */ /* 0x000fea0003c00000 */
[----:B------:R-:W-:Y:S01]  /*234a0*/  MOV R2, R4 ;  /* 0x0000000400027202 */ /* 0x000fe20000000f00 */
[----:B------:R-:W-:Y:S05]  /*234b0*/  BRA `(.L_x_2579) ;  /* 0xffffdf6000007947 */ /* 0x000fea000383ffff */
.L_x_2535:
        /* <DEDUP_REMOVED lines=27> */
.L_x_2537:
[----:B------:R-:W-:Y:S02]  /*23670*/  SEL R0, RZ, 0x1, P0 ;  /* 0x00000001ff007807 */ /* 0x000fe40000000000 */
[----:B------:R-:W-:Y:S02]  /*23680*/  MOV R2, 0x236a0 ;  /* 0x000236a000027802 */ /* 0x000fe40000000f00 */
[----:B-1----:R-:W-:Y:S05]  /*23690*/  CALL.REL.NOINC `($__internal_51_$__cuda_sm70_votesync_ballot) ;  /* 0x0000027000007944 */ /* 0x002fea0003c00000 */
[----:B------:R-:W-:Y:S01]  /*236a0*/  MOV R11, R0 ;  /* 0x00000000000b7202 */ /* 0x000fe20000000f00 */
[----:B------:R-:W-:Y:S05]  /*236b0*/  BRA `(.L_x_2581) ;  /* 0xffffdef000007947 */ /* 0x000fea000383ffff */
.L_x_2538:
[----:B------:R-:W-:Y:S01]  /*236c0*/  IMAD.MOV.U32 R9, RZ, RZ, R6 ;  /* 0x000000ffff097224 */ /* 0x000fe200078e0006 */
[----:B------:R-:W-:Y:S01]  /*236d0*/  MOV R5, R0 ;  /* 0x0000000000057202 */ /* 0x000fe20000000f00 */
[----:B------:R-:W-:Y:S01]  /*236e0*/  IMAD.MOV.U32 R3, RZ, RZ, 0x1f ;  /* 0x0000001fff037424 */ /* 0x000fe200078e00ff */
[----:B--2---:R-:W-:Y:S02]  /*236f0*/  MOV R2, 0x23710 ;  /* 0x0002371000027802 */ /* 0x004fe40000000f00 */
[----:B-1----:R-:W-:Y:S05]  /*23700*/  CALL.REL.NOINC `($__internal_49_$__cuda_sm70_shflsync_idx_p) ;  /* 0x0000014000007944 */ /* 0x002fea0003c00000 */
[----:B------:R-:W-:Y:S01]  /*23710*/  IMAD.MOV.U32 R8, RZ, RZ, R5 ;  /* 0x000000ffff087224 */ /* 0x000fe200078e0005 */
[----:B------:R-:W-:Y:S01]  /*23720*/  MOV R5, R0 ;  /* 0x0000000000057202 */ /* 0x000fe20000000f00 */
[----:B------:R-:W-:Y:S01]  /*23730*/  IMAD.MOV.U32 R9, RZ, RZ, R7 ;  /* 0x000000ffff097224 */ /* 0x000fe200078e0007 */
[----:B------:R-:W-:-:S02]  /*23740*/  MOV R3, 0x1f ;  /* 0x0000001f00037802 */ /* 0x000fc40000000f00 */
[----:B------:R-:W-:Y:S02]  /*23750*/  MOV R2, 0x23770 ;  /* 0x0002377000027802 */ /* 0x000fe40000000f00 */
[----:B------:R-:W-:Y:S05]  /*23760*/  CALL.REL.NOINC `($__internal_49_$__cuda_sm70_shflsync_idx_p) ;  /* 0x000000e000007944 */ /* 0x000fea0003c00000 */
[----:B------:R-:W-:Y:S01]  /*23770*/  MOV R7, R5 ;  /* 0x0000000500077202 */ /* 0x000fe20000000f00 */
[----:B------:R-:W-:Y:S05]  /*23780*/  BRA `(.L_x_2582) ;  /* 0xffffde9000007947 */ /* 0x000fea000383ffff */
.L_x_2541:
[----:B------:R-:W-:Y:S01]  /*23790*/  IMAD.MOV.U32 R9, RZ, RZ, R4 ;  /* 0x000000ffff097224 */ /* 0x000fe200078e0004 */
[----:B------:R-:W-:Y:S01]  /*237a0*/  MOV R5, R0 ;  /* 0x0000000000057202 */ /* 0x000fe20000000f00 */
[----:B------:R-:W-:Y:S01]  /*237b0*/  IMAD.MOV.U32 R3, RZ, RZ, 0x1f ;  /* 0x0000001fff037424 */ /* 0x000fe200078e00ff */
[----:B--2---:R-:W-:Y:S02]  /*237c0*/  MOV R2, 0x237e0 ;  /* 0x000237e000027802 */ /* 0x004fe40000000f00 */
[----:B-1--4-:R-:W-:Y:S05]  /*237d0*/  CALL.REL.NOINC `($__internal_49_$__cuda_sm70_shflsync_idx_p) ;  /* 0x0000007000007944 */ /* 0x012fea0003c00000 */
[----:B------:R-:W-:Y:S01]  /*237e0*/  MOV R13, R5 ;  /* 0x00000005000d7202 */ /* 0x000fe20000000f00 */
[----:B------:R-:W-:Y:S05]  /*237f0*/  BRA `(.L_x_2540) ;  /* 0xffffde8000007947 */ /* 0x000fea000383ffff */
        .weak           $__internal_48_$__cuda_sm70_shflsync_bfly_p
        .type           $__internal_48_$__cuda_sm70_shflsync_bfly_p,@function
        .size           $__internal_48_$__cuda_sm70_shflsync_bfly_p,($__internal_49_$__cuda_sm70_shflsync_idx_p - $__internal_48_$__cuda_sm70_shflsync_bfly_p)
$__internal_48_$__cuda_sm70_shflsync_bfly_p:
[----:B------:R-:W-:Y:S04]  /*23800*/  WARPSYNC R6 ;  /* 0x0000000600007348 */ /* 0x000fe80003800000 */
[----:B------:R1:W2:Y:S02]  /*23810*/  SHFL.BFLY PT, R5, R2, R5, R7 ;  /* 0x0c00000502057389 */ /* 0x0002a400000e0007 */
[----:B-1----:R-:W-:-:S02]  /*23820*/  MOV R2, R3 ;  /* 0x0000000300027202 */ /* 0x002fc40000000f00 */
[----:B------:R-:W-:-:S04]  /*23830*/  MOV R3, 0x0 ;  /* 0x0000000000037802 */ /* 0x000fc80000000f00 */
[----:B--2---:R-:W-:Y:S05]  /*23840*/  RET.REL.NODEC R2 `(_ZN7cutlass13device_kernelIN5flash19enable_sm80_to_sm89INS1_16FlashAttnFwdSm80INS1_25CollectiveMainloopFwdSm80ILi8ELi1ELb0EN4cute5tupleIJNS5_1CILi128EEENS7_ILi48EEENS7_ILi256EEEEEELi256ENS_10bfloat16_tEfNS_4arch4Sm80ELb1ELb0ELb1ELb1ELb0ELb1ELb1ELb1EEENS1_21CollectiveEpilogueFwdINS6_IJS8_SA_S9_EEENS6_IJNS7_ILi1EEESI_SI_EEESC_SE_Li256ELb1ELb1ELb1ELb0EEENS1_36VarlenDynamicPersistentTileSchedulerILi128ELi48ELi256ELi256ELb1ELb1ELb0ELb1ELb1ELb1EEEEEEEEEvNT_6ParamsE) ;  /* 0xfffdc7b002007950 */ /* 0x004fea0003c3ffff */
        .weak           $__internal_49_$__cuda_sm70_shflsync_idx_p
        .type           $__internal_49_$__cuda_sm70_shflsync_idx_p,@function
        .size           $__internal_49_$__cuda_sm70_shflsync_idx_p,($__internal_50_$__cuda_sm70_shflsync_up_p - $__internal_49_$__cuda_sm70_shflsync_idx_p)
$__internal_49_$__cuda_sm70_shflsync_idx_p:
[----:B------:R-:W-:-:S04]  /*23850*/  MOV R115, 0xffffffff ;  /* 0xffffffff00737802 */ /* 0x000fc80000000f00 */
[----:B------:R-:W-:Y:S04]  /*23860*/  WARPSYNC R115 ;  /* 0x0000007300007348 */ /* 0x000fe80003800000 */
[----:B------:R1:W2:Y:S02]  /*23870*/  SHFL.IDX PT, R5, R9, R5, R3 ;  /* 0x0000000509057389 */ /* 0x0002a400000e0003 */
[----:B-1----:R-:W-:-:S04]  /*23880*/  MOV R3, 0x0 ;  /* 0x0000000000037802 */ /* 0x002fc80000000f00 */
[----:B--2---:R-:W-:Y:S05]  /*23890*/  RET.REL.NODEC R2 `(_ZN7cutlass13device_kernelIN5flash19enable_sm80_to_sm89INS1_16FlashAttnFwdSm80INS1_25CollectiveMainloopFwdSm80ILi8ELi1ELb0EN4cute5tupleIJNS5_1CILi128EEENS7_ILi48EEENS7_ILi256EEEEEELi256ENS_10bfloat16_tEfNS_4arch4Sm80ELb1ELb0ELb1ELb1ELb0ELb1ELb1ELb1EEENS1_21CollectiveEpilogueFwdINS6_IJS8_SA_S9_EEENS6_IJNS7_ILi1EEESI_SI_EEESC_SE_Li256ELb1ELb1ELb1ELb0EEENS1_36VarlenDynamicPersistentTileSchedulerILi128ELi48ELi256ELi256ELb1ELb1ELb0ELb1ELb1ELb1EEEEEEEEEvNT_6ParamsE) ;  /* 0xfffdc76002007950 */ /* 0x004fea0003c3ffff */
        .weak           $__internal_50_$__cuda_sm70_shflsync_up_p
        .type           $__internal_50_$__cuda_sm70_shflsync_up_p,@function
        .size           $__internal_50_$__cuda_sm70_shflsync_up_p,($__internal_51_$__cuda_sm70_votesync_ballot - $__internal_50_$__cuda_sm70_shflsync_up_p)
$__internal_50_$__cuda_sm70_shflsync_up_p:
[----:B------:R-:W-:Y:S02]  /*238a0*/  IMAD.MOV.U32 R4, RZ, RZ, RZ ;  /* 0x000000ffff047224 */ /* 0x000fe400078e00ff */
[----:B------:R-:W-:-:S04]  /*238b0*/  IMAD.MOV.U32 R9, RZ, RZ, -0x1 ;  /* 0xffffffffff097424 */ /* 0x000fc800078e00ff */
[----:B------:R-:W-:Y:S04]  /*238c0*/  WARPSYNC R9 ;  /* 0x0000000900007348 */ /* 0x000fe80003800000 */
[----:B------:R1:W2:Y:S02]  /*238d0*/  SHFL.UP PT, R4, R0, R2, R4 ;  /* 0x0400000200047389 */ /* 0x0002a400000e0004 */
[----:B-1----:R-:W-:Y:S02]  /*238e0*/  MOV R2, R3 ;  /* 0x0000000300027202 */ /* 0x002fe40000000f00 */
[----:B------:R-:W-:-:S04]  /*238f0*/  MOV R3, 0x0 ;  /* 0x0000000000037802 */ /* 0x000fc80000000f00 */
[----:B--2---:R-:W-:Y:S05]  /*23900*/  RET.REL.NODEC R2 `(_ZN7cutlass13device_kernelIN5flash19enable_sm80_to_sm89INS1_16FlashAttnFwdSm80INS1_25CollectiveMainloopFwdSm80ILi8ELi1ELb0EN4cute5tupleIJNS5_1CILi128EEENS7_ILi48EEENS7_ILi256EEEEEELi256ENS_10bfloat16_tEfNS_4arch4Sm80ELb1ELb0ELb1ELb1ELb0ELb1ELb1ELb1EEENS1_21CollectiveEpilogueFwdINS6_IJS8_SA_S9_EEENS6_IJNS7_ILi1EEESI_SI_EEESC_SE_Li256ELb1ELb1ELb1ELb0EEENS1_36VarlenDynamicPersistentTileSchedulerILi128ELi48ELi256ELi256ELb1ELb1ELb0ELb1ELb1ELb1EEEEEEEEEvNT_6ParamsE) ;  /* 0xfffdc6f002007950 */ /* 0x004fea0003c3ffff */
        .weak           $__internal_51_$__cuda_sm70_votesync_ballot
        .type           $__internal_51_$__cuda_sm70_votesync_ballot,@function
        .size           $__internal_51_$__cuda_sm70_votesync_ballot,(.L_x_2650 - $__internal_51_$__cuda_sm70_votesync_ballot)
$__internal_51_$__cuda_sm70_votesync_ballot:
[----:B------:R-:W-:Y:S01]  /*23910*/  ISETP.NE.U32.AND P0, PT, R0, 0x1, PT ;  /* 0x000000010000780c */ /* 0x000fe20003f05070 */
[----:B------:R-:W-:-:S04]  /*23920*/  IMAD.MOV.U32 R3, RZ, RZ, -0x1 ;  /* 0xffffffffff037424 */ /* 0x000fc800078e00ff */
[----:B------:R-:W-:Y:S08]  /*23930*/  WARPSYNC R3 ;  /* 0x0000000300007348 */ /* 0x000ff00003800000 */
[----:B------:R-:W-:-:S04]  /*23940*/  VOTE.ANY R0, PT, !P0 ;  /* 0x0000000000007806 */ /* 0x000fc800040e0100 */
[----:B------:R-:W-:Y:S01]  /*23950*/  LOP3.LUT R0, R0, R3, RZ, 0xc0, !PT ;  /* 0x0000000300007212 */ /* 0x000fe200078ec0ff */
[----:B------:R-:W-:-:S04]  /*23960*/  IMAD.MOV.U32 R3, RZ, RZ, 0x0 ;  /* 0x00000000ff037424 */ /* 0x000fc800078e00ff */
[----:B------:R-:W-:Y:S05]  /*23970*/  RET.REL.NODEC R2 `(_ZN7cutlass13device_kernelIN5flash19enable_sm80_to_sm89INS1_16FlashAttnFwdSm80INS1_25CollectiveMainloopFwdSm80ILi8ELi1ELb0EN4cute5tupleIJNS5_1CILi128EEENS7_ILi48EEENS7_ILi256EEEEEELi256ENS_10bfloat16_tEfNS_4arch4Sm80ELb1ELb0ELb1ELb1ELb0ELb1ELb1ELb1EEENS1_21CollectiveEpilogueFwdINS6_IJS8_SA_S9_EEENS6_IJNS7_ILi1EEESI_SI_EEESC_SE_Li256ELb1ELb1ELb1ELb0EEENS1_36VarlenDynamicPersistentTileSchedulerILi128ELi48ELi256ELi256ELb1ELb1ELb0ELb1ELb1ELb1EEEEEEEEEvNT_6ParamsE) ;  /* 0xfffdc68002007950 */ /* 0x000fea0003c3ffff */
.L_x_2583:
        /* <DEDUP_REMOVED lines=16> */
.L_x_2650:


//--------------------- .nv.shared._ZN7cutlass13device_kernelIN5flash19enable_sm80_to_sm89INS1_16FlashAttnFwdSm80INS1_25CollectiveMainloopFwdSm80ILi8ELi1ELb1EN4cute5tupleIJNS5_1CILi128EEENS7_ILi64EEENS7_ILi256EEEEEELi256ENS_10bfloat16_tEfNS_4arch4Sm80ELb0ELb0ELb1ELb0ELb0ELb0ELb1ELb1EEENS1_21CollectiveEpilogueFwdINS6_IJS8_SA_S9_EEENS6_IJNS7_ILi1EEESI_SI_EEESC_SE_Li256ELb0ELb1ELb1ELb0EEENS1_19SingleTileSchedulerILb0ELb1ELb1ELi128EEEEEEEEEvNT_6ParamsE --------------------------
	.section	.nv.shared._ZN7cutlass13device_kernelIN5flash19enable_sm80_to_sm89INS1_16FlashAttnFwdSm80INS1_25CollectiveMainloopFwdSm80ILi8ELi1ELb1EN4cute5tupleIJNS5_1CILi128EEENS7_ILi64EEENS7_ILi256EEEEEELi256ENS_10bfloat16_tEfNS_4arch4Sm80ELb0ELb0ELb1ELb0ELb0ELb0ELb1ELb1EEENS1_21CollectiveEpilogueFwdINS6_IJS8_SA_S9_EEENS6_IJNS7_ILi1EEESI_SI_EEESC_SE_Li256ELb0ELb1ELb1ELb0EEENS1_19SingleTileSchedulerILb0ELb1ELb1ELi128EEEEEEEEEvNT_6ParamsE,"aw",@nobits
	.sectionflags	@""
	.align	16


//--------------------- .nv.global                --------------------------
	.section	.nv.global,"aw",@nobits
.nv.global:
	.type		_ZN80_INTERNAL_8f865af5_44_flash_fwd_hdim256_bf16_split_softcap_sm80_cu_9949e2e8_49484cute1_E,@object
	.size		_ZN80_INTERNAL_8f865af5_44_flash_fwd_hdim256_bf16_split_softcap_sm80_cu_9949e2e8_49484cute1_E,(_ZN80_INTERNAL_8f865af5_44_flash_fwd_hdim256_bf16_split_softcap_sm80_cu_9949e2e8_49484cuda3std3__45__cpo6cbeginE - _ZN80_INTERNAL_8f865af5_44_flash_fwd_hdim256_bf16_split_softcap_sm80_cu_9949e2e8_49484cute1_E)
_ZN80_INTERNAL_8f865af5_44_flash_fwd_hdim256_bf16_split_softcap_sm80_cu_9949e2e8_49484cute1_E:
	.zero		1
	.type		_ZN80_INTERNAL_8f865af5_44_flash_fwd_hdim256_bf16_split_softcap_sm80_cu_9949e2e8_49484cuda3std3__45__cpo6cbeginE,@object
	.size		_ZN80_INTERNAL_8f865af5_44_flash_fwd_hdim256_bf16_split_softcap_sm80_cu_9949e2e8_49484cuda3std3__45__cpo6cbeginE,(_ZN80_INTERNAL_8f865af5_44_flash_fwd_hdim256_bf16_split_softcap_sm80_cu_9949e2e8_49484cuda3std3__48in_placeE - _ZN80_INTERNAL_8f865af5_44_flash_fwd_hdim256_bf16_split_softcap_sm80_cu_9949e2e8_49484cuda3std3__45__cpo6cbeginE)
_ZN80_INTERNAL_8f865af5_44_flash_fwd_hdim256_bf16_split_softcap_sm80_cu_9949e2e8_49484cuda3std3__45__cpo6cbeginE:
	.zero		1
	.type		_ZN80_INTERNAL_8f865af5_44_flash_fwd_hdim256_bf16_split_softcap_sm80_cu_9949e2e8_49484cuda3std3__48in_placeE,@object
	.size		_ZN80_INTERNAL_8f865af5_44_flash_fwd_hdim256_bf16_split_softcap_sm80_cu_9949e2e8_49484cuda3std3__48in_placeE,(_ZN80_INTERNAL_8f865af5_44_flash_fwd_hdim256_bf16_split_softcap_sm80_cu_9949e2e8_49484cuda3std6ranges3__45__cpo9iter_moveE - _ZN80_INTERNAL_8f865af5_44_flash_fwd_hdim256_bf16_split_softcap_sm80_cu_9949e2e8_49484cuda3std3__48in_placeE)
_ZN80_INTERNAL_8f865af5_44_flash_fwd_hdim256_bf16_split_softcap_sm80_cu_9949e2e8_49484cuda3std3__48in_placeE:
	.zero		1
	.type		_ZN80_INTERNAL_8f865af5_44_flash_fwd_hdim256_bf16_split_softcap_sm80_cu_9949e2e8_49484cuda3std6ranges3__45__cpo9iter_moveE,@object
	.size		_ZN80_INTERNAL_8f865af5_44_flash_fwd_hdim256_bf16_split_softcap_sm80_cu_9949e2e8_49484cuda3std6ranges3__45__cpo9iter_moveE,(_ZN80_INTERNAL_8f865af5_44_flash_fwd_hdim256_bf16_split_softcap_sm80_cu_9949e2e8_49484cuda3std3__45__cpo5beginE - _ZN80_INTERNAL_8f865af5_44_flash_fwd_hdim256_bf16_split_softcap_sm80_cu_9949e2e8_49484cuda3std6ranges3__45__cpo9iter_moveE)
_ZN80_INTERNAL_8f865af5_44_flash_fwd_hdim256_bf16_split_softcap_sm80_cu_9949e2e8_49484cuda3std6ranges3__45__cpo9iter_moveE:
	.zero		1
	.type		_ZN80_INTERNAL_8f865af5_44_flash_fwd_hdim256_bf16_split_softcap_sm80_cu_9949e2e8_49484cuda3std3__45__cpo5beginE,@object
	.size		_ZN80_INTERNAL_8f865af5_44_flash_fwd_hdim256_bf16_split_softcap_sm80_cu_9949e2e8_49484cuda3std3__45__cpo5beginE,(_ZN80_INTERNAL_8f865af5_44_flash_fwd_hdim256_bf16_split_softcap_sm80_cu_9949e2e8_49484cuda3std3__482_GLOBAL__N__8f865af5_44_flash_fwd_hdim256_bf16_split_softcap_sm80_cu_9949e2e8_49486ignoreE - _ZN80_INTERNAL_8f865af5_44_flash_fwd_hdim256_bf16_split_softcap_sm80_cu_9949e2e8_49484cuda3std3__45__cpo5beginE)
_ZN80_INTERNAL_8f865af5_44_flash_fwd_hdim256_bf16_split_softcap_sm80_cu_9949e2e8_49484cuda3std3__45__cpo5beginE:
	.zero		1
	.type		_ZN80_INTERNAL_8f865af5_44_flash_fwd_hdim256_bf16_split_softcap_sm80_cu_9949e2e8_49484cuda3std3__482_GLOBAL__N__8f865af5_44_flash_fwd_hdim256_bf16_split_softcap_sm80_cu_9949e2e8_49486ignoreE,@object
	.size		_ZN80_INTERNAL_8f865af5_44_flash_fwd_hdim256_bf16_split_softcap_sm80_cu_9949e2e8_49484cuda3std3__482_GLOBAL__N__8f865af5_44_flash_fwd_hdim256_bf16_split_softcap_sm80_cu_9949e2e8_49486ignoreE,(_ZN80_INTERNAL_8f865af5_44_flash_fwd_hdim256_bf16_split_softcap_sm80_cu_9949e2e8_49484cute7productE - _ZN80_INTERNAL_8f865af5_44_flash_fwd_hdim256_bf16_split_softcap_sm80_cu_9949e2e8_49484cuda3std3__482_GLOBAL__N__8f865af5_44_flash_fwd_hdim256_bf16_split_softcap_sm80_cu_9949e2e8_49486ignoreE)
_ZN80_INTERNAL_8f865af5_44_flash_fwd_hdim256_bf16_split_softcap_sm80_cu_9949e2e8_49484cuda3std3__482_GLOBAL__N__8f865af5_44_flash_fwd_hdim256_bf16_split_softcap_sm80_cu_9949e2e8_49486ignoreE:
	.zero		1
	.type		_ZN80_INTERNAL_8f865af5_44_flash_fwd_hdim256_bf16_split_softcap_sm80_cu_9949e2e8_49484cute7productE,@object
	.size		_ZN80_INTERNAL_8f865af5_44_flash_fwd_hdim256_bf16_split_softcap_sm80_cu_9949e2e8_49484cute7productE,(_ZN80_INTERNAL_8f865af5_44_flash_fwd_hdim256_bf16_split_softcap_sm80_cu_9949e2e8_49484cuda3std3__45__cpo3endE - _ZN80_INTERNAL_8f865af5_44_flash_fwd_hdim256_bf16_split_softcap_sm80_cu_9949e2e8_49484cute7productE)
_ZN80_INTERNAL_8f865af5_44_flash_fwd_hdim256_bf16_split_softcap_sm80_cu_9949e2e8_49484cute7productE:
	.zero		1
	.type		_ZN80_INTERNAL_8f865af5_44_flash_fwd_hdim256_bf16_split_softcap_sm80_cu_9949e2e8_49484cuda3std3__45__cpo3endE,@object
	.size		_ZN80_INTERNAL_8f865af5_44_flash_fwd_hdim256_bf16_split_softcap_sm80_cu_9949e2e8_49484cuda3std3__45__cpo3endE,(_ZN80_INTERNAL_8f865af5_44_flash_fwd_hdim256_bf16_split_softcap_sm80_cu_9949e2e8_49484cuda3std3__419piecewise_constructE - _ZN80_INTERNAL_8f865af5_44_flash_fwd_hdim256_bf16_split_softcap_sm80_cu_9949e2e8_49484cuda3std3__45__cpo3endE)
_ZN80_INTERNAL_8f865af5_44_flash_fwd_hdim256_bf16_split_softcap_sm80_cu_9949e2e8_49484cuda3std3__45__cpo3endE:
	.zero		1
	.type		_ZN80_INTERNAL_8f865af5_44_flash_fwd_hdim256_bf16_split_softcap_sm80_cu_9949e2e8_49484cuda3std3__419piecewise_constructE,@object
	.size		_ZN80_INTERNAL_8f865af5_44_flash_fwd_hdim256_bf16_split_softcap_sm80_cu_9949e2e8_49484cuda3std3__419piecewise_constructE,(_ZN80_INTERNAL_8f865af5_44_flash_fwd_hdim256_bf16_split_softcap_sm80_cu_9949e2e8_49484cuda3std3__45__cpo4cendE - _ZN80_INTERNAL_8f865af5_44_flash_fwd_hdim256_bf16_split_softcap_sm80_cu_9949e2e8_49484cuda3std3__419piecewise_constructE)
_ZN80_INTERNAL_8f865af5_44_flash_fwd_hdim256_bf16_split_softcap_sm80_cu_9949e2e8_49484cuda3std3__419piecewise_constructE:
	.zero		1
	.type		_ZN80_INTERNAL_8f865af5_44_flash_fwd_hdim256_bf16_split_softcap_sm80_cu_9949e2e8_49484cuda3std3__45__cpo4cendE,@object
	.size		_ZN80_INTERNAL_8f865af5_44_flash_fwd_hdim256_bf16_split_softcap_sm80_cu_9949e2e8_49484cuda3std3__45__cpo4cendE,(_ZN80_INTERNAL_8f865af5_44_flash_fwd_hdim256_bf16_split_softcap_sm80_cu_9949e2e8_49484cuda3std6ranges3__45__cpo4swapE - _ZN80_INTERNAL_8f865af5_44_flash_fwd_hdim256_bf16_split_softcap_sm80_cu_9949e2e8_49484cuda3std3__45__cpo4cendE)
_ZN80_INTERNAL_8f865af5_44_flash_fwd_hdim256_bf16_split_softcap_sm80_cu_9949e2e8_49484cuda3std3__45__cpo4cendE:
	.zero		1
	.type		_ZN80_INTERNAL_8f865af5_44_flash_fwd_hdim256_bf16_split_softcap_sm80_cu_9949e2e8_49484cuda3std6ranges3__45__cpo4swapE,@object
	.size		_ZN80_INTERNAL_8f865af5_44_flash_fwd_hdim256_bf16_split_softcap_sm80_cu_9949e2e8_49484cuda3std6ranges3__45__cpo4swapE,(.L_7 - _ZN80_INTERNAL_8f865af5_44_flash_fwd_hdim256_bf16_split_softcap_sm80_cu_9949e2e8_49484cuda3std6ranges3__45__cpo4swapE)
_ZN80_INTERNAL_8f865af5_44_flash_fwd_hdim256_bf16_split_softcap_sm80_cu_9949e2e8_49484cuda3std6ranges3__45__cpo4swapE:
	.zero		1
.L_7:


//--------------------- .nv.shared._ZN7cutlass13device_kernelIN5flash19enable_sm80_to_sm89INS1_16FlashAttnFwdSm80INS1_25CollectiveMainloopFwdSm80ILi8ELi1ELb1EN4cute5tupleIJNS5_1CILi128EEENS7_ILi48EEENS7_ILi256EEEEEELi256ENS_10bfloat16_tEfNS_4arch4Sm80ELb0ELb0ELb1ELb1ELb0ELb0ELb1ELb1EEENS1_21CollectiveEpilogueFwdINS6_IJS8_SA_S9_EEENS6_IJNS7_ILi1EEESI_SI_EEESC_SE_Li256ELb1ELb1ELb1ELb0EEENS1_36VarlenDynamicPersistentTileSchedulerILi128ELi48ELi256ELi256ELb1ELb1ELb0ELb0ELb1ELb1EEEEEEEEEvNT_6ParamsE --------------------------
	.section	.nv.shared._ZN7cutlass13device_kernelIN5flash19enable_sm80_to_sm89INS1_16FlashAttnFwdSm80INS1_25CollectiveMainloopFwdSm80ILi8ELi1ELb1EN4cute5tupleIJNS5_1CILi128EEENS7_ILi48EEENS7_ILi256EEEEEELi256ENS_10bfloat16_tEfNS_4arch4Sm80ELb0ELb0ELb1ELb1ELb0ELb0ELb1ELb1EEENS1_21CollectiveEpilogueFwdINS6_IJS8_SA_S9_EEENS6_IJNS7_ILi1EEESI_SI_EEESC_SE_Li256ELb1ELb1ELb1ELb0EEENS1_36VarlenDynamicPersistentTileSchedulerILi128ELi48ELi256ELi256ELb1ELb1ELb0ELb0ELb1ELb1EEEEEEEEEvNT_6ParamsE,"aw",@nobits
	.sectionflags	@""
	.align	16


//--------------------- .nv.shared._ZN7cutlass13device_kernelIN5flash19enable_sm80_to_sm89INS1_16FlashAttnFwdSm80INS1_25CollectiveMainloopFwdSm80ILi8ELi1ELb0EN4cute5tupleIJNS5_1CILi128EEENS7_ILi32EEENS7_ILi256EEEEEELi256ENS_10bfloat16_tEfNS_4arch4Sm80ELb0ELb0ELb1ELb1ELb0ELb1ELb1ELb1EEENS1_21CollectiveEpilogueFwdINS6_IJS8_SA_S9_EEENS6_IJNS7_ILi1EEESI_SI_EEESC_SE_Li256ELb1ELb1ELb1ELb0EEENS1_36VarlenDynamicPersistentTileSchedulerILi128ELi32ELi256ELi256ELb1ELb1ELb0ELb0ELb1ELb1EEEEEEEEEvNT_6ParamsE --------------------------
	.section	.nv.shared._ZN7cutlass13device_kernelIN5flash19enable_sm80_to_sm89INS1_16FlashAttnFwdSm80INS1_25CollectiveMainloopFwdSm80ILi8ELi1ELb0EN4cute5tupleIJNS5_1CILi128EEENS7_ILi32EEENS7_ILi256EEEEEELi256ENS_10bfloat16_tEfNS_4arch4Sm80ELb0ELb0ELb1ELb1ELb0ELb1ELb1ELb1EEENS1_21CollectiveEpilogueFwdINS6_IJS8_SA_S9_EEENS6_IJNS7_ILi1EEESI_SI_EEESC_SE_Li256ELb1ELb1ELb1ELb0EEENS1_36VarlenDynamicPersistentTileSchedulerILi128ELi32ELi256ELi256ELb1ELb1ELb0ELb0ELb1ELb1EEEEEEEEEvNT_6ParamsE,"aw",@nobits
	.sectionflags	@""
	.align	16


//--------------------- .nv.shared._ZN7cutlass13device_kernelIN5flash19enable_sm80_to_sm89INS1_16FlashAttnFwdSm80INS1_25CollectiveMainloopFwdSm80ILi8ELi1ELb1EN4cute5tupleIJNS5_1CILi128EEENS7_ILi48EEENS7_ILi256EEEEEELi256ENS_10bfloat16_tEfNS_4arch4Sm80ELb0ELb1ELb1ELb0ELb0ELb0ELb1ELb1EEENS1_21CollectiveEpilogueFwdINS6_IJS8_SA_S9_EEENS6_IJNS7_ILi1EEESI_SI_EEESC_SE_Li256ELb0ELb1ELb1ELb0EEENS1_19SingleTileSchedulerILb0ELb1ELb1ELi128EEEEEEEEEvNT_6ParamsE --------------------------
	.section	.nv.shared._ZN7cutlass13device_kernelIN5flash19enable_sm80_to_sm89INS1_16FlashAttnFwdSm80INS1_25CollectiveMainloopFwdSm80ILi8ELi1ELb1EN4cute5tupleIJNS5_1CILi128EEENS7_ILi48EEENS7_ILi256EEEEEELi256ENS_10bfloat16_tEfNS_4arch4Sm80ELb0ELb1ELb1ELb0ELb0ELb0ELb1ELb1EEENS1_21CollectiveEpilogueFwdINS6_IJS8_SA_S9_EEENS6_IJNS7_ILi1EEESI_SI_EEESC_SE_Li256ELb0ELb1ELb1ELb0EEENS1_19SingleTileSchedulerILb0ELb1ELb1ELi128EEEEEEEEEvNT_6ParamsE,"aw",@nobits
	.sectionflags	@""
	.align	16


//--------------------- .nv.shared._ZN7cutlass13device_kernelIN5flash19enable_sm80_to_sm89INS1_16FlashAttnFwdSm80INS1_25CollectiveMainloopFwdSm80ILi8ELi1ELb1EN4cute5tupleIJNS5_1CILi128EEENS7_ILi48EEENS7_ILi256EEEEEELi256ENS_10bfloat16_tEfNS_4arch4Sm80ELb0ELb1ELb1ELb1ELb0ELb0ELb1ELb1EEENS1_21CollectiveEpilogueFwdINS6_IJS8_SA_S9_EEENS6_IJNS7_ILi1EEESI_SI_EEESC_SE_Li256ELb1ELb1ELb1ELb0EEENS1_36VarlenDynamicPersistentTileSchedulerILi128ELi48ELi256ELi256ELb1ELb1ELb0ELb1ELb0ELb1EEEEEEEEEvNT_6ParamsE --------------------------
	.section	.nv.shared._ZN7cutlass13device_kernelIN5flash19enable_sm80_to_sm89INS1_16FlashAttnFwdSm80INS1_25CollectiveMainloopFwdSm80ILi8ELi1ELb1EN4cute5tupleIJNS5_1CILi128EEENS7_ILi48EEENS7_ILi256EEEEEELi256ENS_10bfloat16_tEfNS_4arch4Sm80ELb0ELb1ELb1ELb1ELb0ELb0ELb1ELb1EEENS1_21CollectiveEpilogueFwdINS6_IJS8_SA_S9_EEENS6_IJNS7_ILi1EEESI_SI_EEESC_SE_Li256ELb1ELb1ELb1ELb0EEENS1_36VarlenDynamicPersistentTileSchedulerILi128ELi48ELi256ELi256ELb1ELb1ELb0ELb1ELb0ELb1EEEEEEEEEvNT_6ParamsE,"aw",@nobits
	.sectionflags	@""
	.align	16


//--------------------- .nv.shared._ZN7cutlass13device_kernelIN5flash19enable_sm80_to_sm89INS1_16FlashAttnFwdSm80INS1_25CollectiveMainloopFwdSm80ILi8ELi1ELb0EN4cute5tupleIJNS5_1CILi128EEENS7_ILi32EEENS7_ILi256EEEEEELi256ENS_10bfloat16_tEfNS_4arch4Sm80ELb0ELb1ELb1ELb1ELb0ELb1ELb1ELb1EEENS1_21CollectiveEpilogueFwdINS6_IJS8_SA_S9_EEENS6_IJNS7_ILi1EEESI_SI_EEESC_SE_Li256ELb1ELb1ELb1ELb0EEENS1_36VarlenDynamicPersistentTileSchedulerILi128ELi32ELi256ELi256ELb1ELb1ELb0ELb1ELb0ELb1EEEEEEEEEvNT_6ParamsE --------------------------
	.section	.nv.shared._ZN7cutlass13device_kernelIN5flash19enable_sm80_to_sm89INS1_16FlashAttnFwdSm80INS1_25CollectiveMainloopFwdSm80ILi8ELi1ELb0EN4cute5tupleIJNS5_1CILi128EEENS7_ILi32EEENS7_ILi256EEEEEELi256ENS_10bfloat16_tEfNS_4arch4Sm80ELb0ELb1ELb1ELb1ELb0ELb1ELb1ELb1EEENS1_21CollectiveEpilogueFwdINS6_IJS8_SA_S9_EEENS6_IJNS7_ILi1EEESI_SI_EEESC_SE_Li256ELb1ELb1ELb1ELb0EEENS1_36VarlenDynamicPersistentTileSchedulerILi128ELi32ELi256ELi256ELb1ELb1ELb0ELb1ELb0ELb1EEEEEEEEEvNT_6ParamsE,"aw",@nobits
	.sectionflags	@""
	.align	16


//--------------------- .nv.shared._ZN7cutlass13device_kernelIN5flash19enable_sm80_to_sm89INS1_16FlashAttnFwdSm80INS1_25CollectiveMainloopFwdSm80ILi8ELi1ELb1EN4cute5tupleIJNS5_1CILi128EEENS7_ILi64EEENS7_ILi256EEEEEELi256ENS_10bfloat16_tEfNS_4arch4Sm80ELb1ELb0ELb1ELb0ELb0ELb0ELb1ELb1EEENS1_21CollectiveEpilogueFwdINS6_IJS8_SA_S9_EEENS6_IJNS7_ILi1EEESI_SI_EEESC_SE_Li256ELb0ELb1ELb1ELb0EEENS1_30DynamicPersistentTileSchedulerILi256ELi256ELb1ELb1ELb0EEEEEEEEEvNT_6ParamsE --------------------------
	.section	.nv.shared._ZN7cutlass13device_kernelIN5flash19enable_sm80_to_sm89INS1_16FlashAttnFwdSm80INS1_25CollectiveMainloopFwdSm80ILi8ELi1ELb1EN4cute5tupleIJNS5_1CILi128EEENS7_ILi64EEENS7_ILi256EEEEEELi256ENS_10bfloat16_tEfNS_4arch4Sm80ELb1ELb0ELb1ELb0ELb0ELb0ELb1ELb1EEENS1_21CollectiveEpilogueFwdINS6_IJS8_SA_S9_EEENS6_IJNS7_ILi1EEESI_SI_EEESC_SE_Li256ELb0ELb1ELb1ELb0EEENS1_30DynamicPersistentTileSchedulerILi256ELi256ELb1ELb1ELb0EEEEEEEEEvNT_6ParamsE,"aw",@nobits
	.sectionflags	@""
	.align	16


//--------------------- .nv.shared._ZN7cutlass13device_kernelIN5flash19enable_sm80_to_sm89INS1_16FlashAttnFwdSm80INS1_25CollectiveMainloopFwdSm80ILi8ELi1ELb1EN4cute5tupleIJNS5_1CILi128EEENS7_ILi48EEENS7_ILi256EEEEEELi256ENS_10bfloat16_tEfNS_4arch4Sm80ELb1ELb0ELb1ELb1ELb0ELb0ELb1ELb1EEENS1_21CollectiveEpilogueFwdINS6_IJS8_SA_S9_EEENS6_IJNS7_ILi1EEESI_SI_EEESC_SE_Li256ELb1ELb1ELb1ELb0EEENS1_36VarlenDynamicPersistentTileSchedulerILi128ELi48ELi256ELi256ELb1ELb1ELb0ELb1ELb1ELb1EEEEEEEEEvNT_6ParamsE --------------------------
	.section	.nv.shared._ZN7cutlass13device_kernelIN5flash19enable_sm80_to_sm89INS1_16FlashAttnFwdSm80INS1_25CollectiveMainloopFwdSm80ILi8ELi1ELb1EN4cute5tupleIJNS5_1CILi128EEENS7_ILi48EEENS7_ILi256EEEEEELi256ENS_10bfloat16_tEfNS_4arch4Sm80ELb1ELb0ELb1ELb1ELb0ELb0ELb1ELb1EEENS1_21CollectiveEpilogueFwdINS6_IJS8_SA_S9_EEENS6_IJNS7_ILi1EEESI_SI_EEESC_SE_Li256ELb1ELb1ELb1ELb0EEENS1_36VarlenDynamicPersistentTileSchedulerILi128ELi48ELi256ELi256ELb1ELb1ELb0ELb1ELb1ELb1EEEEEEEEEvNT_6ParamsE,"aw",@nobits
	.sectionflags	@""
	.align	16


//--------------------- .nv.shared._ZN7cutlass13device_kernelIN5flash19enable_sm80_to_sm89INS1_16FlashAttnFwdSm80INS1_25CollectiveMainloopFwdSm80ILi8ELi1ELb0EN4cute5tupleIJNS5_1CILi128EEENS7_ILi32EEENS7_ILi256EEEEEELi256ENS_10bfloat16_tEfNS_4arch4Sm80ELb1ELb0ELb1ELb1ELb0ELb1ELb1ELb1EEENS1_21CollectiveEpilogueFwdINS6_IJS8_SA_S9_EEENS6_IJNS7_ILi1EEESI_SI_EEESC_SE_Li256ELb1ELb1ELb1ELb0EEENS1_36VarlenDynamicPersistentTileSchedulerILi128ELi32ELi256ELi256ELb1ELb1ELb0ELb1ELb1ELb1EEEEEEEEEvNT_6ParamsE --------------------------
	.section	.nv.shared._ZN7cutlass13device_kernelIN5flash19enable_sm80_to_sm89INS1_16FlashAttnFwdSm80INS1_25CollectiveMainloopFwdSm80ILi8ELi1ELb0EN4cute5tupleIJNS5_1CILi128EEENS7_ILi32EEENS7_ILi256EEEEEELi256ENS_10bfloat16_tEfNS_4arch4Sm80ELb1ELb0ELb1ELb1ELb0ELb1ELb1ELb1EEENS1_21CollectiveEpilogueFwdINS6_IJS8_SA_S9_EEENS6_IJNS7_ILi1EEESI_SI_EEESC_SE_Li256ELb1ELb1ELb1ELb0EEENS1_36VarlenDynamicPersistentTileSchedulerILi128ELi32ELi256ELi256ELb1ELb1ELb0ELb1ELb1ELb1EEEEEEEEEvNT_6ParamsE,"aw",@nobits
	.sectionflags	@""
	.align	16


//--------------------- .nv.shared._ZN7cutlass13device_kernelIN5flash19enable_sm80_to_sm89INS1_16FlashAttnFwdSm80INS1_25CollectiveMainloopFwdSm80ILi8ELi1ELb0EN4cute5tupleIJNS5_1CILi128EEENS7_ILi96EEENS7_ILi256EEEEEELi256ENS_10bfloat16_tEfNS_4arch4Sm80ELb0ELb0ELb1ELb0ELb0ELb0ELb1ELb1EEENS1_21CollectiveEpilogueFwdINS6_IJS8_SA_S9_EEENS6_IJNS7_ILi1EEESI_SI_EEESC_SE_Li256ELb0ELb1ELb1ELb0EEENS1_19SingleTileSchedulerILb0ELb1ELb1ELi128EEEEEEEEEvNT_6ParamsE --------------------------
	.section	.nv.shared._ZN7cutlass13device_kernelIN5flash19enable_sm80_to_sm89INS1_16FlashAttnFwdSm80INS1_25CollectiveMainloopFwdSm80ILi8ELi1ELb0EN4cute5tupleIJNS5_1CILi128EEENS7_ILi96EEENS7_ILi256EEEEEELi256ENS_10bfloat16_tEfNS_4arch4Sm80ELb0ELb0ELb1ELb0ELb0ELb0ELb1ELb1EEENS1_21CollectiveEpilogueFwdINS6_IJS8_SA_S9_EEENS6_IJNS7_ILi1EEESI_SI_EEESC_SE_Li256ELb0ELb1ELb1ELb0EEENS1_19SingleTileSchedulerILb0ELb1ELb1ELi128EEEEEEEEEvNT_6ParamsE,"aw",@nobits
	.sectionflags	@""
	.align	16


//--------------------- .nv.shared._ZN7cutlass13device_kernelIN5flash19enable_sm80_to_sm89INS1_16FlashAttnFwdSm80INS1_25CollectiveMainloopFwdSm80ILi8ELi1ELb0EN4cute5tupleIJNS5_1CILi128EEENS7_ILi64EEENS7_ILi256EEEEEELi256ENS_10bfloat16_tEfNS_4arch4Sm80ELb0ELb0ELb1ELb1ELb0ELb0ELb1ELb1EEENS1_21CollectiveEpilogueFwdINS6_IJS8_SA_S9_EEENS6_IJNS7_ILi1EEESI_SI_EEESC_SE_Li256ELb1ELb1ELb1ELb0EEENS1_36VarlenDynamicPersistentTileSchedulerILi128ELi64ELi256ELi256ELb1ELb1ELb0ELb0ELb1ELb1EEEEEEEEEvNT_6ParamsE --------------------------
	.section	.nv.shared._ZN7cutlass13device_kernelIN5flash19enable_sm80_to_sm89INS1_16FlashAttnFwdSm80INS1_25CollectiveMainloopFwdSm80ILi8ELi1ELb0EN4cute5tupleIJNS5_1CILi128EEENS7_ILi64EEENS7_ILi256EEEEEELi256ENS_10bfloat16_tEfNS_4arch4Sm80ELb0ELb0ELb1ELb1ELb0ELb0ELb1ELb1EEENS1_21CollectiveEpilogueFwdINS6_IJS8_SA_S9_EEENS6_IJNS7_ILi1EEESI_SI_EEESC_SE_Li256ELb1ELb1ELb1ELb0EEENS1_36VarlenDynamicPersistentTileSchedulerILi128ELi64ELi256ELi256ELb1ELb1ELb0ELb0ELb1ELb1EEEEEEEEEvNT_6ParamsE,"aw",@nobits
	.sectionflags	@""
	.align	16


//--------------------- .nv.shared._ZN7cutlass13device_kernelIN5flash19enable_sm80_to_sm89INS1_16FlashAttnFwdSm80INS1_25CollectiveMainloopFwdSm80ILi8ELi1ELb0EN4cute5tupleIJNS5_1CILi128EEENS7_ILi48EEENS7_ILi256EEEEEELi256ENS_10bfloat16_tEfNS_4arch4Sm80ELb0ELb0ELb1ELb1ELb0ELb1ELb1ELb1EEENS1_21CollectiveEpilogueFwdINS6_IJS8_SA_S9_EEENS6_IJNS7_ILi1EEESI_SI_EEESC_SE_Li256ELb1ELb1ELb1ELb0EEENS1_36VarlenDynamicPersistentTileSchedulerILi128ELi48ELi256ELi256ELb1ELb1ELb0ELb0ELb1ELb1EEEEEEEEEvNT_6ParamsE --------------------------
	.section	.nv.shared._ZN7cutlass13device_kernelIN5flash19enable_sm80_to_sm89INS1_16FlashAttnFwdSm80INS1_25CollectiveMainloopFwdSm80ILi8ELi1ELb0EN4cute5tupleIJNS5_1CILi128EEENS7_ILi48EEENS7_ILi256EEEEEELi256ENS_10bfloat16_tEfNS_4arch4Sm80ELb0ELb0ELb1ELb1ELb0ELb1ELb1ELb1EEENS1_21CollectiveEpilogueFwdINS6_IJS8_SA_S9_EEENS6_IJNS7_ILi1EEESI_SI_EEESC_SE_Li256ELb1ELb1ELb1ELb0EEENS1_36VarlenDynamicPersistentTileSchedulerILi128ELi48ELi256ELi256ELb1ELb1ELb0ELb0ELb1ELb1EEEEEEEEEvNT_6ParamsE,"aw",@nobits
	.sectionflags	@""
	.align	16


//--------------------- .nv.shared._ZN7cutlass13device_kernelIN5flash19enable_sm80_to_sm89INS1_16FlashAttnFwdSm80INS1_25CollectiveMainloopFwdSm80ILi8ELi1ELb0EN4cute5tupleIJNS5_1CILi128EEENS7_ILi64EEENS7_ILi256EEEEEELi256ENS_10bfloat16_tEfNS_4arch4Sm80ELb0ELb1ELb1ELb0ELb0ELb0ELb1ELb1EEENS1_21CollectiveEpilogueFwdINS6_IJS8_SA_S9_EEENS6_IJNS7_ILi1EEESI_SI_EEESC_SE_Li256ELb0ELb1ELb1ELb0EEENS1_19SingleTileSchedulerILb0ELb1ELb1ELi128EEEEEEEEEvNT_6ParamsE --------------------------
	.section	.nv.shared._ZN7cutlass13device_kernelIN5flash19enable_sm80_to_sm89INS1_16FlashAttnFwdSm80INS1_25CollectiveMainloopFwdSm80ILi8ELi1ELb0EN4cute5tupleIJNS5_1CILi128EEENS7_ILi64EEENS7_ILi256EEEEEELi256ENS_10bfloat16_tEfNS_4arch4Sm80ELb0ELb1ELb1ELb0ELb0ELb0ELb1ELb1EEENS1_21CollectiveEpilogueFwdINS6_IJS8_SA_S9_EEENS6_IJNS7_ILi1EEESI_SI_EEESC_SE_Li256ELb0ELb1ELb1ELb0EEENS1_19SingleTileSchedulerILb0ELb1ELb1ELi128EEEEEEEEEvNT_6ParamsE,"aw",@nobits
	.sectionflags	@""
	.align	16


//--------------------- .nv.shared._ZN7cutlass13device_kernelIN5flash19enable_sm80_to_sm89INS1_16FlashAttnFwdSm80INS1_25CollectiveMainloopFwdSm80ILi8ELi1ELb0EN4cute5tupleIJNS5_1CILi128EEENS7_ILi64EEENS7_ILi256EEEEEELi256ENS_10bfloat16_tEfNS_4arch4Sm80ELb0ELb1ELb1ELb1ELb0ELb0ELb1ELb1EEENS1_21CollectiveEpilogueFwdINS6_IJS8_SA_S9_EEENS6_IJNS7_ILi1EEESI_SI_EEESC_SE_Li256ELb1ELb1ELb1ELb0EEENS1_36VarlenDynamicPersistentTileSchedulerILi128ELi64ELi256ELi256ELb1ELb1ELb0ELb1ELb0ELb1EEEEEEEEEvNT_6ParamsE --------------------------
	.section	.nv.shared._ZN7cutlass13device_kernelIN5flash19enable_sm80_to_sm89INS1_16FlashAttnFwdSm80INS1_25CollectiveMainloopFwdSm80ILi8ELi1ELb0EN4cute5tupleIJNS5_1CILi128EEENS7_ILi64EEENS7_ILi256EEEEEELi256ENS_10bfloat16_tEfNS_4arch4Sm80ELb0ELb1ELb1ELb1ELb0ELb0ELb1ELb1EEENS1_21CollectiveEpilogueFwdINS6_IJS8_SA_S9_EEENS6_IJNS7_ILi1EEESI_SI_EEESC_SE_Li256ELb1ELb1ELb1ELb0EEENS1_36VarlenDynamicPersistentTileSchedulerILi128ELi64ELi256ELi256ELb1ELb1ELb0ELb1ELb0ELb1EEEEEEEEEvNT_6ParamsE,"aw",@nobits
	.sectionflags	@""
	.align	16


//--------------------- .nv.shared._ZN7cutlass13device_kernelIN5flash19enable_sm80_to_sm89INS1_16FlashAttnFwdSm80INS1_25CollectiveMainloopFwdSm80ILi8ELi1ELb0EN4cute5tupleIJNS5_1CILi128EEENS7_ILi48EEENS7_ILi256EEEEEELi256ENS_10bfloat16_tEfNS_4arch4Sm80ELb0ELb1ELb1ELb1ELb0ELb1ELb1ELb1EEENS1_21CollectiveEpilogueFwdINS6_IJS8_SA_S9_EEENS6_IJNS7_ILi1EEESI_SI_EEESC_SE_Li256ELb1ELb1ELb1ELb0EEENS1_36VarlenDynamicPersistentTileSchedulerILi128ELi48ELi256ELi256ELb1ELb1ELb0ELb1ELb0ELb1EEEEEEEEEvNT_6ParamsE --------------------------
	.section	.nv.shared._ZN7cutlass13device_kernelIN5flash19enable_sm80_to_sm89INS1_16FlashAttnFwdSm80INS1_25CollectiveMainloopFwdSm80ILi8ELi1ELb0EN4cute5tupleIJNS5_1CILi128EEENS7_ILi48EEENS7_ILi256EEEEEELi256ENS_10bfloat16_tEfNS_4arch4Sm80ELb0ELb1ELb1ELb1ELb0ELb1ELb1ELb1EEENS1_21CollectiveEpilogueFwdINS6_IJS8_SA_S9_EEENS6_IJNS7_ILi1EEESI_SI_EEESC_SE_Li256ELb1ELb1ELb1ELb0EEENS1_36VarlenDynamicPersistentTileSchedulerILi128ELi48ELi256ELi256ELb1ELb1ELb0ELb1ELb0ELb1EEEEEEEEEvNT_6ParamsE,"aw",@nobits
	.sectionflags	@""
	.align	16


//--------------------- .nv.shared._ZN7cutlass13device_kernelIN5flash19enable_sm80_to_sm89INS1_16FlashAttnFwdSm80INS1_25CollectiveMainloopFwdSm80ILi8ELi1ELb0EN4cute5tupleIJNS5_1CILi128EEENS7_ILi96EEENS7_ILi256EEEEEELi256ENS_10bfloat16_tEfNS_4arch4Sm80ELb1ELb0ELb1ELb0ELb0ELb0ELb1ELb1EEENS1_21CollectiveEpilogueFwdINS6_IJS8_SA_S9_EEENS6_IJNS7_ILi1EEESI_SI_EEESC_SE_Li256ELb0ELb1ELb1ELb0EEENS1_30DynamicPersistentTileSchedulerILi256ELi256ELb1ELb1ELb0EEEEEEEEEvNT_6ParamsE --------------------------
	.section	.nv.shared._ZN7cutlass13device_kernelIN5flash19enable_sm80_to_sm89INS1_16FlashAttnFwdSm80INS1_25CollectiveMainloopFwdSm80ILi8ELi1ELb0EN4cute5tupleIJNS5_1CILi128EEENS7_ILi96EEENS7_ILi256EEEEEELi256ENS_10bfloat16_tEfNS_4arch4Sm80ELb1ELb0ELb1ELb0ELb0ELb0ELb1ELb1EEENS1_21CollectiveEpilogueFwdINS6_IJS8_SA_S9_EEENS6_IJNS7_ILi1EEESI_SI_EEESC_SE_Li256ELb0ELb1ELb1ELb0EEENS1_30DynamicPersistentTileSchedulerILi256ELi256ELb1ELb1ELb0EEEEEEEEEvNT_6ParamsE,"aw",@nobits
	.sectionflags	@""
	.align	16


//--------------------- .nv.shared._ZN7cutlass13device_kernelIN5flash19enable_sm80_to_sm89INS1_16FlashAttnFwdSm80INS1_25CollectiveMainloopFwdSm80ILi8ELi1ELb0EN4cute5tupleIJNS5_1CILi128EEENS7_ILi64EEENS7_ILi256EEEEEELi256ENS_10bfloat16_tEfNS_4arch4Sm80ELb1ELb0ELb1ELb1ELb0ELb0ELb1ELb1EEENS1_21CollectiveEpilogueFwdINS6_IJS8_SA_S9_EEENS6_IJNS7_ILi1EEESI_SI_EEESC_SE_Li256ELb1ELb1ELb1ELb0EEENS1_36VarlenDynamicPersistentTileSchedulerILi128ELi64ELi256ELi256ELb1ELb1ELb0ELb1ELb1ELb1EEEEEEEEEvNT_6ParamsE --------------------------
	.section	.nv.shared._ZN7cutlass13device_kernelIN5flash19enable_sm80_to_sm89INS1_16FlashAttnFwdSm80INS1_25CollectiveMainloopFwdSm80ILi8ELi1ELb0EN4cute5tupleIJNS5_1CILi128EEENS7_ILi64EEENS7_ILi256EEEEEELi256ENS_10bfloat16_tEfNS_4arch4Sm80ELb1ELb0ELb1ELb1ELb0ELb0ELb1ELb1EEENS1_21CollectiveEpilogueFwdINS6_IJS8_SA_S9_EEENS6_IJNS7_ILi1EEESI_SI_EEESC_SE_Li256ELb1ELb1ELb1ELb0EEENS1_36VarlenDynamicPersistentTileSchedulerILi128ELi64ELi256ELi256ELb1ELb1ELb0ELb1ELb1ELb1EEEEEEEEEvNT_6ParamsE,"aw",@nobits
	.sectionflags	@""
	.align	16


//--------------------- .nv.shared._ZN7cutlass13device_kernelIN5flash19enable_sm80_to_sm89INS1_16FlashAttnFwdSm80INS1_25CollectiveMainloopFwdSm80ILi8ELi1ELb0EN4cute5tupleIJNS5_1CILi128EEENS7_ILi48EEENS7_ILi256EEEEEELi256ENS_10bfloat16_tEfNS_4arch4Sm80ELb1ELb0ELb1ELb1ELb0ELb1ELb1ELb1EEENS1_21CollectiveEpilogueFwdINS6_IJS8_SA_S9_EEENS6_IJNS7_ILi1EEESI_SI_EEESC_SE_Li256ELb1ELb1ELb1ELb0EEENS1_36VarlenDynamicPersistentTileSchedulerILi128ELi48ELi256ELi256ELb1ELb1ELb0ELb1ELb1ELb1EEEEEEEEEvNT_6ParamsE --------------------------
	.section	.nv.shared._ZN7cutlass13device_kernelIN5flash19enable_sm80_to_sm89INS1_16FlashAttnFwdSm80INS1_25CollectiveMainloopFwdSm80ILi8ELi1ELb0EN4cute5tupleIJNS5_1CILi128EEENS7_ILi48EEENS7_ILi256EEEEEELi256ENS_10bfloat16_tEfNS_4arch4Sm80ELb1ELb0ELb1ELb1ELb0ELb1ELb1ELb1EEENS1_21CollectiveEpilogueFwdINS6_IJS8_SA_S9_EEENS6_IJNS7_ILi1EEESI_SI_EEESC_SE_Li256ELb1ELb1ELb1ELb0EEENS1_36VarlenDynamicPersistentTileSchedulerILi128ELi48ELi256ELi256ELb1ELb1ELb0ELb1ELb1ELb1EEEEEEEEEvNT_6ParamsE,"aw",@nobits
	.sectionflags	@""
	.align	16
